	.target	sm_103a

	.elftype	@"ET_EXEC"


//--------------------- .note.nv.tkinfo           --------------------------
	.section	.note.nv.tkinfo,"",@"SHT_NOTE"
	.sectionflags	@"SHF_NOTE_NV_TKINFO"
	.tkinfo
        /*0018*/ 	.word	0x00000002
        /*0030*/ 	.string	""
        /*0030*/ 	.string	"ptxas"
        /*0030*/ 	.string	"Cuda compilation tools, release 13.0, V13.0.88"
        /*0030*/ 	.string	"Build cuda_13.0.r13.0/compiler.36424714_0"
        /*0030*/ 	.string	"-arch sm_103a -m 64 "



//--------------------- .note.nv.cuinfo           --------------------------
	.section	.note.nv.cuinfo,"",@"SHT_NOTE"
	.sectionflags	@"SHF_NOTE_NV_CUINFO"
        /*0018*/ 	.short	0x0002
        /*001a*/ 	.short	0x0067
        /*001c*/ 	.short	0x0082
	.zero		2


//--------------------- .nv.info                  --------------------------
	.section	.nv.info,"",@"SHT_CUDA_INFO"
	.align	4


	//----- nvinfo : EIATTR_REGCOUNT
	.align		4
        /*0000*/ 	.byte	0x04, 0x2f
        /*0002*/ 	.short	(.L_10 - .L_9)
	.align		4
.L_9:
        /*0004*/ 	.word	index@(_ZN10layer_norm13ln_fwd_kernelINS_13Kernel_traitsIfffffjLj5120ELj1ELj1ELj4ELj16ENS_18Kernel_traits_baseILj5120EfffffjLj128EEEEELb1ELb1ELb1ELb1EEEvNS_9FwdParamsE)
        /*0008*/ 	.word	0x000000f6


	//----- nvinfo : EIATTR_FRAME_SIZE
	.align		4
.L_10:
        /*000c*/ 	.byte	0x04, 0x11
        /*000e*/ 	.short	(.L_12 - .L_11)
	.align		4
.L_11:
        /*0010*/ 	.word	index@(_ZN10layer_norm13ln_fwd_kernelINS_13Kernel_traitsIfffffjLj5120ELj1ELj1ELj4ELj16ENS_18Kernel_traits_baseILj5120EfffffjLj128EEEEELb1ELb1ELb1ELb1EEEvNS_9FwdParamsE)
        /*0014*/ 	.word	0x00000000


	//----- nvinfo : EIATTR_REGCOUNT
	.align		4
.L_12:
        /*0018*/ 	.byte	0x04, 0x2f
        /*001a*/ 	.short	(.L_14 - .L_13)
	.align		4
.L_13:
        /*001c*/ 	.word	index@(_ZN10layer_norm13ln_fwd_kernelINS_13Kernel_traitsIfffffjLj5120ELj1ELj1ELj4ELj16ENS_18Kernel_traits_baseILj5120EfffffjLj128EEEEELb1ELb1ELb1ELb0EEEvNS_9FwdParamsE)
        /*0020*/ 	.word	0x000000cf


	//----- nvinfo : EIATTR_FRAME_SIZE
	.align		4
.L_14:
        /*0024*/ 	.byte	0x04, 0x11
        /*0026*/ 	.short	(.L_16 - .L_15)
	.align		4
.L_15:
        /*0028*/ 	.word	index@(_ZN10layer_norm13ln_fwd_kernelINS_13Kernel_traitsIfffffjLj5120ELj1ELj1ELj4ELj16ENS_18Kernel_traits_baseILj5120EfffffjLj128EEEEELb1ELb1ELb1ELb0EEEvNS_9FwdParamsE)
        /*002c*/ 	.word	0x00000000


	//----- nvinfo : EIATTR_REGCOUNT
	.align		4
.L_16:
        /*0030*/ 	.byte	0x04, 0x2f
        /*0032*/ 	.short	(.L_18 - .L_17)
	.align		4
.L_17:
        /*0034*/ 	.word	index@(_ZN10layer_norm13ln_fwd_kernelINS_13Kernel_traitsIfffffjLj5120ELj1ELj1ELj4ELj16ENS_18Kernel_traits_baseILj5120EfffffjLj128EEEEELb1ELb1ELb0ELb1EEEvNS_9FwdParamsE)
        /*0038*/ 	.word	0x000000e2


	//----- nvinfo : EIATTR_FRAME_SIZE
	.align		4
.L_18:
        /*003c*/ 	.byte	0x04, 0x11
        /*003e*/ 	.short	(.L_20 - .L_19)
	.align		4
.L_19:
        /*0040*/ 	.word	index@(_ZN10layer_norm13ln_fwd_kernelINS_13Kernel_traitsIfffffjLj5120ELj1ELj1ELj4ELj16ENS_18Kernel_traits_baseILj5120EfffffjLj128EEEEELb1ELb1ELb0ELb1EEEvNS_9FwdParamsE)
        /*0044*/ 	.word	0x00000000


	//----- nvinfo : EIATTR_REGCOUNT
	.align		4
.L_20:
        /*0048*/ 	.byte	0x04, 0x2f
        /*004a*/ 	.short	(.L_22 - .L_21)
	.align		4
.L_21:
        /*004c*/ 	.word	index@(_ZN10layer_norm13ln_fwd_kernelINS_13Kernel_traitsIfffffjLj5120ELj1ELj1ELj4ELj16ENS_18Kernel_traits_baseILj5120EfffffjLj128EEEEELb1ELb1ELb0ELb0EEEvNS_9FwdParamsE)
        /*0050*/ 	.word	0x000000cc


	//----- nvinfo : EIATTR_FRAME_SIZE
	.align		4
.L_22:
        /*0054*/ 	.byte	0x04, 0x11
        /*0056*/ 	.short	(.L_24 - .L_23)
	.align		4
.L_23:
        /*0058*/ 	.word	index@(_ZN10layer_norm13ln_fwd_kernelINS_13Kernel_traitsIfffffjLj5120ELj1ELj1ELj4ELj16ENS_18Kernel_traits_baseILj5120EfffffjLj128EEEEELb1ELb1ELb0ELb0EEEvNS_9FwdParamsE)
        /*005c*/ 	.word	0x00000000


	//----- nvinfo : EIATTR_REGCOUNT
	.align		4
.L_24:
        /*0060*/ 	.byte	0x04, 0x2f
        /*0062*/ 	.short	(.L_26 - .L_25)
	.align		4
.L_25:
        /*0064*/ 	.word	index@(_ZN10layer_norm13ln_fwd_kernelINS_13Kernel_traitsIfffffjLj5120ELj1ELj1ELj4ELj16ENS_18Kernel_traits_baseILj5120EfffffjLj128EEEEELb1ELb0ELb1ELb1EEEvNS_9FwdParamsE)
        /*0068*/ 	.word	0x0000009a


	//----- nvinfo : EIATTR_FRAME_SIZE
	.align		4
.L_26:
        /*006c*/ 	.byte	0x04, 0x11
        /*006e*/ 	.short	(.L_28 - .L_27)
	.align		4
.L_27:
        /*0070*/ 	.word	index@(_ZN10layer_norm13ln_fwd_kernelINS_13Kernel_traitsIfffffjLj5120ELj1ELj1ELj4ELj16ENS_18Kernel_traits_baseILj5120EfffffjLj128EEEEELb1ELb0ELb1ELb1EEEvNS_9FwdParamsE)
        /*0074*/ 	.word	0x00000000


	//----- nvinfo : EIATTR_REGCOUNT
	.align		4
.L_28:
        /*0078*/ 	.byte	0x04, 0x2f
        /*007a*/ 	.short	(.L_30 - .L_29)
	.align		4
.L_29:
        /*007c*/ 	.word	index@(_ZN10layer_norm13ln_fwd_kernelINS_13Kernel_traitsIfffffjLj5120ELj1ELj1ELj4ELj16ENS_18Kernel_traits_baseILj5120EfffffjLj128EEEEELb1ELb0ELb1ELb0EEEvNS_9FwdParamsE)
        /*0080*/ 	.word	0x000000a3


	//----- nvinfo : EIATTR_FRAME_SIZE
	.align		4
.L_30:
        /*0084*/ 	.byte	0x04, 0x11
        /*0086*/ 	.short	(.L_32 - .L_31)
	.align		4
.L_31:
        /*0088*/ 	.word	index@(_ZN10layer_norm13ln_fwd_kernelINS_13Kernel_traitsIfffffjLj5120ELj1ELj1ELj4ELj16ENS_18Kernel_traits_baseILj5120EfffffjLj128EEEEELb1ELb0ELb1ELb0EEEvNS_9FwdParamsE)
        /*008c*/ 	.word	0x00000000


	//----- nvinfo : EIATTR_REGCOUNT
	.align		4
.L_32:
        /*0090*/ 	.byte	0x04, 0x2f
        /*0092*/ 	.short	(.L_34 - .L_33)
	.align		4
.L_33:
        /*0094*/ 	.word	index@(_ZN10layer_norm13ln_fwd_kernelINS_13Kernel_traitsIfffffjLj5120ELj1ELj1ELj4ELj16ENS_18Kernel_traits_baseILj5120EfffffjLj128EEEEELb1ELb0ELb0ELb1EEEvNS_9FwdParamsE)
        /*0098*/ 	.word	0x0000009e


	//----- nvinfo : EIATTR_FRAME_SIZE
	.align		4
.L_34:
        /*009c*/ 	.byte	0x04, 0x11
        /*009e*/ 	.short	(.L_36 - .L_35)
	.align		4
.L_35:
        /*00a0*/ 	.word	index@(_ZN10layer_norm13ln_fwd_kernelINS_13Kernel_traitsIfffffjLj5120ELj1ELj1ELj4ELj16ENS_18Kernel_traits_baseILj5120EfffffjLj128EEEEELb1ELb0ELb0ELb1EEEvNS_9FwdParamsE)
        /*00a4*/ 	.word	0x00000000


	//----- nvinfo : EIATTR_REGCOUNT
	.align		4
.L_36:
        /*00a8*/ 	.byte	0x04, 0x2f
        /*00aa*/ 	.short	(.L_38 - .L_37)
	.align		4
.L_37:
        /*00ac*/ 	.word	index@(_ZN10layer_norm13ln_fwd_kernelINS_13Kernel_traitsIfffffjLj5120ELj1ELj1ELj4ELj16ENS_18Kernel_traits_baseILj5120EfffffjLj128EEEEELb1ELb0ELb0ELb0EEEvNS_9FwdParamsE)
        /*00b0*/ 	.word	0x000000a2


	//----- nvinfo : EIATTR_FRAME_SIZE
	.align		4
.L_38:
        /*00b4*/ 	.byte	0x04, 0x11
        /*00b6*/ 	.short	(.L_40 - .L_39)
	.align		4
.L_39:
        /*00b8*/ 	.word	index@(_ZN10layer_norm13ln_fwd_kernelINS_13Kernel_traitsIfffffjLj5120ELj1ELj1ELj4ELj16ENS_18Kernel_traits_baseILj5120EfffffjLj128EEEEELb1ELb0ELb0ELb0EEEvNS_9FwdParamsE)
        /*00bc*/ 	.word	0x00000000


	//----- nvinfo : EIATTR_REGCOUNT
	.align		4
.L_40:
        /*00c0*/ 	.byte	0x04, 0x2f
        /*00c2*/ 	.short	(.L_42 - .L_41)
	.align		4
.L_41:
        /*00c4*/ 	.word	index@(_ZN10layer_norm13ln_fwd_kernelINS_13Kernel_traitsIfffffjLj5120ELj1ELj1ELj4ELj16ENS_18Kernel_traits_baseILj5120EfffffjLj128EEEEELb0ELb1ELb1ELb1EEEvNS_9FwdParamsE)
        /*00c8*/ 	.word	0x000000d8


	//----- nvinfo : EIATTR_FRAME_SIZE
	.align		4
.L_42:
        /*00cc*/ 	.byte	0x04, 0x11
        /*00ce*/ 	.short	(.L_44 - .L_43)
	.align		4
.L_43:
        /*00d0*/ 	.word	index@(_ZN10layer_norm13ln_fwd_kernelINS_13Kernel_traitsIfffffjLj5120ELj1ELj1ELj4ELj16ENS_18Kernel_traits_baseILj5120EfffffjLj128EEEEELb0ELb1ELb1ELb1EEEvNS_9FwdParamsE)
        /*00d4*/ 	.word	0x00000000


	//----- nvinfo : EIATTR_REGCOUNT
	.align		4
.L_44:
        /*00d8*/ 	.byte	0x04, 0x2f
        /*00da*/ 	.short	(.L_46 - .L_45)
	.align		4
.L_45:
        /*00dc*/ 	.word	index@(_ZN10layer_norm13ln_fwd_kernelINS_13Kernel_traitsIfffffjLj5120ELj1ELj1ELj4ELj16ENS_18Kernel_traits_baseILj5120EfffffjLj128EEEEELb0ELb1ELb1ELb0EEEvNS_9FwdParamsE)
        /*00e0*/ 	.word	0x000000bf


	//----- nvinfo : EIATTR_FRAME_SIZE
	.align		4
.L_46:
        /*00e4*/ 	.byte	0x04, 0x11
        /*00e6*/ 	.short	(.L_48 - .L_47)
	.align		4
.L_47:
        /*00e8*/ 	.word	index@(_ZN10layer_norm13ln_fwd_kernelINS_13Kernel_traitsIfffffjLj5120ELj1ELj1ELj4ELj16ENS_18Kernel_traits_baseILj5120EfffffjLj128EEEEELb0ELb1ELb1ELb0EEEvNS_9FwdParamsE)
        /*00ec*/ 	.word	0x00000000


	//----- nvinfo : EIATTR_REGCOUNT
	.align		4
.L_48:
        /*00f0*/ 	.byte	0x04, 0x2f
        /*00f2*/ 	.short	(.L_50 - .L_49)
	.align		4
.L_49:
        /*00f4*/ 	.word	index@(_ZN10layer_norm13ln_fwd_kernelINS_13Kernel_traitsIfffffjLj5120ELj1ELj1ELj4ELj16ENS_18Kernel_traits_baseILj5120EfffffjLj128EEEEELb0ELb1ELb0ELb1EEEvNS_9FwdParamsE)
        /*00f8*/ 	.word	0x000000d6


	//----- nvinfo : EIATTR_FRAME_SIZE
	.align		4
.L_50:
        /*00fc*/ 	.byte	0x04, 0x11
        /*00fe*/ 	.short	(.L_52 - .L_51)
	.align		4
.L_51:
        /*0100*/ 	.word	index@(_ZN10layer_norm13ln_fwd_kernelINS_13Kernel_traitsIfffffjLj5120ELj1ELj1ELj4ELj16ENS_18Kernel_traits_baseILj5120EfffffjLj128EEEEELb0ELb1ELb0ELb1EEEvNS_9FwdParamsE)
        /*0104*/ 	.word	0x00000000


	//----- nvinfo : EIATTR_REGCOUNT
	.align		4
.L_52:
        /*0108*/ 	.byte	0x04, 0x2f
        /*010a*/ 	.short	(.L_54 - .L_53)
	.align		4
.L_53:
        /*010c*/ 	.word	index@(_ZN10layer_norm13ln_fwd_kernelINS_13Kernel_traitsIfffffjLj5120ELj1ELj1ELj4ELj16ENS_18Kernel_traits_baseILj5120EfffffjLj128EEEEELb0ELb1ELb0ELb0EEEvNS_9FwdParamsE)
        /*0110*/ 	.word	0x000000be


	//----- nvinfo : EIATTR_FRAME_SIZE
	.align		4
.L_54:
        /*0114*/ 	.byte	0x04, 0x11
        /*0116*/ 	.short	(.L_56 - .L_55)
	.align		4
.L_55:
        /*0118*/ 	.word	index@(_ZN10layer_norm13ln_fwd_kernelINS_13Kernel_traitsIfffffjLj5120ELj1ELj1ELj4ELj16ENS_18Kernel_traits_baseILj5120EfffffjLj128EEEEELb0ELb1ELb0ELb0EEEvNS_9FwdParamsE)
        /*011c*/ 	.word	0x00000000


	//----- nvinfo : EIATTR_REGCOUNT
	.align		4
.L_56:
        /*0120*/ 	.byte	0x04, 0x2f
        /*0122*/ 	.short	(.L_58 - .L_57)
	.align		4
.L_57:
        /*0124*/ 	.word	index@(_ZN10layer_norm13ln_fwd_kernelINS_13Kernel_traitsIfffffjLj5120ELj1ELj1ELj4ELj16ENS_18Kernel_traits_baseILj5120EfffffjLj128EEEEELb0ELb0ELb1ELb1EEEvNS_9FwdParamsE)
        /*0128*/ 	.word	0x000000a8


	//----- nvinfo : EIATTR_FRAME_SIZE
	.align		4
.L_58:
        /*012c*/ 	.byte	0x04, 0x11
        /*012e*/ 	.short	(.L_60 - .L_59)
	.align		4
.L_59:
        /*0130*/ 	.word	index@(_ZN10layer_norm13ln_fwd_kernelINS_13Kernel_traitsIfffffjLj5120ELj1ELj1ELj4ELj16ENS_18Kernel_traits_baseILj5120EfffffjLj128EEEEELb0ELb0ELb1ELb1EEEvNS_9FwdParamsE)
        /*0134*/ 	.word	0x00000000


	//----- nvinfo : EIATTR_REGCOUNT
	.align		4
.L_60:
        /*0138*/ 	.byte	0x04, 0x2f
        /*013a*/ 	.short	(.L_62 - .L_61)
	.align		4
.L_61:
        /*013c*/ 	.word	index@(_ZN10layer_norm13ln_fwd_kernelINS_13Kernel_traitsIfffffjLj5120ELj1ELj1ELj4ELj16ENS_18Kernel_traits_baseILj5120EfffffjLj128EEEEELb0ELb0ELb1ELb0EEEvNS_9FwdParamsE)
        /*0140*/ 	.word	0x00000093


	//----- nvinfo : EIATTR_FRAME_SIZE
	.align		4
.L_62:
        /*0144*/ 	.byte	0x04, 0x11
        /*0146*/ 	.short	(.L_64 - .L_63)
	.align		4
.L_63:
        /*0148*/ 	.word	index@(_ZN10layer_norm13ln_fwd_kernelINS_13Kernel_traitsIfffffjLj5120ELj1ELj1ELj4ELj16ENS_18Kernel_traits_baseILj5120EfffffjLj128EEEEELb0ELb0ELb1ELb0EEEvNS_9FwdParamsE)
        /*014c*/ 	.word	0x00000000


	//----- nvinfo : EIATTR_REGCOUNT
	.align		4
.L_64:
        /*0150*/ 	.byte	0x04, 0x2f
        /*0152*/ 	.short	(.L_66 - .L_65)
	.align		4
.L_65:
        /*0154*/ 	.word	index@(_ZN10layer_norm13ln_fwd_kernelINS_13Kernel_traitsIfffffjLj5120ELj1ELj1ELj4ELj16ENS_18Kernel_traits_baseILj5120EfffffjLj128EEEEELb0ELb0ELb0ELb1EEEvNS_9FwdParamsE)
        /*0158*/ 	.word	0x000000a8


	//----- nvinfo : EIATTR_FRAME_SIZE
	.align		4
.L_66:
        /*015c*/ 	.byte	0x04, 0x11
        /*015e*/ 	.short	(.L_68 - .L_67)
	.align		4
.L_67:
        /*0160*/ 	.word	index@(_ZN10layer_norm13ln_fwd_kernelINS_13Kernel_traitsIfffffjLj5120ELj1ELj1ELj4ELj16ENS_18Kernel_traits_baseILj5120EfffffjLj128EEEEELb0ELb0ELb0ELb1EEEvNS_9FwdParamsE)
        /*0164*/ 	.word	0x00000000


	//----- nvinfo : EIATTR_REGCOUNT
	.align		4
.L_68:
        /*0168*/ 	.byte	0x04, 0x2f
        /*016a*/ 	.short	(.L_70 - .L_69)
	.align		4
.L_69:
        /*016c*/ 	.word	index@(_ZN10layer_norm13ln_fwd_kernelINS_13Kernel_traitsIfffffjLj5120ELj1ELj1ELj4ELj16ENS_18Kernel_traits_baseILj5120EfffffjLj128EEEEELb0ELb0ELb0ELb0EEEvNS_9FwdParamsE)
        /*0170*/ 	.word	0x00000098


	//----- nvinfo : EIATTR_FRAME_SIZE
	.align		4
.L_70:
        /*0174*/ 	.byte	0x04, 0x11
        /*0176*/ 	.short	(.L_72 - .L_71)
	.align		4
.L_71:
        /*0178*/ 	.word	index@(_ZN10layer_norm13ln_fwd_kernelINS_13Kernel_traitsIfffffjLj5120ELj1ELj1ELj4ELj16ENS_18Kernel_traits_baseILj5120EfffffjLj128EEEEELb0ELb0ELb0ELb0EEEvNS_9FwdParamsE)
        /*017c*/ 	.word	0x00000000


	//----- nvinfo : EIATTR_REGCOUNT
	.align		4
.L_72:
        /*0180*/ 	.byte	0x04, 0x2f
        /*0182*/ 	.short	(.L_74 - .L_73)
	.align		4
.L_73:
        /*0184*/ 	.word	index@(_ZN10layer_norm13ln_fwd_kernelINS_13Kernel_traitsI6__halfffffjLj5120ELj1ELj1ELj4ELj16ENS_18Kernel_traits_baseILj5120ES2_ffffjLj128EEEEELb1ELb1ELb1ELb1EEEvNS_9FwdParamsE)
        /*0188*/ 	.word	0x0000009c


	//----- nvinfo : EIATTR_FRAME_SIZE
	.align		4
.L_74:
        /*018c*/ 	.byte	0x04, 0x11
        /*018e*/ 	.short	(.L_76 - .L_75)
	.align		4
.L_75:
        /*0190*/ 	.word	index@(_ZN10layer_norm13ln_fwd_kernelINS_13Kernel_traitsI6__halfffffjLj5120ELj1ELj1ELj4ELj16ENS_18Kernel_traits_baseILj5120ES2_ffffjLj128EEEEELb1ELb1ELb1ELb1EEEvNS_9FwdParamsE)
        /*0194*/ 	.word	0x00000000


	//----- nvinfo : EIATTR_REGCOUNT
	.align		4
.L_76:
        /*0198*/ 	.byte	0x04, 0x2f
        /*019a*/ 	.short	(.L_78 - .L_77)
	.align		4
.L_77:
        /*019c*/ 	.word	index@(_ZN10layer_norm13ln_fwd_kernelINS_13Kernel_traitsI6__halfffffjLj5120ELj1ELj1ELj4ELj16ENS_18Kernel_traits_baseILj5120ES2_ffffjLj128EEEEELb1ELb1ELb1ELb0EEEvNS_9FwdParamsE)
        /*01a0*/ 	.word	0x000000a4


	//----- nvinfo : EIATTR_FRAME_SIZE
	.align		4
.L_78:
        /*01a4*/ 	.byte	0x04, 0x11
        /*01a6*/ 	.short	(.L_80 - .L_79)
	.align		4
.L_79:
        /*01a8*/ 	.word	index@(_ZN10layer_norm13ln_fwd_kernelINS_13Kernel_traitsI6__halfffffjLj5120ELj1ELj1ELj4ELj16ENS_18Kernel_traits_baseILj5120ES2_ffffjLj128EEEEELb1ELb1ELb1ELb0EEEvNS_9FwdParamsE)
        /*01ac*/ 	.word	0x00000000


	//----- nvinfo : EIATTR_REGCOUNT
	.align		4
.L_80:
        /*01b0*/ 	.byte	0x04, 0x2f
        /*01b2*/ 	.short	(.L_82 - .L_81)
	.align		4
.L_81:
        /*01b4*/ 	.word	index@(_ZN10layer_norm13ln_fwd_kernelINS_13Kernel_traitsI6__halfffffjLj5120ELj1ELj1ELj4ELj16ENS_18Kernel_traits_baseILj5120ES2_ffffjLj128EEEEELb1ELb1ELb0ELb1EEEvNS_9FwdParamsE)
        /*01b8*/ 	.word	0x000000a2


	//----- nvinfo : EIATTR_FRAME_SIZE
	.align		4
.L_82:
        /*01bc*/ 	.byte	0x04, 0x11
        /*01be*/ 	.short	(.L_84 - .L_83)
	.align		4
.L_83:
        /*01c0*/ 	.word	index@(_ZN10layer_norm13ln_fwd_kernelINS_13Kernel_traitsI6__halfffffjLj5120ELj1ELj1ELj4ELj16ENS_18Kernel_traits_baseILj5120ES2_ffffjLj128EEEEELb1ELb1ELb0ELb1EEEvNS_9FwdParamsE)
        /*01c4*/ 	.word	0x00000000


	//----- nvinfo : EIATTR_REGCOUNT
	.align		4
.L_84:
        /*01c8*/ 	.byte	0x04, 0x2f
        /*01ca*/ 	.short	(.L_86 - .L_85)
	.align		4
.L_85:
        /*01cc*/ 	.word	index@(_ZN10layer_norm13ln_fwd_kernelINS_13Kernel_traitsI6__halfffffjLj5120ELj1ELj1ELj4ELj16ENS_18Kernel_traits_baseILj5120ES2_ffffjLj128EEEEELb1ELb1ELb0ELb0EEEvNS_9FwdParamsE)
        /*01d0*/ 	.word	0x000000a4


	//----- nvinfo : EIATTR_FRAME_SIZE
	.align		4
.L_86:
        /*01d4*/ 	.byte	0x04, 0x11
        /*01d6*/ 	.short	(.L_88 - .L_87)
	.align		4
.L_87:
        /*01d8*/ 	.word	index@(_ZN10layer_norm13ln_fwd_kernelINS_13Kernel_traitsI6__halfffffjLj5120ELj1ELj1ELj4ELj16ENS_18Kernel_traits_baseILj5120ES2_ffffjLj128EEEEELb1ELb1ELb0ELb0EEEvNS_9FwdParamsE)
        /*01dc*/ 	.word	0x00000000


	//----- nvinfo : EIATTR_REGCOUNT
	.align		4
.L_88:
        /*01e0*/ 	.byte	0x04, 0x2f
        /*01e2*/ 	.short	(.L_90 - .L_89)
	.align		4
.L_89:
        /*01e4*/ 	.word	index@(_ZN10layer_norm13ln_fwd_kernelINS_13Kernel_traitsI6__halfffffjLj5120ELj1ELj1ELj4ELj16ENS_18Kernel_traits_baseILj5120ES2_ffffjLj128EEEEELb1ELb0ELb1ELb1EEEvNS_9FwdParamsE)
        /*01e8*/ 	.word	0x0000007c


	//----- nvinfo : EIATTR_FRAME_SIZE
	.align		4
.L_90:
        /*01ec*/ 	.byte	0x04, 0x11
        /*01ee*/ 	.short	(.L_92 - .L_91)
	.align		4
.L_91:
        /*01f0*/ 	.word	index@(_ZN10layer_norm13ln_fwd_kernelINS_13Kernel_traitsI6__halfffffjLj5120ELj1ELj1ELj4ELj16ENS_18Kernel_traits_baseILj5120ES2_ffffjLj128EEEEELb1ELb0ELb1ELb1EEEvNS_9FwdParamsE)
        /*01f4*/ 	.word	0x00000000


	//----- nvinfo : EIATTR_REGCOUNT
	.align		4
.L_92:
        /*01f8*/ 	.byte	0x04, 0x2f
        /*01fa*/ 	.short	(.L_94 - .L_93)
	.align		4
.L_93:
        /*01fc*/ 	.word	index@(_ZN10layer_norm13ln_fwd_kernelINS_13Kernel_traitsI6__halfffffjLj5120ELj1ELj1ELj4ELj16ENS_18Kernel_traits_baseILj5120ES2_ffffjLj128EEEEELb1ELb0ELb1ELb0EEEvNS_9FwdParamsE)
        /*0200*/ 	.word	0x00000080


	//----- nvinfo : EIATTR_FRAME_SIZE
	.align		4
.L_94:
        /*0204*/ 	.byte	0x04, 0x11
        /*0206*/ 	.short	(.L_96 - .L_95)
	.align		4
.L_95:
        /*0208*/ 	.word	index@(_ZN10layer_norm13ln_fwd_kernelINS_13Kernel_traitsI6__halfffffjLj5120ELj1ELj1ELj4ELj16ENS_18Kernel_traits_baseILj5120ES2_ffffjLj128EEEEELb1ELb0ELb1ELb0EEEvNS_9FwdParamsE)
        /*020c*/ 	.word	0x00000010


	//----- nvinfo : EIATTR_REGCOUNT
	.align		4
.L_96:
        /*0210*/ 	.byte	0x04, 0x2f
        /*0212*/ 	.short	(.L_98 - .L_97)
	.align		4
.L_97:
        /*0214*/ 	.word	index@(_ZN10layer_norm13ln_fwd_kernelINS_13Kernel_traitsI6__halfffffjLj5120ELj1ELj1ELj4ELj16ENS_18Kernel_traits_baseILj5120ES2_ffffjLj128EEEEELb1ELb0ELb0ELb1EEEvNS_9FwdParamsE)
        /*0218*/ 	.word	0x00000080


	//----- nvinfo : EIATTR_FRAME_SIZE
	.align		4
.L_98:
        /*021c*/ 	.byte	0x04, 0x11
        /*021e*/ 	.short	(.L_100 - .L_99)
	.align		4
.L_99:
        /*0220*/ 	.word	index@(_ZN10layer_norm13ln_fwd_kernelINS_13Kernel_traitsI6__halfffffjLj5120ELj1ELj1ELj4ELj16ENS_18Kernel_traits_baseILj5120ES2_ffffjLj128EEEEELb1ELb0ELb0ELb1EEEvNS_9FwdParamsE)
        /*0224*/ 	.word	0x00000000


	//----- nvinfo : EIATTR_REGCOUNT
	.align		4
.L_100:
        /*0228*/ 	.byte	0x04, 0x2f
        /*022a*/ 	.short	(.L_102 - .L_101)
	.align		4
.L_101:
        /*022c*/ 	.word	index@(_ZN10layer_norm13ln_fwd_kernelINS_13Kernel_traitsI6__halfffffjLj5120ELj1ELj1ELj4ELj16ENS_18Kernel_traits_baseILj5120ES2_ffffjLj128EEEEELb1ELb0ELb0ELb0EEEvNS_9FwdParamsE)
        /*0230*/ 	.word	0x00000084


	//----- nvinfo : EIATTR_FRAME_SIZE
	.align		4
.L_102:
        /*0234*/ 	.byte	0x04, 0x11
        /*0236*/ 	.short	(.L_104 - .L_103)
	.align		4
.L_103:
        /*0238*/ 	.word	index@(_ZN10layer_norm13ln_fwd_kernelINS_13Kernel_traitsI6__halfffffjLj5120ELj1ELj1ELj4ELj16ENS_18Kernel_traits_baseILj5120ES2_ffffjLj128EEEEELb1ELb0ELb0ELb0EEEvNS_9FwdParamsE)
        /*023c*/ 	.word	0x00000000


	//----- nvinfo : EIATTR_REGCOUNT
	.align		4
.L_104:
        /*0240*/ 	.byte	0x04, 0x2f
        /*0242*/ 	.short	(.L_106 - .L_105)
	.align		4
.L_105:
        /*0244*/ 	.word	index@(_ZN10layer_norm13ln_fwd_kernelINS_13Kernel_traitsI6__halfffffjLj5120ELj1ELj1ELj4ELj16ENS_18Kernel_traits_baseILj5120ES2_ffffjLj128EEEEELb0ELb1ELb1ELb1EEEvNS_9FwdParamsE)
        /*0248*/ 	.word	0x00000098


	//----- nvinfo : EIATTR_FRAME_SIZE
	.align		4
.L_106:
        /*024c*/ 	.byte	0x04, 0x11
        /*024e*/ 	.short	(.L_108 - .L_107)
	.align		4
.L_107:
        /*0250*/ 	.word	index@(_ZN10layer_norm13ln_fwd_kernelINS_13Kernel_traitsI6__halfffffjLj5120ELj1ELj1ELj4ELj16ENS_18Kernel_traits_baseILj5120ES2_ffffjLj128EEEEELb0ELb1ELb1ELb1EEEvNS_9FwdParamsE)
        /*0254*/ 	.word	0x00000000


	//----- nvinfo : EIATTR_REGCOUNT
	.align		4
.L_108:
        /*0258*/ 	.byte	0x04, 0x2f
        /*025a*/ 	.short	(.L_110 - .L_109)
	.align		4
.L_109:
        /*025c*/ 	.word	index@(_ZN10layer_norm13ln_fwd_kernelINS_13Kernel_traitsI6__halfffffjLj5120ELj1ELj1ELj4ELj16ENS_18Kernel_traits_baseILj5120ES2_ffffjLj128EEEEELb0ELb1ELb1ELb0EEEvNS_9FwdParamsE)
        /*0260*/ 	.word	0x00000098


	//----- nvinfo : EIATTR_FRAME_SIZE
	.align		4
.L_110:
        /*0264*/ 	.byte	0x04, 0x11
        /*0266*/ 	.short	(.L_112 - .L_111)
	.align		4
.L_111:
        /*0268*/ 	.word	index@(_ZN10layer_norm13ln_fwd_kernelINS_13Kernel_traitsI6__halfffffjLj5120ELj1ELj1ELj4ELj16ENS_18Kernel_traits_baseILj5120ES2_ffffjLj128EEEEELb0ELb1ELb1ELb0EEEvNS_9FwdParamsE)
        /*026c*/ 	.word	0x00000000


	//----- nvinfo : EIATTR_REGCOUNT
	.align		4
.L_112:
        /*0270*/ 	.byte	0x04, 0x2f
        /*0272*/ 	.short	(.L_114 - .L_113)
	.align		4
.L_113:
        /*0274*/ 	.word	index@(_ZN10layer_norm13ln_fwd_kernelINS_13Kernel_traitsI6__halfffffjLj5120ELj1ELj1ELj4ELj16ENS_18Kernel_traits_baseILj5120ES2_ffffjLj128EEEEELb0ELb1ELb0ELb1EEEvNS_9FwdParamsE)
        /*0278*/ 	.word	0x000000a0


	//----- nvinfo : EIATTR_FRAME_SIZE
	.align		4
.L_114:
        /*027c*/ 	.byte	0x04, 0x11
        /*027e*/ 	.short	(.L_116 - .L_115)
	.align		4
.L_115:
        /*0280*/ 	.word	index@(_ZN10layer_norm13ln_fwd_kernelINS_13Kernel_traitsI6__halfffffjLj5120ELj1ELj1ELj4ELj16ENS_18Kernel_traits_baseILj5120ES2_ffffjLj128EEEEELb0ELb1ELb0ELb1EEEvNS_9FwdParamsE)
        /*0284*/ 	.word	0x00000000


	//----- nvinfo : EIATTR_REGCOUNT
	.align		4
.L_116:
        /*0288*/ 	.byte	0x04, 0x2f
        /*028a*/ 	.short	(.L_118 - .L_117)
	.align		4
.L_117:
        /*028c*/ 	.word	index@(_ZN10layer_norm13ln_fwd_kernelINS_13Kernel_traitsI6__halfffffjLj5120ELj1ELj1ELj4ELj16ENS_18Kernel_traits_baseILj5120ES2_ffffjLj128EEEEELb0ELb1ELb0ELb0EEEvNS_9FwdParamsE)
        /*0290*/ 	.word	0x00000096


	//----- nvinfo : EIATTR_FRAME_SIZE
	.align		4
.L_118:
        /*0294*/ 	.byte	0x04, 0x11
        /*0296*/ 	.short	(.L_120 - .L_119)
	.align		4
.L_119:
        /*0298*/ 	.word	index@(_ZN10layer_norm13ln_fwd_kernelINS_13Kernel_traitsI6__halfffffjLj5120ELj1ELj1ELj4ELj16ENS_18Kernel_traits_baseILj5120ES2_ffffjLj128EEEEELb0ELb1ELb0ELb0EEEvNS_9FwdParamsE)
        /*029c*/ 	.word	0x00000000


	//----- nvinfo : EIATTR_REGCOUNT
	.align		4
.L_120:
        /*02a0*/ 	.byte	0x04, 0x2f
        /*02a2*/ 	.short	(.L_122 - .L_121)
	.align		4
.L_121:
        /*02a4*/ 	.word	index@(_ZN10layer_norm13ln_fwd_kernelINS_13Kernel_traitsI6__halfffffjLj5120ELj1ELj1ELj4ELj16ENS_18Kernel_traits_baseILj5120ES2_ffffjLj128EEEEELb0ELb0ELb1ELb1EEEvNS_9FwdParamsE)
        /*02a8*/ 	.word	0x0000007a


	//----- nvinfo : EIATTR_FRAME_SIZE
	.align		4
.L_122:
        /*02ac*/ 	.byte	0x04, 0x11
        /*02ae*/ 	.short	(.L_124 - .L_123)
	.align		4
.L_123:
        /*02b0*/ 	.word	index@(_ZN10layer_norm13ln_fwd_kernelINS_13Kernel_traitsI6__halfffffjLj5120ELj1ELj1ELj4ELj16ENS_18Kernel_traits_baseILj5120ES2_ffffjLj128EEEEELb0ELb0ELb1ELb1EEEvNS_9FwdParamsE)
        /*02b4*/ 	.word	0x00000000


	//----- nvinfo : EIATTR_REGCOUNT
	.align		4
.L_124:
        /*02b8*/ 	.byte	0x04, 0x2f
        /*02ba*/ 	.short	(.L_126 - .L_125)
	.align		4
.L_125:
        /*02bc*/ 	.word	index@(_ZN10layer_norm13ln_fwd_kernelINS_13Kernel_traitsI6__halfffffjLj5120ELj1ELj1ELj4ELj16ENS_18Kernel_traits_baseILj5120ES2_ffffjLj128EEEEELb0ELb0ELb1ELb0EEEvNS_9FwdParamsE)
        /*02c0*/ 	.word	0x0000007a


	//----- nvinfo : EIATTR_FRAME_SIZE
	.align		4
.L_126:
        /*02c4*/ 	.byte	0x04, 0x11
        /*02c6*/ 	.short	(.L_128 - .L_127)
	.align		4
.L_127:
        /*02c8*/ 	.word	index@(_ZN10layer_norm13ln_fwd_kernelINS_13Kernel_traitsI6__halfffffjLj5120ELj1ELj1ELj4ELj16ENS_18Kernel_traits_baseILj5120ES2_ffffjLj128EEEEELb0ELb0ELb1ELb0EEEvNS_9FwdParamsE)
        /*02cc*/ 	.word	0x00000000


	//----- nvinfo : EIATTR_REGCOUNT
	.align		4
.L_128:
        /*02d0*/ 	.byte	0x04, 0x2f
        /*02d2*/ 	.short	(.L_130 - .L_129)
	.align		4
.L_129:
        /*02d4*/ 	.word	index@(_ZN10layer_norm13ln_fwd_kernelINS_13Kernel_traitsI6__halfffffjLj5120ELj1ELj1ELj4ELj16ENS_18Kernel_traits_baseILj5120ES2_ffffjLj128EEEEELb0ELb0ELb0ELb1EEEvNS_9FwdParamsE)
        /*02d8*/ 	.word	0x00000080


	//----- nvinfo : EIATTR_FRAME_SIZE
	.align		4
.L_130:
        /*02dc*/ 	.byte	0x04, 0x11
        /*02de*/ 	.short	(.L_132 - .L_131)
	.align		4
.L_131:
        /*02e0*/ 	.word	index@(_ZN10layer_norm13ln_fwd_kernelINS_13Kernel_traitsI6__halfffffjLj5120ELj1ELj1ELj4ELj16ENS_18Kernel_traits_baseILj5120ES2_ffffjLj128EEEEELb0ELb0ELb0ELb1EEEvNS_9FwdParamsE)
        /*02e4*/ 	.word	0x00000000


	//----- nvinfo : EIATTR_REGCOUNT
	.align		4
.L_132:
        /*02e8*/ 	.byte	0x04, 0x2f
        /*02ea*/ 	.short	(.L_134 - .L_133)
	.align		4
.L_133:
        /*02ec*/ 	.word	index@(_ZN10layer_norm13ln_fwd_kernelINS_13Kernel_traitsI6__halfffffjLj5120ELj1ELj1ELj4ELj16ENS_18Kernel_traits_baseILj5120ES2_ffffjLj128EEEEELb0ELb0ELb0ELb0EEEvNS_9FwdParamsE)
        /*02f0*/ 	.word	0x0000007c


	//----- nvinfo : EIATTR_FRAME_SIZE
	.align		4
.L_134:
        /*02f4*/ 	.byte	0x04, 0x11
        /*02f6*/ 	.short	(.L_136 - .L_135)
	.align		4
.L_135:
        /*02f8*/ 	.word	index@(_ZN10layer_norm13ln_fwd_kernelINS_13Kernel_traitsI6__halfffffjLj5120ELj1ELj1ELj4ELj16ENS_18Kernel_traits_baseILj5120ES2_ffffjLj128EEEEELb0ELb0ELb0ELb0EEEvNS_9FwdParamsE)
        /*02fc*/ 	.word	0x00000000


	//----- nvinfo : EIATTR_REGCOUNT
	.align		4
.L_136:
        /*0300*/ 	.byte	0x04, 0x2f
        /*0302*/ 	.short	(.L_138 - .L_137)
	.align		4
.L_137:
        /*0304*/ 	.word	index@(_ZN10layer_norm13ln_fwd_kernelINS_13Kernel_traitsIf6__halffS2_fjLj5120ELj1ELj1ELj4ELj16ENS_18Kernel_traits_baseILj5120EfS2_fS2_fjLj128EEEEELb1ELb1ELb1ELb1EEEvNS_9FwdParamsE)
        /*0308*/ 	.word	0x000000fa


	//----- nvinfo : EIATTR_FRAME_SIZE
	.align		4
.L_138:
        /*030c*/ 	.byte	0x04, 0x11
        /*030e*/ 	.short	(.L_140 - .L_139)
	.align		4
.L_139:
        /*0310*/ 	.word	index@(_ZN10layer_norm13ln_fwd_kernelINS_13Kernel_traitsIf6__halffS2_fjLj5120ELj1ELj1ELj4ELj16ENS_18Kernel_traits_baseILj5120EfS2_fS2_fjLj128EEEEELb1ELb1ELb1ELb1EEEvNS_9FwdParamsE)
        /*0314*/ 	.word	0x00000000


	//----- nvinfo : EIATTR_REGCOUNT
	.align		4
.L_140:
        /*0318*/ 	.byte	0x04, 0x2f
        /*031a*/ 	.short	(.L_142 - .L_141)
	.align		4
.L_141:
        /*031c*/ 	.word	index@(_ZN10layer_norm13ln_fwd_kernelINS_13Kernel_traitsIf6__halffS2_fjLj5120ELj1ELj1ELj4ELj16ENS_18Kernel_traits_baseILj5120EfS2_fS2_fjLj128EEEEELb1ELb1ELb1ELb0EEEvNS_9FwdParamsE)
        /*0320*/ 	.word	0x000000da


	//----- nvinfo : EIATTR_FRAME_SIZE
	.align		4
.L_142:
        /*0324*/ 	.byte	0x04, 0x11
        /*0326*/ 	.short	(.L_144 - .L_143)
	.align		4
.L_143:
        /*0328*/ 	.word	index@(_ZN10layer_norm13ln_fwd_kernelINS_13Kernel_traitsIf6__halffS2_fjLj5120ELj1ELj1ELj4ELj16ENS_18Kernel_traits_baseILj5120EfS2_fS2_fjLj128EEEEELb1ELb1ELb1ELb0EEEvNS_9FwdParamsE)
        /*032c*/ 	.word	0x00000000


	//----- nvinfo : EIATTR_REGCOUNT
	.align		4
.L_144:
        /*0330*/ 	.byte	0x04, 0x2f
        /*0332*/ 	.short	(.L_146 - .L_145)
	.align		4
.L_145:
        /*0334*/ 	.word	index@(_ZN10layer_norm13ln_fwd_kernelINS_13Kernel_traitsIf6__halffS2_fjLj5120ELj1ELj1ELj4ELj16ENS_18Kernel_traits_baseILj5120EfS2_fS2_fjLj128EEEEELb1ELb1ELb0ELb1EEEvNS_9FwdParamsE)
        /*0338*/ 	.word	0x000000d4


	//----- nvinfo : EIATTR_FRAME_SIZE
	.align		4
.L_146:
        /*033c*/ 	.byte	0x04, 0x11
        /*033e*/ 	.short	(.L_148 - .L_147)
	.align		4
.L_147:
        /*0340*/ 	.word	index@(_ZN10layer_norm13ln_fwd_kernelINS_13Kernel_traitsIf6__halffS2_fjLj5120ELj1ELj1ELj4ELj16ENS_18Kernel_traits_baseILj5120EfS2_fS2_fjLj128EEEEELb1ELb1ELb0ELb1EEEvNS_9FwdParamsE)
        /*0344*/ 	.word	0x00000000


	//----- nvinfo : EIATTR_REGCOUNT
	.align		4
.L_148:
        /*0348*/ 	.byte	0x04, 0x2f
        /*034a*/ 	.short	(.L_150 - .L_149)
	.align		4
.L_149:
        /*034c*/ 	.word	index@(_ZN10layer_norm13ln_fwd_kernelINS_13Kernel_traitsIf6__halffS2_fjLj5120ELj1ELj1ELj4ELj16ENS_18Kernel_traits_baseILj5120EfS2_fS2_fjLj128EEEEELb1ELb1ELb0ELb0EEEvNS_9FwdParamsE)
        /*0350*/ 	.word	0x000000cf


	//----- nvinfo : EIATTR_FRAME_SIZE
	.align		4
.L_150:
        /*0354*/ 	.byte	0x04, 0x11
        /*0356*/ 	.short	(.L_152 - .L_151)
	.align		4
.L_151:
        /*0358*/ 	.word	index@(_ZN10layer_norm13ln_fwd_kernelINS_13Kernel_traitsIf6__halffS2_fjLj5120ELj1ELj1ELj4ELj16ENS_18Kernel_traits_baseILj5120EfS2_fS2_fjLj128EEEEELb1ELb1ELb0ELb0EEEvNS_9FwdParamsE)
        /*035c*/ 	.word	0x00000000


	//----- nvinfo : EIATTR_REGCOUNT
	.align		4
.L_152:
        /*0360*/ 	.byte	0x04, 0x2f
        /*0362*/ 	.short	(.L_154 - .L_153)
	.align		4
.L_153:
        /*0364*/ 	.word	index@(_ZN10layer_norm13ln_fwd_kernelINS_13Kernel_traitsIf6__halffS2_fjLj5120ELj1ELj1ELj4ELj16ENS_18Kernel_traits_baseILj5120EfS2_fS2_fjLj128EEEEELb1ELb0ELb1ELb1EEEvNS_9FwdParamsE)
        /*0368*/ 	.word	0x000000a0


	//----- nvinfo : EIATTR_FRAME_SIZE
	.align		4
.L_154:
        /*036c*/ 	.byte	0x04, 0x11
        /*036e*/ 	.short	(.L_156 - .L_155)
	.align		4
.L_155:
        /*0370*/ 	.word	index@(_ZN10layer_norm13ln_fwd_kernelINS_13Kernel_traitsIf6__halffS2_fjLj5120ELj1ELj1ELj4ELj16ENS_18Kernel_traits_baseILj5120EfS2_fS2_fjLj128EEEEELb1ELb0ELb1ELb1EEEvNS_9FwdParamsE)
        /*0374*/ 	.word	0x00000000


	//----- nvinfo : EIATTR_REGCOUNT
	.align		4
.L_156:
        /*0378*/ 	.byte	0x04, 0x2f
        /*037a*/ 	.short	(.L_158 - .L_157)
	.align		4
.L_157:
        /*037c*/ 	.word	index@(_ZN10layer_norm13ln_fwd_kernelINS_13Kernel_traitsIf6__halffS2_fjLj5120ELj1ELj1ELj4ELj16ENS_18Kernel_traits_baseILj5120EfS2_fS2_fjLj128EEEEELb1ELb0ELb1ELb0EEEvNS_9FwdParamsE)
        /*0380*/ 	.word	0x000000a7


	//----- nvinfo : EIATTR_FRAME_SIZE
	.align		4
.L_158:
        /*0384*/ 	.byte	0x04, 0x11
        /*0386*/ 	.short	(.L_160 - .L_159)
	.align		4
.L_159:
        /*0388*/ 	.word	index@(_ZN10layer_norm13ln_fwd_kernelINS_13Kernel_traitsIf6__halffS2_fjLj5120ELj1ELj1ELj4ELj16ENS_18Kernel_traits_baseILj5120EfS2_fS2_fjLj128EEEEELb1ELb0ELb1ELb0EEEvNS_9FwdParamsE)
        /*038c*/ 	.word	0x00000000


	//----- nvinfo : EIATTR_REGCOUNT
	.align		4
.L_160:
        /*0390*/ 	.byte	0x04, 0x2f
        /*0392*/ 	.short	(.L_162 - .L_161)
	.align		4
.L_161:
        /*0394*/ 	.word	index@(_ZN10layer_norm13ln_fwd_kernelINS_13Kernel_traitsIf6__halffS2_fjLj5120ELj1ELj1ELj4ELj16ENS_18Kernel_traits_baseILj5120EfS2_fS2_fjLj128EEEEELb1ELb0ELb0ELb1EEEvNS_9FwdParamsE)
        /*0398*/ 	.word	0x000000a1


	//----- nvinfo : EIATTR_FRAME_SIZE
	.align		4
.L_162:
        /*039c*/ 	.byte	0x04, 0x11
        /*039e*/ 	.short	(.L_164 - .L_163)
	.align		4
.L_163:
        /*03a0*/ 	.word	index@(_ZN10layer_norm13ln_fwd_kernelINS_13Kernel_traitsIf6__halffS2_fjLj5120ELj1ELj1ELj4ELj16ENS_18Kernel_traits_baseILj5120EfS2_fS2_fjLj128EEEEELb1ELb0ELb0ELb1EEEvNS_9FwdParamsE)
        /*03a4*/ 	.word	0x00000000


	//----- nvinfo : EIATTR_REGCOUNT
	.align		4
.L_164:
        /*03a8*/ 	.byte	0x04, 0x2f
        /*03aa*/ 	.short	(.L_166 - .L_165)
	.align		4
.L_165:
        /*03ac*/ 	.word	index@(_ZN10layer_norm13ln_fwd_kernelINS_13Kernel_traitsIf6__halffS2_fjLj5120ELj1ELj1ELj4ELj16ENS_18Kernel_traits_baseILj5120EfS2_fS2_fjLj128EEEEELb1ELb0ELb0ELb0EEEvNS_9FwdParamsE)
        /*03b0*/ 	.word	0x0000009e


	//----- nvinfo : EIATTR_FRAME_SIZE
	.align		4
.L_166:
        /*03b4*/ 	.byte	0x04, 0x11
        /*03b6*/ 	.short	(.L_168 - .L_167)
	.align		4
.L_167:
        /*03b8*/ 	.word	index@(_ZN10layer_norm13ln_fwd_kernelINS_13Kernel_traitsIf6__halffS2_fjLj5120ELj1ELj1ELj4ELj16ENS_18Kernel_traits_baseILj5120EfS2_fS2_fjLj128EEEEELb1ELb0ELb0ELb0EEEvNS_9FwdParamsE)
        /*03bc*/ 	.word	0x00000000


	//----- nvinfo : EIATTR_REGCOUNT
	.align		4
.L_168:
        /*03c0*/ 	.byte	0x04, 0x2f
        /*03c2*/ 	.short	(.L_170 - .L_169)
	.align		4
.L_169:
        /*03c4*/ 	.word	index@(_ZN10layer_norm13ln_fwd_kernelINS_13Kernel_traitsIf6__halffS2_fjLj5120ELj1ELj1ELj4ELj16ENS_18Kernel_traits_baseILj5120EfS2_fS2_fjLj128EEEEELb0ELb1ELb1ELb1EEEvNS_9FwdParamsE)
        /*03c8*/ 	.word	0x000000dd


	//----- nvinfo : EIATTR_FRAME_SIZE
	.align		4
.L_170:
        /*03cc*/ 	.byte	0x04, 0x11
        /*03ce*/ 	.short	(.L_172 - .L_171)
	.align		4
.L_171:
        /*03d0*/ 	.word	index@(_ZN10layer_norm13ln_fwd_kernelINS_13Kernel_traitsIf6__halffS2_fjLj5120ELj1ELj1ELj4ELj16ENS_18Kernel_traits_baseILj5120EfS2_fS2_fjLj128EEEEELb0ELb1ELb1ELb1EEEvNS_9FwdParamsE)
        /*03d4*/ 	.word	0x00000000


	//----- nvinfo : EIATTR_REGCOUNT
	.align		4
.L_172:
        /*03d8*/ 	.byte	0x04, 0x2f
        /*03da*/ 	.short	(.L_174 - .L_173)
	.align		4
.L_173:
        /*03dc*/ 	.word	index@(_ZN10layer_norm13ln_fwd_kernelINS_13Kernel_traitsIf6__halffS2_fjLj5120ELj1ELj1ELj4ELj16ENS_18Kernel_traits_baseILj5120EfS2_fS2_fjLj128EEEEELb0ELb1ELb1ELb0EEEvNS_9FwdParamsE)
        /*03e0*/ 	.word	0x000000c8


	//----- nvinfo : EIATTR_FRAME_SIZE
	.align		4
.L_174:
        /*03e4*/ 	.byte	0x04, 0x11
        /*03e6*/ 	.short	(.L_176 - .L_175)
	.align		4
.L_175:
        /*03e8*/ 	.word	index@(_ZN10layer_norm13ln_fwd_kernelINS_13Kernel_traitsIf6__halffS2_fjLj5120ELj1ELj1ELj4ELj16ENS_18Kernel_traits_baseILj5120EfS2_fS2_fjLj128EEEEELb0ELb1ELb1ELb0EEEvNS_9FwdParamsE)
        /*03ec*/ 	.word	0x00000000


	//----- nvinfo : EIATTR_REGCOUNT
	.align		4
.L_176:
        /*03f0*/ 	.byte	0x04, 0x2f
        /*03f2*/ 	.short	(.L_178 - .L_177)
	.align		4
.L_177:
        /*03f4*/ 	.word	index@(_ZN10layer_norm13ln_fwd_kernelINS_13Kernel_traitsIf6__halffS2_fjLj5120ELj1ELj1ELj4ELj16ENS_18Kernel_traits_baseILj5120EfS2_fS2_fjLj128EEEEELb0ELb1ELb0ELb1EEEvNS_9FwdParamsE)
        /*03f8*/ 	.word	0x000000d4


	//----- nvinfo : EIATTR_FRAME_SIZE
	.align		4
.L_178:
        /*03fc*/ 	.byte	0x04, 0x11
        /*03fe*/ 	.short	(.L_180 - .L_179)
	.align		4
.L_179:
        /*0400*/ 	.word	index@(_ZN10layer_norm13ln_fwd_kernelINS_13Kernel_traitsIf6__halffS2_fjLj5120ELj1ELj1ELj4ELj16ENS_18Kernel_traits_baseILj5120EfS2_fS2_fjLj128EEEEELb0ELb1ELb0ELb1EEEvNS_9FwdParamsE)
        /*0404*/ 	.word	0x00000000


	//----- nvinfo : EIATTR_REGCOUNT
	.align		4
.L_180:
        /*0408*/ 	.byte	0x04, 0x2f
        /*040a*/ 	.short	(.L_182 - .L_181)
	.align		4
.L_181:
        /*040c*/ 	.word	index@(_ZN10layer_norm13ln_fwd_kernelINS_13Kernel_traitsIf6__halffS2_fjLj5120ELj1ELj1ELj4ELj16ENS_18Kernel_traits_baseILj5120EfS2_fS2_fjLj128EEEEELb0ELb1ELb0ELb0EEEvNS_9FwdParamsE)
        /*0410*/ 	.word	0x000000c5


	//----- nvinfo : EIATTR_FRAME_SIZE
	.align		4
.L_182:
        /*0414*/ 	.byte	0x04, 0x11
        /*0416*/ 	.short	(.L_184 - .L_183)
	.align		4
.L_183:
        /*0418*/ 	.word	index@(_ZN10layer_norm13ln_fwd_kernelINS_13Kernel_traitsIf6__halffS2_fjLj5120ELj1ELj1ELj4ELj16ENS_18Kernel_traits_baseILj5120EfS2_fS2_fjLj128EEEEELb0ELb1ELb0ELb0EEEvNS_9FwdParamsE)
        /*041c*/ 	.word	0x00000000


	//----- nvinfo : EIATTR_REGCOUNT
	.align		4
.L_184:
        /*0420*/ 	.byte	0x04, 0x2f
        /*0422*/ 	.short	(.L_186 - .L_185)
	.align		4
.L_185:
        /*0424*/ 	.word	index@(_ZN10layer_norm13ln_fwd_kernelINS_13Kernel_traitsIf6__halffS2_fjLj5120ELj1ELj1ELj4ELj16ENS_18Kernel_traits_baseILj5120EfS2_fS2_fjLj128EEEEELb0ELb0ELb1ELb1EEEvNS_9FwdParamsE)
        /*0428*/ 	.word	0x000000a7


	//----- nvinfo : EIATTR_FRAME_SIZE
	.align		4
.L_186:
        /*042c*/ 	.byte	0x04, 0x11
        /*042e*/ 	.short	(.L_188 - .L_187)
	.align		4
.L_187:
        /*0430*/ 	.word	index@(_ZN10layer_norm13ln_fwd_kernelINS_13Kernel_traitsIf6__halffS2_fjLj5120ELj1ELj1ELj4ELj16ENS_18Kernel_traits_baseILj5120EfS2_fS2_fjLj128EEEEELb0ELb0ELb1ELb1EEEvNS_9FwdParamsE)
        /*0434*/ 	.word	0x00000000


	//----- nvinfo : EIATTR_REGCOUNT
	.align		4
.L_188:
        /*0438*/ 	.byte	0x04, 0x2f
        /*043a*/ 	.short	(.L_190 - .L_189)
	.align		4
.L_189:
        /*043c*/ 	.word	index@(_ZN10layer_norm13ln_fwd_kernelINS_13Kernel_traitsIf6__halffS2_fjLj5120ELj1ELj1ELj4ELj16ENS_18Kernel_traits_baseILj5120EfS2_fS2_fjLj128EEEEELb0ELb0ELb1ELb0EEEvNS_9FwdParamsE)
        /*0440*/ 	.word	0x0000009a


	//----- nvinfo : EIATTR_FRAME_SIZE
	.align		4
.L_190:
        /*0444*/ 	.byte	0x04, 0x11
        /*0446*/ 	.short	(.L_192 - .L_191)
	.align		4
.L_191:
        /*0448*/ 	.word	index@(_ZN10layer_norm13ln_fwd_kernelINS_13Kernel_traitsIf6__halffS2_fjLj5120ELj1ELj1ELj4ELj16ENS_18Kernel_traits_baseILj5120EfS2_fS2_fjLj128EEEEELb0ELb0ELb1ELb0EEEvNS_9FwdParamsE)
        /*044c*/ 	.word	0x00000000


	//----- nvinfo : EIATTR_REGCOUNT
	.align		4
.L_192:
        /*0450*/ 	.byte	0x04, 0x2f
        /*0452*/ 	.short	(.L_194 - .L_193)
	.align		4
.L_193:
        /*0454*/ 	.word	index@(_ZN10layer_norm13ln_fwd_kernelINS_13Kernel_traitsIf6__halffS2_fjLj5120ELj1ELj1ELj4ELj16ENS_18Kernel_traits_baseILj5120EfS2_fS2_fjLj128EEEEELb0ELb0ELb0ELb1EEEvNS_9FwdParamsE)
        /*0458*/ 	.word	0x00000099


	//----- nvinfo : EIATTR_FRAME_SIZE
	.align		4
.L_194:
        /*045c*/ 	.byte	0x04, 0x11
        /*045e*/ 	.short	(.L_196 - .L_195)
	.align		4
.L_195:
        /*0460*/ 	.word	index@(_ZN10layer_norm13ln_fwd_kernelINS_13Kernel_traitsIf6__halffS2_fjLj5120ELj1ELj1ELj4ELj16ENS_18Kernel_traits_baseILj5120EfS2_fS2_fjLj128EEEEELb0ELb0ELb0ELb1EEEvNS_9FwdParamsE)
        /*0464*/ 	.word	0x00000000


	//----- nvinfo : EIATTR_REGCOUNT
	.align		4
.L_196:
        /*0468*/ 	.byte	0x04, 0x2f
        /*046a*/ 	.short	(.L_198 - .L_197)
	.align		4
.L_197:
        /*046c*/ 	.word	index@(_ZN10layer_norm13ln_fwd_kernelINS_13Kernel_traitsIf6__halffS2_fjLj5120ELj1ELj1ELj4ELj16ENS_18Kernel_traits_baseILj5120EfS2_fS2_fjLj128EEEEELb0ELb0ELb0ELb0EEEvNS_9FwdParamsE)
        /*0470*/ 	.word	0x00000094


	//----- nvinfo : EIATTR_FRAME_SIZE
	.align		4
.L_198:
        /*0474*/ 	.byte	0x04, 0x11
        /*0476*/ 	.short	(.L_200 - .L_199)
	.align		4
.L_199:
        /*0478*/ 	.word	index@(_ZN10layer_norm13ln_fwd_kernelINS_13Kernel_traitsIf6__halffS2_fjLj5120ELj1ELj1ELj4ELj16ENS_18Kernel_traits_baseILj5120EfS2_fS2_fjLj128EEEEELb0ELb0ELb0ELb0EEEvNS_9FwdParamsE)
        /*047c*/ 	.word	0x00000000


	//----- nvinfo : EIATTR_REGCOUNT
	.align		4
.L_200:
        /*0480*/ 	.byte	0x04, 0x2f
        /*0482*/ 	.short	(.L_202 - .L_201)
	.align		4
.L_201:
        /*0484*/ 	.word	index@(_ZN10layer_norm13ln_fwd_kernelINS_13Kernel_traitsI6__halfS2_fS2_fjLj5120ELj1ELj1ELj4ELj16ENS_18Kernel_traits_baseILj5120ES2_S2_fS2_fjLj128EEEEELb1ELb1ELb1ELb1EEEvNS_9FwdParamsE)
        /*0488*/ 	.word	0x000000a7


	//----- nvinfo : EIATTR_FRAME_SIZE
	.align		4
.L_202:
        /*048c*/ 	.byte	0x04, 0x11
        /*048e*/ 	.short	(.L_204 - .L_203)
	.align		4
.L_203:
        /*0490*/ 	.word	index@(_ZN10layer_norm13ln_fwd_kernelINS_13Kernel_traitsI6__halfS2_fS2_fjLj5120ELj1ELj1ELj4ELj16ENS_18Kernel_traits_baseILj5120ES2_S2_fS2_fjLj128EEEEELb1ELb1ELb1ELb1EEEvNS_9FwdParamsE)
        /*0494*/ 	.word	0x00000000


	//----- nvinfo : EIATTR_REGCOUNT
	.align		4
.L_204:
        /*0498*/ 	.byte	0x04, 0x2f
        /*049a*/ 	.short	(.L_206 - .L_205)
	.align		4
.L_205:
        /*049c*/ 	.word	index@(_ZN10layer_norm13ln_fwd_kernelINS_13Kernel_traitsI6__halfS2_fS2_fjLj5120ELj1ELj1ELj4ELj16ENS_18Kernel_traits_baseILj5120ES2_S2_fS2_fjLj128EEEEELb1ELb1ELb1ELb0EEEvNS_9FwdParamsE)
        /*04a0*/ 	.word	0x0000009e


	//----- nvinfo : EIATTR_FRAME_SIZE
	.align		4
.L_206:
        /*04a4*/ 	.byte	0x04, 0x11
        /*04a6*/ 	.short	(.L_208 - .L_207)
	.align		4
.L_207:
        /*04a8*/ 	.word	index@(_ZN10layer_norm13ln_fwd_kernelINS_13Kernel_traitsI6__halfS2_fS2_fjLj5120ELj1ELj1ELj4ELj16ENS_18Kernel_traits_baseILj5120ES2_S2_fS2_fjLj128EEEEELb1ELb1ELb1ELb0EEEvNS_9FwdParamsE)
        /*04ac*/ 	.word	0x00000000


	//----- nvinfo : EIATTR_REGCOUNT
	.align		4
.L_208:
        /*04b0*/ 	.byte	0x04, 0x2f
        /*04b2*/ 	.short	(.L_210 - .L_209)
	.align		4
.L_209:
        /*04b4*/ 	.word	index@(_ZN10layer_norm13ln_fwd_kernelINS_13Kernel_traitsI6__halfS2_fS2_fjLj5120ELj1ELj1ELj4ELj16ENS_18Kernel_traits_baseILj5120ES2_S2_fS2_fjLj128EEEEELb1ELb1ELb0ELb1EEEvNS_9FwdParamsE)
        /*04b8*/ 	.word	0x000000a0


	//----- nvinfo : EIATTR_FRAME_SIZE
	.align		4
.L_210:
        /*04bc*/ 	.byte	0x04, 0x11
        /*04be*/ 	.short	(.L_212 - .L_211)
	.align		4
.L_211:
        /*04c0*/ 	.word	index@(_ZN10layer_norm13ln_fwd_kernelINS_13Kernel_traitsI6__halfS2_fS2_fjLj5120ELj1ELj1ELj4ELj16ENS_18Kernel_traits_baseILj5120ES2_S2_fS2_fjLj128EEEEELb1ELb1ELb0ELb1EEEvNS_9FwdParamsE)
        /*04c4*/ 	.word	0x00000000


	//----- nvinfo : EIATTR_REGCOUNT
	.align		4
.L_212:
        /*04c8*/ 	.byte	0x04, 0x2f
        /*04ca*/ 	.short	(.L_214 - .L_213)
	.align		4
.L_213:
        /*04cc*/ 	.word	index@(_ZN10layer_norm13ln_fwd_kernelINS_13Kernel_traitsI6__halfS2_fS2_fjLj5120ELj1ELj1ELj4ELj16ENS_18Kernel_traits_baseILj5120ES2_S2_fS2_fjLj128EEEEELb1ELb1ELb0ELb0EEEvNS_9FwdParamsE)
        /*04d0*/ 	.word	0x00000099


	//----- nvinfo : EIATTR_FRAME_SIZE
	.align		4
.L_214:
        /*04d4*/ 	.byte	0x04, 0x11
        /*04d6*/ 	.short	(.L_216 - .L_215)
	.align		4
.L_215:
        /*04d8*/ 	.word	index@(_ZN10layer_norm13ln_fwd_kernelINS_13Kernel_traitsI6__halfS2_fS2_fjLj5120ELj1ELj1ELj4ELj16ENS_18Kernel_traits_baseILj5120ES2_S2_fS2_fjLj128EEEEELb1ELb1ELb0ELb0EEEvNS_9FwdParamsE)
        /*04dc*/ 	.word	0x00000000


	//----- nvinfo : EIATTR_REGCOUNT
	.align		4
.L_216:
        /*04e0*/ 	.byte	0x04, 0x2f
        /*04e2*/ 	.short	(.L_218 - .L_217)
	.align		4
.L_217:
        /*04e4*/ 	.word	index@(_ZN10layer_norm13ln_fwd_kernelINS_13Kernel_traitsI6__halfS2_fS2_fjLj5120ELj1ELj1ELj4ELj16ENS_18Kernel_traits_baseILj5120ES2_S2_fS2_fjLj128EEEEELb1ELb0ELb1ELb1EEEvNS_9FwdParamsE)
        /*04e8*/ 	.word	0x0000007c


	//----- nvinfo : EIATTR_FRAME_SIZE
	.align		4
.L_218:
        /*04ec*/ 	.byte	0x04, 0x11
        /*04ee*/ 	.short	(.L_220 - .L_219)
	.align		4
.L_219:
        /*04f0*/ 	.word	index@(_ZN10layer_norm13ln_fwd_kernelINS_13Kernel_traitsI6__halfS2_fS2_fjLj5120ELj1ELj1ELj4ELj16ENS_18Kernel_traits_baseILj5120ES2_S2_fS2_fjLj128EEEEELb1ELb0ELb1ELb1EEEvNS_9FwdParamsE)
        /*04f4*/ 	.word	0x00000000


	//----- nvinfo : EIATTR_REGCOUNT
	.align		4
.L_220:
        /*04f8*/ 	.byte	0x04, 0x2f
        /*04fa*/ 	.short	(.L_222 - .L_221)
	.align		4
.L_221:
        /*04fc*/ 	.word	index@(_ZN10layer_norm13ln_fwd_kernelINS_13Kernel_traitsI6__halfS2_fS2_fjLj5120ELj1ELj1ELj4ELj16ENS_18Kernel_traits_baseILj5120ES2_S2_fS2_fjLj128EEEEELb1ELb0ELb1ELb0EEEvNS_9FwdParamsE)
        /*0500*/ 	.word	0x0000007d


	//----- nvinfo : EIATTR_FRAME_SIZE
	.align		4
.L_222:
        /*0504*/ 	.byte	0x04, 0x11
        /*0506*/ 	.short	(.L_224 - .L_223)
	.align		4
.L_223:
        /*0508*/ 	.word	index@(_ZN10layer_norm13ln_fwd_kernelINS_13Kernel_traitsI6__halfS2_fS2_fjLj5120ELj1ELj1ELj4ELj16ENS_18Kernel_traits_baseILj5120ES2_S2_fS2_fjLj128EEEEELb1ELb0ELb1ELb0EEEvNS_9FwdParamsE)
        /*050c*/ 	.word	0x00000000


	//----- nvinfo : EIATTR_REGCOUNT
	.align		4
.L_224:
        /*0510*/ 	.byte	0x04, 0x2f
        /*0512*/ 	.short	(.L_226 - .L_225)
	.align		4
.L_225:
        /*0514*/ 	.word	index@(_ZN10layer_norm13ln_fwd_kernelINS_13Kernel_traitsI6__halfS2_fS2_fjLj5120ELj1ELj1ELj4ELj16ENS_18Kernel_traits_baseILj5120ES2_S2_fS2_fjLj128EEEEELb1ELb0ELb0ELb1EEEvNS_9FwdParamsE)
        /*0518*/ 	.word	0x00000077


	//----- nvinfo : EIATTR_FRAME_SIZE
	.align		4
.L_226:
        /*051c*/ 	.byte	0x04, 0x11
        /*051e*/ 	.short	(.L_228 - .L_227)
	.align		4
.L_227:
        /*0520*/ 	.word	index@(_ZN10layer_norm13ln_fwd_kernelINS_13Kernel_traitsI6__halfS2_fS2_fjLj5120ELj1ELj1ELj4ELj16ENS_18Kernel_traits_baseILj5120ES2_S2_fS2_fjLj128EEEEELb1ELb0ELb0ELb1EEEvNS_9FwdParamsE)
        /*0524*/ 	.word	0x00000000


	//----- nvinfo : EIATTR_REGCOUNT
	.align		4
.L_228:
        /*0528*/ 	.byte	0x04, 0x2f
        /*052a*/ 	.short	(.L_230 - .L_229)
	.align		4
.L_229:
        /*052c*/ 	.word	index@(_ZN10layer_norm13ln_fwd_kernelINS_13Kernel_traitsI6__halfS2_fS2_fjLj5120ELj1ELj1ELj4ELj16ENS_18Kernel_traits_baseILj5120ES2_S2_fS2_fjLj128EEEEELb1ELb0ELb0ELb0EEEvNS_9FwdParamsE)
        /*0530*/ 	.word	0x0000007d


	//----- nvinfo : EIATTR_FRAME_SIZE
	.align		4
.L_230:
        /*0534*/ 	.byte	0x04, 0x11
        /*0536*/ 	.short	(.L_232 - .L_231)
	.align		4
.L_231:
        /*0538*/ 	.word	index@(_ZN10layer_norm13ln_fwd_kernelINS_13Kernel_traitsI6__halfS2_fS2_fjLj5120ELj1ELj1ELj4ELj16ENS_18Kernel_traits_baseILj5120ES2_S2_fS2_fjLj128EEEEELb1ELb0ELb0ELb0EEEvNS_9FwdParamsE)
        /*053c*/ 	.word	0x00000000


	//----- nvinfo : EIATTR_REGCOUNT
	.align		4
.L_232:
        /*0540*/ 	.byte	0x04, 0x2f
        /*0542*/ 	.short	(.L_234 - .L_233)
	.align		4
.L_233:
        /*0544*/ 	.word	index@(_ZN10layer_norm13ln_fwd_kernelINS_13Kernel_traitsI6__halfS2_fS2_fjLj5120ELj1ELj1ELj4ELj16ENS_18Kernel_traits_baseILj5120ES2_S2_fS2_fjLj128EEEEELb0ELb1ELb1ELb1EEEvNS_9FwdParamsE)
        /*0548*/ 	.word	0x00000086


	//----- nvinfo : EIATTR_FRAME_SIZE
	.align		4
.L_234:
        /*054c*/ 	.byte	0x04, 0x11
        /*054e*/ 	.short	(.L_236 - .L_235)
	.align		4
.L_235:
        /*0550*/ 	.word	index@(_ZN10layer_norm13ln_fwd_kernelINS_13Kernel_traitsI6__halfS2_fS2_fjLj5120ELj1ELj1ELj4ELj16ENS_18Kernel_traits_baseILj5120ES2_S2_fS2_fjLj128EEEEELb0ELb1ELb1ELb1EEEvNS_9FwdParamsE)
        /*0554*/ 	.word	0x00000000


	//----- nvinfo : EIATTR_REGCOUNT
	.align		4
.L_236:
        /*0558*/ 	.byte	0x04, 0x2f
        /*055a*/ 	.short	(.L_238 - .L_237)
	.align		4
.L_237:
        /*055c*/ 	.word	index@(_ZN10layer_norm13ln_fwd_kernelINS_13Kernel_traitsI6__halfS2_fS2_fjLj5120ELj1ELj1ELj4ELj16ENS_18Kernel_traits_baseILj5120ES2_S2_fS2_fjLj128EEEEELb0ELb1ELb1ELb0EEEvNS_9FwdParamsE)
        /*0560*/ 	.word	0x0000008c


	//----- nvinfo : EIATTR_FRAME_SIZE
	.align		4
.L_238:
        /*0564*/ 	.byte	0x04, 0x11
        /*0566*/ 	.short	(.L_240 - .L_239)
	.align		4
.L_239:
        /*0568*/ 	.word	index@(_ZN10layer_norm13ln_fwd_kernelINS_13Kernel_traitsI6__halfS2_fS2_fjLj5120ELj1ELj1ELj4ELj16ENS_18Kernel_traits_baseILj5120ES2_S2_fS2_fjLj128EEEEELb0ELb1ELb1ELb0EEEvNS_9FwdParamsE)
        /*056c*/ 	.word	0x00000000


	//----- nvinfo : EIATTR_REGCOUNT
	.align		4
.L_240:
        /*0570*/ 	.byte	0x04, 0x2f
        /*0572*/ 	.short	(.L_242 - .L_241)
	.align		4
.L_241:
        /*0574*/ 	.word	index@(_ZN10layer_norm13ln_fwd_kernelINS_13Kernel_traitsI6__halfS2_fS2_fjLj5120ELj1ELj1ELj4ELj16ENS_18Kernel_traits_baseILj5120ES2_S2_fS2_fjLj128EEEEELb0ELb1ELb0ELb1EEEvNS_9FwdParamsE)
        /*0578*/ 	.word	0x00000082


	//----- nvinfo : EIATTR_FRAME_SIZE
	.align		4
.L_242:
        /*057c*/ 	.byte	0x04, 0x11
        /*057e*/ 	.short	(.L_244 - .L_243)
	.align		4
.L_243:
        /*0580*/ 	.word	index@(_ZN10layer_norm13ln_fwd_kernelINS_13Kernel_traitsI6__halfS2_fS2_fjLj5120ELj1ELj1ELj4ELj16ENS_18Kernel_traits_baseILj5120ES2_S2_fS2_fjLj128EEEEELb0ELb1ELb0ELb1EEEvNS_9FwdParamsE)
        /*0584*/ 	.word	0x00000000


	//----- nvinfo : EIATTR_REGCOUNT
	.align		4
.L_244:
        /*0588*/ 	.byte	0x04, 0x2f
        /*058a*/ 	.short	(.L_246 - .L_245)
	.align		4
.L_245:
        /*058c*/ 	.word	index@(_ZN10layer_norm13ln_fwd_kernelINS_13Kernel_traitsI6__halfS2_fS2_fjLj5120ELj1ELj1ELj4ELj16ENS_18Kernel_traits_baseILj5120ES2_S2_fS2_fjLj128EEEEELb0ELb1ELb0ELb0EEEvNS_9FwdParamsE)
        /*0590*/ 	.word	0x0000007f


	//----- nvinfo : EIATTR_FRAME_SIZE
	.align		4
.L_246:
        /*0594*/ 	.byte	0x04, 0x11
        /*0596*/ 	.short	(.L_248 - .L_247)
	.align		4
.L_247:
        /*0598*/ 	.word	index@(_ZN10layer_norm13ln_fwd_kernelINS_13Kernel_traitsI6__halfS2_fS2_fjLj5120ELj1ELj1ELj4ELj16ENS_18Kernel_traits_baseILj5120ES2_S2_fS2_fjLj128EEEEELb0ELb1ELb0ELb0EEEvNS_9FwdParamsE)
        /*059c*/ 	.word	0x00000000


	//----- nvinfo : EIATTR_REGCOUNT
	.align		4
.L_248:
        /*05a0*/ 	.byte	0x04, 0x2f
        /*05a2*/ 	.short	(.L_250 - .L_249)
	.align		4
.L_249:
        /*05a4*/ 	.word	index@(_ZN10layer_norm13ln_fwd_kernelINS_13Kernel_traitsI6__halfS2_fS2_fjLj5120ELj1ELj1ELj4ELj16ENS_18Kernel_traits_baseILj5120ES2_S2_fS2_fjLj128EEEEELb0ELb0ELb1ELb1EEEvNS_9FwdParamsE)
        /*05a8*/ 	.word	0x00000064


	//----- nvinfo : EIATTR_FRAME_SIZE
	.align		4
.L_250:
        /*05ac*/ 	.byte	0x04, 0x11
        /*05ae*/ 	.short	(.L_252 - .L_251)
	.align		4
.L_251:
        /*05b0*/ 	.word	index@(_ZN10layer_norm13ln_fwd_kernelINS_13Kernel_traitsI6__halfS2_fS2_fjLj5120ELj1ELj1ELj4ELj16ENS_18Kernel_traits_baseILj5120ES2_S2_fS2_fjLj128EEEEELb0ELb0ELb1ELb1EEEvNS_9FwdParamsE)
        /*05b4*/ 	.word	0x00000000


	//----- nvinfo : EIATTR_REGCOUNT
	.align		4
.L_252:
        /*05b8*/ 	.byte	0x04, 0x2f
        /*05ba*/ 	.short	(.L_254 - .L_253)
	.align		4
.L_253:
        /*05bc*/ 	.word	index@(_ZN10layer_norm13ln_fwd_kernelINS_13Kernel_traitsI6__halfS2_fS2_fjLj5120ELj1ELj1ELj4ELj16ENS_18Kernel_traits_baseILj5120ES2_S2_fS2_fjLj128EEEEELb0ELb0ELb1ELb0EEEvNS_9FwdParamsE)
        /*05c0*/ 	.word	0x00000078


	//----- nvinfo : EIATTR_FRAME_SIZE
	.align		4
.L_254:
        /*05c4*/ 	.byte	0x04, 0x11
        /*05c6*/ 	.short	(.L_256 - .L_255)
	.align		4
.L_255:
        /*05c8*/ 	.word	index@(_ZN10layer_norm13ln_fwd_kernelINS_13Kernel_traitsI6__halfS2_fS2_fjLj5120ELj1ELj1ELj4ELj16ENS_18Kernel_traits_baseILj5120ES2_S2_fS2_fjLj128EEEEELb0ELb0ELb1ELb0EEEvNS_9FwdParamsE)
        /*05cc*/ 	.word	0x00000000


	//----- nvinfo : EIATTR_REGCOUNT
	.align		4
.L_256:
        /*05d0*/ 	.byte	0x04, 0x2f
        /*05d2*/ 	.short	(.L_258 - .L_257)
	.align		4
.L_257:
        /*05d4*/ 	.word	index@(_ZN10layer_norm13ln_fwd_kernelINS_13Kernel_traitsI6__halfS2_fS2_fjLj5120ELj1ELj1ELj4ELj16ENS_18Kernel_traits_baseILj5120ES2_S2_fS2_fjLj128EEEEELb0ELb0ELb0ELb1EEEvNS_9FwdParamsE)
        /*05d8*/ 	.word	0x0000006c


	//----- nvinfo : EIATTR_FRAME_SIZE
	.align		4
.L_258:
        /*05dc*/ 	.byte	0x04, 0x11
        /*05de*/ 	.short	(.L_260 - .L_259)
	.align		4
.L_259:
        /*05e0*/ 	.word	index@(_ZN10layer_norm13ln_fwd_kernelINS_13Kernel_traitsI6__halfS2_fS2_fjLj5120ELj1ELj1ELj4ELj16ENS_18Kernel_traits_baseILj5120ES2_S2_fS2_fjLj128EEEEELb0ELb0ELb0ELb1EEEvNS_9FwdParamsE)
        /*05e4*/ 	.word	0x00000000


	//----- nvinfo : EIATTR_REGCOUNT
	.align		4
.L_260:
        /*05e8*/ 	.byte	0x04, 0x2f
        /*05ea*/ 	.short	(.L_262 - .L_261)
	.align		4
.L_261:
        /*05ec*/ 	.word	index@(_ZN10layer_norm13ln_fwd_kernelINS_13Kernel_traitsI6__halfS2_fS2_fjLj5120ELj1ELj1ELj4ELj16ENS_18Kernel_traits_baseILj5120ES2_S2_fS2_fjLj128EEEEELb0ELb0ELb0ELb0EEEvNS_9FwdParamsE)
        /*05f0*/ 	.word	0x0000006b


	//----- nvinfo : EIATTR_FRAME_SIZE
	.align		4
.L_262:
        /*05f4*/ 	.byte	0x04, 0x11
        /*05f6*/ 	.short	(.L_264 - .L_263)
	.align		4
.L_263:
        /*05f8*/ 	.word	index@(_ZN10layer_norm13ln_fwd_kernelINS_13Kernel_traitsI6__halfS2_fS2_fjLj5120ELj1ELj1ELj4ELj16ENS_18Kernel_traits_baseILj5120ES2_S2_fS2_fjLj128EEEEELb0ELb0ELb0ELb0EEEvNS_9FwdParamsE)
        /*05fc*/ 	.word	0x00000000


	//----- nvinfo : EIATTR_REGCOUNT
	.align		4
.L_264:
        /*0600*/ 	.byte	0x04, 0x2f
        /*0602*/ 	.short	(.L_266 - .L_265)
	.align		4
.L_265:
        /*0604*/ 	.word	index@(_ZN10layer_norm13ln_fwd_kernelINS_13Kernel_traitsIf6__halfS2_S2_fjLj5120ELj1ELj1ELj4ELj16ENS_18Kernel_traits_baseILj5120EfS2_S2_S2_fjLj128EEEEELb1ELb1ELb1ELb1EEEvNS_9FwdParamsE)
        /*0608*/ 	.word	0x000000ff


	//----- nvinfo : EIATTR_FRAME_SIZE
	.align		4
.L_266:
        /*060c*/ 	.byte	0x04, 0x11
        /*060e*/ 	.short	(.L_268 - .L_267)
	.align		4
.L_267:
        /*0610*/ 	.word	index@(_ZN10layer_norm13ln_fwd_kernelINS_13Kernel_traitsIf6__halfS2_S2_fjLj5120ELj1ELj1ELj4ELj16ENS_18Kernel_traits_baseILj5120EfS2_S2_S2_fjLj128EEEEELb1ELb1ELb1ELb1EEEvNS_9FwdParamsE)
        /*0614*/ 	.word	0x00000000


	//----- nvinfo : EIATTR_REGCOUNT
	.align		4
.L_268:
        /*0618*/ 	.byte	0x04, 0x2f
        /*061a*/ 	.short	(.L_270 - .L_269)
	.align		4
.L_269:
        /*061c*/ 	.word	index@(_ZN10layer_norm13ln_fwd_kernelINS_13Kernel_traitsIf6__halfS2_S2_fjLj5120ELj1ELj1ELj4ELj16ENS_18Kernel_traits_baseILj5120EfS2_S2_S2_fjLj128EEEEELb1ELb1ELb1ELb0EEEvNS_9FwdParamsE)
        /*0620*/ 	.word	0x000000ee


	//----- nvinfo : EIATTR_FRAME_SIZE
	.align		4
.L_270:
        /*0624*/ 	.byte	0x04, 0x11
        /*0626*/ 	.short	(.L_272 - .L_271)
	.align		4
.L_271:
        /*0628*/ 	.word	index@(_ZN10layer_norm13ln_fwd_kernelINS_13Kernel_traitsIf6__halfS2_S2_fjLj5120ELj1ELj1ELj4ELj16ENS_18Kernel_traits_baseILj5120EfS2_S2_S2_fjLj128EEEEELb1ELb1ELb1ELb0EEEvNS_9FwdParamsE)
        /*062c*/ 	.word	0x00000000


	//----- nvinfo : EIATTR_REGCOUNT
	.align		4
.L_272:
        /*0630*/ 	.byte	0x04, 0x2f
        /*0632*/ 	.short	(.L_274 - .L_273)
	.align		4
.L_273:
        /*0634*/ 	.word	index@(_ZN10layer_norm13ln_fwd_kernelINS_13Kernel_traitsIf6__halfS2_S2_fjLj5120ELj1ELj1ELj4ELj16ENS_18Kernel_traits_baseILj5120EfS2_S2_S2_fjLj128EEEEELb1ELb1ELb0ELb1EEEvNS_9FwdParamsE)
        /*0638*/ 	.word	0x000000ee


	//----- nvinfo : EIATTR_FRAME_SIZE
	.align		4
.L_274:
        /*063c*/ 	.byte	0x04, 0x11
        /*063e*/ 	.short	(.L_276 - .L_275)
	.align		4
.L_275:
        /*0640*/ 	.word	index@(_ZN10layer_norm13ln_fwd_kernelINS_13Kernel_traitsIf6__halfS2_S2_fjLj5120ELj1ELj1ELj4ELj16ENS_18Kernel_traits_baseILj5120EfS2_S2_S2_fjLj128EEEEELb1ELb1ELb0ELb1EEEvNS_9FwdParamsE)
        /*0644*/ 	.word	0x00000000


	//----- nvinfo : EIATTR_REGCOUNT
	.align		4
.L_276:
        /*0648*/ 	.byte	0x04, 0x2f
        /*064a*/ 	.short	(.L_278 - .L_277)
	.align		4
.L_277:
        /*064c*/ 	.word	index@(_ZN10layer_norm13ln_fwd_kernelINS_13Kernel_traitsIf6__halfS2_S2_fjLj5120ELj1ELj1ELj4ELj16ENS_18Kernel_traits_baseILj5120EfS2_S2_S2_fjLj128EEEEELb1ELb1ELb0ELb0EEEvNS_9FwdParamsE)
        /*0650*/ 	.word	0x000000ec


	//----- nvinfo : EIATTR_FRAME_SIZE
	.align		4
.L_278:
        /*0654*/ 	.byte	0x04, 0x11
        /*0656*/ 	.short	(.L_280 - .L_279)
	.align		4
.L_279:
        /*0658*/ 	.word	index@(_ZN10layer_norm13ln_fwd_kernelINS_13Kernel_traitsIf6__halfS2_S2_fjLj5120ELj1ELj1ELj4ELj16ENS_18Kernel_traits_baseILj5120EfS2_S2_S2_fjLj128EEEEELb1ELb1ELb0ELb0EEEvNS_9FwdParamsE)
        /*065c*/ 	.word	0x00000000


	//----- nvinfo : EIATTR_REGCOUNT
	.align		4
.L_280:
        /*0660*/ 	.byte	0x04, 0x2f
        /*0662*/ 	.short	(.L_282 - .L_281)
	.align		4
.L_281:
        /*0664*/ 	.word	index@(_ZN10layer_norm13ln_fwd_kernelINS_13Kernel_traitsIf6__halfS2_S2_fjLj5120ELj1ELj1ELj4ELj16ENS_18Kernel_traits_baseILj5120EfS2_S2_S2_fjLj128EEEEELb1ELb0ELb1ELb1EEEvNS_9FwdParamsE)
        /*0668*/ 	.word	0x000000a4


	//----- nvinfo : EIATTR_FRAME_SIZE
	.align		4
.L_282:
        /*066c*/ 	.byte	0x04, 0x11
        /*066e*/ 	.short	(.L_284 - .L_283)
	.align		4
.L_283:
        /*0670*/ 	.word	index@(_ZN10layer_norm13ln_fwd_kernelINS_13Kernel_traitsIf6__halfS2_S2_fjLj5120ELj1ELj1ELj4ELj16ENS_18Kernel_traits_baseILj5120EfS2_S2_S2_fjLj128EEEEELb1ELb0ELb1ELb1EEEvNS_9FwdParamsE)
        /*0674*/ 	.word	0x00000000


	//----- nvinfo : EIATTR_REGCOUNT
	.align		4
.L_284:
        /*0678*/ 	.byte	0x04, 0x2f
        /*067a*/ 	.short	(.L_286 - .L_285)
	.align		4
.L_285:
        /*067c*/ 	.word	index@(_ZN10layer_norm13ln_fwd_kernelINS_13Kernel_traitsIf6__halfS2_S2_fjLj5120ELj1ELj1ELj4ELj16ENS_18Kernel_traits_baseILj5120EfS2_S2_S2_fjLj128EEEEELb1ELb0ELb1ELb0EEEvNS_9FwdParamsE)
        /*0680*/ 	.word	0x000000a6


	//----- nvinfo : EIATTR_FRAME_SIZE
	.align		4
.L_286:
        /*0684*/ 	.byte	0x04, 0x11
        /*0686*/ 	.short	(.L_288 - .L_287)
	.align		4
.L_287:
        /*0688*/ 	.word	index@(_ZN10layer_norm13ln_fwd_kernelINS_13Kernel_traitsIf6__halfS2_S2_fjLj5120ELj1ELj1ELj4ELj16ENS_18Kernel_traits_baseILj5120EfS2_S2_S2_fjLj128EEEEELb1ELb0ELb1ELb0EEEvNS_9FwdParamsE)
        /*068c*/ 	.word	0x00000000


	//----- nvinfo : EIATTR_REGCOUNT
	.align		4
.L_288:
        /*0690*/ 	.byte	0x04, 0x2f
        /*0692*/ 	.short	(.L_290 - .L_289)
	.align		4
.L_289:
        /*0694*/ 	.word	index@(_ZN10layer_norm13ln_fwd_kernelINS_13Kernel_traitsIf6__halfS2_S2_fjLj5120ELj1ELj1ELj4ELj16ENS_18Kernel_traits_baseILj5120EfS2_S2_S2_fjLj128EEEEELb1ELb0ELb0ELb1EEEvNS_9FwdParamsE)
        /*0698*/ 	.word	0x000000a1


	//----- nvinfo : EIATTR_FRAME_SIZE
	.align		4
.L_290:
        /*069c*/ 	.byte	0x04, 0x11
        /*069e*/ 	.short	(.L_292 - .L_291)
	.align		4
.L_291:
        /*06a0*/ 	.word	index@(_ZN10layer_norm13ln_fwd_kernelINS_13Kernel_traitsIf6__halfS2_S2_fjLj5120ELj1ELj1ELj4ELj16ENS_18Kernel_traits_baseILj5120EfS2_S2_S2_fjLj128EEEEELb1ELb0ELb0ELb1EEEvNS_9FwdParamsE)
        /*06a4*/ 	.word	0x00000000


	//----- nvinfo : EIATTR_REGCOUNT
	.align		4
.L_292:
        /*06a8*/ 	.byte	0x04, 0x2f
        /*06aa*/ 	.short	(.L_294 - .L_293)
	.align		4
.L_293:
        /*06ac*/ 	.word	index@(_ZN10layer_norm13ln_fwd_kernelINS_13Kernel_traitsIf6__halfS2_S2_fjLj5120ELj1ELj1ELj4ELj16ENS_18Kernel_traits_baseILj5120EfS2_S2_S2_fjLj128EEEEELb1ELb0ELb0ELb0EEEvNS_9FwdParamsE)
        /*06b0*/ 	.word	0x0000009e


	//----- nvinfo : EIATTR_FRAME_SIZE
	.align		4
.L_294:
        /*06b4*/ 	.byte	0x04, 0x11
        /*06b6*/ 	.short	(.L_296 - .L_295)
	.align		4
.L_295:
        /*06b8*/ 	.word	index@(_ZN10layer_norm13ln_fwd_kernelINS_13Kernel_traitsIf6__halfS2_S2_fjLj5120ELj1ELj1ELj4ELj16ENS_18Kernel_traits_baseILj5120EfS2_S2_S2_fjLj128EEEEELb1ELb0ELb0ELb0EEEvNS_9FwdParamsE)
        /*06bc*/ 	.word	0x00000000


	//----- nvinfo : EIATTR_REGCOUNT
	.align		4
.L_296:
        /*06c0*/ 	.byte	0x04, 0x2f
        /*06c2*/ 	.short	(.L_298 - .L_297)
	.align		4
.L_297:
        /*06c4*/ 	.word	index@(_ZN10layer_norm13ln_fwd_kernelINS_13Kernel_traitsIf6__halfS2_S2_fjLj5120ELj1ELj1ELj4ELj16ENS_18Kernel_traits_baseILj5120EfS2_S2_S2_fjLj128EEEEELb0ELb1ELb1ELb1EEEvNS_9FwdParamsE)
        /*06c8*/ 	.word	0x000000e4


	//----- nvinfo : EIATTR_FRAME_SIZE
	.align		4
.L_298:
        /*06cc*/ 	.byte	0x04, 0x11
        /*06ce*/ 	.short	(.L_300 - .L_299)
	.align		4
.L_299:
        /*06d0*/ 	.word	index@(_ZN10layer_norm13ln_fwd_kernelINS_13Kernel_traitsIf6__halfS2_S2_fjLj5120ELj1ELj1ELj4ELj16ENS_18Kernel_traits_baseILj5120EfS2_S2_S2_fjLj128EEEEELb0ELb1ELb1ELb1EEEvNS_9FwdParamsE)
        /*06d4*/ 	.word	0x00000000


	//----- nvinfo : EIATTR_REGCOUNT
	.align		4
.L_300:
        /*06d8*/ 	.byte	0x04, 0x2f
        /*06da*/ 	.short	(.L_302 - .L_301)
	.align		4
.L_301:
        /*06dc*/ 	.word	index@(_ZN10layer_norm13ln_fwd_kernelINS_13Kernel_traitsIf6__halfS2_S2_fjLj5120ELj1ELj1ELj4ELj16ENS_18Kernel_traits_baseILj5120EfS2_S2_S2_fjLj128EEEEELb0ELb1ELb1ELb0EEEvNS_9FwdParamsE)
        /*06e0*/ 	.word	0x000000ec


	//----- nvinfo : EIATTR_FRAME_SIZE
	.align		4
.L_302:
        /*06e4*/ 	.byte	0x04, 0x11
        /*06e6*/ 	.short	(.L_304 - .L_303)
	.align		4
.L_303:
        /*06e8*/ 	.word	index@(_ZN10layer_norm13ln_fwd_kernelINS_13Kernel_traitsIf6__halfS2_S2_fjLj5120ELj1ELj1ELj4ELj16ENS_18Kernel_traits_baseILj5120EfS2_S2_S2_fjLj128EEEEELb0ELb1ELb1ELb0EEEvNS_9FwdParamsE)
        /*06ec*/ 	.word	0x00000000


	//----- nvinfo : EIATTR_REGCOUNT
	.align		4
.L_304:
        /*06f0*/ 	.byte	0x04, 0x2f
        /*06f2*/ 	.short	(.L_306 - .L_305)
	.align		4
.L_305:
        /*06f4*/ 	.word	index@(_ZN10layer_norm13ln_fwd_kernelINS_13Kernel_traitsIf6__halfS2_S2_fjLj5120ELj1ELj1ELj4ELj16ENS_18Kernel_traits_baseILj5120EfS2_S2_S2_fjLj128EEEEELb0ELb1ELb0ELb1EEEvNS_9FwdParamsE)
        /*06f8*/ 	.word	0x000000c2


	//----- nvinfo : EIATTR_FRAME_SIZE
	.align		4
.L_306:
        /*06fc*/ 	.byte	0x04, 0x11
        /*06fe*/ 	.short	(.L_308 - .L_307)
	.align		4
.L_307:
        /*0700*/ 	.word	index@(_ZN10layer_norm13ln_fwd_kernelINS_13Kernel_traitsIf6__halfS2_S2_fjLj5120ELj1ELj1ELj4ELj16ENS_18Kernel_traits_baseILj5120EfS2_S2_S2_fjLj128EEEEELb0ELb1ELb0ELb1EEEvNS_9FwdParamsE)
        /*0704*/ 	.word	0x00000000


	//----- nvinfo : EIATTR_REGCOUNT
	.align		4
.L_308:
        /*0708*/ 	.byte	0x04, 0x2f
        /*070a*/ 	.short	(.L_310 - .L_309)
	.align		4
.L_309:
        /*070c*/ 	.word	index@(_ZN10layer_norm13ln_fwd_kernelINS_13Kernel_traitsIf6__halfS2_S2_fjLj5120ELj1ELj1ELj4ELj16ENS_18Kernel_traits_baseILj5120EfS2_S2_S2_fjLj128EEEEELb0ELb1ELb0ELb0EEEvNS_9FwdParamsE)
        /*0710*/ 	.word	0x000000c1


	//----- nvinfo : EIATTR_FRAME_SIZE
	.align		4
.L_310:
        /*0714*/ 	.byte	0x04, 0x11
        /*0716*/ 	.short	(.L_312 - .L_311)
	.align		4
.L_311:
        /*0718*/ 	.word	index@(_ZN10layer_norm13ln_fwd_kernelINS_13Kernel_traitsIf6__halfS2_S2_fjLj5120ELj1ELj1ELj4ELj16ENS_18Kernel_traits_baseILj5120EfS2_S2_S2_fjLj128EEEEELb0ELb1ELb0ELb0EEEvNS_9FwdParamsE)
        /*071c*/ 	.word	0x00000000


	//----- nvinfo : EIATTR_REGCOUNT
	.align		4
.L_312:
        /*0720*/ 	.byte	0x04, 0x2f
        /*0722*/ 	.short	(.L_314 - .L_313)
	.align		4
.L_313:
        /*0724*/ 	.word	index@(_ZN10layer_norm13ln_fwd_kernelINS_13Kernel_traitsIf6__halfS2_S2_fjLj5120ELj1ELj1ELj4ELj16ENS_18Kernel_traits_baseILj5120EfS2_S2_S2_fjLj128EEEEELb0ELb0ELb1ELb1EEEvNS_9FwdParamsE)
        /*0728*/ 	.word	0x000000a8


	//----- nvinfo : EIATTR_FRAME_SIZE
	.align		4
.L_314:
        /*072c*/ 	.byte	0x04, 0x11
        /*072e*/ 	.short	(.L_316 - .L_315)
	.align		4
.L_315:
        /*0730*/ 	.word	index@(_ZN10layer_norm13ln_fwd_kernelINS_13Kernel_traitsIf6__halfS2_S2_fjLj5120ELj1ELj1ELj4ELj16ENS_18Kernel_traits_baseILj5120EfS2_S2_S2_fjLj128EEEEELb0ELb0ELb1ELb1EEEvNS_9FwdParamsE)
        /*0734*/ 	.word	0x00000000


	//----- nvinfo : EIATTR_REGCOUNT
	.align		4
.L_316:
        /*0738*/ 	.byte	0x04, 0x2f
        /*073a*/ 	.short	(.L_318 - .L_317)
	.align		4
.L_317:
        /*073c*/ 	.word	index@(_ZN10layer_norm13ln_fwd_kernelINS_13Kernel_traitsIf6__halfS2_S2_fjLj5120ELj1ELj1ELj4ELj16ENS_18Kernel_traits_baseILj5120EfS2_S2_S2_fjLj128EEEEELb0ELb0ELb1ELb0EEEvNS_9FwdParamsE)
        /*0740*/ 	.word	0x0000009c


	//----- nvinfo : EIATTR_FRAME_SIZE
	.align		4
.L_318:
        /*0744*/ 	.byte	0x04, 0x11
        /*0746*/ 	.short	(.L_320 - .L_319)
	.align		4
.L_319:
        /*0748*/ 	.word	index@(_ZN10layer_norm13ln_fwd_kernelINS_13Kernel_traitsIf6__halfS2_S2_fjLj5120ELj1ELj1ELj4ELj16ENS_18Kernel_traits_baseILj5120EfS2_S2_S2_fjLj128EEEEELb0ELb0ELb1ELb0EEEvNS_9FwdParamsE)
        /*074c*/ 	.word	0x00000000


	//----- nvinfo : EIATTR_REGCOUNT
	.align		4
.L_320:
        /*0750*/ 	.byte	0x04, 0x2f
        /*0752*/ 	.short	(.L_322 - .L_321)
	.align		4
.L_321:
        /*0754*/ 	.word	index@(_ZN10layer_norm13ln_fwd_kernelINS_13Kernel_traitsIf6__halfS2_S2_fjLj5120ELj1ELj1ELj4ELj16ENS_18Kernel_traits_baseILj5120EfS2_S2_S2_fjLj128EEEEELb0ELb0ELb0ELb1EEEvNS_9FwdParamsE)
        /*0758*/ 	.word	0x0000009f


	//----- nvinfo : EIATTR_FRAME_SIZE
	.align		4
.L_322:
        /*075c*/ 	.byte	0x04, 0x11
        /*075e*/ 	.short	(.L_324 - .L_323)
	.align		4
.L_323:
        /*0760*/ 	.word	index@(_ZN10layer_norm13ln_fwd_kernelINS_13Kernel_traitsIf6__halfS2_S2_fjLj5120ELj1ELj1ELj4ELj16ENS_18Kernel_traits_baseILj5120EfS2_S2_S2_fjLj128EEEEELb0ELb0ELb0ELb1EEEvNS_9FwdParamsE)
        /*0764*/ 	.word	0x00000000


	//----- nvinfo : EIATTR_REGCOUNT
	.align		4
.L_324:
        /*0768*/ 	.byte	0x04, 0x2f
        /*076a*/ 	.short	(.L_326 - .L_325)
	.align		4
.L_325:
        /*076c*/ 	.word	index@(_ZN10layer_norm13ln_fwd_kernelINS_13Kernel_traitsIf6__halfS2_S2_fjLj5120ELj1ELj1ELj4ELj16ENS_18Kernel_traits_baseILj5120EfS2_S2_S2_fjLj128EEEEELb0ELb0ELb0ELb0EEEvNS_9FwdParamsE)
        /*0770*/ 	.word	0x0000009c


	//----- nvinfo : EIATTR_FRAME_SIZE
	.align		4
.L_326:
        /*0774*/ 	.byte	0x04, 0x11
        /*0776*/ 	.short	(.L_328 - .L_327)
	.align		4
.L_327:
        /*0778*/ 	.word	index@(_ZN10layer_norm13ln_fwd_kernelINS_13Kernel_traitsIf6__halfS2_S2_fjLj5120ELj1ELj1ELj4ELj16ENS_18Kernel_traits_baseILj5120EfS2_S2_S2_fjLj128EEEEELb0ELb0ELb0ELb0EEEvNS_9FwdParamsE)
        /*077c*/ 	.word	0x00000000


	//----- nvinfo : EIATTR_REGCOUNT
	.align		4
.L_328:
        /*0780*/ 	.byte	0x04, 0x2f
        /*0782*/ 	.short	(.L_330 - .L_329)
	.align		4
.L_329:
        /*0784*/ 	.word	index@(_ZN10layer_norm13ln_fwd_kernelINS_13Kernel_traitsIf13__nv_bfloat16fS2_fjLj5120ELj1ELj1ELj4ELj16ENS_18Kernel_traits_baseILj5120EfS2_fS2_fjLj128EEEEELb1ELb1ELb1ELb1EEEvNS_9FwdParamsE)
        /*0788*/ 	.word	0x000000fa


	//----- nvinfo : EIATTR_FRAME_SIZE
	.align		4
.L_330:
        /*078c*/ 	.byte	0x04, 0x11
        /*078e*/ 	.short	(.L_332 - .L_331)
	.align		4
.L_331:
        /*0790*/ 	.word	index@(_ZN10layer_norm13ln_fwd_kernelINS_13Kernel_traitsIf13__nv_bfloat16fS2_fjLj5120ELj1ELj1ELj4ELj16ENS_18Kernel_traits_baseILj5120EfS2_fS2_fjLj128EEEEELb1ELb1ELb1ELb1EEEvNS_9FwdParamsE)
        /*0794*/ 	.word	0x00000000


	//----- nvinfo : EIATTR_REGCOUNT
	.align		4
.L_332:
        /*0798*/ 	.byte	0x04, 0x2f
        /*079a*/ 	.short	(.L_334 - .L_333)
	.align		4
.L_333:
        /*079c*/ 	.word	index@(_ZN10layer_norm13ln_fwd_kernelINS_13Kernel_traitsIf13__nv_bfloat16fS2_fjLj5120ELj1ELj1ELj4ELj16ENS_18Kernel_traits_baseILj5120EfS2_fS2_fjLj128EEEEELb1ELb1ELb1ELb0EEEvNS_9FwdParamsE)
        /*07a0*/ 	.word	0x000000da


	//----- nvinfo : EIATTR_FRAME_SIZE
	.align		4
.L_334:
        /*07a4*/ 	.byte	0x04, 0x11
        /*07a6*/ 	.short	(.L_336 - .L_335)
	.align		4
.L_335:
        /*07a8*/ 	.word	index@(_ZN10layer_norm13ln_fwd_kernelINS_13Kernel_traitsIf13__nv_bfloat16fS2_fjLj5120ELj1ELj1ELj4ELj16ENS_18Kernel_traits_baseILj5120EfS2_fS2_fjLj128EEEEELb1ELb1ELb1ELb0EEEvNS_9FwdParamsE)
        /*07ac*/ 	.word	0x00000000


	//----- nvinfo : EIATTR_REGCOUNT
	.align		4
.L_336:
        /*07b0*/ 	.byte	0x04, 0x2f
        /*07b2*/ 	.short	(.L_338 - .L_337)
	.align		4
.L_337:
        /*07b4*/ 	.word	index@(_ZN10layer_norm13ln_fwd_kernelINS_13Kernel_traitsIf13__nv_bfloat16fS2_fjLj5120ELj1ELj1ELj4ELj16ENS_18Kernel_traits_baseILj5120EfS2_fS2_fjLj128EEEEELb1ELb1ELb0ELb1EEEvNS_9FwdParamsE)
        /*07b8*/ 	.word	0x000000d4


	//----- nvinfo : EIATTR_FRAME_SIZE
	.align		4
.L_338:
        /*07bc*/ 	.byte	0x04, 0x11
        /*07be*/ 	.short	(.L_340 - .L_339)
	.align		4
.L_339:
        /*07c0*/ 	.word	index@(_ZN10layer_norm13ln_fwd_kernelINS_13Kernel_traitsIf13__nv_bfloat16fS2_fjLj5120ELj1ELj1ELj4ELj16ENS_18Kernel_traits_baseILj5120EfS2_fS2_fjLj128EEEEELb1ELb1ELb0ELb1EEEvNS_9FwdParamsE)
        /*07c4*/ 	.word	0x00000000


	//----- nvinfo : EIATTR_REGCOUNT
	.align		4
.L_340:
        /*07c8*/ 	.byte	0x04, 0x2f
        /*07ca*/ 	.short	(.L_342 - .L_341)
	.align		4
.L_341:
        /*07cc*/ 	.word	index@(_ZN10layer_norm13ln_fwd_kernelINS_13Kernel_traitsIf13__nv_bfloat16fS2_fjLj5120ELj1ELj1ELj4ELj16ENS_18Kernel_traits_baseILj5120EfS2_fS2_fjLj128EEEEELb1ELb1ELb0ELb0EEEvNS_9FwdParamsE)
        /*07d0*/ 	.word	0x000000cf


	//----- nvinfo : EIATTR_FRAME_SIZE
	.align		4
.L_342:
        /*07d4*/ 	.byte	0x04, 0x11
        /*07d6*/ 	.short	(.L_344 - .L_343)
	.align		4
.L_343:
        /*07d8*/ 	.word	index@(_ZN10layer_norm13ln_fwd_kernelINS_13Kernel_traitsIf13__nv_bfloat16fS2_fjLj5120ELj1ELj1ELj4ELj16ENS_18Kernel_traits_baseILj5120EfS2_fS2_fjLj128EEEEELb1ELb1ELb0ELb0EEEvNS_9FwdParamsE)
        /*07dc*/ 	.word	0x00000000


	//----- nvinfo : EIATTR_REGCOUNT
	.align		4
.L_344:
        /*07e0*/ 	.byte	0x04, 0x2f
        /*07e2*/ 	.short	(.L_346 - .L_345)
	.align		4
.L_345:
        /*07e4*/ 	.word	index@(_ZN10layer_norm13ln_fwd_kernelINS_13Kernel_traitsIf13__nv_bfloat16fS2_fjLj5120ELj1ELj1ELj4ELj16ENS_18Kernel_traits_baseILj5120EfS2_fS2_fjLj128EEEEELb1ELb0ELb1ELb1EEEvNS_9FwdParamsE)
        /*07e8*/ 	.word	0x000000a0


	//----- nvinfo : EIATTR_FRAME_SIZE
	.align		4
.L_346:
        /*07ec*/ 	.byte	0x04, 0x11
        /*07ee*/ 	.short	(.L_348 - .L_347)
	.align		4
.L_347:
        /*07f0*/ 	.word	index@(_ZN10layer_norm13ln_fwd_kernelINS_13Kernel_traitsIf13__nv_bfloat16fS2_fjLj5120ELj1ELj1ELj4ELj16ENS_18Kernel_traits_baseILj5120EfS2_fS2_fjLj128EEEEELb1ELb0ELb1ELb1EEEvNS_9FwdParamsE)
        /*07f4*/ 	.word	0x00000000


	//----- nvinfo : EIATTR_REGCOUNT
	.align		4
.L_348:
        /*07f8*/ 	.byte	0x04, 0x2f
        /*07fa*/ 	.short	(.L_350 - .L_349)
	.align		4
.L_349:
        /*07fc*/ 	.word	index@(_ZN10layer_norm13ln_fwd_kernelINS_13Kernel_traitsIf13__nv_bfloat16fS2_fjLj5120ELj1ELj1ELj4ELj16ENS_18Kernel_traits_baseILj5120EfS2_fS2_fjLj128EEEEELb1ELb0ELb1ELb0EEEvNS_9FwdParamsE)
        /*0800*/ 	.word	0x000000a7


	//----- nvinfo : EIATTR_FRAME_SIZE
	.align		4
.L_350:
        /*0804*/ 	.byte	0x04, 0x11
        /*0806*/ 	.short	(.L_352 - .L_351)
	.align		4
.L_351:
        /*0808*/ 	.word	index@(_ZN10layer_norm13ln_fwd_kernelINS_13Kernel_traitsIf13__nv_bfloat16fS2_fjLj5120ELj1ELj1ELj4ELj16ENS_18Kernel_traits_baseILj5120EfS2_fS2_fjLj128EEEEELb1ELb0ELb1ELb0EEEvNS_9FwdParamsE)
        /*080c*/ 	.word	0x00000000


	//----- nvinfo : EIATTR_REGCOUNT
	.align		4
.L_352:
        /*0810*/ 	.byte	0x04, 0x2f
        /*0812*/ 	.short	(.L_354 - .L_353)
	.align		4
.L_353:
        /*0814*/ 	.word	index@(_ZN10layer_norm13ln_fwd_kernelINS_13Kernel_traitsIf13__nv_bfloat16fS2_fjLj5120ELj1ELj1ELj4ELj16ENS_18Kernel_traits_baseILj5120EfS2_fS2_fjLj128EEEEELb1ELb0ELb0ELb1EEEvNS_9FwdParamsE)
        /*0818*/ 	.word	0x000000a1


	//----- nvinfo : EIATTR_FRAME_SIZE
	.align		4
.L_354:
        /*081c*/ 	.byte	0x04, 0x11
        /*081e*/ 	.short	(.L_356 - .L_355)
	.align		4
.L_355:
        /*0820*/ 	.word	index@(_ZN10layer_norm13ln_fwd_kernelINS_13Kernel_traitsIf13__nv_bfloat16fS2_fjLj5120ELj1ELj1ELj4ELj16ENS_18Kernel_traits_baseILj5120EfS2_fS2_fjLj128EEEEELb1ELb0ELb0ELb1EEEvNS_9FwdParamsE)
        /*0824*/ 	.word	0x00000000


	//----- nvinfo : EIATTR_REGCOUNT
	.align		4
.L_356:
        /*0828*/ 	.byte	0x04, 0x2f
        /*082a*/ 	.short	(.L_358 - .L_357)
	.align		4
.L_357:
        /*082c*/ 	.word	index@(_ZN10layer_norm13ln_fwd_kernelINS_13Kernel_traitsIf13__nv_bfloat16fS2_fjLj5120ELj1ELj1ELj4ELj16ENS_18Kernel_traits_baseILj5120EfS2_fS2_fjLj128EEEEELb1ELb0ELb0ELb0EEEvNS_9FwdParamsE)
        /*0830*/ 	.word	0x0000009e


	//----- nvinfo : EIATTR_FRAME_SIZE
	.align		4
.L_358:
        /*0834*/ 	.byte	0x04, 0x11
        /*0836*/ 	.short	(.L_360 - .L_359)
	.align		4
.L_359:
        /*0838*/ 	.word	index@(_ZN10layer_norm13ln_fwd_kernelINS_13Kernel_traitsIf13__nv_bfloat16fS2_fjLj5120ELj1ELj1ELj4ELj16ENS_18Kernel_traits_baseILj5120EfS2_fS2_fjLj128EEEEELb1ELb0ELb0ELb0EEEvNS_9FwdParamsE)
        /*083c*/ 	.word	0x00000000


	//----- nvinfo : EIATTR_REGCOUNT
	.align		4
.L_360:
        /*0840*/ 	.byte	0x04, 0x2f
        /*0842*/ 	.short	(.L_362 - .L_361)
	.align		4
.L_361:
        /*0844*/ 	.word	index@(_ZN10layer_norm13ln_fwd_kernelINS_13Kernel_traitsIf13__nv_bfloat16fS2_fjLj5120ELj1ELj1ELj4ELj16ENS_18Kernel_traits_baseILj5120EfS2_fS2_fjLj128EEEEELb0ELb1ELb1ELb1EEEvNS_9FwdParamsE)
        /*0848*/ 	.word	0x000000dd


	//----- nvinfo : EIATTR_FRAME_SIZE
	.align		4
.L_362:
        /*084c*/ 	.byte	0x04, 0x11
        /*084e*/ 	.short	(.L_364 - .L_363)
	.align		4
.L_363:
        /*0850*/ 	.word	index@(_ZN10layer_norm13ln_fwd_kernelINS_13Kernel_traitsIf13__nv_bfloat16fS2_fjLj5120ELj1ELj1ELj4ELj16ENS_18Kernel_traits_baseILj5120EfS2_fS2_fjLj128EEEEELb0ELb1ELb1ELb1EEEvNS_9FwdParamsE)
        /*0854*/ 	.word	0x00000000


	//----- nvinfo : EIATTR_REGCOUNT
	.align		4
.L_364:
        /*0858*/ 	.byte	0x04, 0x2f
        /*085a*/ 	.short	(.L_366 - .L_365)
	.align		4
.L_365:
        /*085c*/ 	.word	index@(_ZN10layer_norm13ln_fwd_kernelINS_13Kernel_traitsIf13__nv_bfloat16fS2_fjLj5120ELj1ELj1ELj4ELj16ENS_18Kernel_traits_baseILj5120EfS2_fS2_fjLj128EEEEELb0ELb1ELb1ELb0EEEvNS_9FwdParamsE)
        /*0860*/ 	.word	0x000000c8


	//----- nvinfo : EIATTR_FRAME_SIZE
	.align		4
.L_366:
        /*0864*/ 	.byte	0x04, 0x11
        /*0866*/ 	.short	(.L_368 - .L_367)
	.align		4
.L_367:
        /*0868*/ 	.word	index@(_ZN10layer_norm13ln_fwd_kernelINS_13Kernel_traitsIf13__nv_bfloat16fS2_fjLj5120ELj1ELj1ELj4ELj16ENS_18Kernel_traits_baseILj5120EfS2_fS2_fjLj128EEEEELb0ELb1ELb1ELb0EEEvNS_9FwdParamsE)
        /*086c*/ 	.word	0x00000000


	//----- nvinfo : EIATTR_REGCOUNT
	.align		4
.L_368:
        /*0870*/ 	.byte	0x04, 0x2f
        /*0872*/ 	.short	(.L_370 - .L_369)
	.align		4
.L_369:
        /*0874*/ 	.word	index@(_ZN10layer_norm13ln_fwd_kernelINS_13Kernel_traitsIf13__nv_bfloat16fS2_fjLj5120ELj1ELj1ELj4ELj16ENS_18Kernel_traits_baseILj5120EfS2_fS2_fjLj128EEEEELb0ELb1ELb0ELb1EEEvNS_9FwdParamsE)
        /*0878*/ 	.word	0x000000d2


	//----- nvinfo : EIATTR_FRAME_SIZE
	.align		4
.L_370:
        /*087c*/ 	.byte	0x04, 0x11
        /*087e*/ 	.short	(.L_372 - .L_371)
	.align		4
.L_371:
        /*0880*/ 	.word	index@(_ZN10layer_norm13ln_fwd_kernelINS_13Kernel_traitsIf13__nv_bfloat16fS2_fjLj5120ELj1ELj1ELj4ELj16ENS_18Kernel_traits_baseILj5120EfS2_fS2_fjLj128EEEEELb0ELb1ELb0ELb1EEEvNS_9FwdParamsE)
        /*0884*/ 	.word	0x00000000


	//----- nvinfo : EIATTR_REGCOUNT
	.align		4
.L_372:
        /*0888*/ 	.byte	0x04, 0x2f
        /*088a*/ 	.short	(.L_374 - .L_373)
	.align		4
.L_373:
        /*088c*/ 	.word	index@(_ZN10layer_norm13ln_fwd_kernelINS_13Kernel_traitsIf13__nv_bfloat16fS2_fjLj5120ELj1ELj1ELj4ELj16ENS_18Kernel_traits_baseILj5120EfS2_fS2_fjLj128EEEEELb0ELb1ELb0ELb0EEEvNS_9FwdParamsE)
        /*0890*/ 	.word	0x000000c5


	//----- nvinfo : EIATTR_FRAME_SIZE
	.align		4
.L_374:
        /*0894*/ 	.byte	0x04, 0x11
        /*0896*/ 	.short	(.L_376 - .L_375)
	.align		4
.L_375:
        /*0898*/ 	.word	index@(_ZN10layer_norm13ln_fwd_kernelINS_13Kernel_traitsIf13__nv_bfloat16fS2_fjLj5120ELj1ELj1ELj4ELj16ENS_18Kernel_traits_baseILj5120EfS2_fS2_fjLj128EEEEELb0ELb1ELb0ELb0EEEvNS_9FwdParamsE)
        /*089c*/ 	.word	0x00000000


	//----- nvinfo : EIATTR_REGCOUNT
	.align		4
.L_376:
        /*08a0*/ 	.byte	0x04, 0x2f
        /*08a2*/ 	.short	(.L_378 - .L_377)
	.align		4
.L_377:
        /*08a4*/ 	.word	index@(_ZN10layer_norm13ln_fwd_kernelINS_13Kernel_traitsIf13__nv_bfloat16fS2_fjLj5120ELj1ELj1ELj4ELj16ENS_18Kernel_traits_baseILj5120EfS2_fS2_fjLj128EEEEELb0ELb0ELb1ELb1EEEvNS_9FwdParamsE)
        /*08a8*/ 	.word	0x000000a7


	//----- nvinfo : EIATTR_FRAME_SIZE
	.align		4
.L_378:
        /*08ac*/ 	.byte	0x04, 0x11
        /*08ae*/ 	.short	(.L_380 - .L_379)
	.align		4
.L_379:
        /*08b0*/ 	.word	index@(_ZN10layer_norm13ln_fwd_kernelINS_13Kernel_traitsIf13__nv_bfloat16fS2_fjLj5120ELj1ELj1ELj4ELj16ENS_18Kernel_traits_baseILj5120EfS2_fS2_fjLj128EEEEELb0ELb0ELb1ELb1EEEvNS_9FwdParamsE)
        /*08b4*/ 	.word	0x00000000


	//----- nvinfo : EIATTR_REGCOUNT
	.align		4
.L_380:
        /*08b8*/ 	.byte	0x04, 0x2f
        /*08ba*/ 	.short	(.L_382 - .L_381)
	.align		4
.L_381:
        /*08bc*/ 	.word	index@(_ZN10layer_norm13ln_fwd_kernelINS_13Kernel_traitsIf13__nv_bfloat16fS2_fjLj5120ELj1ELj1ELj4ELj16ENS_18Kernel_traits_baseILj5120EfS2_fS2_fjLj128EEEEELb0ELb0ELb1ELb0EEEvNS_9FwdParamsE)
        /*08c0*/ 	.word	0x0000009a


	//----- nvinfo : EIATTR_FRAME_SIZE
	.align		4
.L_382:
        /*08c4*/ 	.byte	0x04, 0x11
        /*08c6*/ 	.short	(.L_384 - .L_383)
	.align		4
.L_383:
        /*08c8*/ 	.word	index@(_ZN10layer_norm13ln_fwd_kernelINS_13Kernel_traitsIf13__nv_bfloat16fS2_fjLj5120ELj1ELj1ELj4ELj16ENS_18Kernel_traits_baseILj5120EfS2_fS2_fjLj128EEEEELb0ELb0ELb1ELb0EEEvNS_9FwdParamsE)
        /*08cc*/ 	.word	0x00000000


	//----- nvinfo : EIATTR_REGCOUNT
	.align		4
.L_384:
        /*08d0*/ 	.byte	0x04, 0x2f
        /*08d2*/ 	.short	(.L_386 - .L_385)
	.align		4
.L_385:
        /*08d4*/ 	.word	index@(_ZN10layer_norm13ln_fwd_kernelINS_13Kernel_traitsIf13__nv_bfloat16fS2_fjLj5120ELj1ELj1ELj4ELj16ENS_18Kernel_traits_baseILj5120EfS2_fS2_fjLj128EEEEELb0ELb0ELb0ELb1EEEvNS_9FwdParamsE)
        /*08d8*/ 	.word	0x00000099


	//----- nvinfo : EIATTR_FRAME_SIZE
	.align		4
.L_386:
        /*08dc*/ 	.byte	0x04, 0x11
        /*08de*/ 	.short	(.L_388 - .L_387)
	.align		4
.L_387:
        /*08e0*/ 	.word	index@(_ZN10layer_norm13ln_fwd_kernelINS_13Kernel_traitsIf13__nv_bfloat16fS2_fjLj5120ELj1ELj1ELj4ELj16ENS_18Kernel_traits_baseILj5120EfS2_fS2_fjLj128EEEEELb0ELb0ELb0ELb1EEEvNS_9FwdParamsE)
        /*08e4*/ 	.word	0x00000000


	//----- nvinfo : EIATTR_REGCOUNT
	.align		4
.L_388:
        /*08e8*/ 	.byte	0x04, 0x2f
        /*08ea*/ 	.short	(.L_390 - .L_389)
	.align		4
.L_389:
        /*08ec*/ 	.word	index@(_ZN10layer_norm13ln_fwd_kernelINS_13Kernel_traitsIf13__nv_bfloat16fS2_fjLj5120ELj1ELj1ELj4ELj16ENS_18Kernel_traits_baseILj5120EfS2_fS2_fjLj128EEEEELb0ELb0ELb0ELb0EEEvNS_9FwdParamsE)
        /*08f0*/ 	.word	0x00000094


	//----- nvinfo : EIATTR_FRAME_SIZE
	.align		4
.L_390:
        /*08f4*/ 	.byte	0x04, 0x11
        /*08f6*/ 	.short	(.L_392 - .L_391)
	.align		4
.L_391:
        /*08f8*/ 	.word	index@(_ZN10layer_norm13ln_fwd_kernelINS_13Kernel_traitsIf13__nv_bfloat16fS2_fjLj5120ELj1ELj1ELj4ELj16ENS_18Kernel_traits_baseILj5120EfS2_fS2_fjLj128EEEEELb0ELb0ELb0ELb0EEEvNS_9FwdParamsE)
        /*08fc*/ 	.word	0x00000000


	//----- nvinfo : EIATTR_REGCOUNT
	.align		4
.L_392:
        /*0900*/ 	.byte	0x04, 0x2f
        /*0902*/ 	.short	(.L_394 - .L_393)
	.align		4
.L_393:
        /*0904*/ 	.word	index@(_ZN10layer_norm13ln_fwd_kernelINS_13Kernel_traitsI13__nv_bfloat16S2_fS2_fjLj5120ELj1ELj1ELj4ELj16ENS_18Kernel_traits_baseILj5120ES2_S2_fS2_fjLj128EEEEELb1ELb1ELb1ELb1EEEvNS_9FwdParamsE)
        /*0908*/ 	.word	0x000000ff


	//----- nvinfo : EIATTR_FRAME_SIZE
	.align		4
.L_394:
        /*090c*/ 	.byte	0x04, 0x11
        /*090e*/ 	.short	(.L_396 - .L_395)
	.align		4
.L_395:
        /*0910*/ 	.word	index@(_ZN10layer_norm13ln_fwd_kernelINS_13Kernel_traitsI13__nv_bfloat16S2_fS2_fjLj5120ELj1ELj1ELj4ELj16ENS_18Kernel_traits_baseILj5120ES2_S2_fS2_fjLj128EEEEELb1ELb1ELb1ELb1EEEvNS_9FwdParamsE)
        /*0914*/ 	.word	0x00000000


	//----- nvinfo : EIATTR_REGCOUNT
	.align		4
.L_396:
        /*0918*/ 	.byte	0x04, 0x2f
        /*091a*/ 	.short	(.L_398 - .L_397)
	.align		4
.L_397:
        /*091c*/ 	.word	index@(_ZN10layer_norm13ln_fwd_kernelINS_13Kernel_traitsI13__nv_bfloat16S2_fS2_fjLj5120ELj1ELj1ELj4ELj16ENS_18Kernel_traits_baseILj5120ES2_S2_fS2_fjLj128EEEEELb1ELb1ELb1ELb0EEEvNS_9FwdParamsE)
        /*0920*/ 	.word	0x000000de


	//----- nvinfo : EIATTR_FRAME_SIZE
	.align		4
.L_398:
        /*0924*/ 	.byte	0x04, 0x11
        /*0926*/ 	.short	(.L_400 - .L_399)
	.align		4
.L_399:
        /*0928*/ 	.word	index@(_ZN10layer_norm13ln_fwd_kernelINS_13Kernel_traitsI13__nv_bfloat16S2_fS2_fjLj5120ELj1ELj1ELj4ELj16ENS_18Kernel_traits_baseILj5120ES2_S2_fS2_fjLj128EEEEELb1ELb1ELb1ELb0EEEvNS_9FwdParamsE)
        /*092c*/ 	.word	0x00000000


	//----- nvinfo : EIATTR_REGCOUNT
	.align		4
.L_400:
        /*0930*/ 	.byte	0x04, 0x2f
        /*0932*/ 	.short	(.L_402 - .L_401)
	.align		4
.L_401:
        /*0934*/ 	.word	index@(_ZN10layer_norm13ln_fwd_kernelINS_13Kernel_traitsI13__nv_bfloat16S2_fS2_fjLj5120ELj1ELj1ELj4ELj16ENS_18Kernel_traits_baseILj5120ES2_S2_fS2_fjLj128EEEEELb1ELb1ELb0ELb1EEEvNS_9FwdParamsE)
        /*0938*/ 	.word	0x000000eb


	//----- nvinfo : EIATTR_FRAME_SIZE
	.align		4
.L_402:
        /*093c*/ 	.byte	0x04, 0x11
        /*093e*/ 	.short	(.L_404 - .L_403)
	.align		4
.L_403:
        /*0940*/ 	.word	index@(_ZN10layer_norm13ln_fwd_kernelINS_13Kernel_traitsI13__nv_bfloat16S2_fS2_fjLj5120ELj1ELj1ELj4ELj16ENS_18Kernel_traits_baseILj5120ES2_S2_fS2_fjLj128EEEEELb1ELb1ELb0ELb1EEEvNS_9FwdParamsE)
        /*0944*/ 	.word	0x00000000


	//----- nvinfo : EIATTR_REGCOUNT
	.align		4
.L_404:
        /*0948*/ 	.byte	0x04, 0x2f
        /*094a*/ 	.short	(.L_406 - .L_405)
	.align		4
.L_405:
        /*094c*/ 	.word	index@(_ZN10layer_norm13ln_fwd_kernelINS_13Kernel_traitsI13__nv_bfloat16S2_fS2_fjLj5120ELj1ELj1ELj4ELj16ENS_18Kernel_traits_baseILj5120ES2_S2_fS2_fjLj128EEEEELb1ELb1ELb0ELb0EEEvNS_9FwdParamsE)
        /*0950*/ 	.word	0x000000d6


	//----- nvinfo : EIATTR_FRAME_SIZE
	.align		4
.L_406:
        /*0954*/ 	.byte	0x04, 0x11
        /*0956*/ 	.short	(.L_408 - .L_407)
	.align		4
.L_407:
        /*0958*/ 	.word	index@(_ZN10layer_norm13ln_fwd_kernelINS_13Kernel_traitsI13__nv_bfloat16S2_fS2_fjLj5120ELj1ELj1ELj4ELj16ENS_18Kernel_traits_baseILj5120ES2_S2_fS2_fjLj128EEEEELb1ELb1ELb0ELb0EEEvNS_9FwdParamsE)
        /*095c*/ 	.word	0x00000000


	//----- nvinfo : EIATTR_REGCOUNT
	.align		4
.L_408:
        /*0960*/ 	.byte	0x04, 0x2f
        /*0962*/ 	.short	(.L_410 - .L_409)
	.align		4
.L_409:
        /*0964*/ 	.word	index@(_ZN10layer_norm13ln_fwd_kernelINS_13Kernel_traitsI13__nv_bfloat16S2_fS2_fjLj5120ELj1ELj1ELj4ELj16ENS_18Kernel_traits_baseILj5120ES2_S2_fS2_fjLj128EEEEELb1ELb0ELb1ELb1EEEvNS_9FwdParamsE)
        /*0968*/ 	.word	0x000000a7


	//----- nvinfo : EIATTR_FRAME_SIZE
	.align		4
.L_410:
        /*096c*/ 	.byte	0x04, 0x11
        /*096e*/ 	.short	(.L_412 - .L_411)
	.align		4
.L_411:
        /*0970*/ 	.word	index@(_ZN10layer_norm13ln_fwd_kernelINS_13Kernel_traitsI13__nv_bfloat16S2_fS2_fjLj5120ELj1ELj1ELj4ELj16ENS_18Kernel_traits_baseILj5120ES2_S2_fS2_fjLj128EEEEELb1ELb0ELb1ELb1EEEvNS_9FwdParamsE)
        /*0974*/ 	.word	0x00000000


	//----- nvinfo : EIATTR_REGCOUNT
	.align		4
.L_412:
        /*0978*/ 	.byte	0x04, 0x2f
        /*097a*/ 	.short	(.L_414 - .L_413)
	.align		4
.L_413:
        /*097c*/ 	.word	index@(_ZN10layer_norm13ln_fwd_kernelINS_13Kernel_traitsI13__nv_bfloat16S2_fS2_fjLj5120ELj1ELj1ELj4ELj16ENS_18Kernel_traits_baseILj5120ES2_S2_fS2_fjLj128EEEEELb1ELb0ELb1ELb0EEEvNS_9FwdParamsE)
        /*0980*/ 	.word	0x0000009e


	//----- nvinfo : EIATTR_FRAME_SIZE
	.align		4
.L_414:
        /*0984*/ 	.byte	0x04, 0x11
        /*0986*/ 	.short	(.L_416 - .L_415)
	.align		4
.L_415:
        /*0988*/ 	.word	index@(_ZN10layer_norm13ln_fwd_kernelINS_13Kernel_traitsI13__nv_bfloat16S2_fS2_fjLj5120ELj1ELj1ELj4ELj16ENS_18Kernel_traits_baseILj5120ES2_S2_fS2_fjLj128EEEEELb1ELb0ELb1ELb0EEEvNS_9FwdParamsE)
        /*098c*/ 	.word	0x00000000


	//----- nvinfo : EIATTR_REGCOUNT
	.align		4
.L_416:
        /*0990*/ 	.byte	0x04, 0x2f
        /*0992*/ 	.short	(.L_418 - .L_417)
	.align		4
.L_417:
        /*0994*/ 	.word	index@(_ZN10layer_norm13ln_fwd_kernelINS_13Kernel_traitsI13__nv_bfloat16S2_fS2_fjLj5120ELj1ELj1ELj4ELj16ENS_18Kernel_traits_baseILj5120ES2_S2_fS2_fjLj128EEEEELb1ELb0ELb0ELb1EEEvNS_9FwdParamsE)
        /*0998*/ 	.word	0x0000009f


	//----- nvinfo : EIATTR_FRAME_SIZE
	.align		4
.L_418:
        /*099c*/ 	.byte	0x04, 0x11
        /*099e*/ 	.short	(.L_420 - .L_419)
	.align		4
.L_419:
        /*09a0*/ 	.word	index@(_ZN10layer_norm13ln_fwd_kernelINS_13Kernel_traitsI13__nv_bfloat16S2_fS2_fjLj5120ELj1ELj1ELj4ELj16ENS_18Kernel_traits_baseILj5120ES2_S2_fS2_fjLj128EEEEELb1ELb0ELb0ELb1EEEvNS_9FwdParamsE)
        /*09a4*/ 	.word	0x00000000


	//----- nvinfo : EIATTR_REGCOUNT
	.align		4
.L_420:
        /*09a8*/ 	.byte	0x04, 0x2f
        /*09aa*/ 	.short	(.L_422 - .L_421)
	.align		4
.L_421:
        /*09ac*/ 	.word	index@(_ZN10layer_norm13ln_fwd_kernelINS_13Kernel_traitsI13__nv_bfloat16S2_fS2_fjLj5120ELj1ELj1ELj4ELj16ENS_18Kernel_traits_baseILj5120ES2_S2_fS2_fjLj128EEEEELb1ELb0ELb0ELb0EEEvNS_9FwdParamsE)
        /*09b0*/ 	.word	0x00000094


	//----- nvinfo : EIATTR_FRAME_SIZE
	.align		4
.L_422:
        /*09b4*/ 	.byte	0x04, 0x11
        /*09b6*/ 	.short	(.L_424 - .L_423)
	.align		4
.L_423:
        /*09b8*/ 	.word	index@(_ZN10layer_norm13ln_fwd_kernelINS_13Kernel_traitsI13__nv_bfloat16S2_fS2_fjLj5120ELj1ELj1ELj4ELj16ENS_18Kernel_traits_baseILj5120ES2_S2_fS2_fjLj128EEEEELb1ELb0ELb0ELb0EEEvNS_9FwdParamsE)
        /*09bc*/ 	.word	0x00000000


	//----- nvinfo : EIATTR_REGCOUNT
	.align		4
.L_424:
        /*09c0*/ 	.byte	0x04, 0x2f
        /*09c2*/ 	.short	(.L_426 - .L_425)
	.align		4
.L_425:
        /*09c4*/ 	.word	index@(_ZN10layer_norm13ln_fwd_kernelINS_13Kernel_traitsI13__nv_bfloat16S2_fS2_fjLj5120ELj1ELj1ELj4ELj16ENS_18Kernel_traits_baseILj5120ES2_S2_fS2_fjLj128EEEEELb0ELb1ELb1ELb1EEEvNS_9FwdParamsE)
        /*09c8*/ 	.word	0x000000a8


	//----- nvinfo : EIATTR_FRAME_SIZE
	.align		4
.L_426:
        /*09cc*/ 	.byte	0x04, 0x11
        /*09ce*/ 	.short	(.L_428 - .L_427)
	.align		4
.L_427:
        /*09d0*/ 	.word	index@(_ZN10layer_norm13ln_fwd_kernelINS_13Kernel_traitsI13__nv_bfloat16S2_fS2_fjLj5120ELj1ELj1ELj4ELj16ENS_18Kernel_traits_baseILj5120ES2_S2_fS2_fjLj128EEEEELb0ELb1ELb1ELb1EEEvNS_9FwdParamsE)
        /*09d4*/ 	.word	0x00000000


	//----- nvinfo : EIATTR_REGCOUNT
	.align		4
.L_428:
        /*09d8*/ 	.byte	0x04, 0x2f
        /*09da*/ 	.short	(.L_430 - .L_429)
	.align		4
.L_429:
        /*09dc*/ 	.word	index@(_ZN10layer_norm13ln_fwd_kernelINS_13Kernel_traitsI13__nv_bfloat16S2_fS2_fjLj5120ELj1ELj1ELj4ELj16ENS_18Kernel_traits_baseILj5120ES2_S2_fS2_fjLj128EEEEELb0ELb1ELb1ELb0EEEvNS_9FwdParamsE)
        /*09e0*/ 	.word	0x000000ca


	//----- nvinfo : EIATTR_FRAME_SIZE
	.align		4
.L_430:
        /*09e4*/ 	.byte	0x04, 0x11
        /*09e6*/ 	.short	(.L_432 - .L_431)
	.align		4
.L_431:
        /*09e8*/ 	.word	index@(_ZN10layer_norm13ln_fwd_kernelINS_13Kernel_traitsI13__nv_bfloat16S2_fS2_fjLj5120ELj1ELj1ELj4ELj16ENS_18Kernel_traits_baseILj5120ES2_S2_fS2_fjLj128EEEEELb0ELb1ELb1ELb0EEEvNS_9FwdParamsE)
        /*09ec*/ 	.word	0x00000000


	//----- nvinfo : EIATTR_REGCOUNT
	.align		4
.L_432:
        /*09f0*/ 	.byte	0x04, 0x2f
        /*09f2*/ 	.short	(.L_434 - .L_433)
	.align		4
.L_433:
        /*09f4*/ 	.word	index@(_ZN10layer_norm13ln_fwd_kernelINS_13Kernel_traitsI13__nv_bfloat16S2_fS2_fjLj5120ELj1ELj1ELj4ELj16ENS_18Kernel_traits_baseILj5120ES2_S2_fS2_fjLj128EEEEELb0ELb1ELb0ELb1EEEvNS_9FwdParamsE)
        /*09f8*/ 	.word	0x000000ac


	//----- nvinfo : EIATTR_FRAME_SIZE
	.align		4
.L_434:
        /*09fc*/ 	.byte	0x04, 0x11
        /*09fe*/ 	.short	(.L_436 - .L_435)
	.align		4
.L_435:
        /*0a00*/ 	.word	index@(_ZN10layer_norm13ln_fwd_kernelINS_13Kernel_traitsI13__nv_bfloat16S2_fS2_fjLj5120ELj1ELj1ELj4ELj16ENS_18Kernel_traits_baseILj5120ES2_S2_fS2_fjLj128EEEEELb0ELb1ELb0ELb1EEEvNS_9FwdParamsE)
        /*0a04*/ 	.word	0x00000000


	//----- nvinfo : EIATTR_REGCOUNT
	.align		4
.L_436:
        /*0a08*/ 	.byte	0x04, 0x2f
        /*0a0a*/ 	.short	(.L_438 - .L_437)
	.align		4
.L_437:
        /*0a0c*/ 	.word	index@(_ZN10layer_norm13ln_fwd_kernelINS_13Kernel_traitsI13__nv_bfloat16S2_fS2_fjLj5120ELj1ELj1ELj4ELj16ENS_18Kernel_traits_baseILj5120ES2_S2_fS2_fjLj128EEEEELb0ELb1ELb0ELb0EEEvNS_9FwdParamsE)
        /*0a10*/ 	.word	0x000000c8


	//----- nvinfo : EIATTR_FRAME_SIZE
	.align		4
.L_438:
        /*0a14*/ 	.byte	0x04, 0x11
        /*0a16*/ 	.short	(.L_440 - .L_439)
	.align		4
.L_439:
        /*0a18*/ 	.word	index@(_ZN10layer_norm13ln_fwd_kernelINS_13Kernel_traitsI13__nv_bfloat16S2_fS2_fjLj5120ELj1ELj1ELj4ELj16ENS_18Kernel_traits_baseILj5120ES2_S2_fS2_fjLj128EEEEELb0ELb1ELb0ELb0EEEvNS_9FwdParamsE)
        /*0a1c*/ 	.word	0x00000000


	//----- nvinfo : EIATTR_REGCOUNT
	.align		4
.L_440:
        /*0a20*/ 	.byte	0x04, 0x2f
        /*0a22*/ 	.short	(.L_442 - .L_441)
	.align		4
.L_441:
        /*0a24*/ 	.word	index@(_ZN10layer_norm13ln_fwd_kernelINS_13Kernel_traitsI13__nv_bfloat16S2_fS2_fjLj5120ELj1ELj1ELj4ELj16ENS_18Kernel_traits_baseILj5120ES2_S2_fS2_fjLj128EEEEELb0ELb0ELb1ELb1EEEvNS_9FwdParamsE)
        /*0a28*/ 	.word	0x00000080


	//----- nvinfo : EIATTR_FRAME_SIZE
	.align		4
.L_442:
        /*0a2c*/ 	.byte	0x04, 0x11
        /*0a2e*/ 	.short	(.L_444 - .L_443)
	.align		4
.L_443:
        /*0a30*/ 	.word	index@(_ZN10layer_norm13ln_fwd_kernelINS_13Kernel_traitsI13__nv_bfloat16S2_fS2_fjLj5120ELj1ELj1ELj4ELj16ENS_18Kernel_traits_baseILj5120ES2_S2_fS2_fjLj128EEEEELb0ELb0ELb1ELb1EEEvNS_9FwdParamsE)
        /*0a34*/ 	.word	0x00000010


	//----- nvinfo : EIATTR_REGCOUNT
	.align		4
.L_444:
        /*0a38*/ 	.byte	0x04, 0x2f
        /*0a3a*/ 	.short	(.L_446 - .L_445)
	.align		4
.L_445:
        /*0a3c*/ 	.word	index@(_ZN10layer_norm13ln_fwd_kernelINS_13Kernel_traitsI13__nv_bfloat16S2_fS2_fjLj5120ELj1ELj1ELj4ELj16ENS_18Kernel_traits_baseILj5120ES2_S2_fS2_fjLj128EEEEELb0ELb0ELb1ELb0EEEvNS_9FwdParamsE)
        /*0a40*/ 	.word	0x0000009c


	//----- nvinfo : EIATTR_FRAME_SIZE
	.align		4
.L_446:
        /*0a44*/ 	.byte	0x04, 0x11
        /*0a46*/ 	.short	(.L_448 - .L_447)
	.align		4
.L_447:
        /*0a48*/ 	.word	index@(_ZN10layer_norm13ln_fwd_kernelINS_13Kernel_traitsI13__nv_bfloat16S2_fS2_fjLj5120ELj1ELj1ELj4ELj16ENS_18Kernel_traits_baseILj5120ES2_S2_fS2_fjLj128EEEEELb0ELb0ELb1ELb0EEEvNS_9FwdParamsE)
        /*0a4c*/ 	.word	0x00000000


	//----- nvinfo : EIATTR_REGCOUNT
	.align		4
.L_448:
        /*0a50*/ 	.byte	0x04, 0x2f
        /*0a52*/ 	.short	(.L_450 - .L_449)
	.align		4
.L_449:
        /*0a54*/ 	.word	index@(_ZN10layer_norm13ln_fwd_kernelINS_13Kernel_traitsI13__nv_bfloat16S2_fS2_fjLj5120ELj1ELj1ELj4ELj16ENS_18Kernel_traits_baseILj5120ES2_S2_fS2_fjLj128EEEEELb0ELb0ELb0ELb1EEEvNS_9FwdParamsE)
        /*0a58*/ 	.word	0x0000007f


	//----- nvinfo : EIATTR_FRAME_SIZE
	.align		4
.L_450:
        /*0a5c*/ 	.byte	0x04, 0x11
        /*0a5e*/ 	.short	(.L_452 - .L_451)
	.align		4
.L_451:
        /*0a60*/ 	.word	index@(_ZN10layer_norm13ln_fwd_kernelINS_13Kernel_traitsI13__nv_bfloat16S2_fS2_fjLj5120ELj1ELj1ELj4ELj16ENS_18Kernel_traits_baseILj5120ES2_S2_fS2_fjLj128EEEEELb0ELb0ELb0ELb1EEEvNS_9FwdParamsE)
        /*0a64*/ 	.word	0x00000000


	//----- nvinfo : EIATTR_REGCOUNT
	.align		4
.L_452:
        /*0a68*/ 	.byte	0x04, 0x2f
        /*0a6a*/ 	.short	(.L_454 - .L_453)
	.align		4
.L_453:
        /*0a6c*/ 	.word	index@(_ZN10layer_norm13ln_fwd_kernelINS_13Kernel_traitsI13__nv_bfloat16S2_fS2_fjLj5120ELj1ELj1ELj4ELj16ENS_18Kernel_traits_baseILj5120ES2_S2_fS2_fjLj128EEEEELb0ELb0ELb0ELb0EEEvNS_9FwdParamsE)
        /*0a70*/ 	.word	0x00000097


	//----- nvinfo : EIATTR_FRAME_SIZE
	.align		4
.L_454:
        /*0a74*/ 	.byte	0x04, 0x11
        /*0a76*/ 	.short	(.L_456 - .L_455)
	.align		4
.L_455:
        /*0a78*/ 	.word	index@(_ZN10layer_norm13ln_fwd_kernelINS_13Kernel_traitsI13__nv_bfloat16S2_fS2_fjLj5120ELj1ELj1ELj4ELj16ENS_18Kernel_traits_baseILj5120ES2_S2_fS2_fjLj128EEEEELb0ELb0ELb0ELb0EEEvNS_9FwdParamsE)
        /*0a7c*/ 	.word	0x00000000


	//----- nvinfo : EIATTR_REGCOUNT
	.align		4
.L_456:
        /*0a80*/ 	.byte	0x04, 0x2f
        /*0a82*/ 	.short	(.L_458 - .L_457)
	.align		4
.L_457:
        /*0a84*/ 	.word	index@(_ZN10layer_norm13ln_fwd_kernelINS_13Kernel_traitsIf13__nv_bfloat16S2_S2_fjLj5120ELj1ELj1ELj4ELj16ENS_18Kernel_traits_baseILj5120EfS2_S2_S2_fjLj128EEEEELb1ELb1ELb1ELb1EEEvNS_9FwdParamsE)
        /*0a88*/ 	.word	0x000000ff


	//----- nvinfo : EIATTR_FRAME_SIZE
	.align		4
.L_458:
        /*0a8c*/ 	.byte	0x04, 0x11
        /*0a8e*/ 	.short	(.L_460 - .L_459)
	.align		4
.L_459:
        /*0a90*/ 	.word	index@(_ZN10layer_norm13ln_fwd_kernelINS_13Kernel_traitsIf13__nv_bfloat16S2_S2_fjLj5120ELj1ELj1ELj4ELj16ENS_18Kernel_traits_baseILj5120EfS2_S2_S2_fjLj128EEEEELb1ELb1ELb1ELb1EEEvNS_9FwdParamsE)
        /*0a94*/ 	.word	0x00000000


	//----- nvinfo : EIATTR_REGCOUNT
	.align		4
.L_460:
        /*0a98*/ 	.byte	0x04, 0x2f
        /*0a9a*/ 	.short	(.L_462 - .L_461)
	.align		4
.L_461:
        /*0a9c*/ 	.word	index@(_ZN10layer_norm13ln_fwd_kernelINS_13Kernel_traitsIf13__nv_bfloat16S2_S2_fjLj5120ELj1ELj1ELj4ELj16ENS_18Kernel_traits_baseILj5120EfS2_S2_S2_fjLj128EEEEELb1ELb1ELb1ELb0EEEvNS_9FwdParamsE)
        /*0aa0*/ 	.word	0x000000ee


	//----- nvinfo : EIATTR_FRAME_SIZE
	.align		4
.L_462:
        /*0aa4*/ 	.byte	0x04, 0x11
        /*0aa6*/ 	.short	(.L_464 - .L_463)
	.align		4
.L_463:
        /*0aa8*/ 	.word	index@(_ZN10layer_norm13ln_fwd_kernelINS_13Kernel_traitsIf13__nv_bfloat16S2_S2_fjLj5120ELj1ELj1ELj4ELj16ENS_18Kernel_traits_baseILj5120EfS2_S2_S2_fjLj128EEEEELb1ELb1ELb1ELb0EEEvNS_9FwdParamsE)
        /*0aac*/ 	.word	0x00000000


	//----- nvinfo : EIATTR_REGCOUNT
	.align		4
.L_464:
        /*0ab0*/ 	.byte	0x04, 0x2f
        /*0ab2*/ 	.short	(.L_466 - .L_465)
	.align		4
.L_465:
        /*0ab4*/ 	.word	index@(_ZN10layer_norm13ln_fwd_kernelINS_13Kernel_traitsIf13__nv_bfloat16S2_S2_fjLj5120ELj1ELj1ELj4ELj16ENS_18Kernel_traits_baseILj5120EfS2_S2_S2_fjLj128EEEEELb1ELb1ELb0ELb1EEEvNS_9FwdParamsE)
        /*0ab8*/ 	.word	0x000000ec


	//----- nvinfo : EIATTR_FRAME_SIZE
	.align		4
.L_466:
        /*0abc*/ 	.byte	0x04, 0x11
        /*0abe*/ 	.short	(.L_468 - .L_467)
	.align		4
.L_467:
        /*0ac0*/ 	.word	index@(_ZN10layer_norm13ln_fwd_kernelINS_13Kernel_traitsIf13__nv_bfloat16S2_S2_fjLj5120ELj1ELj1ELj4ELj16ENS_18Kernel_traits_baseILj5120EfS2_S2_S2_fjLj128EEEEELb1ELb1ELb0ELb1EEEvNS_9FwdParamsE)
        /*0ac4*/ 	.word	0x00000000


	//----- nvinfo : EIATTR_REGCOUNT
	.align		4
.L_468:
        /*0ac8*/ 	.byte	0x04, 0x2f
        /*0aca*/ 	.short	(.L_470 - .L_469)
	.align		4
.L_469:
        /*0acc*/ 	.word	index@(_ZN10layer_norm13ln_fwd_kernelINS_13Kernel_traitsIf13__nv_bfloat16S2_S2_fjLj5120ELj1ELj1ELj4ELj16ENS_18Kernel_traits_baseILj5120EfS2_S2_S2_fjLj128EEEEELb1ELb1ELb0ELb0EEEvNS_9FwdParamsE)
        /*0ad0*/ 	.word	0x000000ec


	//----- nvinfo : EIATTR_FRAME_SIZE
	.align		4
.L_470:
        /*0ad4*/ 	.byte	0x04, 0x11
        /*0ad6*/ 	.short	(.L_472 - .L_471)
	.align		4
.L_471:
        /*0ad8*/ 	.word	index@(_ZN10layer_norm13ln_fwd_kernelINS_13Kernel_traitsIf13__nv_bfloat16S2_S2_fjLj5120ELj1ELj1ELj4ELj16ENS_18Kernel_traits_baseILj5120EfS2_S2_S2_fjLj128EEEEELb1ELb1ELb0ELb0EEEvNS_9FwdParamsE)
        /*0adc*/ 	.word	0x00000000


	//----- nvinfo : EIATTR_REGCOUNT
	.align		4
.L_472:
        /*0ae0*/ 	.byte	0x04, 0x2f
        /*0ae2*/ 	.short	(.L_474 - .L_473)
	.align		4
.L_473:
        /*0ae4*/ 	.word	index@(_ZN10layer_norm13ln_fwd_kernelINS_13Kernel_traitsIf13__nv_bfloat16S2_S2_fjLj5120ELj1ELj1ELj4ELj16ENS_18Kernel_traits_baseILj5120EfS2_S2_S2_fjLj128EEEEELb1ELb0ELb1ELb1EEEvNS_9FwdParamsE)
        /*0ae8*/ 	.word	0x000000a4


	//----- nvinfo : EIATTR_FRAME_SIZE
	.align		4
.L_474:
        /*0aec*/ 	.byte	0x04, 0x11
        /*0aee*/ 	.short	(.L_476 - .L_475)
	.align		4
.L_475:
        /*0af0*/ 	.word	index@(_ZN10layer_norm13ln_fwd_kernelINS_13Kernel_traitsIf13__nv_bfloat16S2_S2_fjLj5120ELj1ELj1ELj4ELj16ENS_18Kernel_traits_baseILj5120EfS2_S2_S2_fjLj128EEEEELb1ELb0ELb1ELb1EEEvNS_9FwdParamsE)
        /*0af4*/ 	.word	0x00000000


	//----- nvinfo : EIATTR_REGCOUNT
	.align		4
.L_476:
        /*0af8*/ 	.byte	0x04, 0x2f
        /*0afa*/ 	.short	(.L_478 - .L_477)
	.align		4
.L_477:
        /*0afc*/ 	.word	index@(_ZN10layer_norm13ln_fwd_kernelINS_13Kernel_traitsIf13__nv_bfloat16S2_S2_fjLj5120ELj1ELj1ELj4ELj16ENS_18Kernel_traits_baseILj5120EfS2_S2_S2_fjLj128EEEEELb1ELb0ELb1ELb0EEEvNS_9FwdParamsE)
        /*0b00*/ 	.word	0x000000a6


	//----- nvinfo : EIATTR_FRAME_SIZE
	.align		4
.L_478:
        /*0b04*/ 	.byte	0x04, 0x11
        /*0b06*/ 	.short	(.L_480 - .L_479)
	.align		4
.L_479:
        /*0b08*/ 	.word	index@(_ZN10layer_norm13ln_fwd_kernelINS_13Kernel_traitsIf13__nv_bfloat16S2_S2_fjLj5120ELj1ELj1ELj4ELj16ENS_18Kernel_traits_baseILj5120EfS2_S2_S2_fjLj128EEEEELb1ELb0ELb1ELb0EEEvNS_9FwdParamsE)
        /*0b0c*/ 	.word	0x00000000


	//----- nvinfo : EIATTR_REGCOUNT
	.align		4
.L_480:
        /*0b10*/ 	.byte	0x04, 0x2f
        /*0b12*/ 	.short	(.L_482 - .L_481)
	.align		4
.L_481:
        /*0b14*/ 	.word	index@(_ZN10layer_norm13ln_fwd_kernelINS_13Kernel_traitsIf13__nv_bfloat16S2_S2_fjLj5120ELj1ELj1ELj4ELj16ENS_18Kernel_traits_baseILj5120EfS2_S2_S2_fjLj128EEEEELb1ELb0ELb0ELb1EEEvNS_9FwdParamsE)
        /*0b18*/ 	.word	0x000000a1


	//----- nvinfo : EIATTR_FRAME_SIZE
	.align		4
.L_482:
        /*0b1c*/ 	.byte	0x04, 0x11
        /*0b1e*/ 	.short	(.L_484 - .L_483)
	.align		4
.L_483:
        /*0b20*/ 	.word	index@(_ZN10layer_norm13ln_fwd_kernelINS_13Kernel_traitsIf13__nv_bfloat16S2_S2_fjLj5120ELj1ELj1ELj4ELj16ENS_18Kernel_traits_baseILj5120EfS2_S2_S2_fjLj128EEEEELb1ELb0ELb0ELb1EEEvNS_9FwdParamsE)
        /*0b24*/ 	.word	0x00000000


	//----- nvinfo : EIATTR_REGCOUNT
	.align		4
.L_484:
        /*0b28*/ 	.byte	0x04, 0x2f
        /*0b2a*/ 	.short	(.L_486 - .L_485)
	.align		4
.L_485:
        /*0b2c*/ 	.word	index@(_ZN10layer_norm13ln_fwd_kernelINS_13Kernel_traitsIf13__nv_bfloat16S2_S2_fjLj5120ELj1ELj1ELj4ELj16ENS_18Kernel_traits_baseILj5120EfS2_S2_S2_fjLj128EEEEELb1ELb0ELb0ELb0EEEvNS_9FwdParamsE)
        /*0b30*/ 	.word	0x0000009e


	//----- nvinfo : EIATTR_FRAME_SIZE
	.align		4
.L_486:
        /*0b34*/ 	.byte	0x04, 0x11
        /*0b36*/ 	.short	(.L_488 - .L_487)
	.align		4
.L_487:
        /*0b38*/ 	.word	index@(_ZN10layer_norm13ln_fwd_kernelINS_13Kernel_traitsIf13__nv_bfloat16S2_S2_fjLj5120ELj1ELj1ELj4ELj16ENS_18Kernel_traits_baseILj5120EfS2_S2_S2_fjLj128EEEEELb1ELb0ELb0ELb0EEEvNS_9FwdParamsE)
        /*0b3c*/ 	.word	0x00000000


	//----- nvinfo : EIATTR_REGCOUNT
	.align		4
.L_488:
        /*0b40*/ 	.byte	0x04, 0x2f
        /*0b42*/ 	.short	(.L_490 - .L_489)
	.align		4
.L_489:
        /*0b44*/ 	.word	index@(_ZN10layer_norm13ln_fwd_kernelINS_13Kernel_traitsIf13__nv_bfloat16S2_S2_fjLj5120ELj1ELj1ELj4ELj16ENS_18Kernel_traits_baseILj5120EfS2_S2_S2_fjLj128EEEEELb0ELb1ELb1ELb1EEEvNS_9FwdParamsE)
        /*0b48*/ 	.word	0x000000e4


	//----- nvinfo : EIATTR_FRAME_SIZE
	.align		4
.L_490:
        /*0b4c*/ 	.byte	0x04, 0x11
        /*0b4e*/ 	.short	(.L_492 - .L_491)
	.align		4
.L_491:
        /*0b50*/ 	.word	index@(_ZN10layer_norm13ln_fwd_kernelINS_13Kernel_traitsIf13__nv_bfloat16S2_S2_fjLj5120ELj1ELj1ELj4ELj16ENS_18Kernel_traits_baseILj5120EfS2_S2_S2_fjLj128EEEEELb0ELb1ELb1ELb1EEEvNS_9FwdParamsE)
        /*0b54*/ 	.word	0x00000000


	//----- nvinfo : EIATTR_REGCOUNT
	.align		4
.L_492:
        /*0b58*/ 	.byte	0x04, 0x2f
        /*0b5a*/ 	.short	(.L_494 - .L_493)
	.align		4
.L_493:
        /*0b5c*/ 	.word	index@(_ZN10layer_norm13ln_fwd_kernelINS_13Kernel_traitsIf13__nv_bfloat16S2_S2_fjLj5120ELj1ELj1ELj4ELj16ENS_18Kernel_traits_baseILj5120EfS2_S2_S2_fjLj128EEEEELb0ELb1ELb1ELb0EEEvNS_9FwdParamsE)
        /*0b60*/ 	.word	0x000000ec


	//----- nvinfo : EIATTR_FRAME_SIZE
	.align		4
.L_494:
        /*0b64*/ 	.byte	0x04, 0x11
        /*0b66*/ 	.short	(.L_496 - .L_495)
	.align		4
.L_495:
        /*0b68*/ 	.word	index@(_ZN10layer_norm13ln_fwd_kernelINS_13Kernel_traitsIf13__nv_bfloat16S2_S2_fjLj5120ELj1ELj1ELj4ELj16ENS_18Kernel_traits_baseILj5120EfS2_S2_S2_fjLj128EEEEELb0ELb1ELb1ELb0EEEvNS_9FwdParamsE)
        /*0b6c*/ 	.word	0x00000000


	//----- nvinfo : EIATTR_REGCOUNT
	.align		4
.L_496:
        /*0b70*/ 	.byte	0x04, 0x2f
        /*0b72*/ 	.short	(.L_498 - .L_497)
	.align		4
.L_497:
        /*0b74*/ 	.word	index@(_ZN10layer_norm13ln_fwd_kernelINS_13Kernel_traitsIf13__nv_bfloat16S2_S2_fjLj5120ELj1ELj1ELj4ELj16ENS_18Kernel_traits_baseILj5120EfS2_S2_S2_fjLj128EEEEELb0ELb1ELb0ELb1EEEvNS_9FwdParamsE)
        /*0b78*/ 	.word	0x000000c2


	//----- nvinfo : EIATTR_FRAME_SIZE
	.align		4
.L_498:
        /*0b7c*/ 	.byte	0x04, 0x11
        /*0b7e*/ 	.short	(.L_500 - .L_499)
	.align		4
.L_499:
        /*0b80*/ 	.word	index@(_ZN10layer_norm13ln_fwd_kernelINS_13Kernel_traitsIf13__nv_bfloat16S2_S2_fjLj5120ELj1ELj1ELj4ELj16ENS_18Kernel_traits_baseILj5120EfS2_S2_S2_fjLj128EEEEELb0ELb1ELb0ELb1EEEvNS_9FwdParamsE)
        /*0b84*/ 	.word	0x00000000


	//----- nvinfo : EIATTR_REGCOUNT
	.align		4
.L_500:
        /*0b88*/ 	.byte	0x04, 0x2f
        /*0b8a*/ 	.short	(.L_502 - .L_501)
	.align		4
.L_501:
        /*0b8c*/ 	.word	index@(_ZN10layer_norm13ln_fwd_kernelINS_13Kernel_traitsIf13__nv_bfloat16S2_S2_fjLj5120ELj1ELj1ELj4ELj16ENS_18Kernel_traits_baseILj5120EfS2_S2_S2_fjLj128EEEEELb0ELb1ELb0ELb0EEEvNS_9FwdParamsE)
        /*0b90*/ 	.word	0x000000c1


	//----- nvinfo : EIATTR_FRAME_SIZE
	.align		4
.L_502:
        /*0b94*/ 	.byte	0x04, 0x11
        /*0b96*/ 	.short	(.L_504 - .L_503)
	.align		4
.L_503:
        /*0b98*/ 	.word	index@(_ZN10layer_norm13ln_fwd_kernelINS_13Kernel_traitsIf13__nv_bfloat16S2_S2_fjLj5120ELj1ELj1ELj4ELj16ENS_18Kernel_traits_baseILj5120EfS2_S2_S2_fjLj128EEEEELb0ELb1ELb0ELb0EEEvNS_9FwdParamsE)
        /*0b9c*/ 	.word	0x00000000


	//----- nvinfo : EIATTR_REGCOUNT
	.align		4
.L_504:
        /*0ba0*/ 	.byte	0x04, 0x2f
        /*0ba2*/ 	.short	(.L_506 - .L_505)
	.align		4
.L_505:
        /*0ba4*/ 	.word	index@(_ZN10layer_norm13ln_fwd_kernelINS_13Kernel_traitsIf13__nv_bfloat16S2_S2_fjLj5120ELj1ELj1ELj4ELj16ENS_18Kernel_traits_baseILj5120EfS2_S2_S2_fjLj128EEEEELb0ELb0ELb1ELb1EEEvNS_9FwdParamsE)
        /*0ba8*/ 	.word	0x000000a8


	//----- nvinfo : EIATTR_FRAME_SIZE
	.align		4
.L_506:
        /*0bac*/ 	.byte	0x04, 0x11
        /*0bae*/ 	.short	(.L_508 - .L_507)
	.align		4
.L_507:
        /*0bb0*/ 	.word	index@(_ZN10layer_norm13ln_fwd_kernelINS_13Kernel_traitsIf13__nv_bfloat16S2_S2_fjLj5120ELj1ELj1ELj4ELj16ENS_18Kernel_traits_baseILj5120EfS2_S2_S2_fjLj128EEEEELb0ELb0ELb1ELb1EEEvNS_9FwdParamsE)
        /*0bb4*/ 	.word	0x00000000


	//----- nvinfo : EIATTR_REGCOUNT
	.align		4
.L_508:
        /*0bb8*/ 	.byte	0x04, 0x2f
        /*0bba*/ 	.short	(.L_510 - .L_509)
	.align		4
.L_509:
        /*0bbc*/ 	.word	index@(_ZN10layer_norm13ln_fwd_kernelINS_13Kernel_traitsIf13__nv_bfloat16S2_S2_fjLj5120ELj1ELj1ELj4ELj16ENS_18Kernel_traits_baseILj5120EfS2_S2_S2_fjLj128EEEEELb0ELb0ELb1ELb0EEEvNS_9FwdParamsE)
        /*0bc0*/ 	.word	0x0000009c


	//----- nvinfo : EIATTR_FRAME_SIZE
	.align		4
.L_510:
        /*0bc4*/ 	.byte	0x04, 0x11
        /*0bc6*/ 	.short	(.L_512 - .L_511)
	.align		4
.L_511:
        /*0bc8*/ 	.word	index@(_ZN10layer_norm13ln_fwd_kernelINS_13Kernel_traitsIf13__nv_bfloat16S2_S2_fjLj5120ELj1ELj1ELj4ELj16ENS_18Kernel_traits_baseILj5120EfS2_S2_S2_fjLj128EEEEELb0ELb0ELb1ELb0EEEvNS_9FwdParamsE)
        /*0bcc*/ 	.word	0x00000000


	//----- nvinfo : EIATTR_REGCOUNT
	.align		4
.L_512:
        /*0bd0*/ 	.byte	0x04, 0x2f
        /*0bd2*/ 	.short	(.L_514 - .L_513)
	.align		4
.L_513:
        /*0bd4*/ 	.word	index@(_ZN10layer_norm13ln_fwd_kernelINS_13Kernel_traitsIf13__nv_bfloat16S2_S2_fjLj5120ELj1ELj1ELj4ELj16ENS_18Kernel_traits_baseILj5120EfS2_S2_S2_fjLj128EEEEELb0ELb0ELb0ELb1EEEvNS_9FwdParamsE)
        /*0bd8*/ 	.word	0x0000009f


	//----- nvinfo : EIATTR_FRAME_SIZE
	.align		4
.L_514:
        /*0bdc*/ 	.byte	0x04, 0x11
        /*0bde*/ 	.short	(.L_516 - .L_515)
	.align		4
.L_515:
        /*0be0*/ 	.word	index@(_ZN10layer_norm13ln_fwd_kernelINS_13Kernel_traitsIf13__nv_bfloat16S2_S2_fjLj5120ELj1ELj1ELj4ELj16ENS_18Kernel_traits_baseILj5120EfS2_S2_S2_fjLj128EEEEELb0ELb0ELb0ELb1EEEvNS_9FwdParamsE)
        /*0be4*/ 	.word	0x00000000


	//----- nvinfo : EIATTR_REGCOUNT
	.align		4
.L_516:
        /*0be8*/ 	.byte	0x04, 0x2f
        /*0bea*/ 	.short	(.L_518 - .L_517)
	.align		4
.L_517:
        /*0bec*/ 	.word	index@(_ZN10layer_norm13ln_fwd_kernelINS_13Kernel_traitsIf13__nv_bfloat16S2_S2_fjLj5120ELj1ELj1ELj4ELj16ENS_18Kernel_traits_baseILj5120EfS2_S2_S2_fjLj128EEEEELb0ELb0ELb0ELb0EEEvNS_9FwdParamsE)
        /*0bf0*/ 	.word	0x0000009c


	//----- nvinfo : EIATTR_FRAME_SIZE
	.align		4
.L_518:
        /*0bf4*/ 	.byte	0x04, 0x11
        /*0bf6*/ 	.short	(.L_520 - .L_519)
	.align		4
.L_519:
        /*0bf8*/ 	.word	index@(_ZN10layer_norm13ln_fwd_kernelINS_13Kernel_traitsIf13__nv_bfloat16S2_S2_fjLj5120ELj1ELj1ELj4ELj16ENS_18Kernel_traits_baseILj5120EfS2_S2_S2_fjLj128EEEEELb0ELb0ELb0ELb0EEEvNS_9FwdParamsE)
        /*0bfc*/ 	.word	0x00000000


	//----- nvinfo : EIATTR_REGCOUNT
	.align		4
.L_520:
        /*0c00*/ 	.byte	0x04, 0x2f
        /*0c02*/ 	.short	(.L_522 - .L_521)
	.align		4
.L_521:
        /*0c04*/ 	.word	index@(_ZN10layer_norm13ln_fwd_kernelINS_13Kernel_traitsI6__halfS2_S2_S2_fjLj5120ELj1ELj1ELj4ELj16ENS_18Kernel_traits_baseILj5120ES2_S2_S2_S2_fjLj128EEEEELb1ELb1ELb1ELb1EEEvNS_9FwdParamsE)
        /*0c08*/ 	.word	0x000000a8


	//----- nvinfo : EIATTR_FRAME_SIZE
	.align		4
.L_522:
        /*0c0c*/ 	.byte	0x04, 0x11
        /*0c0e*/ 	.short	(.L_524 - .L_523)
	.align		4
.L_523:
        /*0c10*/ 	.word	index@(_ZN10layer_norm13ln_fwd_kernelINS_13Kernel_traitsI6__halfS2_S2_S2_fjLj5120ELj1ELj1ELj4ELj16ENS_18Kernel_traits_baseILj5120ES2_S2_S2_S2_fjLj128EEEEELb1ELb1ELb1ELb1EEEvNS_9FwdParamsE)
        /*0c14*/ 	.word	0x00000000


	//----- nvinfo : EIATTR_REGCOUNT
	.align		4
.L_524:
        /*0c18*/ 	.byte	0x04, 0x2f
        /*0c1a*/ 	.short	(.L_526 - .L_525)
	.align		4
.L_525:
        /*0c1c*/ 	.word	index@(_ZN10layer_norm13ln_fwd_kernelINS_13Kernel_traitsI6__halfS2_S2_S2_fjLj5120ELj1ELj1ELj4ELj16ENS_18Kernel_traits_baseILj5120ES2_S2_S2_S2_fjLj128EEEEELb1ELb1ELb1ELb0EEEvNS_9FwdParamsE)
        /*0c20*/ 	.word	0x000000a8


	//----- nvinfo : EIATTR_FRAME_SIZE
	.align		4
.L_526:
        /*0c24*/ 	.byte	0x04, 0x11
        /*0c26*/ 	.short	(.L_528 - .L_527)
	.align		4
.L_527:
        /*0c28*/ 	.word	index@(_ZN10layer_norm13ln_fwd_kernelINS_13Kernel_traitsI6__halfS2_S2_S2_fjLj5120ELj1ELj1ELj4ELj16ENS_18Kernel_traits_baseILj5120ES2_S2_S2_S2_fjLj128EEEEELb1ELb1ELb1ELb0EEEvNS_9FwdParamsE)
        /*0c2c*/ 	.word	0x00000000


	//----- nvinfo : EIATTR_REGCOUNT
	.align		4
.L_528:
        /*0c30*/ 	.byte	0x04, 0x2f
        /*0c32*/ 	.short	(.L_530 - .L_529)
	.align		4
.L_529:
        /*0c34*/ 	.word	index@(_ZN10layer_norm13ln_fwd_kernelINS_13Kernel_traitsI6__halfS2_S2_S2_fjLj5120ELj1ELj1ELj4ELj16ENS_18Kernel_traits_baseILj5120ES2_S2_S2_S2_fjLj128EEEEELb1ELb1ELb0ELb1EEEvNS_9FwdParamsE)
        /*0c38*/ 	.word	0x000000a6


	//----- nvinfo : EIATTR_FRAME_SIZE
	.align		4
.L_530:
        /*0c3c*/ 	.byte	0x04, 0x11
        /*0c3e*/ 	.short	(.L_532 - .L_531)
	.align		4
.L_531:
        /*0c40*/ 	.word	index@(_ZN10layer_norm13ln_fwd_kernelINS_13Kernel_traitsI6__halfS2_S2_S2_fjLj5120ELj1ELj1ELj4ELj16ENS_18Kernel_traits_baseILj5120ES2_S2_S2_S2_fjLj128EEEEELb1ELb1ELb0ELb1EEEvNS_9FwdParamsE)
        /*0c44*/ 	.word	0x00000000


	//----- nvinfo : EIATTR_REGCOUNT
	.align		4
.L_532:
        /*0c48*/ 	.byte	0x04, 0x2f
        /*0c4a*/ 	.short	(.L_534 - .L_533)
	.align		4
.L_533:
        /*0c4c*/ 	.word	index@(_ZN10layer_norm13ln_fwd_kernelINS_13Kernel_traitsI6__halfS2_S2_S2_fjLj5120ELj1ELj1ELj4ELj16ENS_18Kernel_traits_baseILj5120ES2_S2_S2_S2_fjLj128EEEEELb1ELb1ELb0ELb0EEEvNS_9FwdParamsE)
        /*0c50*/ 	.word	0x00000095


	//----- nvinfo : EIATTR_FRAME_SIZE
	.align		4
.L_534:
        /*0c54*/ 	.byte	0x04, 0x11
        /*0c56*/ 	.short	(.L_536 - .L_535)
	.align		4
.L_535:
        /*0c58*/ 	.word	index@(_ZN10layer_norm13ln_fwd_kernelINS_13Kernel_traitsI6__halfS2_S2_S2_fjLj5120ELj1ELj1ELj4ELj16ENS_18Kernel_traits_baseILj5120ES2_S2_S2_S2_fjLj128EEEEELb1ELb1ELb0ELb0EEEvNS_9FwdParamsE)
        /*0c5c*/ 	.word	0x00000000


	//----- nvinfo : EIATTR_REGCOUNT
	.align		4
.L_536:
        /*0c60*/ 	.byte	0x04, 0x2f
        /*0c62*/ 	.short	(.L_538 - .L_537)
	.align		4
.L_537:
        /*0c64*/ 	.word	index@(_ZN10layer_norm13ln_fwd_kernelINS_13Kernel_traitsI6__halfS2_S2_S2_fjLj5120ELj1ELj1ELj4ELj16ENS_18Kernel_traits_baseILj5120ES2_S2_S2_S2_fjLj128EEEEELb1ELb0ELb1ELb1EEEvNS_9FwdParamsE)
        /*0c68*/ 	.word	0x0000007b


	//----- nvinfo : EIATTR_FRAME_SIZE
	.align		4
.L_538:
        /*0c6c*/ 	.byte	0x04, 0x11
        /*0c6e*/ 	.short	(.L_540 - .L_539)
	.align		4
.L_539:
        /*0c70*/ 	.word	index@(_ZN10layer_norm13ln_fwd_kernelINS_13Kernel_traitsI6__halfS2_S2_S2_fjLj5120ELj1ELj1ELj4ELj16ENS_18Kernel_traits_baseILj5120ES2_S2_S2_S2_fjLj128EEEEELb1ELb0ELb1ELb1EEEvNS_9FwdParamsE)
        /*0c74*/ 	.word	0x00000000


	//----- nvinfo : EIATTR_REGCOUNT
	.align		4
.L_540:
        /*0c78*/ 	.byte	0x04, 0x2f
        /*0c7a*/ 	.short	(.L_542 - .L_541)
	.align		4
.L_541:
        /*0c7c*/ 	.word	index@(_ZN10layer_norm13ln_fwd_kernelINS_13Kernel_traitsI6__halfS2_S2_S2_fjLj5120ELj1ELj1ELj4ELj16ENS_18Kernel_traits_baseILj5120ES2_S2_S2_S2_fjLj128EEEEELb1ELb0ELb1ELb0EEEvNS_9FwdParamsE)
        /*0c80*/ 	.word	0x0000007e


	//----- nvinfo : EIATTR_FRAME_SIZE
	.align		4
.L_542:
        /*0c84*/ 	.byte	0x04, 0x11
        /*0c86*/ 	.short	(.L_544 - .L_543)
	.align		4
.L_543:
        /*0c88*/ 	.word	index@(_ZN10layer_norm13ln_fwd_kernelINS_13Kernel_traitsI6__halfS2_S2_S2_fjLj5120ELj1ELj1ELj4ELj16ENS_18Kernel_traits_baseILj5120ES2_S2_S2_S2_fjLj128EEEEELb1ELb0ELb1ELb0EEEvNS_9FwdParamsE)
        /*0c8c*/ 	.word	0x00000000


	//----- nvinfo : EIATTR_REGCOUNT
	.align		4
.L_544:
        /*0c90*/ 	.byte	0x04, 0x2f
        /*0c92*/ 	.short	(.L_546 - .L_545)
	.align		4
.L_545:
        /*0c94*/ 	.word	index@(_ZN10layer_norm13ln_fwd_kernelINS_13Kernel_traitsI6__halfS2_S2_S2_fjLj5120ELj1ELj1ELj4ELj16ENS_18Kernel_traits_baseILj5120ES2_S2_S2_S2_fjLj128EEEEELb1ELb0ELb0ELb1EEEvNS_9FwdParamsE)
        /*0c98*/ 	.word	0x00000077


	//----- nvinfo : EIATTR_FRAME_SIZE
	.align		4
.L_546:
        /*0c9c*/ 	.byte	0x04, 0x11
        /*0c9e*/ 	.short	(.L_548 - .L_547)
	.align		4
.L_547:
        /*0ca0*/ 	.word	index@(_ZN10layer_norm13ln_fwd_kernelINS_13Kernel_traitsI6__halfS2_S2_S2_fjLj5120ELj1ELj1ELj4ELj16ENS_18Kernel_traits_baseILj5120ES2_S2_S2_S2_fjLj128EEEEELb1ELb0ELb0ELb1EEEvNS_9FwdParamsE)
        /*0ca4*/ 	.word	0x00000000


	//----- nvinfo : EIATTR_REGCOUNT
	.align		4
.L_548:
        /*0ca8*/ 	.byte	0x04, 0x2f
        /*0caa*/ 	.short	(.L_550 - .L_549)
	.align		4
.L_549:
        /*0cac*/ 	.word	index@(_ZN10layer_norm13ln_fwd_kernelINS_13Kernel_traitsI6__halfS2_S2_S2_fjLj5120ELj1ELj1ELj4ELj16ENS_18Kernel_traits_baseILj5120ES2_S2_S2_S2_fjLj128EEEEELb1ELb0ELb0ELb0EEEvNS_9FwdParamsE)
        /*0cb0*/ 	.word	0x0000007d


	//----- nvinfo : EIATTR_FRAME_SIZE
	.align		4
.L_550:
        /*0cb4*/ 	.byte	0x04, 0x11
        /*0cb6*/ 	.short	(.L_552 - .L_551)
	.align		4
.L_551:
        /*0cb8*/ 	.word	index@(_ZN10layer_norm13ln_fwd_kernelINS_13Kernel_traitsI6__halfS2_S2_S2_fjLj5120ELj1ELj1ELj4ELj16ENS_18Kernel_traits_baseILj5120ES2_S2_S2_S2_fjLj128EEEEELb1ELb0ELb0ELb0EEEvNS_9FwdParamsE)
        /*0cbc*/ 	.word	0x00000000


	//----- nvinfo : EIATTR_REGCOUNT
	.align		4
.L_552:
        /*0cc0*/ 	.byte	0x04, 0x2f
        /*0cc2*/ 	.short	(.L_554 - .L_553)
	.align		4
.L_553:
        /*0cc4*/ 	.word	index@(_ZN10layer_norm13ln_fwd_kernelINS_13Kernel_traitsI6__halfS2_S2_S2_fjLj5120ELj1ELj1ELj4ELj16ENS_18Kernel_traits_baseILj5120ES2_S2_S2_S2_fjLj128EEEEELb0ELb1ELb1ELb1EEEvNS_9FwdParamsE)
        /*0cc8*/ 	.word	0x0000007e


	//----- nvinfo : EIATTR_FRAME_SIZE
	.align		4
.L_554:
        /*0ccc*/ 	.byte	0x04, 0x11
        /*0cce*/ 	.short	(.L_556 - .L_555)
	.align		4
.L_555:
        /*0cd0*/ 	.word	index@(_ZN10layer_norm13ln_fwd_kernelINS_13Kernel_traitsI6__halfS2_S2_S2_fjLj5120ELj1ELj1ELj4ELj16ENS_18Kernel_traits_baseILj5120ES2_S2_S2_S2_fjLj128EEEEELb0ELb1ELb1ELb1EEEvNS_9FwdParamsE)
        /*0cd4*/ 	.word	0x00000000


	//----- nvinfo : EIATTR_REGCOUNT
	.align		4
.L_556:
        /*0cd8*/ 	.byte	0x04, 0x2f
        /*0cda*/ 	.short	(.L_558 - .L_557)
	.align		4
.L_557:
        /*0cdc*/ 	.word	index@(_ZN10layer_norm13ln_fwd_kernelINS_13Kernel_traitsI6__halfS2_S2_S2_fjLj5120ELj1ELj1ELj4ELj16ENS_18Kernel_traits_baseILj5120ES2_S2_S2_S2_fjLj128EEEEELb0ELb1ELb1ELb0EEEvNS_9FwdParamsE)
        /*0ce0*/ 	.word	0x0000007e


	//----- nvinfo : EIATTR_FRAME_SIZE
	.align		4
.L_558:
        /*0ce4*/ 	.byte	0x04, 0x11
        /*0ce6*/ 	.short	(.L_560 - .L_559)
	.align		4
.L_559:
        /*0ce8*/ 	.word	index@(_ZN10layer_norm13ln_fwd_kernelINS_13Kernel_traitsI6__halfS2_S2_S2_fjLj5120ELj1ELj1ELj4ELj16ENS_18Kernel_traits_baseILj5120ES2_S2_S2_S2_fjLj128EEEEELb0ELb1ELb1ELb0EEEvNS_9FwdParamsE)
        /*0cec*/ 	.word	0x00000000


	//----- nvinfo : EIATTR_REGCOUNT
	.align		4
.L_560:
        /*0cf0*/ 	.byte	0x04, 0x2f
        /*0cf2*/ 	.short	(.L_562 - .L_561)
	.align		4
.L_561:
        /*0cf4*/ 	.word	index@(_ZN10layer_norm13ln_fwd_kernelINS_13Kernel_traitsI6__halfS2_S2_S2_fjLj5120ELj1ELj1ELj4ELj16ENS_18Kernel_traits_baseILj5120ES2_S2_S2_S2_fjLj128EEEEELb0ELb1ELb0ELb1EEEvNS_9FwdParamsE)
        /*0cf8*/ 	.word	0x00000080


	//----- nvinfo : EIATTR_FRAME_SIZE
	.align		4
.L_562:
        /*0cfc*/ 	.byte	0x04, 0x11
        /*0cfe*/ 	.short	(.L_564 - .L_563)
	.align		4
.L_563:
        /*0d00*/ 	.word	index@(_ZN10layer_norm13ln_fwd_kernelINS_13Kernel_traitsI6__halfS2_S2_S2_fjLj5120ELj1ELj1ELj4ELj16ENS_18Kernel_traits_baseILj5120ES2_S2_S2_S2_fjLj128EEEEELb0ELb1ELb0ELb1EEEvNS_9FwdParamsE)
        /*0d04*/ 	.word	0x00000000


	//----- nvinfo : EIATTR_REGCOUNT
	.align		4
.L_564:
        /*0d08*/ 	.byte	0x04, 0x2f
        /*0d0a*/ 	.short	(.L_566 - .L_565)
	.align		4
.L_565:
        /*0d0c*/ 	.word	index@(_ZN10layer_norm13ln_fwd_kernelINS_13Kernel_traitsI6__halfS2_S2_S2_fjLj5120ELj1ELj1ELj4ELj16ENS_18Kernel_traits_baseILj5120ES2_S2_S2_S2_fjLj128EEEEELb0ELb1ELb0ELb0EEEvNS_9FwdParamsE)
        /*0d10*/ 	.word	0x0000007d


	//----- nvinfo : EIATTR_FRAME_SIZE
	.align		4
.L_566:
        /*0d14*/ 	.byte	0x04, 0x11
        /*0d16*/ 	.short	(.L_568 - .L_567)
	.align		4
.L_567:
        /*0d18*/ 	.word	index@(_ZN10layer_norm13ln_fwd_kernelINS_13Kernel_traitsI6__halfS2_S2_S2_fjLj5120ELj1ELj1ELj4ELj16ENS_18Kernel_traits_baseILj5120ES2_S2_S2_S2_fjLj128EEEEELb0ELb1ELb0ELb0EEEvNS_9FwdParamsE)
        /*0d1c*/ 	.word	0x00000000


	//----- nvinfo : EIATTR_REGCOUNT
	.align		4
.L_568:
        /*0d20*/ 	.byte	0x04, 0x2f
        /*0d22*/ 	.short	(.L_570 - .L_569)
	.align		4
.L_569:
        /*0d24*/ 	.word	index@(_ZN10layer_norm13ln_fwd_kernelINS_13Kernel_traitsI6__halfS2_S2_S2_fjLj5120ELj1ELj1ELj4ELj16ENS_18Kernel_traits_baseILj5120ES2_S2_S2_S2_fjLj128EEEEELb0ELb0ELb1ELb1EEEvNS_9FwdParamsE)
        /*0d28*/ 	.word	0x0000006e


	//----- nvinfo : EIATTR_FRAME_SIZE
	.align		4
.L_570:
        /*0d2c*/ 	.byte	0x04, 0x11
        /*0d2e*/ 	.short	(.L_572 - .L_571)
	.align		4
.L_571:
        /*0d30*/ 	.word	index@(_ZN10layer_norm13ln_fwd_kernelINS_13Kernel_traitsI6__halfS2_S2_S2_fjLj5120ELj1ELj1ELj4ELj16ENS_18Kernel_traits_baseILj5120ES2_S2_S2_S2_fjLj128EEEEELb0ELb0ELb1ELb1EEEvNS_9FwdParamsE)
        /*0d34*/ 	.word	0x00000000


	//----- nvinfo : EIATTR_REGCOUNT
	.align		4
.L_572:
        /*0d38*/ 	.byte	0x04, 0x2f
        /*0d3a*/ 	.short	(.L_574 - .L_573)
	.align		4
.L_573:
        /*0d3c*/ 	.word	index@(_ZN10layer_norm13ln_fwd_kernelINS_13Kernel_traitsI6__halfS2_S2_S2_fjLj5120ELj1ELj1ELj4ELj16ENS_18Kernel_traits_baseILj5120ES2_S2_S2_S2_fjLj128EEEEELb0ELb0ELb1ELb0EEEvNS_9FwdParamsE)
        /*0d40*/ 	.word	0x00000075


	//----- nvinfo : EIATTR_FRAME_SIZE
	.align		4
.L_574:
        /*0d44*/ 	.byte	0x04, 0x11
        /*0d46*/ 	.short	(.L_576 - .L_575)
	.align		4
.L_575:
        /*0d48*/ 	.word	index@(_ZN10layer_norm13ln_fwd_kernelINS_13Kernel_traitsI6__halfS2_S2_S2_fjLj5120ELj1ELj1ELj4ELj16ENS_18Kernel_traits_baseILj5120ES2_S2_S2_S2_fjLj128EEEEELb0ELb0ELb1ELb0EEEvNS_9FwdParamsE)
        /*0d4c*/ 	.word	0x00000000


	//----- nvinfo : EIATTR_REGCOUNT
	.align		4
.L_576:
        /*0d50*/ 	.byte	0x04, 0x2f
        /*0d52*/ 	.short	(.L_578 - .L_577)
	.align		4
.L_577:
        /*0d54*/ 	.word	index@(_ZN10layer_norm13ln_fwd_kernelINS_13Kernel_traitsI6__halfS2_S2_S2_fjLj5120ELj1ELj1ELj4ELj16ENS_18Kernel_traits_baseILj5120ES2_S2_S2_S2_fjLj128EEEEELb0ELb0ELb0ELb1EEEvNS_9FwdParamsE)
        /*0d58*/ 	.word	0x00000075


	//----- nvinfo : EIATTR_FRAME_SIZE
	.align		4
.L_578:
        /*0d5c*/ 	.byte	0x04, 0x11
        /*0d5e*/ 	.short	(.L_580 - .L_579)
	.align		4
.L_579:
        /*0d60*/ 	.word	index@(_ZN10layer_norm13ln_fwd_kernelINS_13Kernel_traitsI6__halfS2_S2_S2_fjLj5120ELj1ELj1ELj4ELj16ENS_18Kernel_traits_baseILj5120ES2_S2_S2_S2_fjLj128EEEEELb0ELb0ELb0ELb1EEEvNS_9FwdParamsE)
        /*0d64*/ 	.word	0x00000000


	//----- nvinfo : EIATTR_REGCOUNT
	.align		4
.L_580:
        /*0d68*/ 	.byte	0x04, 0x2f
        /*0d6a*/ 	.short	(.L_582 - .L_581)
	.align		4
.L_581:
        /*0d6c*/ 	.word	index@(_ZN10layer_norm13ln_fwd_kernelINS_13Kernel_traitsI6__halfS2_S2_S2_fjLj5120ELj1ELj1ELj4ELj16ENS_18Kernel_traits_baseILj5120ES2_S2_S2_S2_fjLj128EEEEELb0ELb0ELb0ELb0EEEvNS_9FwdParamsE)
        /*0d70*/ 	.word	0x00000079


	//----- nvinfo : EIATTR_FRAME_SIZE
	.align		4
.L_582:
        /*0d74*/ 	.byte	0x04, 0x11
        /*0d76*/ 	.short	(.L_584 - .L_583)
	.align		4
.L_583:
        /*0d78*/ 	.word	index@(_ZN10layer_norm13ln_fwd_kernelINS_13Kernel_traitsI6__halfS2_S2_S2_fjLj5120ELj1ELj1ELj4ELj16ENS_18Kernel_traits_baseILj5120ES2_S2_S2_S2_fjLj128EEEEELb0ELb0ELb0ELb0EEEvNS_9FwdParamsE)
        /*0d7c*/ 	.word	0x00000000


	//----- nvinfo : EIATTR_REGCOUNT
	.align		4
.L_584:
        /*0d80*/ 	.byte	0x04, 0x2f
        /*0d82*/ 	.short	(.L_586 - .L_585)
	.align		4
.L_585:
        /*0d84*/ 	.word	index@(_ZN10layer_norm13ln_fwd_kernelINS_13Kernel_traitsI13__nv_bfloat16S2_S2_S2_fjLj5120ELj1ELj1ELj4ELj16ENS_18Kernel_traits_baseILj5120ES2_S2_S2_S2_fjLj128EEEEELb1ELb1ELb1ELb1EEEvNS_9FwdParamsE)
        /*0d88*/ 	.word	0x000000f1


	//----- nvinfo : EIATTR_FRAME_SIZE
	.align		4
.L_586:
        /*0d8c*/ 	.byte	0x04, 0x11
        /*0d8e*/ 	.short	(.L_588 - .L_587)
	.align		4
.L_587:
        /*0d90*/ 	.word	index@(_ZN10layer_norm13ln_fwd_kernelINS_13Kernel_traitsI13__nv_bfloat16S2_S2_S2_fjLj5120ELj1ELj1ELj4ELj16ENS_18Kernel_traits_baseILj5120ES2_S2_S2_S2_fjLj128EEEEELb1ELb1ELb1ELb1EEEvNS_9FwdParamsE)
        /*0d94*/ 	.word	0x00000000


	//----- nvinfo : EIATTR_REGCOUNT
	.align		4
.L_588:
        /*0d98*/ 	.byte	0x04, 0x2f
        /*0d9a*/ 	.short	(.L_590 - .L_589)
	.align		4
.L_589:
        /*0d9c*/ 	.word	index@(_ZN10layer_norm13ln_fwd_kernelINS_13Kernel_traitsI13__nv_bfloat16S2_S2_S2_fjLj5120ELj1ELj1ELj4ELj16ENS_18Kernel_traits_baseILj5120ES2_S2_S2_S2_fjLj128EEEEELb1ELb1ELb1ELb0EEEvNS_9FwdParamsE)
        /*0da0*/ 	.word	0x000000f4


	//----- nvinfo : EIATTR_FRAME_SIZE
	.align		4
.L_590:
        /*0da4*/ 	.byte	0x04, 0x11
        /*0da6*/ 	.short	(.L_592 - .L_591)
	.align		4
.L_591:
        /*0da8*/ 	.word	index@(_ZN10layer_norm13ln_fwd_kernelINS_13Kernel_traitsI13__nv_bfloat16S2_S2_S2_fjLj5120ELj1ELj1ELj4ELj16ENS_18Kernel_traits_baseILj5120ES2_S2_S2_S2_fjLj128EEEEELb1ELb1ELb1ELb0EEEvNS_9FwdParamsE)
        /*0dac*/ 	.word	0x00000000


	//----- nvinfo : EIATTR_REGCOUNT
	.align		4
.L_592:
        /*0db0*/ 	.byte	0x04, 0x2f
        /*0db2*/ 	.short	(.L_594 - .L_593)
	.align		4
.L_593:
        /*0db4*/ 	.word	index@(_ZN10layer_norm13ln_fwd_kernelINS_13Kernel_traitsI13__nv_bfloat16S2_S2_S2_fjLj5120ELj1ELj1ELj4ELj16ENS_18Kernel_traits_baseILj5120ES2_S2_S2_S2_fjLj128EEEEELb1ELb1ELb0ELb1EEEvNS_9FwdParamsE)
        /*0db8*/ 	.word	0x000000f2


	//----- nvinfo : EIATTR_FRAME_SIZE
	.align		4
.L_594:
        /*0dbc*/ 	.byte	0x04, 0x11
        /*0dbe*/ 	.short	(.L_596 - .L_595)
	.align		4
.L_595:
        /*0dc0*/ 	.word	index@(_ZN10layer_norm13ln_fwd_kernelINS_13Kernel_traitsI13__nv_bfloat16S2_S2_S2_fjLj5120ELj1ELj1ELj4ELj16ENS_18Kernel_traits_baseILj5120ES2_S2_S2_S2_fjLj128EEEEELb1ELb1ELb0ELb1EEEvNS_9FwdParamsE)
        /*0dc4*/ 	.word	0x00000000


	//----- nvinfo : EIATTR_REGCOUNT
	.align		4
.L_596:
        /*0dc8*/ 	.byte	0x04, 0x2f
        /*0dca*/ 	.short	(.L_598 - .L_597)
	.align		4
.L_597:
        /*0dcc*/ 	.word	index@(_ZN10layer_norm13ln_fwd_kernelINS_13Kernel_traitsI13__nv_bfloat16S2_S2_S2_fjLj5120ELj1ELj1ELj4ELj16ENS_18Kernel_traits_baseILj5120ES2_S2_S2_S2_fjLj128EEEEELb1ELb1ELb0ELb0EEEvNS_9FwdParamsE)
        /*0dd0*/ 	.word	0x000000f0


	//----- nvinfo : EIATTR_FRAME_SIZE
	.align		4
.L_598:
        /*0dd4*/ 	.byte	0x04, 0x11
        /*0dd6*/ 	.short	(.L_600 - .L_599)
	.align		4
.L_599:
        /*0dd8*/ 	.word	index@(_ZN10layer_norm13ln_fwd_kernelINS_13Kernel_traitsI13__nv_bfloat16S2_S2_S2_fjLj5120ELj1ELj1ELj4ELj16ENS_18Kernel_traits_baseILj5120ES2_S2_S2_S2_fjLj128EEEEELb1ELb1ELb0ELb0EEEvNS_9FwdParamsE)
        /*0ddc*/ 	.word	0x00000000


	//----- nvinfo : EIATTR_REGCOUNT
	.align		4
.L_600:
        /*0de0*/ 	.byte	0x04, 0x2f
        /*0de2*/ 	.short	(.L_602 - .L_601)
	.align		4
.L_601:
        /*0de4*/ 	.word	index@(_ZN10layer_norm13ln_fwd_kernelINS_13Kernel_traitsI13__nv_bfloat16S2_S2_S2_fjLj5120ELj1ELj1ELj4ELj16ENS_18Kernel_traits_baseILj5120ES2_S2_S2_S2_fjLj128EEEEELb1ELb0ELb1ELb1EEEvNS_9FwdParamsE)
        /*0de8*/ 	.word	0x000000a8


	//----- nvinfo : EIATTR_FRAME_SIZE
	.align		4
.L_602:
        /*0dec*/ 	.byte	0x04, 0x11
        /*0dee*/ 	.short	(.L_604 - .L_603)
	.align		4
.L_603:
        /*0df0*/ 	.word	index@(_ZN10layer_norm13ln_fwd_kernelINS_13Kernel_traitsI13__nv_bfloat16S2_S2_S2_fjLj5120ELj1ELj1ELj4ELj16ENS_18Kernel_traits_baseILj5120ES2_S2_S2_S2_fjLj128EEEEELb1ELb0ELb1ELb1EEEvNS_9FwdParamsE)
        /*0df4*/ 	.word	0x00000000


	//----- nvinfo : EIATTR_REGCOUNT
	.align		4
.L_604:
        /*0df8*/ 	.byte	0x04, 0x2f
        /*0dfa*/ 	.short	(.L_606 - .L_605)
	.align		4
.L_605:
        /*0dfc*/ 	.word	index@(_ZN10layer_norm13ln_fwd_kernelINS_13Kernel_traitsI13__nv_bfloat16S2_S2_S2_fjLj5120ELj1ELj1ELj4ELj16ENS_18Kernel_traits_baseILj5120ES2_S2_S2_S2_fjLj128EEEEELb1ELb0ELb1ELb0EEEvNS_9FwdParamsE)
        /*0e00*/ 	.word	0x0000009e


	//----- nvinfo : EIATTR_FRAME_SIZE
	.align		4
.L_606:
        /*0e04*/ 	.byte	0x04, 0x11
        /*0e06*/ 	.short	(.L_608 - .L_607)
	.align		4
.L_607:
        /*0e08*/ 	.word	index@(_ZN10layer_norm13ln_fwd_kernelINS_13Kernel_traitsI13__nv_bfloat16S2_S2_S2_fjLj5120ELj1ELj1ELj4ELj16ENS_18Kernel_traits_baseILj5120ES2_S2_S2_S2_fjLj128EEEEELb1ELb0ELb1ELb0EEEvNS_9FwdParamsE)
        /*0e0c*/ 	.word	0x00000000


	//----- nvinfo : EIATTR_REGCOUNT
	.align		4
.L_608:
        /*0e10*/ 	.byte	0x04, 0x2f
        /*0e12*/ 	.short	(.L_610 - .L_609)
	.align		4
.L_609:
        /*0e14*/ 	.word	index@(_ZN10layer_norm13ln_fwd_kernelINS_13Kernel_traitsI13__nv_bfloat16S2_S2_S2_fjLj5120ELj1ELj1ELj4ELj16ENS_18Kernel_traits_baseILj5120ES2_S2_S2_S2_fjLj128EEEEELb1ELb0ELb0ELb1EEEvNS_9FwdParamsE)
        /*0e18*/ 	.word	0x000000a5


	//----- nvinfo : EIATTR_FRAME_SIZE
	.align		4
.L_610:
        /*0e1c*/ 	.byte	0x04, 0x11
        /*0e1e*/ 	.short	(.L_612 - .L_611)
	.align		4
.L_611:
        /*0e20*/ 	.word	index@(_ZN10layer_norm13ln_fwd_kernelINS_13Kernel_traitsI13__nv_bfloat16S2_S2_S2_fjLj5120ELj1ELj1ELj4ELj16ENS_18Kernel_traits_baseILj5120ES2_S2_S2_S2_fjLj128EEEEELb1ELb0ELb0ELb1EEEvNS_9FwdParamsE)
        /*0e24*/ 	.word	0x00000000


	//----- nvinfo : EIATTR_REGCOUNT
	.align		4
.L_612:
        /*0e28*/ 	.byte	0x04, 0x2f
        /*0e2a*/ 	.short	(.L_614 - .L_613)
	.align		4
.L_613:
        /*0e2c*/ 	.word	index@(_ZN10layer_norm13ln_fwd_kernelINS_13Kernel_traitsI13__nv_bfloat16S2_S2_S2_fjLj5120ELj1ELj1ELj4ELj16ENS_18Kernel_traits_baseILj5120ES2_S2_S2_S2_fjLj128EEEEELb1ELb0ELb0ELb0EEEvNS_9FwdParamsE)
        /*0e30*/ 	.word	0x000000a8


	//----- nvinfo : EIATTR_FRAME_SIZE
	.align		4
.L_614:
        /*0e34*/ 	.byte	0x04, 0x11
        /*0e36*/ 	.short	(.L_616 - .L_615)
	.align		4
.L_615:
        /*0e38*/ 	.word	index@(_ZN10layer_norm13ln_fwd_kernelINS_13Kernel_traitsI13__nv_bfloat16S2_S2_S2_fjLj5120ELj1ELj1ELj4ELj16ENS_18Kernel_traits_baseILj5120ES2_S2_S2_S2_fjLj128EEEEELb1ELb0ELb0ELb0EEEvNS_9FwdParamsE)
        /*0e3c*/ 	.word	0x00000000


	//----- nvinfo : EIATTR_REGCOUNT
	.align		4
.L_616:
        /*0e40*/ 	.byte	0x04, 0x2f
        /*0e42*/ 	.short	(.L_618 - .L_617)
	.align		4
.L_617:
        /*0e44*/ 	.word	index@(_ZN10layer_norm13ln_fwd_kernelINS_13Kernel_traitsI13__nv_bfloat16S2_S2_S2_fjLj5120ELj1ELj1ELj4ELj16ENS_18Kernel_traits_baseILj5120ES2_S2_S2_S2_fjLj128EEEEELb0ELb1ELb1ELb1EEEvNS_9FwdParamsE)
        /*0e48*/ 	.word	0x000000a6


	//----- nvinfo : EIATTR_FRAME_SIZE
	.align		4
.L_618:
        /*0e4c*/ 	.byte	0x04, 0x11
        /*0e4e*/ 	.short	(.L_620 - .L_619)
	.align		4
.L_619:
        /*0e50*/ 	.word	index@(_ZN10layer_norm13ln_fwd_kernelINS_13Kernel_traitsI13__nv_bfloat16S2_S2_S2_fjLj5120ELj1ELj1ELj4ELj16ENS_18Kernel_traits_baseILj5120ES2_S2_S2_S2_fjLj128EEEEELb0ELb1ELb1ELb1EEEvNS_9FwdParamsE)
        /*0e54*/ 	.word	0x00000000


	//----- nvinfo : EIATTR_REGCOUNT
	.align		4
.L_620:
        /*0e58*/ 	.byte	0x04, 0x2f
        /*0e5a*/ 	.short	(.L_622 - .L_621)
	.align		4
.L_621:
        /*0e5c*/ 	.word	index@(_ZN10layer_norm13ln_fwd_kernelINS_13Kernel_traitsI13__nv_bfloat16S2_S2_S2_fjLj5120ELj1ELj1ELj4ELj16ENS_18Kernel_traits_baseILj5120ES2_S2_S2_S2_fjLj128EEEEELb0ELb1ELb1ELb0EEEvNS_9FwdParamsE)
        /*0e60*/ 	.word	0x000000ee


	//----- nvinfo : EIATTR_FRAME_SIZE
	.align		4
.L_622:
        /*0e64*/ 	.byte	0x04, 0x11
        /*0e66*/ 	.short	(.L_624 - .L_623)
	.align		4
.L_623:
        /*0e68*/ 	.word	index@(_ZN10layer_norm13ln_fwd_kernelINS_13Kernel_traitsI13__nv_bfloat16S2_S2_S2_fjLj5120ELj1ELj1ELj4ELj16ENS_18Kernel_traits_baseILj5120ES2_S2_S2_S2_fjLj128EEEEELb0ELb1ELb1ELb0EEEvNS_9FwdParamsE)
        /*0e6c*/ 	.word	0x00000000


	//----- nvinfo : EIATTR_REGCOUNT
	.align		4
.L_624:
        /*0e70*/ 	.byte	0x04, 0x2f
        /*0e72*/ 	.short	(.L_626 - .L_625)
	.align		4
.L_625:
        /*0e74*/ 	.word	index@(_ZN10layer_norm13ln_fwd_kernelINS_13Kernel_traitsI13__nv_bfloat16S2_S2_S2_fjLj5120ELj1ELj1ELj4ELj16ENS_18Kernel_traits_baseILj5120ES2_S2_S2_S2_fjLj128EEEEELb0ELb1ELb0ELb1EEEvNS_9FwdParamsE)
        /*0e78*/ 	.word	0x000000b0


	//----- nvinfo : EIATTR_FRAME_SIZE
	.align		4
.L_626:
        /*0e7c*/ 	.byte	0x04, 0x11
        /*0e7e*/ 	.short	(.L_628 - .L_627)
	.align		4
.L_627:
        /*0e80*/ 	.word	index@(_ZN10layer_norm13ln_fwd_kernelINS_13Kernel_traitsI13__nv_bfloat16S2_S2_S2_fjLj5120ELj1ELj1ELj4ELj16ENS_18Kernel_traits_baseILj5120ES2_S2_S2_S2_fjLj128EEEEELb0ELb1ELb0ELb1EEEvNS_9FwdParamsE)
        /*0e84*/ 	.word	0x00000000


	//----- nvinfo : EIATTR_REGCOUNT
	.align		4
.L_628:
        /*0e88*/ 	.byte	0x04, 0x2f
        /*0e8a*/ 	.short	(.L_630 - .L_629)
	.align		4
.L_629:
        /*0e8c*/ 	.word	index@(_ZN10layer_norm13ln_fwd_kernelINS_13Kernel_traitsI13__nv_bfloat16S2_S2_S2_fjLj5120ELj1ELj1ELj4ELj16ENS_18Kernel_traits_baseILj5120ES2_S2_S2_S2_fjLj128EEEEELb0ELb1ELb0ELb0EEEvNS_9FwdParamsE)
        /*0e90*/ 	.word	0x000000c2


	//----- nvinfo : EIATTR_FRAME_SIZE
	.align		4
.L_630:
        /*0e94*/ 	.byte	0x04, 0x11
        /*0e96*/ 	.short	(.L_632 - .L_631)
	.align		4
.L_631:
        /*0e98*/ 	.word	index@(_ZN10layer_norm13ln_fwd_kernelINS_13Kernel_traitsI13__nv_bfloat16S2_S2_S2_fjLj5120ELj1ELj1ELj4ELj16ENS_18Kernel_traits_baseILj5120ES2_S2_S2_S2_fjLj128EEEEELb0ELb1ELb0ELb0EEEvNS_9FwdParamsE)
        /*0e9c*/ 	.word	0x00000000


	//----- nvinfo : EIATTR_REGCOUNT
	.align		4
.L_632:
        /*0ea0*/ 	.byte	0x04, 0x2f
        /*0ea2*/ 	.short	(.L_634 - .L_633)
	.align		4
.L_633:
        /*0ea4*/ 	.word	index@(_ZN10layer_norm13ln_fwd_kernelINS_13Kernel_traitsI13__nv_bfloat16S2_S2_S2_fjLj5120ELj1ELj1ELj4ELj16ENS_18Kernel_traits_baseILj5120ES2_S2_S2_S2_fjLj128EEEEELb0ELb0ELb1ELb1EEEvNS_9FwdParamsE)
        /*0ea8*/ 	.word	0x0000007d


	//----- nvinfo : EIATTR_FRAME_SIZE
	.align		4
.L_634:
        /*0eac*/ 	.byte	0x04, 0x11
        /*0eae*/ 	.short	(.L_636 - .L_635)
	.align		4
.L_635:
        /*0eb0*/ 	.word	index@(_ZN10layer_norm13ln_fwd_kernelINS_13Kernel_traitsI13__nv_bfloat16S2_S2_S2_fjLj5120ELj1ELj1ELj4ELj16ENS_18Kernel_traits_baseILj5120ES2_S2_S2_S2_fjLj128EEEEELb0ELb0ELb1ELb1EEEvNS_9FwdParamsE)
        /*0eb4*/ 	.word	0x00000000


	//----- nvinfo : EIATTR_REGCOUNT
	.align		4
.L_636:
        /*0eb8*/ 	.byte	0x04, 0x2f
        /*0eba*/ 	.short	(.L_638 - .L_637)
	.align		4
.L_637:
        /*0ebc*/ 	.word	index@(_ZN10layer_norm13ln_fwd_kernelINS_13Kernel_traitsI13__nv_bfloat16S2_S2_S2_fjLj5120ELj1ELj1ELj4ELj16ENS_18Kernel_traits_baseILj5120ES2_S2_S2_S2_fjLj128EEEEELb0ELb0ELb1ELb0EEEvNS_9FwdParamsE)
        /*0ec0*/ 	.word	0x0000009c


	//----- nvinfo : EIATTR_FRAME_SIZE
	.align		4
.L_638:
        /*0ec4*/ 	.byte	0x04, 0x11
        /*0ec6*/ 	.short	(.L_640 - .L_639)
	.align		4
.L_639:
        /*0ec8*/ 	.word	index@(_ZN10layer_norm13ln_fwd_kernelINS_13Kernel_traitsI13__nv_bfloat16S2_S2_S2_fjLj5120ELj1ELj1ELj4ELj16ENS_18Kernel_traits_baseILj5120ES2_S2_S2_S2_fjLj128EEEEELb0ELb0ELb1ELb0EEEvNS_9FwdParamsE)
        /*0ecc*/ 	.word	0x00000000


	//----- nvinfo : EIATTR_REGCOUNT
	.align		4
.L_640:
        /*0ed0*/ 	.byte	0x04, 0x2f
        /*0ed2*/ 	.short	(.L_642 - .L_641)
	.align		4
.L_641:
        /*0ed4*/ 	.word	index@(_ZN10layer_norm13ln_fwd_kernelINS_13Kernel_traitsI13__nv_bfloat16S2_S2_S2_fjLj5120ELj1ELj1ELj4ELj16ENS_18Kernel_traits_baseILj5120ES2_S2_S2_S2_fjLj128EEEEELb0ELb0ELb0ELb1EEEvNS_9FwdParamsE)
        /*0ed8*/ 	.word	0x00000080


	//----- nvinfo : EIATTR_FRAME_SIZE
	.align		4
.L_642:
        /*0edc*/ 	.byte	0x04, 0x11
        /*0ede*/ 	.short	(.L_644 - .L_643)
	.align		4
.L_643:
        /*0ee0*/ 	.word	index@(_ZN10layer_norm13ln_fwd_kernelINS_13Kernel_traitsI13__nv_bfloat16S2_S2_S2_fjLj5120ELj1ELj1ELj4ELj16ENS_18Kernel_traits_baseILj5120ES2_S2_S2_S2_fjLj128EEEEELb0ELb0ELb0ELb1EEEvNS_9FwdParamsE)
        /*0ee4*/ 	.word	0x00000000


	//----- nvinfo : EIATTR_REGCOUNT
	.align		4
.L_644:
        /*0ee8*/ 	.byte	0x04, 0x2f
        /*0eea*/ 	.short	(.L_646 - .L_645)
	.align		4
.L_645:
        /*0eec*/ 	.word	index@(_ZN10layer_norm13ln_fwd_kernelINS_13Kernel_traitsI13__nv_bfloat16S2_S2_S2_fjLj5120ELj1ELj1ELj4ELj16ENS_18Kernel_traits_baseILj5120ES2_S2_S2_S2_fjLj128EEEEELb0ELb0ELb0ELb0EEEvNS_9FwdParamsE)
        /*0ef0*/ 	.word	0x0000009f


	//----- nvinfo : EIATTR_FRAME_SIZE
	.align		4
.L_646:
        /*0ef4*/ 	.byte	0x04, 0x11
        /*0ef6*/ 	.short	(.L_648 - .L_647)
	.align		4
.L_647:
        /*0ef8*/ 	.word	index@(_ZN10layer_norm13ln_fwd_kernelINS_13Kernel_traitsI13__nv_bfloat16S2_S2_S2_fjLj5120ELj1ELj1ELj4ELj16ENS_18Kernel_traits_baseILj5120ES2_S2_S2_S2_fjLj128EEEEELb0ELb0ELb0ELb0EEEvNS_9FwdParamsE)
        /*0efc*/ 	.word	0x00000000


	//----- nvinfo : EIATTR_MIN_STACK_SIZE
	.align		4
.L_648:
        /*0f00*/ 	.byte	0x04, 0x12
        /*0f02*/ 	.short	(.L_650 - .L_649)
	.align		4
.L_649:
        /*0f04*/ 	.word	index@(_ZN10layer_norm13ln_fwd_kernelINS_13Kernel_traitsI13__nv_bfloat16S2_S2_S2_fjLj5120ELj1ELj1ELj4ELj16ENS_18Kernel_traits_baseILj5120ES2_S2_S2_S2_fjLj128EEEEELb0ELb0ELb0ELb0EEEvNS_9FwdParamsE)
        /*0f08*/ 	.word	0x00000000


	//----- nvinfo : EIATTR_MIN_STACK_SIZE
	.align		4
.L_650:
        /*0f0c*/ 	.byte	0x04, 0x12
        /*0f0e*/ 	.short	(.L_652 - .L_651)
	.align		4
.L_651:
        /*0f10*/ 	.word	index@(_ZN10layer_norm13ln_fwd_kernelINS_13Kernel_traitsI13__nv_bfloat16S2_S2_S2_fjLj5120ELj1ELj1ELj4ELj16ENS_18Kernel_traits_baseILj5120ES2_S2_S2_S2_fjLj128EEEEELb0ELb0ELb0ELb1EEEvNS_9FwdParamsE)
        /*0f14*/ 	.word	0x00000000


	//----- nvinfo : EIATTR_MIN_STACK_SIZE
	.align		4
.L_652:
        /*0f18*/ 	.byte	0x04, 0x12
        /*0f1a*/ 	.short	(.L_654 - .L_653)
	.align		4
.L_653:
        /*0f1c*/ 	.word	index@(_ZN10layer_norm13ln_fwd_kernelINS_13Kernel_traitsI13__nv_bfloat16S2_S2_S2_fjLj5120ELj1ELj1ELj4ELj16ENS_18Kernel_traits_baseILj5120ES2_S2_S2_S2_fjLj128EEEEELb0ELb0ELb1ELb0EEEvNS_9FwdParamsE)
        /*0f20*/ 	.word	0x00000000


	//----- nvinfo : EIATTR_MIN_STACK_SIZE
	.align		4
.L_654:
        /*0f24*/ 	.byte	0x04, 0x12
        /*0f26*/ 	.short	(.L_656 - .L_655)
	.align		4
.L_655:
        /*0f28*/ 	.word	index@(_ZN10layer_norm13ln_fwd_kernelINS_13Kernel_traitsI13__nv_bfloat16S2_S2_S2_fjLj5120ELj1ELj1ELj4ELj16ENS_18Kernel_traits_baseILj5120ES2_S2_S2_S2_fjLj128EEEEELb0ELb0ELb1ELb1EEEvNS_9FwdParamsE)
        /*0f2c*/ 	.word	0x00000000


	//----- nvinfo : EIATTR_MIN_STACK_SIZE
	.align		4
.L_656:
        /*0f30*/ 	.byte	0x04, 0x12
        /*0f32*/ 	.short	(.L_658 - .L_657)
	.align		4
.L_657:
        /*0f34*/ 	.word	index@(_ZN10layer_norm13ln_fwd_kernelINS_13Kernel_traitsI13__nv_bfloat16S2_S2_S2_fjLj5120ELj1ELj1ELj4ELj16ENS_18Kernel_traits_baseILj5120ES2_S2_S2_S2_fjLj128EEEEELb0ELb1ELb0ELb0EEEvNS_9FwdParamsE)
        /*0f38*/ 	.word	0x00000000


	//----- nvinfo : EIATTR_MIN_STACK_SIZE
	.align		4
.L_658:
        /*0f3c*/ 	.byte	0x04, 0x12
        /*0f3e*/ 	.short	(.L_660 - .L_659)
	.align		4
.L_659:
        /*0f40*/ 	.word	index@(_ZN10layer_norm13ln_fwd_kernelINS_13Kernel_traitsI13__nv_bfloat16S2_S2_S2_fjLj5120ELj1ELj1ELj4ELj16ENS_18Kernel_traits_baseILj5120ES2_S2_S2_S2_fjLj128EEEEELb0ELb1ELb0ELb1EEEvNS_9FwdParamsE)
        /*0f44*/ 	.word	0x00000000


	//----- nvinfo : EIATTR_MIN_STACK_SIZE
	.align		4
.L_660:
        /*0f48*/ 	.byte	0x04, 0x12
        /*0f4a*/ 	.short	(.L_662 - .L_661)
	.align		4
.L_661:
        /*0f4c*/ 	.word	index@(_ZN10layer_norm13ln_fwd_kernelINS_13Kernel_traitsI13__nv_bfloat16S2_S2_S2_fjLj5120ELj1ELj1ELj4ELj16ENS_18Kernel_traits_baseILj5120ES2_S2_S2_S2_fjLj128EEEEELb0ELb1ELb1ELb0EEEvNS_9FwdParamsE)
        /*0f50*/ 	.word	0x00000000


	//----- nvinfo : EIATTR_MIN_STACK_SIZE
	.align		4
.L_662:
        /*0f54*/ 	.byte	0x04, 0x12
        /*0f56*/ 	.short	(.L_664 - .L_663)
	.align		4
.L_663:
        /*0f58*/ 	.word	index@(_ZN10layer_norm13ln_fwd_kernelINS_13Kernel_traitsI13__nv_bfloat16S2_S2_S2_fjLj5120ELj1ELj1ELj4ELj16ENS_18Kernel_traits_baseILj5120ES2_S2_S2_S2_fjLj128EEEEELb0ELb1ELb1ELb1EEEvNS_9FwdParamsE)
        /*0f5c*/ 	.word	0x00000000


	//----- nvinfo : EIATTR_MIN_STACK_SIZE
	.align		4
.L_664:
        /*0f60*/ 	.byte	0x04, 0x12
        /*0f62*/ 	.short	(.L_666 - .L_665)
	.align		4
.L_665:
        /*0f64*/ 	.word	index@(_ZN10layer_norm13ln_fwd_kernelINS_13Kernel_traitsI13__nv_bfloat16S2_S2_S2_fjLj5120ELj1ELj1ELj4ELj16ENS_18Kernel_traits_baseILj5120ES2_S2_S2_S2_fjLj128EEEEELb1ELb0ELb0ELb0EEEvNS_9FwdParamsE)
        /*0f68*/ 	.word	0x00000000


	//----- nvinfo : EIATTR_MIN_STACK_SIZE
	.align		4
.L_666:
        /*0f6c*/ 	.byte	0x04, 0x12
        /*0f6e*/ 	.short	(.L_668 - .L_667)
	.align		4
.L_667:
        /*0f70*/ 	.word	index@(_ZN10layer_norm13ln_fwd_kernelINS_13Kernel_traitsI13__nv_bfloat16S2_S2_S2_fjLj5120ELj1ELj1ELj4ELj16ENS_18Kernel_traits_baseILj5120ES2_S2_S2_S2_fjLj128EEEEELb1ELb0ELb0ELb1EEEvNS_9FwdParamsE)
        /*0f74*/ 	.word	0x00000000


	//----- nvinfo : EIATTR_MIN_STACK_SIZE
	.align		4
.L_668:
        /*0f78*/ 	.byte	0x04, 0x12
        /*0f7a*/ 	.short	(.L_670 - .L_669)
	.align		4
.L_669:
        /*0f7c*/ 	.word	index@(_ZN10layer_norm13ln_fwd_kernelINS_13Kernel_traitsI13__nv_bfloat16S2_S2_S2_fjLj5120ELj1ELj1ELj4ELj16ENS_18Kernel_traits_baseILj5120ES2_S2_S2_S2_fjLj128EEEEELb1ELb0ELb1ELb0EEEvNS_9FwdParamsE)
        /*0f80*/ 	.word	0x00000000


	//----- nvinfo : EIATTR_MIN_STACK_SIZE
	.align		4
.L_670:
        /*0f84*/ 	.byte	0x04, 0x12
        /*0f86*/ 	.short	(.L_672 - .L_671)
	.align		4
.L_671:
        /*0f88*/ 	.word	index@(_ZN10layer_norm13ln_fwd_kernelINS_13Kernel_traitsI13__nv_bfloat16S2_S2_S2_fjLj5120ELj1ELj1ELj4ELj16ENS_18Kernel_traits_baseILj5120ES2_S2_S2_S2_fjLj128EEEEELb1ELb0ELb1ELb1EEEvNS_9FwdParamsE)
        /*0f8c*/ 	.word	0x00000000


	//----- nvinfo : EIATTR_MIN_STACK_SIZE
	.align		4
.L_672:
        /*0f90*/ 	.byte	0x04, 0x12
        /*0f92*/ 	.short	(.L_674 - .L_673)
	.align		4
.L_673:
        /*0f94*/ 	.word	index@(_ZN10layer_norm13ln_fwd_kernelINS_13Kernel_traitsI13__nv_bfloat16S2_S2_S2_fjLj5120ELj1ELj1ELj4ELj16ENS_18Kernel_traits_baseILj5120ES2_S2_S2_S2_fjLj128EEEEELb1ELb1ELb0ELb0EEEvNS_9FwdParamsE)
        /*0f98*/ 	.word	0x00000000


	//----- nvinfo : EIATTR_MIN_STACK_SIZE
	.align		4
.L_674:
        /*0f9c*/ 	.byte	0x04, 0x12
        /*0f9e*/ 	.short	(.L_676 - .L_675)
	.align		4
.L_675:
        /*0fa0*/ 	.word	index@(_ZN10layer_norm13ln_fwd_kernelINS_13Kernel_traitsI13__nv_bfloat16S2_S2_S2_fjLj5120ELj1ELj1ELj4ELj16ENS_18Kernel_traits_baseILj5120ES2_S2_S2_S2_fjLj128EEEEELb1ELb1ELb0ELb1EEEvNS_9FwdParamsE)
        /*0fa4*/ 	.word	0x00000000


	//----- nvinfo : EIATTR_MIN_STACK_SIZE
	.align		4
.L_676:
        /*0fa8*/ 	.byte	0x04, 0x12
        /*0faa*/ 	.short	(.L_678 - .L_677)
	.align		4
.L_677:
        /*0fac*/ 	.word	index@(_ZN10layer_norm13ln_fwd_kernelINS_13Kernel_traitsI13__nv_bfloat16S2_S2_S2_fjLj5120ELj1ELj1ELj4ELj16ENS_18Kernel_traits_baseILj5120ES2_S2_S2_S2_fjLj128EEEEELb1ELb1ELb1ELb0EEEvNS_9FwdParamsE)
        /*0fb0*/ 	.word	0x00000000


	//----- nvinfo : EIATTR_MIN_STACK_SIZE
	.align		4
.L_678:
        /*0fb4*/ 	.byte	0x04, 0x12
        /*0fb6*/ 	.short	(.L_680 - .L_679)
	.align		4
.L_679:
        /*0fb8*/ 	.word	index@(_ZN10layer_norm13ln_fwd_kernelINS_13Kernel_traitsI13__nv_bfloat16S2_S2_S2_fjLj5120ELj1ELj1ELj4ELj16ENS_18Kernel_traits_baseILj5120ES2_S2_S2_S2_fjLj128EEEEELb1ELb1ELb1ELb1EEEvNS_9FwdParamsE)
        /*0fbc*/ 	.word	0x00000000


	//----- nvinfo : EIATTR_MIN_STACK_SIZE
	.align		4
.L_680:
        /*0fc0*/ 	.byte	0x04, 0x12
        /*0fc2*/ 	.short	(.L_682 - .L_681)
	.align		4
.L_681:
        /*0fc4*/ 	.word	index@(_ZN10layer_norm13ln_fwd_kernelINS_13Kernel_traitsI6__halfS2_S2_S2_fjLj5120ELj1ELj1ELj4ELj16ENS_18Kernel_traits_baseILj5120ES2_S2_S2_S2_fjLj128EEEEELb0ELb0ELb0ELb0EEEvNS_9FwdParamsE)
        /*0fc8*/ 	.word	0x00000000


	//----- nvinfo : EIATTR_MIN_STACK_SIZE
	.align		4
.L_682:
        /*0fcc*/ 	.byte	0x04, 0x12
        /*0fce*/ 	.short	(.L_684 - .L_683)
	.align		4
.L_683:
        /*0fd0*/ 	.word	index@(_ZN10layer_norm13ln_fwd_kernelINS_13Kernel_traitsI6__halfS2_S2_S2_fjLj5120ELj1ELj1ELj4ELj16ENS_18Kernel_traits_baseILj5120ES2_S2_S2_S2_fjLj128EEEEELb0ELb0ELb0ELb1EEEvNS_9FwdParamsE)
        /*0fd4*/ 	.word	0x00000000


	//----- nvinfo : EIATTR_MIN_STACK_SIZE
	.align		4
.L_684:
        /*0fd8*/ 	.byte	0x04, 0x12
        /*0fda*/ 	.short	(.L_686 - .L_685)
	.align		4
.L_685:
        /*0fdc*/ 	.word	index@(_ZN10layer_norm13ln_fwd_kernelINS_13Kernel_traitsI6__halfS2_S2_S2_fjLj5120ELj1ELj1ELj4ELj16ENS_18Kernel_traits_baseILj5120ES2_S2_S2_S2_fjLj128EEEEELb0ELb0ELb1ELb0EEEvNS_9FwdParamsE)
        /*0fe0*/ 	.word	0x00000000


	//----- nvinfo : EIATTR_MIN_STACK_SIZE
	.align		4
.L_686:
        /*0fe4*/ 	.byte	0x04, 0x12
        /*0fe6*/ 	.short	(.L_688 - .L_687)
	.align		4
.L_687:
        /*0fe8*/ 	.word	index@(_ZN10layer_norm13ln_fwd_kernelINS_13Kernel_traitsI6__halfS2_S2_S2_fjLj5120ELj1ELj1ELj4ELj16ENS_18Kernel_traits_baseILj5120ES2_S2_S2_S2_fjLj128EEEEELb0ELb0ELb1ELb1EEEvNS_9FwdParamsE)
        /*0fec*/ 	.word	0x00000000


	//----- nvinfo : EIATTR_MIN_STACK_SIZE
	.align		4
.L_688:
        /*0ff0*/ 	.byte	0x04, 0x12
        /*0ff2*/ 	.short	(.L_690 - .L_689)
	.align		4
.L_689:
        /*0ff4*/ 	.word	index@(_ZN10layer_norm13ln_fwd_kernelINS_13Kernel_traitsI6__halfS2_S2_S2_fjLj5120ELj1ELj1ELj4ELj16ENS_18Kernel_traits_baseILj5120ES2_S2_S2_S2_fjLj128EEEEELb0ELb1ELb0ELb0EEEvNS_9FwdParamsE)
        /*0ff8*/ 	.word	0x00000000


	//----- nvinfo : EIATTR_MIN_STACK_SIZE
	.align		4
.L_690:
        /*0ffc*/ 	.byte	0x04, 0x12
        /*0ffe*/ 	.short	(.L_692 - .L_691)
	.align		4
.L_691:
        /*1000*/ 	.word	index@(_ZN10layer_norm13ln_fwd_kernelINS_13Kernel_traitsI6__halfS2_S2_S2_fjLj5120ELj1ELj1ELj4ELj16ENS_18Kernel_traits_baseILj5120ES2_S2_S2_S2_fjLj128EEEEELb0ELb1ELb0ELb1EEEvNS_9FwdParamsE)
        /*1004*/ 	.word	0x00000000


	//----- nvinfo : EIATTR_MIN_STACK_SIZE
	.align		4
.L_692:
        /*1008*/ 	.byte	0x04, 0x12
        /*100a*/ 	.short	(.L_694 - .L_693)
	.align		4
.L_693:
        /*100c*/ 	.word	index@(_ZN10layer_norm13ln_fwd_kernelINS_13Kernel_traitsI6__halfS2_S2_S2_fjLj5120ELj1ELj1ELj4ELj16ENS_18Kernel_traits_baseILj5120ES2_S2_S2_S2_fjLj128EEEEELb0ELb1ELb1ELb0EEEvNS_9FwdParamsE)
        /*1010*/ 	.word	0x00000000


	//----- nvinfo : EIATTR_MIN_STACK_SIZE
	.align		4
.L_694:
        /*1014*/ 	.byte	0x04, 0x12
        /*1016*/ 	.short	(.L_696 - .L_695)
	.align		4
.L_695:
        /*1018*/ 	.word	index@(_ZN10layer_norm13ln_fwd_kernelINS_13Kernel_traitsI6__halfS2_S2_S2_fjLj5120ELj1ELj1ELj4ELj16ENS_18Kernel_traits_baseILj5120ES2_S2_S2_S2_fjLj128EEEEELb0ELb1ELb1ELb1EEEvNS_9FwdParamsE)
        /*101c*/ 	.word	0x00000000


	//----- nvinfo : EIATTR_MIN_STACK_SIZE
	.align		4
.L_696:
        /*1020*/ 	.byte	0x04, 0x12
        /*1022*/ 	.short	(.L_698 - .L_697)
	.align		4
.L_697:
        /*1024*/ 	.word	index@(_ZN10layer_norm13ln_fwd_kernelINS_13Kernel_traitsI6__halfS2_S2_S2_fjLj5120ELj1ELj1ELj4ELj16ENS_18Kernel_traits_baseILj5120ES2_S2_S2_S2_fjLj128EEEEELb1ELb0ELb0ELb0EEEvNS_9FwdParamsE)
        /*1028*/ 	.word	0x00000000


	//----- nvinfo : EIATTR_MIN_STACK_SIZE
	.align		4
.L_698:
        /*102c*/ 	.byte	0x04, 0x12
        /*102e*/ 	.short	(.L_700 - .L_699)
	.align		4
.L_699:
        /*1030*/ 	.word	index@(_ZN10layer_norm13ln_fwd_kernelINS_13Kernel_traitsI6__halfS2_S2_S2_fjLj5120ELj1ELj1ELj4ELj16ENS_18Kernel_traits_baseILj5120ES2_S2_S2_S2_fjLj128EEEEELb1ELb0ELb0ELb1EEEvNS_9FwdParamsE)
        /*1034*/ 	.word	0x00000000


	//----- nvinfo : EIATTR_MIN_STACK_SIZE
	.align		4
.L_700:
        /*1038*/ 	.byte	0x04, 0x12
        /*103a*/ 	.short	(.L_702 - .L_701)
	.align		4
.L_701:
        /*103c*/ 	.word	index@(_ZN10layer_norm13ln_fwd_kernelINS_13Kernel_traitsI6__halfS2_S2_S2_fjLj5120ELj1ELj1ELj4ELj16ENS_18Kernel_traits_baseILj5120ES2_S2_S2_S2_fjLj128EEEEELb1ELb0ELb1ELb0EEEvNS_9FwdParamsE)
        /*1040*/ 	.word	0x00000000


	//----- nvinfo : EIATTR_MIN_STACK_SIZE
	.align		4
.L_702:
        /*1044*/ 	.byte	0x04, 0x12
        /*1046*/ 	.short	(.L_704 - .L_703)
	.align		4
.L_703:
        /*1048*/ 	.word	index@(_ZN10layer_norm13ln_fwd_kernelINS_13Kernel_traitsI6__halfS2_S2_S2_fjLj5120ELj1ELj1ELj4ELj16ENS_18Kernel_traits_baseILj5120ES2_S2_S2_S2_fjLj128EEEEELb1ELb0ELb1ELb1EEEvNS_9FwdParamsE)
        /*104c*/ 	.word	0x00000000


	//----- nvinfo : EIATTR_MIN_STACK_SIZE
	.align		4
.L_704:
        /*1050*/ 	.byte	0x04, 0x12
        /*1052*/ 	.short	(.L_706 - .L_705)
	.align		4
.L_705:
        /*1054*/ 	.word	index@(_ZN10layer_norm13ln_fwd_kernelINS_13Kernel_traitsI6__halfS2_S2_S2_fjLj5120ELj1ELj1ELj4ELj16ENS_18Kernel_traits_baseILj5120ES2_S2_S2_S2_fjLj128EEEEELb1ELb1ELb0ELb0EEEvNS_9FwdParamsE)
        /*1058*/ 	.word	0x00000000


	//----- nvinfo : EIATTR_MIN_STACK_SIZE
	.align		4
.L_706:
        /*105c*/ 	.byte	0x04, 0x12
        /*105e*/ 	.short	(.L_708 - .L_707)
	.align		4
.L_707:
        /*1060*/ 	.word	index@(_ZN10layer_norm13ln_fwd_kernelINS_13Kernel_traitsI6__halfS2_S2_S2_fjLj5120ELj1ELj1ELj4ELj16ENS_18Kernel_traits_baseILj5120ES2_S2_S2_S2_fjLj128EEEEELb1ELb1ELb0ELb1EEEvNS_9FwdParamsE)
        /*1064*/ 	.word	0x00000000


	//----- nvinfo : EIATTR_MIN_STACK_SIZE
	.align		4
.L_708:
        /*1068*/ 	.byte	0x04, 0x12
        /*106a*/ 	.short	(.L_710 - .L_709)
	.align		4
.L_709:
        /*106c*/ 	.word	index@(_ZN10layer_norm13ln_fwd_kernelINS_13Kernel_traitsI6__halfS2_S2_S2_fjLj5120ELj1ELj1ELj4ELj16ENS_18Kernel_traits_baseILj5120ES2_S2_S2_S2_fjLj128EEEEELb1ELb1ELb1ELb0EEEvNS_9FwdParamsE)
        /*1070*/ 	.word	0x00000000


	//----- nvinfo : EIATTR_MIN_STACK_SIZE
	.align		4
.L_710:
        /*1074*/ 	.byte	0x04, 0x12
        /*1076*/ 	.short	(.L_712 - .L_711)
	.align		4
.L_711:
        /*1078*/ 	.word	index@(_ZN10layer_norm13ln_fwd_kernelINS_13Kernel_traitsI6__halfS2_S2_S2_fjLj5120ELj1ELj1ELj4ELj16ENS_18Kernel_traits_baseILj5120ES2_S2_S2_S2_fjLj128EEEEELb1ELb1ELb1ELb1EEEvNS_9FwdParamsE)
        /*107c*/ 	.word	0x00000000


	//----- nvinfo : EIATTR_MIN_STACK_SIZE
	.align		4
.L_712:
        /*1080*/ 	.byte	0x04, 0x12
        /*1082*/ 	.short	(.L_714 - .L_713)
	.align		4
.L_713:
        /*1084*/ 	.word	index@(_ZN10layer_norm13ln_fwd_kernelINS_13Kernel_traitsIf13__nv_bfloat16S2_S2_fjLj5120ELj1ELj1ELj4ELj16ENS_18Kernel_traits_baseILj5120EfS2_S2_S2_fjLj128EEEEELb0ELb0ELb0ELb0EEEvNS_9FwdParamsE)
        /*1088*/ 	.word	0x00000000


	//----- nvinfo : EIATTR_MIN_STACK_SIZE
	.align		4
.L_714:
        /*108c*/ 	.byte	0x04, 0x12
        /*108e*/ 	.short	(.L_716 - .L_715)
	.align		4
.L_715:
        /*1090*/ 	.word	index@(_ZN10layer_norm13ln_fwd_kernelINS_13Kernel_traitsIf13__nv_bfloat16S2_S2_fjLj5120ELj1ELj1ELj4ELj16ENS_18Kernel_traits_baseILj5120EfS2_S2_S2_fjLj128EEEEELb0ELb0ELb0ELb1EEEvNS_9FwdParamsE)
        /*1094*/ 	.word	0x00000000


	//----- nvinfo : EIATTR_MIN_STACK_SIZE
	.align		4
.L_716:
        /*1098*/ 	.byte	0x04, 0x12
        /*109a*/ 	.short	(.L_718 - .L_717)
	.align		4
.L_717:
        /*109c*/ 	.word	index@(_ZN10layer_norm13ln_fwd_kernelINS_13Kernel_traitsIf13__nv_bfloat16S2_S2_fjLj5120ELj1ELj1ELj4ELj16ENS_18Kernel_traits_baseILj5120EfS2_S2_S2_fjLj128EEEEELb0ELb0ELb1ELb0EEEvNS_9FwdParamsE)
        /*10a0*/ 	.word	0x00000000


	//----- nvinfo : EIATTR_MIN_STACK_SIZE
	.align		4
.L_718:
        /*10a4*/ 	.byte	0x04, 0x12
        /*10a6*/ 	.short	(.L_720 - .L_719)
	.align		4
.L_719:
        /*10a8*/ 	.word	index@(_ZN10layer_norm13ln_fwd_kernelINS_13Kernel_traitsIf13__nv_bfloat16S2_S2_fjLj5120ELj1ELj1ELj4ELj16ENS_18Kernel_traits_baseILj5120EfS2_S2_S2_fjLj128EEEEELb0ELb0ELb1ELb1EEEvNS_9FwdParamsE)
        /*10ac*/ 	.word	0x00000000


	//----- nvinfo : EIATTR_MIN_STACK_SIZE
	.align		4
.L_720:
        /*10b0*/ 	.byte	0x04, 0x12
        /*10b2*/ 	.short	(.L_722 - .L_721)
	.align		4
.L_721:
        /*10b4*/ 	.word	index@(_ZN10layer_norm13ln_fwd_kernelINS_13Kernel_traitsIf13__nv_bfloat16S2_S2_fjLj5120ELj1ELj1ELj4ELj16ENS_18Kernel_traits_baseILj5120EfS2_S2_S2_fjLj128EEEEELb0ELb1ELb0ELb0EEEvNS_9FwdParamsE)
        /*10b8*/ 	.word	0x00000000


	//----- nvinfo : EIATTR_MIN_STACK_SIZE
	.align		4
.L_722:
        /*10bc*/ 	.byte	0x04, 0x12
        /*10be*/ 	.short	(.L_724 - .L_723)
	.align		4
.L_723:
        /*10c0*/ 	.word	index@(_ZN10layer_norm13ln_fwd_kernelINS_13Kernel_traitsIf13__nv_bfloat16S2_S2_fjLj5120ELj1ELj1ELj4ELj16ENS_18Kernel_traits_baseILj5120EfS2_S2_S2_fjLj128EEEEELb0ELb1ELb0ELb1EEEvNS_9FwdParamsE)
        /*10c4*/ 	.word	0x00000000


	//----- nvinfo : EIATTR_MIN_STACK_SIZE
	.align		4
.L_724:
        /*10c8*/ 	.byte	0x04, 0x12
        /*10ca*/ 	.short	(.L_726 - .L_725)
	.align		4
.L_725:
        /*10cc*/ 	.word	index@(_ZN10layer_norm13ln_fwd_kernelINS_13Kernel_traitsIf13__nv_bfloat16S2_S2_fjLj5120ELj1ELj1ELj4ELj16ENS_18Kernel_traits_baseILj5120EfS2_S2_S2_fjLj128EEEEELb0ELb1ELb1ELb0EEEvNS_9FwdParamsE)
        /*10d0*/ 	.word	0x00000000


	//----- nvinfo : EIATTR_MIN_STACK_SIZE
	.align		4
.L_726:
        /*10d4*/ 	.byte	0x04, 0x12
        /*10d6*/ 	.short	(.L_728 - .L_727)
	.align		4
.L_727:
        /*10d8*/ 	.word	index@(_ZN10layer_norm13ln_fwd_kernelINS_13Kernel_traitsIf13__nv_bfloat16S2_S2_fjLj5120ELj1ELj1ELj4ELj16ENS_18Kernel_traits_baseILj5120EfS2_S2_S2_fjLj128EEEEELb0ELb1ELb1ELb1EEEvNS_9FwdParamsE)
        /*10dc*/ 	.word	0x00000000


	//----- nvinfo : EIATTR_MIN_STACK_SIZE
	.align		4
.L_728:
        /*10e0*/ 	.byte	0x04, 0x12
        /*10e2*/ 	.short	(.L_730 - .L_729)
	.align		4
.L_729:
        /*10e4*/ 	.word	index@(_ZN10layer_norm13ln_fwd_kernelINS_13Kernel_traitsIf13__nv_bfloat16S2_S2_fjLj5120ELj1ELj1ELj4ELj16ENS_18Kernel_traits_baseILj5120EfS2_S2_S2_fjLj128EEEEELb1ELb0ELb0ELb0EEEvNS_9FwdParamsE)
        /*10e8*/ 	.word	0x00000000


	//----- nvinfo : EIATTR_MIN_STACK_SIZE
	.align		4
.L_730:
        /*10ec*/ 	.byte	0x04, 0x12
        /*10ee*/ 	.short	(.L_732 - .L_731)
	.align		4
.L_731:
        /*10f0*/ 	.word	index@(_ZN10layer_norm13ln_fwd_kernelINS_13Kernel_traitsIf13__nv_bfloat16S2_S2_fjLj5120ELj1ELj1ELj4ELj16ENS_18Kernel_traits_baseILj5120EfS2_S2_S2_fjLj128EEEEELb1ELb0ELb0ELb1EEEvNS_9FwdParamsE)
        /*10f4*/ 	.word	0x00000000


	//----- nvinfo : EIATTR_MIN_STACK_SIZE
	.align		4
.L_732:
        /*10f8*/ 	.byte	0x04, 0x12
        /*10fa*/ 	.short	(.L_734 - .L_733)
	.align		4
.L_733:
        /*10fc*/ 	.word	index@(_ZN10layer_norm13ln_fwd_kernelINS_13Kernel_traitsIf13__nv_bfloat16S2_S2_fjLj5120ELj1ELj1ELj4ELj16ENS_18Kernel_traits_baseILj5120EfS2_S2_S2_fjLj128EEEEELb1ELb0ELb1ELb0EEEvNS_9FwdParamsE)
        /*1100*/ 	.word	0x00000000


	//----- nvinfo : EIATTR_MIN_STACK_SIZE
	.align		4
.L_734:
        /*1104*/ 	.byte	0x04, 0x12
        /*1106*/ 	.short	(.L_736 - .L_735)
	.align		4
.L_735:
        /*1108*/ 	.word	index@(_ZN10layer_norm13ln_fwd_kernelINS_13Kernel_traitsIf13__nv_bfloat16S2_S2_fjLj5120ELj1ELj1ELj4ELj16ENS_18Kernel_traits_baseILj5120EfS2_S2_S2_fjLj128EEEEELb1ELb0ELb1ELb1EEEvNS_9FwdParamsE)
        /*110c*/ 	.word	0x00000000


	//----- nvinfo : EIATTR_MIN_STACK_SIZE
	.align		4
.L_736:
        /*1110*/ 	.byte	0x04, 0x12
        /*1112*/ 	.short	(.L_738 - .L_737)
	.align		4
.L_737:
        /*1114*/ 	.word	index@(_ZN10layer_norm13ln_fwd_kernelINS_13Kernel_traitsIf13__nv_bfloat16S2_S2_fjLj5120ELj1ELj1ELj4ELj16ENS_18Kernel_traits_baseILj5120EfS2_S2_S2_fjLj128EEEEELb1ELb1ELb0ELb0EEEvNS_9FwdParamsE)
        /*1118*/ 	.word	0x00000000


	//----- nvinfo : EIATTR_MIN_STACK_SIZE
	.align		4
.L_738:
        /*111c*/ 	.byte	0x04, 0x12
        /*111e*/ 	.short	(.L_740 - .L_739)
	.align		4
.L_739:
        /*1120*/ 	.word	index@(_ZN10layer_norm13ln_fwd_kernelINS_13Kernel_traitsIf13__nv_bfloat16S2_S2_fjLj5120ELj1ELj1ELj4ELj16ENS_18Kernel_traits_baseILj5120EfS2_S2_S2_fjLj128EEEEELb1ELb1ELb0ELb1EEEvNS_9FwdParamsE)
        /*1124*/ 	.word	0x00000000


	//----- nvinfo : EIATTR_MIN_STACK_SIZE
	.align		4
.L_740:
        /*1128*/ 	.byte	0x04, 0x12
        /*112a*/ 	.short	(.L_742 - .L_741)
	.align		4
.L_741:
        /*112c*/ 	.word	index@(_ZN10layer_norm13ln_fwd_kernelINS_13Kernel_traitsIf13__nv_bfloat16S2_S2_fjLj5120ELj1ELj1ELj4ELj16ENS_18Kernel_traits_baseILj5120EfS2_S2_S2_fjLj128EEEEELb1ELb1ELb1ELb0EEEvNS_9FwdParamsE)
        /*1130*/ 	.word	0x00000000


	//----- nvinfo : EIATTR_MIN_STACK_SIZE
	.align		4
.L_742:
        /*1134*/ 	.byte	0x04, 0x12
        /*1136*/ 	.short	(.L_744 - .L_743)
	.align		4
.L_743:
        /*1138*/ 	.word	index@(_ZN10layer_norm13ln_fwd_kernelINS_13Kernel_traitsIf13__nv_bfloat16S2_S2_fjLj5120ELj1ELj1ELj4ELj16ENS_18Kernel_traits_baseILj5120EfS2_S2_S2_fjLj128EEEEELb1ELb1ELb1ELb1EEEvNS_9FwdParamsE)
        /*113c*/ 	.word	0x00000000


	//----- nvinfo : EIATTR_MIN_STACK_SIZE
	.align		4
.L_744:
        /*1140*/ 	.byte	0x04, 0x12
        /*1142*/ 	.short	(.L_746 - .L_745)
	.align		4
.L_745:
        /*1144*/ 	.word	index@(_ZN10layer_norm13ln_fwd_kernelINS_13Kernel_traitsI13__nv_bfloat16S2_fS2_fjLj5120ELj1ELj1ELj4ELj16ENS_18Kernel_traits_baseILj5120ES2_S2_fS2_fjLj128EEEEELb0ELb0ELb0ELb0EEEvNS_9FwdParamsE)
        /*1148*/ 	.word	0x00000000


	//----- nvinfo : EIATTR_MIN_STACK_SIZE
	.align		4
.L_746:
        /*114c*/ 	.byte	0x04, 0x12
        /*114e*/ 	.short	(.L_748 - .L_747)
	.align		4
.L_747:
        /*1150*/ 	.word	index@(_ZN10layer_norm13ln_fwd_kernelINS_13Kernel_traitsI13__nv_bfloat16S2_fS2_fjLj5120ELj1ELj1ELj4ELj16ENS_18Kernel_traits_baseILj5120ES2_S2_fS2_fjLj128EEEEELb0ELb0ELb0ELb1EEEvNS_9FwdParamsE)
        /*1154*/ 	.word	0x00000000


	//----- nvinfo : EIATTR_MIN_STACK_SIZE
	.align		4
.L_748:
        /*1158*/ 	.byte	0x04, 0x12
        /*115a*/ 	.short	(.L_750 - .L_749)
	.align		4
.L_749:
        /*115c*/ 	.word	index@(_ZN10layer_norm13ln_fwd_kernelINS_13Kernel_traitsI13__nv_bfloat16S2_fS2_fjLj5120ELj1ELj1ELj4ELj16ENS_18Kernel_traits_baseILj5120ES2_S2_fS2_fjLj128EEEEELb0ELb0ELb1ELb0EEEvNS_9FwdParamsE)
        /*1160*/ 	.word	0x00000000


	//----- nvinfo : EIATTR_MIN_STACK_SIZE
	.align		4
.L_750:
        /*1164*/ 	.byte	0x04, 0x12
        /*1166*/ 	.short	(.L_752 - .L_751)
	.align		4
.L_751:
        /*1168*/ 	.word	index@(_ZN10layer_norm13ln_fwd_kernelINS_13Kernel_traitsI13__nv_bfloat16S2_fS2_fjLj5120ELj1ELj1ELj4ELj16ENS_18Kernel_traits_baseILj5120ES2_S2_fS2_fjLj128EEEEELb0ELb0ELb1ELb1EEEvNS_9FwdParamsE)
        /*116c*/ 	.word	0x00000010


	//----- nvinfo : EIATTR_MIN_STACK_SIZE
	.align		4
.L_752:
        /*1170*/ 	.byte	0x04, 0x12
        /*1172*/ 	.short	(.L_754 - .L_753)
	.align		4
.L_753:
        /*1174*/ 	.word	index@(_ZN10layer_norm13ln_fwd_kernelINS_13Kernel_traitsI13__nv_bfloat16S2_fS2_fjLj5120ELj1ELj1ELj4ELj16ENS_18Kernel_traits_baseILj5120ES2_S2_fS2_fjLj128EEEEELb0ELb1ELb0ELb0EEEvNS_9FwdParamsE)
        /*1178*/ 	.word	0x00000000


	//----- nvinfo : EIATTR_MIN_STACK_SIZE
	.align		4
.L_754:
        /*117c*/ 	.byte	0x04, 0x12
        /*117e*/ 	.short	(.L_756 - .L_755)
	.align		4
.L_755:
        /*1180*/ 	.word	index@(_ZN10layer_norm13ln_fwd_kernelINS_13Kernel_traitsI13__nv_bfloat16S2_fS2_fjLj5120ELj1ELj1ELj4ELj16ENS_18Kernel_traits_baseILj5120ES2_S2_fS2_fjLj128EEEEELb0ELb1ELb0ELb1EEEvNS_9FwdParamsE)
        /*1184*/ 	.word	0x00000000


	//----- nvinfo : EIATTR_MIN_STACK_SIZE
	.align		4
.L_756:
        /*1188*/ 	.byte	0x04, 0x12
        /*118a*/ 	.short	(.L_758 - .L_757)
	.align		4
.L_757:
        /*118c*/ 	.word	index@(_ZN10layer_norm13ln_fwd_kernelINS_13Kernel_traitsI13__nv_bfloat16S2_fS2_fjLj5120ELj1ELj1ELj4ELj16ENS_18Kernel_traits_baseILj5120ES2_S2_fS2_fjLj128EEEEELb0ELb1ELb1ELb0EEEvNS_9FwdParamsE)
        /*1190*/ 	.word	0x00000000


	//----- nvinfo : EIATTR_MIN_STACK_SIZE
	.align		4
.L_758:
        /*1194*/ 	.byte	0x04, 0x12
        /*1196*/ 	.short	(.L_760 - .L_759)
	.align		4
.L_759:
        /*1198*/ 	.word	index@(_ZN10layer_norm13ln_fwd_kernelINS_13Kernel_traitsI13__nv_bfloat16S2_fS2_fjLj5120ELj1ELj1ELj4ELj16ENS_18Kernel_traits_baseILj5120ES2_S2_fS2_fjLj128EEEEELb0ELb1ELb1ELb1EEEvNS_9FwdParamsE)
        /*119c*/ 	.word	0x00000000


	//----- nvinfo : EIATTR_MIN_STACK_SIZE
	.align		4
.L_760:
        /*11a0*/ 	.byte	0x04, 0x12
        /*11a2*/ 	.short	(.L_762 - .L_761)
	.align		4
.L_761:
        /*11a4*/ 	.word	index@(_ZN10layer_norm13ln_fwd_kernelINS_13Kernel_traitsI13__nv_bfloat16S2_fS2_fjLj5120ELj1ELj1ELj4ELj16ENS_18Kernel_traits_baseILj5120ES2_S2_fS2_fjLj128EEEEELb1ELb0ELb0ELb0EEEvNS_9FwdParamsE)
        /*11a8*/ 	.word	0x00000000


	//----- nvinfo : EIATTR_MIN_STACK_SIZE
	.align		4
.L_762:
        /*11ac*/ 	.byte	0x04, 0x12
        /*11ae*/ 	.short	(.L_764 - .L_763)
	.align		4
.L_763:
        /*11b0*/ 	.word	index@(_ZN10layer_norm13ln_fwd_kernelINS_13Kernel_traitsI13__nv_bfloat16S2_fS2_fjLj5120ELj1ELj1ELj4ELj16ENS_18Kernel_traits_baseILj5120ES2_S2_fS2_fjLj128EEEEELb1ELb0ELb0ELb1EEEvNS_9FwdParamsE)
        /*11b4*/ 	.word	0x00000000


	//----- nvinfo : EIATTR_MIN_STACK_SIZE
	.align		4
.L_764:
        /*11b8*/ 	.byte	0x04, 0x12
        /*11ba*/ 	.short	(.L_766 - .L_765)
	.align		4
.L_765:
        /*11bc*/ 	.word	index@(_ZN10layer_norm13ln_fwd_kernelINS_13Kernel_traitsI13__nv_bfloat16S2_fS2_fjLj5120ELj1ELj1ELj4ELj16ENS_18Kernel_traits_baseILj5120ES2_S2_fS2_fjLj128EEEEELb1ELb0ELb1ELb0EEEvNS_9FwdParamsE)
        /*11c0*/ 	.word	0x00000000


	//----- nvinfo : EIATTR_MIN_STACK_SIZE
	.align		4
.L_766:
        /*11c4*/ 	.byte	0x04, 0x12
        /*11c6*/ 	.short	(.L_768 - .L_767)
	.align		4
.L_767:
        /*11c8*/ 	.word	index@(_ZN10layer_norm13ln_fwd_kernelINS_13Kernel_traitsI13__nv_bfloat16S2_fS2_fjLj5120ELj1ELj1ELj4ELj16ENS_18Kernel_traits_baseILj5120ES2_S2_fS2_fjLj128EEEEELb1ELb0ELb1ELb1EEEvNS_9FwdParamsE)
        /*11cc*/ 	.word	0x00000000


	//----- nvinfo : EIATTR_MIN_STACK_SIZE
	.align		4
.L_768:
        /*11d0*/ 	.byte	0x04, 0x12
        /*11d2*/ 	.short	(.L_770 - .L_769)
	.align		4
.L_769:
        /*11d4*/ 	.word	index@(_ZN10layer_norm13ln_fwd_kernelINS_13Kernel_traitsI13__nv_bfloat16S2_fS2_fjLj5120ELj1ELj1ELj4ELj16ENS_18Kernel_traits_baseILj5120ES2_S2_fS2_fjLj128EEEEELb1ELb1ELb0ELb0EEEvNS_9FwdParamsE)
        /*11d8*/ 	.word	0x00000000


	//----- nvinfo : EIATTR_MIN_STACK_SIZE
	.align		4
.L_770:
        /*11dc*/ 	.byte	0x04, 0x12
        /*11de*/ 	.short	(.L_772 - .L_771)
	.align		4
.L_771:
        /*11e0*/ 	.word	index@(_ZN10layer_norm13ln_fwd_kernelINS_13Kernel_traitsI13__nv_bfloat16S2_fS2_fjLj5120ELj1ELj1ELj4ELj16ENS_18Kernel_traits_baseILj5120ES2_S2_fS2_fjLj128EEEEELb1ELb1ELb0ELb1EEEvNS_9FwdParamsE)
        /*11e4*/ 	.word	0x00000000


	//----- nvinfo : EIATTR_MIN_STACK_SIZE
	.align		4
.L_772:
        /*11e8*/ 	.byte	0x04, 0x12
        /*11ea*/ 	.short	(.L_774 - .L_773)
	.align		4
.L_773:
        /*11ec*/ 	.word	index@(_ZN10layer_norm13ln_fwd_kernelINS_13Kernel_traitsI13__nv_bfloat16S2_fS2_fjLj5120ELj1ELj1ELj4ELj16ENS_18Kernel_traits_baseILj5120ES2_S2_fS2_fjLj128EEEEELb1ELb1ELb1ELb0EEEvNS_9FwdParamsE)
        /*11f0*/ 	.word	0x00000000


	//----- nvinfo : EIATTR_MIN_STACK_SIZE
	.align		4
.L_774:
        /*11f4*/ 	.byte	0x04, 0x12
        /*11f6*/ 	.short	(.L_776 - .L_775)
	.align		4
.L_775:
        /*11f8*/ 	.word	index@(_ZN10layer_norm13ln_fwd_kernelINS_13Kernel_traitsI13__nv_bfloat16S2_fS2_fjLj5120ELj1ELj1ELj4ELj16ENS_18Kernel_traits_baseILj5120ES2_S2_fS2_fjLj128EEEEELb1ELb1ELb1ELb1EEEvNS_9FwdParamsE)
        /*11fc*/ 	.word	0x00000000


	//----- nvinfo : EIATTR_MIN_STACK_SIZE
	.align		4
.L_776:
        /*1200*/ 	.byte	0x04, 0x12
        /*1202*/ 	.short	(.L_778 - .L_777)
	.align		4
.L_777:
        /*1204*/ 	.word	index@(_ZN10layer_norm13ln_fwd_kernelINS_13Kernel_traitsIf13__nv_bfloat16fS2_fjLj5120ELj1ELj1ELj4ELj16ENS_18Kernel_traits_baseILj5120EfS2_fS2_fjLj128EEEEELb0ELb0ELb0ELb0EEEvNS_9FwdParamsE)
        /*1208*/ 	.word	0x00000000


	//----- nvinfo : EIATTR_MIN_STACK_SIZE
	.align		4
.L_778:
        /*120c*/ 	.byte	0x04, 0x12
        /*120e*/ 	.short	(.L_780 - .L_779)
	.align		4
.L_779:
        /*1210*/ 	.word	index@(_ZN10layer_norm13ln_fwd_kernelINS_13Kernel_traitsIf13__nv_bfloat16fS2_fjLj5120ELj1ELj1ELj4ELj16ENS_18Kernel_traits_baseILj5120EfS2_fS2_fjLj128EEEEELb0ELb0ELb0ELb1EEEvNS_9FwdParamsE)
        /*1214*/ 	.word	0x00000000


	//----- nvinfo : EIATTR_MIN_STACK_SIZE
	.align		4
.L_780:
        /*1218*/ 	.byte	0x04, 0x12
        /*121a*/ 	.short	(.L_782 - .L_781)
	.align		4
.L_781:
        /*121c*/ 	.word	index@(_ZN10layer_norm13ln_fwd_kernelINS_13Kernel_traitsIf13__nv_bfloat16fS2_fjLj5120ELj1ELj1ELj4ELj16ENS_18Kernel_traits_baseILj5120EfS2_fS2_fjLj128EEEEELb0ELb0ELb1ELb0EEEvNS_9FwdParamsE)
        /*1220*/ 	.word	0x00000000


	//----- nvinfo : EIATTR_MIN_STACK_SIZE
	.align		4
.L_782:
        /*1224*/ 	.byte	0x04, 0x12
        /*1226*/ 	.short	(.L_784 - .L_783)
	.align		4
.L_783:
        /*1228*/ 	.word	index@(_ZN10layer_norm13ln_fwd_kernelINS_13Kernel_traitsIf13__nv_bfloat16fS2_fjLj5120ELj1ELj1ELj4ELj16ENS_18Kernel_traits_baseILj5120EfS2_fS2_fjLj128EEEEELb0ELb0ELb1ELb1EEEvNS_9FwdParamsE)
        /*122c*/ 	.word	0x00000000


	//----- nvinfo : EIATTR_MIN_STACK_SIZE
	.align		4
.L_784:
        /*1230*/ 	.byte	0x04, 0x12
        /*1232*/ 	.short	(.L_786 - .L_785)
	.align		4
.L_785:
        /*1234*/ 	.word	index@(_ZN10layer_norm13ln_fwd_kernelINS_13Kernel_traitsIf13__nv_bfloat16fS2_fjLj5120ELj1ELj1ELj4ELj16ENS_18Kernel_traits_baseILj5120EfS2_fS2_fjLj128EEEEELb0ELb1ELb0ELb0EEEvNS_9FwdParamsE)
        /*1238*/ 	.word	0x00000000


	//----- nvinfo : EIATTR_MIN_STACK_SIZE
	.align		4
.L_786:
        /*123c*/ 	.byte	0x04, 0x12
        /*123e*/ 	.short	(.L_788 - .L_787)
	.align		4
.L_787:
        /*1240*/ 	.word	index@(_ZN10layer_norm13ln_fwd_kernelINS_13Kernel_traitsIf13__nv_bfloat16fS2_fjLj5120ELj1ELj1ELj4ELj16ENS_18Kernel_traits_baseILj5120EfS2_fS2_fjLj128EEEEELb0ELb1ELb0ELb1EEEvNS_9FwdParamsE)
        /*1244*/ 	.word	0x00000000


	//----- nvinfo : EIATTR_MIN_STACK_SIZE
	.align		4
.L_788:
        /*1248*/ 	.byte	0x04, 0x12
        /*124a*/ 	.short	(.L_790 - .L_789)
	.align		4
.L_789:
        /*124c*/ 	.word	index@(_ZN10layer_norm13ln_fwd_kernelINS_13Kernel_traitsIf13__nv_bfloat16fS2_fjLj5120ELj1ELj1ELj4ELj16ENS_18Kernel_traits_baseILj5120EfS2_fS2_fjLj128EEEEELb0ELb1ELb1ELb0EEEvNS_9FwdParamsE)
        /*1250*/ 	.word	0x00000000


	//----- nvinfo : EIATTR_MIN_STACK_SIZE
	.align		4
.L_790:
        /*1254*/ 	.byte	0x04, 0x12
        /*1256*/ 	.short	(.L_792 - .L_791)
	.align		4
.L_791:
        /*1258*/ 	.word	index@(_ZN10layer_norm13ln_fwd_kernelINS_13Kernel_traitsIf13__nv_bfloat16fS2_fjLj5120ELj1ELj1ELj4ELj16ENS_18Kernel_traits_baseILj5120EfS2_fS2_fjLj128EEEEELb0ELb1ELb1ELb1EEEvNS_9FwdParamsE)
        /*125c*/ 	.word	0x00000000


	//----- nvinfo : EIATTR_MIN_STACK_SIZE
	.align		4
.L_792:
        /*1260*/ 	.byte	0x04, 0x12
        /*1262*/ 	.short	(.L_794 - .L_793)
	.align		4
.L_793:
        /*1264*/ 	.word	index@(_ZN10layer_norm13ln_fwd_kernelINS_13Kernel_traitsIf13__nv_bfloat16fS2_fjLj5120ELj1ELj1ELj4ELj16ENS_18Kernel_traits_baseILj5120EfS2_fS2_fjLj128EEEEELb1ELb0ELb0ELb0EEEvNS_9FwdParamsE)
        /*1268*/ 	.word	0x00000000


	//----- nvinfo : EIATTR_MIN_STACK_SIZE
	.align		4
.L_794:
        /*126c*/ 	.byte	0x04, 0x12
        /*126e*/ 	.short	(.L_796 - .L_795)
	.align		4
.L_795:
        /*1270*/ 	.word	index@(_ZN10layer_norm13ln_fwd_kernelINS_13Kernel_traitsIf13__nv_bfloat16fS2_fjLj5120ELj1ELj1ELj4ELj16ENS_18Kernel_traits_baseILj5120EfS2_fS2_fjLj128EEEEELb1ELb0ELb0ELb1EEEvNS_9FwdParamsE)
        /*1274*/ 	.word	0x00000000


	//----- nvinfo : EIATTR_MIN_STACK_SIZE
	.align		4
.L_796:
        /*1278*/ 	.byte	0x04, 0x12
        /*127a*/ 	.short	(.L_798 - .L_797)
	.align		4
.L_797:
        /*127c*/ 	.word	index@(_ZN10layer_norm13ln_fwd_kernelINS_13Kernel_traitsIf13__nv_bfloat16fS2_fjLj5120ELj1ELj1ELj4ELj16ENS_18Kernel_traits_baseILj5120EfS2_fS2_fjLj128EEEEELb1ELb0ELb1ELb0EEEvNS_9FwdParamsE)
        /*1280*/ 	.word	0x00000000


	//----- nvinfo : EIATTR_MIN_STACK_SIZE
	.align		4
.L_798:
        /*1284*/ 	.byte	0x04, 0x12
        /*1286*/ 	.short	(.L_800 - .L_799)
	.align		4
.L_799:
        /*1288*/ 	.word	index@(_ZN10layer_norm13ln_fwd_kernelINS_13Kernel_traitsIf13__nv_bfloat16fS2_fjLj5120ELj1ELj1ELj4ELj16ENS_18Kernel_traits_baseILj5120EfS2_fS2_fjLj128EEEEELb1ELb0ELb1ELb1EEEvNS_9FwdParamsE)
        /*128c*/ 	.word	0x00000000


	//----- nvinfo : EIATTR_MIN_STACK_SIZE
	.align		4
.L_800:
        /*1290*/ 	.byte	0x04, 0x12
        /*1292*/ 	.short	(.L_802 - .L_801)
	.align		4
.L_801:
        /*1294*/ 	.word	index@(_ZN10layer_norm13ln_fwd_kernelINS_13Kernel_traitsIf13__nv_bfloat16fS2_fjLj5120ELj1ELj1ELj4ELj16ENS_18Kernel_traits_baseILj5120EfS2_fS2_fjLj128EEEEELb1ELb1ELb0ELb0EEEvNS_9FwdParamsE)
        /*1298*/ 	.word	0x00000000


	//----- nvinfo : EIATTR_MIN_STACK_SIZE
	.align		4
.L_802:
        /*129c*/ 	.byte	0x04, 0x12
        /*129e*/ 	.short	(.L_804 - .L_803)
	.align		4
.L_803:
        /*12a0*/ 	.word	index@(_ZN10layer_norm13ln_fwd_kernelINS_13Kernel_traitsIf13__nv_bfloat16fS2_fjLj5120ELj1ELj1ELj4ELj16ENS_18Kernel_traits_baseILj5120EfS2_fS2_fjLj128EEEEELb1ELb1ELb0ELb1EEEvNS_9FwdParamsE)
        /*12a4*/ 	.word	0x00000000


	//----- nvinfo : EIATTR_MIN_STACK_SIZE
	.align		4
.L_804:
        /*12a8*/ 	.byte	0x04, 0x12
        /*12aa*/ 	.short	(.L_806 - .L_805)
	.align		4
.L_805:
        /*12ac*/ 	.word	index@(_ZN10layer_norm13ln_fwd_kernelINS_13Kernel_traitsIf13__nv_bfloat16fS2_fjLj5120ELj1ELj1ELj4ELj16ENS_18Kernel_traits_baseILj5120EfS2_fS2_fjLj128EEEEELb1ELb1ELb1ELb0EEEvNS_9FwdParamsE)
        /*12b0*/ 	.word	0x00000000


	//----- nvinfo : EIATTR_MIN_STACK_SIZE
	.align		4
.L_806:
        /*12b4*/ 	.byte	0x04, 0x12
        /*12b6*/ 	.short	(.L_808 - .L_807)
	.align		4
.L_807:
        /*12b8*/ 	.word	index@(_ZN10layer_norm13ln_fwd_kernelINS_13Kernel_traitsIf13__nv_bfloat16fS2_fjLj5120ELj1ELj1ELj4ELj16ENS_18Kernel_traits_baseILj5120EfS2_fS2_fjLj128EEEEELb1ELb1ELb1ELb1EEEvNS_9FwdParamsE)
        /*12bc*/ 	.word	0x00000000


	//----- nvinfo : EIATTR_MIN_STACK_SIZE
	.align		4
.L_808:
        /*12c0*/ 	.byte	0x04, 0x12
        /*12c2*/ 	.short	(.L_810 - .L_809)
	.align		4
.L_809:
        /*12c4*/ 	.word	index@(_ZN10layer_norm13ln_fwd_kernelINS_13Kernel_traitsIf6__halfS2_S2_fjLj5120ELj1ELj1ELj4ELj16ENS_18Kernel_traits_baseILj5120EfS2_S2_S2_fjLj128EEEEELb0ELb0ELb0ELb0EEEvNS_9FwdParamsE)
        /*12c8*/ 	.word	0x00000000


	//----- nvinfo : EIATTR_MIN_STACK_SIZE
	.align		4
.L_810:
        /*12cc*/ 	.byte	0x04, 0x12
        /*12ce*/ 	.short	(.L_812 - .L_811)
	.align		4
.L_811:
        /*12d0*/ 	.word	index@(_ZN10layer_norm13ln_fwd_kernelINS_13Kernel_traitsIf6__halfS2_S2_fjLj5120ELj1ELj1ELj4ELj16ENS_18Kernel_traits_baseILj5120EfS2_S2_S2_fjLj128EEEEELb0ELb0ELb0ELb1EEEvNS_9FwdParamsE)
        /*12d4*/ 	.word	0x00000000


	//----- nvinfo : EIATTR_MIN_STACK_SIZE
	.align		4
.L_812:
        /*12d8*/ 	.byte	0x04, 0x12
        /*12da*/ 	.short	(.L_814 - .L_813)
	.align		4
.L_813:
        /*12dc*/ 	.word	index@(_ZN10layer_norm13ln_fwd_kernelINS_13Kernel_traitsIf6__halfS2_S2_fjLj5120ELj1ELj1ELj4ELj16ENS_18Kernel_traits_baseILj5120EfS2_S2_S2_fjLj128EEEEELb0ELb0ELb1ELb0EEEvNS_9FwdParamsE)
        /*12e0*/ 	.word	0x00000000


	//----- nvinfo : EIATTR_MIN_STACK_SIZE
	.align		4
.L_814:
        /*12e4*/ 	.byte	0x04, 0x12
        /*12e6*/ 	.short	(.L_816 - .L_815)
	.align		4
.L_815:
        /*12e8*/ 	.word	index@(_ZN10layer_norm13ln_fwd_kernelINS_13Kernel_traitsIf6__halfS2_S2_fjLj5120ELj1ELj1ELj4ELj16ENS_18Kernel_traits_baseILj5120EfS2_S2_S2_fjLj128EEEEELb0ELb0ELb1ELb1EEEvNS_9FwdParamsE)
        /*12ec*/ 	.word	0x00000000


	//----- nvinfo : EIATTR_MIN_STACK_SIZE
	.align		4
.L_816:
        /*12f0*/ 	.byte	0x04, 0x12
        /*12f2*/ 	.short	(.L_818 - .L_817)
	.align		4
.L_817:
        /*12f4*/ 	.word	index@(_ZN10layer_norm13ln_fwd_kernelINS_13Kernel_traitsIf6__halfS2_S2_fjLj5120ELj1ELj1ELj4ELj16ENS_18Kernel_traits_baseILj5120EfS2_S2_S2_fjLj128EEEEELb0ELb1ELb0ELb0EEEvNS_9FwdParamsE)
        /*12f8*/ 	.word	0x00000000


	//----- nvinfo : EIATTR_MIN_STACK_SIZE
	.align		4
.L_818:
        /*12fc*/ 	.byte	0x04, 0x12
        /*12fe*/ 	.short	(.L_820 - .L_819)
	.align		4
.L_819:
        /*1300*/ 	.word	index@(_ZN10layer_norm13ln_fwd_kernelINS_13Kernel_traitsIf6__halfS2_S2_fjLj5120ELj1ELj1ELj4ELj16ENS_18Kernel_traits_baseILj5120EfS2_S2_S2_fjLj128EEEEELb0ELb1ELb0ELb1EEEvNS_9FwdParamsE)
        /*1304*/ 	.word	0x00000000


	//----- nvinfo : EIATTR_MIN_STACK_SIZE
	.align		4
.L_820:
        /*1308*/ 	.byte	0x04, 0x12
        /*130a*/ 	.short	(.L_822 - .L_821)
	.align		4
.L_821:
        /*130c*/ 	.word	index@(_ZN10layer_norm13ln_fwd_kernelINS_13Kernel_traitsIf6__halfS2_S2_fjLj5120ELj1ELj1ELj4ELj16ENS_18Kernel_traits_baseILj5120EfS2_S2_S2_fjLj128EEEEELb0ELb1ELb1ELb0EEEvNS_9FwdParamsE)
        /*1310*/ 	.word	0x00000000


	//----- nvinfo : EIATTR_MIN_STACK_SIZE
	.align		4
.L_822:
        /*1314*/ 	.byte	0x04, 0x12
        /*1316*/ 	.short	(.L_824 - .L_823)
	.align		4
.L_823:
        /*1318*/ 	.word	index@(_ZN10layer_norm13ln_fwd_kernelINS_13Kernel_traitsIf6__halfS2_S2_fjLj5120ELj1ELj1ELj4ELj16ENS_18Kernel_traits_baseILj5120EfS2_S2_S2_fjLj128EEEEELb0ELb1ELb1ELb1EEEvNS_9FwdParamsE)
        /*131c*/ 	.word	0x00000000


	//----- nvinfo : EIATTR_MIN_STACK_SIZE
	.align		4
.L_824:
        /*1320*/ 	.byte	0x04, 0x12
        /*1322*/ 	.short	(.L_826 - .L_825)
	.align		4
.L_825:
        /*1324*/ 	.word	index@(_ZN10layer_norm13ln_fwd_kernelINS_13Kernel_traitsIf6__halfS2_S2_fjLj5120ELj1ELj1ELj4ELj16ENS_18Kernel_traits_baseILj5120EfS2_S2_S2_fjLj128EEEEELb1ELb0ELb0ELb0EEEvNS_9FwdParamsE)
        /*1328*/ 	.word	0x00000000


	//----- nvinfo : EIATTR_MIN_STACK_SIZE
	.align		4
.L_826:
        /*132c*/ 	.byte	0x04, 0x12
        /*132e*/ 	.short	(.L_828 - .L_827)
	.align		4
.L_827:
        /*1330*/ 	.word	index@(_ZN10layer_norm13ln_fwd_kernelINS_13Kernel_traitsIf6__halfS2_S2_fjLj5120ELj1ELj1ELj4ELj16ENS_18Kernel_traits_baseILj5120EfS2_S2_S2_fjLj128EEEEELb1ELb0ELb0ELb1EEEvNS_9FwdParamsE)
        /*1334*/ 	.word	0x00000000


	//----- nvinfo : EIATTR_MIN_STACK_SIZE
	.align		4
.L_828:
        /*1338*/ 	.byte	0x04, 0x12
        /*133a*/ 	.short	(.L_830 - .L_829)
	.align		4
.L_829:
        /*133c*/ 	.word	index@(_ZN10layer_norm13ln_fwd_kernelINS_13Kernel_traitsIf6__halfS2_S2_fjLj5120ELj1ELj1ELj4ELj16ENS_18Kernel_traits_baseILj5120EfS2_S2_S2_fjLj128EEEEELb1ELb0ELb1ELb0EEEvNS_9FwdParamsE)
        /*1340*/ 	.word	0x00000000


	//----- nvinfo : EIATTR_MIN_STACK_SIZE
	.align		4
.L_830:
        /*1344*/ 	.byte	0x04, 0x12
        /*1346*/ 	.short	(.L_832 - .L_831)
	.align		4
.L_831:
        /*1348*/ 	.word	index@(_ZN10layer_norm13ln_fwd_kernelINS_13Kernel_traitsIf6__halfS2_S2_fjLj5120ELj1ELj1ELj4ELj16ENS_18Kernel_traits_baseILj5120EfS2_S2_S2_fjLj128EEEEELb1ELb0ELb1ELb1EEEvNS_9FwdParamsE)
        /*134c*/ 	.word	0x00000000


	//----- nvinfo : EIATTR_MIN_STACK_SIZE
	.align		4
.L_832:
        /*1350*/ 	.byte	0x04, 0x12
        /*1352*/ 	.short	(.L_834 - .L_833)
	.align		4
.L_833:
        /*1354*/ 	.word	index@(_ZN10layer_norm13ln_fwd_kernelINS_13Kernel_traitsIf6__halfS2_S2_fjLj5120ELj1ELj1ELj4ELj16ENS_18Kernel_traits_baseILj5120EfS2_S2_S2_fjLj128EEEEELb1ELb1ELb0ELb0EEEvNS_9FwdParamsE)
        /*1358*/ 	.word	0x00000000


	//----- nvinfo : EIATTR_MIN_STACK_SIZE
	.align		4
.L_834:
        /*135c*/ 	.byte	0x04, 0x12
        /*135e*/ 	.short	(.L_836 - .L_835)
	.align		4
.L_835:
        /*1360*/ 	.word	index@(_ZN10layer_norm13ln_fwd_kernelINS_13Kernel_traitsIf6__halfS2_S2_fjLj5120ELj1ELj1ELj4ELj16ENS_18Kernel_traits_baseILj5120EfS2_S2_S2_fjLj128EEEEELb1ELb1ELb0ELb1EEEvNS_9FwdParamsE)
        /*1364*/ 	.word	0x00000000


	//----- nvinfo : EIATTR_MIN_STACK_SIZE
	.align		4
.L_836:
        /*1368*/ 	.byte	0x04, 0x12
        /*136a*/ 	.short	(.L_838 - .L_837)
	.align		4
.L_837:
        /*136c*/ 	.word	index@(_ZN10layer_norm13ln_fwd_kernelINS_13Kernel_traitsIf6__halfS2_S2_fjLj5120ELj1ELj1ELj4ELj16ENS_18Kernel_traits_baseILj5120EfS2_S2_S2_fjLj128EEEEELb1ELb1ELb1ELb0EEEvNS_9FwdParamsE)
        /*1370*/ 	.word	0x00000000


	//----- nvinfo : EIATTR_MIN_STACK_SIZE
	.align		4
.L_838:
        /*1374*/ 	.byte	0x04, 0x12
        /*1376*/ 	.short	(.L_840 - .L_839)
	.align		4
.L_839:
        /*1378*/ 	.word	index@(_ZN10layer_norm13ln_fwd_kernelINS_13Kernel_traitsIf6__halfS2_S2_fjLj5120ELj1ELj1ELj4ELj16ENS_18Kernel_traits_baseILj5120EfS2_S2_S2_fjLj128EEEEELb1ELb1ELb1ELb1EEEvNS_9FwdParamsE)
        /*137c*/ 	.word	0x00000000


	//----- nvinfo : EIATTR_MIN_STACK_SIZE
	.align		4
.L_840:
        /*1380*/ 	.byte	0x04, 0x12
        /*1382*/ 	.short	(.L_842 - .L_841)
	.align		4
.L_841:
        /*1384*/ 	.word	index@(_ZN10layer_norm13ln_fwd_kernelINS_13Kernel_traitsI6__halfS2_fS2_fjLj5120ELj1ELj1ELj4ELj16ENS_18Kernel_traits_baseILj5120ES2_S2_fS2_fjLj128EEEEELb0ELb0ELb0ELb0EEEvNS_9FwdParamsE)
        /*1388*/ 	.word	0x00000000


	//----- nvinfo : EIATTR_MIN_STACK_SIZE
	.align		4
.L_842:
        /*138c*/ 	.byte	0x04, 0x12
        /*138e*/ 	.short	(.L_844 - .L_843)
	.align		4
.L_843:
        /*1390*/ 	.word	index@(_ZN10layer_norm13ln_fwd_kernelINS_13Kernel_traitsI6__halfS2_fS2_fjLj5120ELj1ELj1ELj4ELj16ENS_18Kernel_traits_baseILj5120ES2_S2_fS2_fjLj128EEEEELb0ELb0ELb0ELb1EEEvNS_9FwdParamsE)
        /*1394*/ 	.word	0x00000000


	//----- nvinfo : EIATTR_MIN_STACK_SIZE
	.align		4
.L_844:
        /*1398*/ 	.byte	0x04, 0x12
        /*139a*/ 	.short	(.L_846 - .L_845)
	.align		4
.L_845:
        /*139c*/ 	.word	index@(_ZN10layer_norm13ln_fwd_kernelINS_13Kernel_traitsI6__halfS2_fS2_fjLj5120ELj1ELj1ELj4ELj16ENS_18Kernel_traits_baseILj5120ES2_S2_fS2_fjLj128EEEEELb0ELb0ELb1ELb0EEEvNS_9FwdParamsE)
        /*13a0*/ 	.word	0x00000000


	//----- nvinfo : EIATTR_MIN_STACK_SIZE
	.align		4
.L_846:
        /*13a4*/ 	.byte	0x04, 0x12
        /*13a6*/ 	.short	(.L_848 - .L_847)
	.align		4
.L_847:
        /*13a8*/ 	.word	index@(_ZN10layer_norm13ln_fwd_kernelINS_13Kernel_traitsI6__halfS2_fS2_fjLj5120ELj1ELj1ELj4ELj16ENS_18Kernel_traits_baseILj5120ES2_S2_fS2_fjLj128EEEEELb0ELb0ELb1ELb1EEEvNS_9FwdParamsE)
        /*13ac*/ 	.word	0x00000000


	//----- nvinfo : EIATTR_MIN_STACK_SIZE
	.align		4
.L_848:
        /*13b0*/ 	.byte	0x04, 0x12
        /*13b2*/ 	.short	(.L_850 - .L_849)
	.align		4
.L_849:
        /*13b4*/ 	.word	index@(_ZN10layer_norm13ln_fwd_kernelINS_13Kernel_traitsI6__halfS2_fS2_fjLj5120ELj1ELj1ELj4ELj16ENS_18Kernel_traits_baseILj5120ES2_S2_fS2_fjLj128EEEEELb0ELb1ELb0ELb0EEEvNS_9FwdParamsE)
        /*13b8*/ 	.word	0x00000000


	//----- nvinfo : EIATTR_MIN_STACK_SIZE
	.align		4
.L_850:
        /*13bc*/ 	.byte	0x04, 0x12
        /*13be*/ 	.short	(.L_852 - .L_851)
	.align		4
.L_851:
        /*13c0*/ 	.word	index@(_ZN10layer_norm13ln_fwd_kernelINS_13Kernel_traitsI6__halfS2_fS2_fjLj5120ELj1ELj1ELj4ELj16ENS_18Kernel_traits_baseILj5120ES2_S2_fS2_fjLj128EEEEELb0ELb1ELb0ELb1EEEvNS_9FwdParamsE)
        /*13c4*/ 	.word	0x00000000


	//----- nvinfo : EIATTR_MIN_STACK_SIZE
	.align		4
.L_852:
        /*13c8*/ 	.byte	0x04, 0x12
        /*13ca*/ 	.short	(.L_854 - .L_853)
	.align		4
.L_853:
        /*13cc*/ 	.word	index@(_ZN10layer_norm13ln_fwd_kernelINS_13Kernel_traitsI6__halfS2_fS2_fjLj5120ELj1ELj1ELj4ELj16ENS_18Kernel_traits_baseILj5120ES2_S2_fS2_fjLj128EEEEELb0ELb1ELb1ELb0EEEvNS_9FwdParamsE)
        /*13d0*/ 	.word	0x00000000


	//----- nvinfo : EIATTR_MIN_STACK_SIZE
	.align		4
.L_854:
        /*13d4*/ 	.byte	0x04, 0x12
        /*13d6*/ 	.short	(.L_856 - .L_855)
	.align		4
.L_855:
        /*13d8*/ 	.word	index@(_ZN10layer_norm13ln_fwd_kernelINS_13Kernel_traitsI6__halfS2_fS2_fjLj5120ELj1ELj1ELj4ELj16ENS_18Kernel_traits_baseILj5120ES2_S2_fS2_fjLj128EEEEELb0ELb1ELb1ELb1EEEvNS_9FwdParamsE)
        /*13dc*/ 	.word	0x00000000


	//----- nvinfo : EIATTR_MIN_STACK_SIZE
	.align		4
.L_856:
        /*13e0*/ 	.byte	0x04, 0x12
        /*13e2*/ 	.short	(.L_858 - .L_857)
	.align		4
.L_857:
        /*13e4*/ 	.word	index@(_ZN10layer_norm13ln_fwd_kernelINS_13Kernel_traitsI6__halfS2_fS2_fjLj5120ELj1ELj1ELj4ELj16ENS_18Kernel_traits_baseILj5120ES2_S2_fS2_fjLj128EEEEELb1ELb0ELb0ELb0EEEvNS_9FwdParamsE)
        /*13e8*/ 	.word	0x00000000


	//----- nvinfo : EIATTR_MIN_STACK_SIZE
	.align		4
.L_858:
        /*13ec*/ 	.byte	0x04, 0x12
        /*13ee*/ 	.short	(.L_860 - .L_859)
	.align		4
.L_859:
        /*13f0*/ 	.word	index@(_ZN10layer_norm13ln_fwd_kernelINS_13Kernel_traitsI6__halfS2_fS2_fjLj5120ELj1ELj1ELj4ELj16ENS_18Kernel_traits_baseILj5120ES2_S2_fS2_fjLj128EEEEELb1ELb0ELb0ELb1EEEvNS_9FwdParamsE)
        /*13f4*/ 	.word	0x00000000


	//----- nvinfo : EIATTR_MIN_STACK_SIZE
	.align		4
.L_860:
        /*13f8*/ 	.byte	0x04, 0x12
        /*13fa*/ 	.short	(.L_862 - .L_861)
	.align		4
.L_861:
        /*13fc*/ 	.word	index@(_ZN10layer_norm13ln_fwd_kernelINS_13Kernel_traitsI6__halfS2_fS2_fjLj5120ELj1ELj1ELj4ELj16ENS_18Kernel_traits_baseILj5120ES2_S2_fS2_fjLj128EEEEELb1ELb0ELb1ELb0EEEvNS_9FwdParamsE)
        /*1400*/ 	.word	0x00000000


	//----- nvinfo : EIATTR_MIN_STACK_SIZE
	.align		4
.L_862:
        /*1404*/ 	.byte	0x04, 0x12
        /*1406*/ 	.short	(.L_864 - .L_863)
	.align		4
.L_863:
        /*1408*/ 	.word	index@(_ZN10layer_norm13ln_fwd_kernelINS_13Kernel_traitsI6__halfS2_fS2_fjLj5120ELj1ELj1ELj4ELj16ENS_18Kernel_traits_baseILj5120ES2_S2_fS2_fjLj128EEEEELb1ELb0ELb1ELb1EEEvNS_9FwdParamsE)
        /*140c*/ 	.word	0x00000000


	//----- nvinfo : EIATTR_MIN_STACK_SIZE
	.align		4
.L_864:
        /*1410*/ 	.byte	0x04, 0x12
        /*1412*/ 	.short	(.L_866 - .L_865)
	.align		4
.L_865:
        /*1414*/ 	.word	index@(_ZN10layer_norm13ln_fwd_kernelINS_13Kernel_traitsI6__halfS2_fS2_fjLj5120ELj1ELj1ELj4ELj16ENS_18Kernel_traits_baseILj5120ES2_S2_fS2_fjLj128EEEEELb1ELb1ELb0ELb0EEEvNS_9FwdParamsE)
        /*1418*/ 	.word	0x00000000


	//----- nvinfo : EIATTR_MIN_STACK_SIZE
	.align		4
.L_866:
        /*141c*/ 	.byte	0x04, 0x12
        /*141e*/ 	.short	(.L_868 - .L_867)
	.align		4
.L_867:
        /*1420*/ 	.word	index@(_ZN10layer_norm13ln_fwd_kernelINS_13Kernel_traitsI6__halfS2_fS2_fjLj5120ELj1ELj1ELj4ELj16ENS_18Kernel_traits_baseILj5120ES2_S2_fS2_fjLj128EEEEELb1ELb1ELb0ELb1EEEvNS_9FwdParamsE)
        /*1424*/ 	.word	0x00000000


	//----- nvinfo : EIATTR_MIN_STACK_SIZE
	.align		4
.L_868:
        /*1428*/ 	.byte	0x04, 0x12
        /*142a*/ 	.short	(.L_870 - .L_869)
	.align		4
.L_869:
        /*142c*/ 	.word	index@(_ZN10layer_norm13ln_fwd_kernelINS_13Kernel_traitsI6__halfS2_fS2_fjLj5120ELj1ELj1ELj4ELj16ENS_18Kernel_traits_baseILj5120ES2_S2_fS2_fjLj128EEEEELb1ELb1ELb1ELb0EEEvNS_9FwdParamsE)
        /*1430*/ 	.word	0x00000000


	//----- nvinfo : EIATTR_MIN_STACK_SIZE
	.align		4
.L_870:
        /*1434*/ 	.byte	0x04, 0x12
        /*1436*/ 	.short	(.L_872 - .L_871)
	.align		4
.L_871:
        /*1438*/ 	.word	index@(_ZN10layer_norm13ln_fwd_kernelINS_13Kernel_traitsI6__halfS2_fS2_fjLj5120ELj1ELj1ELj4ELj16ENS_18Kernel_traits_baseILj5120ES2_S2_fS2_fjLj128EEEEELb1ELb1ELb1ELb1EEEvNS_9FwdParamsE)
        /*143c*/ 	.word	0x00000000


	//----- nvinfo : EIATTR_MIN_STACK_SIZE
	.align		4
.L_872:
        /*1440*/ 	.byte	0x04, 0x12
        /*1442*/ 	.short	(.L_874 - .L_873)
	.align		4
.L_873:
        /*1444*/ 	.word	index@(_ZN10layer_norm13ln_fwd_kernelINS_13Kernel_traitsIf6__halffS2_fjLj5120ELj1ELj1ELj4ELj16ENS_18Kernel_traits_baseILj5120EfS2_fS2_fjLj128EEEEELb0ELb0ELb0ELb0EEEvNS_9FwdParamsE)
        /*1448*/ 	.word	0x00000000


	//----- nvinfo : EIATTR_MIN_STACK_SIZE
	.align		4
.L_874:
        /*144c*/ 	.byte	0x04, 0x12
        /*144e*/ 	.short	(.L_876 - .L_875)
	.align		4
.L_875:
        /*1450*/ 	.word	index@(_ZN10layer_norm13ln_fwd_kernelINS_13Kernel_traitsIf6__halffS2_fjLj5120ELj1ELj1ELj4ELj16ENS_18Kernel_traits_baseILj5120EfS2_fS2_fjLj128EEEEELb0ELb0ELb0ELb1EEEvNS_9FwdParamsE)
        /*1454*/ 	.word	0x00000000


	//----- nvinfo : EIATTR_MIN_STACK_SIZE
	.align		4
.L_876:
        /*1458*/ 	.byte	0x04, 0x12
        /*145a*/ 	.short	(.L_878 - .L_877)
	.align		4
.L_877:
        /*145c*/ 	.word	index@(_ZN10layer_norm13ln_fwd_kernelINS_13Kernel_traitsIf6__halffS2_fjLj5120ELj1ELj1ELj4ELj16ENS_18Kernel_traits_baseILj5120EfS2_fS2_fjLj128EEEEELb0ELb0ELb1ELb0EEEvNS_9FwdParamsE)
        /*1460*/ 	.word	0x00000000


	//----- nvinfo : EIATTR_MIN_STACK_SIZE
	.align		4
.L_878:
        /*1464*/ 	.byte	0x04, 0x12
        /*1466*/ 	.short	(.L_880 - .L_879)
	.align		4
.L_879:
        /*1468*/ 	.word	index@(_ZN10layer_norm13ln_fwd_kernelINS_13Kernel_traitsIf6__halffS2_fjLj5120ELj1ELj1ELj4ELj16ENS_18Kernel_traits_baseILj5120EfS2_fS2_fjLj128EEEEELb0ELb0ELb1ELb1EEEvNS_9FwdParamsE)
        /*146c*/ 	.word	0x00000000


	//----- nvinfo : EIATTR_MIN_STACK_SIZE
	.align		4
.L_880:
        /*1470*/ 	.byte	0x04, 0x12
        /*1472*/ 	.short	(.L_882 - .L_881)
	.align		4
.L_881:
        /*1474*/ 	.word	index@(_ZN10layer_norm13ln_fwd_kernelINS_13Kernel_traitsIf6__halffS2_fjLj5120ELj1ELj1ELj4ELj16ENS_18Kernel_traits_baseILj5120EfS2_fS2_fjLj128EEEEELb0ELb1ELb0ELb0EEEvNS_9FwdParamsE)
        /*1478*/ 	.word	0x00000000


	//----- nvinfo : EIATTR_MIN_STACK_SIZE
	.align		4
.L_882:
        /*147c*/ 	.byte	0x04, 0x12
        /*147e*/ 	.short	(.L_884 - .L_883)
	.align		4
.L_883:
        /*1480*/ 	.word	index@(_ZN10layer_norm13ln_fwd_kernelINS_13Kernel_traitsIf6__halffS2_fjLj5120ELj1ELj1ELj4ELj16ENS_18Kernel_traits_baseILj5120EfS2_fS2_fjLj128EEEEELb0ELb1ELb0ELb1EEEvNS_9FwdParamsE)
        /*1484*/ 	.word	0x00000000


	//----- nvinfo : EIATTR_MIN_STACK_SIZE
	.align		4
.L_884:
        /*1488*/ 	.byte	0x04, 0x12
        /*148a*/ 	.short	(.L_886 - .L_885)
	.align		4
.L_885:
        /*148c*/ 	.word	index@(_ZN10layer_norm13ln_fwd_kernelINS_13Kernel_traitsIf6__halffS2_fjLj5120ELj1ELj1ELj4ELj16ENS_18Kernel_traits_baseILj5120EfS2_fS2_fjLj128EEEEELb0ELb1ELb1ELb0EEEvNS_9FwdParamsE)
        /*1490*/ 	.word	0x00000000


	//----- nvinfo : EIATTR_MIN_STACK_SIZE
	.align		4
.L_886:
        /*1494*/ 	.byte	0x04, 0x12
        /*1496*/ 	.short	(.L_888 - .L_887)
	.align		4
.L_887:
        /*1498*/ 	.word	index@(_ZN10layer_norm13ln_fwd_kernelINS_13Kernel_traitsIf6__halffS2_fjLj5120ELj1ELj1ELj4ELj16ENS_18Kernel_traits_baseILj5120EfS2_fS2_fjLj128EEEEELb0ELb1ELb1ELb1EEEvNS_9FwdParamsE)
        /*149c*/ 	.word	0x00000000


	//----- nvinfo : EIATTR_MIN_STACK_SIZE
	.align		4
.L_888:
        /*14a0*/ 	.byte	0x04, 0x12
        /*14a2*/ 	.short	(.L_890 - .L_889)
	.align		4
.L_889:
        /*14a4*/ 	.word	index@(_ZN10layer_norm13ln_fwd_kernelINS_13Kernel_traitsIf6__halffS2_fjLj5120ELj1ELj1ELj4ELj16ENS_18Kernel_traits_baseILj5120EfS2_fS2_fjLj128EEEEELb1ELb0ELb0ELb0EEEvNS_9FwdParamsE)
        /*14a8*/ 	.word	0x00000000


	//----- nvinfo : EIATTR_MIN_STACK_SIZE
	.align		4
.L_890:
        /*14ac*/ 	.byte	0x04, 0x12
        /*14ae*/ 	.short	(.L_892 - .L_891)
	.align		4
.L_891:
        /*14b0*/ 	.word	index@(_ZN10layer_norm13ln_fwd_kernelINS_13Kernel_traitsIf6__halffS2_fjLj5120ELj1ELj1ELj4ELj16ENS_18Kernel_traits_baseILj5120EfS2_fS2_fjLj128EEEEELb1ELb0ELb0ELb1EEEvNS_9FwdParamsE)
        /*14b4*/ 	.word	0x00000000


	//----- nvinfo : EIATTR_MIN_STACK_SIZE
	.align		4
.L_892:
        /*14b8*/ 	.byte	0x04, 0x12
        /*14ba*/ 	.short	(.L_894 - .L_893)
	.align		4
.L_893:
        /*14bc*/ 	.word	index@(_ZN10layer_norm13ln_fwd_kernelINS_13Kernel_traitsIf6__halffS2_fjLj5120ELj1ELj1ELj4ELj16ENS_18Kernel_traits_baseILj5120EfS2_fS2_fjLj128EEEEELb1ELb0ELb1ELb0EEEvNS_9FwdParamsE)
        /*14c0*/ 	.word	0x00000000


	//----- nvinfo : EIATTR_MIN_STACK_SIZE
	.align		4
.L_894:
        /*14c4*/ 	.byte	0x04, 0x12
        /*14c6*/ 	.short	(.L_896 - .L_895)
	.align		4
.L_895:
        /*14c8*/ 	.word	index@(_ZN10layer_norm13ln_fwd_kernelINS_13Kernel_traitsIf6__halffS2_fjLj5120ELj1ELj1ELj4ELj16ENS_18Kernel_traits_baseILj5120EfS2_fS2_fjLj128EEEEELb1ELb0ELb1ELb1EEEvNS_9FwdParamsE)
        /*14cc*/ 	.word	0x00000000


	//----- nvinfo : EIATTR_MIN_STACK_SIZE
	.align		4
.L_896:
        /*14d0*/ 	.byte	0x04, 0x12
        /*14d2*/ 	.short	(.L_898 - .L_897)
	.align		4
.L_897:
        /*14d4*/ 	.word	index@(_ZN10layer_norm13ln_fwd_kernelINS_13Kernel_traitsIf6__halffS2_fjLj5120ELj1ELj1ELj4ELj16ENS_18Kernel_traits_baseILj5120EfS2_fS2_fjLj128EEEEELb1ELb1ELb0ELb0EEEvNS_9FwdParamsE)
        /*14d8*/ 	.word	0x00000000


	//----- nvinfo : EIATTR_MIN_STACK_SIZE
	.align		4
.L_898:
        /*14dc*/ 	.byte	0x04, 0x12
        /*14de*/ 	.short	(.L_900 - .L_899)
	.align		4
.L_899:
        /*14e0*/ 	.word	index@(_ZN10layer_norm13ln_fwd_kernelINS_13Kernel_traitsIf6__halffS2_fjLj5120ELj1ELj1ELj4ELj16ENS_18Kernel_traits_baseILj5120EfS2_fS2_fjLj128EEEEELb1ELb1ELb0ELb1EEEvNS_9FwdParamsE)
        /*14e4*/ 	.word	0x00000000


	//----- nvinfo : EIATTR_MIN_STACK_SIZE
	.align		4
.L_900:
        /*14e8*/ 	.byte	0x04, 0x12
        /*14ea*/ 	.short	(.L_902 - .L_901)
	.align		4
.L_901:
        /*14ec*/ 	.word	index@(_ZN10layer_norm13ln_fwd_kernelINS_13Kernel_traitsIf6__halffS2_fjLj5120ELj1ELj1ELj4ELj16ENS_18Kernel_traits_baseILj5120EfS2_fS2_fjLj128EEEEELb1ELb1ELb1ELb0EEEvNS_9FwdParamsE)
        /*14f0*/ 	.word	0x00000000


	//----- nvinfo : EIATTR_MIN_STACK_SIZE
	.align		4
.L_902:
        /*14f4*/ 	.byte	0x04, 0x12
        /*14f6*/ 	.short	(.L_904 - .L_903)
	.align		4
.L_903:
        /*14f8*/ 	.word	index@(_ZN10layer_norm13ln_fwd_kernelINS_13Kernel_traitsIf6__halffS2_fjLj5120ELj1ELj1ELj4ELj16ENS_18Kernel_traits_baseILj5120EfS2_fS2_fjLj128EEEEELb1ELb1ELb1ELb1EEEvNS_9FwdParamsE)
        /*14fc*/ 	.word	0x00000000


	//----- nvinfo : EIATTR_MIN_STACK_SIZE
	.align		4
.L_904:
        /*1500*/ 	.byte	0x04, 0x12
        /*1502*/ 	.short	(.L_906 - .L_905)
	.align		4
.L_905:
        /*1504*/ 	.word	index@(_ZN10layer_norm13ln_fwd_kernelINS_13Kernel_traitsI6__halfffffjLj5120ELj1ELj1ELj4ELj16ENS_18Kernel_traits_baseILj5120ES2_ffffjLj128EEEEELb0ELb0ELb0ELb0EEEvNS_9FwdParamsE)
        /*1508*/ 	.word	0x00000000


	//----- nvinfo : EIATTR_MIN_STACK_SIZE
	.align		4
.L_906:
        /*150c*/ 	.byte	0x04, 0x12
        /*150e*/ 	.short	(.L_908 - .L_907)
	.align		4
.L_907:
        /*1510*/ 	.word	index@(_ZN10layer_norm13ln_fwd_kernelINS_13Kernel_traitsI6__halfffffjLj5120ELj1ELj1ELj4ELj16ENS_18Kernel_traits_baseILj5120ES2_ffffjLj128EEEEELb0ELb0ELb0ELb1EEEvNS_9FwdParamsE)
        /*1514*/ 	.word	0x00000000


	//----- nvinfo : EIATTR_MIN_STACK_SIZE
	.align		4
.L_908:
        /*1518*/ 	.byte	0x04, 0x12
        /*151a*/ 	.short	(.L_910 - .L_909)
	.align		4
.L_909:
        /*151c*/ 	.word	index@(_ZN10layer_norm13ln_fwd_kernelINS_13Kernel_traitsI6__halfffffjLj5120ELj1ELj1ELj4ELj16ENS_18Kernel_traits_baseILj5120ES2_ffffjLj128EEEEELb0ELb0ELb1ELb0EEEvNS_9FwdParamsE)
        /*1520*/ 	.word	0x00000000


	//----- nvinfo : EIATTR_MIN_STACK_SIZE
	.align		4
.L_910:
        /*1524*/ 	.byte	0x04, 0x12
        /*1526*/ 	.short	(.L_912 - .L_911)
	.align		4
.L_911:
        /*1528*/ 	.word	index@(_ZN10layer_norm13ln_fwd_kernelINS_13Kernel_traitsI6__halfffffjLj5120ELj1ELj1ELj4ELj16ENS_18Kernel_traits_baseILj5120ES2_ffffjLj128EEEEELb0ELb0ELb1ELb1EEEvNS_9FwdParamsE)
        /*152c*/ 	.word	0x00000000


	//----- nvinfo : EIATTR_MIN_STACK_SIZE
	.align		4
.L_912:
        /*1530*/ 	.byte	0x04, 0x12
        /*1532*/ 	.short	(.L_914 - .L_913)
	.align		4
.L_913:
        /*1534*/ 	.word	index@(_ZN10layer_norm13ln_fwd_kernelINS_13Kernel_traitsI6__halfffffjLj5120ELj1ELj1ELj4ELj16ENS_18Kernel_traits_baseILj5120ES2_ffffjLj128EEEEELb0ELb1ELb0ELb0EEEvNS_9FwdParamsE)
        /*1538*/ 	.word	0x00000000


	//----- nvinfo : EIATTR_MIN_STACK_SIZE
	.align		4
.L_914:
        /*153c*/ 	.byte	0x04, 0x12
        /*153e*/ 	.short	(.L_916 - .L_915)
	.align		4
.L_915:
        /*1540*/ 	.word	index@(_ZN10layer_norm13ln_fwd_kernelINS_13Kernel_traitsI6__halfffffjLj5120ELj1ELj1ELj4ELj16ENS_18Kernel_traits_baseILj5120ES2_ffffjLj128EEEEELb0ELb1ELb0ELb1EEEvNS_9FwdParamsE)
        /*1544*/ 	.word	0x00000000


	//----- nvinfo : EIATTR_MIN_STACK_SIZE
	.align		4
.L_916:
        /*1548*/ 	.byte	0x04, 0x12
        /*154a*/ 	.short	(.L_918 - .L_917)
	.align		4
.L_917:
        /*154c*/ 	.word	index@(_ZN10layer_norm13ln_fwd_kernelINS_13Kernel_traitsI6__halfffffjLj5120ELj1ELj1ELj4ELj16ENS_18Kernel_traits_baseILj5120ES2_ffffjLj128EEEEELb0ELb1ELb1ELb0EEEvNS_9FwdParamsE)
        /*1550*/ 	.word	0x00000000


	//----- nvinfo : EIATTR_MIN_STACK_SIZE
	.align		4
.L_918:
        /*1554*/ 	.byte	0x04, 0x12
        /*1556*/ 	.short	(.L_920 - .L_919)
	.align		4
.L_919:
        /*1558*/ 	.word	index@(_ZN10layer_norm13ln_fwd_kernelINS_13Kernel_traitsI6__halfffffjLj5120ELj1ELj1ELj4ELj16ENS_18Kernel_traits_baseILj5120ES2_ffffjLj128EEEEELb0ELb1ELb1ELb1EEEvNS_9FwdParamsE)
        /*155c*/ 	.word	0x00000000


	//----- nvinfo : EIATTR_MIN_STACK_SIZE
	.align		4
.L_920:
        /*1560*/ 	.byte	0x04, 0x12
        /*1562*/ 	.short	(.L_922 - .L_921)
	.align		4
.L_921:
        /*1564*/ 	.word	index@(_ZN10layer_norm13ln_fwd_kernelINS_13Kernel_traitsI6__halfffffjLj5120ELj1ELj1ELj4ELj16ENS_18Kernel_traits_baseILj5120ES2_ffffjLj128EEEEELb1ELb0ELb0ELb0EEEvNS_9FwdParamsE)
        /*1568*/ 	.word	0x00000000


	//----- nvinfo : EIATTR_MIN_STACK_SIZE
	.align		4
.L_922:
        /*156c*/ 	.byte	0x04, 0x12
        /*156e*/ 	.short	(.L_924 - .L_923)
	.align		4
.L_923:
        /*1570*/ 	.word	index@(_ZN10layer_norm13ln_fwd_kernelINS_13Kernel_traitsI6__halfffffjLj5120ELj1ELj1ELj4ELj16ENS_18Kernel_traits_baseILj5120ES2_ffffjLj128EEEEELb1ELb0ELb0ELb1EEEvNS_9FwdParamsE)
        /*1574*/ 	.word	0x00000000


	//----- nvinfo : EIATTR_MIN_STACK_SIZE
	.align		4
.L_924:
        /*1578*/ 	.byte	0x04, 0x12
        /*157a*/ 	.short	(.L_926 - .L_925)
	.align		4
.L_925:
        /*157c*/ 	.word	index@(_ZN10layer_norm13ln_fwd_kernelINS_13Kernel_traitsI6__halfffffjLj5120ELj1ELj1ELj4ELj16ENS_18Kernel_traits_baseILj5120ES2_ffffjLj128EEEEELb1ELb0ELb1ELb0EEEvNS_9FwdParamsE)
        /*1580*/ 	.word	0x00000010


	//----- nvinfo : EIATTR_MIN_STACK_SIZE
	.align		4
.L_926:
        /*1584*/ 	.byte	0x04, 0x12
        /*1586*/ 	.short	(.L_928 - .L_927)
	.align		4
.L_927:
        /*1588*/ 	.word	index@(_ZN10layer_norm13ln_fwd_kernelINS_13Kernel_traitsI6__halfffffjLj5120ELj1ELj1ELj4ELj16ENS_18Kernel_traits_baseILj5120ES2_ffffjLj128EEEEELb1ELb0ELb1ELb1EEEvNS_9FwdParamsE)
        /*158c*/ 	.word	0x00000000


	//----- nvinfo : EIATTR_MIN_STACK_SIZE
	.align		4
.L_928:
        /*1590*/ 	.byte	0x04, 0x12
        /*1592*/ 	.short	(.L_930 - .L_929)
	.align		4
.L_929:
        /*1594*/ 	.word	index@(_ZN10layer_norm13ln_fwd_kernelINS_13Kernel_traitsI6__halfffffjLj5120ELj1ELj1ELj4ELj16ENS_18Kernel_traits_baseILj5120ES2_ffffjLj128EEEEELb1ELb1ELb0ELb0EEEvNS_9FwdParamsE)
        /*1598*/ 	.word	0x00000000


	//----- nvinfo : EIATTR_MIN_STACK_SIZE
	.align		4
.L_930:
        /*159c*/ 	.byte	0x04, 0x12
        /*159e*/ 	.short	(.L_932 - .L_931)
	.align		4
.L_931:
        /*15a0*/ 	.word	index@(_ZN10layer_norm13ln_fwd_kernelINS_13Kernel_traitsI6__halfffffjLj5120ELj1ELj1ELj4ELj16ENS_18Kernel_traits_baseILj5120ES2_ffffjLj128EEEEELb1ELb1ELb0ELb1EEEvNS_9FwdParamsE)
        /*15a4*/ 	.word	0x00000000


	//----- nvinfo : EIATTR_MIN_STACK_SIZE
	.align		4
.L_932:
        /*15a8*/ 	.byte	0x04, 0x12
        /*15aa*/ 	.short	(.L_934 - .L_933)
	.align		4
.L_933:
        /*15ac*/ 	.word	index@(_ZN10layer_norm13ln_fwd_kernelINS_13Kernel_traitsI6__halfffffjLj5120ELj1ELj1ELj4ELj16ENS_18Kernel_traits_baseILj5120ES2_ffffjLj128EEEEELb1ELb1ELb1ELb0EEEvNS_9FwdParamsE)
        /*15b0*/ 	.word	0x00000000


	//----- nvinfo : EIATTR_MIN_STACK_SIZE
	.align		4
.L_934:
        /*15b4*/ 	.byte	0x04, 0x12
        /*15b6*/ 	.short	(.L_936 - .L_935)
	.align		4
.L_935:
        /*15b8*/ 	.word	index@(_ZN10layer_norm13ln_fwd_kernelINS_13Kernel_traitsI6__halfffffjLj5120ELj1ELj1ELj4ELj16ENS_18Kernel_traits_baseILj5120ES2_ffffjLj128EEEEELb1ELb1ELb1ELb1EEEvNS_9FwdParamsE)
        /*15bc*/ 	.word	0x00000000


	//----- nvinfo : EIATTR_MIN_STACK_SIZE
	.align		4
.L_936:
        /*15c0*/ 	.byte	0x04, 0x12
        /*15c2*/ 	.short	(.L_938 - .L_937)
	.align		4
.L_937:
        /*15c4*/ 	.word	index@(_ZN10layer_norm13ln_fwd_kernelINS_13Kernel_traitsIfffffjLj5120ELj1ELj1ELj4ELj16ENS_18Kernel_traits_baseILj5120EfffffjLj128EEEEELb0ELb0ELb0ELb0EEEvNS_9FwdParamsE)
        /*15c8*/ 	.word	0x00000000


	//----- nvinfo : EIATTR_MIN_STACK_SIZE
	.align		4
.L_938:
        /*15cc*/ 	.byte	0x04, 0x12
        /*15ce*/ 	.short	(.L_940 - .L_939)
	.align		4
.L_939:
        /*15d0*/ 	.word	index@(_ZN10layer_norm13ln_fwd_kernelINS_13Kernel_traitsIfffffjLj5120ELj1ELj1ELj4ELj16ENS_18Kernel_traits_baseILj5120EfffffjLj128EEEEELb0ELb0ELb0ELb1EEEvNS_9FwdParamsE)
        /*15d4*/ 	.word	0x00000000


	//----- nvinfo : EIATTR_MIN_STACK_SIZE
	.align		4
.L_940:
        /*15d8*/ 	.byte	0x04, 0x12
        /*15da*/ 	.short	(.L_942 - .L_941)
	.align		4
.L_941:
        /*15dc*/ 	.word	index@(_ZN10layer_norm13ln_fwd_kernelINS_13Kernel_traitsIfffffjLj5120ELj1ELj1ELj4ELj16ENS_18Kernel_traits_baseILj5120EfffffjLj128EEEEELb0ELb0ELb1ELb0EEEvNS_9FwdParamsE)
        /*15e0*/ 	.word	0x00000000


	//----- nvinfo : EIATTR_MIN_STACK_SIZE
	.align		4
.L_942:
        /*15e4*/ 	.byte	0x04, 0x12
        /*15e6*/ 	.short	(.L_944 - .L_943)
	.align		4
.L_943:
        /*15e8*/ 	.word	index@(_ZN10layer_norm13ln_fwd_kernelINS_13Kernel_traitsIfffffjLj5120ELj1ELj1ELj4ELj16ENS_18Kernel_traits_baseILj5120EfffffjLj128EEEEELb0ELb0ELb1ELb1EEEvNS_9FwdParamsE)
        /*15ec*/ 	.word	0x00000000


	//----- nvinfo : EIATTR_MIN_STACK_SIZE
	.align		4
.L_944:
        /*15f0*/ 	.byte	0x04, 0x12
        /*15f2*/ 	.short	(.L_946 - .L_945)
	.align		4
.L_945:
        /*15f4*/ 	.word	index@(_ZN10layer_norm13ln_fwd_kernelINS_13Kernel_traitsIfffffjLj5120ELj1ELj1ELj4ELj16ENS_18Kernel_traits_baseILj5120EfffffjLj128EEEEELb0ELb1ELb0ELb0EEEvNS_9FwdParamsE)
        /*15f8*/ 	.word	0x00000000


	//----- nvinfo : EIATTR_MIN_STACK_SIZE
	.align		4
.L_946:
        /*15fc*/ 	.byte	0x04, 0x12
        /*15fe*/ 	.short	(.L_948 - .L_947)
	.align		4
.L_947:
        /*1600*/ 	.word	index@(_ZN10layer_norm13ln_fwd_kernelINS_13Kernel_traitsIfffffjLj5120ELj1ELj1ELj4ELj16ENS_18Kernel_traits_baseILj5120EfffffjLj128EEEEELb0ELb1ELb0ELb1EEEvNS_9FwdParamsE)
        /*1604*/ 	.word	0x00000000


	//----- nvinfo : EIATTR_MIN_STACK_SIZE
	.align		4
.L_948:
        /*1608*/ 	.byte	0x04, 0x12
        /*160a*/ 	.short	(.L_950 - .L_949)
	.align		4
.L_949:
        /*160c*/ 	.word	index@(_ZN10layer_norm13ln_fwd_kernelINS_13Kernel_traitsIfffffjLj5120ELj1ELj1ELj4ELj16ENS_18Kernel_traits_baseILj5120EfffffjLj128EEEEELb0ELb1ELb1ELb0EEEvNS_9FwdParamsE)
        /*1610*/ 	.word	0x00000000


	//----- nvinfo : EIATTR_MIN_STACK_SIZE
	.align		4
.L_950:
        /*1614*/ 	.byte	0x04, 0x12
        /*1616*/ 	.short	(.L_952 - .L_951)
	.align		4
.L_951:
        /*1618*/ 	.word	index@(_ZN10layer_norm13ln_fwd_kernelINS_13Kernel_traitsIfffffjLj5120ELj1ELj1ELj4ELj16ENS_18Kernel_traits_baseILj5120EfffffjLj128EEEEELb0ELb1ELb1ELb1EEEvNS_9FwdParamsE)
        /*161c*/ 	.word	0x00000000


	//----- nvinfo : EIATTR_MIN_STACK_SIZE
	.align		4
.L_952:
        /*1620*/ 	.byte	0x04, 0x12
        /*1622*/ 	.short	(.L_954 - .L_953)
	.align		4
.L_953:
        /*1624*/ 	.word	index@(_ZN10layer_norm13ln_fwd_kernelINS_13Kernel_traitsIfffffjLj5120ELj1ELj1ELj4ELj16ENS_18Kernel_traits_baseILj5120EfffffjLj128EEEEELb1ELb0ELb0ELb0EEEvNS_9FwdParamsE)
        /*1628*/ 	.word	0x00000000


	//----- nvinfo : EIATTR_MIN_STACK_SIZE
	.align		4
.L_954:
        /*162c*/ 	.byte	0x04, 0x12
        /*162e*/ 	.short	(.L_956 - .L_955)
	.align		4
.L_955:
        /*1630*/ 	.word	index@(_ZN10layer_norm13ln_fwd_kernelINS_13Kernel_traitsIfffffjLj5120ELj1ELj1ELj4ELj16ENS_18Kernel_traits_baseILj5120EfffffjLj128EEEEELb1ELb0ELb0ELb1EEEvNS_9FwdParamsE)
        /*1634*/ 	.word	0x00000000


	//----- nvinfo : EIATTR_MIN_STACK_SIZE
	.align		4
.L_956:
        /*1638*/ 	.byte	0x04, 0x12
        /*163a*/ 	.short	(.L_958 - .L_957)
	.align		4
.L_957:
        /*163c*/ 	.word	index@(_ZN10layer_norm13ln_fwd_kernelINS_13Kernel_traitsIfffffjLj5120ELj1ELj1ELj4ELj16ENS_18Kernel_traits_baseILj5120EfffffjLj128EEEEELb1ELb0ELb1ELb0EEEvNS_9FwdParamsE)
        /*1640*/ 	.word	0x00000000


	//----- nvinfo : EIATTR_MIN_STACK_SIZE
	.align		4
.L_958:
        /*1644*/ 	.byte	0x04, 0x12
        /*1646*/ 	.short	(.L_960 - .L_959)
	.align		4
.L_959:
        /*1648*/ 	.word	index@(_ZN10layer_norm13ln_fwd_kernelINS_13Kernel_traitsIfffffjLj5120ELj1ELj1ELj4ELj16ENS_18Kernel_traits_baseILj5120EfffffjLj128EEEEELb1ELb0ELb1ELb1EEEvNS_9FwdParamsE)
        /*164c*/ 	.word	0x00000000


	//----- nvinfo : EIATTR_MIN_STACK_SIZE
	.align		4
.L_960:
        /*1650*/ 	.byte	0x04, 0x12
        /*1652*/ 	.short	(.L_962 - .L_961)
	.align		4
.L_961:
        /*1654*/ 	.word	index@(_ZN10layer_norm13ln_fwd_kernelINS_13Kernel_traitsIfffffjLj5120ELj1ELj1ELj4ELj16ENS_18Kernel_traits_baseILj5120EfffffjLj128EEEEELb1ELb1ELb0ELb0EEEvNS_9FwdParamsE)
        /*1658*/ 	.word	0x00000000


	//----- nvinfo : EIATTR_MIN_STACK_SIZE
	.align		4
.L_962:
        /*165c*/ 	.byte	0x04, 0x12
        /*165e*/ 	.short	(.L_964 - .L_963)
	.align		4
.L_963:
        /*1660*/ 	.word	index@(_ZN10layer_norm13ln_fwd_kernelINS_13Kernel_traitsIfffffjLj5120ELj1ELj1ELj4ELj16ENS_18Kernel_traits_baseILj5120EfffffjLj128EEEEELb1ELb1ELb0ELb1EEEvNS_9FwdParamsE)
        /*1664*/ 	.word	0x00000000


	//----- nvinfo : EIATTR_MIN_STACK_SIZE
	.align		4
.L_964:
        /*1668*/ 	.byte	0x04, 0x12
        /*166a*/ 	.short	(.L_966 - .L_965)
	.align		4
.L_965:
        /*166c*/ 	.word	index@(_ZN10layer_norm13ln_fwd_kernelINS_13Kernel_traitsIfffffjLj5120ELj1ELj1ELj4ELj16ENS_18Kernel_traits_baseILj5120EfffffjLj128EEEEELb1ELb1ELb1ELb0EEEvNS_9FwdParamsE)
        /*1670*/ 	.word	0x00000000


	//----- nvinfo : EIATTR_MIN_STACK_SIZE
	.align		4
.L_966:
        /*1674*/ 	.byte	0x04, 0x12
        /*1676*/ 	.short	(.L_968 - .L_967)
	.align		4
.L_967:
        /*1678*/ 	.word	index@(_ZN10layer_norm13ln_fwd_kernelINS_13Kernel_traitsIfffffjLj5120ELj1ELj1ELj4ELj16ENS_18Kernel_traits_baseILj5120EfffffjLj128EEEEELb1ELb1ELb1ELb1EEEvNS_9FwdParamsE)
        /*167c*/ 	.word	0x00000000
.L_968:


//--------------------- .nv.compat                --------------------------
	.section	.nv.compat,"",@"SHT_CUDA_COMPAT_INFO"
	.align	4
        /*0000*/ 	.byte	0x02, 0x09, 0x01, 0x00, 0x02, 0x02, 0x01, 0x00, 0x02, 0x05, 0x05, 0x00, 0x03, 0x07, 0x01, 0x01
        /*0010*/ 	.byte	0x02, 0x03, 0x00, 0x00, 0x02, 0x06, 0x01, 0x00, 0x04, 0x0b, 0x08, 0x00, 0x00, 0x00, 0x00, 0x00
        /*0020*/ 	.byte	0x00, 0x00, 0x00, 0x00


//--------------------- .nv.info._ZN10layer_norm13ln_fwd_kernelINS_13Kernel_traitsI13__nv_bfloat16S2_S2_S2_fjLj5120ELj1ELj1ELj4ELj16ENS_18Kernel_traits_baseILj5120ES2_S2_S2_S2_fjLj128EEEEELb0ELb0ELb0ELb0EEEvNS_9FwdParamsE --------------------------
	.section	.nv.info._ZN10layer_norm13ln_fwd_kernelINS_13Kernel_traitsI13__nv_bfloat16S2_S2_S2_fjLj5120ELj1ELj1ELj4ELj16ENS_18Kernel_traits_baseILj5120ES2_S2_S2_S2_fjLj128EEEEELb0ELb0ELb0ELb0EEEvNS_9FwdParamsE,"",@"SHT_CUDA_INFO"
	.sectionflags	@""
	.align	4


	//----- nvinfo : EIATTR_CUDA_API_VERSION
	.align		4
        /*0000*/ 	.byte	0x04, 0x37
        /*0002*/ 	.short	(.L_970 - .L_969)
.L_969:
        /*0004*/ 	.word	0x00000082


	//----- nvinfo : EIATTR_KPARAM_INFO
	.align		4
.L_970:
        /*0008*/ 	.byte	0x04, 0x17
        /*000a*/ 	.short	(.L_972 - .L_971)
.L_971:
        /*000c*/ 	.word	0x00000000
        /*0010*/ 	.short	0x0000
        /*0012*/ 	.short	0x0000
        /*0014*/ 	.byte	0x00, 0xf0, 0xa1, 0x03


	//----- nvinfo : EIATTR_SPARSE_MMA_MASK
	.align		4
.L_972:
        /*0018*/ 	.byte	0x03, 0x50
        /*001a*/ 	.short	0x0000


	//----- nvinfo : EIATTR_MAXREG_COUNT
	.align		4
        /*001c*/ 	.byte	0x03, 0x1b
        /*001e*/ 	.short	0x00ff


	//----- nvinfo : EIATTR_NUM_BARRIERS
	.align		4
        /*0020*/ 	.byte	0x02, 0x4c
        /*0022*/ 	.byte	0x01
	.zero		1


	//----- nvinfo : EIATTR_MERCURY_ISA_VERSION
	.align		4
        /*0024*/ 	.byte	0x03, 0x5f
        /*0026*/ 	.short	0x0101


	//----- nvinfo : EIATTR_COOP_GROUP_MASK_REGIDS
	.align		4
        /*0028*/ 	.byte	0x04, 0x29
        /*002a*/ 	.short	(.L_974 - .L_973)


	//   ....[0]....
.L_973:
        /*002c*/ 	.word	0xffffffff


	//   ....[1]....
        /*0030*/ 	.word	0xffffffff


	//   ....[2]....
        /*0034*/ 	.word	0xffffffff


	//   ....[3]....
        /*0038*/ 	.word	0xffffffff


	//   ....[4]....
        /*003c*/ 	.word	0xffffffff


	//   ....[5]....
        /*0040*/ 	.word	0xffffffff


	//   ....[6]....
        /*0044*/ 	.word	0xffffffff


	//   ....[7]....
        /*0048*/ 	.word	0xffffffff


	//   ....[8]....
        /*004c*/ 	.word	0xffffffff


	//   ....[9]....
        /*0050*/ 	.word	0xffffffff


	//   ....[10]....
        /*0054*/ 	.word	0xffffffff


	//   ....[11]....
        /*0058*/ 	.word	0xffffffff


	//   ....[12]....
        /*005c*/ 	.word	0xffffffff


	//   ....[13]....
        /*0060*/ 	.word	0xffffffff


	//   ....[14]....
        /*0064*/ 	.word	0xffffffff


	//   ....[15]....
        /*0068*/ 	.word	0xffffffff


	//   ....[16]....
        /*006c*/ 	.word	0xffffffff


	//   ....[17]....
        /*0070*/ 	.word	0xffffffff


	//----- nvinfo : EIATTR_COOP_GROUP_INSTR_OFFSETS
	.align		4
.L_974:
        /*0074*/ 	.byte	0x04, 0x28
        /*0076*/ 	.short	(.L_976 - .L_975)


	//   ....[0]....
.L_975:
        /*0078*/ 	.word	0x00002e70


	//   ....[1]....
        /*007c*/ 	.word	0x00002e90


	//   ....[2]....
        /*0080*/ 	.word	0x00002eb0


	//   ....[3]....
        /*0084*/ 	.word	0x00002ed0


	//   ....[4]....
        /*0088*/ 	.word	0x00002ef0


	//   ....[5]....
        /*008c*/ 	.word	0x00003470


	//   ....[6]....
        /*0090*/ 	.word	0x000034a0


	//   ....[7]....
        /*0094*/ 	.word	0x000034c0


	//   ....[8]....
        /*0098*/ 	.word	0x000034f0


	//   ....[9]....
        /*009c*/ 	.word	0x00003520


	//   ....[10]....
        /*00a0*/ 	.word	0x00003590


	//   ....[11]....
        /*00a4*/ 	.word	0x00003600


	//   ....[12]....
        /*00a8*/ 	.word	0x00003620


	//   ....[13]....
        /*00ac*/ 	.word	0x00003630


	//   ....[14]....
        /*00b0*/ 	.word	0x000036d0


	//   ....[15]....
        /*00b4*/ 	.word	0x00003730


	//   ....[16]....
        /*00b8*/ 	.word	0x000037c0


	//   ....[17]....
        /*00bc*/ 	.word	0x000037f0


	//----- nvinfo : EIATTR_VRC_CTA_INIT_COUNT
	.align		4
.L_976:
        /*00c0*/ 	.byte	0x02, 0x4a
	.zero		1
	.zero		1


	//----- nvinfo : EIATTR_EXIT_INSTR_OFFSETS
	.align		4
        /*00c4*/ 	.byte	0x04, 0x1c
        /*00c6*/ 	.short	(.L_978 - .L_977)


	//   ....[0]....
.L_977:
        /*00c8*/ 	.word	0x00000660


	//   ....[1]....
        /*00cc*/ 	.word	0x000048e0


	//----- nvinfo : EIATTR_MAX_THREADS
	.align		4
.L_978:
        /*00d0*/ 	.byte	0x04, 0x05
        /*00d2*/ 	.short	(.L_980 - .L_979)
.L_979:
        /*00d4*/ 	.word	0x00000080
        /*00d8*/ 	.word	0x00000001
        /*00dc*/ 	.word	0x00000001


	//----- nvinfo : EIATTR_CRS_STACK_SIZE
	.align		4
.L_980:
        /*00e0*/ 	.byte	0x04, 0x1e
        /*00e2*/ 	.short	(.L_982 - .L_981)
.L_981:
        /*00e4*/ 	.word	0x00000000


	//----- nvinfo : EIATTR_CBANK_PARAM_SIZE
	.align		4
.L_982:
        /*00e8*/ 	.byte	0x03, 0x19
        /*00ea*/ 	.short	0x00e8


	//----- nvinfo : EIATTR_PARAM_CBANK
	.align		4
        /*00ec*/ 	.byte	0x04, 0x0a
        /*00ee*/ 	.short	(.L_984 - .L_983)
	.align		4
.L_983:
        /*00f0*/ 	.word	index@(.nv.constant0._ZN10layer_norm13ln_fwd_kernelINS_13Kernel_traitsI13__nv_bfloat16S2_S2_S2_fjLj5120ELj1ELj1ELj4ELj16ENS_18Kernel_traits_baseILj5120ES2_S2_S2_S2_fjLj128EEEEELb0ELb0ELb0ELb0EEEvNS_9FwdParamsE)
        /*00f4*/ 	.short	0x0380
        /*00f6*/ 	.short	0x00e8


	//----- nvinfo : EIATTR_SW_WAR
	.align		4
.L_984:
        /*00f8*/ 	.byte	0x04, 0x36
        /*00fa*/ 	.short	(.L_986 - .L_985)
.L_985:
        /*00fc*/ 	.word	0x00000008
.L_986:


//--------------------- .nv.info._ZN10layer_norm13ln_fwd_kernelINS_13Kernel_traitsI13__nv_bfloat16S2_S2_S2_fjLj5120ELj1ELj1ELj4ELj16ENS_18Kernel_traits_baseILj5120ES2_S2_S2_S2_fjLj128EEEEELb0ELb0ELb0ELb1EEEvNS_9FwdParamsE --------------------------
	.section	.nv.info._ZN10layer_norm13ln_fwd_kernelINS_13Kernel_traitsI13__nv_bfloat16S2_S2_S2_fjLj5120ELj1ELj1ELj4ELj16ENS_18Kernel_traits_baseILj5120ES2_S2_S2_S2_fjLj128EEEEELb0ELb0ELb0ELb1EEEvNS_9FwdParamsE,"",@"SHT_CUDA_INFO"
	.sectionflags	@""
	.align	4


	//----- nvinfo : EIATTR_CUDA_API_VERSION
	.align		4
        /*0000*/ 	.byte	0x04, 0x37
        /*0002*/ 	.short	(.L_988 - .L_987)
.L_987:
        /*0004*/ 	.word	0x00000082


	//----- nvinfo : EIATTR_KPARAM_INFO
	.align		4
.L_988:
        /*0008*/ 	.byte	0x04, 0x17
        /*000a*/ 	.short	(.L_990 - .L_989)
.L_989:
        /*000c*/ 	.word	0x00000000
        /*0010*/ 	.short	0x0000
        /*0012*/ 	.short	0x0000
        /*0014*/ 	.byte	0x00, 0xf0, 0xa1, 0x03


	//----- nvinfo : EIATTR_SPARSE_MMA_MASK
	.align		4
.L_990:
        /*0018*/ 	.byte	0x03, 0x50
        /*001a*/ 	.short	0x0000


	//----- nvinfo : EIATTR_MAXREG_COUNT
	.align		4
        /*001c*/ 	.byte	0x03, 0x1b
        /*001e*/ 	.short	0x00ff


	//----- nvinfo : EIATTR_NUM_BARRIERS
	.align		4
        /*0020*/ 	.byte	0x02, 0x4c
        /*0022*/ 	.byte	0x01
	.zero		1


	//----- nvinfo : EIATTR_MERCURY_ISA_VERSION
	.align		4
        /*0024*/ 	.byte	0x03, 0x5f
        /*0026*/ 	.short	0x0101


	//----- nvinfo : EIATTR_COOP_GROUP_MASK_REGIDS
	.align		4
        /*0028*/ 	.byte	0x04, 0x29
        /*002a*/ 	.short	(.L_992 - .L_991)


	//   ....[0]....
.L_991:
        /*002c*/ 	.word	0xffffffff


	//   ....[1]....
        /*0030*/ 	.word	0xffffffff


	//   ....[2]....
        /*0034*/ 	.word	0xffffffff


	//   ....[3]....
        /*0038*/ 	.word	0xffffffff


	//   ....[4]....
        /*003c*/ 	.word	0xffffffff


	//   ....[5]....
        /*0040*/ 	.word	0xffffffff


	//   ....[6]....
        /*0044*/ 	.word	0xffffffff


	//   ....[7]....
        /*0048*/ 	.word	0xffffffff


	//   ....[8]....
        /*004c*/ 	.word	0xffffffff


	//   ....[9]....
        /*0050*/ 	.word	0xffffffff


	//   ....[10]....
        /*0054*/ 	.word	0xffffffff


	//   ....[11]....
        /*0058*/ 	.word	0xffffffff


	//   ....[12]....
        /*005c*/ 	.word	0xffffffff


	//   ....[13]....
        /*0060*/ 	.word	0xffffffff


	//   ....[14]....
        /*0064*/ 	.word	0xffffffff


	//   ....[15]....
        /*0068*/ 	.word	0xffffffff


	//   ....[16]....
        /*006c*/ 	.word	0xffffffff


	//   ....[17]....
        /*0070*/ 	.word	0xffffffff


	//----- nvinfo : EIATTR_COOP_GROUP_INSTR_OFFSETS
	.align		4
.L_992:
        /*0074*/ 	.byte	0x04, 0x28
        /*0076*/ 	.short	(.L_994 - .L_993)


	//   ....[0]....
.L_993:
        /*0078*/ 	.word	0x00002880


	//   ....[1]....
        /*007c*/ 	.word	0x000028a0


	//   ....[2]....
        /*0080*/ 	.word	0x000028c0


	//   ....[3]....
        /*0084*/ 	.word	0x000028e0


	//   ....[4]....
        /*0088*/ 	.word	0x00002900


	//   ....[5]....
        /*008c*/ 	.word	0x00002e30


	//   ....[6]....
        /*0090*/ 	.word	0x00002e50


	//   ....[7]....
        /*0094*/ 	.word	0x00002e80


	//   ....[8]....
        /*0098*/ 	.word	0x00002eb0


	//   ....[9]....
        /*009c*/ 	.word	0x00002ef0


	//   ....[10]....
        /*00a0*/ 	.word	0x00002fa0


	//   ....[11]....
        /*00a4*/ 	.word	0x00002fe0


	//   ....[12]....
        /*00a8*/ 	.word	0x00003060


	//   ....[13]....
        /*00ac*/ 	.word	0x000030c0


	//   ....[14]....
        /*00b0*/ 	.word	0x000030d0


	//   ....[15]....
        /*00b4*/ 	.word	0x00003160


	//   ....[16]....
        /*00b8*/ 	.word	0x000031c0


	//   ....[17]....
        /*00bc*/ 	.word	0x000031f0


	//----- nvinfo : EIATTR_VRC_CTA_INIT_COUNT
	.align		4
.L_994:
        /*00c0*/ 	.byte	0x02, 0x4a
	.zero		1
	.zero		1


	//----- nvinfo : EIATTR_EXIT_INSTR_OFFSETS
	.align		4
        /*00c4*/ 	.byte	0x04, 0x1c
        /*00c6*/ 	.short	(.L_996 - .L_995)


	//   ....[0]....
.L_995:
        /*00c8*/ 	.word	0x000003d0


	//   ....[1]....
        /*00cc*/ 	.word	0x000042b0


	//----- nvinfo : EIATTR_MAX_THREADS
	.align		4
.L_996:
        /*00d0*/ 	.byte	0x04, 0x05
        /*00d2*/ 	.short	(.L_998 - .L_997)
.L_997:
        /*00d4*/ 	.word	0x00000080
        /*00d8*/ 	.word	0x00000001
        /*00dc*/ 	.word	0x00000001


	//----- nvinfo : EIATTR_CBANK_PARAM_SIZE
	.align		4
.L_998:
        /*00e0*/ 	.byte	0x03, 0x19
        /*00e2*/ 	.short	0x00e8


	//----- nvinfo : EIATTR_PARAM_CBANK
	.align		4
        /*00e4*/ 	.byte	0x04, 0x0a
        /*00e6*/ 	.short	(.L_1000 - .L_999)
	.align		4
.L_999:
        /*00e8*/ 	.word	index@(.nv.constant0._ZN10layer_norm13ln_fwd_kernelINS_13Kernel_traitsI13__nv_bfloat16S2_S2_S2_fjLj5120ELj1ELj1ELj4ELj16ENS_18Kernel_traits_baseILj5120ES2_S2_S2_S2_fjLj128EEEEELb0ELb0ELb0ELb1EEEvNS_9FwdParamsE)
        /*00ec*/ 	.short	0x0380
        /*00ee*/ 	.short	0x00e8


	//----- nvinfo : EIATTR_SW_WAR
	.align		4
.L_1000:
        /*00f0*/ 	.byte	0x04, 0x36
        /*00f2*/ 	.short	(.L_1002 - .L_1001)
.L_1001:
        /*00f4*/ 	.word	0x00000008
.L_1002:


//--------------------- .nv.info._ZN10layer_norm13ln_fwd_kernelINS_13Kernel_traitsI13__nv_bfloat16S2_S2_S2_fjLj5120ELj1ELj1ELj4ELj16ENS_18Kernel_traits_baseILj5120ES2_S2_S2_S2_fjLj128EEEEELb0ELb0ELb1ELb0EEEvNS_9FwdParamsE --------------------------
	.section	.nv.info._ZN10layer_norm13ln_fwd_kernelINS_13Kernel_traitsI13__nv_bfloat16S2_S2_S2_fjLj5120ELj1ELj1ELj4ELj16ENS_18Kernel_traits_baseILj5120ES2_S2_S2_S2_fjLj128EEEEELb0ELb0ELb1ELb0EEEvNS_9FwdParamsE,"",@"SHT_CUDA_INFO"
	.sectionflags	@""
	.align	4


	//----- nvinfo : EIATTR_CUDA_API_VERSION
	.align		4
        /*0000*/ 	.byte	0x04, 0x37
        /*0002*/ 	.short	(.L_1004 - .L_1003)
.L_1003:
        /*0004*/ 	.word	0x00000082


	//----- nvinfo : EIATTR_KPARAM_INFO
	.align		4
.L_1004:
        /*0008*/ 	.byte	0x04, 0x17
        /*000a*/ 	.short	(.L_1006 - .L_1005)
.L_1005:
        /*000c*/ 	.word	0x00000000
        /*0010*/ 	.short	0x0000
        /*0012*/ 	.short	0x0000
        /*0014*/ 	.byte	0x00, 0xf0, 0xa1, 0x03


	//----- nvinfo : EIATTR_SPARSE_MMA_MASK
	.align		4
.L_1006:
        /*0018*/ 	.byte	0x03, 0x50
        /*001a*/ 	.short	0x0000


	//----- nvinfo : EIATTR_MAXREG_COUNT
	.align		4
        /*001c*/ 	.byte	0x03, 0x1b
        /*001e*/ 	.short	0x00ff


	//----- nvinfo : EIATTR_NUM_BARRIERS
	.align		4
        /*0020*/ 	.byte	0x02, 0x4c
        /*0022*/ 	.byte	0x01
	.zero		1


	//----- nvinfo : EIATTR_MERCURY_ISA_VERSION
	.align		4
        /*0024*/ 	.byte	0x03, 0x5f
        /*0026*/ 	.short	0x0101


	//----- nvinfo : EIATTR_COOP_GROUP_MASK_REGIDS
	.align		4
        /*0028*/ 	.byte	0x04, 0x29
        /*002a*/ 	.short	(.L_1008 - .L_1007)


	//   ....[0]....
.L_1007:
        /*002c*/ 	.word	0xffffffff


	//   ....[1]....
        /*0030*/ 	.word	0xffffffff


	//   ....[2]....
        /*0034*/ 	.word	0xffffffff


	//   ....[3]....
        /*0038*/ 	.word	0xffffffff


	//   ....[4]....
        /*003c*/ 	.word	0xffffffff


	//   ....[5]....
        /*0040*/ 	.word	0xffffffff


	//   ....[6]....
        /*0044*/ 	.word	0xffffffff


	//   ....[7]....
        /*0048*/ 	.word	0xffffffff


	//   ....[8]....
        /*004c*/ 	.word	0xffffffff


	//   ....[9]....
        /*0050*/ 	.word	0xffffffff


	//   ....[10]....
        /*0054*/ 	.word	0xffffffff


	//   ....[11]....
        /*0058*/ 	.word	0xffffffff


	//   ....[12]....
        /*005c*/ 	.word	0xffffffff


	//   ....[13]....
        /*0060*/ 	.word	0xffffffff


	//   ....[14]....
        /*0064*/ 	.word	0xffffffff


	//   ....[15]....
        /*0068*/ 	.word	0xffffffff


	//   ....[16]....
        /*006c*/ 	.word	0xffffffff


	//   ....[17]....
        /*0070*/ 	.word	0xffffffff


	//----- nvinfo : EIATTR_COOP_GROUP_INSTR_OFFSETS
	.align		4
.L_1008:
        /*0074*/ 	.byte	0x04, 0x28
        /*0076*/ 	.short	(.L_1010 - .L_1009)


	//   ....[0]....
.L_1009:
        /*0078*/ 	.word	0x00003310


	//   ....[1]....
        /*007c*/ 	.word	0x00003330


	//   ....[2]....
        /*0080*/ 	.word	0x00003350


	//   ....[3]....
        /*0084*/ 	.word	0x00003370


	//   ....[4]....
        /*0088*/ 	.word	0x00003390


	//   ....[5]....
        /*008c*/ 	.word	0x00003910


	//   ....[6]....
        /*0090*/ 	.word	0x00003940


	//   ....[7]....
        /*0094*/ 	.word	0x00003970


	//   ....[8]....
        /*0098*/ 	.word	0x000039a0


	//   ....[9]....
        /*009c*/ 	.word	0x000039c0


	//   ....[10]....
        /*00a0*/ 	.word	0x00003a40


	//   ....[11]....
        /*00a4*/ 	.word	0x00003ab0


	//   ....[12]....
        /*00a8*/ 	.word	0x00003ad0


	//   ....[13]....
        /*00ac*/ 	.word	0x00003ae0


	//   ....[14]....
        /*00b0*/ 	.word	0x00003ba0


	//   ....[15]....
        /*00b4*/ 	.word	0x00003bd0


	//   ....[16]....
        /*00b8*/ 	.word	0x00003c70


	//   ....[17]....
        /*00bc*/ 	.word	0x00003ca0


	//----- nvinfo : EIATTR_VRC_CTA_INIT_COUNT
	.align		4
.L_1010:
        /*00c0*/ 	.byte	0x02, 0x4a
	.zero		1
	.zero		1


	//----- nvinfo : EIATTR_EXIT_INSTR_OFFSETS
	.align		4
        /*00c4*/ 	.byte	0x04, 0x1c
        /*00c6*/ 	.short	(.L_1012 - .L_1011)


	//   ....[0]....
.L_1011:
        /*00c8*/ 	.word	0x00000660


	//   ....[1]....
        /*00cc*/ 	.word	0x00004e00


	//----- nvinfo : EIATTR_MAX_THREADS
	.align		4
.L_1012:
        /*00d0*/ 	.byte	0x04, 0x05
        /*00d2*/ 	.short	(.L_1014 - .L_1013)
.L_1013:
        /*00d4*/ 	.word	0x00000080
        /*00d8*/ 	.word	0x00000001
        /*00dc*/ 	.word	0x00000001


	//----- nvinfo : EIATTR_CRS_STACK_SIZE
	.align		4
.L_1014:
        /*00e0*/ 	.byte	0x04, 0x1e
        /*00e2*/ 	.short	(.L_1016 - .L_1015)
.L_1015:
        /*00e4*/ 	.word	0x00000000


	//----- nvinfo : EIATTR_CBANK_PARAM_SIZE
	.align		4
.L_1016:
        /*00e8*/ 	.byte	0x03, 0x19
        /*00ea*/ 	.short	0x00e8


	//----- nvinfo : EIATTR_PARAM_CBANK
	.align		4
        /*00ec*/ 	.byte	0x04, 0x0a
        /*00ee*/ 	.short	(.L_1018 - .L_1017)
	.align		4
.L_1017:
        /*00f0*/ 	.word	index@(.nv.constant0._ZN10layer_norm13ln_fwd_kernelINS_13Kernel_traitsI13__nv_bfloat16S2_S2_S2_fjLj5120ELj1ELj1ELj4ELj16ENS_18Kernel_traits_baseILj5120ES2_S2_S2_S2_fjLj128EEEEELb0ELb0ELb1ELb0EEEvNS_9FwdParamsE)
        /*00f4*/ 	.short	0x0380
        /*00f6*/ 	.short	0x00e8


	//----- nvinfo : EIATTR_SW_WAR
	.align		4
.L_1018:
        /*00f8*/ 	.byte	0x04, 0x36
        /*00fa*/ 	.short	(.L_1020 - .L_1019)
.L_1019:
        /*00fc*/ 	.word	0x00000008
.L_1020:


//--------------------- .nv.info._ZN10layer_norm13ln_fwd_kernelINS_13Kernel_traitsI13__nv_bfloat16S2_S2_S2_fjLj5120ELj1ELj1ELj4ELj16ENS_18Kernel_traits_baseILj5120ES2_S2_S2_S2_fjLj128EEEEELb0ELb0ELb1ELb1EEEvNS_9FwdParamsE --------------------------
	.section	.nv.info._ZN10layer_norm13ln_fwd_kernelINS_13Kernel_traitsI13__nv_bfloat16S2_S2_S2_fjLj5120ELj1ELj1ELj4ELj16ENS_18Kernel_traits_baseILj5120ES2_S2_S2_S2_fjLj128EEEEELb0ELb0ELb1ELb1EEEvNS_9FwdParamsE,"",@"SHT_CUDA_INFO"
	.sectionflags	@""
	.align	4


	//----- nvinfo : EIATTR_CUDA_API_VERSION
	.align		4
        /*0000*/ 	.byte	0x04, 0x37
        /*0002*/ 	.short	(.L_1022 - .L_1021)
.L_1021:
        /*0004*/ 	.word	0x00000082


	//----- nvinfo : EIATTR_KPARAM_INFO
	.align		4
.L_1022:
        /*0008*/ 	.byte	0x04, 0x17
        /*000a*/ 	.short	(.L_1024 - .L_1023)
.L_1023:
        /*000c*/ 	.word	0x00000000
        /*0010*/ 	.short	0x0000
        /*0012*/ 	.short	0x0000
        /*0014*/ 	.byte	0x00, 0xf0, 0xa1, 0x03


	//----- nvinfo : EIATTR_SPARSE_MMA_MASK
	.align		4
.L_1024:
        /*0018*/ 	.byte	0x03, 0x50
        /*001a*/ 	.short	0x0000


	//----- nvinfo : EIATTR_MAXREG_COUNT
	.align		4
        /*001c*/ 	.byte	0x03, 0x1b
        /*001e*/ 	.short	0x00ff


	//----- nvinfo : EIATTR_NUM_BARRIERS
	.align		4
        /*0020*/ 	.byte	0x02, 0x4c
        /*0022*/ 	.byte	0x01
	.zero		1


	//----- nvinfo : EIATTR_MERCURY_ISA_VERSION
	.align		4
        /*0024*/ 	.byte	0x03, 0x5f
        /*0026*/ 	.short	0x0101


	//----- nvinfo : EIATTR_COOP_GROUP_MASK_REGIDS
	.align		4
        /*0028*/ 	.byte	0x04, 0x29
        /*002a*/ 	.short	(.L_1026 - .L_1025)


	//   ....[0]....
.L_1025:
        /*002c*/ 	.word	0xffffffff


	//   ....[1]....
        /*0030*/ 	.word	0xffffffff


	//   ....[2]....
        /*0034*/ 	.word	0xffffffff


	//   ....[3]....
        /*0038*/ 	.word	0xffffffff


	//   ....[4]....
        /*003c*/ 	.word	0xffffffff


	//   ....[5]....
        /*0040*/ 	.word	0xffffffff


	//   ....[6]....
        /*0044*/ 	.word	0xffffffff


	//   ....[7]....
        /*0048*/ 	.word	0xffffffff


	//   ....[8]....
        /*004c*/ 	.word	0xffffffff


	//   ....[9]....
        /*0050*/ 	.word	0xffffffff


	//   ....[10]....
        /*0054*/ 	.word	0xffffffff


	//   ....[11]....
        /*0058*/ 	.word	0xffffffff


	//   ....[12]....
        /*005c*/ 	.word	0xffffffff


	//   ....[13]....
        /*0060*/ 	.word	0xffffffff


	//   ....[14]....
        /*0064*/ 	.word	0xffffffff


	//   ....[15]....
        /*0068*/ 	.word	0xffffffff


	//   ....[16]....
        /*006c*/ 	.word	0xffffffff


	//   ....[17]....
        /*0070*/ 	.word	0xffffffff


	//----- nvinfo : EIATTR_COOP_GROUP_INSTR_OFFSETS
	.align		4
.L_1026:
        /*0074*/ 	.byte	0x04, 0x28
        /*0076*/ 	.short	(.L_1028 - .L_1027)


	//   ....[0]....
.L_1027:
        /*0078*/ 	.word	0x00002b70


	//   ....[1]....
        /*007c*/ 	.word	0x00002b90


	//   ....[2]....
        /*0080*/ 	.word	0x00002bb0


	//   ....[3]....
        /*0084*/ 	.word	0x00002bd0


	//   ....[4]....
        /*0088*/ 	.word	0x00002bf0


	//   ....[5]....
        /*008c*/ 	.word	0x00003120


	//   ....[6]....
        /*0090*/ 	.word	0x00003140


	//   ....[7]....
        /*0094*/ 	.word	0x00003160


	//   ....[8]....
        /*0098*/ 	.word	0x00003190


	//   ....[9]....
        /*009c*/ 	.word	0x000031c0


	//   ....[10]....
        /*00a0*/ 	.word	0x00003370


	//   ....[11]....
        /*00a4*/ 	.word	0x000033b0


	//   ....[12]....
        /*00a8*/ 	.word	0x00003420


	//   ....[13]....
        /*00ac*/ 	.word	0x00003460


	//   ....[14]....
        /*00b0*/ 	.word	0x000034a0


	//   ....[15]....
        /*00b4*/ 	.word	0x00003500


	//   ....[16]....
        /*00b8*/ 	.word	0x000035e0


	//   ....[17]....
        /*00bc*/ 	.word	0x000035f0


	//----- nvinfo : EIATTR_VRC_CTA_INIT_COUNT
	.align		4
.L_1028:
        /*00c0*/ 	.byte	0x02, 0x4a
	.zero		1
	.zero		1


	//----- nvinfo : EIATTR_EXIT_INSTR_OFFSETS
	.align		4
        /*00c4*/ 	.byte	0x04, 0x1c
        /*00c6*/ 	.short	(.L_1030 - .L_1029)


	//   ....[0]....
.L_1029:
        /*00c8*/ 	.word	0x000001e0


	//   ....[1]....
        /*00cc*/ 	.word	0x00004750


	//----- nvinfo : EIATTR_MAX_THREADS
	.align		4
.L_1030:
        /*00d0*/ 	.byte	0x04, 0x05
        /*00d2*/ 	.short	(.L_1032 - .L_1031)
.L_1031:
        /*00d4*/ 	.word	0x00000080
        /*00d8*/ 	.word	0x00000001
        /*00dc*/ 	.word	0x00000001


	//----- nvinfo : EIATTR_CRS_STACK_SIZE
	.align		4
.L_1032:
        /*00e0*/ 	.byte	0x04, 0x1e
        /*00e2*/ 	.short	(.L_1034 - .L_1033)
.L_1033:
        /*00e4*/ 	.word	0x00000000


	//----- nvinfo : EIATTR_CBANK_PARAM_SIZE
	.align		4
.L_1034:
        /*00e8*/ 	.byte	0x03, 0x19
        /*00ea*/ 	.short	0x00e8


	//----- nvinfo : EIATTR_PARAM_CBANK
	.align		4
        /*00ec*/ 	.byte	0x04, 0x0a
        /*00ee*/ 	.short	(.L_1036 - .L_1035)
	.align		4
.L_1035:
        /*00f0*/ 	.word	index@(.nv.constant0._ZN10layer_norm13ln_fwd_kernelINS_13Kernel_traitsI13__nv_bfloat16S2_S2_S2_fjLj5120ELj1ELj1ELj4ELj16ENS_18Kernel_traits_baseILj5120ES2_S2_S2_S2_fjLj128EEEEELb0ELb0ELb1ELb1EEEvNS_9FwdParamsE)
        /*00f4*/ 	.short	0x0380
        /*00f6*/ 	.short	0x00e8


	//----- nvinfo : EIATTR_SW_WAR
	.align		4
.L_1036:
        /*00f8*/ 	.byte	0x04, 0x36
        /*00fa*/ 	.short	(.L_1038 - .L_1037)
.L_1037:
        /*00fc*/ 	.word	0x00000008
.L_1038:


//--------------------- .nv.info._ZN10layer_norm13ln_fwd_kernelINS_13Kernel_traitsI13__nv_bfloat16S2_S2_S2_fjLj5120ELj1ELj1ELj4ELj16ENS_18Kernel_traits_baseILj5120ES2_S2_S2_S2_fjLj128EEEEELb0ELb1ELb0ELb0EEEvNS_9FwdParamsE --------------------------
	.section	.nv.info._ZN10layer_norm13ln_fwd_kernelINS_13Kernel_traitsI13__nv_bfloat16S2_S2_S2_fjLj5120ELj1ELj1ELj4ELj16ENS_18Kernel_traits_baseILj5120ES2_S2_S2_S2_fjLj128EEEEELb0ELb1ELb0ELb0EEEvNS_9FwdParamsE,"",@"SHT_CUDA_INFO"
	.sectionflags	@""
	.align	4


	//----- nvinfo : EIATTR_CUDA_API_VERSION
	.align		4
        /*0000*/ 	.byte	0x04, 0x37
        /*0002*/ 	.short	(.L_1040 - .L_1039)
.L_1039:
        /*0004*/ 	.word	0x00000082


	//----- nvinfo : EIATTR_KPARAM_INFO
	.align		4
.L_1040:
        /*0008*/ 	.byte	0x04, 0x17
        /*000a*/ 	.short	(.L_1042 - .L_1041)
.L_1041:
        /*000c*/ 	.word	0x00000000
        /*0010*/ 	.short	0x0000
        /*0012*/ 	.short	0x0000
        /*0014*/ 	.byte	0x00, 0xf0, 0xa1, 0x03


	//----- nvinfo : EIATTR_SPARSE_MMA_MASK
	.align		4
.L_1042:
        /*0018*/ 	.byte	0x03, 0x50
        /*001a*/ 	.short	0x0000


	//----- nvinfo : EIATTR_MAXREG_COUNT
	.align		4
        /*001c*/ 	.byte	0x03, 0x1b
        /*001e*/ 	.short	0x00ff


	//----- nvinfo : EIATTR_NUM_BARRIERS
	.align		4
        /*0020*/ 	.byte	0x02, 0x4c
        /*0022*/ 	.byte	0x01
	.zero		1


	//----- nvinfo : EIATTR_MERCURY_ISA_VERSION
	.align		4
        /*0024*/ 	.byte	0x03, 0x5f
        /*0026*/ 	.short	0x0101


	//----- nvinfo : EIATTR_COOP_GROUP_MASK_REGIDS
	.align		4
        /*0028*/ 	.byte	0x04, 0x29
        /*002a*/ 	.short	(.L_1044 - .L_1043)


	//   ....[0]....
.L_1043:
        /*002c*/ 	.word	0xffffffff


	//   ....[1]....
        /*0030*/ 	.word	0xffffffff


	//   ....[2]....
        /*0034*/ 	.word	0xffffffff


	//   ....[3]....
        /*0038*/ 	.word	0xffffffff


	//   ....[4]....
        /*003c*/ 	.word	0xffffffff


	//   ....[5]....
        /*0040*/ 	.word	0xffffffff


	//   ....[6]....
        /*0044*/ 	.word	0xffffffff


	//   ....[7]....
        /*0048*/ 	.word	0xffffffff


	//   ....[8]....
        /*004c*/ 	.word	0xffffffff


	//   ....[9]....
        /*0050*/ 	.word	0xffffffff


	//   ....[10]....
        /*0054*/ 	.word	0xffffffff


	//   ....[11]....
        /*0058*/ 	.word	0xffffffff


	//   ....[12]....
        /*005c*/ 	.word	0xffffffff


	//   ....[13]....
        /*0060*/ 	.word	0xffffffff


	//   ....[14]....
        /*0064*/ 	.word	0xffffffff


	//   ....[15]....
        /*0068*/ 	.word	0xffffffff


	//   ....[16]....
        /*006c*/ 	.word	0xffffffff


	//   ....[17]....
        /*0070*/ 	.word	0xffffffff


	//----- nvinfo : EIATTR_COOP_GROUP_INSTR_OFFSETS
	.align		4
.L_1044:
        /*0074*/ 	.byte	0x04, 0x28
        /*0076*/ 	.short	(.L_1046 - .L_1045)


	//   ....[0]....
.L_1045:
        /*0078*/ 	.word	0x00003360


	//   ....[1]....
        /*007c*/ 	.word	0x00003380


	//   ....[2]....
        /*0080*/ 	.word	0x000033a0


	//   ....[3]....
        /*0084*/ 	.word	0x000033c0


	//   ....[4]....
        /*0088*/ 	.word	0x000033e0


	//   ....[5]....
        /*008c*/ 	.word	0x00003960


	//   ....[6]....
        /*0090*/ 	.word	0x00003980


	//   ....[7]....
        /*0094*/ 	.word	0x000039a0


	//   ....[8]....
        /*0098*/ 	.word	0x000039c0


	//   ....[9]....
        /*009c*/ 	.word	0x000039e0


	//   ....[10]....
        /*00a0*/ 	.word	0x00003b70


	//   ....[11]....
        /*00a4*/ 	.word	0x00003ba0


	//   ....[12]....
        /*00a8*/ 	.word	0x00003be0


	//   ....[13]....
        /*00ac*/ 	.word	0x00003c40


	//   ....[14]....
        /*00b0*/ 	.word	0x00003ca0


	//   ....[15]....
        /*00b4*/ 	.word	0x00003d10


	//   ....[16]....
        /*00b8*/ 	.word	0x00003d70


	//   ....[17]....
        /*00bc*/ 	.word	0x00003dc0


	//----- nvinfo : EIATTR_VRC_CTA_INIT_COUNT
	.align		4
.L_1046:
        /*00c0*/ 	.byte	0x02, 0x4a
	.zero		1
	.zero		1


	//----- nvinfo : EIATTR_EXIT_INSTR_OFFSETS
	.align		4
        /*00c4*/ 	.byte	0x04, 0x1c
        /*00c6*/ 	.short	(.L_1048 - .L_1047)


	//   ....[0]....
.L_1047:
        /*00c8*/ 	.word	0x00000820


	//   ....[1]....
        /*00cc*/ 	.word	0x00004ed0


	//----- nvinfo : EIATTR_MAX_THREADS
	.align		4
.L_1048:
        /*00d0*/ 	.byte	0x04, 0x05
        /*00d2*/ 	.short	(.L_1050 - .L_1049)
.L_1049:
        /*00d4*/ 	.word	0x00000080
        /*00d8*/ 	.word	0x00000001
        /*00dc*/ 	.word	0x00000001


	//----- nvinfo : EIATTR_CRS_STACK_SIZE
	.align		4
.L_1050:
        /*00e0*/ 	.byte	0x04, 0x1e
        /*00e2*/ 	.short	(.L_1052 - .L_1051)
.L_1051:
        /*00e4*/ 	.word	0x00000000


	//----- nvinfo : EIATTR_CBANK_PARAM_SIZE
	.align		4
.L_1052:
        /*00e8*/ 	.byte	0x03, 0x19
        /*00ea*/ 	.short	0x00e8


	//----- nvinfo : EIATTR_PARAM_CBANK
	.align		4
        /*00ec*/ 	.byte	0x04, 0x0a
        /*00ee*/ 	.short	(.L_1054 - .L_1053)
	.align		4
.L_1053:
        /*00f0*/ 	.word	index@(.nv.constant0._ZN10layer_norm13ln_fwd_kernelINS_13Kernel_traitsI13__nv_bfloat16S2_S2_S2_fjLj5120ELj1ELj1ELj4ELj16ENS_18Kernel_traits_baseILj5120ES2_S2_S2_S2_fjLj128EEEEELb0ELb1ELb0ELb0EEEvNS_9FwdParamsE)
        /*00f4*/ 	.short	0x0380
        /*00f6*/ 	.short	0x00e8


	//----- nvinfo : EIATTR_SW_WAR
	.align		4
.L_1054:
        /*00f8*/ 	.byte	0x04, 0x36
        /*00fa*/ 	.short	(.L_1056 - .L_1055)
.L_1055:
        /*00fc*/ 	.word	0x00000008
.L_1056:


//--------------------- .nv.info._ZN10layer_norm13ln_fwd_kernelINS_13Kernel_traitsI13__nv_bfloat16S2_S2_S2_fjLj5120ELj1ELj1ELj4ELj16ENS_18Kernel_traits_baseILj5120ES2_S2_S2_S2_fjLj128EEEEELb0ELb1ELb0ELb1EEEvNS_9FwdParamsE --------------------------
	.section	.nv.info._ZN10layer_norm13ln_fwd_kernelINS_13Kernel_traitsI13__nv_bfloat16S2_S2_S2_fjLj5120ELj1ELj1ELj4ELj16ENS_18Kernel_traits_baseILj5120ES2_S2_S2_S2_fjLj128EEEEELb0ELb1ELb0ELb1EEEvNS_9FwdParamsE,"",@"SHT_CUDA_INFO"
	.sectionflags	@""
	.align	4


	//----- nvinfo : EIATTR_CUDA_API_VERSION
	.align		4
        /*0000*/ 	.byte	0x04, 0x37
        /*0002*/ 	.short	(.L_1058 - .L_1057)
.L_1057:
        /*0004*/ 	.word	0x00000082


	//----- nvinfo : EIATTR_KPARAM_INFO
	.align		4
.L_1058:
        /*0008*/ 	.byte	0x04, 0x17
        /*000a*/ 	.short	(.L_1060 - .L_1059)
.L_1059:
        /*000c*/ 	.word	0x00000000
        /*0010*/ 	.short	0x0000
        /*0012*/ 	.short	0x0000
        /*0014*/ 	.byte	0x00, 0xf0, 0xa1, 0x03


	//----- nvinfo : EIATTR_SPARSE_MMA_MASK
	.align		4
.L_1060:
        /*0018*/ 	.byte	0x03, 0x50
        /*001a*/ 	.short	0x0000


	//----- nvinfo : EIATTR_MAXREG_COUNT
	.align		4
        /*001c*/ 	.byte	0x03, 0x1b
        /*001e*/ 	.short	0x00ff


	//----- nvinfo : EIATTR_NUM_BARRIERS
	.align		4
        /*0020*/ 	.byte	0x02, 0x4c
        /*0022*/ 	.byte	0x01
	.zero		1


	//----- nvinfo : EIATTR_MERCURY_ISA_VERSION
	.align		4
        /*0024*/ 	.byte	0x03, 0x5f
        /*0026*/ 	.short	0x0101


	//----- nvinfo : EIATTR_COOP_GROUP_MASK_REGIDS
	.align		4
        /*0028*/ 	.byte	0x04, 0x29
        /*002a*/ 	.short	(.L_1062 - .L_1061)


	//   ....[0]....
.L_1061:
        /*002c*/ 	.word	0xffffffff


	//   ....[1]....
        /*0030*/ 	.word	0xffffffff


	//   ....[2]....
        /*0034*/ 	.word	0xffffffff


	//   ....[3]....
        /*0038*/ 	.word	0xffffffff


	//   ....[4]....
        /*003c*/ 	.word	0xffffffff


	//   ....[5]....
        /*0040*/ 	.word	0xffffffff


	//   ....[6]....
        /*0044*/ 	.word	0xffffffff


	//   ....[7]....
        /*0048*/ 	.word	0xffffffff


	//   ....[8]....
        /*004c*/ 	.word	0xffffffff


	//   ....[9]....
        /*0050*/ 	.word	0xffffffff


	//   ....[10]....
        /*0054*/ 	.word	0xffffffff


	//   ....[11]....
        /*0058*/ 	.word	0xffffffff


	//   ....[12]....
        /*005c*/ 	.word	0xffffffff


	//   ....[13]....
        /*0060*/ 	.word	0xffffffff


	//   ....[14]....
        /*0064*/ 	.word	0xffffffff


	//   ....[15]....
        /*0068*/ 	.word	0xffffffff


	//   ....[16]....
        /*006c*/ 	.word	0xffffffff


	//   ....[17]....
        /*0070*/ 	.word	0xffffffff


	//----- nvinfo : EIATTR_COOP_GROUP_INSTR_OFFSETS
	.align		4
.L_1062:
        /*0074*/ 	.byte	0x04, 0x28
        /*0076*/ 	.short	(.L_1064 - .L_1063)


	//   ....[0]....
.L_1063:
        /*0078*/ 	.word	0x00002ac0


	//   ....[1]....
        /*007c*/ 	.word	0x00002ae0


	//   ....[2]....
        /*0080*/ 	.word	0x00002b00


	//   ....[3]....
        /*0084*/ 	.word	0x00002b20


	//   ....[4]....
        /*0088*/ 	.word	0x00002b40


	//   ....[5]....
        /*008c*/ 	.word	0x00003070


	//   ....[6]....
        /*0090*/ 	.word	0x00003090


	//   ....[7]....
        /*0094*/ 	.word	0x000030b0


	//   ....[8]....
        /*0098*/ 	.word	0x000030d0


	//   ....[9]....
        /*009c*/ 	.word	0x000030f0


	//   ....[10]....
        /*00a0*/ 	.word	0x000032a0


	//   ....[11]....
        /*00a4*/ 	.word	0x000032e0


	//   ....[12]....
        /*00a8*/ 	.word	0x00003390


	//   ....[13]....
        /*00ac*/ 	.word	0x000033e0


	//   ....[14]....
        /*00b0*/ 	.word	0x00003440


	//   ....[15]....
        /*00b4*/ 	.word	0x000034f0


	//   ....[16]....
        /*00b8*/ 	.word	0x00003540


	//   ....[17]....
        /*00bc*/ 	.word	0x00003590


	//----- nvinfo : EIATTR_VRC_CTA_INIT_COUNT
	.align		4
.L_1064:
        /*00c0*/ 	.byte	0x02, 0x4a
	.zero		1
	.zero		1


	//----- nvinfo : EIATTR_EXIT_INSTR_OFFSETS
	.align		4
        /*00c4*/ 	.byte	0x04, 0x1c
        /*00c6*/ 	.short	(.L_1066 - .L_1065)


	//   ....[0]....
.L_1065:
        /*00c8*/ 	.word	0x00000390


	//   ....[1]....
        /*00cc*/ 	.word	0x00004590


	//----- nvinfo : EIATTR_MAX_THREADS
	.align		4
.L_1066:
        /*00d0*/ 	.byte	0x04, 0x05
        /*00d2*/ 	.short	(.L_1068 - .L_1067)
.L_1067:
        /*00d4*/ 	.word	0x00000080
        /*00d8*/ 	.word	0x00000001
        /*00dc*/ 	.word	0x00000001


	//----- nvinfo : EIATTR_CRS_STACK_SIZE
	.align		4
.L_1068:
        /*00e0*/ 	.byte	0x04, 0x1e
        /*00e2*/ 	.short	(.L_1070 - .L_1069)
.L_1069:
        /*00e4*/ 	.word	0x00000000


	//----- nvinfo : EIATTR_CBANK_PARAM_SIZE
	.align		4
.L_1070:
        /*00e8*/ 	.byte	0x03, 0x19
        /*00ea*/ 	.short	0x00e8


	//----- nvinfo : EIATTR_PARAM_CBANK
	.align		4
        /*00ec*/ 	.byte	0x04, 0x0a
        /*00ee*/ 	.short	(.L_1072 - .L_1071)
	.align		4
.L_1071:
        /*00f0*/ 	.word	index@(.nv.constant0._ZN10layer_norm13ln_fwd_kernelINS_13Kernel_traitsI13__nv_bfloat16S2_S2_S2_fjLj5120ELj1ELj1ELj4ELj16ENS_18Kernel_traits_baseILj5120ES2_S2_S2_S2_fjLj128EEEEELb0ELb1ELb0ELb1EEEvNS_9FwdParamsE)
        /*00f4*/ 	.short	0x0380
        /*00f6*/ 	.short	0x00e8


	//----- nvinfo : EIATTR_SW_WAR
	.align		4
.L_1072:
        /*00f8*/ 	.byte	0x04, 0x36
        /*00fa*/ 	.short	(.L_1074 - .L_1073)
.L_1073:
        /*00fc*/ 	.word	0x00000008
.L_1074:


//--------------------- .nv.info._ZN10layer_norm13ln_fwd_kernelINS_13Kernel_traitsI13__nv_bfloat16S2_S2_S2_fjLj5120ELj1ELj1ELj4ELj16ENS_18Kernel_traits_baseILj5120ES2_S2_S2_S2_fjLj128EEEEELb0ELb1ELb1ELb0EEEvNS_9FwdParamsE --------------------------
	.section	.nv.info._ZN10layer_norm13ln_fwd_kernelINS_13Kernel_traitsI13__nv_bfloat16S2_S2_S2_fjLj5120ELj1ELj1ELj4ELj16ENS_18Kernel_traits_baseILj5120ES2_S2_S2_S2_fjLj128EEEEELb0ELb1ELb1ELb0EEEvNS_9FwdParamsE,"",@"SHT_CUDA_INFO"
	.sectionflags	@""
	.align	4


	//----- nvinfo : EIATTR_CUDA_API_VERSION
	.align		4
        /*0000*/ 	.byte	0x04, 0x37
        /*0002*/ 	.short	(.L_1076 - .L_1075)
.L_1075:
        /*0004*/ 	.word	0x00000082


	//----- nvinfo : EIATTR_KPARAM_INFO
	.align		4
.L_1076:
        /*0008*/ 	.byte	0x04, 0x17
        /*000a*/ 	.short	(.L_1078 - .L_1077)
.L_1077:
        /*000c*/ 	.word	0x00000000
        /*0010*/ 	.short	0x0000
        /*0012*/ 	.short	0x0000
        /*0014*/ 	.byte	0x00, 0xf0, 0xa1, 0x03


	//----- nvinfo : EIATTR_SPARSE_MMA_MASK
	.align		4
.L_1078:
        /*0018*/ 	.byte	0x03, 0x50
        /*001a*/ 	.short	0x0000


	//----- nvinfo : EIATTR_MAXREG_COUNT
	.align		4
        /*001c*/ 	.byte	0x03, 0x1b
        /*001e*/ 	.short	0x00ff


	//----- nvinfo : EIATTR_NUM_BARRIERS
	.align		4
        /*0020*/ 	.byte	0x02, 0x4c
        /*0022*/ 	.byte	0x01
	.zero		1


	//----- nvinfo : EIATTR_MERCURY_ISA_VERSION
	.align		4
        /*0024*/ 	.byte	0x03, 0x5f
        /*0026*/ 	.short	0x0101


	//----- nvinfo : EIATTR_COOP_GROUP_MASK_REGIDS
	.align		4
        /*0028*/ 	.byte	0x04, 0x29
        /*002a*/ 	.short	(.L_1080 - .L_1079)


	//   ....[0]....
.L_1079:
        /*002c*/ 	.word	0xffffffff


	//   ....[1]....
        /*0030*/ 	.word	0xffffffff


	//   ....[2]....
        /*0034*/ 	.word	0xffffffff


	//   ....[3]....
        /*0038*/ 	.word	0xffffffff


	//   ....[4]....
        /*003c*/ 	.word	0xffffffff


	//   ....[5]....
        /*0040*/ 	.word	0xffffffff


	//   ....[6]....
        /*0044*/ 	.word	0xffffffff


	//   ....[7]....
        /*0048*/ 	.word	0xffffffff


	//   ....[8]....
        /*004c*/ 	.word	0xffffffff


	//   ....[9]....
        /*0050*/ 	.word	0xffffffff


	//   ....[10]....
        /*0054*/ 	.word	0xffffffff


	//   ....[11]....
        /*0058*/ 	.word	0xffffffff


	//   ....[12]....
        /*005c*/ 	.word	0xffffffff


	//   ....[13]....
        /*0060*/ 	.word	0xffffffff


	//   ....[14]....
        /*0064*/ 	.word	0xffffffff


	//   ....[15]....
        /*0068*/ 	.word	0xffffffff


	//   ....[16]....
        /*006c*/ 	.word	0xffffffff


	//   ....[17]....
        /*0070*/ 	.word	0xffffffff


	//----- nvinfo : EIATTR_COOP_GROUP_INSTR_OFFSETS
	.align		4
.L_1080:
        /*0074*/ 	.byte	0x04, 0x28
        /*0076*/ 	.short	(.L_1082 - .L_1081)


	//   ....[0]....
.L_1081:
        /*0078*/ 	.word	0x00004160


	//   ....[1]....
        /*007c*/ 	.word	0x00004180


	//   ....[2]....
        /*0080*/ 	.word	0x000041a0


	//   ....[3]....
        /*0084*/ 	.word	0x000041c0


	//   ....[4]....
        /*0088*/ 	.word	0x000041e0


	//   ....[5]....
        /*008c*/ 	.word	0x00004780


	//   ....[6]....
        /*0090*/ 	.word	0x000047a0


	//   ....[7]....
        /*0094*/ 	.word	0x000047c0


	//   ....[8]....
        /*0098*/ 	.word	0x000047e0


	//   ....[9]....
        /*009c*/ 	.word	0x00004800


	//   ....[10]....
        /*00a0*/ 	.word	0x00004980


	//   ....[11]....
        /*00a4*/ 	.word	0x000049b0


	//   ....[12]....
        /*00a8*/ 	.word	0x000049c0


	//   ....[13]....
        /*00ac*/ 	.word	0x00004a00


	//   ....[14]....
        /*00b0*/ 	.word	0x00004ae0


	//   ....[15]....
        /*00b4*/ 	.word	0x00004b10


	//   ....[16]....
        /*00b8*/ 	.word	0x00004bc0


	//   ....[17]....
        /*00bc*/ 	.word	0x00004be0


	//----- nvinfo : EIATTR_VRC_CTA_INIT_COUNT
	.align		4
.L_1082:
        /*00c0*/ 	.byte	0x02, 0x4a
	.zero		1
	.zero		1


	//----- nvinfo : EIATTR_EXIT_INSTR_OFFSETS
	.align		4
        /*00c4*/ 	.byte	0x04, 0x1c
        /*00c6*/ 	.short	(.L_1084 - .L_1083)


	//   ....[0]....
.L_1083:
        /*00c8*/ 	.word	0x00000820


	//   ....[1]....
        /*00cc*/ 	.word	0x00005d40


	//----- nvinfo : EIATTR_MAX_THREADS
	.align		4
.L_1084:
        /*00d0*/ 	.byte	0x04, 0x05
        /*00d2*/ 	.short	(.L_1086 - .L_1085)
.L_1085:
        /*00d4*/ 	.word	0x00000080
        /*00d8*/ 	.word	0x00000001
        /*00dc*/ 	.word	0x00000001


	//----- nvinfo : EIATTR_CRS_STACK_SIZE
	.align		4
.L_1086:
        /*00e0*/ 	.byte	0x04, 0x1e
        /*00e2*/ 	.short	(.L_1088 - .L_1087)
.L_1087:
        /*00e4*/ 	.word	0x00000000


	//----- nvinfo : EIATTR_CBANK_PARAM_SIZE
	.align		4
.L_1088:
        /*00e8*/ 	.byte	0x03, 0x19
        /*00ea*/ 	.short	0x00e8


	//----- nvinfo : EIATTR_PARAM_CBANK
	.align		4
        /*00ec*/ 	.byte	0x04, 0x0a
        /*00ee*/ 	.short	(.L_1090 - .L_1089)
	.align		4
.L_1089:
        /*00f0*/ 	.word	index@(.nv.constant0._ZN10layer_norm13ln_fwd_kernelINS_13Kernel_traitsI13__nv_bfloat16S2_S2_S2_fjLj5120ELj1ELj1ELj4ELj16ENS_18Kernel_traits_baseILj5120ES2_S2_S2_S2_fjLj128EEEEELb0ELb1ELb1ELb0EEEvNS_9FwdParamsE)
        /*00f4*/ 	.short	0x0380
        /*00f6*/ 	.short	0x00e8


	//----- nvinfo : EIATTR_SW_WAR
	.align		4
.L_1090:
        /*00f8*/ 	.byte	0x04, 0x36
        /*00fa*/ 	.short	(.L_1092 - .L_1091)
.L_1091:
        /*00fc*/ 	.word	0x00000008
.L_1092:


//--------------------- .nv.info._ZN10layer_norm13ln_fwd_kernelINS_13Kernel_traitsI13__nv_bfloat16S2_S2_S2_fjLj5120ELj1ELj1ELj4ELj16ENS_18Kernel_traits_baseILj5120ES2_S2_S2_S2_fjLj128EEEEELb0ELb1ELb1ELb1EEEvNS_9FwdParamsE --------------------------
	.section	.nv.info._ZN10layer_norm13ln_fwd_kernelINS_13Kernel_traitsI13__nv_bfloat16S2_S2_S2_fjLj5120ELj1ELj1ELj4ELj16ENS_18Kernel_traits_baseILj5120ES2_S2_S2_S2_fjLj128EEEEELb0ELb1ELb1ELb1EEEvNS_9FwdParamsE,"",@"SHT_CUDA_INFO"
	.sectionflags	@""
	.align	4


	//----- nvinfo : EIATTR_CUDA_API_VERSION
	.align		4
        /*0000*/ 	.byte	0x04, 0x37
        /*0002*/ 	.short	(.L_1094 - .L_1093)
.L_1093:
        /*0004*/ 	.word	0x00000082


	//----- nvinfo : EIATTR_KPARAM_INFO
	.align		4
.L_1094:
        /*0008*/ 	.byte	0x04, 0x17
        /*000a*/ 	.short	(.L_1096 - .L_1095)
.L_1095:
        /*000c*/ 	.word	0x00000000
        /*0010*/ 	.short	0x0000
        /*0012*/ 	.short	0x0000
        /*0014*/ 	.byte	0x00, 0xf0, 0xa1, 0x03


	//----- nvinfo : EIATTR_SPARSE_MMA_MASK
	.align		4
.L_1096:
        /*0018*/ 	.byte	0x03, 0x50
        /*001a*/ 	.short	0x0000


	//----- nvinfo : EIATTR_MAXREG_COUNT
	.align		4
        /*001c*/ 	.byte	0x03, 0x1b
        /*001e*/ 	.short	0x00ff


	//----- nvinfo : EIATTR_NUM_BARRIERS
	.align		4
        /*0020*/ 	.byte	0x02, 0x4c
        /*0022*/ 	.byte	0x01
	.zero		1


	//----- nvinfo : EIATTR_MERCURY_ISA_VERSION
	.align		4
        /*0024*/ 	.byte	0x03, 0x5f
        /*0026*/ 	.short	0x0101


	//----- nvinfo : EIATTR_COOP_GROUP_MASK_REGIDS
	.align		4
        /*0028*/ 	.byte	0x04, 0x29
        /*002a*/ 	.short	(.L_1098 - .L_1097)


	//   ....[0]....
.L_1097:
        /*002c*/ 	.word	0xffffffff


	//   ....[1]....
        /*0030*/ 	.word	0xffffffff


	//   ....[2]....
        /*0034*/ 	.word	0xffffffff


	//   ....[3]....
        /*0038*/ 	.word	0xffffffff


	//   ....[4]....
        /*003c*/ 	.word	0xffffffff


	//   ....[5]....
        /*0040*/ 	.word	0xffffffff


	//   ....[6]....
        /*0044*/ 	.word	0xffffffff


	//   ....[7]....
        /*0048*/ 	.word	0xffffffff


	//   ....[8]....
        /*004c*/ 	.word	0xffffffff


	//   ....[9]....
        /*0050*/ 	.word	0xffffffff


	//   ....[10]....
        /*0054*/ 	.word	0xffffffff


	//   ....[11]....
        /*0058*/ 	.word	0xffffffff


	//   ....[12]....
        /*005c*/ 	.word	0xffffffff


	//   ....[13]....
        /*0060*/ 	.word	0xffffffff


	//   ....[14]....
        /*0064*/ 	.word	0xffffffff


	//   ....[15]....
        /*0068*/ 	.word	0xffffffff


	//   ....[16]....
        /*006c*/ 	.word	0xffffffff


	//   ....[17]....
        /*0070*/ 	.word	0xffffffff


	//----- nvinfo : EIATTR_COOP_GROUP_INSTR_OFFSETS
	.align		4
.L_1098:
        /*0074*/ 	.byte	0x04, 0x28
        /*0076*/ 	.short	(.L_1100 - .L_1099)


	//   ....[0]....
.L_1099:
        /*0078*/ 	.word	0x00003800


	//   ....[1]....
        /*007c*/ 	.word	0x00003820


	//   ....[2]....
        /*0080*/ 	.word	0x00003840


	//   ....[3]....
        /*0084*/ 	.word	0x00003860


	//   ....[4]....
        /*0088*/ 	.word	0x00003880


	//   ....[5]....
        /*008c*/ 	.word	0x00003db0


	//   ....[6]....
        /*0090*/ 	.word	0x00003dd0


	//   ....[7]....
        /*0094*/ 	.word	0x00003df0


	//   ....[8]....
        /*0098*/ 	.word	0x00003e20


	//   ....[9]....
        /*009c*/ 	.word	0x00003e50


	//   ....[10]....
        /*00a0*/ 	.word	0x00004000


	//   ....[11]....
        /*00a4*/ 	.word	0x00004040


	//   ....[12]....
        /*00a8*/ 	.word	0x00004060


	//   ....[13]....
        /*00ac*/ 	.word	0x000040d0


	//   ....[14]....
        /*00b0*/ 	.word	0x00004150


	//   ....[15]....
        /*00b4*/ 	.word	0x00004180


	//   ....[16]....
        /*00b8*/ 	.word	0x00004250


	//   ....[17]....
        /*00bc*/ 	.word	0x00004270


	//----- nvinfo : EIATTR_VRC_CTA_INIT_COUNT
	.align		4
.L_1100:
        /*00c0*/ 	.byte	0x02, 0x4a
	.zero		1
	.zero		1


	//----- nvinfo : EIATTR_EXIT_INSTR_OFFSETS
	.align		4
        /*00c4*/ 	.byte	0x04, 0x1c
        /*00c6*/ 	.short	(.L_1102 - .L_1101)


	//   ....[0]....
.L_1101:
        /*00c8*/ 	.word	0x00000390


	//   ....[1]....
        /*00cc*/ 	.word	0x00005410


	//----- nvinfo : EIATTR_MAX_THREADS
	.align		4
.L_1102:
        /*00d0*/ 	.byte	0x04, 0x05
        /*00d2*/ 	.short	(.L_1104 - .L_1103)
.L_1103:
        /*00d4*/ 	.word	0x00000080
        /*00d8*/ 	.word	0x00000001
        /*00dc*/ 	.word	0x00000001


	//----- nvinfo : EIATTR_CRS_STACK_SIZE
	.align		4
.L_1104:
        /*00e0*/ 	.byte	0x04, 0x1e
        /*00e2*/ 	.short	(.L_1106 - .L_1105)
.L_1105:
        /*00e4*/ 	.word	0x00000000


	//----- nvinfo : EIATTR_CBANK_PARAM_SIZE
	.align		4
.L_1106:
        /*00e8*/ 	.byte	0x03, 0x19
        /*00ea*/ 	.short	0x00e8


	//----- nvinfo : EIATTR_PARAM_CBANK
	.align		4
        /*00ec*/ 	.byte	0x04, 0x0a
        /*00ee*/ 	.short	(.L_1108 - .L_1107)
	.align		4
.L_1107:
        /*00f0*/ 	.word	index@(.nv.constant0._ZN10layer_norm13ln_fwd_kernelINS_13Kernel_traitsI13__nv_bfloat16S2_S2_S2_fjLj5120ELj1ELj1ELj4ELj16ENS_18Kernel_traits_baseILj5120ES2_S2_S2_S2_fjLj128EEEEELb0ELb1ELb1ELb1EEEvNS_9FwdParamsE)
        /*00f4*/ 	.short	0x0380
        /*00f6*/ 	.short	0x00e8


	//----- nvinfo : EIATTR_SW_WAR
	.align		4
.L_1108:
        /*00f8*/ 	.byte	0x04, 0x36
        /*00fa*/ 	.short	(.L_1110 - .L_1109)
.L_1109:
        /*00fc*/ 	.word	0x00000008
.L_1110:


//--------------------- .nv.info._ZN10layer_norm13ln_fwd_kernelINS_13Kernel_traitsI13__nv_bfloat16S2_S2_S2_fjLj5120ELj1ELj1ELj4ELj16ENS_18Kernel_traits_baseILj5120ES2_S2_S2_S2_fjLj128EEEEELb1ELb0ELb0ELb0EEEvNS_9FwdParamsE --------------------------
	.section	.nv.info._ZN10layer_norm13ln_fwd_kernelINS_13Kernel_traitsI13__nv_bfloat16S2_S2_S2_fjLj5120ELj1ELj1ELj4ELj16ENS_18Kernel_traits_baseILj5120ES2_S2_S2_S2_fjLj128EEEEELb1ELb0ELb0ELb0EEEvNS_9FwdParamsE,"",@"SHT_CUDA_INFO"
	.sectionflags	@""
	.align	4


	//----- nvinfo : EIATTR_CUDA_API_VERSION
	.align		4
        /*0000*/ 	.byte	0x04, 0x37
        /*0002*/ 	.short	(.L_1112 - .L_1111)
.L_1111:
        /*0004*/ 	.word	0x00000082


	//----- nvinfo : EIATTR_KPARAM_INFO
	.align		4
.L_1112:
        /*0008*/ 	.byte	0x04, 0x17
        /*000a*/ 	.short	(.L_1114 - .L_1113)
.L_1113:
        /*000c*/ 	.word	0x00000000
        /*0010*/ 	.short	0x0000
        /*0012*/ 	.short	0x0000
        /*0014*/ 	.byte	0x00, 0xf0, 0xa1, 0x03


	//----- nvinfo : EIATTR_SPARSE_MMA_MASK
	.align		4
.L_1114:
        /*0018*/ 	.byte	0x03, 0x50
        /*001a*/ 	.short	0x0000


	//----- nvinfo : EIATTR_MAXREG_COUNT
	.align		4
        /*001c*/ 	.byte	0x03, 0x1b
        /*001e*/ 	.short	0x00ff


	//----- nvinfo : EIATTR_NUM_BARRIERS
	.align		4
        /*0020*/ 	.byte	0x02, 0x4c
        /*0022*/ 	.byte	0x01
	.zero		1


	//----- nvinfo : EIATTR_MERCURY_ISA_VERSION
	.align		4
        /*0024*/ 	.byte	0x03, 0x5f
        /*0026*/ 	.short	0x0101


	//----- nvinfo : EIATTR_COOP_GROUP_MASK_REGIDS
	.align		4
        /*0028*/ 	.byte	0x04, 0x29
        /*002a*/ 	.short	(.L_1116 - .L_1115)


	//   ....[0]....
.L_1115:
        /*002c*/ 	.word	0xffffffff


	//   ....[1]....
        /*0030*/ 	.word	0xffffffff


	//   ....[2]....
        /*0034*/ 	.word	0xffffffff


	//   ....[3]....
        /*0038*/ 	.word	0xffffffff


	//   ....[4]....
        /*003c*/ 	.word	0xffffffff


	//   ....[5]....
        /*0040*/ 	.word	0xffffffff


	//   ....[6]....
        /*0044*/ 	.word	0xffffffff


	//   ....[7]....
        /*0048*/ 	.word	0xffffffff


	//   ....[8]....
        /*004c*/ 	.word	0xffffffff


	//   ....[9]....
        /*0050*/ 	.word	0xffffffff


	//   ....[10]....
        /*0054*/ 	.word	0xffffffff


	//   ....[11]....
        /*0058*/ 	.word	0xffffffff


	//   ....[12]....
        /*005c*/ 	.word	0xffffffff


	//   ....[13]....
        /*0060*/ 	.word	0xffffffff


	//   ....[14]....
        /*0064*/ 	.word	0xffffffff


	//   ....[15]....
        /*0068*/ 	.word	0xffffffff


	//   ....[16]....
        /*006c*/ 	.word	0xffffffff


	//   ....[17]....
        /*0070*/ 	.word	0xffffffff


	//----- nvinfo : EIATTR_COOP_GROUP_INSTR_OFFSETS
	.align		4
.L_1116:
        /*0074*/ 	.byte	0x04, 0x28
        /*0076*/ 	.short	(.L_1118 - .L_1117)


	//   ....[0]....
.L_1117:
        /*0078*/ 	.word	0x0001bf60


	//   ....[1]....
        /*007c*/ 	.word	0x0001bf80


	//   ....[2]....
        /*0080*/ 	.word	0x0001bfa0


	//   ....[3]....
        /*0084*/ 	.word	0x0001bfc0


	//   ....[4]....
        /*0088*/ 	.word	0x0001bfe0


	//   ....[5]....
        /*008c*/ 	.word	0x0001c530


	//   ....[6]....
        /*0090*/ 	.word	0x0001c550


	//   ....[7]....
        /*0094*/ 	.word	0x0001c570


	//   ....[8]....
        /*0098*/ 	.word	0x0001c590


	//   ....[9]....
        /*009c*/ 	.word	0x0001c5c0


	//   ....[10]....
        /*00a0*/ 	.word	0x0001c750


	//   ....[11]....
        /*00a4*/ 	.word	0x0001c790


	//   ....[12]....
        /*00a8*/ 	.word	0x0001c7a0


	//   ....[13]....
        /*00ac*/ 	.word	0x0001c7f0


	//   ....[14]....
        /*00b0*/ 	.word	0x0001c8c0


	//   ....[15]....
        /*00b4*/ 	.word	0x0001c8f0


	//   ....[16]....
        /*00b8*/ 	.word	0x0001c9a0


	//   ....[17]....
        /*00bc*/ 	.word	0x0001c9d0


	//----- nvinfo : EIATTR_VRC_CTA_INIT_COUNT
	.align		4
.L_1118:
        /*00c0*/ 	.byte	0x02, 0x4a
	.zero		1
	.zero		1


	//----- nvinfo : EIATTR_EXIT_INSTR_OFFSETS
	.align		4
        /*00c4*/ 	.byte	0x04, 0x1c
        /*00c6*/ 	.short	(.L_1120 - .L_1119)


	//   ....[0]....
.L_1119:
        /*00c8*/ 	.word	0x00000890


	//   ....[1]....
        /*00cc*/ 	.word	0x0001dc20


	//----- nvinfo : EIATTR_INDIRECT_BRANCH_TARGETS
	.align		4
.L_1120:
        /*00d0*/ 	.byte	0x04, 0x34
        /*00d2*/ 	.short	(.L_1122 - .L_1121)


	//   ....[0]....
.L_1121:
        /*00d4*/ 	.word	.L_x_33820@srel
        /*00d8*/ 	.short	0x0
        /*00da*/ 	.short	0x0
        /*00dc*/ 	.word	0x3
        /*00e0*/ 	.word	.L_x_33821@srel
        /*00e4*/ 	.word	.L_x_33822@srel
        /*00e8*/ 	.word	.L_x_33823@srel


	//----- nvinfo : EIATTR_MAX_THREADS
	.align		4
.L_1122:
        /*00ec*/ 	.byte	0x04, 0x05
        /*00ee*/ 	.short	(.L_1124 - .L_1123)
.L_1123:
        /*00f0*/ 	.word	0x00000080
        /*00f4*/ 	.word	0x00000001
        /*00f8*/ 	.word	0x00000001


	//----- nvinfo : EIATTR_CRS_STACK_SIZE
	.align		4
.L_1124:
        /*00fc*/ 	.byte	0x04, 0x1e
        /*00fe*/ 	.short	(.L_1126 - .L_1125)
.L_1125:
        /*0100*/ 	.word	0x00000000


	//----- nvinfo : EIATTR_CBANK_PARAM_SIZE
	.align		4
.L_1126:
        /*0104*/ 	.byte	0x03, 0x19
        /*0106*/ 	.short	0x00e8


	//----- nvinfo : EIATTR_PARAM_CBANK
	.align		4
        /*0108*/ 	.byte	0x04, 0x0a
        /*010a*/ 	.short	(.L_1128 - .L_1127)
	.align		4
.L_1127:
        /*010c*/ 	.word	index@(.nv.constant0._ZN10layer_norm13ln_fwd_kernelINS_13Kernel_traitsI13__nv_bfloat16S2_S2_S2_fjLj5120ELj1ELj1ELj4ELj16ENS_18Kernel_traits_baseILj5120ES2_S2_S2_S2_fjLj128EEEEELb1ELb0ELb0ELb0EEEvNS_9FwdParamsE)
        /*0110*/ 	.short	0x0380
        /*0112*/ 	.short	0x00e8


	//----- nvinfo : EIATTR_SW_WAR
	.align		4
.L_1128:
        /*0114*/ 	.byte	0x04, 0x36
        /*0116*/ 	.short	(.L_1130 - .L_1129)
.L_1129:
        /*0118*/ 	.word	0x00000008
.L_1130:


//--------------------- .nv.info._ZN10layer_norm13ln_fwd_kernelINS_13Kernel_traitsI13__nv_bfloat16S2_S2_S2_fjLj5120ELj1ELj1ELj4ELj16ENS_18Kernel_traits_baseILj5120ES2_S2_S2_S2_fjLj128EEEEELb1ELb0ELb0ELb1EEEvNS_9FwdParamsE --------------------------
	.section	.nv.info._ZN10layer_norm13ln_fwd_kernelINS_13Kernel_traitsI13__nv_bfloat16S2_S2_S2_fjLj5120ELj1ELj1ELj4ELj16ENS_18Kernel_traits_baseILj5120ES2_S2_S2_S2_fjLj128EEEEELb1ELb0ELb0ELb1EEEvNS_9FwdParamsE,"",@"SHT_CUDA_INFO"
	.sectionflags	@""
	.align	4


	//----- nvinfo : EIATTR_CUDA_API_VERSION
	.align		4
        /*0000*/ 	.byte	0x04, 0x37
        /*0002*/ 	.short	(.L_1132 - .L_1131)
.L_1131:
        /*0004*/ 	.word	0x00000082


	//----- nvinfo : EIATTR_KPARAM_INFO
	.align		4
.L_1132:
        /*0008*/ 	.byte	0x04, 0x17
        /*000a*/ 	.short	(.L_1134 - .L_1133)
.L_1133:
        /*000c*/ 	.word	0x00000000
        /*0010*/ 	.short	0x0000
        /*0012*/ 	.short	0x0000
        /*0014*/ 	.byte	0x00, 0xf0, 0xa1, 0x03


	//----- nvinfo : EIATTR_SPARSE_MMA_MASK
	.align		4
.L_1134:
        /*0018*/ 	.byte	0x03, 0x50
        /*001a*/ 	.short	0x0000


	//----- nvinfo : EIATTR_MAXREG_COUNT
	.align		4
        /*001c*/ 	.byte	0x03, 0x1b
        /*001e*/ 	.short	0x00ff


	//----- nvinfo : EIATTR_NUM_BARRIERS
	.align		4
        /*0020*/ 	.byte	0x02, 0x4c
        /*0022*/ 	.byte	0x01
	.zero		1


	//----- nvinfo : EIATTR_MERCURY_ISA_VERSION
	.align		4
        /*0024*/ 	.byte	0x03, 0x5f
        /*0026*/ 	.short	0x0101


	//----- nvinfo : EIATTR_COOP_GROUP_MASK_REGIDS
	.align		4
        /*0028*/ 	.byte	0x04, 0x29
        /*002a*/ 	.short	(.L_1136 - .L_1135)


	//   ....[0]....
.L_1135:
        /*002c*/ 	.word	0xffffffff


	//   ....[1]....
        /*0030*/ 	.word	0xffffffff


	//   ....[2]....
        /*0034*/ 	.word	0xffffffff


	//   ....[3]....
        /*0038*/ 	.word	0xffffffff


	//   ....[4]....
        /*003c*/ 	.word	0xffffffff


	//   ....[5]....
        /*0040*/ 	.word	0xffffffff


	//   ....[6]....
        /*0044*/ 	.word	0xffffffff


	//   ....[7]....
        /*0048*/ 	.word	0xffffffff


	//   ....[8]....
        /*004c*/ 	.word	0xffffffff


	//   ....[9]....
        /*0050*/ 	.word	0xffffffff


	//   ....[10]....
        /*0054*/ 	.word	0xffffffff


	//   ....[11]....
        /*0058*/ 	.word	0xffffffff


	//   ....[12]....
        /*005c*/ 	.word	0xffffffff


	//   ....[13]....
        /*0060*/ 	.word	0xffffffff


	//   ....[14]....
        /*0064*/ 	.word	0xffffffff


	//   ....[15]....
        /*0068*/ 	.word	0xffffffff


	//   ....[16]....
        /*006c*/ 	.word	0xffffffff


	//   ....[17]....
        /*0070*/ 	.word	0xffffffff


	//----- nvinfo : EIATTR_COOP_GROUP_INSTR_OFFSETS
	.align		4
.L_1136:
        /*0074*/ 	.byte	0x04, 0x28
        /*0076*/ 	.short	(.L_1138 - .L_1137)


	//   ....[0]....
.L_1137:
        /*0078*/ 	.word	0x00019dc0


	//   ....[1]....
        /*007c*/ 	.word	0x00019de0


	//   ....[2]....
        /*0080*/ 	.word	0x00019e00


	//   ....[3]....
        /*0084*/ 	.word	0x00019e20


	//   ....[4]....
        /*0088*/ 	.word	0x00019e40


	//   ....[5]....
        /*008c*/ 	.word	0x0001a3c0


	//   ....[6]....
        /*0090*/ 	.word	0x0001a3f0


	//   ....[7]....
        /*0094*/ 	.word	0x0001a440


	//   ....[8]....
        /*0098*/ 	.word	0x0001a480


	//   ....[9]....
        /*009c*/ 	.word	0x0001a4b0


	//   ....[10]....
        /*00a0*/ 	.word	0x0001a650


	//   ....[11]....
        /*00a4*/ 	.word	0x0001a690


	//   ....[12]....
        /*00a8*/ 	.word	0x0001a6c0


	//   ....[13]....
        /*00ac*/ 	.word	0x0001a740


	//   ....[14]....
        /*00b0*/ 	.word	0x0001a810


	//   ....[15]....
        /*00b4*/ 	.word	0x0001a840


	//   ....[16]....
        /*00b8*/ 	.word	0x0001a900


	//   ....[17]....
        /*00bc*/ 	.word	0x0001a930


	//----- nvinfo : EIATTR_VRC_CTA_INIT_COUNT
	.align		4
.L_1138:
        /*00c0*/ 	.byte	0x02, 0x4a
	.zero		1
	.zero		1


	//----- nvinfo : EIATTR_EXIT_INSTR_OFFSETS
	.align		4
        /*00c4*/ 	.byte	0x04, 0x1c
        /*00c6*/ 	.short	(.L_1140 - .L_1139)


	//   ....[0]....
.L_1139:
        /*00c8*/ 	.word	0x000002a0


	//   ....[1]....
        /*00cc*/ 	.word	0x0001b940


	//----- nvinfo : EIATTR_INDIRECT_BRANCH_TARGETS
	.align		4
.L_1140:
        /*00d0*/ 	.byte	0x04, 0x34
        /*00d2*/ 	.short	(.L_1142 - .L_1141)


	//   ....[0]....
.L_1141:
        /*00d4*/ 	.word	.L_x_33824@srel
        /*00d8*/ 	.short	0x0
        /*00da*/ 	.short	0x0
        /*00dc*/ 	.word	0x3
        /*00e0*/ 	.word	.L_x_33825@srel
        /*00e4*/ 	.word	.L_x_33826@srel
        /*00e8*/ 	.word	.L_x_33827@srel


	//----- nvinfo : EIATTR_MAX_THREADS
	.align		4
.L_1142:
        /*00ec*/ 	.byte	0x04, 0x05
        /*00ee*/ 	.short	(.L_1144 - .L_1143)
.L_1143:
        /*00f0*/ 	.word	0x00000080
        /*00f4*/ 	.word	0x00000001
        /*00f8*/ 	.word	0x00000001


	//----- nvinfo : EIATTR_CRS_STACK_SIZE
	.align		4
.L_1144:
        /*00fc*/ 	.byte	0x04, 0x1e
        /*00fe*/ 	.short	(.L_1146 - .L_1145)
.L_1145:
        /*0100*/ 	.word	0x00000000


	//----- nvinfo : EIATTR_CBANK_PARAM_SIZE
	.align		4
.L_1146:
        /*0104*/ 	.byte	0x03, 0x19
        /*0106*/ 	.short	0x00e8


	//----- nvinfo : EIATTR_PARAM_CBANK
	.align		4
        /*0108*/ 	.byte	0x04, 0x0a
        /*010a*/ 	.short	(.L_1148 - .L_1147)
	.align		4
.L_1147:
        /*010c*/ 	.word	index@(.nv.constant0._ZN10layer_norm13ln_fwd_kernelINS_13Kernel_traitsI13__nv_bfloat16S2_S2_S2_fjLj5120ELj1ELj1ELj4ELj16ENS_18Kernel_traits_baseILj5120ES2_S2_S2_S2_fjLj128EEEEELb1ELb0ELb0ELb1EEEvNS_9FwdParamsE)
        /*0110*/ 	.short	0x0380
        /*0112*/ 	.short	0x00e8


	//----- nvinfo : EIATTR_SW_WAR
	.align		4
.L_1148:
        /*0114*/ 	.byte	0x04, 0x36
        /*0116*/ 	.short	(.L_1150 - .L_1149)
.L_1149:
        /*0118*/ 	.word	0x00000008
.L_1150:


//--------------------- .nv.info._ZN10layer_norm13ln_fwd_kernelINS_13Kernel_traitsI13__nv_bfloat16S2_S2_S2_fjLj5120ELj1ELj1ELj4ELj16ENS_18Kernel_traits_baseILj5120ES2_S2_S2_S2_fjLj128EEEEELb1ELb0ELb1ELb0EEEvNS_9FwdParamsE --------------------------
	.section	.nv.info._ZN10layer_norm13ln_fwd_kernelINS_13Kernel_traitsI13__nv_bfloat16S2_S2_S2_fjLj5120ELj1ELj1ELj4ELj16ENS_18Kernel_traits_baseILj5120ES2_S2_S2_S2_fjLj128EEEEELb1ELb0ELb1ELb0EEEvNS_9FwdParamsE,"",@"SHT_CUDA_INFO"
	.sectionflags	@""
	.align	4


	//----- nvinfo : EIATTR_CUDA_API_VERSION
	.align		4
        /*0000*/ 	.byte	0x04, 0x37
        /*0002*/ 	.short	(.L_1152 - .L_1151)
.L_1151:
        /*0004*/ 	.word	0x00000082


	//----- nvinfo : EIATTR_KPARAM_INFO
	.align		4
.L_1152:
        /*0008*/ 	.byte	0x04, 0x17
        /*000a*/ 	.short	(.L_1154 - .L_1153)
.L_1153:
        /*000c*/ 	.word	0x00000000
        /*0010*/ 	.short	0x0000
        /*0012*/ 	.short	0x0000
        /*0014*/ 	.byte	0x00, 0xf0, 0xa1, 0x03


	//----- nvinfo : EIATTR_SPARSE_MMA_MASK
	.align		4
.L_1154:
        /*0018*/ 	.byte	0x03, 0x50
        /*001a*/ 	.short	0x0000


	//----- nvinfo : EIATTR_MAXREG_COUNT
	.align		4
        /*001c*/ 	.byte	0x03, 0x1b
        /*001e*/ 	.short	0x00ff


	//----- nvinfo : EIATTR_NUM_BARRIERS
	.align		4
        /*0020*/ 	.byte	0x02, 0x4c
        /*0022*/ 	.byte	0x01
	.zero		1


	//----- nvinfo : EIATTR_MERCURY_ISA_VERSION
	.align		4
        /*0024*/ 	.byte	0x03, 0x5f
        /*0026*/ 	.short	0x0101


	//----- nvinfo : EIATTR_COOP_GROUP_MASK_REGIDS
	.align		4
        /*0028*/ 	.byte	0x04, 0x29
        /*002a*/ 	.short	(.L_1156 - .L_1155)


	//   ....[0]....
.L_1155:
        /*002c*/ 	.word	0xffffffff


	//   ....[1]....
        /*0030*/ 	.word	0xffffffff


	//   ....[2]....
        /*0034*/ 	.word	0xffffffff


	//   ....[3]....
        /*0038*/ 	.word	0xffffffff


	//   ....[4]....
        /*003c*/ 	.word	0xffffffff


	//   ....[5]....
        /*0040*/ 	.word	0xffffffff


	//   ....[6]....
        /*0044*/ 	.word	0xffffffff


	//   ....[7]....
        /*0048*/ 	.word	0xffffffff


	//   ....[8]....
        /*004c*/ 	.word	0xffffffff


	//   ....[9]....
        /*0050*/ 	.word	0xffffffff


	//   ....[10]....
        /*0054*/ 	.word	0xffffffff


	//   ....[11]....
        /*0058*/ 	.word	0xffffffff


	//   ....[12]....
        /*005c*/ 	.word	0xffffffff


	//   ....[13]....
        /*0060*/ 	.word	0xffffffff


	//   ....[14]....
        /*0064*/ 	.word	0xffffffff


	//   ....[15]....
        /*0068*/ 	.word	0xffffffff


	//   ....[16]....
        /*006c*/ 	.word	0xffffffff


	//   ....[17]....
        /*0070*/ 	.word	0xffffffff


	//----- nvinfo : EIATTR_COOP_GROUP_INSTR_OFFSETS
	.align		4
.L_1156:
        /*0074*/ 	.byte	0x04, 0x28
        /*0076*/ 	.short	(.L_1158 - .L_1157)


	//   ....[0]....
.L_1157:
        /*0078*/ 	.word	0x00022350


	//   ....[1]....
        /*007c*/ 	.word	0x00022370


	//   ....[2]....
        /*0080*/ 	.word	0x00022390


	//   ....[3]....
        /*0084*/ 	.word	0x000223b0


	//   ....[4]....
        /*0088*/ 	.word	0x000223d0


	//   ....[5]....
        /*008c*/ 	.word	0x00022920


	//   ....[6]....
        /*0090*/ 	.word	0x00022940


	//   ....[7]....
        /*0094*/ 	.word	0x00022960


	//   ....[8]....
        /*0098*/ 	.word	0x00022990


	//   ....[9]....
        /*009c*/ 	.word	0x000229c0


	//   ....[10]....
        /*00a0*/ 	.word	0x00022b40


	//   ....[11]....
        /*00a4*/ 	.word	0x00022b80


	//   ....[12]....
        /*00a8*/ 	.word	0x00022b90


	//   ....[13]....
        /*00ac*/ 	.word	0x00022bd0


	//   ....[14]....
        /*00b0*/ 	.word	0x00022cb0


	//   ....[15]....
        /*00b4*/ 	.word	0x00022cd0


	//   ....[16]....
        /*00b8*/ 	.word	0x00022d70


	//   ....[17]....
        /*00bc*/ 	.word	0x00022da0


	//----- nvinfo : EIATTR_VRC_CTA_INIT_COUNT
	.align		4
.L_1158:
        /*00c0*/ 	.byte	0x02, 0x4a
	.zero		1
	.zero		1


	//----- nvinfo : EIATTR_EXIT_INSTR_OFFSETS
	.align		4
        /*00c4*/ 	.byte	0x04, 0x1c
        /*00c6*/ 	.short	(.L_1160 - .L_1159)


	//   ....[0]....
.L_1159:
        /*00c8*/ 	.word	0x000008b0


	//   ....[1]....
        /*00cc*/ 	.word	0x00023fc0


	//----- nvinfo : EIATTR_MAX_THREADS
	.align		4
.L_1160:
        /*00d0*/ 	.byte	0x04, 0x05
        /*00d2*/ 	.short	(.L_1162 - .L_1161)
.L_1161:
        /*00d4*/ 	.word	0x00000080
        /*00d8*/ 	.word	0x00000001
        /*00dc*/ 	.word	0x00000001


	//----- nvinfo : EIATTR_CRS_STACK_SIZE
	.align		4
.L_1162:
        /*00e0*/ 	.byte	0x04, 0x1e
        /*00e2*/ 	.short	(.L_1164 - .L_1163)
.L_1163:
        /*00e4*/ 	.word	0x00000000


	//----- nvinfo : EIATTR_CBANK_PARAM_SIZE
	.align		4
.L_1164:
        /*00e8*/ 	.byte	0x03, 0x19
        /*00ea*/ 	.short	0x00e8


	//----- nvinfo : EIATTR_PARAM_CBANK
	.align		4
        /*00ec*/ 	.byte	0x04, 0x0a
        /*00ee*/ 	.short	(.L_1166 - .L_1165)
	.align		4
.L_1165:
        /*00f0*/ 	.word	index@(.nv.constant0._ZN10layer_norm13ln_fwd_kernelINS_13Kernel_traitsI13__nv_bfloat16S2_S2_S2_fjLj5120ELj1ELj1ELj4ELj16ENS_18Kernel_traits_baseILj5120ES2_S2_S2_S2_fjLj128EEEEELb1ELb0ELb1ELb0EEEvNS_9FwdParamsE)
        /*00f4*/ 	.short	0x0380
        /*00f6*/ 	.short	0x00e8


	//----- nvinfo : EIATTR_SW_WAR
	.align		4
.L_1166:
        /*00f8*/ 	.byte	0x04, 0x36
        /*00fa*/ 	.short	(.L_1168 - .L_1167)
.L_1167:
        /*00fc*/ 	.word	0x00000008
.L_1168:


//--------------------- .nv.info._ZN10layer_norm13ln_fwd_kernelINS_13Kernel_traitsI13__nv_bfloat16S2_S2_S2_fjLj5120ELj1ELj1ELj4ELj16ENS_18Kernel_traits_baseILj5120ES2_S2_S2_S2_fjLj128EEEEELb1ELb0ELb1ELb1EEEvNS_9FwdParamsE --------------------------
	.section	.nv.info._ZN10layer_norm13ln_fwd_kernelINS_13Kernel_traitsI13__nv_bfloat16S2_S2_S2_fjLj5120ELj1ELj1ELj4ELj16ENS_18Kernel_traits_baseILj5120ES2_S2_S2_S2_fjLj128EEEEELb1ELb0ELb1ELb1EEEvNS_9FwdParamsE,"",@"SHT_CUDA_INFO"
	.sectionflags	@""
	.align	4


	//----- nvinfo : EIATTR_CUDA_API_VERSION
	.align		4
        /*0000*/ 	.byte	0x04, 0x37
        /*0002*/ 	.short	(.L_1170 - .L_1169)
.L_1169:
        /*0004*/ 	.word	0x00000082


	//----- nvinfo : EIATTR_KPARAM_INFO
	.align		4
.L_1170:
        /*0008*/ 	.byte	0x04, 0x17
        /*000a*/ 	.short	(.L_1172 - .L_1171)
.L_1171:
        /*000c*/ 	.word	0x00000000
        /*0010*/ 	.short	0x0000
        /*0012*/ 	.short	0x0000
        /*0014*/ 	.byte	0x00, 0xf0, 0xa1, 0x03


	//----- nvinfo : EIATTR_SPARSE_MMA_MASK
	.align		4
.L_1172:
        /*0018*/ 	.byte	0x03, 0x50
        /*001a*/ 	.short	0x0000


	//----- nvinfo : EIATTR_MAXREG_COUNT
	.align		4
        /*001c*/ 	.byte	0x03, 0x1b
        /*001e*/ 	.short	0x00ff


	//----- nvinfo : EIATTR_NUM_BARRIERS
	.align		4
        /*0020*/ 	.byte	0x02, 0x4c
        /*0022*/ 	.byte	0x01
	.zero		1


	//----- nvinfo : EIATTR_MERCURY_ISA_VERSION
	.align		4
        /*0024*/ 	.byte	0x03, 0x5f
        /*0026*/ 	.short	0x0101


	//----- nvinfo : EIATTR_COOP_GROUP_MASK_REGIDS
	.align		4
        /*0028*/ 	.byte	0x04, 0x29
        /*002a*/ 	.short	(.L_1174 - .L_1173)


	//   ....[0]....
.L_1173:
        /*002c*/ 	.word	0xffffffff


	//   ....[1]....
        /*0030*/ 	.word	0xffffffff


	//   ....[2]....
        /*0034*/ 	.word	0xffffffff


	//   ....[3]....
        /*0038*/ 	.word	0xffffffff


	//   ....[4]....
        /*003c*/ 	.word	0xffffffff


	//   ....[5]....
        /*0040*/ 	.word	0xffffffff


	//   ....[6]....
        /*0044*/ 	.word	0xffffffff


	//   ....[7]....
        /*0048*/ 	.word	0xffffffff


	//   ....[8]....
        /*004c*/ 	.word	0xffffffff


	//   ....[9]....
        /*0050*/ 	.word	0xffffffff


	//   ....[10]....
        /*0054*/ 	.word	0xffffffff


	//   ....[11]....
        /*0058*/ 	.word	0xffffffff


	//   ....[12]....
        /*005c*/ 	.word	0xffffffff


	//   ....[13]....
        /*0060*/ 	.word	0xffffffff


	//   ....[14]....
        /*0064*/ 	.word	0xffffffff


	//   ....[15]....
        /*0068*/ 	.word	0xffffffff


	//   ....[16]....
        /*006c*/ 	.word	0xffffffff


	//   ....[17]....
        /*0070*/ 	.word	0xffffffff


	//----- nvinfo : EIATTR_COOP_GROUP_INSTR_OFFSETS
	.align		4
.L_1174:
        /*0074*/ 	.byte	0x04, 0x28
        /*0076*/ 	.short	(.L_1176 - .L_1175)


	//   ....[0]....
.L_1175:
        /*0078*/ 	.word	0x0001bdd0


	//   ....[1]....
        /*007c*/ 	.word	0x0001be10


	//   ....[2]....
        /*0080*/ 	.word	0x0001be30


	//   ....[3]....
        /*0084*/ 	.word	0x0001be50


	//   ....[4]....
        /*0088*/ 	.word	0x0001be70


	//   ....[5]....
        /*008c*/ 	.word	0x0001c3a0


	//   ....[6]....
        /*0090*/ 	.word	0x0001c3d0


	//   ....[7]....
        /*0094*/ 	.word	0x0001c3f0


	//   ....[8]....
        /*0098*/ 	.word	0x0001c410


	//   ....[9]....
        /*009c*/ 	.word	0x0001c440


	//   ....[10]....
        /*00a0*/ 	.word	0x0001c5d0


	//   ....[11]....
        /*00a4*/ 	.word	0x0001c610


	//   ....[12]....
        /*00a8*/ 	.word	0x0001c620


	//   ....[13]....
        /*00ac*/ 	.word	0x0001c660


	//   ....[14]....
        /*00b0*/ 	.word	0x0001c740


	//   ....[15]....
        /*00b4*/ 	.word	0x0001c760


	//   ....[16]....
        /*00b8*/ 	.word	0x0001c810


	//   ....[17]....
        /*00bc*/ 	.word	0x0001c840


	//----- nvinfo : EIATTR_VRC_CTA_INIT_COUNT
	.align		4
.L_1176:
        /*00c0*/ 	.byte	0x02, 0x4a
	.zero		1
	.zero		1


	//----- nvinfo : EIATTR_EXIT_INSTR_OFFSETS
	.align		4
        /*00c4*/ 	.byte	0x04, 0x1c
        /*00c6*/ 	.short	(.L_1178 - .L_1177)


	//   ....[0]....
.L_1177:
        /*00c8*/ 	.word	0x000002a0


	//   ....[1]....
        /*00cc*/ 	.word	0x0001d970


	//----- nvinfo : EIATTR_MAX_THREADS
	.align		4
.L_1178:
        /*00d0*/ 	.byte	0x04, 0x05
        /*00d2*/ 	.short	(.L_1180 - .L_1179)
.L_1179:
        /*00d4*/ 	.word	0x00000080
        /*00d8*/ 	.word	0x00000001
        /*00dc*/ 	.word	0x00000001


	//----- nvinfo : EIATTR_CRS_STACK_SIZE
	.align		4
.L_1180:
        /*00e0*/ 	.byte	0x04, 0x1e
        /*00e2*/ 	.short	(.L_1182 - .L_1181)
.L_1181:
        /*00e4*/ 	.word	0x00000000


	//----- nvinfo : EIATTR_CBANK_PARAM_SIZE
	.align		4
.L_1182:
        /*00e8*/ 	.byte	0x03, 0x19
        /*00ea*/ 	.short	0x00e8


	//----- nvinfo : EIATTR_PARAM_CBANK
	.align		4
        /*00ec*/ 	.byte	0x04, 0x0a
        /*00ee*/ 	.short	(.L_1184 - .L_1183)
	.align		4
.L_1183:
        /*00f0*/ 	.word	index@(.nv.constant0._ZN10layer_norm13ln_fwd_kernelINS_13Kernel_traitsI13__nv_bfloat16S2_S2_S2_fjLj5120ELj1ELj1ELj4ELj16ENS_18Kernel_traits_baseILj5120ES2_S2_S2_S2_fjLj128EEEEELb1ELb0ELb1ELb1EEEvNS_9FwdParamsE)
        /*00f4*/ 	.short	0x0380
        /*00f6*/ 	.short	0x00e8


	//----- nvinfo : EIATTR_SW_WAR
	.align		4
.L_1184:
        /*00f8*/ 	.byte	0x04, 0x36
        /*00fa*/ 	.short	(.L_1186 - .L_1185)
.L_1185:
        /*00fc*/ 	.word	0x00000008
.L_1186:


//--------------------- .nv.info._ZN10layer_norm13ln_fwd_kernelINS_13Kernel_traitsI13__nv_bfloat16S2_S2_S2_fjLj5120ELj1ELj1ELj4ELj16ENS_18Kernel_traits_baseILj5120ES2_S2_S2_S2_fjLj128EEEEELb1ELb1ELb0ELb0EEEvNS_9FwdParamsE --------------------------
	.section	.nv.info._ZN10layer_norm13ln_fwd_kernelINS_13Kernel_traitsI13__nv_bfloat16S2_S2_S2_fjLj5120ELj1ELj1ELj4ELj16ENS_18Kernel_traits_baseILj5120ES2_S2_S2_S2_fjLj128EEEEELb1ELb1ELb0ELb0EEEvNS_9FwdParamsE,"",@"SHT_CUDA_INFO"
	.sectionflags	@""
	.align	4


	//----- nvinfo : EIATTR_CUDA_API_VERSION
	.align		4
        /*0000*/ 	.byte	0x04, 0x37
        /*0002*/ 	.short	(.L_1188 - .L_1187)
.L_1187:
        /*0004*/ 	.word	0x00000082


	//----- nvinfo : EIATTR_KPARAM_INFO
	.align		4
.L_1188:
        /*0008*/ 	.byte	0x04, 0x17
        /*000a*/ 	.short	(.L_1190 - .L_1189)
.L_1189:
        /*000c*/ 	.word	0x00000000
        /*0010*/ 	.short	0x0000
        /*0012*/ 	.short	0x0000
        /*0014*/ 	.byte	0x00, 0xf0, 0xa1, 0x03


	//----- nvinfo : EIATTR_SPARSE_MMA_MASK
	.align		4
.L_1190:
        /*0018*/ 	.byte	0x03, 0x50
        /*001a*/ 	.short	0x0000


	//----- nvinfo : EIATTR_MAXREG_COUNT
	.align		4
        /*001c*/ 	.byte	0x03, 0x1b
        /*001e*/ 	.short	0x00ff


	//----- nvinfo : EIATTR_NUM_BARRIERS
	.align		4
        /*0020*/ 	.byte	0x02, 0x4c
        /*0022*/ 	.byte	0x01
	.zero		1


	//----- nvinfo : EIATTR_MERCURY_ISA_VERSION
	.align		4
        /*0024*/ 	.byte	0x03, 0x5f
        /*0026*/ 	.short	0x0101


	//----- nvinfo : EIATTR_COOP_GROUP_MASK_REGIDS
	.align		4
        /*0028*/ 	.byte	0x04, 0x29
        /*002a*/ 	.short	(.L_1192 - .L_1191)


	//   ....[0]....
.L_1191:
        /*002c*/ 	.word	0xffffffff


	//   ....[1]....
        /*0030*/ 	.word	0xffffffff


	//   ....[2]....
        /*0034*/ 	.word	0xffffffff


	//   ....[3]....
        /*0038*/ 	.word	0xffffffff


	//   ....[4]....
        /*003c*/ 	.word	0xffffffff


	//   ....[5]....
        /*0040*/ 	.word	0xffffffff


	//   ....[6]....
        /*0044*/ 	.word	0xffffffff


	//   ....[7]....
        /*0048*/ 	.word	0xffffffff


	//   ....[8]....
        /*004c*/ 	.word	0xffffffff


	//   ....[9]....
        /*0050*/ 	.word	0xffffffff


	//   ....[10]....
        /*0054*/ 	.word	0xffffffff


	//   ....[11]....
        /*0058*/ 	.word	0xffffffff


	//   ....[12]....
        /*005c*/ 	.word	0xffffffff


	//   ....[13]....
        /*0060*/ 	.word	0xffffffff


	//   ....[14]....
        /*0064*/ 	.word	0xffffffff


	//   ....[15]....
        /*0068*/ 	.word	0xffffffff


	//   ....[16]....
        /*006c*/ 	.word	0xffffffff


	//   ....[17]....
        /*0070*/ 	.word	0xffffffff


	//----- nvinfo : EIATTR_COOP_GROUP_INSTR_OFFSETS
	.align		4
.L_1192:
        /*0074*/ 	.byte	0x04, 0x28
        /*0076*/ 	.short	(.L_1194 - .L_1193)


	//   ....[0]....
.L_1193:
        /*0078*/ 	.word	0x000220c0


	//   ....[1]....
        /*007c*/ 	.word	0x000220e0


	//   ....[2]....
        /*0080*/ 	.word	0x00022100


	//   ....[3]....
        /*0084*/ 	.word	0x00022120


	//   ....[4]....
        /*0088*/ 	.word	0x00022140


	//   ....[5]....
        /*008c*/ 	.word	0x000226b0


	//   ....[6]....
        /*0090*/ 	.word	0x000226d0


	//   ....[7]....
        /*0094*/ 	.word	0x000226f0


	//   ....[8]....
        /*0098*/ 	.word	0x00022710


	//   ....[9]....
        /*009c*/ 	.word	0x00022730


	//   ....[10]....
        /*00a0*/ 	.word	0x000228c0


	//   ....[11]....
        /*00a4*/ 	.word	0x000228f0


	//   ....[12]....
        /*00a8*/ 	.word	0x00022930


	//   ....[13]....
        /*00ac*/ 	.word	0x00022990


	//   ....[14]....
        /*00b0*/ 	.word	0x00022a00


	//   ....[15]....
        /*00b4*/ 	.word	0x00022a50


	//   ....[16]....
        /*00b8*/ 	.word	0x00022ac0


	//   ....[17]....
        /*00bc*/ 	.word	0x00022b10


	//----- nvinfo : EIATTR_VRC_CTA_INIT_COUNT
	.align		4
.L_1194:
        /*00c0*/ 	.byte	0x02, 0x4a
	.zero		1
	.zero		1


	//----- nvinfo : EIATTR_EXIT_INSTR_OFFSETS
	.align		4
        /*00c4*/ 	.byte	0x04, 0x1c
        /*00c6*/ 	.short	(.L_1196 - .L_1195)


	//   ....[0]....
.L_1195:
        /*00c8*/ 	.word	0x00000900


	//   ....[1]....
        /*00cc*/ 	.word	0x00023c40


	//----- nvinfo : EIATTR_INDIRECT_BRANCH_TARGETS
	.align		4
.L_1196:
        /*00d0*/ 	.byte	0x04, 0x34
        /*00d2*/ 	.short	(.L_1198 - .L_1197)


	//   ....[0]....
.L_1197:
        /*00d4*/ 	.word	.L_x_33828@srel
        /*00d8*/ 	.short	0x0
        /*00da*/ 	.short	0x0
        /*00dc*/ 	.word	0x3
        /*00e0*/ 	.word	.L_x_33829@srel
        /*00e4*/ 	.word	.L_x_33830@srel
        /*00e8*/ 	.word	.L_x_33831@srel


	//----- nvinfo : EIATTR_MAX_THREADS
	.align		4
.L_1198:
        /*00ec*/ 	.byte	0x04, 0x05
        /*00ee*/ 	.short	(.L_1200 - .L_1199)
.L_1199:
        /*00f0*/ 	.word	0x00000080
        /*00f4*/ 	.word	0x00000001
        /*00f8*/ 	.word	0x00000001


	//----- nvinfo : EIATTR_CRS_STACK_SIZE
	.align		4
.L_1200:
        /*00fc*/ 	.byte	0x04, 0x1e
        /*00fe*/ 	.short	(.L_1202 - .L_1201)
.L_1201:
        /*0100*/ 	.word	0x00000000


	//----- nvinfo : EIATTR_CBANK_PARAM_SIZE
	.align		4
.L_1202:
        /*0104*/ 	.byte	0x03, 0x19
        /*0106*/ 	.short	0x00e8


	//----- nvinfo : EIATTR_PARAM_CBANK
	.align		4
        /*0108*/ 	.byte	0x04, 0x0a
        /*010a*/ 	.short	(.L_1204 - .L_1203)
	.align		4
.L_1203:
        /*010c*/ 	.word	index@(.nv.constant0._ZN10layer_norm13ln_fwd_kernelINS_13Kernel_traitsI13__nv_bfloat16S2_S2_S2_fjLj5120ELj1ELj1ELj4ELj16ENS_18Kernel_traits_baseILj5120ES2_S2_S2_S2_fjLj128EEEEELb1ELb1ELb0ELb0EEEvNS_9FwdParamsE)
        /*0110*/ 	.short	0x0380
        /*0112*/ 	.short	0x00e8


	//----- nvinfo : EIATTR_SW_WAR
	.align		4
.L_1204:
        /*0114*/ 	.byte	0x04, 0x36
        /*0116*/ 	.short	(.L_1206 - .L_1205)
.L_1205:
        /*0118*/ 	.word	0x00000008
.L_1206:


//--------------------- .nv.info._ZN10layer_norm13ln_fwd_kernelINS_13Kernel_traitsI13__nv_bfloat16S2_S2_S2_fjLj5120ELj1ELj1ELj4ELj16ENS_18Kernel_traits_baseILj5120ES2_S2_S2_S2_fjLj128EEEEELb1ELb1ELb0ELb1EEEvNS_9FwdParamsE --------------------------
	.section	.nv.info._ZN10layer_norm13ln_fwd_kernelINS_13Kernel_traitsI13__nv_bfloat16S2_S2_S2_fjLj5120ELj1ELj1ELj4ELj16ENS_18Kernel_traits_baseILj5120ES2_S2_S2_S2_fjLj128EEEEELb1ELb1ELb0ELb1EEEvNS_9FwdParamsE,"",@"SHT_CUDA_INFO"
	.sectionflags	@""
	.align	4


	//----- nvinfo : EIATTR_CUDA_API_VERSION
	.align		4
        /*0000*/ 	.byte	0x04, 0x37
        /*0002*/ 	.short	(.L_1208 - .L_1207)
.L_1207:
        /*0004*/ 	.word	0x00000082


	//----- nvinfo : EIATTR_KPARAM_INFO
	.align		4
.L_1208:
        /*0008*/ 	.byte	0x04, 0x17
        /*000a*/ 	.short	(.L_1210 - .L_1209)
.L_1209:
        /*000c*/ 	.word	0x00000000
        /*0010*/ 	.short	0x0000
        /*0012*/ 	.short	0x0000
        /*0014*/ 	.byte	0x00, 0xf0, 0xa1, 0x03


	//----- nvinfo : EIATTR_SPARSE_MMA_MASK
	.align		4
.L_1210:
        /*0018*/ 	.byte	0x03, 0x50
        /*001a*/ 	.short	0x0000


	//----- nvinfo : EIATTR_MAXREG_COUNT
	.align		4
        /*001c*/ 	.byte	0x03, 0x1b
        /*001e*/ 	.short	0x00ff


	//----- nvinfo : EIATTR_NUM_BARRIERS
	.align		4
        /*0020*/ 	.byte	0x02, 0x4c
        /*0022*/ 	.byte	0x01
	.zero		1


	//----- nvinfo : EIATTR_MERCURY_ISA_VERSION
	.align		4
        /*0024*/ 	.byte	0x03, 0x5f
        /*0026*/ 	.short	0x0101


	//----- nvinfo : EIATTR_COOP_GROUP_MASK_REGIDS
	.align		4
        /*0028*/ 	.byte	0x04, 0x29
        /*002a*/ 	.short	(.L_1212 - .L_1211)


	//   ....[0]....
.L_1211:
        /*002c*/ 	.word	0xffffffff


	//   ....[1]....
        /*0030*/ 	.word	0xffffffff


	//   ....[2]....
        /*0034*/ 	.word	0xffffffff


	//   ....[3]....
        /*0038*/ 	.word	0xffffffff


	//   ....[4]....
        /*003c*/ 	.word	0xffffffff


	//   ....[5]....
        /*0040*/ 	.word	0xffffffff


	//   ....[6]....
        /*0044*/ 	.word	0xffffffff


	//   ....[7]....
        /*0048*/ 	.word	0xffffffff


	//   ....[8]....
        /*004c*/ 	.word	0xffffffff


	//   ....[9]....
        /*0050*/ 	.word	0xffffffff


	//   ....[10]....
        /*0054*/ 	.word	0xffffffff


	//   ....[11]....
        /*0058*/ 	.word	0xffffffff


	//   ....[12]....
        /*005c*/ 	.word	0xffffffff


	//   ....[13]....
        /*0060*/ 	.word	0xffffffff


	//   ....[14]....
        /*0064*/ 	.word	0xffffffff


	//   ....[15]....
        /*0068*/ 	.word	0xffffffff


	//   ....[16]....
        /*006c*/ 	.word	0xffffffff


	//   ....[17]....
        /*0070*/ 	.word	0xffffffff


	//----- nvinfo : EIATTR_COOP_GROUP_INSTR_OFFSETS
	.align		4
.L_1212:
        /*0074*/ 	.byte	0x04, 0x28
        /*0076*/ 	.short	(.L_1214 - .L_1213)


	//   ....[0]....
.L_1213:
        /*0078*/ 	.word	0x0001ee00


	//   ....[1]....
        /*007c*/ 	.word	0x0001ee20


	//   ....[2]....
        /*0080*/ 	.word	0x0001ee40


	//   ....[3]....
        /*0084*/ 	.word	0x0001ee60


	//   ....[4]....
        /*0088*/ 	.word	0x0001ee80


	//   ....[5]....
        /*008c*/ 	.word	0x0001f3d0


	//   ....[6]....
        /*0090*/ 	.word	0x0001f400


	//   ....[7]....
        /*0094*/ 	.word	0x0001f440


	//   ....[8]....
        /*0098*/ 	.word	0x0001f460


	//   ....[9]....
        /*009c*/ 	.word	0x0001f480


	//   ....[10]....
        /*00a0*/ 	.word	0x0001f630


	//   ....[11]....
        /*00a4*/ 	.word	0x0001f670


	//   ....[12]....
        /*00a8*/ 	.word	0x0001f6b0


	//   ....[13]....
        /*00ac*/ 	.word	0x0001f700


	//   ....[14]....
        /*00b0*/ 	.word	0x0001f7e0


	//   ....[15]....
        /*00b4*/ 	.word	0x0001f800


	//   ....[16]....
        /*00b8*/ 	.word	0x0001f8b0


	//   ....[17]....
        /*00bc*/ 	.word	0x0001f8e0


	//----- nvinfo : EIATTR_VRC_CTA_INIT_COUNT
	.align		4
.L_1214:
        /*00c0*/ 	.byte	0x02, 0x4a
	.zero		1
	.zero		1


	//----- nvinfo : EIATTR_EXIT_INSTR_OFFSETS
	.align		4
        /*00c4*/ 	.byte	0x04, 0x1c
        /*00c6*/ 	.short	(.L_1216 - .L_1215)


	//   ....[0]....
.L_1215:
        /*00c8*/ 	.word	0x00000490


	//   ....[1]....
        /*00cc*/ 	.word	0x00020810


	//----- nvinfo : EIATTR_INDIRECT_BRANCH_TARGETS
	.align		4
.L_1216:
        /*00d0*/ 	.byte	0x04, 0x34
        /*00d2*/ 	.short	(.L_1218 - .L_1217)


	//   ....[0]....
.L_1217:
        /*00d4*/ 	.word	.L_x_33832@srel
        /*00d8*/ 	.short	0x0
        /*00da*/ 	.short	0x0
        /*00dc*/ 	.word	0x3
        /*00e0*/ 	.word	.L_x_33833@srel
        /*00e4*/ 	.word	.L_x_33834@srel
        /*00e8*/ 	.word	.L_x_33835@srel


	//----- nvinfo : EIATTR_MAX_THREADS
	.align		4
.L_1218:
        /*00ec*/ 	.byte	0x04, 0x05
        /*00ee*/ 	.short	(.L_1220 - .L_1219)
.L_1219:
        /*00f0*/ 	.word	0x00000080
        /*00f4*/ 	.word	0x00000001
        /*00f8*/ 	.word	0x00000001


	//----- nvinfo : EIATTR_CRS_STACK_SIZE
	.align		4
.L_1220:
        /*00fc*/ 	.byte	0x04, 0x1e
        /*00fe*/ 	.short	(.L_1222 - .L_1221)
.L_1221:
        /*0100*/ 	.word	0x00000000


	//----- nvinfo : EIATTR_CBANK_PARAM_SIZE
	.align		4
.L_1222:
        /*0104*/ 	.byte	0x03, 0x19
        /*0106*/ 	.short	0x00e8


	//----- nvinfo : EIATTR_PARAM_CBANK
	.align		4
        /*0108*/ 	.byte	0x04, 0x0a
        /*010a*/ 	.short	(.L_1224 - .L_1223)
	.align		4
.L_1223:
        /*010c*/ 	.word	index@(.nv.constant0._ZN10layer_norm13ln_fwd_kernelINS_13Kernel_traitsI13__nv_bfloat16S2_S2_S2_fjLj5120ELj1ELj1ELj4ELj16ENS_18Kernel_traits_baseILj5120ES2_S2_S2_S2_fjLj128EEEEELb1ELb1ELb0ELb1EEEvNS_9FwdParamsE)
        /*0110*/ 	.short	0x0380
        /*0112*/ 	.short	0x00e8


	//----- nvinfo : EIATTR_SW_WAR
	.align		4
.L_1224:
        /*0114*/ 	.byte	0x04, 0x36
        /*0116*/ 	.short	(.L_1226 - .L_1225)
.L_1225:
        /*0118*/ 	.word	0x00000008
.L_1226:


//--------------------- .nv.info._ZN10layer_norm13ln_fwd_kernelINS_13Kernel_traitsI13__nv_bfloat16S2_S2_S2_fjLj5120ELj1ELj1ELj4ELj16ENS_18Kernel_traits_baseILj5120ES2_S2_S2_S2_fjLj128EEEEELb1ELb1ELb1ELb0EEEvNS_9FwdParamsE --------------------------
	.section	.nv.info._ZN10layer_norm13ln_fwd_kernelINS_13Kernel_traitsI13__nv_bfloat16S2_S2_S2_fjLj5120ELj1ELj1ELj4ELj16ENS_18Kernel_traits_baseILj5120ES2_S2_S2_S2_fjLj128EEEEELb1ELb1ELb1ELb0EEEvNS_9FwdParamsE,"",@"SHT_CUDA_INFO"
	.sectionflags	@""
	.align	4


	//----- nvinfo : EIATTR_CUDA_API_VERSION
	.align		4
        /*0000*/ 	.byte	0x04, 0x37
        /*0002*/ 	.short	(.L_1228 - .L_1227)
.L_1227:
        /*0004*/ 	.word	0x00000082


	//----- nvinfo : EIATTR_KPARAM_INFO
	.align		4
.L_1228:
        /*0008*/ 	.byte	0x04, 0x17
        /*000a*/ 	.short	(.L_1230 - .L_1229)
.L_1229:
        /*000c*/ 	.word	0x00000000
        /*0010*/ 	.short	0x0000
        /*0012*/ 	.short	0x0000
        /*0014*/ 	.byte	0x00, 0xf0, 0xa1, 0x03


	//----- nvinfo : EIATTR_SPARSE_MMA_MASK
	.align		4
.L_1230:
        /*0018*/ 	.byte	0x03, 0x50
        /*001a*/ 	.short	0x0000


	//----- nvinfo : EIATTR_MAXREG_COUNT
	.align		4
        /*001c*/ 	.byte	0x03, 0x1b
        /*001e*/ 	.short	0x00ff


	//----- nvinfo : EIATTR_NUM_BARRIERS
	.align		4
        /*0020*/ 	.byte	0x02, 0x4c
        /*0022*/ 	.byte	0x01
	.zero		1


	//----- nvinfo : EIATTR_MERCURY_ISA_VERSION
	.align		4
        /*0024*/ 	.byte	0x03, 0x5f
        /*0026*/ 	.short	0x0101


	//----- nvinfo : EIATTR_COOP_GROUP_MASK_REGIDS
	.align		4
        /*0028*/ 	.byte	0x04, 0x29
        /*002a*/ 	.short	(.L_1232 - .L_1231)


	//   ....[0]....
.L_1231:
        /*002c*/ 	.word	0xffffffff


	//   ....[1]....
        /*0030*/ 	.word	0xffffffff


	//   ....[2]....
        /*0034*/ 	.word	0xffffffff


	//   ....[3]....
        /*0038*/ 	.word	0xffffffff


	//   ....[4]....
        /*003c*/ 	.word	0xffffffff


	//   ....[5]....
        /*0040*/ 	.word	0xffffffff


	//   ....[6]....
        /*0044*/ 	.word	0xffffffff


	//   ....[7]....
        /*0048*/ 	.word	0xffffffff


	//   ....[8]....
        /*004c*/ 	.word	0xffffffff


	//   ....[9]....
        /*0050*/ 	.word	0xffffffff


	//   ....[10]....
        /*0054*/ 	.word	0xffffffff


	//   ....[11]....
        /*0058*/ 	.word	0xffffffff


	//   ....[12]....
        /*005c*/ 	.word	0xffffffff


	//   ....[13]....
        /*0060*/ 	.word	0xffffffff


	//   ....[14]....
        /*0064*/ 	.word	0xffffffff


	//   ....[15]....
        /*0068*/ 	.word	0xffffffff


	//   ....[16]....
        /*006c*/ 	.word	0xffffffff


	//   ....[17]....
        /*0070*/ 	.word	0xffffffff


	//----- nvinfo : EIATTR_COOP_GROUP_INSTR_OFFSETS
	.align		4
.L_1232:
        /*0074*/ 	.byte	0x04, 0x28
        /*0076*/ 	.short	(.L_1234 - .L_1233)


	//   ....[0]....
.L_1233:
        /*0078*/ 	.word	0x00024170


	//   ....[1]....
        /*007c*/ 	.word	0x00024190


	//   ....[2]....
        /*0080*/ 	.word	0x000241b0


	//   ....[3]....
        /*0084*/ 	.word	0x000241d0


	//   ....[4]....
        /*0088*/ 	.word	0x000241f0


	//   ....[5]....
        /*008c*/ 	.word	0x00024760


	//   ....[6]....
        /*0090*/ 	.word	0x00024780


	//   ....[7]....
        /*0094*/ 	.word	0x000247a0


	//   ....[8]....
        /*0098*/ 	.word	0x000247c0


	//   ....[9]....
        /*009c*/ 	.word	0x000247e0


	//   ....[10]....
        /*00a0*/ 	.word	0x00024960


	//   ....[11]....
        /*00a4*/ 	.word	0x00024990


	//   ....[12]....
        /*00a8*/ 	.word	0x000249a0


	//   ....[13]....
        /*00ac*/ 	.word	0x000249f0


	//   ....[14]....
        /*00b0*/ 	.word	0x00024ac0


	//   ....[15]....
        /*00b4*/ 	.word	0x00024af0


	//   ....[16]....
        /*00b8*/ 	.word	0x00024ba0


	//   ....[17]....
        /*00bc*/ 	.word	0x00024bd0


	//----- nvinfo : EIATTR_VRC_CTA_INIT_COUNT
	.align		4
.L_1234:
        /*00c0*/ 	.byte	0x02, 0x4a
	.zero		1
	.zero		1


	//----- nvinfo : EIATTR_EXIT_INSTR_OFFSETS
	.align		4
        /*00c4*/ 	.byte	0x04, 0x1c
        /*00c6*/ 	.short	(.L_1236 - .L_1235)


	//   ....[0]....
.L_1235:
        /*00c8*/ 	.word	0x00000900


	//   ....[1]....
        /*00cc*/ 	.word	0x00025d40


	//----- nvinfo : EIATTR_MAX_THREADS
	.align		4
.L_1236:
        /*00d0*/ 	.byte	0x04, 0x05
        /*00d2*/ 	.short	(.L_1238 - .L_1237)
.L_1237:
        /*00d4*/ 	.word	0x00000080
        /*00d8*/ 	.word	0x00000001
        /*00dc*/ 	.word	0x00000001


	//----- nvinfo : EIATTR_CRS_STACK_SIZE
	.align		4
.L_1238:
        /*00e0*/ 	.byte	0x04, 0x1e
        /*00e2*/ 	.short	(.L_1240 - .L_1239)
.L_1239:
        /*00e4*/ 	.word	0x00000000


	//----- nvinfo : EIATTR_CBANK_PARAM_SIZE
	.align		4
.L_1240:
        /*00e8*/ 	.byte	0x03, 0x19
        /*00ea*/ 	.short	0x00e8


	//----- nvinfo : EIATTR_PARAM_CBANK
	.align		4
        /*00ec*/ 	.byte	0x04, 0x0a
        /*00ee*/ 	.short	(.L_1242 - .L_1241)
	.align		4
.L_1241:
        /*00f0*/ 	.word	index@(.nv.constant0._ZN10layer_norm13ln_fwd_kernelINS_13Kernel_traitsI13__nv_bfloat16S2_S2_S2_fjLj5120ELj1ELj1ELj4ELj16ENS_18Kernel_traits_baseILj5120ES2_S2_S2_S2_fjLj128EEEEELb1ELb1ELb1ELb0EEEvNS_9FwdParamsE)
        /*00f4*/ 	.short	0x0380
        /*00f6*/ 	.short	0x00e8


	//----- nvinfo : EIATTR_SW_WAR
	.align		4
.L_1242:
        /*00f8*/ 	.byte	0x04, 0x36
        /*00fa*/ 	.short	(.L_1244 - .L_1243)
.L_1243:
        /*00fc*/ 	.word	0x00000008
.L_1244:


//--------------------- .nv.info._ZN10layer_norm13ln_fwd_kernelINS_13Kernel_traitsI13__nv_bfloat16S2_S2_S2_fjLj5120ELj1ELj1ELj4ELj16ENS_18Kernel_traits_baseILj5120ES2_S2_S2_S2_fjLj128EEEEELb1ELb1ELb1ELb1EEEvNS_9FwdParamsE --------------------------
	.section	.nv.info._ZN10layer_norm13ln_fwd_kernelINS_13Kernel_traitsI13__nv_bfloat16S2_S2_S2_fjLj5120ELj1ELj1ELj4ELj16ENS_18Kernel_traits_baseILj5120ES2_S2_S2_S2_fjLj128EEEEELb1ELb1ELb1ELb1EEEvNS_9FwdParamsE,"",@"SHT_CUDA_INFO"
	.sectionflags	@""
	.align	4


	//----- nvinfo : EIATTR_CUDA_API_VERSION
	.align		4
        /*0000*/ 	.byte	0x04, 0x37
        /*0002*/ 	.short	(.L_1246 - .L_1245)
.L_1245:
        /*0004*/ 	.word	0x00000082


	//----- nvinfo : EIATTR_KPARAM_INFO
	.align		4
.L_1246:
        /*0008*/ 	.byte	0x04, 0x17
        /*000a*/ 	.short	(.L_1248 - .L_1247)
.L_1247:
        /*000c*/ 	.word	0x00000000
        /*0010*/ 	.short	0x0000
        /*0012*/ 	.short	0x0000
        /*0014*/ 	.byte	0x00, 0xf0, 0xa1, 0x03


	//----- nvinfo : EIATTR_SPARSE_MMA_MASK
	.align		4
.L_1248:
        /*0018*/ 	.byte	0x03, 0x50
        /*001a*/ 	.short	0x0000


	//----- nvinfo : EIATTR_MAXREG_COUNT
	.align		4
        /*001c*/ 	.byte	0x03, 0x1b
        /*001e*/ 	.short	0x00ff


	//----- nvinfo : EIATTR_NUM_BARRIERS
	.align		4
        /*0020*/ 	.byte	0x02, 0x4c
        /*0022*/ 	.byte	0x01
	.zero		1


	//----- nvinfo : EIATTR_MERCURY_ISA_VERSION
	.align		4
        /*0024*/ 	.byte	0x03, 0x5f
        /*0026*/ 	.short	0x0101


	//----- nvinfo : EIATTR_COOP_GROUP_MASK_REGIDS
	.align		4
        /*0028*/ 	.byte	0x04, 0x29
        /*002a*/ 	.short	(.L_1250 - .L_1249)


	//   ....[0]....
.L_1249:
        /*002c*/ 	.word	0xffffffff


	//   ....[1]....
        /*0030*/ 	.word	0xffffffff


	//   ....[2]....
        /*0034*/ 	.word	0xffffffff


	//   ....[3]....
        /*0038*/ 	.word	0xffffffff


	//   ....[4]....
        /*003c*/ 	.word	0xffffffff


	//   ....[5]....
        /*0040*/ 	.word	0xffffffff


	//   ....[6]....
        /*0044*/ 	.word	0xffffffff


	//   ....[7]....
        /*0048*/ 	.word	0xffffffff


	//   ....[8]....
        /*004c*/ 	.word	0xffffffff


	//   ....[9]....
        /*0050*/ 	.word	0xffffffff


	//   ....[10]....
        /*0054*/ 	.word	0xffffffff


	//   ....[11]....
        /*0058*/ 	.word	0xffffffff


	//   ....[12]....
        /*005c*/ 	.word	0xffffffff


	//   ....[13]....
        /*0060*/ 	.word	0xffffffff


	//   ....[14]....
        /*0064*/ 	.word	0xffffffff


	//   ....[15]....
        /*0068*/ 	.word	0xffffffff


	//   ....[16]....
        /*006c*/ 	.word	0xffffffff


	//   ....[17]....
        /*0070*/ 	.word	0xffffffff


	//----- nvinfo : EIATTR_COOP_GROUP_INSTR_OFFSETS
	.align		4
.L_1250:
        /*0074*/ 	.byte	0x04, 0x28
        /*0076*/ 	.short	(.L_1252 - .L_1251)


	//   ....[0]....
.L_1251:
        /*0078*/ 	.word	0x00022430


	//   ....[1]....
        /*007c*/ 	.word	0x00022470


	//   ....[2]....
        /*0080*/ 	.word	0x00022490


	//   ....[3]....
        /*0084*/ 	.word	0x000224b0


	//   ....[4]....
        /*0088*/ 	.word	0x000224d0


	//   ....[5]....
        /*008c*/ 	.word	0x00022a30


	//   ....[6]....
        /*0090*/ 	.word	0x00022a50


	//   ....[7]....
        /*0094*/ 	.word	0x00022a70


	//   ....[8]....
        /*0098*/ 	.word	0x00022a90


	//   ....[9]....
        /*009c*/ 	.word	0x00022ab0


	//   ....[10]....
        /*00a0*/ 	.word	0x00022c30


	//   ....[11]....
        /*00a4*/ 	.word	0x00022c60


	//   ....[12]....
        /*00a8*/ 	.word	0x00022c70


	//   ....[13]....
        /*00ac*/ 	.word	0x00022cc0


	//   ....[14]....
        /*00b0*/ 	.word	0x00022d90


	//   ....[15]....
        /*00b4*/ 	.word	0x00022dc0


	//   ....[16]....
        /*00b8*/ 	.word	0x00022e70


	//   ....[17]....
        /*00bc*/ 	.word	0x00022e90


	//----- nvinfo : EIATTR_VRC_CTA_INIT_COUNT
	.align		4
.L_1252:
        /*00c0*/ 	.byte	0x02, 0x4a
	.zero		1
	.zero		1


	//----- nvinfo : EIATTR_EXIT_INSTR_OFFSETS
	.align		4
        /*00c4*/ 	.byte	0x04, 0x1c
        /*00c6*/ 	.short	(.L_1254 - .L_1253)


	//   ....[0]....
.L_1253:
        /*00c8*/ 	.word	0x00000490


	//   ....[1]....
        /*00cc*/ 	.word	0x00023ec0


	//----- nvinfo : EIATTR_MAX_THREADS
	.align		4
.L_1254:
        /*00d0*/ 	.byte	0x04, 0x05
        /*00d2*/ 	.short	(.L_1256 - .L_1255)
.L_1255:
        /*00d4*/ 	.word	0x00000080
        /*00d8*/ 	.word	0x00000001
        /*00dc*/ 	.word	0x00000001


	//----- nvinfo : EIATTR_CRS_STACK_SIZE
	.align		4
.L_1256:
        /*00e0*/ 	.byte	0x04, 0x1e
        /*00e2*/ 	.short	(.L_1258 - .L_1257)
.L_1257:
        /*00e4*/ 	.word	0x00000000


	//----- nvinfo : EIATTR_CBANK_PARAM_SIZE
	.align		4
.L_1258:
        /*00e8*/ 	.byte	0x03, 0x19
        /*00ea*/ 	.short	0x00e8


	//----- nvinfo : EIATTR_PARAM_CBANK
	.align		4
        /*00ec*/ 	.byte	0x04, 0x0a
        /*00ee*/ 	.short	(.L_1260 - .L_1259)
	.align		4
.L_1259:
        /*00f0*/ 	.word	index@(.nv.constant0._ZN10layer_norm13ln_fwd_kernelINS_13Kernel_traitsI13__nv_bfloat16S2_S2_S2_fjLj5120ELj1ELj1ELj4ELj16ENS_18Kernel_traits_baseILj5120ES2_S2_S2_S2_fjLj128EEEEELb1ELb1ELb1ELb1EEEvNS_9FwdParamsE)
        /*00f4*/ 	.short	0x0380
        /*00f6*/ 	.short	0x00e8


	//----- nvinfo : EIATTR_SW_WAR
	.align		4
.L_1260:
        /*00f8*/ 	.byte	0x04, 0x36
        /*00fa*/ 	.short	(.L_1262 - .L_1261)
.L_1261:
        /*00fc*/ 	.word	0x00000008
.L_1262:


//--------------------- .nv.info._ZN10layer_norm13ln_fwd_kernelINS_13Kernel_traitsI6__halfS2_S2_S2_fjLj5120ELj1ELj1ELj4ELj16ENS_18Kernel_traits_baseILj5120ES2_S2_S2_S2_fjLj128EEEEELb0ELb0ELb0ELb0EEEvNS_9FwdParamsE --------------------------
	.section	.nv.info._ZN10layer_norm13ln_fwd_kernelINS_13Kernel_traitsI6__halfS2_S2_S2_fjLj5120ELj1ELj1ELj4ELj16ENS_18Kernel_traits_baseILj5120ES2_S2_S2_S2_fjLj128EEEEELb0ELb0ELb0ELb0EEEvNS_9FwdParamsE,"",@"SHT_CUDA_INFO"
	.sectionflags	@""
	.align	4


	//----- nvinfo : EIATTR_CUDA_API_VERSION
	.align		4
        /*0000*/ 	.byte	0x04, 0x37
        /*0002*/ 	.short	(.L_1264 - .L_1263)
.L_1263:
        /*0004*/ 	.word	0x00000082


	//----- nvinfo : EIATTR_KPARAM_INFO
	.align		4
.L_1264:
        /*0008*/ 	.byte	0x04, 0x17
        /*000a*/ 	.short	(.L_1266 - .L_1265)
.L_1265:
        /*000c*/ 	.word	0x00000000
        /*0010*/ 	.short	0x0000
        /*0012*/ 	.short	0x0000
        /*0014*/ 	.byte	0x00, 0xf0, 0xa1, 0x03


	//----- nvinfo : EIATTR_SPARSE_MMA_MASK
	.align		4
.L_1266:
        /*0018*/ 	.byte	0x03, 0x50
        /*001a*/ 	.short	0x0000


	//----- nvinfo : EIATTR_MAXREG_COUNT
	.align		4
        /*001c*/ 	.byte	0x03, 0x1b
        /*001e*/ 	.short	0x00ff


	//----- nvinfo : EIATTR_NUM_BARRIERS
	.align		4
        /*0020*/ 	.byte	0x02, 0x4c
        /*0022*/ 	.byte	0x01
	.zero		1


	//----- nvinfo : EIATTR_MERCURY_ISA_VERSION
	.align		4
        /*0024*/ 	.byte	0x03, 0x5f
        /*0026*/ 	.short	0x0101


	//----- nvinfo : EIATTR_COOP_GROUP_MASK_REGIDS
	.align		4
        /*0028*/ 	.byte	0x04, 0x29
        /*002a*/ 	.short	(.L_1268 - .L_1267)


	//   ....[0]....
.L_1267:
        /*002c*/ 	.word	0xffffffff


	//   ....[1]....
        /*0030*/ 	.word	0xffffffff


	//   ....[2]....
        /*0034*/ 	.word	0xffffffff


	//   ....[3]....
        /*0038*/ 	.word	0xffffffff


	//   ....[4]....
        /*003c*/ 	.word	0xffffffff


	//   ....[5]....
        /*0040*/ 	.word	0xffffffff


	//   ....[6]....
        /*0044*/ 	.word	0xffffffff


	//   ....[7]....
        /*0048*/ 	.word	0xffffffff


	//   ....[8]....
        /*004c*/ 	.word	0xffffffff


	//   ....[9]....
        /*0050*/ 	.word	0xffffffff


	//   ....[10]....
        /*0054*/ 	.word	0xffffffff


	//   ....[11]....
        /*0058*/ 	.word	0xffffffff


	//   ....[12]....
        /*005c*/ 	.word	0xffffffff


	//   ....[13]....
        /*0060*/ 	.word	0xffffffff


	//   ....[14]....
        /*0064*/ 	.word	0xffffffff


	//   ....[15]....
        /*0068*/ 	.word	0xffffffff


	//   ....[16]....
        /*006c*/ 	.word	0xffffffff


	//   ....[17]....
        /*0070*/ 	.word	0xffffffff


	//----- nvinfo : EIATTR_COOP_GROUP_INSTR_OFFSETS
	.align		4
.L_1268:
        /*0074*/ 	.byte	0x04, 0x28
        /*0076*/ 	.short	(.L_1270 - .L_1269)


	//   ....[0]....
.L_1269:
        /*0078*/ 	.word	0x000026f0


	//   ....[1]....
        /*007c*/ 	.word	0x00002710


	//   ....[2]....
        /*0080*/ 	.word	0x00002730


	//   ....[3]....
        /*0084*/ 	.word	0x00002750


	//   ....[4]....
        /*0088*/ 	.word	0x00002770


	//   ....[5]....
        /*008c*/ 	.word	0x00002cf0


	//   ....[6]....
        /*0090*/ 	.word	0x00002d20


	//   ....[7]....
        /*0094*/ 	.word	0x00002d40


	//   ....[8]....
        /*0098*/ 	.word	0x00002d70


	//   ....[9]....
        /*009c*/ 	.word	0x00002da0


	//   ....[10]....
        /*00a0*/ 	.word	0x00002e10


	//   ....[11]....
        /*00a4*/ 	.word	0x00002e70


	//   ....[12]....
        /*00a8*/ 	.word	0x00002ea0


	//   ....[13]....
        /*00ac*/ 	.word	0x00002eb0


	//   ....[14]....
        /*00b0*/ 	.word	0x00002f50


	//   ....[15]....
        /*00b4*/ 	.word	0x00002fb0


	//   ....[16]....
        /*00b8*/ 	.word	0x00003040


	//   ....[17]....
        /*00bc*/ 	.word	0x00003070


	//----- nvinfo : EIATTR_VRC_CTA_INIT_COUNT
	.align		4
.L_1270:
        /*00c0*/ 	.byte	0x02, 0x4a
	.zero		1
	.zero		1


	//----- nvinfo : EIATTR_EXIT_INSTR_OFFSETS
	.align		4
        /*00c4*/ 	.byte	0x04, 0x1c
        /*00c6*/ 	.short	(.L_1272 - .L_1271)


	//   ....[0]....
.L_1271:
        /*00c8*/ 	.word	0x00000660


	//   ....[1]....
        /*00cc*/ 	.word	0x00004160


	//----- nvinfo : EIATTR_MAX_THREADS
	.align		4
.L_1272:
        /*00d0*/ 	.byte	0x04, 0x05
        /*00d2*/ 	.short	(.L_1274 - .L_1273)
.L_1273:
        /*00d4*/ 	.word	0x00000080
        /*00d8*/ 	.word	0x00000001
        /*00dc*/ 	.word	0x00000001


	//----- nvinfo : EIATTR_CRS_STACK_SIZE
	.align		4
.L_1274:
        /*00e0*/ 	.byte	0x04, 0x1e
        /*00e2*/ 	.short	(.L_1276 - .L_1275)
.L_1275:
        /*00e4*/ 	.word	0x00000000


	//----- nvinfo : EIATTR_CBANK_PARAM_SIZE
	.align		4
.L_1276:
        /*00e8*/ 	.byte	0x03, 0x19
        /*00ea*/ 	.short	0x00e8


	//----- nvinfo : EIATTR_PARAM_CBANK
	.align		4
        /*00ec*/ 	.byte	0x04, 0x0a
        /*00ee*/ 	.short	(.L_1278 - .L_1277)
	.align		4
.L_1277:
        /*00f0*/ 	.word	index@(.nv.constant0._ZN10layer_norm13ln_fwd_kernelINS_13Kernel_traitsI6__halfS2_S2_S2_fjLj5120ELj1ELj1ELj4ELj16ENS_18Kernel_traits_baseILj5120ES2_S2_S2_S2_fjLj128EEEEELb0ELb0ELb0ELb0EEEvNS_9FwdParamsE)
        /*00f4*/ 	.short	0x0380
        /*00f6*/ 	.short	0x00e8


	//----- nvinfo : EIATTR_SW_WAR
	.align		4
.L_1278:
        /*00f8*/ 	.byte	0x04, 0x36
        /*00fa*/ 	.short	(.L_1280 - .L_1279)
.L_1279:
        /*00fc*/ 	.word	0x00000008
.L_1280:


//--------------------- .nv.info._ZN10layer_norm13ln_fwd_kernelINS_13Kernel_traitsI6__halfS2_S2_S2_fjLj5120ELj1ELj1ELj4ELj16ENS_18Kernel_traits_baseILj5120ES2_S2_S2_S2_fjLj128EEEEELb0ELb0ELb0ELb1EEEvNS_9FwdParamsE --------------------------
	.section	.nv.info._ZN10layer_norm13ln_fwd_kernelINS_13Kernel_traitsI6__halfS2_S2_S2_fjLj5120ELj1ELj1ELj4ELj16ENS_18Kernel_traits_baseILj5120ES2_S2_S2_S2_fjLj128EEEEELb0ELb0ELb0ELb1EEEvNS_9FwdParamsE,"",@"SHT_CUDA_INFO"
	.sectionflags	@""
	.align	4


	//----- nvinfo : EIATTR_CUDA_API_VERSION
	.align		4
        /*0000*/ 	.byte	0x04, 0x37
        /*0002*/ 	.short	(.L_1282 - .L_1281)
.L_1281:
        /*0004*/ 	.word	0x00000082


	//----- nvinfo : EIATTR_KPARAM_INFO
	.align		4
.L_1282:
        /*0008*/ 	.byte	0x04, 0x17
        /*000a*/ 	.short	(.L_1284 - .L_1283)
.L_1283:
        /*000c*/ 	.word	0x00000000
        /*0010*/ 	.short	0x0000
        /*0012*/ 	.short	0x0000
        /*0014*/ 	.byte	0x00, 0xf0, 0xa1, 0x03


	//----- nvinfo : EIATTR_SPARSE_MMA_MASK
	.align		4
.L_1284:
        /*0018*/ 	.byte	0x03, 0x50
        /*001a*/ 	.short	0x0000


	//----- nvinfo : EIATTR_MAXREG_COUNT
	.align		4
        /*001c*/ 	.byte	0x03, 0x1b
        /*001e*/ 	.short	0x00ff


	//----- nvinfo : EIATTR_NUM_BARRIERS
	.align		4
        /*0020*/ 	.byte	0x02, 0x4c
        /*0022*/ 	.byte	0x01
	.zero		1


	//----- nvinfo : EIATTR_MERCURY_ISA_VERSION
	.align		4
        /*0024*/ 	.byte	0x03, 0x5f
        /*0026*/ 	.short	0x0101


	//----- nvinfo : EIATTR_COOP_GROUP_MASK_REGIDS
	.align		4
        /*0028*/ 	.byte	0x04, 0x29
        /*002a*/ 	.short	(.L_1286 - .L_1285)


	//   ....[0]....
.L_1285:
        /*002c*/ 	.word	0xffffffff


	//   ....[1]....
        /*0030*/ 	.word	0xffffffff


	//   ....[2]....
        /*0034*/ 	.word	0xffffffff


	//   ....[3]....
        /*0038*/ 	.word	0xffffffff


	//   ....[4]....
        /*003c*/ 	.word	0xffffffff


	//   ....[5]....
        /*0040*/ 	.word	0xffffffff


	//   ....[6]....
        /*0044*/ 	.word	0xffffffff


	//   ....[7]....
        /*0048*/ 	.word	0xffffffff


	//   ....[8]....
        /*004c*/ 	.word	0xffffffff


	//   ....[9]....
        /*0050*/ 	.word	0xffffffff


	//   ....[10]....
        /*0054*/ 	.word	0xffffffff


	//   ....[11]....
        /*0058*/ 	.word	0xffffffff


	//   ....[12]....
        /*005c*/ 	.word	0xffffffff


	//   ....[13]....
        /*0060*/ 	.word	0xffffffff


	//   ....[14]....
        /*0064*/ 	.word	0xffffffff


	//   ....[15]....
        /*0068*/ 	.word	0xffffffff


	//   ....[16]....
        /*006c*/ 	.word	0xffffffff


	//   ....[17]....
        /*0070*/ 	.word	0xffffffff


	//----- nvinfo : EIATTR_COOP_GROUP_INSTR_OFFSETS
	.align		4
.L_1286:
        /*0074*/ 	.byte	0x04, 0x28
        /*0076*/ 	.short	(.L_1288 - .L_1287)


	//   ....[0]....
.L_1287:
        /*0078*/ 	.word	0x00002200


	//   ....[1]....
        /*007c*/ 	.word	0x00002220


	//   ....[2]....
        /*0080*/ 	.word	0x00002240


	//   ....[3]....
        /*0084*/ 	.word	0x00002260


	//   ....[4]....
        /*0088*/ 	.word	0x00002280


	//   ....[5]....
        /*008c*/ 	.word	0x000027b0


	//   ....[6]....
        /*0090*/ 	.word	0x000027d0


	//   ....[7]....
        /*0094*/ 	.word	0x00002800


	//   ....[8]....
        /*0098*/ 	.word	0x00002830


	//   ....[9]....
        /*009c*/ 	.word	0x00002870


	//   ....[10]....
        /*00a0*/ 	.word	0x00002900


	//   ....[11]....
        /*00a4*/ 	.word	0x00002970


	//   ....[12]....
        /*00a8*/ 	.word	0x000029b0


	//   ....[13]....
        /*00ac*/ 	.word	0x000029d0


	//   ....[14]....
        /*00b0*/ 	.word	0x00002a60


	//   ....[15]....
        /*00b4*/ 	.word	0x00002ac0


	//   ....[16]....
        /*00b8*/ 	.word	0x00002b70


	//   ....[17]....
        /*00bc*/ 	.word	0x00002b90


	//----- nvinfo : EIATTR_VRC_CTA_INIT_COUNT
	.align		4
.L_1288:
        /*00c0*/ 	.byte	0x02, 0x4a
	.zero		1
	.zero		1


	//----- nvinfo : EIATTR_EXIT_INSTR_OFFSETS
	.align		4
        /*00c4*/ 	.byte	0x04, 0x1c
        /*00c6*/ 	.short	(.L_1290 - .L_1289)


	//   ....[0]....
.L_1289:
        /*00c8*/ 	.word	0x00000380


	//   ....[1]....
        /*00cc*/ 	.word	0x00003a70


	//----- nvinfo : EIATTR_MAX_THREADS
	.align		4
.L_1290:
        /*00d0*/ 	.byte	0x04, 0x05
        /*00d2*/ 	.short	(.L_1292 - .L_1291)
.L_1291:
        /*00d4*/ 	.word	0x00000080
        /*00d8*/ 	.word	0x00000001
        /*00dc*/ 	.word	0x00000001


	//----- nvinfo : EIATTR_CBANK_PARAM_SIZE
	.align		4
.L_1292:
        /*00e0*/ 	.byte	0x03, 0x19
        /*00e2*/ 	.short	0x00e8


	//----- nvinfo : EIATTR_PARAM_CBANK
	.align		4
        /*00e4*/ 	.byte	0x04, 0x0a
        /*00e6*/ 	.short	(.L_1294 - .L_1293)
	.align		4
.L_1293:
        /*00e8*/ 	.word	index@(.nv.constant0._ZN10layer_norm13ln_fwd_kernelINS_13Kernel_traitsI6__halfS2_S2_S2_fjLj5120ELj1ELj1ELj4ELj16ENS_18Kernel_traits_baseILj5120ES2_S2_S2_S2_fjLj128EEEEELb0ELb0ELb0ELb1EEEvNS_9FwdParamsE)
        /*00ec*/ 	.short	0x0380
        /*00ee*/ 	.short	0x00e8


	//----- nvinfo : EIATTR_SW_WAR
	.align		4
.L_1294:
        /*00f0*/ 	.byte	0x04, 0x36
        /*00f2*/ 	.short	(.L_1296 - .L_1295)
.L_1295:
        /*00f4*/ 	.word	0x00000008
.L_1296:


//--------------------- .nv.info._ZN10layer_norm13ln_fwd_kernelINS_13Kernel_traitsI6__halfS2_S2_S2_fjLj5120ELj1ELj1ELj4ELj16ENS_18Kernel_traits_baseILj5120ES2_S2_S2_S2_fjLj128EEEEELb0ELb0ELb1ELb0EEEvNS_9FwdParamsE --------------------------
	.section	.nv.info._ZN10layer_norm13ln_fwd_kernelINS_13Kernel_traitsI6__halfS2_S2_S2_fjLj5120ELj1ELj1ELj4ELj16ENS_18Kernel_traits_baseILj5120ES2_S2_S2_S2_fjLj128EEEEELb0ELb0ELb1ELb0EEEvNS_9FwdParamsE,"",@"SHT_CUDA_INFO"
	.sectionflags	@""
	.align	4


	//----- nvinfo : EIATTR_CUDA_API_VERSION
	.align		4
        /*0000*/ 	.byte	0x04, 0x37
        /*0002*/ 	.short	(.L_1298 - .L_1297)
.L_1297:
        /*0004*/ 	.word	0x00000082


	//----- nvinfo : EIATTR_KPARAM_INFO
	.align		4
.L_1298:
        /*0008*/ 	.byte	0x04, 0x17
        /*000a*/ 	.short	(.L_1300 - .L_1299)
.L_1299:
        /*000c*/ 	.word	0x00000000
        /*0010*/ 	.short	0x0000
        /*0012*/ 	.short	0x0000
        /*0014*/ 	.byte	0x00, 0xf0, 0xa1, 0x03


	//----- nvinfo : EIATTR_SPARSE_MMA_MASK
	.align		4
.L_1300:
        /*0018*/ 	.byte	0x03, 0x50
        /*001a*/ 	.short	0x0000


	//----- nvinfo : EIATTR_MAXREG_COUNT
	.align		4
        /*001c*/ 	.byte	0x03, 0x1b
        /*001e*/ 	.short	0x00ff


	//----- nvinfo : EIATTR_NUM_BARRIERS
	.align		4
        /*0020*/ 	.byte	0x02, 0x4c
        /*0022*/ 	.byte	0x01
	.zero		1


	//----- nvinfo : EIATTR_MERCURY_ISA_VERSION
	.align		4
        /*0024*/ 	.byte	0x03, 0x5f
        /*0026*/ 	.short	0x0101


	//----- nvinfo : EIATTR_COOP_GROUP_MASK_REGIDS
	.align		4
        /*0028*/ 	.byte	0x04, 0x29
        /*002a*/ 	.short	(.L_1302 - .L_1301)


	//   ....[0]....
.L_1301:
        /*002c*/ 	.word	0xffffffff


	//   ....[1]....
        /*0030*/ 	.word	0xffffffff


	//   ....[2]....
        /*0034*/ 	.word	0xffffffff


	//   ....[3]....
        /*0038*/ 	.word	0xffffffff


	//   ....[4]....
        /*003c*/ 	.word	0xffffffff


	//   ....[5]....
        /*0040*/ 	.word	0xffffffff


	//   ....[6]....
        /*0044*/ 	.word	0xffffffff


	//   ....[7]....
        /*0048*/ 	.word	0xffffffff


	//   ....[8]....
        /*004c*/ 	.word	0xffffffff


	//   ....[9]....
        /*0050*/ 	.word	0xffffffff


	//   ....[10]....
        /*0054*/ 	.word	0xffffffff


	//   ....[11]....
        /*0058*/ 	.word	0xffffffff


	//   ....[12]....
        /*005c*/ 	.word	0xffffffff


	//   ....[13]....
        /*0060*/ 	.word	0xffffffff


	//   ....[14]....
        /*0064*/ 	.word	0xffffffff


	//   ....[15]....
        /*0068*/ 	.word	0xffffffff


	//   ....[16]....
        /*006c*/ 	.word	0xffffffff


	//   ....[17]....
        /*0070*/ 	.word	0xffffffff


	//----- nvinfo : EIATTR_COOP_GROUP_INSTR_OFFSETS
	.align		4
.L_1302:
        /*0074*/ 	.byte	0x04, 0x28
        /*0076*/ 	.short	(.L_1304 - .L_1303)


	//   ....[0]....
.L_1303:
        /*0078*/ 	.word	0x00002d40


	//   ....[1]....
        /*007c*/ 	.word	0x00002d60


	//   ....[2]....
        /*0080*/ 	.word	0x00002d80


	//   ....[3]....
        /*0084*/ 	.word	0x00002da0


	//   ....[4]....
        /*0088*/ 	.word	0x00002dc0


	//   ....[5]....
        /*008c*/ 	.word	0x00003340


	//   ....[6]....
        /*0090*/ 	.word	0x00003370


	//   ....[7]....
        /*0094*/ 	.word	0x000033a0


	//   ....[8]....
        /*0098*/ 	.word	0x000033d0


	//   ....[9]....
        /*009c*/ 	.word	0x000033f0


	//   ....[10]....
        /*00a0*/ 	.word	0x00003470


	//   ....[11]....
        /*00a4*/ 	.word	0x000034e0


	//   ....[12]....
        /*00a8*/ 	.word	0x00003500


	//   ....[13]....
        /*00ac*/ 	.word	0x00003510


	//   ....[14]....
        /*00b0*/ 	.word	0x000035d0


	//   ....[15]....
        /*00b4*/ 	.word	0x00003600


	//   ....[16]....
        /*00b8*/ 	.word	0x000036a0


	//   ....[17]....
        /*00bc*/ 	.word	0x000036d0


	//----- nvinfo : EIATTR_VRC_CTA_INIT_COUNT
	.align		4
.L_1304:
        /*00c0*/ 	.byte	0x02, 0x4a
	.zero		1
	.zero		1


	//----- nvinfo : EIATTR_EXIT_INSTR_OFFSETS
	.align		4
        /*00c4*/ 	.byte	0x04, 0x1c
        /*00c6*/ 	.short	(.L_1306 - .L_1305)


	//   ....[0]....
.L_1305:
        /*00c8*/ 	.word	0x00000660


	//   ....[1]....
        /*00cc*/ 	.word	0x00004830


	//----- nvinfo : EIATTR_MAX_THREADS
	.align		4
.L_1306:
        /*00d0*/ 	.byte	0x04, 0x05
        /*00d2*/ 	.short	(.L_1308 - .L_1307)
.L_1307:
        /*00d4*/ 	.word	0x00000080
        /*00d8*/ 	.word	0x00000001
        /*00dc*/ 	.word	0x00000001


	//----- nvinfo : EIATTR_CRS_STACK_SIZE
	.align		4
.L_1308:
        /*00e0*/ 	.byte	0x04, 0x1e
        /*00e2*/ 	.short	(.L_1310 - .L_1309)
.L_1309:
        /*00e4*/ 	.word	0x00000000


	//----- nvinfo : EIATTR_CBANK_PARAM_SIZE
	.align		4
.L_1310:
        /*00e8*/ 	.byte	0x03, 0x19
        /*00ea*/ 	.short	0x00e8


	//----- nvinfo : EIATTR_PARAM_CBANK
	.align		4
        /*00ec*/ 	.byte	0x04, 0x0a
        /*00ee*/ 	.short	(.L_1312 - .L_1311)
	.align		4
.L_1311:
        /*00f0*/ 	.word	index@(.nv.constant0._ZN10layer_norm13ln_fwd_kernelINS_13Kernel_traitsI6__halfS2_S2_S2_fjLj5120ELj1ELj1ELj4ELj16ENS_18Kernel_traits_baseILj5120ES2_S2_S2_S2_fjLj128EEEEELb0ELb0ELb1ELb0EEEvNS_9FwdParamsE)
        /*00f4*/ 	.short	0x0380
        /*00f6*/ 	.short	0x00e8


	//----- nvinfo : EIATTR_SW_WAR
	.align		4
.L_1312:
        /*00f8*/ 	.byte	0x04, 0x36
        /*00fa*/ 	.short	(.L_1314 - .L_1313)
.L_1313:
        /*00fc*/ 	.word	0x00000008
.L_1314:


//--------------------- .nv.info._ZN10layer_norm13ln_fwd_kernelINS_13Kernel_traitsI6__halfS2_S2_S2_fjLj5120ELj1ELj1ELj4ELj16ENS_18Kernel_traits_baseILj5120ES2_S2_S2_S2_fjLj128EEEEELb0ELb0ELb1ELb1EEEvNS_9FwdParamsE --------------------------
	.section	.nv.info._ZN10layer_norm13ln_fwd_kernelINS_13Kernel_traitsI6__halfS2_S2_S2_fjLj5120ELj1ELj1ELj4ELj16ENS_18Kernel_traits_baseILj5120ES2_S2_S2_S2_fjLj128EEEEELb0ELb0ELb1ELb1EEEvNS_9FwdParamsE,"",@"SHT_CUDA_INFO"
	.sectionflags	@""
	.align	4


	//----- nvinfo : EIATTR_CUDA_API_VERSION
	.align		4
        /*0000*/ 	.byte	0x04, 0x37
        /*0002*/ 	.short	(.L_1316 - .L_1315)
.L_1315:
        /*0004*/ 	.word	0x00000082


	//----- nvinfo : EIATTR_KPARAM_INFO
	.align		4
.L_1316:
        /*0008*/ 	.byte	0x04, 0x17
        /*000a*/ 	.short	(.L_1318 - .L_1317)
.L_1317:
        /*000c*/ 	.word	0x00000000
        /*0010*/ 	.short	0x0000
        /*0012*/ 	.short	0x0000
        /*0014*/ 	.byte	0x00, 0xf0, 0xa1, 0x03


	//----- nvinfo : EIATTR_SPARSE_MMA_MASK
	.align		4
.L_1318:
        /*0018*/ 	.byte	0x03, 0x50
        /*001a*/ 	.short	0x0000


	//----- nvinfo : EIATTR_MAXREG_COUNT
	.align		4
        /*001c*/ 	.byte	0x03, 0x1b
        /*001e*/ 	.short	0x00ff


	//----- nvinfo : EIATTR_NUM_BARRIERS
	.align		4
        /*0020*/ 	.byte	0x02, 0x4c
        /*0022*/ 	.byte	0x01
	.zero		1


	//----- nvinfo : EIATTR_MERCURY_ISA_VERSION
	.align		4
        /*0024*/ 	.byte	0x03, 0x5f
        /*0026*/ 	.short	0x0101


	//----- nvinfo : EIATTR_COOP_GROUP_MASK_REGIDS
	.align		4
        /*0028*/ 	.byte	0x04, 0x29
        /*002a*/ 	.short	(.L_1320 - .L_1319)


	//   ....[0]....
.L_1319:
        /*002c*/ 	.word	0xffffffff


	//   ....[1]....
        /*0030*/ 	.word	0xffffffff


	//   ....[2]....
        /*0034*/ 	.word	0xffffffff


	//   ....[3]....
        /*0038*/ 	.word	0xffffffff


	//   ....[4]....
        /*003c*/ 	.word	0xffffffff


	//   ....[5]....
        /*0040*/ 	.word	0xffffffff


	//   ....[6]....
        /*0044*/ 	.word	0xffffffff


	//   ....[7]....
        /*0048*/ 	.word	0xffffffff


	//   ....[8]....
        /*004c*/ 	.word	0xffffffff


	//   ....[9]....
        /*0050*/ 	.word	0xffffffff


	//   ....[10]....
        /*0054*/ 	.word	0xffffffff


	//   ....[11]....
        /*0058*/ 	.word	0xffffffff


	//   ....[12]....
        /*005c*/ 	.word	0xffffffff


	//   ....[13]....
        /*0060*/ 	.word	0xffffffff


	//   ....[14]....
        /*0064*/ 	.word	0xffffffff


	//   ....[15]....
        /*0068*/ 	.word	0xffffffff


	//   ....[16]....
        /*006c*/ 	.word	0xffffffff


	//   ....[17]....
        /*0070*/ 	.word	0xffffffff


	//----- nvinfo : EIATTR_COOP_GROUP_INSTR_OFFSETS
	.align		4
.L_1320:
        /*0074*/ 	.byte	0x04, 0x28
        /*0076*/ 	.short	(.L_1322 - .L_1321)


	//   ....[0]....
.L_1321:
        /*0078*/ 	.word	0x00002710


	//   ....[1]....
        /*007c*/ 	.word	0x00002730


	//   ....[2]....
        /*0080*/ 	.word	0x00002750


	//   ....[3]....
        /*0084*/ 	.word	0x00002770


	//   ....[4]....
        /*0088*/ 	.word	0x00002790


	//   ....[5]....
        /*008c*/ 	.word	0x00002cc0


	//   ....[6]....
        /*0090*/ 	.word	0x00002ce0


	//   ....[7]....
        /*0094*/ 	.word	0x00002d10


	//   ....[8]....
        /*0098*/ 	.word	0x00002d40


	//   ....[9]....
        /*009c*/ 	.word	0x00002d80


	//   ....[10]....
        /*00a0*/ 	.word	0x00002f10


	//   ....[11]....
        /*00a4*/ 	.word	0x00002f50


	//   ....[12]....
        /*00a8*/ 	.word	0x00002fc0


	//   ....[13]....
        /*00ac*/ 	.word	0x00003000


	//   ....[14]....
        /*00b0*/ 	.word	0x000030a0


	//   ....[15]....
        /*00b4*/ 	.word	0x000030e0


	//   ....[16]....
        /*00b8*/ 	.word	0x00003150


	//   ....[17]....
        /*00bc*/ 	.word	0x00003180


	//----- nvinfo : EIATTR_VRC_CTA_INIT_COUNT
	.align		4
.L_1322:
        /*00c0*/ 	.byte	0x02, 0x4a
	.zero		1
	.zero		1


	//----- nvinfo : EIATTR_EXIT_INSTR_OFFSETS
	.align		4
        /*00c4*/ 	.byte	0x04, 0x1c
        /*00c6*/ 	.short	(.L_1324 - .L_1323)


	//   ....[0]....
.L_1323:
        /*00c8*/ 	.word	0x000001e0


	//   ....[1]....
        /*00cc*/ 	.word	0x000041f0


	//----- nvinfo : EIATTR_MAX_THREADS
	.align		4
.L_1324:
        /*00d0*/ 	.byte	0x04, 0x05
        /*00d2*/ 	.short	(.L_1326 - .L_1325)
.L_1325:
        /*00d4*/ 	.word	0x00000080
        /*00d8*/ 	.word	0x00000001
        /*00dc*/ 	.word	0x00000001


	//----- nvinfo : EIATTR_CRS_STACK_SIZE
	.align		4
.L_1326:
        /*00e0*/ 	.byte	0x04, 0x1e
        /*00e2*/ 	.short	(.L_1328 - .L_1327)
.L_1327:
        /*00e4*/ 	.word	0x00000000


	//----- nvinfo : EIATTR_CBANK_PARAM_SIZE
	.align		4
.L_1328:
        /*00e8*/ 	.byte	0x03, 0x19
        /*00ea*/ 	.short	0x00e8


	//----- nvinfo : EIATTR_PARAM_CBANK
	.align		4
        /*00ec*/ 	.byte	0x04, 0x0a
        /*00ee*/ 	.short	(.L_1330 - .L_1329)
	.align		4
.L_1329:
        /*00f0*/ 	.word	index@(.nv.constant0._ZN10layer_norm13ln_fwd_kernelINS_13Kernel_traitsI6__halfS2_S2_S2_fjLj5120ELj1ELj1ELj4ELj16ENS_18Kernel_traits_baseILj5120ES2_S2_S2_S2_fjLj128EEEEELb0ELb0ELb1ELb1EEEvNS_9FwdParamsE)
        /*00f4*/ 	.short	0x0380
        /*00f6*/ 	.short	0x00e8


	//----- nvinfo : EIATTR_SW_WAR
	.align		4
.L_1330:
        /*00f8*/ 	.byte	0x04, 0x36
        /*00fa*/ 	.short	(.L_1332 - .L_1331)
.L_1331:
        /*00fc*/ 	.word	0x00000008
.L_1332:


//--------------------- .nv.info._ZN10layer_norm13ln_fwd_kernelINS_13Kernel_traitsI6__halfS2_S2_S2_fjLj5120ELj1ELj1ELj4ELj16ENS_18Kernel_traits_baseILj5120ES2_S2_S2_S2_fjLj128EEEEELb0ELb1ELb0ELb0EEEvNS_9FwdParamsE --------------------------
	.section	.nv.info._ZN10layer_norm13ln_fwd_kernelINS_13Kernel_traitsI6__halfS2_S2_S2_fjLj5120ELj1ELj1ELj4ELj16ENS_18Kernel_traits_baseILj5120ES2_S2_S2_S2_fjLj128EEEEELb0ELb1ELb0ELb0EEEvNS_9FwdParamsE,"",@"SHT_CUDA_INFO"
	.sectionflags	@""
	.align	4


	//----- nvinfo : EIATTR_CUDA_API_VERSION
	.align		4
        /*0000*/ 	.byte	0x04, 0x37
        /*0002*/ 	.short	(.L_1334 - .L_1333)
.L_1333:
        /*0004*/ 	.word	0x00000082


	//----- nvinfo : EIATTR_KPARAM_INFO
	.align		4
.L_1334:
        /*0008*/ 	.byte	0x04, 0x17
        /*000a*/ 	.short	(.L_1336 - .L_1335)
.L_1335:
        /*000c*/ 	.word	0x00000000
        /*0010*/ 	.short	0x0000
        /*0012*/ 	.short	0x0000
        /*0014*/ 	.byte	0x00, 0xf0, 0xa1, 0x03


	//----- nvinfo : EIATTR_SPARSE_MMA_MASK
	.align		4
.L_1336:
        /*0018*/ 	.byte	0x03, 0x50
        /*001a*/ 	.short	0x0000


	//----- nvinfo : EIATTR_MAXREG_COUNT
	.align		4
        /*001c*/ 	.byte	0x03, 0x1b
        /*001e*/ 	.short	0x00ff


	//----- nvinfo : EIATTR_NUM_BARRIERS
	.align		4
        /*0020*/ 	.byte	0x02, 0x4c
        /*0022*/ 	.byte	0x01
	.zero		1


	//----- nvinfo : EIATTR_MERCURY_ISA_VERSION
	.align		4
        /*0024*/ 	.byte	0x03, 0x5f
        /*0026*/ 	.short	0x0101


	//----- nvinfo : EIATTR_COOP_GROUP_MASK_REGIDS
	.align		4
        /*0028*/ 	.byte	0x04, 0x29
        /*002a*/ 	.short	(.L_1338 - .L_1337)


	//   ....[0]....
.L_1337:
        /*002c*/ 	.word	0xffffffff


	//   ....[1]....
        /*0030*/ 	.word	0xffffffff


	//   ....[2]....
        /*0034*/ 	.word	0xffffffff


	//   ....[3]....
        /*0038*/ 	.word	0xffffffff


	//   ....[4]....
        /*003c*/ 	.word	0xffffffff


	//   ....[5]....
        /*0040*/ 	.word	0xffffffff


	//   ....[6]....
        /*0044*/ 	.word	0xffffffff


	//   ....[7]....
        /*0048*/ 	.word	0xffffffff


	//   ....[8]....
        /*004c*/ 	.word	0xffffffff


	//   ....[9]....
        /*0050*/ 	.word	0xffffffff


	//   ....[10]....
        /*0054*/ 	.word	0xffffffff


	//   ....[11]....
        /*0058*/ 	.word	0xffffffff


	//   ....[12]....
        /*005c*/ 	.word	0xffffffff


	//   ....[13]....
        /*0060*/ 	.word	0xffffffff


	//   ....[14]....
        /*0064*/ 	.word	0xffffffff


	//   ....[15]....
        /*0068*/ 	.word	0xffffffff


	//   ....[16]....
        /*006c*/ 	.word	0xffffffff


	//   ....[17]....
        /*0070*/ 	.word	0xffffffff


	//----- nvinfo : EIATTR_COOP_GROUP_INSTR_OFFSETS
	.align		4
.L_1338:
        /*0074*/ 	.byte	0x04, 0x28
        /*0076*/ 	.short	(.L_1340 - .L_1339)


	//   ....[0]....
.L_1339:
        /*0078*/ 	.word	0x00002c50


	//   ....[1]....
        /*007c*/ 	.word	0x00002c70


	//   ....[2]....
        /*0080*/ 	.word	0x00002c90


	//   ....[3]....
        /*0084*/ 	.word	0x00002cb0


	//   ....[4]....
        /*0088*/ 	.word	0x00002cd0


	//   ....[5]....
        /*008c*/ 	.word	0x00003260


	//   ....[6]....
        /*0090*/ 	.word	0x00003280


	//   ....[7]....
        /*0094*/ 	.word	0x000032a0


	//   ....[8]....
        /*0098*/ 	.word	0x000032c0


	//   ....[9]....
        /*009c*/ 	.word	0x000032e0


	//   ....[10]....
        /*00a0*/ 	.word	0x00003460


	//   ....[11]....
        /*00a4*/ 	.word	0x000034a0


	//   ....[12]....
        /*00a8*/ 	.word	0x000034c0


	//   ....[13]....
        /*00ac*/ 	.word	0x00003550


	//   ....[14]....
        /*00b0*/ 	.word	0x000035b0


	//   ....[15]....
        /*00b4*/ 	.word	0x000035d0


	//   ....[16]....
        /*00b8*/ 	.word	0x000036c0


	//   ....[17]....
        /*00bc*/ 	.word	0x000036d0


	//----- nvinfo : EIATTR_VRC_CTA_INIT_COUNT
	.align		4
.L_1340:
        /*00c0*/ 	.byte	0x02, 0x4a
	.zero		1
	.zero		1


	//----- nvinfo : EIATTR_EXIT_INSTR_OFFSETS
	.align		4
        /*00c4*/ 	.byte	0x04, 0x1c
        /*00c6*/ 	.short	(.L_1342 - .L_1341)


	//   ....[0]....
.L_1341:
        /*00c8*/ 	.word	0x00000820


	//   ....[1]....
        /*00cc*/ 	.word	0x000047e0


	//----- nvinfo : EIATTR_MAX_THREADS
	.align		4
.L_1342:
        /*00d0*/ 	.byte	0x04, 0x05
        /*00d2*/ 	.short	(.L_1344 - .L_1343)
.L_1343:
        /*00d4*/ 	.word	0x00000080
        /*00d8*/ 	.word	0x00000001
        /*00dc*/ 	.word	0x00000001


	//----- nvinfo : EIATTR_CRS_STACK_SIZE
	.align		4
.L_1344:
        /*00e0*/ 	.byte	0x04, 0x1e
        /*00e2*/ 	.short	(.L_1346 - .L_1345)
.L_1345:
        /*00e4*/ 	.word	0x00000000


	//----- nvinfo : EIATTR_CBANK_PARAM_SIZE
	.align		4
.L_1346:
        /*00e8*/ 	.byte	0x03, 0x19
        /*00ea*/ 	.short	0x00e8


	//----- nvinfo : EIATTR_PARAM_CBANK
	.align		4
        /*00ec*/ 	.byte	0x04, 0x0a
        /*00ee*/ 	.short	(.L_1348 - .L_1347)
	.align		4
.L_1347:
        /*00f0*/ 	.word	index@(.nv.constant0._ZN10layer_norm13ln_fwd_kernelINS_13Kernel_traitsI6__halfS2_S2_S2_fjLj5120ELj1ELj1ELj4ELj16ENS_18Kernel_traits_baseILj5120ES2_S2_S2_S2_fjLj128EEEEELb0ELb1ELb0ELb0EEEvNS_9FwdParamsE)
        /*00f4*/ 	.short	0x0380
        /*00f6*/ 	.short	0x00e8


	//----- nvinfo : EIATTR_SW_WAR
	.align		4
.L_1348:
        /*00f8*/ 	.byte	0x04, 0x36
        /*00fa*/ 	.short	(.L_1350 - .L_1349)
.L_1349:
        /*00fc*/ 	.word	0x00000008
.L_1350:


//--------------------- .nv.info._ZN10layer_norm13ln_fwd_kernelINS_13Kernel_traitsI6__halfS2_S2_S2_fjLj5120ELj1ELj1ELj4ELj16ENS_18Kernel_traits_baseILj5120ES2_S2_S2_S2_fjLj128EEEEELb0ELb1ELb0ELb1EEEvNS_9FwdParamsE --------------------------
	.section	.nv.info._ZN10layer_norm13ln_fwd_kernelINS_13Kernel_traitsI6__halfS2_S2_S2_fjLj5120ELj1ELj1ELj4ELj16ENS_18Kernel_traits_baseILj5120ES2_S2_S2_S2_fjLj128EEEEELb0ELb1ELb0ELb1EEEvNS_9FwdParamsE,"",@"SHT_CUDA_INFO"
	.sectionflags	@""
	.align	4


	//----- nvinfo : EIATTR_CUDA_API_VERSION
	.align		4
        /*0000*/ 	.byte	0x04, 0x37
        /*0002*/ 	.short	(.L_1352 - .L_1351)
.L_1351:
        /*0004*/ 	.word	0x00000082


	//----- nvinfo : EIATTR_KPARAM_INFO
	.align		4
.L_1352:
        /*0008*/ 	.byte	0x04, 0x17
        /*000a*/ 	.short	(.L_1354 - .L_1353)
.L_1353:
        /*000c*/ 	.word	0x00000000
        /*0010*/ 	.short	0x0000
        /*0012*/ 	.short	0x0000
        /*0014*/ 	.byte	0x00, 0xf0, 0xa1, 0x03


	//----- nvinfo : EIATTR_SPARSE_MMA_MASK
	.align		4
.L_1354:
        /*0018*/ 	.byte	0x03, 0x50
        /*001a*/ 	.short	0x0000


	//----- nvinfo : EIATTR_MAXREG_COUNT
	.align		4
        /*001c*/ 	.byte	0x03, 0x1b
        /*001e*/ 	.short	0x00ff


	//----- nvinfo : EIATTR_NUM_BARRIERS
	.align		4
        /*0020*/ 	.byte	0x02, 0x4c
        /*0022*/ 	.byte	0x01
	.zero		1


	//----- nvinfo : EIATTR_MERCURY_ISA_VERSION
	.align		4
        /*0024*/ 	.byte	0x03, 0x5f
        /*0026*/ 	.short	0x0101


	//----- nvinfo : EIATTR_COOP_GROUP_MASK_REGIDS
	.align		4
        /*0028*/ 	.byte	0x04, 0x29
        /*002a*/ 	.short	(.L_1356 - .L_1355)


	//   ....[0]....
.L_1355:
        /*002c*/ 	.word	0xffffffff


	//   ....[1]....
        /*0030*/ 	.word	0xffffffff


	//   ....[2]....
        /*0034*/ 	.word	0xffffffff


	//   ....[3]....
        /*0038*/ 	.word	0xffffffff


	//   ....[4]....
        /*003c*/ 	.word	0xffffffff


	//   ....[5]....
        /*0040*/ 	.word	0xffffffff


	//   ....[6]....
        /*0044*/ 	.word	0xffffffff


	//   ....[7]....
        /*0048*/ 	.word	0xffffffff


	//   ....[8]....
        /*004c*/ 	.word	0xffffffff


	//   ....[9]....
        /*0050*/ 	.word	0xffffffff


	//   ....[10]....
        /*0054*/ 	.word	0xffffffff


	//   ....[11]....
        /*0058*/ 	.word	0xffffffff


	//   ....[12]....
        /*005c*/ 	.word	0xffffffff


	//   ....[13]....
        /*0060*/ 	.word	0xffffffff


	//   ....[14]....
        /*0064*/ 	.word	0xffffffff


	//   ....[15]....
        /*0068*/ 	.word	0xffffffff


	//   ....[16]....
        /*006c*/ 	.word	0xffffffff


	//   ....[17]....
        /*0070*/ 	.word	0xffffffff


	//----- nvinfo : EIATTR_COOP_GROUP_INSTR_OFFSETS
	.align		4
.L_1356:
        /*0074*/ 	.byte	0x04, 0x28
        /*0076*/ 	.short	(.L_1358 - .L_1357)


	//   ....[0]....
.L_1357:
        /*0078*/ 	.word	0x000023b0


	//   ....[1]....
        /*007c*/ 	.word	0x000023d0


	//   ....[2]....
        /*0080*/ 	.word	0x000023f0


	//   ....[3]....
        /*0084*/ 	.word	0x00002410


	//   ....[4]....
        /*0088*/ 	.word	0x00002430


	//   ....[5]....
        /*008c*/ 	.word	0x00002960


	//   ....[6]....
        /*0090*/ 	.word	0x00002980


	//   ....[7]....
        /*0094*/ 	.word	0x000029a0


	//   ....[8]....
        /*0098*/ 	.word	0x000029c0


	//   ....[9]....
        /*009c*/ 	.word	0x000029e0


	//   ....[10]....
        /*00a0*/ 	.word	0x00002b90


	//   ....[11]....
        /*00a4*/ 	.word	0x00002bd0


	//   ....[12]....
        /*00a8*/ 	.word	0x00002c40


	//   ....[13]....
        /*00ac*/ 	.word	0x00002c90


	//   ....[14]....
        /*00b0*/ 	.word	0x00002cf0


	//   ....[15]....
        /*00b4*/ 	.word	0x00002d20


	//   ....[16]....
        /*00b8*/ 	.word	0x00002e10


	//   ....[17]....
        /*00bc*/ 	.word	0x00002e30


	//----- nvinfo : EIATTR_VRC_CTA_INIT_COUNT
	.align		4
.L_1358:
        /*00c0*/ 	.byte	0x02, 0x4a
	.zero		1
	.zero		1


	//----- nvinfo : EIATTR_EXIT_INSTR_OFFSETS
	.align		4
        /*00c4*/ 	.byte	0x04, 0x1c
        /*00c6*/ 	.short	(.L_1360 - .L_1359)


	//   ....[0]....
.L_1359:
        /*00c8*/ 	.word	0x00000390


	//   ....[1]....
        /*00cc*/ 	.word	0x00003d70


	//----- nvinfo : EIATTR_MAX_THREADS
	.align		4
.L_1360:
        /*00d0*/ 	.byte	0x04, 0x05
        /*00d2*/ 	.short	(.L_1362 - .L_1361)
.L_1361:
        /*00d4*/ 	.word	0x00000080
        /*00d8*/ 	.word	0x00000001
        /*00dc*/ 	.word	0x00000001


	//----- nvinfo : EIATTR_CRS_STACK_SIZE
	.align		4
.L_1362:
        /*00e0*/ 	.byte	0x04, 0x1e
        /*00e2*/ 	.short	(.L_1364 - .L_1363)
.L_1363:
        /*00e4*/ 	.word	0x00000000


	//----- nvinfo : EIATTR_CBANK_PARAM_SIZE
	.align		4
.L_1364:
        /*00e8*/ 	.byte	0x03, 0x19
        /*00ea*/ 	.short	0x00e8


	//----- nvinfo : EIATTR_PARAM_CBANK
	.align		4
        /*00ec*/ 	.byte	0x04, 0x0a
        /*00ee*/ 	.short	(.L_1366 - .L_1365)
	.align		4
.L_1365:
        /*00f0*/ 	.word	index@(.nv.constant0._ZN10layer_norm13ln_fwd_kernelINS_13Kernel_traitsI6__halfS2_S2_S2_fjLj5120ELj1ELj1ELj4ELj16ENS_18Kernel_traits_baseILj5120ES2_S2_S2_S2_fjLj128EEEEELb0ELb1ELb0ELb1EEEvNS_9FwdParamsE)
        /*00f4*/ 	.short	0x0380
        /*00f6*/ 	.short	0x00e8


	//----- nvinfo : EIATTR_SW_WAR
	.align		4
.L_1366:
        /*00f8*/ 	.byte	0x04, 0x36
        /*00fa*/ 	.short	(.L_1368 - .L_1367)
.L_1367:
        /*00fc*/ 	.word	0x00000008
.L_1368:


//--------------------- .nv.info._ZN10layer_norm13ln_fwd_kernelINS_13Kernel_traitsI6__halfS2_S2_S2_fjLj5120ELj1ELj1ELj4ELj16ENS_18Kernel_traits_baseILj5120ES2_S2_S2_S2_fjLj128EEEEELb0ELb1ELb1ELb0EEEvNS_9FwdParamsE --------------------------
	.section	.nv.info._ZN10layer_norm13ln_fwd_kernelINS_13Kernel_traitsI6__halfS2_S2_S2_fjLj5120ELj1ELj1ELj4ELj16ENS_18Kernel_traits_baseILj5120ES2_S2_S2_S2_fjLj128EEEEELb0ELb1ELb1ELb0EEEvNS_9FwdParamsE,"",@"SHT_CUDA_INFO"
	.sectionflags	@""
	.align	4


	//----- nvinfo : EIATTR_CUDA_API_VERSION
	.align		4
        /*0000*/ 	.byte	0x04, 0x37
        /*0002*/ 	.short	(.L_1370 - .L_1369)
.L_1369:
        /*0004*/ 	.word	0x00000082


	//----- nvinfo : EIATTR_KPARAM_INFO
	.align		4
.L_1370:
        /*0008*/ 	.byte	0x04, 0x17
        /*000a*/ 	.short	(.L_1372 - .L_1371)
.L_1371:
        /*000c*/ 	.word	0x00000000
        /*0010*/ 	.short	0x0000
        /*0012*/ 	.short	0x0000
        /*0014*/ 	.byte	0x00, 0xf0, 0xa1, 0x03


	//----- nvinfo : EIATTR_SPARSE_MMA_MASK
	.align		4
.L_1372:
        /*0018*/ 	.byte	0x03, 0x50
        /*001a*/ 	.short	0x0000


	//----- nvinfo : EIATTR_MAXREG_COUNT
	.align		4
        /*001c*/ 	.byte	0x03, 0x1b
        /*001e*/ 	.short	0x00ff


	//----- nvinfo : EIATTR_NUM_BARRIERS
	.align		4
        /*0020*/ 	.byte	0x02, 0x4c
        /*0022*/ 	.byte	0x01
	.zero		1


	//----- nvinfo : EIATTR_MERCURY_ISA_VERSION
	.align		4
        /*0024*/ 	.byte	0x03, 0x5f
        /*0026*/ 	.short	0x0101


	//----- nvinfo : EIATTR_COOP_GROUP_MASK_REGIDS
	.align		4
        /*0028*/ 	.byte	0x04, 0x29
        /*002a*/ 	.short	(.L_1374 - .L_1373)


	//   ....[0]....
.L_1373:
        /*002c*/ 	.word	0xffffffff


	//   ....[1]....
        /*0030*/ 	.word	0xffffffff


	//   ....[2]....
        /*0034*/ 	.word	0xffffffff


	//   ....[3]....
        /*0038*/ 	.word	0xffffffff


	//   ....[4]....
        /*003c*/ 	.word	0xffffffff


	//   ....[5]....
        /*0040*/ 	.word	0xffffffff


	//   ....[6]....
        /*0044*/ 	.word	0xffffffff


	//   ....[7]....
        /*0048*/ 	.word	0xffffffff


	//   ....[8]....
        /*004c*/ 	.word	0xffffffff


	//   ....[9]....
        /*0050*/ 	.word	0xffffffff


	//   ....[10]....
        /*0054*/ 	.word	0xffffffff


	//   ....[11]....
        /*0058*/ 	.word	0xffffffff


	//   ....[12]....
        /*005c*/ 	.word	0xffffffff


	//   ....[13]....
        /*0060*/ 	.word	0xffffffff


	//   ....[14]....
        /*0064*/ 	.word	0xffffffff


	//   ....[15]....
        /*0068*/ 	.word	0xffffffff


	//   ....[16]....
        /*006c*/ 	.word	0xffffffff


	//   ....[17]....
        /*0070*/ 	.word	0xffffffff


	//----- nvinfo : EIATTR_COOP_GROUP_INSTR_OFFSETS
	.align		4
.L_1374:
        /*0074*/ 	.byte	0x04, 0x28
        /*0076*/ 	.short	(.L_1376 - .L_1375)


	//   ....[0]....
.L_1375:
        /*0078*/ 	.word	0x00003980


	//   ....[1]....
        /*007c*/ 	.word	0x000039a0


	//   ....[2]....
        /*0080*/ 	.word	0x000039c0


	//   ....[3]....
        /*0084*/ 	.word	0x000039e0


	//   ....[4]....
        /*0088*/ 	.word	0x00003a00


	//   ....[5]....
        /*008c*/ 	.word	0x00003f90


	//   ....[6]....
        /*0090*/ 	.word	0x00003fb0


	//   ....[7]....
        /*0094*/ 	.word	0x00003fd0


	//   ....[8]....
        /*0098*/ 	.word	0x00003ff0


	//   ....[9]....
        /*009c*/ 	.word	0x00004010


	//   ....[10]....
        /*00a0*/ 	.word	0x000041a0


	//   ....[11]....
        /*00a4*/ 	.word	0x000041e0


	//   ....[12]....
        /*00a8*/ 	.word	0x00004200


	//   ....[13]....
        /*00ac*/ 	.word	0x00004260


	//   ....[14]....
        /*00b0*/ 	.word	0x00004300


	//   ....[15]....
        /*00b4*/ 	.word	0x00004330


	//   ....[16]....
        /*00b8*/ 	.word	0x000043e0


	//   ....[17]....
        /*00bc*/ 	.word	0x00004410


	//----- nvinfo : EIATTR_VRC_CTA_INIT_COUNT
	.align		4
.L_1376:
        /*00c0*/ 	.byte	0x02, 0x4a
	.zero		1
	.zero		1


	//----- nvinfo : EIATTR_EXIT_INSTR_OFFSETS
	.align		4
        /*00c4*/ 	.byte	0x04, 0x1c
        /*00c6*/ 	.short	(.L_1378 - .L_1377)


	//   ....[0]....
.L_1377:
        /*00c8*/ 	.word	0x00000820


	//   ....[1]....
        /*00cc*/ 	.word	0x000055a0


	//----- nvinfo : EIATTR_MAX_THREADS
	.align		4
.L_1378:
        /*00d0*/ 	.byte	0x04, 0x05
        /*00d2*/ 	.short	(.L_1380 - .L_1379)
.L_1379:
        /*00d4*/ 	.word	0x00000080
        /*00d8*/ 	.word	0x00000001
        /*00dc*/ 	.word	0x00000001


	//----- nvinfo : EIATTR_CRS_STACK_SIZE
	.align		4
.L_1380:
        /*00e0*/ 	.byte	0x04, 0x1e
        /*00e2*/ 	.short	(.L_1382 - .L_1381)
.L_1381:
        /*00e4*/ 	.word	0x00000000


	//----- nvinfo : EIATTR_CBANK_PARAM_SIZE
	.align		4
.L_1382:
        /*00e8*/ 	.byte	0x03, 0x19
        /*00ea*/ 	.short	0x00e8


	//----- nvinfo : EIATTR_PARAM_CBANK
	.align		4
        /*00ec*/ 	.byte	0x04, 0x0a
        /*00ee*/ 	.short	(.L_1384 - .L_1383)
	.align		4
.L_1383:
        /*00f0*/ 	.word	index@(.nv.constant0._ZN10layer_norm13ln_fwd_kernelINS_13Kernel_traitsI6__halfS2_S2_S2_fjLj5120ELj1ELj1ELj4ELj16ENS_18Kernel_traits_baseILj5120ES2_S2_S2_S2_fjLj128EEEEELb0ELb1ELb1ELb0EEEvNS_9FwdParamsE)
        /*00f4*/ 	.short	0x0380
        /*00f6*/ 	.short	0x00e8


	//----- nvinfo : EIATTR_SW_WAR
	.align		4
.L_1384:
        /*00f8*/ 	.byte	0x04, 0x36
        /*00fa*/ 	.short	(.L_1386 - .L_1385)
.L_1385:
        /*00fc*/ 	.word	0x00000008
.L_1386:


//--------------------- .nv.info._ZN10layer_norm13ln_fwd_kernelINS_13Kernel_traitsI6__halfS2_S2_S2_fjLj5120ELj1ELj1ELj4ELj16ENS_18Kernel_traits_baseILj5120ES2_S2_S2_S2_fjLj128EEEEELb0ELb1ELb1ELb1EEEvNS_9FwdParamsE --------------------------
	.section	.nv.info._ZN10layer_norm13ln_fwd_kernelINS_13Kernel_traitsI6__halfS2_S2_S2_fjLj5120ELj1ELj1ELj4ELj16ENS_18Kernel_traits_baseILj5120ES2_S2_S2_S2_fjLj128EEEEELb0ELb1ELb1ELb1EEEvNS_9FwdParamsE,"",@"SHT_CUDA_INFO"
	.sectionflags	@""
	.align	4


	//----- nvinfo : EIATTR_CUDA_API_VERSION
	.align		4
        /*0000*/ 	.byte	0x04, 0x37
        /*0002*/ 	.short	(.L_1388 - .L_1387)
.L_1387:
        /*0004*/ 	.word	0x00000082


	//----- nvinfo : EIATTR_KPARAM_INFO
	.align		4
.L_1388:
        /*0008*/ 	.byte	0x04, 0x17
        /*000a*/ 	.short	(.L_1390 - .L_1389)
.L_1389:
        /*000c*/ 	.word	0x00000000
        /*0010*/ 	.short	0x0000
        /*0012*/ 	.short	0x0000
        /*0014*/ 	.byte	0x00, 0xf0, 0xa1, 0x03


	//----- nvinfo : EIATTR_SPARSE_MMA_MASK
	.align		4
.L_1390:
        /*0018*/ 	.byte	0x03, 0x50
        /*001a*/ 	.short	0x0000


	//----- nvinfo : EIATTR_MAXREG_COUNT
	.align		4
        /*001c*/ 	.byte	0x03, 0x1b
        /*001e*/ 	.short	0x00ff


	//----- nvinfo : EIATTR_NUM_BARRIERS
	.align		4
        /*0020*/ 	.byte	0x02, 0x4c
        /*0022*/ 	.byte	0x01
	.zero		1


	//----- nvinfo : EIATTR_MERCURY_ISA_VERSION
	.align		4
        /*0024*/ 	.byte	0x03, 0x5f
        /*0026*/ 	.short	0x0101


	//----- nvinfo : EIATTR_COOP_GROUP_MASK_REGIDS
	.align		4
        /*0028*/ 	.byte	0x04, 0x29
        /*002a*/ 	.short	(.L_1392 - .L_1391)


	//   ....[0]....
.L_1391:
        /*002c*/ 	.word	0xffffffff


	//   ....[1]....
        /*0030*/ 	.word	0xffffffff


	//   ....[2]....
        /*0034*/ 	.word	0xffffffff


	//   ....[3]....
        /*0038*/ 	.word	0xffffffff


	//   ....[4]....
        /*003c*/ 	.word	0xffffffff


	//   ....[5]....
        /*0040*/ 	.word	0xffffffff


	//   ....[6]....
        /*0044*/ 	.word	0xffffffff


	//   ....[7]....
        /*0048*/ 	.word	0xffffffff


	//   ....[8]....
        /*004c*/ 	.word	0xffffffff


	//   ....[9]....
        /*0050*/ 	.word	0xffffffff


	//   ....[10]....
        /*0054*/ 	.word	0xffffffff


	//   ....[11]....
        /*0058*/ 	.word	0xffffffff


	//   ....[12]....
        /*005c*/ 	.word	0xffffffff


	//   ....[13]....
        /*0060*/ 	.word	0xffffffff


	//   ....[14]....
        /*0064*/ 	.word	0xffffffff


	//   ....[15]....
        /*0068*/ 	.word	0xffffffff


	//   ....[16]....
        /*006c*/ 	.word	0xffffffff


	//   ....[17]....
        /*0070*/ 	.word	0xffffffff


	//----- nvinfo : EIATTR_COOP_GROUP_INSTR_OFFSETS
	.align		4
.L_1392:
        /*0074*/ 	.byte	0x04, 0x28
        /*0076*/ 	.short	(.L_1394 - .L_1393)


	//   ....[0]....
.L_1393:
        /*0078*/ 	.word	0x000031c0


	//   ....[1]....
        /*007c*/ 	.word	0x000031e0


	//   ....[2]....
        /*0080*/ 	.word	0x00003200


	//   ....[3]....
        /*0084*/ 	.word	0x00003220


	//   ....[4]....
        /*0088*/ 	.word	0x00003240


	//   ....[5]....
        /*008c*/ 	.word	0x00003770


	//   ....[6]....
        /*0090*/ 	.word	0x00003790


	//   ....[7]....
        /*0094*/ 	.word	0x000037c0


	//   ....[8]....
        /*0098*/ 	.word	0x000037f0


	//   ....[9]....
        /*009c*/ 	.word	0x00003830


	//   ....[10]....
        /*00a0*/ 	.word	0x000039c0


	//   ....[11]....
        /*00a4*/ 	.word	0x00003a00


	//   ....[12]....
        /*00a8*/ 	.word	0x00003a70


	//   ....[13]....
        /*00ac*/ 	.word	0x00003ab0


	//   ....[14]....
        /*00b0*/ 	.word	0x00003af0


	//   ....[15]....
        /*00b4*/ 	.word	0x00003b50


	//   ....[16]....
        /*00b8*/ 	.word	0x00003c30


	//   ....[17]....
        /*00bc*/ 	.word	0x00003c40


	//----- nvinfo : EIATTR_VRC_CTA_INIT_COUNT
	.align		4
.L_1394:
        /*00c0*/ 	.byte	0x02, 0x4a
	.zero		1
	.zero		1


	//----- nvinfo : EIATTR_EXIT_INSTR_OFFSETS
	.align		4
        /*00c4*/ 	.byte	0x04, 0x1c
        /*00c6*/ 	.short	(.L_1396 - .L_1395)


	//   ....[0]....
.L_1395:
        /*00c8*/ 	.word	0x00000390


	//   ....[1]....
        /*00cc*/ 	.word	0x00004ca0


	//----- nvinfo : EIATTR_MAX_THREADS
	.align		4
.L_1396:
        /*00d0*/ 	.byte	0x04, 0x05
        /*00d2*/ 	.short	(.L_1398 - .L_1397)
.L_1397:
        /*00d4*/ 	.word	0x00000080
        /*00d8*/ 	.word	0x00000001
        /*00dc*/ 	.word	0x00000001


	//----- nvinfo : EIATTR_CRS_STACK_SIZE
	.align		4
.L_1398:
        /*00e0*/ 	.byte	0x04, 0x1e
        /*00e2*/ 	.short	(.L_1400 - .L_1399)
.L_1399:
        /*00e4*/ 	.word	0x00000000


	//----- nvinfo : EIATTR_CBANK_PARAM_SIZE
	.align		4
.L_1400:
        /*00e8*/ 	.byte	0x03, 0x19
        /*00ea*/ 	.short	0x00e8


	//----- nvinfo : EIATTR_PARAM_CBANK
	.align		4
        /*00ec*/ 	.byte	0x04, 0x0a
        /*00ee*/ 	.short	(.L_1402 - .L_1401)
	.align		4
.L_1401:
        /*00f0*/ 	.word	index@(.nv.constant0._ZN10layer_norm13ln_fwd_kernelINS_13Kernel_traitsI6__halfS2_S2_S2_fjLj5120ELj1ELj1ELj4ELj16ENS_18Kernel_traits_baseILj5120ES2_S2_S2_S2_fjLj128EEEEELb0ELb1ELb1ELb1EEEvNS_9FwdParamsE)
        /*00f4*/ 	.short	0x0380
        /*00f6*/ 	.short	0x00e8


	//----- nvinfo : EIATTR_SW_WAR
	.align		4
.L_1402:
        /*00f8*/ 	.byte	0x04, 0x36
        /*00fa*/ 	.short	(.L_1404 - .L_1403)
.L_1403:
        /*00fc*/ 	.word	0x00000008
.L_1404:


//--------------------- .nv.info._ZN10layer_norm13ln_fwd_kernelINS_13Kernel_traitsI6__halfS2_S2_S2_fjLj5120ELj1ELj1ELj4ELj16ENS_18Kernel_traits_baseILj5120ES2_S2_S2_S2_fjLj128EEEEELb1ELb0ELb0ELb0EEEvNS_9FwdParamsE --------------------------
	.section	.nv.info._ZN10layer_norm13ln_fwd_kernelINS_13Kernel_traitsI6__halfS2_S2_S2_fjLj5120ELj1ELj1ELj4ELj16ENS_18Kernel_traits_baseILj5120ES2_S2_S2_S2_fjLj128EEEEELb1ELb0ELb0ELb0EEEvNS_9FwdParamsE,"",@"SHT_CUDA_INFO"
	.sectionflags	@""
	.align	4


	//----- nvinfo : EIATTR_CUDA_API_VERSION
	.align		4
        /*0000*/ 	.byte	0x04, 0x37
        /*0002*/ 	.short	(.L_1406 - .L_1405)
.L_1405:
        /*0004*/ 	.word	0x00000082


	//----- nvinfo : EIATTR_KPARAM_INFO
	.align		4
.L_1406:
        /*0008*/ 	.byte	0x04, 0x17
        /*000a*/ 	.short	(.L_1408 - .L_1407)
.L_1407:
        /*000c*/ 	.word	0x00000000
        /*0010*/ 	.short	0x0000
        /*0012*/ 	.short	0x0000
        /*0014*/ 	.byte	0x00, 0xf0, 0xa1, 0x03


	//----- nvinfo : EIATTR_SPARSE_MMA_MASK
	.align		4
.L_1408:
        /*0018*/ 	.byte	0x03, 0x50
        /*001a*/ 	.short	0x0000


	//----- nvinfo : EIATTR_MAXREG_COUNT
	.align		4
        /*001c*/ 	.byte	0x03, 0x1b
        /*001e*/ 	.short	0x00ff


	//----- nvinfo : EIATTR_NUM_BARRIERS
	.align		4
        /*0020*/ 	.byte	0x02, 0x4c
        /*0022*/ 	.byte	0x01
	.zero		1


	//----- nvinfo : EIATTR_MERCURY_ISA_VERSION
	.align		4
        /*0024*/ 	.byte	0x03, 0x5f
        /*0026*/ 	.short	0x0101


	//----- nvinfo : EIATTR_COOP_GROUP_MASK_REGIDS
	.align		4
        /*0028*/ 	.byte	0x04, 0x29
        /*002a*/ 	.short	(.L_1410 - .L_1409)


	//   ....[0]....
.L_1409:
        /*002c*/ 	.word	0xffffffff


	//   ....[1]....
        /*0030*/ 	.word	0xffffffff


	//   ....[2]....
        /*0034*/ 	.word	0xffffffff


	//   ....[3]....
        /*0038*/ 	.word	0xffffffff


	//   ....[4]....
        /*003c*/ 	.word	0xffffffff


	//   ....[5]....
        /*0040*/ 	.word	0xffffffff


	//   ....[6]....
        /*0044*/ 	.word	0xffffffff


	//   ....[7]....
        /*0048*/ 	.word	0xffffffff


	//   ....[8]....
        /*004c*/ 	.word	0xffffffff


	//   ....[9]....
        /*0050*/ 	.word	0xffffffff


	//   ....[10]....
        /*0054*/ 	.word	0xffffffff


	//   ....[11]....
        /*0058*/ 	.word	0xffffffff


	//   ....[12]....
        /*005c*/ 	.word	0xffffffff


	//   ....[13]....
        /*0060*/ 	.word	0xffffffff


	//   ....[14]....
        /*0064*/ 	.word	0xffffffff


	//   ....[15]....
        /*0068*/ 	.word	0xffffffff


	//   ....[16]....
        /*006c*/ 	.word	0xffffffff


	//   ....[17]....
        /*0070*/ 	.word	0xffffffff


	//----- nvinfo : EIATTR_COOP_GROUP_INSTR_OFFSETS
	.align		4
.L_1410:
        /*0074*/ 	.byte	0x04, 0x28
        /*0076*/ 	.short	(.L_1412 - .L_1411)


	//   ....[0]....
.L_1411:
        /*0078*/ 	.word	0x0001bb00


	//   ....[1]....
        /*007c*/ 	.word	0x0001bb20


	//   ....[2]....
        /*0080*/ 	.word	0x0001bb40


	//   ....[3]....
        /*0084*/ 	.word	0x0001bb60


	//   ....[4]....
        /*0088*/ 	.word	0x0001bb80


	//   ....[5]....
        /*008c*/ 	.word	0x0001c0c0


	//   ....[6]....
        /*0090*/ 	.word	0x0001c0e0


	//   ....[7]....
        /*0094*/ 	.word	0x0001c100


	//   ....[8]....
        /*0098*/ 	.word	0x0001c120


	//   ....[9]....
        /*009c*/ 	.word	0x0001c150


	//   ....[10]....
        /*00a0*/ 	.word	0x0001c2e0


	//   ....[11]....
        /*00a4*/ 	.word	0x0001c320


	//   ....[12]....
        /*00a8*/ 	.word	0x0001c340


	//   ....[13]....
        /*00ac*/ 	.word	0x0001c390


	//   ....[14]....
        /*00b0*/ 	.word	0x0001c450


	//   ....[15]....
        /*00b4*/ 	.word	0x0001c480


	//   ....[16]....
        /*00b8*/ 	.word	0x0001c530


	//   ....[17]....
        /*00bc*/ 	.word	0x0001c560


	//----- nvinfo : EIATTR_VRC_CTA_INIT_COUNT
	.align		4
.L_1412:
        /*00c0*/ 	.byte	0x02, 0x4a
	.zero		1
	.zero		1


	//----- nvinfo : EIATTR_EXIT_INSTR_OFFSETS
	.align		4
        /*00c4*/ 	.byte	0x04, 0x1c
        /*00c6*/ 	.short	(.L_1414 - .L_1413)


	//   ....[0]....
.L_1413:
        /*00c8*/ 	.word	0x000008a0


	//   ....[1]....
        /*00cc*/ 	.word	0x0001d670


	//----- nvinfo : EIATTR_INDIRECT_BRANCH_TARGETS
	.align		4
.L_1414:
        /*00d0*/ 	.byte	0x04, 0x34
        /*00d2*/ 	.short	(.L_1416 - .L_1415)


	//   ....[0]....
.L_1415:
        /*00d4*/ 	.word	.L_x_33836@srel
        /*00d8*/ 	.short	0x0
        /*00da*/ 	.short	0x0
        /*00dc*/ 	.word	0x3
        /*00e0*/ 	.word	.L_x_33837@srel
        /*00e4*/ 	.word	.L_x_33838@srel
        /*00e8*/ 	.word	.L_x_33839@srel


	//----- nvinfo : EIATTR_MAX_THREADS
	.align		4
.L_1416:
        /*00ec*/ 	.byte	0x04, 0x05
        /*00ee*/ 	.short	(.L_1418 - .L_1417)
.L_1417:
        /*00f0*/ 	.word	0x00000080
        /*00f4*/ 	.word	0x00000001
        /*00f8*/ 	.word	0x00000001


	//----- nvinfo : EIATTR_CRS_STACK_SIZE
	.align		4
.L_1418:
        /*00fc*/ 	.byte	0x04, 0x1e
        /*00fe*/ 	.short	(.L_1420 - .L_1419)
.L_1419:
        /*0100*/ 	.word	0x00000000


	//----- nvinfo : EIATTR_CBANK_PARAM_SIZE
	.align		4
.L_1420:
        /*0104*/ 	.byte	0x03, 0x19
        /*0106*/ 	.short	0x00e8


	//----- nvinfo : EIATTR_PARAM_CBANK
	.align		4
        /*0108*/ 	.byte	0x04, 0x0a
        /*010a*/ 	.short	(.L_1422 - .L_1421)
	.align		4
.L_1421:
        /*010c*/ 	.word	index@(.nv.constant0._ZN10layer_norm13ln_fwd_kernelINS_13Kernel_traitsI6__halfS2_S2_S2_fjLj5120ELj1ELj1ELj4ELj16ENS_18Kernel_traits_baseILj5120ES2_S2_S2_S2_fjLj128EEEEELb1ELb0ELb0ELb0EEEvNS_9FwdParamsE)
        /*0110*/ 	.short	0x0380
        /*0112*/ 	.short	0x00e8


	//----- nvinfo : EIATTR_SW_WAR
	.align		4
.L_1422:
        /*0114*/ 	.byte	0x04, 0x36
        /*0116*/ 	.short	(.L_1424 - .L_1423)
.L_1423:
        /*0118*/ 	.word	0x00000008
.L_1424:


//--------------------- .nv.info._ZN10layer_norm13ln_fwd_kernelINS_13Kernel_traitsI6__halfS2_S2_S2_fjLj5120ELj1ELj1ELj4ELj16ENS_18Kernel_traits_baseILj5120ES2_S2_S2_S2_fjLj128EEEEELb1ELb0ELb0ELb1EEEvNS_9FwdParamsE --------------------------
	.section	.nv.info._ZN10layer_norm13ln_fwd_kernelINS_13Kernel_traitsI6__halfS2_S2_S2_fjLj5120ELj1ELj1ELj4ELj16ENS_18Kernel_traits_baseILj5120ES2_S2_S2_S2_fjLj128EEEEELb1ELb0ELb0ELb1EEEvNS_9FwdParamsE,"",@"SHT_CUDA_INFO"
	.sectionflags	@""
	.align	4


	//----- nvinfo : EIATTR_CUDA_API_VERSION
	.align		4
        /*0000*/ 	.byte	0x04, 0x37
        /*0002*/ 	.short	(.L_1426 - .L_1425)
.L_1425:
        /*0004*/ 	.word	0x00000082


	//----- nvinfo : EIATTR_KPARAM_INFO
	.align		4
.L_1426:
        /*0008*/ 	.byte	0x04, 0x17
        /*000a*/ 	.short	(.L_1428 - .L_1427)
.L_1427:
        /*000c*/ 	.word	0x00000000
        /*0010*/ 	.short	0x0000
        /*0012*/ 	.short	0x0000
        /*0014*/ 	.byte	0x00, 0xf0, 0xa1, 0x03


	//----- nvinfo : EIATTR_SPARSE_MMA_MASK
	.align		4
.L_1428:
        /*0018*/ 	.byte	0x03, 0x50
        /*001a*/ 	.short	0x0000


	//----- nvinfo : EIATTR_MAXREG_COUNT
	.align		4
        /*001c*/ 	.byte	0x03, 0x1b
        /*001e*/ 	.short	0x00ff


	//----- nvinfo : EIATTR_NUM_BARRIERS
	.align		4
        /*0020*/ 	.byte	0x02, 0x4c
        /*0022*/ 	.byte	0x01
	.zero		1


	//----- nvinfo : EIATTR_MERCURY_ISA_VERSION
	.align		4
        /*0024*/ 	.byte	0x03, 0x5f
        /*0026*/ 	.short	0x0101


	//----- nvinfo : EIATTR_COOP_GROUP_MASK_REGIDS
	.align		4
        /*0028*/ 	.byte	0x04, 0x29
        /*002a*/ 	.short	(.L_1430 - .L_1429)


	//   ....[0]....
.L_1429:
        /*002c*/ 	.word	0xffffffff


	//   ....[1]....
        /*0030*/ 	.word	0xffffffff


	//   ....[2]....
        /*0034*/ 	.word	0xffffffff


	//   ....[3]....
        /*0038*/ 	.word	0xffffffff


	//   ....[4]....
        /*003c*/ 	.word	0xffffffff


	//   ....[5]....
        /*0040*/ 	.word	0xffffffff


	//   ....[6]....
        /*0044*/ 	.word	0xffffffff


	//   ....[7]....
        /*0048*/ 	.word	0xffffffff


	//   ....[8]....
        /*004c*/ 	.word	0xffffffff


	//   ....[9]....
        /*0050*/ 	.word	0xffffffff


	//   ....[10]....
        /*0054*/ 	.word	0xffffffff


	//   ....[11]....
        /*0058*/ 	.word	0xffffffff


	//   ....[12]....
        /*005c*/ 	.word	0xffffffff


	//   ....[13]....
        /*0060*/ 	.word	0xffffffff


	//   ....[14]....
        /*0064*/ 	.word	0xffffffff


	//   ....[15]....
        /*0068*/ 	.word	0xffffffff


	//   ....[16]....
        /*006c*/ 	.word	0xffffffff


	//   ....[17]....
        /*0070*/ 	.word	0xffffffff


	//----- nvinfo : EIATTR_COOP_GROUP_INSTR_OFFSETS
	.align		4
.L_1430:
        /*0074*/ 	.byte	0x04, 0x28
        /*0076*/ 	.short	(.L_1432 - .L_1431)


	//   ....[0]....
.L_1431:
        /*0078*/ 	.word	0x000199f0


	//   ....[1]....
        /*007c*/ 	.word	0x00019a10


	//   ....[2]....
        /*0080*/ 	.word	0x00019a30


	//   ....[3]....
        /*0084*/ 	.word	0x00019a50


	//   ....[4]....
        /*0088*/ 	.word	0x00019a70


	//   ....[5]....
        /*008c*/ 	.word	0x00019fb0


	//   ....[6]....
        /*0090*/ 	.word	0x00019fe0


	//   ....[7]....
        /*0094*/ 	.word	0x0001a020


	//   ....[8]....
        /*0098*/ 	.word	0x0001a070


	//   ....[9]....
        /*009c*/ 	.word	0x0001a0a0


	//   ....[10]....
        /*00a0*/ 	.word	0x0001a240


	//   ....[11]....
        /*00a4*/ 	.word	0x0001a280


	//   ....[12]....
        /*00a8*/ 	.word	0x0001a2c0


	//   ....[13]....
        /*00ac*/ 	.word	0x0001a320


	//   ....[14]....
        /*00b0*/ 	.word	0x0001a420


	//   ....[15]....
        /*00b4*/ 	.word	0x0001a450


	//   ....[16]....
        /*00b8*/ 	.word	0x0001a530


	//   ....[17]....
        /*00bc*/ 	.word	0x0001a560


	//----- nvinfo : EIATTR_VRC_CTA_INIT_COUNT
	.align		4
.L_1432:
        /*00c0*/ 	.byte	0x02, 0x4a
	.zero		1
	.zero		1


	//----- nvinfo : EIATTR_EXIT_INSTR_OFFSETS
	.align		4
        /*00c4*/ 	.byte	0x04, 0x1c
        /*00c6*/ 	.short	(.L_1434 - .L_1433)


	//   ....[0]....
.L_1433:
        /*00c8*/ 	.word	0x00000280


	//   ....[1]....
        /*00cc*/ 	.word	0x0001b430


	//----- nvinfo : EIATTR_INDIRECT_BRANCH_TARGETS
	.align		4
.L_1434:
        /*00d0*/ 	.byte	0x04, 0x34
        /*00d2*/ 	.short	(.L_1436 - .L_1435)


	//   ....[0]....
.L_1435:
        /*00d4*/ 	.word	.L_x_33840@srel
        /*00d8*/ 	.short	0x0
        /*00da*/ 	.short	0x0
        /*00dc*/ 	.word	0x3
        /*00e0*/ 	.word	.L_x_33841@srel
        /*00e4*/ 	.word	.L_x_33842@srel
        /*00e8*/ 	.word	.L_x_33843@srel


	//----- nvinfo : EIATTR_MAX_THREADS
	.align		4
.L_1436:
        /*00ec*/ 	.byte	0x04, 0x05
        /*00ee*/ 	.short	(.L_1438 - .L_1437)
.L_1437:
        /*00f0*/ 	.word	0x00000080
        /*00f4*/ 	.word	0x00000001
        /*00f8*/ 	.word	0x00000001


	//----- nvinfo : EIATTR_CRS_STACK_SIZE
	.align		4
.L_1438:
        /*00fc*/ 	.byte	0x04, 0x1e
        /*00fe*/ 	.short	(.L_1440 - .L_1439)
.L_1439:
        /*0100*/ 	.word	0x00000000


	//----- nvinfo : EIATTR_CBANK_PARAM_SIZE
	.align		4
.L_1440:
        /*0104*/ 	.byte	0x03, 0x19
        /*0106*/ 	.short	0x00e8


	//----- nvinfo : EIATTR_PARAM_CBANK
	.align		4
        /*0108*/ 	.byte	0x04, 0x0a
        /*010a*/ 	.short	(.L_1442 - .L_1441)
	.align		4
.L_1441:
        /*010c*/ 	.word	index@(.nv.constant0._ZN10layer_norm13ln_fwd_kernelINS_13Kernel_traitsI6__halfS2_S2_S2_fjLj5120ELj1ELj1ELj4ELj16ENS_18Kernel_traits_baseILj5120ES2_S2_S2_S2_fjLj128EEEEELb1ELb0ELb0ELb1EEEvNS_9FwdParamsE)
        /*0110*/ 	.short	0x0380
        /*0112*/ 	.short	0x00e8


	//----- nvinfo : EIATTR_SW_WAR
	.align		4
.L_1442:
        /*0114*/ 	.byte	0x04, 0x36
        /*0116*/ 	.short	(.L_1444 - .L_1443)
.L_1443:
        /*0118*/ 	.word	0x00000008
.L_1444:


//--------------------- .nv.info._ZN10layer_norm13ln_fwd_kernelINS_13Kernel_traitsI6__halfS2_S2_S2_fjLj5120ELj1ELj1ELj4ELj16ENS_18Kernel_traits_baseILj5120ES2_S2_S2_S2_fjLj128EEEEELb1ELb0ELb1ELb0EEEvNS_9FwdParamsE --------------------------
	.section	.nv.info._ZN10layer_norm13ln_fwd_kernelINS_13Kernel_traitsI6__halfS2_S2_S2_fjLj5120ELj1ELj1ELj4ELj16ENS_18Kernel_traits_baseILj5120ES2_S2_S2_S2_fjLj128EEEEELb1ELb0ELb1ELb0EEEvNS_9FwdParamsE,"",@"SHT_CUDA_INFO"
	.sectionflags	@""
	.align	4


	//----- nvinfo : EIATTR_CUDA_API_VERSION
	.align		4
        /*0000*/ 	.byte	0x04, 0x37
        /*0002*/ 	.short	(.L_1446 - .L_1445)
.L_1445:
        /*0004*/ 	.word	0x00000082


	//----- nvinfo : EIATTR_KPARAM_INFO
	.align		4
.L_1446:
        /*0008*/ 	.byte	0x04, 0x17
        /*000a*/ 	.short	(.L_1448 - .L_1447)
.L_1447:
        /*000c*/ 	.word	0x00000000
        /*0010*/ 	.short	0x0000
        /*0012*/ 	.short	0x0000
        /*0014*/ 	.byte	0x00, 0xf0, 0xa1, 0x03


	//----- nvinfo : EIATTR_SPARSE_MMA_MASK
	.align		4
.L_1448:
        /*0018*/ 	.byte	0x03, 0x50
        /*001a*/ 	.short	0x0000


	//----- nvinfo : EIATTR_MAXREG_COUNT
	.align		4
        /*001c*/ 	.byte	0x03, 0x1b
        /*001e*/ 	.short	0x00ff


	//----- nvinfo : EIATTR_NUM_BARRIERS
	.align		4
        /*0020*/ 	.byte	0x02, 0x4c
        /*0022*/ 	.byte	0x01
	.zero		1


	//----- nvinfo : EIATTR_MERCURY_ISA_VERSION
	.align		4
        /*0024*/ 	.byte	0x03, 0x5f
        /*0026*/ 	.short	0x0101


	//----- nvinfo : EIATTR_COOP_GROUP_MASK_REGIDS
	.align		4
        /*0028*/ 	.byte	0x04, 0x29
        /*002a*/ 	.short	(.L_1450 - .L_1449)


	//   ....[0]....
.L_1449:
        /*002c*/ 	.word	0xffffffff


	//   ....[1]....
        /*0030*/ 	.word	0xffffffff


	//   ....[2]....
        /*0034*/ 	.word	0xffffffff


	//   ....[3]....
        /*0038*/ 	.word	0xffffffff


	//   ....[4]....
        /*003c*/ 	.word	0xffffffff


	//   ....[5]....
        /*0040*/ 	.word	0xffffffff


	//   ....[6]....
        /*0044*/ 	.word	0xffffffff


	//   ....[7]....
        /*0048*/ 	.word	0xffffffff


	//   ....[8]....
        /*004c*/ 	.word	0xffffffff


	//   ....[9]....
        /*0050*/ 	.word	0xffffffff


	//   ....[10]....
        /*0054*/ 	.word	0xffffffff


	//   ....[11]....
        /*0058*/ 	.word	0xffffffff


	//   ....[12]....
        /*005c*/ 	.word	0xffffffff


	//   ....[13]....
        /*0060*/ 	.word	0xffffffff


	//   ....[14]....
        /*0064*/ 	.word	0xffffffff


	//   ....[15]....
        /*0068*/ 	.word	0xffffffff


	//   ....[16]....
        /*006c*/ 	.word	0xffffffff


	//   ....[17]....
        /*0070*/ 	.word	0xffffffff


	//----- nvinfo : EIATTR_COOP_GROUP_INSTR_OFFSETS
	.align		4
.L_1450:
        /*0074*/ 	.byte	0x04, 0x28
        /*0076*/ 	.short	(.L_1452 - .L_1451)


	//   ....[0]....
.L_1451:
        /*0078*/ 	.word	0x000216c0


	//   ....[1]....
        /*007c*/ 	.word	0x000216e0


	//   ....[2]....
        /*0080*/ 	.word	0x00021700


	//   ....[3]....
        /*0084*/ 	.word	0x00021720


	//   ....[4]....
        /*0088*/ 	.word	0x00021740


	//   ....[5]....
        /*008c*/ 	.word	0x00021c90


	//   ....[6]....
        /*0090*/ 	.word	0x00021cb0


	//   ....[7]....
        /*0094*/ 	.word	0x00021cd0


	//   ....[8]....
        /*0098*/ 	.word	0x00021cf0


	//   ....[9]....
        /*009c*/ 	.word	0x00021d20


	//   ....[10]....
        /*00a0*/ 	.word	0x00021eb0


	//   ....[11]....
        /*00a4*/ 	.word	0x00021ef0


	//   ....[12]....
        /*00a8*/ 	.word	0x00021f10


	//   ....[13]....
        /*00ac*/ 	.word	0x00021f50


	//   ....[14]....
        /*00b0*/ 	.word	0x00022020


	//   ....[15]....
        /*00b4*/ 	.word	0x00022040


	//   ....[16]....
        /*00b8*/ 	.word	0x000220f0


	//   ....[17]....
        /*00bc*/ 	.word	0x00022120


	//----- nvinfo : EIATTR_VRC_CTA_INIT_COUNT
	.align		4
.L_1452:
        /*00c0*/ 	.byte	0x02, 0x4a
	.zero		1
	.zero		1


	//----- nvinfo : EIATTR_EXIT_INSTR_OFFSETS
	.align		4
        /*00c4*/ 	.byte	0x04, 0x1c
        /*00c6*/ 	.short	(.L_1454 - .L_1453)


	//   ....[0]....
.L_1453:
        /*00c8*/ 	.word	0x000008a0


	//   ....[1]....
        /*00cc*/ 	.word	0x000232a0


	//----- nvinfo : EIATTR_MAX_THREADS
	.align		4
.L_1454:
        /*00d0*/ 	.byte	0x04, 0x05
        /*00d2*/ 	.short	(.L_1456 - .L_1455)
.L_1455:
        /*00d4*/ 	.word	0x00000080
        /*00d8*/ 	.word	0x00000001
        /*00dc*/ 	.word	0x00000001


	//----- nvinfo : EIATTR_CRS_STACK_SIZE
	.align		4
.L_1456:
        /*00e0*/ 	.byte	0x04, 0x1e
        /*00e2*/ 	.short	(.L_1458 - .L_1457)
.L_1457:
        /*00e4*/ 	.word	0x00000000


	//----- nvinfo : EIATTR_CBANK_PARAM_SIZE
	.align		4
.L_1458:
        /*00e8*/ 	.byte	0x03, 0x19
        /*00ea*/ 	.short	0x00e8


	//----- nvinfo : EIATTR_PARAM_CBANK
	.align		4
        /*00ec*/ 	.byte	0x04, 0x0a
        /*00ee*/ 	.short	(.L_1460 - .L_1459)
	.align		4
.L_1459:
        /*00f0*/ 	.word	index@(.nv.constant0._ZN10layer_norm13ln_fwd_kernelINS_13Kernel_traitsI6__halfS2_S2_S2_fjLj5120ELj1ELj1ELj4ELj16ENS_18Kernel_traits_baseILj5120ES2_S2_S2_S2_fjLj128EEEEELb1ELb0ELb1ELb0EEEvNS_9FwdParamsE)
        /*00f4*/ 	.short	0x0380
        /*00f6*/ 	.short	0x00e8


	//----- nvinfo : EIATTR_SW_WAR
	.align		4
.L_1460:
        /*00f8*/ 	.byte	0x04, 0x36
        /*00fa*/ 	.short	(.L_1462 - .L_1461)
.L_1461:
        /*00fc*/ 	.word	0x00000008
.L_1462:


//--------------------- .nv.info._ZN10layer_norm13ln_fwd_kernelINS_13Kernel_traitsI6__halfS2_S2_S2_fjLj5120ELj1ELj1ELj4ELj16ENS_18Kernel_traits_baseILj5120ES2_S2_S2_S2_fjLj128EEEEELb1ELb0ELb1ELb1EEEvNS_9FwdParamsE --------------------------
	.section	.nv.info._ZN10layer_norm13ln_fwd_kernelINS_13Kernel_traitsI6__halfS2_S2_S2_fjLj5120ELj1ELj1ELj4ELj16ENS_18Kernel_traits_baseILj5120ES2_S2_S2_S2_fjLj128EEEEELb1ELb0ELb1ELb1EEEvNS_9FwdParamsE,"",@"SHT_CUDA_INFO"
	.sectionflags	@""
	.align	4


	//----- nvinfo : EIATTR_CUDA_API_VERSION
	.align		4
        /*0000*/ 	.byte	0x04, 0x37
        /*0002*/ 	.short	(.L_1464 - .L_1463)
.L_1463:
        /*0004*/ 	.word	0x00000082


	//----- nvinfo : EIATTR_KPARAM_INFO
	.align		4
.L_1464:
        /*0008*/ 	.byte	0x04, 0x17
        /*000a*/ 	.short	(.L_1466 - .L_1465)
.L_1465:
        /*000c*/ 	.word	0x00000000
        /*0010*/ 	.short	0x0000
        /*0012*/ 	.short	0x0000
        /*0014*/ 	.byte	0x00, 0xf0, 0xa1, 0x03


	//----- nvinfo : EIATTR_SPARSE_MMA_MASK
	.align		4
.L_1466:
        /*0018*/ 	.byte	0x03, 0x50
        /*001a*/ 	.short	0x0000


	//----- nvinfo : EIATTR_MAXREG_COUNT
	.align		4
        /*001c*/ 	.byte	0x03, 0x1b
        /*001e*/ 	.short	0x00ff


	//----- nvinfo : EIATTR_NUM_BARRIERS
	.align		4
        /*0020*/ 	.byte	0x02, 0x4c
        /*0022*/ 	.byte	0x01
	.zero		1


	//----- nvinfo : EIATTR_MERCURY_ISA_VERSION
	.align		4
        /*0024*/ 	.byte	0x03, 0x5f
        /*0026*/ 	.short	0x0101


	//----- nvinfo : EIATTR_COOP_GROUP_MASK_REGIDS
	.align		4
        /*0028*/ 	.byte	0x04, 0x29
        /*002a*/ 	.short	(.L_1468 - .L_1467)


	//   ....[0]....
.L_1467:
        /*002c*/ 	.word	0xffffffff


	//   ....[1]....
        /*0030*/ 	.word	0xffffffff


	//   ....[2]....
        /*0034*/ 	.word	0xffffffff


	//   ....[3]....
        /*0038*/ 	.word	0xffffffff


	//   ....[4]....
        /*003c*/ 	.word	0xffffffff


	//   ....[5]....
        /*0040*/ 	.word	0xffffffff


	//   ....[6]....
        /*0044*/ 	.word	0xffffffff


	//   ....[7]....
        /*0048*/ 	.word	0xffffffff


	//   ....[8]....
        /*004c*/ 	.word	0xffffffff


	//   ....[9]....
        /*0050*/ 	.word	0xffffffff


	//   ....[10]....
        /*0054*/ 	.word	0xffffffff


	//   ....[11]....
        /*0058*/ 	.word	0xffffffff


	//   ....[12]....
        /*005c*/ 	.word	0xffffffff


	//   ....[13]....
        /*0060*/ 	.word	0xffffffff


	//   ....[14]....
        /*0064*/ 	.word	0xffffffff


	//   ....[15]....
        /*0068*/ 	.word	0xffffffff


	//   ....[16]....
        /*006c*/ 	.word	0xffffffff


	//   ....[17]....
        /*0070*/ 	.word	0xffffffff


	//----- nvinfo : EIATTR_COOP_GROUP_INSTR_OFFSETS
	.align		4
.L_1468:
        /*0074*/ 	.byte	0x04, 0x28
        /*0076*/ 	.short	(.L_1470 - .L_1469)


	//   ....[0]....
.L_1469:
        /*0078*/ 	.word	0x0001b7c0


	//   ....[1]....
        /*007c*/ 	.word	0x0001b800


	//   ....[2]....
        /*0080*/ 	.word	0x0001b820


	//   ....[3]....
        /*0084*/ 	.word	0x0001b840


	//   ....[4]....
        /*0088*/ 	.word	0x0001b860


	//   ....[5]....
        /*008c*/ 	.word	0x0001bd90


	//   ....[6]....
        /*0090*/ 	.word	0x0001bdc0


	//   ....[7]....
        /*0094*/ 	.word	0x0001bde0


	//   ....[8]....
        /*0098*/ 	.word	0x0001be00


	//   ....[9]....
        /*009c*/ 	.word	0x0001be30


	//   ....[10]....
        /*00a0*/ 	.word	0x0001bfc0


	//   ....[11]....
        /*00a4*/ 	.word	0x0001c000


	//   ....[12]....
        /*00a8*/ 	.word	0x0001c020


	//   ....[13]....
        /*00ac*/ 	.word	0x0001c060


	//   ....[14]....
        /*00b0*/ 	.word	0x0001c130


	//   ....[15]....
        /*00b4*/ 	.word	0x0001c160


	//   ....[16]....
        /*00b8*/ 	.word	0x0001c210


	//   ....[17]....
        /*00bc*/ 	.word	0x0001c240


	//----- nvinfo : EIATTR_VRC_CTA_INIT_COUNT
	.align		4
.L_1470:
        /*00c0*/ 	.byte	0x02, 0x4a
	.zero		1
	.zero		1


	//----- nvinfo : EIATTR_EXIT_INSTR_OFFSETS
	.align		4
        /*00c4*/ 	.byte	0x04, 0x1c
        /*00c6*/ 	.short	(.L_1472 - .L_1471)


	//   ....[0]....
.L_1471:
        /*00c8*/ 	.word	0x000002a0


	//   ....[1]....
        /*00cc*/ 	.word	0x0001d270


	//----- nvinfo : EIATTR_MAX_THREADS
	.align		4
.L_1472:
        /*00d0*/ 	.byte	0x04, 0x05
        /*00d2*/ 	.short	(.L_1474 - .L_1473)
.L_1473:
        /*00d4*/ 	.word	0x00000080
        /*00d8*/ 	.word	0x00000001
        /*00dc*/ 	.word	0x00000001


	//----- nvinfo : EIATTR_CRS_STACK_SIZE
	.align		4
.L_1474:
        /*00e0*/ 	.byte	0x04, 0x1e
        /*00e2*/ 	.short	(.L_1476 - .L_1475)
.L_1475:
        /*00e4*/ 	.word	0x00000000


	//----- nvinfo : EIATTR_CBANK_PARAM_SIZE
	.align		4
.L_1476:
        /*00e8*/ 	.byte	0x03, 0x19
        /*00ea*/ 	.short	0x00e8


	//----- nvinfo : EIATTR_PARAM_CBANK
	.align		4
        /*00ec*/ 	.byte	0x04, 0x0a
        /*00ee*/ 	.short	(.L_1478 - .L_1477)
	.align		4
.L_1477:
        /*00f0*/ 	.word	index@(.nv.constant0._ZN10layer_norm13ln_fwd_kernelINS_13Kernel_traitsI6__halfS2_S2_S2_fjLj5120ELj1ELj1ELj4ELj16ENS_18Kernel_traits_baseILj5120ES2_S2_S2_S2_fjLj128EEEEELb1ELb0ELb1ELb1EEEvNS_9FwdParamsE)
        /*00f4*/ 	.short	0x0380
        /*00f6*/ 	.short	0x00e8


	//----- nvinfo : EIATTR_SW_WAR
	.align		4
.L_1478:
        /*00f8*/ 	.byte	0x04, 0x36
        /*00fa*/ 	.short	(.L_1480 - .L_1479)
.L_1479:
        /*00fc*/ 	.word	0x00000008
.L_1480:


//--------------------- .nv.info._ZN10layer_norm13ln_fwd_kernelINS_13Kernel_traitsI6__halfS2_S2_S2_fjLj5120ELj1ELj1ELj4ELj16ENS_18Kernel_traits_baseILj5120ES2_S2_S2_S2_fjLj128EEEEELb1ELb1ELb0ELb0EEEvNS_9FwdParamsE --------------------------
	.section	.nv.info._ZN10layer_norm13ln_fwd_kernelINS_13Kernel_traitsI6__halfS2_S2_S2_fjLj5120ELj1ELj1ELj4ELj16ENS_18Kernel_traits_baseILj5120ES2_S2_S2_S2_fjLj128EEEEELb1ELb1ELb0ELb0EEEvNS_9FwdParamsE,"",@"SHT_CUDA_INFO"
	.sectionflags	@""
	.align	4


	//----- nvinfo : EIATTR_CUDA_API_VERSION
	.align		4
        /*0000*/ 	.byte	0x04, 0x37
        /*0002*/ 	.short	(.L_1482 - .L_1481)
.L_1481:
        /*0004*/ 	.word	0x00000082


	//----- nvinfo : EIATTR_KPARAM_INFO
	.align		4
.L_1482:
        /*0008*/ 	.byte	0x04, 0x17
        /*000a*/ 	.short	(.L_1484 - .L_1483)
.L_1483:
        /*000c*/ 	.word	0x00000000
        /*0010*/ 	.short	0x0000
        /*0012*/ 	.short	0x0000
        /*0014*/ 	.byte	0x00, 0xf0, 0xa1, 0x03


	//----- nvinfo : EIATTR_SPARSE_MMA_MASK
	.align		4
.L_1484:
        /*0018*/ 	.byte	0x03, 0x50
        /*001a*/ 	.short	0x0000


	//----- nvinfo : EIATTR_MAXREG_COUNT
	.align		4
        /*001c*/ 	.byte	0x03, 0x1b
        /*001e*/ 	.short	0x00ff


	//----- nvinfo : EIATTR_NUM_BARRIERS
	.align		4
        /*0020*/ 	.byte	0x02, 0x4c
        /*0022*/ 	.byte	0x01
	.zero		1


	//----- nvinfo : EIATTR_MERCURY_ISA_VERSION
	.align		4
        /*0024*/ 	.byte	0x03, 0x5f
        /*0026*/ 	.short	0x0101


	//----- nvinfo : EIATTR_COOP_GROUP_MASK_REGIDS
	.align		4
        /*0028*/ 	.byte	0x04, 0x29
        /*002a*/ 	.short	(.L_1486 - .L_1485)


	//   ....[0]....
.L_1485:
        /*002c*/ 	.word	0xffffffff


	//   ....[1]....
        /*0030*/ 	.word	0xffffffff


	//   ....[2]....
        /*0034*/ 	.word	0xffffffff


	//   ....[3]....
        /*0038*/ 	.word	0xffffffff


	//   ....[4]....
        /*003c*/ 	.word	0xffffffff


	//   ....[5]....
        /*0040*/ 	.word	0xffffffff


	//   ....[6]....
        /*0044*/ 	.word	0xffffffff


	//   ....[7]....
        /*0048*/ 	.word	0xffffffff


	//   ....[8]....
        /*004c*/ 	.word	0xffffffff


	//   ....[9]....
        /*0050*/ 	.word	0xffffffff


	//   ....[10]....
        /*0054*/ 	.word	0xffffffff


	//   ....[11]....
        /*0058*/ 	.word	0xffffffff


	//   ....[12]....
        /*005c*/ 	.word	0xffffffff


	//   ....[13]....
        /*0060*/ 	.word	0xffffffff


	//   ....[14]....
        /*0064*/ 	.word	0xffffffff


	//   ....[15]....
        /*0068*/ 	.word	0xffffffff


	//   ....[16]....
        /*006c*/ 	.word	0xffffffff


	//   ....[17]....
        /*0070*/ 	.word	0xffffffff


	//----- nvinfo : EIATTR_COOP_GROUP_INSTR_OFFSETS
	.align		4
.L_1486:
        /*0074*/ 	.byte	0x04, 0x28
        /*0076*/ 	.short	(.L_1488 - .L_1487)


	//   ....[0]....
.L_1487:
        /*0078*/ 	.word	0x00021930


	//   ....[1]....
        /*007c*/ 	.word	0x00021950


	//   ....[2]....
        /*0080*/ 	.word	0x00021970


	//   ....[3]....
        /*0084*/ 	.word	0x00021990


	//   ....[4]....
        /*0088*/ 	.word	0x000219b0


	//   ....[5]....
        /*008c*/ 	.word	0x00021f30


	//   ....[6]....
        /*0090*/ 	.word	0x00021f50


	//   ....[7]....
        /*0094*/ 	.word	0x00021f70


	//   ....[8]....
        /*0098*/ 	.word	0x00021f90


	//   ....[9]....
        /*009c*/ 	.word	0x00021fb0


	//   ....[10]....
        /*00a0*/ 	.word	0x00022130


	//   ....[11]....
        /*00a4*/ 	.word	0x00022170


	//   ....[12]....
        /*00a8*/ 	.word	0x000221b0


	//   ....[13]....
        /*00ac*/ 	.word	0x00022200


	//   ....[14]....
        /*00b0*/ 	.word	0x00022270


	//   ....[15]....
        /*00b4*/ 	.word	0x000222d0


	//   ....[16]....
        /*00b8*/ 	.word	0x00022330


	//   ....[17]....
        /*00bc*/ 	.word	0x00022380


	//----- nvinfo : EIATTR_VRC_CTA_INIT_COUNT
	.align		4
.L_1488:
        /*00c0*/ 	.byte	0x02, 0x4a
	.zero		1
	.zero		1


	//----- nvinfo : EIATTR_EXIT_INSTR_OFFSETS
	.align		4
        /*00c4*/ 	.byte	0x04, 0x1c
        /*00c6*/ 	.short	(.L_1490 - .L_1489)


	//   ....[0]....
.L_1489:
        /*00c8*/ 	.word	0x00000900


	//   ....[1]....
        /*00cc*/ 	.word	0x000234b0


	//----- nvinfo : EIATTR_INDIRECT_BRANCH_TARGETS
	.align		4
.L_1490:
        /*00d0*/ 	.byte	0x04, 0x34
        /*00d2*/ 	.short	(.L_1492 - .L_1491)


	//   ....[0]....
.L_1491:
        /*00d4*/ 	.word	.L_x_33844@srel
        /*00d8*/ 	.short	0x0
        /*00da*/ 	.short	0x0
        /*00dc*/ 	.word	0x3
        /*00e0*/ 	.word	.L_x_33845@srel
        /*00e4*/ 	.word	.L_x_33846@srel
        /*00e8*/ 	.word	.L_x_33847@srel


	//----- nvinfo : EIATTR_MAX_THREADS
	.align		4
.L_1492:
        /*00ec*/ 	.byte	0x04, 0x05
        /*00ee*/ 	.short	(.L_1494 - .L_1493)
.L_1493:
        /*00f0*/ 	.word	0x00000080
        /*00f4*/ 	.word	0x00000001
        /*00f8*/ 	.word	0x00000001


	//----- nvinfo : EIATTR_CRS_STACK_SIZE
	.align		4
.L_1494:
        /*00fc*/ 	.byte	0x04, 0x1e
        /*00fe*/ 	.short	(.L_1496 - .L_1495)
.L_1495:
        /*0100*/ 	.word	0x00000000


	//----- nvinfo : EIATTR_CBANK_PARAM_SIZE
	.align		4
.L_1496:
        /*0104*/ 	.byte	0x03, 0x19
        /*0106*/ 	.short	0x00e8


	//----- nvinfo : EIATTR_PARAM_CBANK
	.align		4
        /*0108*/ 	.byte	0x04, 0x0a
        /*010a*/ 	.short	(.L_1498 - .L_1497)
	.align		4
.L_1497:
        /*010c*/ 	.word	index@(.nv.constant0._ZN10layer_norm13ln_fwd_kernelINS_13Kernel_traitsI6__halfS2_S2_S2_fjLj5120ELj1ELj1ELj4ELj16ENS_18Kernel_traits_baseILj5120ES2_S2_S2_S2_fjLj128EEEEELb1ELb1ELb0ELb0EEEvNS_9FwdParamsE)
        /*0110*/ 	.short	0x0380
        /*0112*/ 	.short	0x00e8


	//----- nvinfo : EIATTR_SW_WAR
	.align		4
.L_1498:
        /*0114*/ 	.byte	0x04, 0x36
        /*0116*/ 	.short	(.L_1500 - .L_1499)
.L_1499:
        /*0118*/ 	.word	0x00000008
.L_1500:


//--------------------- .nv.info._ZN10layer_norm13ln_fwd_kernelINS_13Kernel_traitsI6__halfS2_S2_S2_fjLj5120ELj1ELj1ELj4ELj16ENS_18Kernel_traits_baseILj5120ES2_S2_S2_S2_fjLj128EEEEELb1ELb1ELb0ELb1EEEvNS_9FwdParamsE --------------------------
	.section	.nv.info._ZN10layer_norm13ln_fwd_kernelINS_13Kernel_traitsI6__halfS2_S2_S2_fjLj5120ELj1ELj1ELj4ELj16ENS_18Kernel_traits_baseILj5120ES2_S2_S2_S2_fjLj128EEEEELb1ELb1ELb0ELb1EEEvNS_9FwdParamsE,"",@"SHT_CUDA_INFO"
	.sectionflags	@""
	.align	4


	//----- nvinfo : EIATTR_CUDA_API_VERSION
	.align		4
        /*0000*/ 	.byte	0x04, 0x37
        /*0002*/ 	.short	(.L_1502 - .L_1501)
.L_1501:
        /*0004*/ 	.word	0x00000082


	//----- nvinfo : EIATTR_KPARAM_INFO
	.align		4
.L_1502:
        /*0008*/ 	.byte	0x04, 0x17
        /*000a*/ 	.short	(.L_1504 - .L_1503)
.L_1503:
        /*000c*/ 	.word	0x00000000
        /*0010*/ 	.short	0x0000
        /*0012*/ 	.short	0x0000
        /*0014*/ 	.byte	0x00, 0xf0, 0xa1, 0x03


	//----- nvinfo : EIATTR_SPARSE_MMA_MASK
	.align		4
.L_1504:
        /*0018*/ 	.byte	0x03, 0x50
        /*001a*/ 	.short	0x0000


	//----- nvinfo : EIATTR_MAXREG_COUNT
	.align		4
        /*001c*/ 	.byte	0x03, 0x1b
        /*001e*/ 	.short	0x00ff


	//----- nvinfo : EIATTR_NUM_BARRIERS
	.align		4
        /*0020*/ 	.byte	0x02, 0x4c
        /*0022*/ 	.byte	0x01
	.zero		1


	//----- nvinfo : EIATTR_MERCURY_ISA_VERSION
	.align		4
        /*0024*/ 	.byte	0x03, 0x5f
        /*0026*/ 	.short	0x0101


	//----- nvinfo : EIATTR_COOP_GROUP_MASK_REGIDS
	.align		4
        /*0028*/ 	.byte	0x04, 0x29
        /*002a*/ 	.short	(.L_1506 - .L_1505)


	//   ....[0]....
.L_1505:
        /*002c*/ 	.word	0xffffffff


	//   ....[1]....
        /*0030*/ 	.word	0xffffffff


	//   ....[2]....
        /*0034*/ 	.word	0xffffffff


	//   ....[3]....
        /*0038*/ 	.word	0xffffffff


	//   ....[4]....
        /*003c*/ 	.word	0xffffffff


	//   ....[5]....
        /*0040*/ 	.word	0xffffffff


	//   ....[6]....
        /*0044*/ 	.word	0xffffffff


	//   ....[7]....
        /*0048*/ 	.word	0xffffffff


	//   ....[8]....
        /*004c*/ 	.word	0xffffffff


	//   ....[9]....
        /*0050*/ 	.word	0xffffffff


	//   ....[10]....
        /*0054*/ 	.word	0xffffffff


	//   ....[11]....
        /*0058*/ 	.word	0xffffffff


	//   ....[12]....
        /*005c*/ 	.word	0xffffffff


	//   ....[13]....
        /*0060*/ 	.word	0xffffffff


	//   ....[14]....
        /*0064*/ 	.word	0xffffffff


	//   ....[15]....
        /*0068*/ 	.word	0xffffffff


	//   ....[16]....
        /*006c*/ 	.word	0xffffffff


	//   ....[17]....
        /*0070*/ 	.word	0xffffffff


	//----- nvinfo : EIATTR_COOP_GROUP_INSTR_OFFSETS
	.align		4
.L_1506:
        /*0074*/ 	.byte	0x04, 0x28
        /*0076*/ 	.short	(.L_1508 - .L_1507)


	//   ....[0]....
.L_1507:
        /*0078*/ 	.word	0x0001e360


	//   ....[1]....
        /*007c*/ 	.word	0x0001e380


	//   ....[2]....
        /*0080*/ 	.word	0x0001e3a0


	//   ....[3]....
        /*0084*/ 	.word	0x0001e3c0


	//   ....[4]....
        /*0088*/ 	.word	0x0001e400


	//   ....[5]....
        /*008c*/ 	.word	0x0001e970


	//   ....[6]....
        /*0090*/ 	.word	0x0001e990


	//   ....[7]....
        /*0094*/ 	.word	0x0001e9b0


	//   ....[8]....
        /*0098*/ 	.word	0x0001e9d0


	//   ....[9]....
        /*009c*/ 	.word	0x0001ea00


	//   ....[10]....
        /*00a0*/ 	.word	0x0001ebc0


	//   ....[11]....
        /*00a4*/ 	.word	0x0001ec00


	//   ....[12]....
        /*00a8*/ 	.word	0x0001ec40


	//   ....[13]....
        /*00ac*/ 	.word	0x0001ec90


	//   ....[14]....
        /*00b0*/ 	.word	0x0001ed70


	//   ....[15]....
        /*00b4*/ 	.word	0x0001ed90


	//   ....[16]....
        /*00b8*/ 	.word	0x0001ee40


	//   ....[17]....
        /*00bc*/ 	.word	0x0001ee70


	//----- nvinfo : EIATTR_VRC_CTA_INIT_COUNT
	.align		4
.L_1508:
        /*00c0*/ 	.byte	0x02, 0x4a
	.zero		1
	.zero		1


	//----- nvinfo : EIATTR_EXIT_INSTR_OFFSETS
	.align		4
        /*00c4*/ 	.byte	0x04, 0x1c
        /*00c6*/ 	.short	(.L_1510 - .L_1509)


	//   ....[0]....
.L_1509:
        /*00c8*/ 	.word	0x00000490


	//   ....[1]....
        /*00cc*/ 	.word	0x0001fda0


	//----- nvinfo : EIATTR_INDIRECT_BRANCH_TARGETS
	.align		4
.L_1510:
        /*00d0*/ 	.byte	0x04, 0x34
        /*00d2*/ 	.short	(.L_1512 - .L_1511)


	//   ....[0]....
.L_1511:
        /*00d4*/ 	.word	.L_x_33848@srel
        /*00d8*/ 	.short	0x0
        /*00da*/ 	.short	0x0
        /*00dc*/ 	.word	0x3
        /*00e0*/ 	.word	.L_x_33849@srel
        /*00e4*/ 	.word	.L_x_33850@srel
        /*00e8*/ 	.word	.L_x_33851@srel


	//----- nvinfo : EIATTR_MAX_THREADS
	.align		4
.L_1512:
        /*00ec*/ 	.byte	0x04, 0x05
        /*00ee*/ 	.short	(.L_1514 - .L_1513)
.L_1513:
        /*00f0*/ 	.word	0x00000080
        /*00f4*/ 	.word	0x00000001
        /*00f8*/ 	.word	0x00000001


	//----- nvinfo : EIATTR_CRS_STACK_SIZE
	.align		4
.L_1514:
        /*00fc*/ 	.byte	0x04, 0x1e
        /*00fe*/ 	.short	(.L_1516 - .L_1515)
.L_1515:
        /*0100*/ 	.word	0x00000000


	//----- nvinfo : EIATTR_CBANK_PARAM_SIZE
	.align		4
.L_1516:
        /*0104*/ 	.byte	0x03, 0x19
        /*0106*/ 	.short	0x00e8


	//----- nvinfo : EIATTR_PARAM_CBANK
	.align		4
        /*0108*/ 	.byte	0x04, 0x0a
        /*010a*/ 	.short	(.L_1518 - .L_1517)
	.align		4
.L_1517:
        /*010c*/ 	.word	index@(.nv.constant0._ZN10layer_norm13ln_fwd_kernelINS_13Kernel_traitsI6__halfS2_S2_S2_fjLj5120ELj1ELj1ELj4ELj16ENS_18Kernel_traits_baseILj5120ES2_S2_S2_S2_fjLj128EEEEELb1ELb1ELb0ELb1EEEvNS_9FwdParamsE)
        /*0110*/ 	.short	0x0380
        /*0112*/ 	.short	0x00e8


	//----- nvinfo : EIATTR_SW_WAR
	.align		4
.L_1518:
        /*0114*/ 	.byte	0x04, 0x36
        /*0116*/ 	.short	(.L_1520 - .L_1519)
.L_1519:
        /*0118*/ 	.word	0x00000008
.L_1520:


//--------------------- .nv.info._ZN10layer_norm13ln_fwd_kernelINS_13Kernel_traitsI6__halfS2_S2_S2_fjLj5120ELj1ELj1ELj4ELj16ENS_18Kernel_traits_baseILj5120ES2_S2_S2_S2_fjLj128EEEEELb1ELb1ELb1ELb0EEEvNS_9FwdParamsE --------------------------
	.section	.nv.info._ZN10layer_norm13ln_fwd_kernelINS_13Kernel_traitsI6__halfS2_S2_S2_fjLj5120ELj1ELj1ELj4ELj16ENS_18Kernel_traits_baseILj5120ES2_S2_S2_S2_fjLj128EEEEELb1ELb1ELb1ELb0EEEvNS_9FwdParamsE,"",@"SHT_CUDA_INFO"
	.sectionflags	@""
	.align	4


	//----- nvinfo : EIATTR_CUDA_API_VERSION
	.align		4
        /*0000*/ 	.byte	0x04, 0x37
        /*0002*/ 	.short	(.L_1522 - .L_1521)
.L_1521:
        /*0004*/ 	.word	0x00000082


	//----- nvinfo : EIATTR_KPARAM_INFO
	.align		4
.L_1522:
        /*0008*/ 	.byte	0x04, 0x17
        /*000a*/ 	.short	(.L_1524 - .L_1523)
.L_1523:
        /*000c*/ 	.word	0x00000000
        /*0010*/ 	.short	0x0000
        /*0012*/ 	.short	0x0000
        /*0014*/ 	.byte	0x00, 0xf0, 0xa1, 0x03


	//----- nvinfo : EIATTR_SPARSE_MMA_MASK
	.align		4
.L_1524:
        /*0018*/ 	.byte	0x03, 0x50
        /*001a*/ 	.short	0x0000


	//----- nvinfo : EIATTR_MAXREG_COUNT
	.align		4
        /*001c*/ 	.byte	0x03, 0x1b
        /*001e*/ 	.short	0x00ff


	//----- nvinfo : EIATTR_NUM_BARRIERS
	.align		4
        /*0020*/ 	.byte	0x02, 0x4c
        /*0022*/ 	.byte	0x01
	.zero		1


	//----- nvinfo : EIATTR_MERCURY_ISA_VERSION
	.align		4
        /*0024*/ 	.byte	0x03, 0x5f
        /*0026*/ 	.short	0x0101


	//----- nvinfo : EIATTR_COOP_GROUP_MASK_REGIDS
	.align		4
        /*0028*/ 	.byte	0x04, 0x29
        /*002a*/ 	.short	(.L_1526 - .L_1525)


	//   ....[0]....
.L_1525:
        /*002c*/ 	.word	0xffffffff


	//   ....[1]....
        /*0030*/ 	.word	0xffffffff


	//   ....[2]....
        /*0034*/ 	.word	0xffffffff


	//   ....[3]....
        /*0038*/ 	.word	0xffffffff


	//   ....[4]....
        /*003c*/ 	.word	0xffffffff


	//   ....[5]....
        /*0040*/ 	.word	0xffffffff


	//   ....[6]....
        /*0044*/ 	.word	0xffffffff


	//   ....[7]....
        /*0048*/ 	.word	0xffffffff


	//   ....[8]....
        /*004c*/ 	.word	0xffffffff


	//   ....[9]....
        /*0050*/ 	.word	0xffffffff


	//   ....[10]....
        /*0054*/ 	.word	0xffffffff


	//   ....[11]....
        /*0058*/ 	.word	0xffffffff


	//   ....[12]....
        /*005c*/ 	.word	0xffffffff


	//   ....[13]....
        /*0060*/ 	.word	0xffffffff


	//   ....[14]....
        /*0064*/ 	.word	0xffffffff


	//   ....[15]....
        /*0068*/ 	.word	0xffffffff


	//   ....[16]....
        /*006c*/ 	.word	0xffffffff


	//   ....[17]....
        /*0070*/ 	.word	0xffffffff


	//----- nvinfo : EIATTR_COOP_GROUP_INSTR_OFFSETS
	.align		4
.L_1526:
        /*0074*/ 	.byte	0x04, 0x28
        /*0076*/ 	.short	(.L_1528 - .L_1527)


	//   ....[0]....
.L_1527:
        /*0078*/ 	.word	0x000238b0


	//   ....[1]....
        /*007c*/ 	.word	0x000238d0


	//   ....[2]....
        /*0080*/ 	.word	0x000238f0


	//   ....[3]....
        /*0084*/ 	.word	0x00023910


	//   ....[4]....
        /*0088*/ 	.word	0x00023930


	//   ....[5]....
        /*008c*/ 	.word	0x00023eb0


	//   ....[6]....
        /*0090*/ 	.word	0x00023ed0


	//   ....[7]....
        /*0094*/ 	.word	0x00023ef0


	//   ....[8]....
        /*0098*/ 	.word	0x00023f10


	//   ....[9]....
        /*009c*/ 	.word	0x00023f30


	//   ....[10]....
        /*00a0*/ 	.word	0x000240b0


	//   ....[11]....
        /*00a4*/ 	.word	0x000240e0


	//   ....[12]....
        /*00a8*/ 	.word	0x000240f0


	//   ....[13]....
        /*00ac*/ 	.word	0x00024140


	//   ....[14]....
        /*00b0*/ 	.word	0x00024210


	//   ....[15]....
        /*00b4*/ 	.word	0x00024240


	//   ....[16]....
        /*00b8*/ 	.word	0x000242f0


	//   ....[17]....
        /*00bc*/ 	.word	0x00024320


	//----- nvinfo : EIATTR_VRC_CTA_INIT_COUNT
	.align		4
.L_1528:
        /*00c0*/ 	.byte	0x02, 0x4a
	.zero		1
	.zero		1


	//----- nvinfo : EIATTR_EXIT_INSTR_OFFSETS
	.align		4
        /*00c4*/ 	.byte	0x04, 0x1c
        /*00c6*/ 	.short	(.L_1530 - .L_1529)


	//   ....[0]....
.L_1529:
        /*00c8*/ 	.word	0x000008f0


	//   ....[1]....
        /*00cc*/ 	.word	0x00025490


	//----- nvinfo : EIATTR_MAX_THREADS
	.align		4
.L_1530:
        /*00d0*/ 	.byte	0x04, 0x05
        /*00d2*/ 	.short	(.L_1532 - .L_1531)
.L_1531:
        /*00d4*/ 	.word	0x00000080
        /*00d8*/ 	.word	0x00000001
        /*00dc*/ 	.word	0x00000001


	//----- nvinfo : EIATTR_CRS_STACK_SIZE
	.align		4
.L_1532:
        /*00e0*/ 	.byte	0x04, 0x1e
        /*00e2*/ 	.short	(.L_1534 - .L_1533)
.L_1533:
        /*00e4*/ 	.word	0x00000000


	//----- nvinfo : EIATTR_CBANK_PARAM_SIZE
	.align		4
.L_1534:
        /*00e8*/ 	.byte	0x03, 0x19
        /*00ea*/ 	.short	0x00e8


	//----- nvinfo : EIATTR_PARAM_CBANK
	.align		4
        /*00ec*/ 	.byte	0x04, 0x0a
        /*00ee*/ 	.short	(.L_1536 - .L_1535)
	.align		4
.L_1535:
        /*00f0*/ 	.word	index@(.nv.constant0._ZN10layer_norm13ln_fwd_kernelINS_13Kernel_traitsI6__halfS2_S2_S2_fjLj5120ELj1ELj1ELj4ELj16ENS_18Kernel_traits_baseILj5120ES2_S2_S2_S2_fjLj128EEEEELb1ELb1ELb1ELb0EEEvNS_9FwdParamsE)
        /*00f4*/ 	.short	0x0380
        /*00f6*/ 	.short	0x00e8


	//----- nvinfo : EIATTR_SW_WAR
	.align		4
.L_1536:
        /*00f8*/ 	.byte	0x04, 0x36
        /*00fa*/ 	.short	(.L_1538 - .L_1537)
.L_1537:
        /*00fc*/ 	.word	0x00000008
.L_1538:


//--------------------- .nv.info._ZN10layer_norm13ln_fwd_kernelINS_13Kernel_traitsI6__halfS2_S2_S2_fjLj5120ELj1ELj1ELj4ELj16ENS_18Kernel_traits_baseILj5120ES2_S2_S2_S2_fjLj128EEEEELb1ELb1ELb1ELb1EEEvNS_9FwdParamsE --------------------------
	.section	.nv.info._ZN10layer_norm13ln_fwd_kernelINS_13Kernel_traitsI6__halfS2_S2_S2_fjLj5120ELj1ELj1ELj4ELj16ENS_18Kernel_traits_baseILj5120ES2_S2_S2_S2_fjLj128EEEEELb1ELb1ELb1ELb1EEEvNS_9FwdParamsE,"",@"SHT_CUDA_INFO"
	.sectionflags	@""
	.align	4


	//----- nvinfo : EIATTR_CUDA_API_VERSION
	.align		4
        /*0000*/ 	.byte	0x04, 0x37
        /*0002*/ 	.short	(.L_1540 - .L_1539)
.L_1539:
        /*0004*/ 	.word	0x00000082


	//----- nvinfo : EIATTR_KPARAM_INFO
	.align		4
.L_1540:
        /*0008*/ 	.byte	0x04, 0x17
        /*000a*/ 	.short	(.L_1542 - .L_1541)
.L_1541:
        /*000c*/ 	.word	0x00000000
        /*0010*/ 	.short	0x0000
        /*0012*/ 	.short	0x0000
        /*0014*/ 	.byte	0x00, 0xf0, 0xa1, 0x03


	//----- nvinfo : EIATTR_SPARSE_MMA_MASK
	.align		4
.L_1542:
        /*0018*/ 	.byte	0x03, 0x50
        /*001a*/ 	.short	0x0000


	//----- nvinfo : EIATTR_MAXREG_COUNT
	.align		4
        /*001c*/ 	.byte	0x03, 0x1b
        /*001e*/ 	.short	0x00ff


	//----- nvinfo : EIATTR_NUM_BARRIERS
	.align		4
        /*0020*/ 	.byte	0x02, 0x4c
        /*0022*/ 	.byte	0x01
	.zero		1


	//----- nvinfo : EIATTR_MERCURY_ISA_VERSION
	.align		4
        /*0024*/ 	.byte	0x03, 0x5f
        /*0026*/ 	.short	0x0101


	//----- nvinfo : EIATTR_COOP_GROUP_MASK_REGIDS
	.align		4
        /*0028*/ 	.byte	0x04, 0x29
        /*002a*/ 	.short	(.L_1544 - .L_1543)


	//   ....[0]....
.L_1543:
        /*002c*/ 	.word	0xffffffff


	//   ....[1]....
        /*0030*/ 	.word	0xffffffff


	//   ....[2]....
        /*0034*/ 	.word	0xffffffff


	//   ....[3]....
        /*0038*/ 	.word	0xffffffff


	//   ....[4]....
        /*003c*/ 	.word	0xffffffff


	//   ....[5]....
        /*0040*/ 	.word	0xffffffff


	//   ....[6]....
        /*0044*/ 	.word	0xffffffff


	//   ....[7]....
        /*0048*/ 	.word	0xffffffff


	//   ....[8]....
        /*004c*/ 	.word	0xffffffff


	//   ....[9]....
        /*0050*/ 	.word	0xffffffff


	//   ....[10]....
        /*0054*/ 	.word	0xffffffff


	//   ....[11]....
        /*0058*/ 	.word	0xffffffff


	//   ....[12]....
        /*005c*/ 	.word	0xffffffff


	//   ....[13]....
        /*0060*/ 	.word	0xffffffff


	//   ....[14]....
        /*0064*/ 	.word	0xffffffff


	//   ....[15]....
        /*0068*/ 	.word	0xffffffff


	//   ....[16]....
        /*006c*/ 	.word	0xffffffff


	//   ....[17]....
        /*0070*/ 	.word	0xffffffff


	//----- nvinfo : EIATTR_COOP_GROUP_INSTR_OFFSETS
	.align		4
.L_1544:
        /*0074*/ 	.byte	0x04, 0x28
        /*0076*/ 	.short	(.L_1546 - .L_1545)


	//   ....[0]....
.L_1545:
        /*0078*/ 	.word	0x00021720


	//   ....[1]....
        /*007c*/ 	.word	0x00021760


	//   ....[2]....
        /*0080*/ 	.word	0x00021780


	//   ....[3]....
        /*0084*/ 	.word	0x000217a0


	//   ....[4]....
        /*0088*/ 	.word	0x000217c0


	//   ....[5]....
        /*008c*/ 	.word	0x00021d20


	//   ....[6]....
        /*0090*/ 	.word	0x00021d40


	//   ....[7]....
        /*0094*/ 	.word	0x00021d60


	//   ....[8]....
        /*0098*/ 	.word	0x00021d80


	//   ....[9]....
        /*009c*/ 	.word	0x00021da0


	//   ....[10]....
        /*00a0*/ 	.word	0x00021f20


	//   ....[11]....
        /*00a4*/ 	.word	0x00021f50


	//   ....[12]....
        /*00a8*/ 	.word	0x00021f60


	//   ....[13]....
        /*00ac*/ 	.word	0x00021fb0


	//   ....[14]....
        /*00b0*/ 	.word	0x00022080


	//   ....[15]....
        /*00b4*/ 	.word	0x000220b0


	//   ....[16]....
        /*00b8*/ 	.word	0x00022160


	//   ....[17]....
        /*00bc*/ 	.word	0x00022190


	//----- nvinfo : EIATTR_VRC_CTA_INIT_COUNT
	.align		4
.L_1546:
        /*00c0*/ 	.byte	0x02, 0x4a
	.zero		1
	.zero		1


	//----- nvinfo : EIATTR_EXIT_INSTR_OFFSETS
	.align		4
        /*00c4*/ 	.byte	0x04, 0x1c
        /*00c6*/ 	.short	(.L_1548 - .L_1547)


	//   ....[0]....
.L_1547:
        /*00c8*/ 	.word	0x00000490


	//   ....[1]....
        /*00cc*/ 	.word	0x000231b0


	//----- nvinfo : EIATTR_MAX_THREADS
	.align		4
.L_1548:
        /*00d0*/ 	.byte	0x04, 0x05
        /*00d2*/ 	.short	(.L_1550 - .L_1549)
.L_1549:
        /*00d4*/ 	.word	0x00000080
        /*00d8*/ 	.word	0x00000001
        /*00dc*/ 	.word	0x00000001


	//----- nvinfo : EIATTR_CRS_STACK_SIZE
	.align		4
.L_1550:
        /*00e0*/ 	.byte	0x04, 0x1e
        /*00e2*/ 	.short	(.L_1552 - .L_1551)
.L_1551:
        /*00e4*/ 	.word	0x00000000


	//----- nvinfo : EIATTR_CBANK_PARAM_SIZE
	.align		4
.L_1552:
        /*00e8*/ 	.byte	0x03, 0x19
        /*00ea*/ 	.short	0x00e8


	//----- nvinfo : EIATTR_PARAM_CBANK
	.align		4
        /*00ec*/ 	.byte	0x04, 0x0a
        /*00ee*/ 	.short	(.L_1554 - .L_1553)
	.align		4
.L_1553:
        /*00f0*/ 	.word	index@(.nv.constant0._ZN10layer_norm13ln_fwd_kernelINS_13Kernel_traitsI6__halfS2_S2_S2_fjLj5120ELj1ELj1ELj4ELj16ENS_18Kernel_traits_baseILj5120ES2_S2_S2_S2_fjLj128EEEEELb1ELb1ELb1ELb1EEEvNS_9FwdParamsE)
        /*00f4*/ 	.short	0x0380
        /*00f6*/ 	.short	0x00e8


	//----- nvinfo : EIATTR_SW_WAR
	.align		4
.L_1554:
        /*00f8*/ 	.byte	0x04, 0x36
        /*00fa*/ 	.short	(.L_1556 - .L_1555)
.L_1555:
        /*00fc*/ 	.word	0x00000008
.L_1556:


//--------------------- .nv.info._ZN10layer_norm13ln_fwd_kernelINS_13Kernel_traitsIf13__nv_bfloat16S2_S2_fjLj5120ELj1ELj1ELj4ELj16ENS_18Kernel_traits_baseILj5120EfS2_S2_S2_fjLj128EEEEELb0ELb0ELb0ELb0EEEvNS_9FwdParamsE --------------------------
	.section	.nv.info._ZN10layer_norm13ln_fwd_kernelINS_13Kernel_traitsIf13__nv_bfloat16S2_S2_fjLj5120ELj1ELj1ELj4ELj16ENS_18Kernel_traits_baseILj5120EfS2_S2_S2_fjLj128EEEEELb0ELb0ELb0ELb0EEEvNS_9FwdParamsE,"",@"SHT_CUDA_INFO"
	.sectionflags	@""
	.align	4


	//----- nvinfo : EIATTR_CUDA_API_VERSION
	.align		4
        /*0000*/ 	.byte	0x04, 0x37
        /*0002*/ 	.short	(.L_1558 - .L_1557)
.L_1557:
        /*0004*/ 	.word	0x00000082


	//----- nvinfo : EIATTR_KPARAM_INFO
	.align		4
.L_1558:
        /*0008*/ 	.byte	0x04, 0x17
        /*000a*/ 	.short	(.L_1560 - .L_1559)
.L_1559:
        /*000c*/ 	.word	0x00000000
        /*0010*/ 	.short	0x0000
        /*0012*/ 	.short	0x0000
        /*0014*/ 	.byte	0x00, 0xf0, 0xa1, 0x03


	//----- nvinfo : EIATTR_SPARSE_MMA_MASK
	.align		4
.L_1560:
        /*0018*/ 	.byte	0x03, 0x50
        /*001a*/ 	.short	0x0000


	//----- nvinfo : EIATTR_MAXREG_COUNT
	.align		4
        /*001c*/ 	.byte	0x03, 0x1b
        /*001e*/ 	.short	0x00ff


	//----- nvinfo : EIATTR_NUM_BARRIERS
	.align		4
        /*0020*/ 	.byte	0x02, 0x4c
        /*0022*/ 	.byte	0x01
	.zero		1


	//----- nvinfo : EIATTR_MERCURY_ISA_VERSION
	.align		4
        /*0024*/ 	.byte	0x03, 0x5f
        /*0026*/ 	.short	0x0101


	//----- nvinfo : EIATTR_COOP_GROUP_MASK_REGIDS
	.align		4
        /*0028*/ 	.byte	0x04, 0x29
        /*002a*/ 	.short	(.L_1562 - .L_1561)


	//   ....[0]....
.L_1561:
        /*002c*/ 	.word	0xffffffff


	//   ....[1]....
        /*0030*/ 	.word	0xffffffff


	//   ....[2]....
        /*0034*/ 	.word	0xffffffff


	//   ....[3]....
        /*0038*/ 	.word	0xffffffff


	//   ....[4]....
        /*003c*/ 	.word	0xffffffff


	//   ....[5]....
        /*0040*/ 	.word	0xffffffff


	//   ....[6]....
        /*0044*/ 	.word	0xffffffff


	//   ....[7]....
        /*0048*/ 	.word	0xffffffff


	//   ....[8]....
        /*004c*/ 	.word	0xffffffff


	//   ....[9]....
        /*0050*/ 	.word	0xffffffff


	//   ....[10]....
        /*0054*/ 	.word	0xffffffff


	//   ....[11]....
        /*0058*/ 	.word	0xffffffff


	//   ....[12]....
        /*005c*/ 	.word	0xffffffff


	//   ....[13]....
        /*0060*/ 	.word	0xffffffff


	//   ....[14]....
        /*0064*/ 	.word	0xffffffff


	//   ....[15]....
        /*0068*/ 	.word	0xffffffff


	//   ....[16]....
        /*006c*/ 	.word	0xffffffff


	//   ....[17]....
        /*0070*/ 	.word	0xffffffff


	//----- nvinfo : EIATTR_COOP_GROUP_INSTR_OFFSETS
	.align		4
.L_1562:
        /*0074*/ 	.byte	0x04, 0x28
        /*0076*/ 	.short	(.L_1564 - .L_1563)


	//   ....[0]....
.L_1563:
        /*0078*/ 	.word	0x00002d40


	//   ....[1]....
        /*007c*/ 	.word	0x00002d60


	//   ....[2]....
        /*0080*/ 	.word	0x00002d80


	//   ....[3]....
        /*0084*/ 	.word	0x00002da0


	//   ....[4]....
        /*0088*/ 	.word	0x00002dc0


	//   ....[5]....
        /*008c*/ 	.word	0x00003340


	//   ....[6]....
        /*0090*/ 	.word	0x00003370


	//   ....[7]....
        /*0094*/ 	.word	0x00003390


	//   ....[8]....
        /*0098*/ 	.word	0x000033c0


	//   ....[9]....
        /*009c*/ 	.word	0x000033f0


	//   ....[10]....
        /*00a0*/ 	.word	0x00003460


	//   ....[11]....
        /*00a4*/ 	.word	0x000034c0


	//   ....[12]....
        /*00a8*/ 	.word	0x000034f0


	//   ....[13]....
        /*00ac*/ 	.word	0x00003500


	//   ....[14]....
        /*00b0*/ 	.word	0x000035a0


	//   ....[15]....
        /*00b4*/ 	.word	0x00003600


	//   ....[16]....
        /*00b8*/ 	.word	0x00003690


	//   ....[17]....
        /*00bc*/ 	.word	0x000036c0


	//----- nvinfo : EIATTR_VRC_CTA_INIT_COUNT
	.align		4
.L_1564:
        /*00c0*/ 	.byte	0x02, 0x4a
	.zero		1
	.zero		1


	//----- nvinfo : EIATTR_EXIT_INSTR_OFFSETS
	.align		4
        /*00c4*/ 	.byte	0x04, 0x1c
        /*00c6*/ 	.short	(.L_1566 - .L_1565)


	//   ....[0]....
.L_1565:
        /*00c8*/ 	.word	0x000007b0


	//   ....[1]....
        /*00cc*/ 	.word	0x000042b0


	//----- nvinfo : EIATTR_MAX_THREADS
	.align		4
.L_1566:
        /*00d0*/ 	.byte	0x04, 0x05
        /*00d2*/ 	.short	(.L_1568 - .L_1567)
.L_1567:
        /*00d4*/ 	.word	0x00000080
        /*00d8*/ 	.word	0x00000001
        /*00dc*/ 	.word	0x00000001


	//----- nvinfo : EIATTR_CRS_STACK_SIZE
	.align		4
.L_1568:
        /*00e0*/ 	.byte	0x04, 0x1e
        /*00e2*/ 	.short	(.L_1570 - .L_1569)
.L_1569:
        /*00e4*/ 	.word	0x00000000


	//----- nvinfo : EIATTR_CBANK_PARAM_SIZE
	.align		4
.L_1570:
        /*00e8*/ 	.byte	0x03, 0x19
        /*00ea*/ 	.short	0x00e8


	//----- nvinfo : EIATTR_PARAM_CBANK
	.align		4
        /*00ec*/ 	.byte	0x04, 0x0a
        /*00ee*/ 	.short	(.L_1572 - .L_1571)
	.align		4
.L_1571:
        /*00f0*/ 	.word	index@(.nv.constant0._ZN10layer_norm13ln_fwd_kernelINS_13Kernel_traitsIf13__nv_bfloat16S2_S2_fjLj5120ELj1ELj1ELj4ELj16ENS_18Kernel_traits_baseILj5120EfS2_S2_S2_fjLj128EEEEELb0ELb0ELb0ELb0EEEvNS_9FwdParamsE)
        /*00f4*/ 	.short	0x0380
        /*00f6*/ 	.short	0x00e8


	//----- nvinfo : EIATTR_SW_WAR
	.align		4
.L_1572:
        /*00f8*/ 	.byte	0x04, 0x36
        /*00fa*/ 	.short	(.L_1574 - .L_1573)
.L_1573:
        /*00fc*/ 	.word	0x00000008
.L_1574:


//--------------------- .nv.info._ZN10layer_norm13ln_fwd_kernelINS_13Kernel_traitsIf13__nv_bfloat16S2_S2_fjLj5120ELj1ELj1ELj4ELj16ENS_18Kernel_traits_baseILj5120EfS2_S2_S2_fjLj128EEEEELb0ELb0ELb0ELb1EEEvNS_9FwdParamsE --------------------------
	.section	.nv.info._ZN10layer_norm13ln_fwd_kernelINS_13Kernel_traitsIf13__nv_bfloat16S2_S2_fjLj5120ELj1ELj1ELj4ELj16ENS_18Kernel_traits_baseILj5120EfS2_S2_S2_fjLj128EEEEELb0ELb0ELb0ELb1EEEvNS_9FwdParamsE,"",@"SHT_CUDA_INFO"
	.sectionflags	@""
	.align	4


	//----- nvinfo : EIATTR_CUDA_API_VERSION
	.align		4
        /*0000*/ 	.byte	0x04, 0x37
        /*0002*/ 	.short	(.L_1576 - .L_1575)
.L_1575:
        /*0004*/ 	.word	0x00000082


	//----- nvinfo : EIATTR_KPARAM_INFO
	.align		4
.L_1576:
        /*0008*/ 	.byte	0x04, 0x17
        /*000a*/ 	.short	(.L_1578 - .L_1577)
.L_1577:
        /*000c*/ 	.word	0x00000000
        /*0010*/ 	.short	0x0000
        /*0012*/ 	.short	0x0000
        /*0014*/ 	.byte	0x00, 0xf0, 0xa1, 0x03


	//----- nvinfo : EIATTR_SPARSE_MMA_MASK
	.align		4
.L_1578:
        /*0018*/ 	.byte	0x03, 0x50
        /*001a*/ 	.short	0x0000


	//----- nvinfo : EIATTR_MAXREG_COUNT
	.align		4
        /*001c*/ 	.byte	0x03, 0x1b
        /*001e*/ 	.short	0x00ff


	//----- nvinfo : EIATTR_NUM_BARRIERS
	.align		4
        /*0020*/ 	.byte	0x02, 0x4c
        /*0022*/ 	.byte	0x01
	.zero		1


	//----- nvinfo : EIATTR_MERCURY_ISA_VERSION
	.align		4
        /*0024*/ 	.byte	0x03, 0x5f
        /*0026*/ 	.short	0x0101


	//----- nvinfo : EIATTR_COOP_GROUP_MASK_REGIDS
	.align		4
        /*0028*/ 	.byte	0x04, 0x29
        /*002a*/ 	.short	(.L_1580 - .L_1579)


	//   ....[0]....
.L_1579:
        /*002c*/ 	.word	0xffffffff


	//   ....[1]....
        /*0030*/ 	.word	0xffffffff


	//   ....[2]....
        /*0034*/ 	.word	0xffffffff


	//   ....[3]....
        /*0038*/ 	.word	0xffffffff


	//   ....[4]....
        /*003c*/ 	.word	0xffffffff


	//   ....[5]....
        /*0040*/ 	.word	0xffffffff


	//   ....[6]....
        /*0044*/ 	.word	0xffffffff


	//   ....[7]....
        /*0048*/ 	.word	0xffffffff


	//   ....[8]....
        /*004c*/ 	.word	0xffffffff


	//   ....[9]....
        /*0050*/ 	.word	0xffffffff


	//   ....[10]....
        /*0054*/ 	.word	0xffffffff


	//   ....[11]....
        /*0058*/ 	.word	0xffffffff


	//   ....[12]....
        /*005c*/ 	.word	0xffffffff


	//   ....[13]....
        /*0060*/ 	.word	0xffffffff


	//   ....[14]....
        /*0064*/ 	.word	0xffffffff


	//   ....[15]....
        /*0068*/ 	.word	0xffffffff


	//   ....[16]....
        /*006c*/ 	.word	0xffffffff


	//   ....[17]....
        /*0070*/ 	.word	0xffffffff


	//----- nvinfo : EIATTR_COOP_GROUP_INSTR_OFFSETS
	.align		4
.L_1580:
        /*0074*/ 	.byte	0x04, 0x28
        /*0076*/ 	.short	(.L_1582 - .L_1581)


	//   ....[0]....
.L_1581:
        /*0078*/ 	.word	0x00002670


	//   ....[1]....
        /*007c*/ 	.word	0x00002690


	//   ....[2]....
        /*0080*/ 	.word	0x000026b0


	//   ....[3]....
        /*0084*/ 	.word	0x000026d0


	//   ....[4]....
        /*0088*/ 	.word	0x000026f0


	//   ....[5]....
        /*008c*/ 	.word	0x00002c20


	//   ....[6]....
        /*0090*/ 	.word	0x00002c50


	//   ....[7]....
        /*0094*/ 	.word	0x00002c80


	//   ....[8]....
        /*0098*/ 	.word	0x00002ca0


	//   ....[9]....
        /*009c*/ 	.word	0x00002ce0


	//   ....[10]....
        /*00a0*/ 	.word	0x00002d70


	//   ....[11]....
        /*00a4*/ 	.word	0x00002dd0


	//   ....[12]....
        /*00a8*/ 	.word	0x00002e00


	//   ....[13]....
        /*00ac*/ 	.word	0x00002e20


	//   ....[14]....
        /*00b0*/ 	.word	0x00002eb0


	//   ....[15]....
        /*00b4*/ 	.word	0x00002ef0


	//   ....[16]....
        /*00b8*/ 	.word	0x00002fa0


	//   ....[17]....
        /*00bc*/ 	.word	0x00002fc0


	//----- nvinfo : EIATTR_VRC_CTA_INIT_COUNT
	.align		4
.L_1582:
        /*00c0*/ 	.byte	0x02, 0x4a
	.zero		1
	.zero		1


	//----- nvinfo : EIATTR_EXIT_INSTR_OFFSETS
	.align		4
        /*00c4*/ 	.byte	0x04, 0x1c
        /*00c6*/ 	.short	(.L_1584 - .L_1583)


	//   ....[0]....
.L_1583:
        /*00c8*/ 	.word	0x00000490


	//   ....[1]....
        /*00cc*/ 	.word	0x00003a30


	//----- nvinfo : EIATTR_MAX_THREADS
	.align		4
.L_1584:
        /*00d0*/ 	.byte	0x04, 0x05
        /*00d2*/ 	.short	(.L_1586 - .L_1585)
.L_1585:
        /*00d4*/ 	.word	0x00000080
        /*00d8*/ 	.word	0x00000001
        /*00dc*/ 	.word	0x00000001


	//----- nvinfo : EIATTR_CBANK_PARAM_SIZE
	.align		4
.L_1586:
        /*00e0*/ 	.byte	0x03, 0x19
        /*00e2*/ 	.short	0x00e8


	//----- nvinfo : EIATTR_PARAM_CBANK
	.align		4
        /*00e4*/ 	.byte	0x04, 0x0a
        /*00e6*/ 	.short	(.L_1588 - .L_1587)
	.align		4
.L_1587:
        /*00e8*/ 	.word	index@(.nv.constant0._ZN10layer_norm13ln_fwd_kernelINS_13Kernel_traitsIf13__nv_bfloat16S2_S2_fjLj5120ELj1ELj1ELj4ELj16ENS_18Kernel_traits_baseILj5120EfS2_S2_S2_fjLj128EEEEELb0ELb0ELb0ELb1EEEvNS_9FwdParamsE)
        /*00ec*/ 	.short	0x0380
        /*00ee*/ 	.short	0x00e8


	//----- nvinfo : EIATTR_SW_WAR
	.align		4
.L_1588:
        /*00f0*/ 	.byte	0x04, 0x36
        /*00f2*/ 	.short	(.L_1590 - .L_1589)
.L_1589:
        /*00f4*/ 	.word	0x00000008
.L_1590:


//--------------------- .nv.info._ZN10layer_norm13ln_fwd_kernelINS_13Kernel_traitsIf13__nv_bfloat16S2_S2_fjLj5120ELj1ELj1ELj4ELj16ENS_18Kernel_traits_baseILj5120EfS2_S2_S2_fjLj128EEEEELb0ELb0ELb1ELb0EEEvNS_9FwdParamsE --------------------------
	.section	.nv.info._ZN10layer_norm13ln_fwd_kernelINS_13Kernel_traitsIf13__nv_bfloat16S2_S2_fjLj5120ELj1ELj1ELj4ELj16ENS_18Kernel_traits_baseILj5120EfS2_S2_S2_fjLj128EEEEELb0ELb0ELb1ELb0EEEvNS_9FwdParamsE,"",@"SHT_CUDA_INFO"
	.sectionflags	@""
	.align	4


	//----- nvinfo : EIATTR_CUDA_API_VERSION
	.align		4
        /*0000*/ 	.byte	0x04, 0x37
        /*0002*/ 	.short	(.L_1592 - .L_1591)
.L_1591:
        /*0004*/ 	.word	0x00000082


	//----- nvinfo : EIATTR_KPARAM_INFO
	.align		4
.L_1592:
        /*0008*/ 	.byte	0x04, 0x17
        /*000a*/ 	.short	(.L_1594 - .L_1593)
.L_1593:
        /*000c*/ 	.word	0x00000000
        /*0010*/ 	.short	0x0000
        /*0012*/ 	.short	0x0000
        /*0014*/ 	.byte	0x00, 0xf0, 0xa1, 0x03


	//----- nvinfo : EIATTR_SPARSE_MMA_MASK
	.align		4
.L_1594:
        /*0018*/ 	.byte	0x03, 0x50
        /*001a*/ 	.short	0x0000


	//----- nvinfo : EIATTR_MAXREG_COUNT
	.align		4
        /*001c*/ 	.byte	0x03, 0x1b
        /*001e*/ 	.short	0x00ff


	//----- nvinfo : EIATTR_NUM_BARRIERS
	.align		4
        /*0020*/ 	.byte	0x02, 0x4c
        /*0022*/ 	.byte	0x01
	.zero		1


	//----- nvinfo : EIATTR_MERCURY_ISA_VERSION
	.align		4
        /*0024*/ 	.byte	0x03, 0x5f
        /*0026*/ 	.short	0x0101


	//----- nvinfo : EIATTR_COOP_GROUP_MASK_REGIDS
	.align		4
        /*0028*/ 	.byte	0x04, 0x29
        /*002a*/ 	.short	(.L_1596 - .L_1595)


	//   ....[0]....
.L_1595:
        /*002c*/ 	.word	0xffffffff


	//   ....[1]....
        /*0030*/ 	.word	0xffffffff


	//   ....[2]....
        /*0034*/ 	.word	0xffffffff


	//   ....[3]....
        /*0038*/ 	.word	0xffffffff


	//   ....[4]....
        /*003c*/ 	.word	0xffffffff


	//   ....[5]....
        /*0040*/ 	.word	0xffffffff


	//   ....[6]....
        /*0044*/ 	.word	0xffffffff


	//   ....[7]....
        /*0048*/ 	.word	0xffffffff


	//   ....[8]....
        /*004c*/ 	.word	0xffffffff


	//   ....[9]....
        /*0050*/ 	.word	0xffffffff


	//   ....[10]....
        /*0054*/ 	.word	0xffffffff


	//   ....[11]....
        /*0058*/ 	.word	0xffffffff


	//   ....[12]....
        /*005c*/ 	.word	0xffffffff


	//   ....[13]....
        /*0060*/ 	.word	0xffffffff


	//   ....[14]....
        /*0064*/ 	.word	0xffffffff


	//   ....[15]....
        /*0068*/ 	.word	0xffffffff


	//   ....[16]....
        /*006c*/ 	.word	0xffffffff


	//   ....[17]....
        /*0070*/ 	.word	0xffffffff


	//----- nvinfo : EIATTR_COOP_GROUP_INSTR_OFFSETS
	.align		4
.L_1596:
        /*0074*/ 	.byte	0x04, 0x28
        /*0076*/ 	.short	(.L_1598 - .L_1597)


	//   ....[0]....
.L_1597:
        /*0078*/ 	.word	0x00003240


	//   ....[1]....
        /*007c*/ 	.word	0x00003260


	//   ....[2]....
        /*0080*/ 	.word	0x00003280


	//   ....[3]....
        /*0084*/ 	.word	0x000032a0


	//   ....[4]....
        /*0088*/ 	.word	0x000032c0


	//   ....[5]....
        /*008c*/ 	.word	0x00003840


	//   ....[6]....
        /*0090*/ 	.word	0x00003870


	//   ....[7]....
        /*0094*/ 	.word	0x000038a0


	//   ....[8]....
        /*0098*/ 	.word	0x000038d0


	//   ....[9]....
        /*009c*/ 	.word	0x000038f0


	//   ....[10]....
        /*00a0*/ 	.word	0x00003970


	//   ....[11]....
        /*00a4*/ 	.word	0x000039e0


	//   ....[12]....
        /*00a8*/ 	.word	0x00003a00


	//   ....[13]....
        /*00ac*/ 	.word	0x00003a10


	//   ....[14]....
        /*00b0*/ 	.word	0x00003ad0


	//   ....[15]....
        /*00b4*/ 	.word	0x00003b00


	//   ....[16]....
        /*00b8*/ 	.word	0x00003ba0


	//   ....[17]....
        /*00bc*/ 	.word	0x00003bd0


	//----- nvinfo : EIATTR_VRC_CTA_INIT_COUNT
	.align		4
.L_1598:
        /*00c0*/ 	.byte	0x02, 0x4a
	.zero		1
	.zero		1


	//----- nvinfo : EIATTR_EXIT_INSTR_OFFSETS
	.align		4
        /*00c4*/ 	.byte	0x04, 0x1c
        /*00c6*/ 	.short	(.L_1600 - .L_1599)


	//   ....[0]....
.L_1599:
        /*00c8*/ 	.word	0x000007b0


	//   ....[1]....
        /*00cc*/ 	.word	0x00004830


	//----- nvinfo : EIATTR_MAX_THREADS
	.align		4
.L_1600:
        /*00d0*/ 	.byte	0x04, 0x05
        /*00d2*/ 	.short	(.L_1602 - .L_1601)
.L_1601:
        /*00d4*/ 	.word	0x00000080
        /*00d8*/ 	.word	0x00000001
        /*00dc*/ 	.word	0x00000001


	//----- nvinfo : EIATTR_CRS_STACK_SIZE
	.align		4
.L_1602:
        /*00e0*/ 	.byte	0x04, 0x1e
        /*00e2*/ 	.short	(.L_1604 - .L_1603)
.L_1603:
        /*00e4*/ 	.word	0x00000000


	//----- nvinfo : EIATTR_CBANK_PARAM_SIZE
	.align		4
.L_1604:
        /*00e8*/ 	.byte	0x03, 0x19
        /*00ea*/ 	.short	0x00e8


	//----- nvinfo : EIATTR_PARAM_CBANK
	.align		4
        /*00ec*/ 	.byte	0x04, 0x0a
        /*00ee*/ 	.short	(.L_1606 - .L_1605)
	.align		4
.L_1605:
        /*00f0*/ 	.word	index@(.nv.constant0._ZN10layer_norm13ln_fwd_kernelINS_13Kernel_traitsIf13__nv_bfloat16S2_S2_fjLj5120ELj1ELj1ELj4ELj16ENS_18Kernel_traits_baseILj5120EfS2_S2_S2_fjLj128EEEEELb0ELb0ELb1ELb0EEEvNS_9FwdParamsE)
        /*00f4*/ 	.short	0x0380
        /*00f6*/ 	.short	0x00e8


	//----- nvinfo : EIATTR_SW_WAR
	.align		4
.L_1606:
        /*00f8*/ 	.byte	0x04, 0x36
        /*00fa*/ 	.short	(.L_1608 - .L_1607)
.L_1607:
        /*00fc*/ 	.word	0x00000008
.L_1608:


//--------------------- .nv.info._ZN10layer_norm13ln_fwd_kernelINS_13Kernel_traitsIf13__nv_bfloat16S2_S2_fjLj5120ELj1ELj1ELj4ELj16ENS_18Kernel_traits_baseILj5120EfS2_S2_S2_fjLj128EEEEELb0ELb0ELb1ELb1EEEvNS_9FwdParamsE --------------------------
	.section	.nv.info._ZN10layer_norm13ln_fwd_kernelINS_13Kernel_traitsIf13__nv_bfloat16S2_S2_fjLj5120ELj1ELj1ELj4ELj16ENS_18Kernel_traits_baseILj5120EfS2_S2_S2_fjLj128EEEEELb0ELb0ELb1ELb1EEEvNS_9FwdParamsE,"",@"SHT_CUDA_INFO"
	.sectionflags	@""
	.align	4


	//----- nvinfo : EIATTR_CUDA_API_VERSION
	.align		4
        /*0000*/ 	.byte	0x04, 0x37
        /*0002*/ 	.short	(.L_1610 - .L_1609)
.L_1609:
        /*0004*/ 	.word	0x00000082


	//----- nvinfo : EIATTR_KPARAM_INFO
	.align		4
.L_1610:
        /*0008*/ 	.byte	0x04, 0x17
        /*000a*/ 	.short	(.L_1612 - .L_1611)
.L_1611:
        /*000c*/ 	.word	0x00000000
        /*0010*/ 	.short	0x0000
        /*0012*/ 	.short	0x0000
        /*0014*/ 	.byte	0x00, 0xf0, 0xa1, 0x03


	//----- nvinfo : EIATTR_SPARSE_MMA_MASK
	.align		4
.L_1612:
        /*0018*/ 	.byte	0x03, 0x50
        /*001a*/ 	.short	0x0000


	//----- nvinfo : EIATTR_MAXREG_COUNT
	.align		4
        /*001c*/ 	.byte	0x03, 0x1b
        /*001e*/ 	.short	0x00ff


	//----- nvinfo : EIATTR_NUM_BARRIERS
	.align		4
        /*0020*/ 	.byte	0x02, 0x4c
        /*0022*/ 	.byte	0x01
	.zero		1


	//----- nvinfo : EIATTR_MERCURY_ISA_VERSION
	.align		4
        /*0024*/ 	.byte	0x03, 0x5f
        /*0026*/ 	.short	0x0101


	//----- nvinfo : EIATTR_COOP_GROUP_MASK_REGIDS
	.align		4
        /*0028*/ 	.byte	0x04, 0x29
        /*002a*/ 	.short	(.L_1614 - .L_1613)


	//   ....[0]....
.L_1613:
        /*002c*/ 	.word	0xffffffff


	//   ....[1]....
        /*0030*/ 	.word	0xffffffff


	//   ....[2]....
        /*0034*/ 	.word	0xffffffff


	//   ....[3]....
        /*0038*/ 	.word	0xffffffff


	//   ....[4]....
        /*003c*/ 	.word	0xffffffff


	//   ....[5]....
        /*0040*/ 	.word	0xffffffff


	//   ....[6]....
        /*0044*/ 	.word	0xffffffff


	//   ....[7]....
        /*0048*/ 	.word	0xffffffff


	//   ....[8]....
        /*004c*/ 	.word	0xffffffff


	//   ....[9]....
        /*0050*/ 	.word	0xffffffff


	//   ....[10]....
        /*0054*/ 	.word	0xffffffff


	//   ....[11]....
        /*0058*/ 	.word	0xffffffff


	//   ....[12]....
        /*005c*/ 	.word	0xffffffff


	//   ....[13]....
        /*0060*/ 	.word	0xffffffff


	//   ....[14]....
        /*0064*/ 	.word	0xffffffff


	//   ....[15]....
        /*0068*/ 	.word	0xffffffff


	//   ....[16]....
        /*006c*/ 	.word	0xffffffff


	//   ....[17]....
        /*0070*/ 	.word	0xffffffff


	//----- nvinfo : EIATTR_COOP_GROUP_INSTR_OFFSETS
	.align		4
.L_1614:
        /*0074*/ 	.byte	0x04, 0x28
        /*0076*/ 	.short	(.L_1616 - .L_1615)


	//   ....[0]....
.L_1615:
        /*0078*/ 	.word	0x00002bd0


	//   ....[1]....
        /*007c*/ 	.word	0x00002bf0


	//   ....[2]....
        /*0080*/ 	.word	0x00002c10


	//   ....[3]....
        /*0084*/ 	.word	0x00002c30


	//   ....[4]....
        /*0088*/ 	.word	0x00002c50


	//   ....[5]....
        /*008c*/ 	.word	0x00003180


	//   ....[6]....
        /*0090*/ 	.word	0x000031a0


	//   ....[7]....
        /*0094*/ 	.word	0x000031c0


	//   ....[8]....
        /*0098*/ 	.word	0x000031f0


	//   ....[9]....
        /*009c*/ 	.word	0x00003220


	//   ....[10]....
        /*00a0*/ 	.word	0x000033d0


	//   ....[11]....
        /*00a4*/ 	.word	0x00003400


	//   ....[12]....
        /*00a8*/ 	.word	0x00003410


	//   ....[13]....
        /*00ac*/ 	.word	0x00003450


	//   ....[14]....
        /*00b0*/ 	.word	0x00003530


	//   ....[15]....
        /*00b4*/ 	.word	0x00003550


	//   ....[16]....
        /*00b8*/ 	.word	0x00003600


	//   ....[17]....
        /*00bc*/ 	.word	0x00003630


	//----- nvinfo : EIATTR_VRC_CTA_INIT_COUNT
	.align		4
.L_1616:
        /*00c0*/ 	.byte	0x02, 0x4a
	.zero		1
	.zero		1


	//----- nvinfo : EIATTR_EXIT_INSTR_OFFSETS
	.align		4
        /*00c4*/ 	.byte	0x04, 0x1c
        /*00c6*/ 	.short	(.L_1618 - .L_1617)


	//   ....[0]....
.L_1617:
        /*00c8*/ 	.word	0x00000440


	//   ....[1]....
        /*00cc*/ 	.word	0x00004160


	//----- nvinfo : EIATTR_MAX_THREADS
	.align		4
.L_1618:
        /*00d0*/ 	.byte	0x04, 0x05
        /*00d2*/ 	.short	(.L_1620 - .L_1619)
.L_1619:
        /*00d4*/ 	.word	0x00000080
        /*00d8*/ 	.word	0x00000001
        /*00dc*/ 	.word	0x00000001


	//----- nvinfo : EIATTR_CRS_STACK_SIZE
	.align		4
.L_1620:
        /*00e0*/ 	.byte	0x04, 0x1e
        /*00e2*/ 	.short	(.L_1622 - .L_1621)
.L_1621:
        /*00e4*/ 	.word	0x00000000


	//----- nvinfo : EIATTR_CBANK_PARAM_SIZE
	.align		4
.L_1622:
        /*00e8*/ 	.byte	0x03, 0x19
        /*00ea*/ 	.short	0x00e8


	//----- nvinfo : EIATTR_PARAM_CBANK
	.align		4
        /*00ec*/ 	.byte	0x04, 0x0a
        /*00ee*/ 	.short	(.L_1624 - .L_1623)
	.align		4
.L_1623:
        /*00f0*/ 	.word	index@(.nv.constant0._ZN10layer_norm13ln_fwd_kernelINS_13Kernel_traitsIf13__nv_bfloat16S2_S2_fjLj5120ELj1ELj1ELj4ELj16ENS_18Kernel_traits_baseILj5120EfS2_S2_S2_fjLj128EEEEELb0ELb0ELb1ELb1EEEvNS_9FwdParamsE)
        /*00f4*/ 	.short	0x0380
        /*00f6*/ 	.short	0x00e8


	//----- nvinfo : EIATTR_SW_WAR
	.align		4
.L_1624:
        /*00f8*/ 	.byte	0x04, 0x36
        /*00fa*/ 	.short	(.L_1626 - .L_1625)
.L_1625:
        /*00fc*/ 	.word	0x00000008
.L_1626:


//--------------------- .nv.info._ZN10layer_norm13ln_fwd_kernelINS_13Kernel_traitsIf13__nv_bfloat16S2_S2_fjLj5120ELj1ELj1ELj4ELj16ENS_18Kernel_traits_baseILj5120EfS2_S2_S2_fjLj128EEEEELb0ELb1ELb0ELb0EEEvNS_9FwdParamsE --------------------------
	.section	.nv.info._ZN10layer_norm13ln_fwd_kernelINS_13Kernel_traitsIf13__nv_bfloat16S2_S2_fjLj5120ELj1ELj1ELj4ELj16ENS_18Kernel_traits_baseILj5120EfS2_S2_S2_fjLj128EEEEELb0ELb1ELb0ELb0EEEvNS_9FwdParamsE,"",@"SHT_CUDA_INFO"
	.sectionflags	@""
	.align	4


	//----- nvinfo : EIATTR_CUDA_API_VERSION
	.align		4
        /*0000*/ 	.byte	0x04, 0x37
        /*0002*/ 	.short	(.L_1628 - .L_1627)
.L_1627:
        /*0004*/ 	.word	0x00000082


	//----- nvinfo : EIATTR_KPARAM_INFO
	.align		4
.L_1628:
        /*0008*/ 	.byte	0x04, 0x17
        /*000a*/ 	.short	(.L_1630 - .L_1629)
.L_1629:
        /*000c*/ 	.word	0x00000000
        /*0010*/ 	.short	0x0000
        /*0012*/ 	.short	0x0000
        /*0014*/ 	.byte	0x00, 0xf0, 0xa1, 0x03


	//----- nvinfo : EIATTR_SPARSE_MMA_MASK
	.align		4
.L_1630:
        /*0018*/ 	.byte	0x03, 0x50
        /*001a*/ 	.short	0x0000


	//----- nvinfo : EIATTR_MAXREG_COUNT
	.align		4
        /*001c*/ 	.byte	0x03, 0x1b
        /*001e*/ 	.short	0x00ff


	//----- nvinfo : EIATTR_NUM_BARRIERS
	.align		4
        /*0020*/ 	.byte	0x02, 0x4c
        /*0022*/ 	.byte	0x01
	.zero		1


	//----- nvinfo : EIATTR_MERCURY_ISA_VERSION
	.align		4
        /*0024*/ 	.byte	0x03, 0x5f
        /*0026*/ 	.short	0x0101


	//----- nvinfo : EIATTR_COOP_GROUP_MASK_REGIDS
	.align		4
        /*0028*/ 	.byte	0x04, 0x29
        /*002a*/ 	.short	(.L_1632 - .L_1631)


	//   ....[0]....
.L_1631:
        /*002c*/ 	.word	0xffffffff


	//   ....[1]....
        /*0030*/ 	.word	0xffffffff


	//   ....[2]....
        /*0034*/ 	.word	0xffffffff


	//   ....[3]....
        /*0038*/ 	.word	0xffffffff


	//   ....[4]....
        /*003c*/ 	.word	0xffffffff


	//   ....[5]....
        /*0040*/ 	.word	0xffffffff


	//   ....[6]....
        /*0044*/ 	.word	0xffffffff


	//   ....[7]....
        /*0048*/ 	.word	0xffffffff


	//   ....[8]....
        /*004c*/ 	.word	0xffffffff


	//   ....[9]....
        /*0050*/ 	.word	0xffffffff


	//   ....[10]....
        /*0054*/ 	.word	0xffffffff


	//   ....[11]....
        /*0058*/ 	.word	0xffffffff


	//   ....[12]....
        /*005c*/ 	.word	0xffffffff


	//   ....[13]....
        /*0060*/ 	.word	0xffffffff


	//   ....[14]....
        /*0064*/ 	.word	0xffffffff


	//   ....[15]....
        /*0068*/ 	.word	0xffffffff


	//   ....[16]....
        /*006c*/ 	.word	0xffffffff


	//   ....[17]....
        /*0070*/ 	.word	0xffffffff


	//----- nvinfo : EIATTR_COOP_GROUP_INSTR_OFFSETS
	.align		4
.L_1632:
        /*0074*/ 	.byte	0x04, 0x28
        /*0076*/ 	.short	(.L_1634 - .L_1633)


	//   ....[0]....
.L_1633:
        /*0078*/ 	.word	0x00002c90


	//   ....[1]....
        /*007c*/ 	.word	0x00002cb0


	//   ....[2]....
        /*0080*/ 	.word	0x00002cd0


	//   ....[3]....
        /*0084*/ 	.word	0x00002cf0


	//   ....[4]....
        /*0088*/ 	.word	0x00002d10


	//   ....[5]....
        /*008c*/ 	.word	0x00003290


	//   ....[6]....
        /*0090*/ 	.word	0x000032b0


	//   ....[7]....
        /*0094*/ 	.word	0x000032d0


	//   ....[8]....
        /*0098*/ 	.word	0x000032f0


	//   ....[9]....
        /*009c*/ 	.word	0x00003310


	//   ....[10]....
        /*00a0*/ 	.word	0x000034a0


	//   ....[11]....
        /*00a4*/ 	.word	0x000034d0


	//   ....[12]....
        /*00a8*/ 	.word	0x00003510


	//   ....[13]....
        /*00ac*/ 	.word	0x00003570


	//   ....[14]....
        /*00b0*/ 	.word	0x000035d0


	//   ....[15]....
        /*00b4*/ 	.word	0x00003630


	//   ....[16]....
        /*00b8*/ 	.word	0x000036b0


	//   ....[17]....
        /*00bc*/ 	.word	0x000036f0


	//----- nvinfo : EIATTR_VRC_CTA_INIT_COUNT
	.align		4
.L_1634:
        /*00c0*/ 	.byte	0x02, 0x4a
	.zero		1
	.zero		1


	//----- nvinfo : EIATTR_EXIT_INSTR_OFFSETS
	.align		4
        /*00c4*/ 	.byte	0x04, 0x1c
        /*00c6*/ 	.short	(.L_1636 - .L_1635)


	//   ....[0]....
.L_1635:
        /*00c8*/ 	.word	0x00000a10


	//   ....[1]....
        /*00cc*/ 	.word	0x00004300


	//----- nvinfo : EIATTR_MAX_THREADS
	.align		4
.L_1636:
        /*00d0*/ 	.byte	0x04, 0x05
        /*00d2*/ 	.short	(.L_1638 - .L_1637)
.L_1637:
        /*00d4*/ 	.word	0x00000080
        /*00d8*/ 	.word	0x00000001
        /*00dc*/ 	.word	0x00000001


	//----- nvinfo : EIATTR_CRS_STACK_SIZE
	.align		4
.L_1638:
        /*00e0*/ 	.byte	0x04, 0x1e
        /*00e2*/ 	.short	(.L_1640 - .L_1639)
.L_1639:
        /*00e4*/ 	.word	0x00000000


	//----- nvinfo : EIATTR_CBANK_PARAM_SIZE
	.align		4
.L_1640:
        /*00e8*/ 	.byte	0x03, 0x19
        /*00ea*/ 	.short	0x00e8


	//----- nvinfo : EIATTR_PARAM_CBANK
	.align		4
        /*00ec*/ 	.byte	0x04, 0x0a
        /*00ee*/ 	.short	(.L_1642 - .L_1641)
	.align		4
.L_1641:
        /*00f0*/ 	.word	index@(.nv.constant0._ZN10layer_norm13ln_fwd_kernelINS_13Kernel_traitsIf13__nv_bfloat16S2_S2_fjLj5120ELj1ELj1ELj4ELj16ENS_18Kernel_traits_baseILj5120EfS2_S2_S2_fjLj128EEEEELb0ELb1ELb0ELb0EEEvNS_9FwdParamsE)
        /*00f4*/ 	.short	0x0380
        /*00f6*/ 	.short	0x00e8


	//----- nvinfo : EIATTR_SW_WAR
	.align		4
.L_1642:
        /*00f8*/ 	.byte	0x04, 0x36
        /*00fa*/ 	.short	(.L_1644 - .L_1643)
.L_1643:
        /*00fc*/ 	.word	0x00000008
.L_1644:


//--------------------- .nv.info._ZN10layer_norm13ln_fwd_kernelINS_13Kernel_traitsIf13__nv_bfloat16S2_S2_fjLj5120ELj1ELj1ELj4ELj16ENS_18Kernel_traits_baseILj5120EfS2_S2_S2_fjLj128EEEEELb0ELb1ELb0ELb1EEEvNS_9FwdParamsE --------------------------
	.section	.nv.info._ZN10layer_norm13ln_fwd_kernelINS_13Kernel_traitsIf13__nv_bfloat16S2_S2_fjLj5120ELj1ELj1ELj4ELj16ENS_18Kernel_traits_baseILj5120EfS2_S2_S2_fjLj128EEEEELb0ELb1ELb0ELb1EEEvNS_9FwdParamsE,"",@"SHT_CUDA_INFO"
	.sectionflags	@""
	.align	4


	//----- nvinfo : EIATTR_CUDA_API_VERSION
	.align		4
        /*0000*/ 	.byte	0x04, 0x37
        /*0002*/ 	.short	(.L_1646 - .L_1645)
.L_1645:
        /*0004*/ 	.word	0x00000082


	//----- nvinfo : EIATTR_KPARAM_INFO
	.align		4
.L_1646:
        /*0008*/ 	.byte	0x04, 0x17
        /*000a*/ 	.short	(.L_1648 - .L_1647)
.L_1647:
        /*000c*/ 	.word	0x00000000
        /*0010*/ 	.short	0x0000
        /*0012*/ 	.short	0x0000
        /*0014*/ 	.byte	0x00, 0xf0, 0xa1, 0x03


	//----- nvinfo : EIATTR_SPARSE_MMA_MASK
	.align		4
.L_1648:
        /*0018*/ 	.byte	0x03, 0x50
        /*001a*/ 	.short	0x0000


	//----- nvinfo : EIATTR_MAXREG_COUNT
	.align		4
        /*001c*/ 	.byte	0x03, 0x1b
        /*001e*/ 	.short	0x00ff


	//----- nvinfo : EIATTR_NUM_BARRIERS
	.align		4
        /*0020*/ 	.byte	0x02, 0x4c
        /*0022*/ 	.byte	0x01
	.zero		1


	//----- nvinfo : EIATTR_MERCURY_ISA_VERSION
	.align		4
        /*0024*/ 	.byte	0x03, 0x5f
        /*0026*/ 	.short	0x0101


	//----- nvinfo : EIATTR_COOP_GROUP_MASK_REGIDS
	.align		4
        /*0028*/ 	.byte	0x04, 0x29
        /*002a*/ 	.short	(.L_1650 - .L_1649)


	//   ....[0]....
.L_1649:
        /*002c*/ 	.word	0xffffffff


	//   ....[1]....
        /*0030*/ 	.word	0xffffffff


	//   ....[2]....
        /*0034*/ 	.word	0xffffffff


	//   ....[3]....
        /*0038*/ 	.word	0xffffffff


	//   ....[4]....
        /*003c*/ 	.word	0xffffffff


	//   ....[5]....
        /*0040*/ 	.word	0xffffffff


	//   ....[6]....
        /*0044*/ 	.word	0xffffffff


	//   ....[7]....
        /*0048*/ 	.word	0xffffffff


	//   ....[8]....
        /*004c*/ 	.word	0xffffffff


	//   ....[9]....
        /*0050*/ 	.word	0xffffffff


	//   ....[10]....
        /*0054*/ 	.word	0xffffffff


	//   ....[11]....
        /*0058*/ 	.word	0xffffffff


	//   ....[12]....
        /*005c*/ 	.word	0xffffffff


	//   ....[13]....
        /*0060*/ 	.word	0xffffffff


	//   ....[14]....
        /*0064*/ 	.word	0xffffffff


	//   ....[15]....
        /*0068*/ 	.word	0xffffffff


	//   ....[16]....
        /*006c*/ 	.word	0xffffffff


	//   ....[17]....
        /*0070*/ 	.word	0xffffffff


	//----- nvinfo : EIATTR_COOP_GROUP_INSTR_OFFSETS
	.align		4
.L_1650:
        /*0074*/ 	.byte	0x04, 0x28
        /*0076*/ 	.short	(.L_1652 - .L_1651)


	//   ....[0]....
.L_1651:
        /*0078*/ 	.word	0x000024a0


	//   ....[1]....
        /*007c*/ 	.word	0x000024c0


	//   ....[2]....
        /*0080*/ 	.word	0x000024e0


	//   ....[3]....
        /*0084*/ 	.word	0x00002500


	//   ....[4]....
        /*0088*/ 	.word	0x00002520


	//   ....[5]....
        /*008c*/ 	.word	0x00002a50


	//   ....[6]....
        /*0090*/ 	.word	0x00002a70


	//   ....[7]....
        /*0094*/ 	.word	0x00002a90


	//   ....[8]....
        /*0098*/ 	.word	0x00002ab0


	//   ....[9]....
        /*009c*/ 	.word	0x00002ad0


	//   ....[10]....
        /*00a0*/ 	.word	0x00002c80


	//   ....[11]....
        /*00a4*/ 	.word	0x00002cc0


	//   ....[12]....
        /*00a8*/ 	.word	0x00002cd0


	//   ....[13]....
        /*00ac*/ 	.word	0x00002d10


	//   ....[14]....
        /*00b0*/ 	.word	0x00002de0


	//   ....[15]....
        /*00b4*/ 	.word	0x00002e10


	//   ....[16]....
        /*00b8*/ 	.word	0x00002ec0


	//   ....[17]....
        /*00bc*/ 	.word	0x00002ee0


	//----- nvinfo : EIATTR_VRC_CTA_INIT_COUNT
	.align		4
.L_1652:
        /*00c0*/ 	.byte	0x02, 0x4a
	.zero		1
	.zero		1


	//----- nvinfo : EIATTR_EXIT_INSTR_OFFSETS
	.align		4
        /*00c4*/ 	.byte	0x04, 0x1c
        /*00c6*/ 	.short	(.L_1654 - .L_1653)


	//   ....[0]....
.L_1653:
        /*00c8*/ 	.word	0x000005c0


	//   ....[1]....
        /*00cc*/ 	.word	0x00003960


	//----- nvinfo : EIATTR_MAX_THREADS
	.align		4
.L_1654:
        /*00d0*/ 	.byte	0x04, 0x05
        /*00d2*/ 	.short	(.L_1656 - .L_1655)
.L_1655:
        /*00d4*/ 	.word	0x00000080
        /*00d8*/ 	.word	0x00000001
        /*00dc*/ 	.word	0x00000001


	//----- nvinfo : EIATTR_CRS_STACK_SIZE
	.align		4
.L_1656:
        /*00e0*/ 	.byte	0x04, 0x1e
        /*00e2*/ 	.short	(.L_1658 - .L_1657)
.L_1657:
        /*00e4*/ 	.word	0x00000000


	//----- nvinfo : EIATTR_CBANK_PARAM_SIZE
	.align		4
.L_1658:
        /*00e8*/ 	.byte	0x03, 0x19
        /*00ea*/ 	.short	0x00e8


	//----- nvinfo : EIATTR_PARAM_CBANK
	.align		4
        /*00ec*/ 	.byte	0x04, 0x0a
        /*00ee*/ 	.short	(.L_1660 - .L_1659)
	.align		4
.L_1659:
        /*00f0*/ 	.word	index@(.nv.constant0._ZN10layer_norm13ln_fwd_kernelINS_13Kernel_traitsIf13__nv_bfloat16S2_S2_fjLj5120ELj1ELj1ELj4ELj16ENS_18Kernel_traits_baseILj5120EfS2_S2_S2_fjLj128EEEEELb0ELb1ELb0ELb1EEEvNS_9FwdParamsE)
        /*00f4*/ 	.short	0x0380
        /*00f6*/ 	.short	0x00e8


	//----- nvinfo : EIATTR_SW_WAR
	.align		4
.L_1660:
        /*00f8*/ 	.byte	0x04, 0x36
        /*00fa*/ 	.short	(.L_1662 - .L_1661)
.L_1661:
        /*00fc*/ 	.word	0x00000008
.L_1662:


//--------------------- .nv.info._ZN10layer_norm13ln_fwd_kernelINS_13Kernel_traitsIf13__nv_bfloat16S2_S2_fjLj5120ELj1ELj1ELj4ELj16ENS_18Kernel_traits_baseILj5120EfS2_S2_S2_fjLj128EEEEELb0ELb1ELb1ELb0EEEvNS_9FwdParamsE --------------------------
	.section	.nv.info._ZN10layer_norm13ln_fwd_kernelINS_13Kernel_traitsIf13__nv_bfloat16S2_S2_fjLj5120ELj1ELj1ELj4ELj16ENS_18Kernel_traits_baseILj5120EfS2_S2_S2_fjLj128EEEEELb0ELb1ELb1ELb0EEEvNS_9FwdParamsE,"",@"SHT_CUDA_INFO"
	.sectionflags	@""
	.align	4


	//----- nvinfo : EIATTR_CUDA_API_VERSION
	.align		4
        /*0000*/ 	.byte	0x04, 0x37
        /*0002*/ 	.short	(.L_1664 - .L_1663)
.L_1663:
        /*0004*/ 	.word	0x00000082


	//----- nvinfo : EIATTR_KPARAM_INFO
	.align		4
.L_1664:
        /*0008*/ 	.byte	0x04, 0x17
        /*000a*/ 	.short	(.L_1666 - .L_1665)
.L_1665:
        /*000c*/ 	.word	0x00000000
        /*0010*/ 	.short	0x0000
        /*0012*/ 	.short	0x0000
        /*0014*/ 	.byte	0x00, 0xf0, 0xa1, 0x03


	//----- nvinfo : EIATTR_SPARSE_MMA_MASK
	.align		4
.L_1666:
        /*0018*/ 	.byte	0x03, 0x50
        /*001a*/ 	.short	0x0000


	//----- nvinfo : EIATTR_MAXREG_COUNT
	.align		4
        /*001c*/ 	.byte	0x03, 0x1b
        /*001e*/ 	.short	0x00ff


	//----- nvinfo : EIATTR_NUM_BARRIERS
	.align		4
        /*0020*/ 	.byte	0x02, 0x4c
        /*0022*/ 	.byte	0x01
	.zero		1


	//----- nvinfo : EIATTR_MERCURY_ISA_VERSION
	.align		4
        /*0024*/ 	.byte	0x03, 0x5f
        /*0026*/ 	.short	0x0101


	//----- nvinfo : EIATTR_COOP_GROUP_MASK_REGIDS
	.align		4
        /*0028*/ 	.byte	0x04, 0x29
        /*002a*/ 	.short	(.L_1668 - .L_1667)


	//   ....[0]....
.L_1667:
        /*002c*/ 	.word	0xffffffff


	//   ....[1]....
        /*0030*/ 	.word	0xffffffff


	//   ....[2]....
        /*0034*/ 	.word	0xffffffff


	//   ....[3]....
        /*0038*/ 	.word	0xffffffff


	//   ....[4]....
        /*003c*/ 	.word	0xffffffff


	//   ....[5]....
        /*0040*/ 	.word	0xffffffff


	//   ....[6]....
        /*0044*/ 	.word	0xffffffff


	//   ....[7]....
        /*0048*/ 	.word	0xffffffff


	//   ....[8]....
        /*004c*/ 	.word	0xffffffff


	//   ....[9]....
        /*0050*/ 	.word	0xffffffff


	//   ....[10]....
        /*0054*/ 	.word	0xffffffff


	//   ....[11]....
        /*0058*/ 	.word	0xffffffff


	//   ....[12]....
        /*005c*/ 	.word	0xffffffff


	//   ....[13]....
        /*0060*/ 	.word	0xffffffff


	//   ....[14]....
        /*0064*/ 	.word	0xffffffff


	//   ....[15]....
        /*0068*/ 	.word	0xffffffff


	//   ....[16]....
        /*006c*/ 	.word	0xffffffff


	//   ....[17]....
        /*0070*/ 	.word	0xffffffff


	//----- nvinfo : EIATTR_COOP_GROUP_INSTR_OFFSETS
	.align		4
.L_1668:
        /*0074*/ 	.byte	0x04, 0x28
        /*0076*/ 	.short	(.L_1670 - .L_1669)


	//   ....[0]....
.L_1669:
        /*0078*/ 	.word	0x00003aa0


	//   ....[1]....
        /*007c*/ 	.word	0x00003ac0


	//   ....[2]....
        /*0080*/ 	.word	0x00003ae0


	//   ....[3]....
        /*0084*/ 	.word	0x00003b00


	//   ....[4]....
        /*0088*/ 	.word	0x00003b20


	//   ....[5]....
        /*008c*/ 	.word	0x000040b0


	//   ....[6]....
        /*0090*/ 	.word	0x000040d0


	//   ....[7]....
        /*0094*/ 	.word	0x000040f0


	//   ....[8]....
        /*0098*/ 	.word	0x00004110


	//   ....[9]....
        /*009c*/ 	.word	0x00004130


	//   ....[10]....
        /*00a0*/ 	.word	0x000042b0


	//   ....[11]....
        /*00a4*/ 	.word	0x000042e0


	//   ....[12]....
        /*00a8*/ 	.word	0x000042f0


	//   ....[13]....
        /*00ac*/ 	.word	0x00004330


	//   ....[14]....
        /*00b0*/ 	.word	0x00004410


	//   ....[15]....
        /*00b4*/ 	.word	0x00004440


	//   ....[16]....
        /*00b8*/ 	.word	0x000044f0


	//   ....[17]....
        /*00bc*/ 	.word	0x00004510


	//----- nvinfo : EIATTR_VRC_CTA_INIT_COUNT
	.align		4
.L_1670:
        /*00c0*/ 	.byte	0x02, 0x4a
	.zero		1
	.zero		1


	//----- nvinfo : EIATTR_EXIT_INSTR_OFFSETS
	.align		4
        /*00c4*/ 	.byte	0x04, 0x1c
        /*00c6*/ 	.short	(.L_1672 - .L_1671)


	//   ....[0]....
.L_1671:
        /*00c8*/ 	.word	0x00000a10


	//   ....[1]....
        /*00cc*/ 	.word	0x00005170


	//----- nvinfo : EIATTR_MAX_THREADS
	.align		4
.L_1672:
        /*00d0*/ 	.byte	0x04, 0x05
        /*00d2*/ 	.short	(.L_1674 - .L_1673)
.L_1673:
        /*00d4*/ 	.word	0x00000080
        /*00d8*/ 	.word	0x00000001
        /*00dc*/ 	.word	0x00000001


	//----- nvinfo : EIATTR_CRS_STACK_SIZE
	.align		4
.L_1674:
        /*00e0*/ 	.byte	0x04, 0x1e
        /*00e2*/ 	.short	(.L_1676 - .L_1675)
.L_1675:
        /*00e4*/ 	.word	0x00000000


	//----- nvinfo : EIATTR_CBANK_PARAM_SIZE
	.align		4
.L_1676:
        /*00e8*/ 	.byte	0x03, 0x19
        /*00ea*/ 	.short	0x00e8


	//----- nvinfo : EIATTR_PARAM_CBANK
	.align		4
        /*00ec*/ 	.byte	0x04, 0x0a
        /*00ee*/ 	.short	(.L_1678 - .L_1677)
	.align		4
.L_1677:
        /*00f0*/ 	.word	index@(.nv.constant0._ZN10layer_norm13ln_fwd_kernelINS_13Kernel_traitsIf13__nv_bfloat16S2_S2_fjLj5120ELj1ELj1ELj4ELj16ENS_18Kernel_traits_baseILj5120EfS2_S2_S2_fjLj128EEEEELb0ELb1ELb1ELb0EEEvNS_9FwdParamsE)
        /*00f4*/ 	.short	0x0380
        /*00f6*/ 	.short	0x00e8


	//----- nvinfo : EIATTR_SW_WAR
	.align		4
.L_1678:
        /*00f8*/ 	.byte	0x04, 0x36
        /*00fa*/ 	.short	(.L_1680 - .L_1679)
.L_1679:
        /*00fc*/ 	.word	0x00000008
.L_1680:


//--------------------- .nv.info._ZN10layer_norm13ln_fwd_kernelINS_13Kernel_traitsIf13__nv_bfloat16S2_S2_fjLj5120ELj1ELj1ELj4ELj16ENS_18Kernel_traits_baseILj5120EfS2_S2_S2_fjLj128EEEEELb0ELb1ELb1ELb1EEEvNS_9FwdParamsE --------------------------
	.section	.nv.info._ZN10layer_norm13ln_fwd_kernelINS_13Kernel_traitsIf13__nv_bfloat16S2_S2_fjLj5120ELj1ELj1ELj4ELj16ENS_18Kernel_traits_baseILj5120EfS2_S2_S2_fjLj128EEEEELb0ELb1ELb1ELb1EEEvNS_9FwdParamsE,"",@"SHT_CUDA_INFO"
	.sectionflags	@""
	.align	4


	//----- nvinfo : EIATTR_CUDA_API_VERSION
	.align		4
        /*0000*/ 	.byte	0x04, 0x37
        /*0002*/ 	.short	(.L_1682 - .L_1681)
.L_1681:
        /*0004*/ 	.word	0x00000082


	//----- nvinfo : EIATTR_KPARAM_INFO
	.align		4
.L_1682:
        /*0008*/ 	.byte	0x04, 0x17
        /*000a*/ 	.short	(.L_1684 - .L_1683)
.L_1683:
        /*000c*/ 	.word	0x00000000
        /*0010*/ 	.short	0x0000
        /*0012*/ 	.short	0x0000
        /*0014*/ 	.byte	0x00, 0xf0, 0xa1, 0x03


	//----- nvinfo : EIATTR_SPARSE_MMA_MASK
	.align		4
.L_1684:
        /*0018*/ 	.byte	0x03, 0x50
        /*001a*/ 	.short	0x0000


	//----- nvinfo : EIATTR_MAXREG_COUNT
	.align		4
        /*001c*/ 	.byte	0x03, 0x1b
        /*001e*/ 	.short	0x00ff


	//----- nvinfo : EIATTR_NUM_BARRIERS
	.align		4
        /*0020*/ 	.byte	0x02, 0x4c
        /*0022*/ 	.byte	0x01
	.zero		1


	//----- nvinfo : EIATTR_MERCURY_ISA_VERSION
	.align		4
        /*0024*/ 	.byte	0x03, 0x5f
        /*0026*/ 	.short	0x0101


	//----- nvinfo : EIATTR_COOP_GROUP_MASK_REGIDS
	.align		4
        /*0028*/ 	.byte	0x04, 0x29
        /*002a*/ 	.short	(.L_1686 - .L_1685)


	//   ....[0]....
.L_1685:
        /*002c*/ 	.word	0xffffffff


	//   ....[1]....
        /*0030*/ 	.word	0xffffffff


	//   ....[2]....
        /*0034*/ 	.word	0xffffffff


	//   ....[3]....
        /*0038*/ 	.word	0xffffffff


	//   ....[4]....
        /*003c*/ 	.word	0xffffffff


	//   ....[5]....
        /*0040*/ 	.word	0xffffffff


	//   ....[6]....
        /*0044*/ 	.word	0xffffffff


	//   ....[7]....
        /*0048*/ 	.word	0xffffffff


	//   ....[8]....
        /*004c*/ 	.word	0xffffffff


	//   ....[9]....
        /*0050*/ 	.word	0xffffffff


	//   ....[10]....
        /*0054*/ 	.word	0xffffffff


	//   ....[11]....
        /*0058*/ 	.word	0xffffffff


	//   ....[12]....
        /*005c*/ 	.word	0xffffffff


	//   ....[13]....
        /*0060*/ 	.word	0xffffffff


	//   ....[14]....
        /*0064*/ 	.word	0xffffffff


	//   ....[15]....
        /*0068*/ 	.word	0xffffffff


	//   ....[16]....
        /*006c*/ 	.word	0xffffffff


	//   ....[17]....
        /*0070*/ 	.word	0xffffffff


	//----- nvinfo : EIATTR_COOP_GROUP_INSTR_OFFSETS
	.align		4
.L_1686:
        /*0074*/ 	.byte	0x04, 0x28
        /*0076*/ 	.short	(.L_1688 - .L_1687)


	//   ....[0]....
.L_1687:
        /*0078*/ 	.word	0x00003310


	//   ....[1]....
        /*007c*/ 	.word	0x00003330


	//   ....[2]....
        /*0080*/ 	.word	0x00003350


	//   ....[3]....
        /*0084*/ 	.word	0x00003370


	//   ....[4]....
        /*0088*/ 	.word	0x00003390


	//   ....[5]....
        /*008c*/ 	.word	0x000038c0


	//   ....[6]....
        /*0090*/ 	.word	0x000038e0


	//   ....[7]....
        /*0094*/ 	.word	0x00003900


	//   ....[8]....
        /*0098*/ 	.word	0x00003930


	//   ....[9]....
        /*009c*/ 	.word	0x00003960


	//   ....[10]....
        /*00a0*/ 	.word	0x00003b10


	//   ....[11]....
        /*00a4*/ 	.word	0x00003b40


	//   ....[12]....
        /*00a8*/ 	.word	0x00003b50


	//   ....[13]....
        /*00ac*/ 	.word	0x00003b90


	//   ....[14]....
        /*00b0*/ 	.word	0x00003c70


	//   ....[15]....
        /*00b4*/ 	.word	0x00003ca0


	//   ....[16]....
        /*00b8*/ 	.word	0x00003d50


	//   ....[17]....
        /*00bc*/ 	.word	0x00003d80


	//----- nvinfo : EIATTR_VRC_CTA_INIT_COUNT
	.align		4
.L_1688:
        /*00c0*/ 	.byte	0x02, 0x4a
	.zero		1
	.zero		1


	//----- nvinfo : EIATTR_EXIT_INSTR_OFFSETS
	.align		4
        /*00c4*/ 	.byte	0x04, 0x1c
        /*00c6*/ 	.short	(.L_1690 - .L_1689)


	//   ....[0]....
.L_1689:
        /*00c8*/ 	.word	0x000005c0


	//   ....[1]....
        /*00cc*/ 	.word	0x000048a0


	//----- nvinfo : EIATTR_MAX_THREADS
	.align		4
.L_1690:
        /*00d0*/ 	.byte	0x04, 0x05
        /*00d2*/ 	.short	(.L_1692 - .L_1691)
.L_1691:
        /*00d4*/ 	.word	0x00000080
        /*00d8*/ 	.word	0x00000001
        /*00dc*/ 	.word	0x00000001


	//----- nvinfo : EIATTR_CRS_STACK_SIZE
	.align		4
.L_1692:
        /*00e0*/ 	.byte	0x04, 0x1e
        /*00e2*/ 	.short	(.L_1694 - .L_1693)
.L_1693:
        /*00e4*/ 	.word	0x00000000


	//----- nvinfo : EIATTR_CBANK_PARAM_SIZE
	.align		4
.L_1694:
        /*00e8*/ 	.byte	0x03, 0x19
        /*00ea*/ 	.short	0x00e8


	//----- nvinfo : EIATTR_PARAM_CBANK
	.align		4
        /*00ec*/ 	.byte	0x04, 0x0a
        /*00ee*/ 	.short	(.L_1696 - .L_1695)
	.align		4
.L_1695:
        /*00f0*/ 	.word	index@(.nv.constant0._ZN10layer_norm13ln_fwd_kernelINS_13Kernel_traitsIf13__nv_bfloat16S2_S2_fjLj5120ELj1ELj1ELj4ELj16ENS_18Kernel_traits_baseILj5120EfS2_S2_S2_fjLj128EEEEELb0ELb1ELb1ELb1EEEvNS_9FwdParamsE)
        /*00f4*/ 	.short	0x0380
        /*00f6*/ 	.short	0x00e8


	//----- nvinfo : EIATTR_SW_WAR
	.align		4
.L_1696:
        /*00f8*/ 	.byte	0x04, 0x36
        /*00fa*/ 	.short	(.L_1698 - .L_1697)
.L_1697:
        /*00fc*/ 	.word	0x00000008
.L_1698:


//--------------------- .nv.info._ZN10layer_norm13ln_fwd_kernelINS_13Kernel_traitsIf13__nv_bfloat16S2_S2_fjLj5120ELj1ELj1ELj4ELj16ENS_18Kernel_traits_baseILj5120EfS2_S2_S2_fjLj128EEEEELb1ELb0ELb0ELb0EEEvNS_9FwdParamsE --------------------------
	.section	.nv.info._ZN10layer_norm13ln_fwd_kernelINS_13Kernel_traitsIf13__nv_bfloat16S2_S2_fjLj5120ELj1ELj1ELj4ELj16ENS_18Kernel_traits_baseILj5120EfS2_S2_S2_fjLj128EEEEELb1ELb0ELb0ELb0EEEvNS_9FwdParamsE,"",@"SHT_CUDA_INFO"
	.sectionflags	@""
	.align	4


	//----- nvinfo : EIATTR_CUDA_API_VERSION
	.align		4
        /*0000*/ 	.byte	0x04, 0x37
        /*0002*/ 	.short	(.L_1700 - .L_1699)
.L_1699:
        /*0004*/ 	.word	0x00000082


	//----- nvinfo : EIATTR_KPARAM_INFO
	.align		4
.L_1700:
        /*0008*/ 	.byte	0x04, 0x17
        /*000a*/ 	.short	(.L_1702 - .L_1701)
.L_1701:
        /*000c*/ 	.word	0x00000000
        /*0010*/ 	.short	0x0000
        /*0012*/ 	.short	0x0000
        /*0014*/ 	.byte	0x00, 0xf0, 0xa1, 0x03


	//----- nvinfo : EIATTR_SPARSE_MMA_MASK
	.align		4
.L_1702:
        /*0018*/ 	.byte	0x03, 0x50
        /*001a*/ 	.short	0x0000


	//----- nvinfo : EIATTR_MAXREG_COUNT
	.align		4
        /*001c*/ 	.byte	0x03, 0x1b
        /*001e*/ 	.short	0x00ff


	//----- nvinfo : EIATTR_NUM_BARRIERS
	.align		4
        /*0020*/ 	.byte	0x02, 0x4c
        /*0022*/ 	.byte	0x01
	.zero		1


	//----- nvinfo : EIATTR_MERCURY_ISA_VERSION
	.align		4
        /*0024*/ 	.byte	0x03, 0x5f
        /*0026*/ 	.short	0x0101


	//----- nvinfo : EIATTR_COOP_GROUP_MASK_REGIDS
	.align		4
        /*0028*/ 	.byte	0x04, 0x29
        /*002a*/ 	.short	(.L_1704 - .L_1703)


	//   ....[0]....
.L_1703:
        /*002c*/ 	.word	0xffffffff


	//   ....[1]....
        /*0030*/ 	.word	0xffffffff


	//   ....[2]....
        /*0034*/ 	.word	0xffffffff


	//   ....[3]....
        /*0038*/ 	.word	0xffffffff


	//   ....[4]....
        /*003c*/ 	.word	0xffffffff


	//   ....[5]....
        /*0040*/ 	.word	0xffffffff


	//   ....[6]....
        /*0044*/ 	.word	0xffffffff


	//   ....[7]....
        /*0048*/ 	.word	0xffffffff


	//   ....[8]....
        /*004c*/ 	.word	0xffffffff


	//   ....[9]....
        /*0050*/ 	.word	0xffffffff


	//   ....[10]....
        /*0054*/ 	.word	0xffffffff


	//   ....[11]....
        /*0058*/ 	.word	0xffffffff


	//   ....[12]....
        /*005c*/ 	.word	0xffffffff


	//   ....[13]....
        /*0060*/ 	.word	0xffffffff


	//   ....[14]....
        /*0064*/ 	.word	0xffffffff


	//   ....[15]....
        /*0068*/ 	.word	0xffffffff


	//   ....[16]....
        /*006c*/ 	.word	0xffffffff


	//   ....[17]....
        /*0070*/ 	.word	0xffffffff


	//----- nvinfo : EIATTR_COOP_GROUP_INSTR_OFFSETS
	.align		4
.L_1704:
        /*0074*/ 	.byte	0x04, 0x28
        /*0076*/ 	.short	(.L_1706 - .L_1705)


	//   ....[0]....
.L_1705:
        /*0078*/ 	.word	0x0001bfa0


	//   ....[1]....
        /*007c*/ 	.word	0x0001bfc0


	//   ....[2]....
        /*0080*/ 	.word	0x0001bfe0


	//   ....[3]....
        /*0084*/ 	.word	0x0001c000


	//   ....[4]....
        /*0088*/ 	.word	0x0001c020


	//   ....[5]....
        /*008c*/ 	.word	0x0001c560


	//   ....[6]....
        /*0090*/ 	.word	0x0001c580


	//   ....[7]....
        /*0094*/ 	.word	0x0001c5a0


	//   ....[8]....
        /*0098*/ 	.word	0x0001c5c0


	//   ....[9]....
        /*009c*/ 	.word	0x0001c5f0


	//   ....[10]....
        /*00a0*/ 	.word	0x0001c780


	//   ....[11]....
        /*00a4*/ 	.word	0x0001c7c0


	//   ....[12]....
        /*00a8*/ 	.word	0x0001c7e0


	//   ....[13]....
        /*00ac*/ 	.word	0x0001c830


	//   ....[14]....
        /*00b0*/ 	.word	0x0001c8f0


	//   ....[15]....
        /*00b4*/ 	.word	0x0001c920


	//   ....[16]....
        /*00b8*/ 	.word	0x0001c9d0


	//   ....[17]....
        /*00bc*/ 	.word	0x0001ca00


	//----- nvinfo : EIATTR_VRC_CTA_INIT_COUNT
	.align		4
.L_1706:
        /*00c0*/ 	.byte	0x02, 0x4a
	.zero		1
	.zero		1


	//----- nvinfo : EIATTR_EXIT_INSTR_OFFSETS
	.align		4
        /*00c4*/ 	.byte	0x04, 0x1c
        /*00c6*/ 	.short	(.L_1708 - .L_1707)


	//   ....[0]....
.L_1707:
        /*00c8*/ 	.word	0x000009f0


	//   ....[1]....
        /*00cc*/ 	.word	0x0001d610


	//----- nvinfo : EIATTR_INDIRECT_BRANCH_TARGETS
	.align		4
.L_1708:
        /*00d0*/ 	.byte	0x04, 0x34
        /*00d2*/ 	.short	(.L_1710 - .L_1709)


	//   ....[0]....
.L_1709:
        /*00d4*/ 	.word	.L_x_33852@srel
        /*00d8*/ 	.short	0x0
        /*00da*/ 	.short	0x0
        /*00dc*/ 	.word	0x3
        /*00e0*/ 	.word	.L_x_33853@srel
        /*00e4*/ 	.word	.L_x_33854@srel
        /*00e8*/ 	.word	.L_x_33855@srel


	//----- nvinfo : EIATTR_MAX_THREADS
	.align		4
.L_1710:
        /*00ec*/ 	.byte	0x04, 0x05
        /*00ee*/ 	.short	(.L_1712 - .L_1711)
.L_1711:
        /*00f0*/ 	.word	0x00000080
        /*00f4*/ 	.word	0x00000001
        /*00f8*/ 	.word	0x00000001


	//----- nvinfo : EIATTR_CRS_STACK_SIZE
	.align		4
.L_1712:
        /*00fc*/ 	.byte	0x04, 0x1e
        /*00fe*/ 	.short	(.L_1714 - .L_1713)
.L_1713:
        /*0100*/ 	.word	0x00000000


	//----- nvinfo : EIATTR_CBANK_PARAM_SIZE
	.align		4
.L_1714:
        /*0104*/ 	.byte	0x03, 0x19
        /*0106*/ 	.short	0x00e8


	//----- nvinfo : EIATTR_PARAM_CBANK
	.align		4
        /*0108*/ 	.byte	0x04, 0x0a
        /*010a*/ 	.short	(.L_1716 - .L_1715)
	.align		4
.L_1715:
        /*010c*/ 	.word	index@(.nv.constant0._ZN10layer_norm13ln_fwd_kernelINS_13Kernel_traitsIf13__nv_bfloat16S2_S2_fjLj5120ELj1ELj1ELj4ELj16ENS_18Kernel_traits_baseILj5120EfS2_S2_S2_fjLj128EEEEELb1ELb0ELb0ELb0EEEvNS_9FwdParamsE)
        /*0110*/ 	.short	0x0380
        /*0112*/ 	.short	0x00e8


	//----- nvinfo : EIATTR_SW_WAR
	.align		4
.L_1716:
        /*0114*/ 	.byte	0x04, 0x36
        /*0116*/ 	.short	(.L_1718 - .L_1717)
.L_1717:
        /*0118*/ 	.word	0x00000008
.L_1718:


//--------------------- .nv.info._ZN10layer_norm13ln_fwd_kernelINS_13Kernel_traitsIf13__nv_bfloat16S2_S2_fjLj5120ELj1ELj1ELj4ELj16ENS_18Kernel_traits_baseILj5120EfS2_S2_S2_fjLj128EEEEELb1ELb0ELb0ELb1EEEvNS_9FwdParamsE --------------------------
	.section	.nv.info._ZN10layer_norm13ln_fwd_kernelINS_13Kernel_traitsIf13__nv_bfloat16S2_S2_fjLj5120ELj1ELj1ELj4ELj16ENS_18Kernel_traits_baseILj5120EfS2_S2_S2_fjLj128EEEEELb1ELb0ELb0ELb1EEEvNS_9FwdParamsE,"",@"SHT_CUDA_INFO"
	.sectionflags	@""
	.align	4


	//----- nvinfo : EIATTR_CUDA_API_VERSION
	.align		4
        /*0000*/ 	.byte	0x04, 0x37
        /*0002*/ 	.short	(.L_1720 - .L_1719)
.L_1719:
        /*0004*/ 	.word	0x00000082


	//----- nvinfo : EIATTR_KPARAM_INFO
	.align		4
.L_1720:
        /*0008*/ 	.byte	0x04, 0x17
        /*000a*/ 	.short	(.L_1722 - .L_1721)
.L_1721:
        /*000c*/ 	.word	0x00000000
        /*0010*/ 	.short	0x0000
        /*0012*/ 	.short	0x0000
        /*0014*/ 	.byte	0x00, 0xf0, 0xa1, 0x03


	//----- nvinfo : EIATTR_SPARSE_MMA_MASK
	.align		4
.L_1722:
        /*0018*/ 	.byte	0x03, 0x50
        /*001a*/ 	.short	0x0000


	//----- nvinfo : EIATTR_MAXREG_COUNT
	.align		4
        /*001c*/ 	.byte	0x03, 0x1b
        /*001e*/ 	.short	0x00ff


	//----- nvinfo : EIATTR_NUM_BARRIERS
	.align		4
        /*0020*/ 	.byte	0x02, 0x4c
        /*0022*/ 	.byte	0x01
	.zero		1


	//----- nvinfo : EIATTR_MERCURY_ISA_VERSION
	.align		4
        /*0024*/ 	.byte	0x03, 0x5f
        /*0026*/ 	.short	0x0101


	//----- nvinfo : EIATTR_COOP_GROUP_MASK_REGIDS
	.align		4
        /*0028*/ 	.byte	0x04, 0x29
        /*002a*/ 	.short	(.L_1724 - .L_1723)


	//   ....[0]....
.L_1723:
        /*002c*/ 	.word	0xffffffff


	//   ....[1]....
        /*0030*/ 	.word	0xffffffff


	//   ....[2]....
        /*0034*/ 	.word	0xffffffff


	//   ....[3]....
        /*0038*/ 	.word	0xffffffff


	//   ....[4]....
        /*003c*/ 	.word	0xffffffff


	//   ....[5]....
        /*0040*/ 	.word	0xffffffff


	//   ....[6]....
        /*0044*/ 	.word	0xffffffff


	//   ....[7]....
        /*0048*/ 	.word	0xffffffff


	//   ....[8]....
        /*004c*/ 	.word	0xffffffff


	//   ....[9]....
        /*0050*/ 	.word	0xffffffff


	//   ....[10]....
        /*0054*/ 	.word	0xffffffff


	//   ....[11]....
        /*0058*/ 	.word	0xffffffff


	//   ....[12]....
        /*005c*/ 	.word	0xffffffff


	//   ....[13]....
        /*0060*/ 	.word	0xffffffff


	//   ....[14]....
        /*0064*/ 	.word	0xffffffff


	//   ....[15]....
        /*0068*/ 	.word	0xffffffff


	//   ....[16]....
        /*006c*/ 	.word	0xffffffff


	//   ....[17]....
        /*0070*/ 	.word	0xffffffff


	//----- nvinfo : EIATTR_COOP_GROUP_INSTR_OFFSETS
	.align		4
.L_1724:
        /*0074*/ 	.byte	0x04, 0x28
        /*0076*/ 	.short	(.L_1726 - .L_1725)


	//   ....[0]....
.L_1725:
        /*0078*/ 	.word	0x00019cb0


	//   ....[1]....
        /*007c*/ 	.word	0x00019cd0


	//   ....[2]....
        /*0080*/ 	.word	0x00019cf0


	//   ....[3]....
        /*0084*/ 	.word	0x00019d10


	//   ....[4]....
        /*0088*/ 	.word	0x00019d30


	//   ....[5]....
        /*008c*/ 	.word	0x0001a2a0


	//   ....[6]....
        /*0090*/ 	.word	0x0001a2d0


	//   ....[7]....
        /*0094*/ 	.word	0x0001a320


	//   ....[8]....
        /*0098*/ 	.word	0x0001a350


	//   ....[9]....
        /*009c*/ 	.word	0x0001a390


	//   ....[10]....
        /*00a0*/ 	.word	0x0001a540


	//   ....[11]....
        /*00a4*/ 	.word	0x0001a580


	//   ....[12]....
        /*00a8*/ 	.word	0x0001a590


	//   ....[13]....
        /*00ac*/ 	.word	0x0001a5d0


	//   ....[14]....
        /*00b0*/ 	.word	0x0001a6b0


	//   ....[15]....
        /*00b4*/ 	.word	0x0001a6d0


	//   ....[16]....
        /*00b8*/ 	.word	0x0001a780


	//   ....[17]....
        /*00bc*/ 	.word	0x0001a7d0


	//----- nvinfo : EIATTR_VRC_CTA_INIT_COUNT
	.align		4
.L_1726:
        /*00c0*/ 	.byte	0x02, 0x4a
	.zero		1
	.zero		1


	//----- nvinfo : EIATTR_EXIT_INSTR_OFFSETS
	.align		4
        /*00c4*/ 	.byte	0x04, 0x1c
        /*00c6*/ 	.short	(.L_1728 - .L_1727)


	//   ....[0]....
.L_1727:
        /*00c8*/ 	.word	0x000006a0


	//   ....[1]....
        /*00cc*/ 	.word	0x0001b220


	//----- nvinfo : EIATTR_INDIRECT_BRANCH_TARGETS
	.align		4
.L_1728:
        /*00d0*/ 	.byte	0x04, 0x34
        /*00d2*/ 	.short	(.L_1730 - .L_1729)


	//   ....[0]....
.L_1729:
        /*00d4*/ 	.word	.L_x_33856@srel
        /*00d8*/ 	.short	0x0
        /*00da*/ 	.short	0x0
        /*00dc*/ 	.word	0x3
        /*00e0*/ 	.word	.L_x_33857@srel
        /*00e4*/ 	.word	.L_x_33858@srel
        /*00e8*/ 	.word	.L_x_33859@srel


	//----- nvinfo : EIATTR_MAX_THREADS
	.align		4
.L_1730:
        /*00ec*/ 	.byte	0x04, 0x05
        /*00ee*/ 	.short	(.L_1732 - .L_1731)
.L_1731:
        /*00f0*/ 	.word	0x00000080
        /*00f4*/ 	.word	0x00000001
        /*00f8*/ 	.word	0x00000001


	//----- nvinfo : EIATTR_CRS_STACK_SIZE
	.align		4
.L_1732:
        /*00fc*/ 	.byte	0x04, 0x1e
        /*00fe*/ 	.short	(.L_1734 - .L_1733)
.L_1733:
        /*0100*/ 	.word	0x00000000


	//----- nvinfo : EIATTR_CBANK_PARAM_SIZE
	.align		4
.L_1734:
        /*0104*/ 	.byte	0x03, 0x19
        /*0106*/ 	.short	0x00e8


	//----- nvinfo : EIATTR_PARAM_CBANK
	.align		4
        /*0108*/ 	.byte	0x04, 0x0a
        /*010a*/ 	.short	(.L_1736 - .L_1735)
	.align		4
.L_1735:
        /*010c*/ 	.word	index@(.nv.constant0._ZN10layer_norm13ln_fwd_kernelINS_13Kernel_traitsIf13__nv_bfloat16S2_S2_fjLj5120ELj1ELj1ELj4ELj16ENS_18Kernel_traits_baseILj5120EfS2_S2_S2_fjLj128EEEEELb1ELb0ELb0ELb1EEEvNS_9FwdParamsE)
        /*0110*/ 	.short	0x0380
        /*0112*/ 	.short	0x00e8


	//----- nvinfo : EIATTR_SW_WAR
	.align		4
.L_1736:
        /*0114*/ 	.byte	0x04, 0x36
        /*0116*/ 	.short	(.L_1738 - .L_1737)
.L_1737:
        /*0118*/ 	.word	0x00000008
.L_1738:


//--------------------- .nv.info._ZN10layer_norm13ln_fwd_kernelINS_13Kernel_traitsIf13__nv_bfloat16S2_S2_fjLj5120ELj1ELj1ELj4ELj16ENS_18Kernel_traits_baseILj5120EfS2_S2_S2_fjLj128EEEEELb1ELb0ELb1ELb0EEEvNS_9FwdParamsE --------------------------
	.section	.nv.info._ZN10layer_norm13ln_fwd_kernelINS_13Kernel_traitsIf13__nv_bfloat16S2_S2_fjLj5120ELj1ELj1ELj4ELj16ENS_18Kernel_traits_baseILj5120EfS2_S2_S2_fjLj128EEEEELb1ELb0ELb1ELb0EEEvNS_9FwdParamsE,"",@"SHT_CUDA_INFO"
	.sectionflags	@""
	.align	4


	//----- nvinfo : EIATTR_CUDA_API_VERSION
	.align		4
        /*0000*/ 	.byte	0x04, 0x37
        /*0002*/ 	.short	(.L_1740 - .L_1739)
.L_1739:
        /*0004*/ 	.word	0x00000082


	//----- nvinfo : EIATTR_KPARAM_INFO
	.align		4
.L_1740:
        /*0008*/ 	.byte	0x04, 0x17
        /*000a*/ 	.short	(.L_1742 - .L_1741)
.L_1741:
        /*000c*/ 	.word	0x00000000
        /*0010*/ 	.short	0x0000
        /*0012*/ 	.short	0x0000
        /*0014*/ 	.byte	0x00, 0xf0, 0xa1, 0x03


	//----- nvinfo : EIATTR_SPARSE_MMA_MASK
	.align		4
.L_1742:
        /*0018*/ 	.byte	0x03, 0x50
        /*001a*/ 	.short	0x0000


	//----- nvinfo : EIATTR_MAXREG_COUNT
	.align		4
        /*001c*/ 	.byte	0x03, 0x1b
        /*001e*/ 	.short	0x00ff


	//----- nvinfo : EIATTR_NUM_BARRIERS
	.align		4
        /*0020*/ 	.byte	0x02, 0x4c
        /*0022*/ 	.byte	0x01
	.zero		1


	//----- nvinfo : EIATTR_MERCURY_ISA_VERSION
	.align		4
        /*0024*/ 	.byte	0x03, 0x5f
        /*0026*/ 	.short	0x0101


	//----- nvinfo : EIATTR_COOP_GROUP_MASK_REGIDS
	.align		4
        /*0028*/ 	.byte	0x04, 0x29
        /*002a*/ 	.short	(.L_1744 - .L_1743)


	//   ....[0]....
.L_1743:
        /*002c*/ 	.word	0xffffffff


	//   ....[1]....
        /*0030*/ 	.word	0xffffffff


	//   ....[2]....
        /*0034*/ 	.word	0xffffffff


	//   ....[3]....
        /*0038*/ 	.word	0xffffffff


	//   ....[4]....
        /*003c*/ 	.word	0xffffffff


	//   ....[5]....
        /*0040*/ 	.word	0xffffffff


	//   ....[6]....
        /*0044*/ 	.word	0xffffffff


	//   ....[7]....
        /*0048*/ 	.word	0xffffffff


	//   ....[8]....
        /*004c*/ 	.word	0xffffffff


	//   ....[9]....
        /*0050*/ 	.word	0xffffffff


	//   ....[10]....
        /*0054*/ 	.word	0xffffffff


	//   ....[11]....
        /*0058*/ 	.word	0xffffffff


	//   ....[12]....
        /*005c*/ 	.word	0xffffffff


	//   ....[13]....
        /*0060*/ 	.word	0xffffffff


	//   ....[14]....
        /*0064*/ 	.word	0xffffffff


	//   ....[15]....
        /*0068*/ 	.word	0xffffffff


	//   ....[16]....
        /*006c*/ 	.word	0xffffffff


	//   ....[17]....
        /*0070*/ 	.word	0xffffffff


	//----- nvinfo : EIATTR_COOP_GROUP_INSTR_OFFSETS
	.align		4
.L_1744:
        /*0074*/ 	.byte	0x04, 0x28
        /*0076*/ 	.short	(.L_1746 - .L_1745)


	//   ....[0]....
.L_1745:
        /*0078*/ 	.word	0x00021d10


	//   ....[1]....
        /*007c*/ 	.word	0x00021d30


	//   ....[2]....
        /*0080*/ 	.word	0x00021d50


	//   ....[3]....
        /*0084*/ 	.word	0x00021d70


	//   ....[4]....
        /*0088*/ 	.word	0x00021d90


	//   ....[5]....
        /*008c*/ 	.word	0x000222e0


	//   ....[6]....
        /*0090*/ 	.word	0x00022300


	//   ....[7]....
        /*0094*/ 	.word	0x00022320


	//   ....[8]....
        /*0098*/ 	.word	0x00022340


	//   ....[9]....
        /*009c*/ 	.word	0x00022370


	//   ....[10]....
        /*00a0*/ 	.word	0x00022500


	//   ....[11]....
        /*00a4*/ 	.word	0x00022540


	//   ....[12]....
        /*00a8*/ 	.word	0x00022560


	//   ....[13]....
        /*00ac*/ 	.word	0x000225c0


	//   ....[14]....
        /*00b0*/ 	.word	0x00022670


	//   ....[15]....
        /*00b4*/ 	.word	0x00022690


	//   ....[16]....
        /*00b8*/ 	.word	0x00022740


	//   ....[17]....
        /*00bc*/ 	.word	0x00022770


	//----- nvinfo : EIATTR_VRC_CTA_INIT_COUNT
	.align		4
.L_1746:
        /*00c0*/ 	.byte	0x02, 0x4a
	.zero		1
	.zero		1


	//----- nvinfo : EIATTR_EXIT_INSTR_OFFSETS
	.align		4
        /*00c4*/ 	.byte	0x04, 0x1c
        /*00c6*/ 	.short	(.L_1748 - .L_1747)


	//   ....[0]....
.L_1747:
        /*00c8*/ 	.word	0x000009f0


	//   ....[1]....
        /*00cc*/ 	.word	0x000233f0


	//----- nvinfo : EIATTR_MAX_THREADS
	.align		4
.L_1748:
        /*00d0*/ 	.byte	0x04, 0x05
        /*00d2*/ 	.short	(.L_1750 - .L_1749)
.L_1749:
        /*00d4*/ 	.word	0x00000080
        /*00d8*/ 	.word	0x00000001
        /*00dc*/ 	.word	0x00000001


	//----- nvinfo : EIATTR_CRS_STACK_SIZE
	.align		4
.L_1750:
        /*00e0*/ 	.byte	0x04, 0x1e
        /*00e2*/ 	.short	(.L_1752 - .L_1751)
.L_1751:
        /*00e4*/ 	.word	0x00000000


	//----- nvinfo : EIATTR_CBANK_PARAM_SIZE
	.align		4
.L_1752:
        /*00e8*/ 	.byte	0x03, 0x19
        /*00ea*/ 	.short	0x00e8


	//----- nvinfo : EIATTR_PARAM_CBANK
	.align		4
        /*00ec*/ 	.byte	0x04, 0x0a
        /*00ee*/ 	.short	(.L_1754 - .L_1753)
	.align		4
.L_1753:
        /*00f0*/ 	.word	index@(.nv.constant0._ZN10layer_norm13ln_fwd_kernelINS_13Kernel_traitsIf13__nv_bfloat16S2_S2_fjLj5120ELj1ELj1ELj4ELj16ENS_18Kernel_traits_baseILj5120EfS2_S2_S2_fjLj128EEEEELb1ELb0ELb1ELb0EEEvNS_9FwdParamsE)
        /*00f4*/ 	.short	0x0380
        /*00f6*/ 	.short	0x00e8


	//----- nvinfo : EIATTR_SW_WAR
	.align		4
.L_1754:
        /*00f8*/ 	.byte	0x04, 0x36
        /*00fa*/ 	.short	(.L_1756 - .L_1755)
.L_1755:
        /*00fc*/ 	.word	0x00000008
.L_1756:


//--------------------- .nv.info._ZN10layer_norm13ln_fwd_kernelINS_13Kernel_traitsIf13__nv_bfloat16S2_S2_fjLj5120ELj1ELj1ELj4ELj16ENS_18Kernel_traits_baseILj5120EfS2_S2_S2_fjLj128EEEEELb1ELb0ELb1ELb1EEEvNS_9FwdParamsE --------------------------
	.section	.nv.info._ZN10layer_norm13ln_fwd_kernelINS_13Kernel_traitsIf13__nv_bfloat16S2_S2_fjLj5120ELj1ELj1ELj4ELj16ENS_18Kernel_traits_baseILj5120EfS2_S2_S2_fjLj128EEEEELb1ELb0ELb1ELb1EEEvNS_9FwdParamsE,"",@"SHT_CUDA_INFO"
	.sectionflags	@""
	.align	4


	//----- nvinfo : EIATTR_CUDA_API_VERSION
	.align		4
        /*0000*/ 	.byte	0x04, 0x37
        /*0002*/ 	.short	(.L_1758 - .L_1757)
.L_1757:
        /*0004*/ 	.word	0x00000082


	//----- nvinfo : EIATTR_KPARAM_INFO
	.align		4
.L_1758:
        /*0008*/ 	.byte	0x04, 0x17
        /*000a*/ 	.short	(.L_1760 - .L_1759)
.L_1759:
        /*000c*/ 	.word	0x00000000
        /*0010*/ 	.short	0x0000
        /*0012*/ 	.short	0x0000
        /*0014*/ 	.byte	0x00, 0xf0, 0xa1, 0x03


	//----- nvinfo : EIATTR_SPARSE_MMA_MASK
	.align		4
.L_1760:
        /*0018*/ 	.byte	0x03, 0x50
        /*001a*/ 	.short	0x0000


	//----- nvinfo : EIATTR_MAXREG_COUNT
	.align		4
        /*001c*/ 	.byte	0x03, 0x1b
        /*001e*/ 	.short	0x00ff


	//----- nvinfo : EIATTR_NUM_BARRIERS
	.align		4
        /*0020*/ 	.byte	0x02, 0x4c
        /*0022*/ 	.byte	0x01
	.zero		1


	//----- nvinfo : EIATTR_MERCURY_ISA_VERSION
	.align		4
        /*0024*/ 	.byte	0x03, 0x5f
        /*0026*/ 	.short	0x0101


	//----- nvinfo : EIATTR_COOP_GROUP_MASK_REGIDS
	.align		4
        /*0028*/ 	.byte	0x04, 0x29
        /*002a*/ 	.short	(.L_1762 - .L_1761)


	//   ....[0]....
.L_1761:
        /*002c*/ 	.word	0xffffffff


	//   ....[1]....
        /*0030*/ 	.word	0xffffffff


	//   ....[2]....
        /*0034*/ 	.word	0xffffffff


	//   ....[3]....
        /*0038*/ 	.word	0xffffffff


	//   ....[4]....
        /*003c*/ 	.word	0xffffffff


	//   ....[5]....
        /*0040*/ 	.word	0xffffffff


	//   ....[6]....
        /*0044*/ 	.word	0xffffffff


	//   ....[7]....
        /*0048*/ 	.word	0xffffffff


	//   ....[8]....
        /*004c*/ 	.word	0xffffffff


	//   ....[9]....
        /*0050*/ 	.word	0xffffffff


	//   ....[10]....
        /*0054*/ 	.word	0xffffffff


	//   ....[11]....
        /*0058*/ 	.word	0xffffffff


	//   ....[12]....
        /*005c*/ 	.word	0xffffffff


	//   ....[13]....
        /*0060*/ 	.word	0xffffffff


	//   ....[14]....
        /*0064*/ 	.word	0xffffffff


	//   ....[15]....
        /*0068*/ 	.word	0xffffffff


	//   ....[16]....
        /*006c*/ 	.word	0xffffffff


	//   ....[17]....
        /*0070*/ 	.word	0xffffffff


	//----- nvinfo : EIATTR_COOP_GROUP_INSTR_OFFSETS
	.align		4
.L_1762:
        /*0074*/ 	.byte	0x04, 0x28
        /*0076*/ 	.short	(.L_1764 - .L_1763)


	//   ....[0]....
.L_1763:
        /*0078*/ 	.word	0x0001be60


	//   ....[1]....
        /*007c*/ 	.word	0x0001bea0


	//   ....[2]....
        /*0080*/ 	.word	0x0001bec0


	//   ....[3]....
        /*0084*/ 	.word	0x0001bee0


	//   ....[4]....
        /*0088*/ 	.word	0x0001bf00


	//   ....[5]....
        /*008c*/ 	.word	0x0001c430


	//   ....[6]....
        /*0090*/ 	.word	0x0001c460


	//   ....[7]....
        /*0094*/ 	.word	0x0001c480


	//   ....[8]....
        /*0098*/ 	.word	0x0001c4a0


	//   ....[9]....
        /*009c*/ 	.word	0x0001c4d0


	//   ....[10]....
        /*00a0*/ 	.word	0x0001c660


	//   ....[11]....
        /*00a4*/ 	.word	0x0001c6a0


	//   ....[12]....
        /*00a8*/ 	.word	0x0001c6c0


	//   ....[13]....
        /*00ac*/ 	.word	0x0001c700


	//   ....[14]....
        /*00b0*/ 	.word	0x0001c7d0


	//   ....[15]....
        /*00b4*/ 	.word	0x0001c800


	//   ....[16]....
        /*00b8*/ 	.word	0x0001c8b0


	//   ....[17]....
        /*00bc*/ 	.word	0x0001c8e0


	//----- nvinfo : EIATTR_VRC_CTA_INIT_COUNT
	.align		4
.L_1764:
        /*00c0*/ 	.byte	0x02, 0x4a
	.zero		1
	.zero		1


	//----- nvinfo : EIATTR_EXIT_INSTR_OFFSETS
	.align		4
        /*00c4*/ 	.byte	0x04, 0x1c
        /*00c6*/ 	.short	(.L_1766 - .L_1765)


	//   ....[0]....
.L_1765:
        /*00c8*/ 	.word	0x000006a0


	//   ....[1]....
        /*00cc*/ 	.word	0x0001d410


	//----- nvinfo : EIATTR_MAX_THREADS
	.align		4
.L_1766:
        /*00d0*/ 	.byte	0x04, 0x05
        /*00d2*/ 	.short	(.L_1768 - .L_1767)
.L_1767:
        /*00d4*/ 	.word	0x00000080
        /*00d8*/ 	.word	0x00000001
        /*00dc*/ 	.word	0x00000001


	//----- nvinfo : EIATTR_CRS_STACK_SIZE
	.align		4
.L_1768:
        /*00e0*/ 	.byte	0x04, 0x1e
        /*00e2*/ 	.short	(.L_1770 - .L_1769)
.L_1769:
        /*00e4*/ 	.word	0x00000000


	//----- nvinfo : EIATTR_CBANK_PARAM_SIZE
	.align		4
.L_1770:
        /*00e8*/ 	.byte	0x03, 0x19
        /*00ea*/ 	.short	0x00e8


	//----- nvinfo : EIATTR_PARAM_CBANK
	.align		4
        /*00ec*/ 	.byte	0x04, 0x0a
        /*00ee*/ 	.short	(.L_1772 - .L_1771)
	.align		4
.L_1771:
        /*00f0*/ 	.word	index@(.nv.constant0._ZN10layer_norm13ln_fwd_kernelINS_13Kernel_traitsIf13__nv_bfloat16S2_S2_fjLj5120ELj1ELj1ELj4ELj16ENS_18Kernel_traits_baseILj5120EfS2_S2_S2_fjLj128EEEEELb1ELb0ELb1ELb1EEEvNS_9FwdParamsE)
        /*00f4*/ 	.short	0x0380
        /*00f6*/ 	.short	0x00e8


	//----- nvinfo : EIATTR_SW_WAR
	.align		4
.L_1772:
        /*00f8*/ 	.byte	0x04, 0x36
        /*00fa*/ 	.short	(.L_1774 - .L_1773)
.L_1773:
        /*00fc*/ 	.word	0x00000008
.L_1774:


//--------------------- .nv.info._ZN10layer_norm13ln_fwd_kernelINS_13Kernel_traitsIf13__nv_bfloat16S2_S2_fjLj5120ELj1ELj1ELj4ELj16ENS_18Kernel_traits_baseILj5120EfS2_S2_S2_fjLj128EEEEELb1ELb1ELb0ELb0EEEvNS_9FwdParamsE --------------------------
	.section	.nv.info._ZN10layer_norm13ln_fwd_kernelINS_13Kernel_traitsIf13__nv_bfloat16S2_S2_fjLj5120ELj1ELj1ELj4ELj16ENS_18Kernel_traits_baseILj5120EfS2_S2_S2_fjLj128EEEEELb1ELb1ELb0ELb0EEEvNS_9FwdParamsE,"",@"SHT_CUDA_INFO"
	.sectionflags	@""
	.align	4


	//----- nvinfo : EIATTR_CUDA_API_VERSION
	.align		4
        /*0000*/ 	.byte	0x04, 0x37
        /*0002*/ 	.short	(.L_1776 - .L_1775)
.L_1775:
        /*0004*/ 	.word	0x00000082


	//----- nvinfo : EIATTR_KPARAM_INFO
	.align		4
.L_1776:
        /*0008*/ 	.byte	0x04, 0x17
        /*000a*/ 	.short	(.L_1778 - .L_1777)
.L_1777:
        /*000c*/ 	.word	0x00000000
        /*0010*/ 	.short	0x0000
        /*0012*/ 	.short	0x0000
        /*0014*/ 	.byte	0x00, 0xf0, 0xa1, 0x03


	//----- nvinfo : EIATTR_SPARSE_MMA_MASK
	.align		4
.L_1778:
        /*0018*/ 	.byte	0x03, 0x50
        /*001a*/ 	.short	0x0000


	//----- nvinfo : EIATTR_MAXREG_COUNT
	.align		4
        /*001c*/ 	.byte	0x03, 0x1b
        /*001e*/ 	.short	0x00ff


	//----- nvinfo : EIATTR_NUM_BARRIERS
	.align		4
        /*0020*/ 	.byte	0x02, 0x4c
        /*0022*/ 	.byte	0x01
	.zero		1


	//----- nvinfo : EIATTR_MERCURY_ISA_VERSION
	.align		4
        /*0024*/ 	.byte	0x03, 0x5f
        /*0026*/ 	.short	0x0101


	//----- nvinfo : EIATTR_COOP_GROUP_MASK_REGIDS
	.align		4
        /*0028*/ 	.byte	0x04, 0x29
        /*002a*/ 	.short	(.L_1780 - .L_1779)


	//   ....[0]....
.L_1779:
        /*002c*/ 	.word	0xffffffff


	//   ....[1]....
        /*0030*/ 	.word	0xffffffff


	//   ....[2]....
        /*0034*/ 	.word	0xffffffff


	//   ....[3]....
        /*0038*/ 	.word	0xffffffff


	//   ....[4]....
        /*003c*/ 	.word	0xffffffff


	//   ....[5]....
        /*0040*/ 	.word	0xffffffff


	//   ....[6]....
        /*0044*/ 	.word	0xffffffff


	//   ....[7]....
        /*0048*/ 	.word	0xffffffff


	//   ....[8]....
        /*004c*/ 	.word	0xffffffff


	//   ....[9]....
        /*0050*/ 	.word	0xffffffff


	//   ....[10]....
        /*0054*/ 	.word	0xffffffff


	//   ....[11]....
        /*0058*/ 	.word	0xffffffff


	//   ....[12]....
        /*005c*/ 	.word	0xffffffff


	//   ....[13]....
        /*0060*/ 	.word	0xffffffff


	//   ....[14]....
        /*0064*/ 	.word	0xffffffff


	//   ....[15]....
        /*0068*/ 	.word	0xffffffff


	//   ....[16]....
        /*006c*/ 	.word	0xffffffff


	//   ....[17]....
        /*0070*/ 	.word	0xffffffff


	//----- nvinfo : EIATTR_COOP_GROUP_INSTR_OFFSETS
	.align		4
.L_1780:
        /*0074*/ 	.byte	0x04, 0x28
        /*0076*/ 	.short	(.L_1782 - .L_1781)


	//   ....[0]....
.L_1781:
        /*0078*/ 	.word	0x00021a50


	//   ....[1]....
        /*007c*/ 	.word	0x00021a70


	//   ....[2]....
        /*0080*/ 	.word	0x00021a90


	//   ....[3]....
        /*0084*/ 	.word	0x00021ab0


	//   ....[4]....
        /*0088*/ 	.word	0x00021ad0


	//   ....[5]....
        /*008c*/ 	.word	0x00022030


	//   ....[6]....
        /*0090*/ 	.word	0x00022050


	//   ....[7]....
        /*0094*/ 	.word	0x00022070


	//   ....[8]....
        /*0098*/ 	.word	0x00022090


	//   ....[9]....
        /*009c*/ 	.word	0x000220b0


	//   ....[10]....
        /*00a0*/ 	.word	0x00022230


	//   ....[11]....
        /*00a4*/ 	.word	0x00022260


	//   ....[12]....
        /*00a8*/ 	.word	0x000222a0


	//   ....[13]....
        /*00ac*/ 	.word	0x00022300


	//   ....[14]....
        /*00b0*/ 	.word	0x00022370


	//   ....[15]....
        /*00b4*/ 	.word	0x000223c0


	//   ....[16]....
        /*00b8*/ 	.word	0x00022420


	//   ....[17]....
        /*00bc*/ 	.word	0x00022480


	//----- nvinfo : EIATTR_VRC_CTA_INIT_COUNT
	.align		4
.L_1782:
        /*00c0*/ 	.byte	0x02, 0x4a
	.zero		1
	.zero		1


	//----- nvinfo : EIATTR_EXIT_INSTR_OFFSETS
	.align		4
        /*00c4*/ 	.byte	0x04, 0x1c
        /*00c6*/ 	.short	(.L_1784 - .L_1783)


	//   ....[0]....
.L_1783:
        /*00c8*/ 	.word	0x00000af0


	//   ....[1]....
        /*00cc*/ 	.word	0x000230b0


	//----- nvinfo : EIATTR_INDIRECT_BRANCH_TARGETS
	.align		4
.L_1784:
        /*00d0*/ 	.byte	0x04, 0x34
        /*00d2*/ 	.short	(.L_1786 - .L_1785)


	//   ....[0]....
.L_1785:
        /*00d4*/ 	.word	.L_x_33860@srel
        /*00d8*/ 	.short	0x0
        /*00da*/ 	.short	0x0
        /*00dc*/ 	.word	0x3
        /*00e0*/ 	.word	.L_x_33861@srel
        /*00e4*/ 	.word	.L_x_33862@srel
        /*00e8*/ 	.word	.L_x_33863@srel


	//----- nvinfo : EIATTR_MAX_THREADS
	.align		4
.L_1786:
        /*00ec*/ 	.byte	0x04, 0x05
        /*00ee*/ 	.short	(.L_1788 - .L_1787)
.L_1787:
        /*00f0*/ 	.word	0x00000080
        /*00f4*/ 	.word	0x00000001
        /*00f8*/ 	.word	0x00000001


	//----- nvinfo : EIATTR_CRS_STACK_SIZE
	.align		4
.L_1788:
        /*00fc*/ 	.byte	0x04, 0x1e
        /*00fe*/ 	.short	(.L_1790 - .L_1789)
.L_1789:
        /*0100*/ 	.word	0x00000000


	//----- nvinfo : EIATTR_CBANK_PARAM_SIZE
	.align		4
.L_1790:
        /*0104*/ 	.byte	0x03, 0x19
        /*0106*/ 	.short	0x00e8


	//----- nvinfo : EIATTR_PARAM_CBANK
	.align		4
        /*0108*/ 	.byte	0x04, 0x0a
        /*010a*/ 	.short	(.L_1792 - .L_1791)
	.align		4
.L_1791:
        /*010c*/ 	.word	index@(.nv.constant0._ZN10layer_norm13ln_fwd_kernelINS_13Kernel_traitsIf13__nv_bfloat16S2_S2_fjLj5120ELj1ELj1ELj4ELj16ENS_18Kernel_traits_baseILj5120EfS2_S2_S2_fjLj128EEEEELb1ELb1ELb0ELb0EEEvNS_9FwdParamsE)
        /*0110*/ 	.short	0x0380
        /*0112*/ 	.short	0x00e8


	//----- nvinfo : EIATTR_SW_WAR
	.align		4
.L_1792:
        /*0114*/ 	.byte	0x04, 0x36
        /*0116*/ 	.short	(.L_1794 - .L_1793)
.L_1793:
        /*0118*/ 	.word	0x00000008
.L_1794:


//--------------------- .nv.info._ZN10layer_norm13ln_fwd_kernelINS_13Kernel_traitsIf13__nv_bfloat16S2_S2_fjLj5120ELj1ELj1ELj4ELj16ENS_18Kernel_traits_baseILj5120EfS2_S2_S2_fjLj128EEEEELb1ELb1ELb0ELb1EEEvNS_9FwdParamsE --------------------------
	.section	.nv.info._ZN10layer_norm13ln_fwd_kernelINS_13Kernel_traitsIf13__nv_bfloat16S2_S2_fjLj5120ELj1ELj1ELj4ELj16ENS_18Kernel_traits_baseILj5120EfS2_S2_S2_fjLj128EEEEELb1ELb1ELb0ELb1EEEvNS_9FwdParamsE,"",@"SHT_CUDA_INFO"
	.sectionflags	@""
	.align	4


	//----- nvinfo : EIATTR_CUDA_API_VERSION
	.align		4
        /*0000*/ 	.byte	0x04, 0x37
        /*0002*/ 	.short	(.L_1796 - .L_1795)
.L_1795:
        /*0004*/ 	.word	0x00000082


	//----- nvinfo : EIATTR_KPARAM_INFO
	.align		4
.L_1796:
        /*0008*/ 	.byte	0x04, 0x17
        /*000a*/ 	.short	(.L_1798 - .L_1797)
.L_1797:
        /*000c*/ 	.word	0x00000000
        /*0010*/ 	.short	0x0000
        /*0012*/ 	.short	0x0000
        /*0014*/ 	.byte	0x00, 0xf0, 0xa1, 0x03


	//----- nvinfo : EIATTR_SPARSE_MMA_MASK
	.align		4
.L_1798:
        /*0018*/ 	.byte	0x03, 0x50
        /*001a*/ 	.short	0x0000


	//----- nvinfo : EIATTR_MAXREG_COUNT
	.align		4
        /*001c*/ 	.byte	0x03, 0x1b
        /*001e*/ 	.short	0x00ff


	//----- nvinfo : EIATTR_NUM_BARRIERS
	.align		4
        /*0020*/ 	.byte	0x02, 0x4c
        /*0022*/ 	.byte	0x01
	.zero		1


	//----- nvinfo : EIATTR_MERCURY_ISA_VERSION
	.align		4
        /*0024*/ 	.byte	0x03, 0x5f
        /*0026*/ 	.short	0x0101


	//----- nvinfo : EIATTR_COOP_GROUP_MASK_REGIDS
	.align		4
        /*0028*/ 	.byte	0x04, 0x29
        /*002a*/ 	.short	(.L_1800 - .L_1799)


	//   ....[0]....
.L_1799:
        /*002c*/ 	.word	0xffffffff


	//   ....[1]....
        /*0030*/ 	.word	0xffffffff


	//   ....[2]....
        /*0034*/ 	.word	0xffffffff


	//   ....[3]....
        /*0038*/ 	.word	0xffffffff


	//   ....[4]....
        /*003c*/ 	.word	0xffffffff


	//   ....[5]....
        /*0040*/ 	.word	0xffffffff


	//   ....[6]....
        /*0044*/ 	.word	0xffffffff


	//   ....[7]....
        /*0048*/ 	.word	0xffffffff


	//   ....[8]....
        /*004c*/ 	.word	0xffffffff


	//   ....[9]....
        /*0050*/ 	.word	0xffffffff


	//   ....[10]....
        /*0054*/ 	.word	0xffffffff


	//   ....[11]....
        /*0058*/ 	.word	0xffffffff


	//   ....[12]....
        /*005c*/ 	.word	0xffffffff


	//   ....[13]....
        /*0060*/ 	.word	0xffffffff


	//   ....[14]....
        /*0064*/ 	.word	0xffffffff


	//   ....[15]....
        /*0068*/ 	.word	0xffffffff


	//   ....[16]....
        /*006c*/ 	.word	0xffffffff


	//   ....[17]....
        /*0070*/ 	.word	0xffffffff


	//----- nvinfo : EIATTR_COOP_GROUP_INSTR_OFFSETS
	.align		4
.L_1800:
        /*0074*/ 	.byte	0x04, 0x28
        /*0076*/ 	.short	(.L_1802 - .L_1801)


	//   ....[0]....
.L_1801:
        /*0078*/ 	.word	0x0001e770


	//   ....[1]....
        /*007c*/ 	.word	0x0001e790


	//   ....[2]....
        /*0080*/ 	.word	0x0001e7b0


	//   ....[3]....
        /*0084*/ 	.word	0x0001e7d0


	//   ....[4]....
        /*0088*/ 	.word	0x0001e7f0


	//   ....[5]....
        /*008c*/ 	.word	0x0001ed30


	//   ....[6]....
        /*0090*/ 	.word	0x0001ed60


	//   ....[7]....
        /*0094*/ 	.word	0x0001eda0


	//   ....[8]....
        /*0098*/ 	.word	0x0001edd0


	//   ....[9]....
        /*009c*/ 	.word	0x0001edf0


	//   ....[10]....
        /*00a0*/ 	.word	0x0001efa0


	//   ....[11]....
        /*00a4*/ 	.word	0x0001efe0


	//   ....[12]....
        /*00a8*/ 	.word	0x0001f000


	//   ....[13]....
        /*00ac*/ 	.word	0x0001f040


	//   ....[14]....
        /*00b0*/ 	.word	0x0001f110


	//   ....[15]....
        /*00b4*/ 	.word	0x0001f130


	//   ....[16]....
        /*00b8*/ 	.word	0x0001f1e0


	//   ....[17]....
        /*00bc*/ 	.word	0x0001f210


	//----- nvinfo : EIATTR_VRC_CTA_INIT_COUNT
	.align		4
.L_1802:
        /*00c0*/ 	.byte	0x02, 0x4a
	.zero		1
	.zero		1


	//----- nvinfo : EIATTR_EXIT_INSTR_OFFSETS
	.align		4
        /*00c4*/ 	.byte	0x04, 0x1c
        /*00c6*/ 	.short	(.L_1804 - .L_1803)


	//   ....[0]....
.L_1803:
        /*00c8*/ 	.word	0x000006e0


	//   ....[1]....
        /*00cc*/ 	.word	0x0001fc80


	//----- nvinfo : EIATTR_INDIRECT_BRANCH_TARGETS
	.align		4
.L_1804:
        /*00d0*/ 	.byte	0x04, 0x34
        /*00d2*/ 	.short	(.L_1806 - .L_1805)


	//   ....[0]....
.L_1805:
        /*00d4*/ 	.word	.L_x_33864@srel
        /*00d8*/ 	.short	0x0
        /*00da*/ 	.short	0x0
        /*00dc*/ 	.word	0x3
        /*00e0*/ 	.word	.L_x_33865@srel
        /*00e4*/ 	.word	.L_x_33866@srel
        /*00e8*/ 	.word	.L_x_33867@srel


	//----- nvinfo : EIATTR_MAX_THREADS
	.align		4
.L_1806:
        /*00ec*/ 	.byte	0x04, 0x05
        /*00ee*/ 	.short	(.L_1808 - .L_1807)
.L_1807:
        /*00f0*/ 	.word	0x00000080
        /*00f4*/ 	.word	0x00000001
        /*00f8*/ 	.word	0x00000001


	//----- nvinfo : EIATTR_CRS_STACK_SIZE
	.align		4
.L_1808:
        /*00fc*/ 	.byte	0x04, 0x1e
        /*00fe*/ 	.short	(.L_1810 - .L_1809)
.L_1809:
        /*0100*/ 	.word	0x00000000


	//----- nvinfo : EIATTR_CBANK_PARAM_SIZE
	.align		4
.L_1810:
        /*0104*/ 	.byte	0x03, 0x19
        /*0106*/ 	.short	0x00e8


	//----- nvinfo : EIATTR_PARAM_CBANK
	.align		4
        /*0108*/ 	.byte	0x04, 0x0a
        /*010a*/ 	.short	(.L_1812 - .L_1811)
	.align		4
.L_1811:
        /*010c*/ 	.word	index@(.nv.constant0._ZN10layer_norm13ln_fwd_kernelINS_13Kernel_traitsIf13__nv_bfloat16S2_S2_fjLj5120ELj1ELj1ELj4ELj16ENS_18Kernel_traits_baseILj5120EfS2_S2_S2_fjLj128EEEEELb1ELb1ELb0ELb1EEEvNS_9FwdParamsE)
        /*0110*/ 	.short	0x0380
        /*0112*/ 	.short	0x00e8


	//----- nvinfo : EIATTR_SW_WAR
	.align		4
.L_1812:
        /*0114*/ 	.byte	0x04, 0x36
        /*0116*/ 	.short	(.L_1814 - .L_1813)
.L_1813:
        /*0118*/ 	.word	0x00000008
.L_1814:


//--------------------- .nv.info._ZN10layer_norm13ln_fwd_kernelINS_13Kernel_traitsIf13__nv_bfloat16S2_S2_fjLj5120ELj1ELj1ELj4ELj16ENS_18Kernel_traits_baseILj5120EfS2_S2_S2_fjLj128EEEEELb1ELb1ELb1ELb0EEEvNS_9FwdParamsE --------------------------
	.section	.nv.info._ZN10layer_norm13ln_fwd_kernelINS_13Kernel_traitsIf13__nv_bfloat16S2_S2_fjLj5120ELj1ELj1ELj4ELj16ENS_18Kernel_traits_baseILj5120EfS2_S2_S2_fjLj128EEEEELb1ELb1ELb1ELb0EEEvNS_9FwdParamsE,"",@"SHT_CUDA_INFO"
	.sectionflags	@""
	.align	4


	//----- nvinfo : EIATTR_CUDA_API_VERSION
	.align		4
        /*0000*/ 	.byte	0x04, 0x37
        /*0002*/ 	.short	(.L_1816 - .L_1815)
.L_1815:
        /*0004*/ 	.word	0x00000082


	//----- nvinfo : EIATTR_KPARAM_INFO
	.align		4
.L_1816:
        /*0008*/ 	.byte	0x04, 0x17
        /*000a*/ 	.short	(.L_1818 - .L_1817)
.L_1817:
        /*000c*/ 	.word	0x00000000
        /*0010*/ 	.short	0x0000
        /*0012*/ 	.short	0x0000
        /*0014*/ 	.byte	0x00, 0xf0, 0xa1, 0x03


	//----- nvinfo : EIATTR_SPARSE_MMA_MASK
	.align		4
.L_1818:
        /*0018*/ 	.byte	0x03, 0x50
        /*001a*/ 	.short	0x0000


	//----- nvinfo : EIATTR_MAXREG_COUNT
	.align		4
        /*001c*/ 	.byte	0x03, 0x1b
        /*001e*/ 	.short	0x00ff


	//----- nvinfo : EIATTR_NUM_BARRIERS
	.align		4
        /*0020*/ 	.byte	0x02, 0x4c
        /*0022*/ 	.byte	0x01
	.zero		1


	//----- nvinfo : EIATTR_MERCURY_ISA_VERSION
	.align		4
        /*0024*/ 	.byte	0x03, 0x5f
        /*0026*/ 	.short	0x0101


	//----- nvinfo : EIATTR_COOP_GROUP_MASK_REGIDS
	.align		4
        /*0028*/ 	.byte	0x04, 0x29
        /*002a*/ 	.short	(.L_1820 - .L_1819)


	//   ....[0]....
.L_1819:
        /*002c*/ 	.word	0xffffffff


	//   ....[1]....
        /*0030*/ 	.word	0xffffffff


	//   ....[2]....
        /*0034*/ 	.word	0xffffffff


	//   ....[3]....
        /*0038*/ 	.word	0xffffffff


	//   ....[4]....
        /*003c*/ 	.word	0xffffffff


	//   ....[5]....
        /*0040*/ 	.word	0xffffffff


	//   ....[6]....
        /*0044*/ 	.word	0xffffffff


	//   ....[7]....
        /*0048*/ 	.word	0xffffffff


	//   ....[8]....
        /*004c*/ 	.word	0xffffffff


	//   ....[9]....
        /*0050*/ 	.word	0xffffffff


	//   ....[10]....
        /*0054*/ 	.word	0xffffffff


	//   ....[11]....
        /*0058*/ 	.word	0xffffffff


	//   ....[12]....
        /*005c*/ 	.word	0xffffffff


	//   ....[13]....
        /*0060*/ 	.word	0xffffffff


	//   ....[14]....
        /*0064*/ 	.word	0xffffffff


	//   ....[15]....
        /*0068*/ 	.word	0xffffffff


	//   ....[16]....
        /*006c*/ 	.word	0xffffffff


	//   ....[17]....
        /*0070*/ 	.word	0xffffffff


	//----- nvinfo : EIATTR_COOP_GROUP_INSTR_OFFSETS
	.align		4
.L_1820:
        /*0074*/ 	.byte	0x04, 0x28
        /*0076*/ 	.short	(.L_1822 - .L_1821)


	//   ....[0]....
.L_1821:
        /*0078*/ 	.word	0x00023ab0


	//   ....[1]....
        /*007c*/ 	.word	0x00023ad0


	//   ....[2]....
        /*0080*/ 	.word	0x00023af0


	//   ....[3]....
        /*0084*/ 	.word	0x00023b10


	//   ....[4]....
        /*0088*/ 	.word	0x00023b30


	//   ....[5]....
        /*008c*/ 	.word	0x000240b0


	//   ....[6]....
        /*0090*/ 	.word	0x000240d0


	//   ....[7]....
        /*0094*/ 	.word	0x000240f0


	//   ....[8]....
        /*0098*/ 	.word	0x00024110


	//   ....[9]....
        /*009c*/ 	.word	0x00024130


	//   ....[10]....
        /*00a0*/ 	.word	0x000242b0


	//   ....[11]....
        /*00a4*/ 	.word	0x000242e0


	//   ....[12]....
        /*00a8*/ 	.word	0x000242f0


	//   ....[13]....
        /*00ac*/ 	.word	0x00024340


	//   ....[14]....
        /*00b0*/ 	.word	0x00024410


	//   ....[15]....
        /*00b4*/ 	.word	0x00024440


	//   ....[16]....
        /*00b8*/ 	.word	0x000244f0


	//   ....[17]....
        /*00bc*/ 	.word	0x00024510


	//----- nvinfo : EIATTR_VRC_CTA_INIT_COUNT
	.align		4
.L_1822:
        /*00c0*/ 	.byte	0x02, 0x4a
	.zero		1
	.zero		1


	//----- nvinfo : EIATTR_EXIT_INSTR_OFFSETS
	.align		4
        /*00c4*/ 	.byte	0x04, 0x1c
        /*00c6*/ 	.short	(.L_1824 - .L_1823)


	//   ....[0]....
.L_1823:
        /*00c8*/ 	.word	0x00000af0


	//   ....[1]....
        /*00cc*/ 	.word	0x00025190


	//----- nvinfo : EIATTR_MAX_THREADS
	.align		4
.L_1824:
        /*00d0*/ 	.byte	0x04, 0x05
        /*00d2*/ 	.short	(.L_1826 - .L_1825)
.L_1825:
        /*00d4*/ 	.word	0x00000080
        /*00d8*/ 	.word	0x00000001
        /*00dc*/ 	.word	0x00000001


	//----- nvinfo : EIATTR_CRS_STACK_SIZE
	.align		4
.L_1826:
        /*00e0*/ 	.byte	0x04, 0x1e
        /*00e2*/ 	.short	(.L_1828 - .L_1827)
.L_1827:
        /*00e4*/ 	.word	0x00000000


	//----- nvinfo : EIATTR_CBANK_PARAM_SIZE
	.align		4
.L_1828:
        /*00e8*/ 	.byte	0x03, 0x19
        /*00ea*/ 	.short	0x00e8


	//----- nvinfo : EIATTR_PARAM_CBANK
	.align		4
        /*00ec*/ 	.byte	0x04, 0x0a
        /*00ee*/ 	.short	(.L_1830 - .L_1829)
	.align		4
.L_1829:
        /*00f0*/ 	.word	index@(.nv.constant0._ZN10layer_norm13ln_fwd_kernelINS_13Kernel_traitsIf13__nv_bfloat16S2_S2_fjLj5120ELj1ELj1ELj4ELj16ENS_18Kernel_traits_baseILj5120EfS2_S2_S2_fjLj128EEEEELb1ELb1ELb1ELb0EEEvNS_9FwdParamsE)
        /*00f4*/ 	.short	0x0380
        /*00f6*/ 	.short	0x00e8


	//----- nvinfo : EIATTR_SW_WAR
	.align		4
.L_1830:
        /*00f8*/ 	.byte	0x04, 0x36
        /*00fa*/ 	.short	(.L_1832 - .L_1831)
.L_1831:
        /*00fc*/ 	.word	0x00000008
.L_1832:


//--------------------- .nv.info._ZN10layer_norm13ln_fwd_kernelINS_13Kernel_traitsIf13__nv_bfloat16S2_S2_fjLj5120ELj1ELj1ELj4ELj16ENS_18Kernel_traits_baseILj5120EfS2_S2_S2_fjLj128EEEEELb1ELb1ELb1ELb1EEEvNS_9FwdParamsE --------------------------
	.section	.nv.info._ZN10layer_norm13ln_fwd_kernelINS_13Kernel_traitsIf13__nv_bfloat16S2_S2_fjLj5120ELj1ELj1ELj4ELj16ENS_18Kernel_traits_baseILj5120EfS2_S2_S2_fjLj128EEEEELb1ELb1ELb1ELb1EEEvNS_9FwdParamsE,"",@"SHT_CUDA_INFO"
	.sectionflags	@""
	.align	4


	//----- nvinfo : EIATTR_CUDA_API_VERSION
	.align		4
        /*0000*/ 	.byte	0x04, 0x37
        /*0002*/ 	.short	(.L_1834 - .L_1833)
.L_1833:
        /*0004*/ 	.word	0x00000082


	//----- nvinfo : EIATTR_KPARAM_INFO
	.align		4
.L_1834:
        /*0008*/ 	.byte	0x04, 0x17
        /*000a*/ 	.short	(.L_1836 - .L_1835)
.L_1835:
        /*000c*/ 	.word	0x00000000
        /*0010*/ 	.short	0x0000
        /*0012*/ 	.short	0x0000
        /*0014*/ 	.byte	0x00, 0xf0, 0xa1, 0x03


	//----- nvinfo : EIATTR_SPARSE_MMA_MASK
	.align		4
.L_1836:
        /*0018*/ 	.byte	0x03, 0x50
        /*001a*/ 	.short	0x0000


	//----- nvinfo : EIATTR_MAXREG_COUNT
	.align		4
        /*001c*/ 	.byte	0x03, 0x1b
        /*001e*/ 	.short	0x00ff


	//----- nvinfo : EIATTR_NUM_BARRIERS
	.align		4
        /*0020*/ 	.byte	0x02, 0x4c
        /*0022*/ 	.byte	0x01
	.zero		1


	//----- nvinfo : EIATTR_MERCURY_ISA_VERSION
	.align		4
        /*0024*/ 	.byte	0x03, 0x5f
        /*0026*/ 	.short	0x0101


	//----- nvinfo : EIATTR_COOP_GROUP_MASK_REGIDS
	.align		4
        /*0028*/ 	.byte	0x04, 0x29
        /*002a*/ 	.short	(.L_1838 - .L_1837)


	//   ....[0]....
.L_1837:
        /*002c*/ 	.word	0xffffffff


	//   ....[1]....
        /*0030*/ 	.word	0xffffffff


	//   ....[2]....
        /*0034*/ 	.word	0xffffffff


	//   ....[3]....
        /*0038*/ 	.word	0xffffffff


	//   ....[4]....
        /*003c*/ 	.word	0xffffffff


	//   ....[5]....
        /*0040*/ 	.word	0xffffffff


	//   ....[6]....
        /*0044*/ 	.word	0xffffffff


	//   ....[7]....
        /*0048*/ 	.word	0xffffffff


	//   ....[8]....
        /*004c*/ 	.word	0xffffffff


	//   ....[9]....
        /*0050*/ 	.word	0xffffffff


	//   ....[10]....
        /*0054*/ 	.word	0xffffffff


	//   ....[11]....
        /*0058*/ 	.word	0xffffffff


	//   ....[12]....
        /*005c*/ 	.word	0xffffffff


	//   ....[13]....
        /*0060*/ 	.word	0xffffffff


	//   ....[14]....
        /*0064*/ 	.word	0xffffffff


	//   ....[15]....
        /*0068*/ 	.word	0xffffffff


	//   ....[16]....
        /*006c*/ 	.word	0xffffffff


	//   ....[17]....
        /*0070*/ 	.word	0xffffffff


	//----- nvinfo : EIATTR_COOP_GROUP_INSTR_OFFSETS
	.align		4
.L_1838:
        /*0074*/ 	.byte	0x04, 0x28
        /*0076*/ 	.short	(.L_1840 - .L_1839)


	//   ....[0]....
.L_1839:
        /*0078*/ 	.word	0x00021c40


	//   ....[1]....
        /*007c*/ 	.word	0x00021c80


	//   ....[2]....
        /*0080*/ 	.word	0x00021ca0


	//   ....[3]....
        /*0084*/ 	.word	0x00021cc0


	//   ....[4]....
        /*0088*/ 	.word	0x00021ce0


	//   ....[5]....
        /*008c*/ 	.word	0x00022240


	//   ....[6]....
        /*0090*/ 	.word	0x00022260


	//   ....[7]....
        /*0094*/ 	.word	0x00022280


	//   ....[8]....
        /*0098*/ 	.word	0x000222a0


	//   ....[9]....
        /*009c*/ 	.word	0x000222c0


	//   ....[10]....
        /*00a0*/ 	.word	0x00022440


	//   ....[11]....
        /*00a4*/ 	.word	0x00022470


	//   ....[12]....
        /*00a8*/ 	.word	0x00022480


	//   ....[13]....
        /*00ac*/ 	.word	0x000224d0


	//   ....[14]....
        /*00b0*/ 	.word	0x00022590


	//   ....[15]....
        /*00b4*/ 	.word	0x000225c0


	//   ....[16]....
        /*00b8*/ 	.word	0x00022670


	//   ....[17]....
        /*00bc*/ 	.word	0x000226a0


	//----- nvinfo : EIATTR_VRC_CTA_INIT_COUNT
	.align		4
.L_1840:
        /*00c0*/ 	.byte	0x02, 0x4a
	.zero		1
	.zero		1


	//----- nvinfo : EIATTR_EXIT_INSTR_OFFSETS
	.align		4
        /*00c4*/ 	.byte	0x04, 0x1c
        /*00c6*/ 	.short	(.L_1842 - .L_1841)


	//   ....[0]....
.L_1841:
        /*00c8*/ 	.word	0x000006c0


	//   ....[1]....
        /*00cc*/ 	.word	0x000231d0


	//----- nvinfo : EIATTR_MAX_THREADS
	.align		4
.L_1842:
        /*00d0*/ 	.byte	0x04, 0x05
        /*00d2*/ 	.short	(.L_1844 - .L_1843)
.L_1843:
        /*00d4*/ 	.word	0x00000080
        /*00d8*/ 	.word	0x00000001
        /*00dc*/ 	.word	0x00000001


	//----- nvinfo : EIATTR_CRS_STACK_SIZE
	.align		4
.L_1844:
        /*00e0*/ 	.byte	0x04, 0x1e
        /*00e2*/ 	.short	(.L_1846 - .L_1845)
.L_1845:
        /*00e4*/ 	.word	0x00000000


	//----- nvinfo : EIATTR_CBANK_PARAM_SIZE
	.align		4
.L_1846:
        /*00e8*/ 	.byte	0x03, 0x19
        /*00ea*/ 	.short	0x00e8


	//----- nvinfo : EIATTR_PARAM_CBANK
	.align		4
        /*00ec*/ 	.byte	0x04, 0x0a
        /*00ee*/ 	.short	(.L_1848 - .L_1847)
	.align		4
.L_1847:
        /*00f0*/ 	.word	index@(.nv.constant0._ZN10layer_norm13ln_fwd_kernelINS_13Kernel_traitsIf13__nv_bfloat16S2_S2_fjLj5120ELj1ELj1ELj4ELj16ENS_18Kernel_traits_baseILj5120EfS2_S2_S2_fjLj128EEEEELb1ELb1ELb1ELb1EEEvNS_9FwdParamsE)
        /*00f4*/ 	.short	0x0380
        /*00f6*/ 	.short	0x00e8


	//----- nvinfo : EIATTR_SW_WAR
	.align		4
.L_1848:
        /*00f8*/ 	.byte	0x04, 0x36
        /*00fa*/ 	.short	(.L_1850 - .L_1849)
.L_1849:
        /*00fc*/ 	.word	0x00000008
.L_1850:


//--------------------- .nv.info._ZN10layer_norm13ln_fwd_kernelINS_13Kernel_traitsI13__nv_bfloat16S2_fS2_fjLj5120ELj1ELj1ELj4ELj16ENS_18Kernel_traits_baseILj5120ES2_S2_fS2_fjLj128EEEEELb0ELb0ELb0ELb0EEEvNS_9FwdParamsE --------------------------
	.section	.nv.info._ZN10layer_norm13ln_fwd_kernelINS_13Kernel_traitsI13__nv_bfloat16S2_fS2_fjLj5120ELj1ELj1ELj4ELj16ENS_18Kernel_traits_baseILj5120ES2_S2_fS2_fjLj128EEEEELb0ELb0ELb0ELb0EEEvNS_9FwdParamsE,"",@"SHT_CUDA_INFO"
	.sectionflags	@""
	.align	4


	//----- nvinfo : EIATTR_CUDA_API_VERSION
	.align		4
        /*0000*/ 	.byte	0x04, 0x37
        /*0002*/ 	.short	(.L_1852 - .L_1851)
.L_1851:
        /*0004*/ 	.word	0x00000082


	//----- nvinfo : EIATTR_KPARAM_INFO
	.align		4
.L_1852:
        /*0008*/ 	.byte	0x04, 0x17
        /*000a*/ 	.short	(.L_1854 - .L_1853)
.L_1853:
        /*000c*/ 	.word	0x00000000
        /*0010*/ 	.short	0x0000
        /*0012*/ 	.short	0x0000
        /*0014*/ 	.byte	0x00, 0xf0, 0xa1, 0x03


	//----- nvinfo : EIATTR_SPARSE_MMA_MASK
	.align		4
.L_1854:
        /*0018*/ 	.byte	0x03, 0x50
        /*001a*/ 	.short	0x0000


	//----- nvinfo : EIATTR_MAXREG_COUNT
	.align		4
        /*001c*/ 	.byte	0x03, 0x1b
        /*001e*/ 	.short	0x00ff


	//----- nvinfo : EIATTR_NUM_BARRIERS
	.align		4
        /*0020*/ 	.byte	0x02, 0x4c
        /*0022*/ 	.byte	0x01
	.zero		1


	//----- nvinfo : EIATTR_MERCURY_ISA_VERSION
	.align		4
        /*0024*/ 	.byte	0x03, 0x5f
        /*0026*/ 	.short	0x0101


	//----- nvinfo : EIATTR_COOP_GROUP_MASK_REGIDS
	.align		4
        /*0028*/ 	.byte	0x04, 0x29
        /*002a*/ 	.short	(.L_1856 - .L_1855)


	//   ....[0]....
.L_1855:
        /*002c*/ 	.word	0xffffffff


	//   ....[1]....
        /*0030*/ 	.word	0xffffffff


	//   ....[2]....
        /*0034*/ 	.word	0xffffffff


	//   ....[3]....
        /*0038*/ 	.word	0xffffffff


	//   ....[4]....
        /*003c*/ 	.word	0xffffffff


	//   ....[5]....
        /*0040*/ 	.word	0xffffffff


	//   ....[6]....
        /*0044*/ 	.word	0xffffffff


	//   ....[7]....
        /*0048*/ 	.word	0xffffffff


	//   ....[8]....
        /*004c*/ 	.word	0xffffffff


	//   ....[9]....
        /*0050*/ 	.word	0xffffffff


	//   ....[10]....
        /*0054*/ 	.word	0xffffffff


	//   ....[11]....
        /*0058*/ 	.word	0xffffffff


	//   ....[12]....
        /*005c*/ 	.word	0xffffffff


	//   ....[13]....
        /*0060*/ 	.word	0xffffffff


	//   ....[14]....
        /*0064*/ 	.word	0xffffffff


	//   ....[15]....
        /*0068*/ 	.word	0xffffffff


	//   ....[16]....
        /*006c*/ 	.word	0xffffffff


	//   ....[17]....
        /*0070*/ 	.word	0xffffffff


	//----- nvinfo : EIATTR_COOP_GROUP_INSTR_OFFSETS
	.align		4
.L_1856:
        /*0074*/ 	.byte	0x04, 0x28
        /*0076*/ 	.short	(.L_1858 - .L_1857)


	//   ....[0]....
.L_1857:
        /*0078*/ 	.word	0x00002090


	//   ....[1]....
        /*007c*/ 	.word	0x000020b0


	//   ....[2]....
        /*0080*/ 	.word	0x000020d0


	//   ....[3]....
        /*0084*/ 	.word	0x000020f0


	//   ....[4]....
        /*0088*/ 	.word	0x00002110


	//   ....[5]....
        /*008c*/ 	.word	0x000026b0


	//   ....[6]....
        /*0090*/ 	.word	0x000026d0


	//   ....[7]....
        /*0094*/ 	.word	0x000026f0


	//   ....[8]....
        /*0098*/ 	.word	0x00002710


	//   ....[9]....
        /*009c*/ 	.word	0x00002730


	//   ....[10]....
        /*00a0*/ 	.word	0x000028b0


	//   ....[11]....
        /*00a4*/ 	.word	0x000028f0


	//   ....[12]....
        /*00a8*/ 	.word	0x00002930


	//   ....[13]....
        /*00ac*/ 	.word	0x00002980


	//   ....[14]....
        /*00b0*/ 	.word	0x000029e0


	//   ....[15]....
        /*00b4*/ 	.word	0x00002a40


	//   ....[16]....
        /*00b8*/ 	.word	0x00002aa0


	//   ....[17]....
        /*00bc*/ 	.word	0x00002b00


	//----- nvinfo : EIATTR_VRC_CTA_INIT_COUNT
	.align		4
.L_1858:
        /*00c0*/ 	.byte	0x02, 0x4a
	.zero		1
	.zero		1


	//----- nvinfo : EIATTR_EXIT_INSTR_OFFSETS
	.align		4
        /*00c4*/ 	.byte	0x04, 0x1c
        /*00c6*/ 	.short	(.L_1860 - .L_1859)


	//   ....[0]....
.L_1859:
        /*00c8*/ 	.word	0x00000640


	//   ....[1]....
        /*00cc*/ 	.word	0x00003c10


	//----- nvinfo : EIATTR_MAX_THREADS
	.align		4
.L_1860:
        /*00d0*/ 	.byte	0x04, 0x05
        /*00d2*/ 	.short	(.L_1862 - .L_1861)
.L_1861:
        /*00d4*/ 	.word	0x00000080
        /*00d8*/ 	.word	0x00000001
        /*00dc*/ 	.word	0x00000001


	//----- nvinfo : EIATTR_CRS_STACK_SIZE
	.align		4
.L_1862:
        /*00e0*/ 	.byte	0x04, 0x1e
        /*00e2*/ 	.short	(.L_1864 - .L_1863)
.L_1863:
        /*00e4*/ 	.word	0x00000000


	//----- nvinfo : EIATTR_CBANK_PARAM_SIZE
	.align		4
.L_1864:
        /*00e8*/ 	.byte	0x03, 0x19
        /*00ea*/ 	.short	0x00e8


	//----- nvinfo : EIATTR_PARAM_CBANK
	.align		4
        /*00ec*/ 	.byte	0x04, 0x0a
        /*00ee*/ 	.short	(.L_1866 - .L_1865)
	.align		4
.L_1865:
        /*00f0*/ 	.word	index@(.nv.constant0._ZN10layer_norm13ln_fwd_kernelINS_13Kernel_traitsI13__nv_bfloat16S2_fS2_fjLj5120ELj1ELj1ELj4ELj16ENS_18Kernel_traits_baseILj5120ES2_S2_fS2_fjLj128EEEEELb0ELb0ELb0ELb0EEEvNS_9FwdParamsE)
        /*00f4*/ 	.short	0x0380
        /*00f6*/ 	.short	0x00e8


	//----- nvinfo : EIATTR_SW_WAR
	.align		4
.L_1866:
        /*00f8*/ 	.byte	0x04, 0x36
        /*00fa*/ 	.short	(.L_1868 - .L_1867)
.L_1867:
        /*00fc*/ 	.word	0x00000008
.L_1868:


//--------------------- .nv.info._ZN10layer_norm13ln_fwd_kernelINS_13Kernel_traitsI13__nv_bfloat16S2_fS2_fjLj5120ELj1ELj1ELj4ELj16ENS_18Kernel_traits_baseILj5120ES2_S2_fS2_fjLj128EEEEELb0ELb0ELb0ELb1EEEvNS_9FwdParamsE --------------------------
	.section	.nv.info._ZN10layer_norm13ln_fwd_kernelINS_13Kernel_traitsI13__nv_bfloat16S2_fS2_fjLj5120ELj1ELj1ELj4ELj16ENS_18Kernel_traits_baseILj5120ES2_S2_fS2_fjLj128EEEEELb0ELb0ELb0ELb1EEEvNS_9FwdParamsE,"",@"SHT_CUDA_INFO"
	.sectionflags	@""
	.align	4


	//----- nvinfo : EIATTR_CUDA_API_VERSION
	.align		4
        /*0000*/ 	.byte	0x04, 0x37
        /*0002*/ 	.short	(.L_1870 - .L_1869)
.L_1869:
        /*0004*/ 	.word	0x00000082


	//----- nvinfo : EIATTR_KPARAM_INFO
	.align		4
.L_1870:
        /*0008*/ 	.byte	0x04, 0x17
        /*000a*/ 	.short	(.L_1872 - .L_1871)
.L_1871:
        /*000c*/ 	.word	0x00000000
        /*0010*/ 	.short	0x0000
        /*0012*/ 	.short	0x0000
        /*0014*/ 	.byte	0x00, 0xf0, 0xa1, 0x03


	//----- nvinfo : EIATTR_SPARSE_MMA_MASK
	.align		4
.L_1872:
        /*0018*/ 	.byte	0x03, 0x50
        /*001a*/ 	.short	0x0000


	//----- nvinfo : EIATTR_MAXREG_COUNT
	.align		4
        /*001c*/ 	.byte	0x03, 0x1b
        /*001e*/ 	.short	0x00ff


	//----- nvinfo : EIATTR_NUM_BARRIERS
	.align		4
        /*0020*/ 	.byte	0x02, 0x4c
        /*0022*/ 	.byte	0x01
	.zero		1


	//----- nvinfo : EIATTR_MERCURY_ISA_VERSION
	.align		4
        /*0024*/ 	.byte	0x03, 0x5f
        /*0026*/ 	.short	0x0101


	//----- nvinfo : EIATTR_COOP_GROUP_MASK_REGIDS
	.align		4
        /*0028*/ 	.byte	0x04, 0x29
        /*002a*/ 	.short	(.L_1874 - .L_1873)


	//   ....[0]....
.L_1873:
        /*002c*/ 	.word	0xffffffff


	//   ....[1]....
        /*0030*/ 	.word	0xffffffff


	//   ....[2]....
        /*0034*/ 	.word	0xffffffff


	//   ....[3]....
        /*0038*/ 	.word	0xffffffff


	//   ....[4]....
        /*003c*/ 	.word	0xffffffff


	//   ....[5]....
        /*0040*/ 	.word	0xffffffff


	//   ....[6]....
        /*0044*/ 	.word	0xffffffff


	//   ....[7]....
        /*0048*/ 	.word	0xffffffff


	//   ....[8]....
        /*004c*/ 	.word	0xffffffff


	//   ....[9]....
        /*0050*/ 	.word	0xffffffff


	//   ....[10]....
        /*0054*/ 	.word	0xffffffff


	//   ....[11]....
        /*0058*/ 	.word	0xffffffff


	//   ....[12]....
        /*005c*/ 	.word	0xffffffff


	//   ....[13]....
        /*0060*/ 	.word	0xffffffff


	//   ....[14]....
        /*0064*/ 	.word	0xffffffff


	//   ....[15]....
        /*0068*/ 	.word	0xffffffff


	//   ....[16]....
        /*006c*/ 	.word	0xffffffff


	//   ....[17]....
        /*0070*/ 	.word	0xffffffff


	//----- nvinfo : EIATTR_COOP_GROUP_INSTR_OFFSETS
	.align		4
.L_1874:
        /*0074*/ 	.byte	0x04, 0x28
        /*0076*/ 	.short	(.L_1876 - .L_1875)


	//   ....[0]....
.L_1875:
        /*0078*/ 	.word	0x00001890


	//   ....[1]....
        /*007c*/ 	.word	0x000018b0


	//   ....[2]....
        /*0080*/ 	.word	0x000018d0


	//   ....[3]....
        /*0084*/ 	.word	0x000018f0


	//   ....[4]....
        /*0088*/ 	.word	0x00001910


	//   ....[5]....
        /*008c*/ 	.word	0x00001e40


	//   ....[6]....
        /*0090*/ 	.word	0x00001e60


	//   ....[7]....
        /*0094*/ 	.word	0x00001e80


	//   ....[8]....
        /*0098*/ 	.word	0x00001eb0


	//   ....[9]....
        /*009c*/ 	.word	0x00001ee0


	//   ....[10]....
        /*00a0*/ 	.word	0x00002090


	//   ....[11]....
        /*00a4*/ 	.word	0x000020d0


	//   ....[12]....
        /*00a8*/ 	.word	0x00002100


	//   ....[13]....
        /*00ac*/ 	.word	0x00002150


	//   ....[14]....
        /*00b0*/ 	.word	0x00002210


	//   ....[15]....
        /*00b4*/ 	.word	0x00002240


	//   ....[16]....
        /*00b8*/ 	.word	0x00002340


	//   ....[17]....
        /*00bc*/ 	.word	0x00002380


	//----- nvinfo : EIATTR_VRC_CTA_INIT_COUNT
	.align		4
.L_1876:
        /*00c0*/ 	.byte	0x02, 0x4a
	.zero		1
	.zero		1


	//----- nvinfo : EIATTR_EXIT_INSTR_OFFSETS
	.align		4
        /*00c4*/ 	.byte	0x04, 0x1c
        /*00c6*/ 	.short	(.L_1878 - .L_1877)


	//   ....[0]....
.L_1877:
        /*00c8*/ 	.word	0x000001e0


	//   ....[1]....
        /*00cc*/ 	.word	0x00003390


	//----- nvinfo : EIATTR_MAX_THREADS
	.align		4
.L_1878:
        /*00d0*/ 	.byte	0x04, 0x05
        /*00d2*/ 	.short	(.L_1880 - .L_1879)
.L_1879:
        /*00d4*/ 	.word	0x00000080
        /*00d8*/ 	.word	0x00000001
        /*00dc*/ 	.word	0x00000001


	//----- nvinfo : EIATTR_CRS_STACK_SIZE
	.align		4
.L_1880:
        /*00e0*/ 	.byte	0x04, 0x1e
        /*00e2*/ 	.short	(.L_1882 - .L_1881)
.L_1881:
        /*00e4*/ 	.word	0x00000000


	//----- nvinfo : EIATTR_CBANK_PARAM_SIZE
	.align		4
.L_1882:
        /*00e8*/ 	.byte	0x03, 0x19
        /*00ea*/ 	.short	0x00e8


	//----- nvinfo : EIATTR_PARAM_CBANK
	.align		4
        /*00ec*/ 	.byte	0x04, 0x0a
        /*00ee*/ 	.short	(.L_1884 - .L_1883)
	.align		4
.L_1883:
        /*00f0*/ 	.word	index@(.nv.constant0._ZN10layer_norm13ln_fwd_kernelINS_13Kernel_traitsI13__nv_bfloat16S2_fS2_fjLj5120ELj1ELj1ELj4ELj16ENS_18Kernel_traits_baseILj5120ES2_S2_fS2_fjLj128EEEEELb0ELb0ELb0ELb1EEEvNS_9FwdParamsE)
        /*00f4*/ 	.short	0x0380
        /*00f6*/ 	.short	0x00e8


	//----- nvinfo : EIATTR_SW_WAR
	.align		4
.L_1884:
        /*00f8*/ 	.byte	0x04, 0x36
        /*00fa*/ 	.short	(.L_1886 - .L_1885)
.L_1885:
        /*00fc*/ 	.word	0x00000008
.L_1886:


//--------------------- .nv.info._ZN10layer_norm13ln_fwd_kernelINS_13Kernel_traitsI13__nv_bfloat16S2_fS2_fjLj5120ELj1ELj1ELj4ELj16ENS_18Kernel_traits_baseILj5120ES2_S2_fS2_fjLj128EEEEELb0ELb0ELb1ELb0EEEvNS_9FwdParamsE --------------------------
	.section	.nv.info._ZN10layer_norm13ln_fwd_kernelINS_13Kernel_traitsI13__nv_bfloat16S2_fS2_fjLj5120ELj1ELj1ELj4ELj16ENS_18Kernel_traits_baseILj5120ES2_S2_fS2_fjLj128EEEEELb0ELb0ELb1ELb0EEEvNS_9FwdParamsE,"",@"SHT_CUDA_INFO"
	.sectionflags	@""
	.align	4


	//----- nvinfo : EIATTR_CUDA_API_VERSION
	.align		4
        /*0000*/ 	.byte	0x04, 0x37
        /*0002*/ 	.short	(.L_1888 - .L_1887)
.L_1887:
        /*0004*/ 	.word	0x00000082


	//----- nvinfo : EIATTR_KPARAM_INFO
	.align		4
.L_1888:
        /*0008*/ 	.byte	0x04, 0x17
        /*000a*/ 	.short	(.L_1890 - .L_1889)
.L_1889:
        /*000c*/ 	.word	0x00000000
        /*0010*/ 	.short	0x0000
        /*0012*/ 	.short	0x0000
        /*0014*/ 	.byte	0x00, 0xf0, 0xa1, 0x03


	//----- nvinfo : EIATTR_SPARSE_MMA_MASK
	.align		4
.L_1890:
        /*0018*/ 	.byte	0x03, 0x50
        /*001a*/ 	.short	0x0000


	//----- nvinfo : EIATTR_MAXREG_COUNT
	.align		4
        /*001c*/ 	.byte	0x03, 0x1b
        /*001e*/ 	.short	0x00ff


	//----- nvinfo : EIATTR_NUM_BARRIERS
	.align		4
        /*0020*/ 	.byte	0x02, 0x4c
        /*0022*/ 	.byte	0x01
	.zero		1


	//----- nvinfo : EIATTR_MERCURY_ISA_VERSION
	.align		4
        /*0024*/ 	.byte	0x03, 0x5f
        /*0026*/ 	.short	0x0101


	//----- nvinfo : EIATTR_COOP_GROUP_MASK_REGIDS
	.align		4
        /*0028*/ 	.byte	0x04, 0x29
        /*002a*/ 	.short	(.L_1892 - .L_1891)


	//   ....[0]....
.L_1891:
        /*002c*/ 	.word	0xffffffff


	//   ....[1]....
        /*0030*/ 	.word	0xffffffff


	//   ....[2]....
        /*0034*/ 	.word	0xffffffff


	//   ....[3]....
        /*0038*/ 	.word	0xffffffff


	//   ....[4]....
        /*003c*/ 	.word	0xffffffff


	//   ....[5]....
        /*0040*/ 	.word	0xffffffff


	//   ....[6]....
        /*0044*/ 	.word	0xffffffff


	//   ....[7]....
        /*0048*/ 	.word	0xffffffff


	//   ....[8]....
        /*004c*/ 	.word	0xffffffff


	//   ....[9]....
        /*0050*/ 	.word	0xffffffff


	//   ....[10]....
        /*0054*/ 	.word	0xffffffff


	//   ....[11]....
        /*0058*/ 	.word	0xffffffff


	//   ....[12]....
        /*005c*/ 	.word	0xffffffff


	//   ....[13]....
        /*0060*/ 	.word	0xffffffff


	//   ....[14]....
        /*0064*/ 	.word	0xffffffff


	//   ....[15]....
        /*0068*/ 	.word	0xffffffff


	//   ....[16]....
        /*006c*/ 	.word	0xffffffff


	//   ....[17]....
        /*0070*/ 	.word	0xffffffff


	//----- nvinfo : EIATTR_COOP_GROUP_INSTR_OFFSETS
	.align		4
.L_1892:
        /*0074*/ 	.byte	0x04, 0x28
        /*0076*/ 	.short	(.L_1894 - .L_1893)


	//   ....[0]....
.L_1893:
        /*0078*/ 	.word	0x00002930


	//   ....[1]....
        /*007c*/ 	.word	0x00002950


	//   ....[2]....
        /*0080*/ 	.word	0x00002970


	//   ....[3]....
        /*0084*/ 	.word	0x00002990


	//   ....[4]....
        /*0088*/ 	.word	0x000029b0


	//   ....[5]....
        /*008c*/ 	.word	0x00002f30


	//   ....[6]....
        /*0090*/ 	.word	0x00002f60


	//   ....[7]....
        /*0094*/ 	.word	0x00002f90


	//   ....[8]....
        /*0098*/ 	.word	0x00002fc0


	//   ....[9]....
        /*009c*/ 	.word	0x00002fe0


	//   ....[10]....
        /*00a0*/ 	.word	0x00003060


	//   ....[11]....
        /*00a4*/ 	.word	0x000030d0


	//   ....[12]....
        /*00a8*/ 	.word	0x000030f0


	//   ....[13]....
        /*00ac*/ 	.word	0x00003100


	//   ....[14]....
        /*00b0*/ 	.word	0x000031c0


	//   ....[15]....
        /*00b4*/ 	.word	0x00003200


	//   ....[16]....
        /*00b8*/ 	.word	0x000032a0


	//   ....[17]....
        /*00bc*/ 	.word	0x000032c0


	//----- nvinfo : EIATTR_VRC_CTA_INIT_COUNT
	.align		4
.L_1894:
        /*00c0*/ 	.byte	0x02, 0x4a
	.zero		1
	.zero		1


	//----- nvinfo : EIATTR_EXIT_INSTR_OFFSETS
	.align		4
        /*00c4*/ 	.byte	0x04, 0x1c
        /*00c6*/ 	.short	(.L_1896 - .L_1895)


	//   ....[0]....
.L_1895:
        /*00c8*/ 	.word	0x00000660


	//   ....[1]....
        /*00cc*/ 	.word	0x00004420


	//----- nvinfo : EIATTR_MAX_THREADS
	.align		4
.L_1896:
        /*00d0*/ 	.byte	0x04, 0x05
        /*00d2*/ 	.short	(.L_1898 - .L_1897)
.L_1897:
        /*00d4*/ 	.word	0x00000080
        /*00d8*/ 	.word	0x00000001
        /*00dc*/ 	.word	0x00000001


	//----- nvinfo : EIATTR_CRS_STACK_SIZE
	.align		4
.L_1898:
        /*00e0*/ 	.byte	0x04, 0x1e
        /*00e2*/ 	.short	(.L_1900 - .L_1899)
.L_1899:
        /*00e4*/ 	.word	0x00000000


	//----- nvinfo : EIATTR_CBANK_PARAM_SIZE
	.align		4
.L_1900:
        /*00e8*/ 	.byte	0x03, 0x19
        /*00ea*/ 	.short	0x00e8


	//----- nvinfo : EIATTR_PARAM_CBANK
	.align		4
        /*00ec*/ 	.byte	0x04, 0x0a
        /*00ee*/ 	.short	(.L_1902 - .L_1901)
	.align		4
.L_1901:
        /*00f0*/ 	.word	index@(.nv.constant0._ZN10layer_norm13ln_fwd_kernelINS_13Kernel_traitsI13__nv_bfloat16S2_fS2_fjLj5120ELj1ELj1ELj4ELj16ENS_18Kernel_traits_baseILj5120ES2_S2_fS2_fjLj128EEEEELb0ELb0ELb1ELb0EEEvNS_9FwdParamsE)
        /*00f4*/ 	.short	0x0380
        /*00f6*/ 	.short	0x00e8


	//----- nvinfo : EIATTR_SW_WAR
	.align		4
.L_1902:
        /*00f8*/ 	.byte	0x04, 0x36
        /*00fa*/ 	.short	(.L_1904 - .L_1903)
.L_1903:
        /*00fc*/ 	.word	0x00000008
.L_1904:


//--------------------- .nv.info._ZN10layer_norm13ln_fwd_kernelINS_13Kernel_traitsI13__nv_bfloat16S2_fS2_fjLj5120ELj1ELj1ELj4ELj16ENS_18Kernel_traits_baseILj5120ES2_S2_fS2_fjLj128EEEEELb0ELb0ELb1ELb1EEEvNS_9FwdParamsE --------------------------
	.section	.nv.info._ZN10layer_norm13ln_fwd_kernelINS_13Kernel_traitsI13__nv_bfloat16S2_fS2_fjLj5120ELj1ELj1ELj4ELj16ENS_18Kernel_traits_baseILj5120ES2_S2_fS2_fjLj128EEEEELb0ELb0ELb1ELb1EEEvNS_9FwdParamsE,"",@"SHT_CUDA_INFO"
	.sectionflags	@""
	.align	4


	//----- nvinfo : EIATTR_CUDA_API_VERSION
	.align		4
        /*0000*/ 	.byte	0x04, 0x37
        /*0002*/ 	.short	(.L_1906 - .L_1905)
.L_1905:
        /*0004*/ 	.word	0x00000082


	//----- nvinfo : EIATTR_KPARAM_INFO
	.align		4
.L_1906:
        /*0008*/ 	.byte	0x04, 0x17
        /*000a*/ 	.short	(.L_1908 - .L_1907)
.L_1907:
        /*000c*/ 	.word	0x00000000
        /*0010*/ 	.short	0x0000
        /*0012*/ 	.short	0x0000
        /*0014*/ 	.byte	0x00, 0xf0, 0xa1, 0x03


	//----- nvinfo : EIATTR_SPARSE_MMA_MASK
	.align		4
.L_1908:
        /*0018*/ 	.byte	0x03, 0x50
        /*001a*/ 	.short	0x0000


	//----- nvinfo : EIATTR_MAXREG_COUNT
	.align		4
        /*001c*/ 	.byte	0x03, 0x1b
        /*001e*/ 	.short	0x00ff


	//----- nvinfo : EIATTR_NUM_BARRIERS
	.align		4
        /*0020*/ 	.byte	0x02, 0x4c
        /*0022*/ 	.byte	0x01
	.zero		1


	//----- nvinfo : EIATTR_ANNOTATIONS
	.align		4
        /*0024*/ 	.byte	0x04, 0x55
        /*0026*/ 	.short	(.L_1910 - .L_1909)


	//   ....[0]....
.L_1909:
        /*0028*/ 	.word	0x00000001
        /*002c*/ 	.byte	0x70, 0x02, 0x00, 0x00, 0x01, 0x00, 0x00, 0x00, 0xb0, 0x02, 0x00, 0x00, 0x01, 0x00, 0x00, 0x00
        /*003c*/ 	.byte	0xf0, 0x02, 0x00, 0x00, 0x01, 0x00, 0x00, 0x00, 0x30, 0x03, 0x00, 0x00, 0x01, 0x00, 0x00, 0x00
        /*004c*/ 	.byte	0x90, 0x2e, 0x00, 0x00, 0x01, 0x00, 0x00, 0x00, 0xb0, 0x2e, 0x00, 0x00, 0x01, 0x00, 0x00, 0x00
        /*005c*/ 	.byte	0xe0, 0x2e, 0x00, 0x00, 0x01, 0x00, 0x00, 0x00, 0xa0, 0x31, 0x00, 0x00


	//----- nvinfo : EIATTR_MERCURY_ISA_VERSION
	.align		4
.L_1910:
        /*0068*/ 	.byte	0x03, 0x5f
        /*006a*/ 	.short	0x0101


	//----- nvinfo : EIATTR_COOP_GROUP_MASK_REGIDS
	.align		4
        /*006c*/ 	.byte	0x04, 0x29
        /*006e*/ 	.short	(.L_1912 - .L_1911)


	//   ....[0]....
.L_1911:
        /*0070*/ 	.word	0xffffffff


	//   ....[1]....
        /*0074*/ 	.word	0xffffffff


	//   ....[2]....
        /*0078*/ 	.word	0xffffffff


	//   ....[3]....
        /*007c*/ 	.word	0xffffffff


	//   ....[4]....
        /*0080*/ 	.word	0xffffffff


	//   ....[5]....
        /*0084*/ 	.word	0xffffffff


	//   ....[6]....
        /*0088*/ 	.word	0xffffffff


	//   ....[7]....
        /*008c*/ 	.word	0xffffffff


	//   ....[8]....
        /*0090*/ 	.word	0xffffffff


	//   ....[9]....
        /*0094*/ 	.word	0xffffffff


	//   ....[10]....
        /*0098*/ 	.word	0xffffffff


	//   ....[11]....
        /*009c*/ 	.word	0xffffffff


	//   ....[12]....
        /*00a0*/ 	.word	0xffffffff


	//   ....[13]....
        /*00a4*/ 	.word	0xffffffff


	//   ....[14]....
        /*00a8*/ 	.word	0xffffffff


	//   ....[15]....
        /*00ac*/ 	.word	0xffffffff


	//   ....[16]....
        /*00b0*/ 	.word	0xffffffff


	//   ....[17]....
        /*00b4*/ 	.word	0xffffffff


	//----- nvinfo : EIATTR_COOP_GROUP_INSTR_OFFSETS
	.align		4
.L_1912:
        /*00b8*/ 	.byte	0x04, 0x28
        /*00ba*/ 	.short	(.L_1914 - .L_1913)


	//   ....[0]....
.L_1913:
        /*00bc*/ 	.word	0x00002340


	//   ....[1]....
        /*00c0*/ 	.word	0x00002360


	//   ....[2]....
        /*00c4*/ 	.word	0x00002380


	//   ....[3]....
        /*00c8*/ 	.word	0x000023a0


	//   ....[4]....
        /*00cc*/ 	.word	0x000023c0


	//   ....[5]....
        /*00d0*/ 	.word	0x000028f0


	//   ....[6]....
        /*00d4*/ 	.word	0x00002920


	//   ....[7]....
        /*00d8*/ 	.word	0x00002950


	//   ....[8]....
        /*00dc*/ 	.word	0x00002970


	//   ....[9]....
        /*00e0*/ 	.word	0x00002990


	//   ....[10]....
        /*00e4*/ 	.word	0x00002b20


	//   ....[11]....
        /*00e8*/ 	.word	0x00002b60


	//   ....[12]....
        /*00ec*/ 	.word	0x00002b80


	//   ....[13]....
        /*00f0*/ 	.word	0x00002bc0


	//   ....[14]....
        /*00f4*/ 	.word	0x00002c80


	//   ....[15]....
        /*00f8*/ 	.word	0x00002cb0


	//   ....[16]....
        /*00fc*/ 	.word	0x00002d70


	//   ....[17]....
        /*0100*/ 	.word	0x00002d90


	//----- nvinfo : EIATTR_VRC_CTA_INIT_COUNT
	.align		4
.L_1914:
        /*0104*/ 	.byte	0x02, 0x4a
	.zero		1
	.zero		1


	//----- nvinfo : EIATTR_EXIT_INSTR_OFFSETS
	.align		4
        /*0108*/ 	.byte	0x04, 0x1c
        /*010a*/ 	.short	(.L_1916 - .L_1915)


	//   ....[0]....
.L_1915:
        /*010c*/ 	.word	0x000001f0


	//   ....[1]....
        /*0110*/ 	.word	0x00003f30


	//----- nvinfo : EIATTR_MAX_THREADS
	.align		4
.L_1916:
        /*0114*/ 	.byte	0x04, 0x05
        /*0116*/ 	.short	(.L_1918 - .L_1917)
.L_1917:
        /*0118*/ 	.word	0x00000080
        /*011c*/ 	.word	0x00000001
        /*0120*/ 	.word	0x00000001


	//----- nvinfo : EIATTR_CRS_STACK_SIZE
	.align		4
.L_1918:
        /*0124*/ 	.byte	0x04, 0x1e
        /*0126*/ 	.short	(.L_1920 - .L_1919)
.L_1919:
        /*0128*/ 	.word	0x00000000


	//----- nvinfo : EIATTR_CBANK_PARAM_SIZE
	.align		4
.L_1920:
        /*012c*/ 	.byte	0x03, 0x19
        /*012e*/ 	.short	0x00e8


	//----- nvinfo : EIATTR_PARAM_CBANK
	.align		4
        /*0130*/ 	.byte	0x04, 0x0a
        /*0132*/ 	.short	(.L_1922 - .L_1921)
	.align		4
.L_1921:
        /*0134*/ 	.word	index@(.nv.constant0._ZN10layer_norm13ln_fwd_kernelINS_13Kernel_traitsI13__nv_bfloat16S2_fS2_fjLj5120ELj1ELj1ELj4ELj16ENS_18Kernel_traits_baseILj5120ES2_S2_fS2_fjLj128EEEEELb0ELb0ELb1ELb1EEEvNS_9FwdParamsE)
        /*0138*/ 	.short	0x0380
        /*013a*/ 	.short	0x00e8


	//----- nvinfo : EIATTR_SW_WAR
	.align		4
.L_1922:
        /*013c*/ 	.byte	0x04, 0x36
        /*013e*/ 	.short	(.L_1924 - .L_1923)
.L_1923:
        /*0140*/ 	.word	0x00000008
.L_1924:


//--------------------- .nv.info._ZN10layer_norm13ln_fwd_kernelINS_13Kernel_traitsI13__nv_bfloat16S2_fS2_fjLj5120ELj1ELj1ELj4ELj16ENS_18Kernel_traits_baseILj5120ES2_S2_fS2_fjLj128EEEEELb0ELb1ELb0ELb0EEEvNS_9FwdParamsE --------------------------
	.section	.nv.info._ZN10layer_norm13ln_fwd_kernelINS_13Kernel_traitsI13__nv_bfloat16S2_fS2_fjLj5120ELj1ELj1ELj4ELj16ENS_18Kernel_traits_baseILj5120ES2_S2_fS2_fjLj128EEEEELb0ELb1ELb0ELb0EEEvNS_9FwdParamsE,"",@"SHT_CUDA_INFO"
	.sectionflags	@""
	.align	4


	//----- nvinfo : EIATTR_CUDA_API_VERSION
	.align		4
        /*0000*/ 	.byte	0x04, 0x37
        /*0002*/ 	.short	(.L_1926 - .L_1925)
.L_1925:
        /*0004*/ 	.word	0x00000082


	//----- nvinfo : EIATTR_KPARAM_INFO
	.align		4
.L_1926:
        /*0008*/ 	.byte	0x04, 0x17
        /*000a*/ 	.short	(.L_1928 - .L_1927)
.L_1927:
        /*000c*/ 	.word	0x00000000
        /*0010*/ 	.short	0x0000
        /*0012*/ 	.short	0x0000
        /*0014*/ 	.byte	0x00, 0xf0, 0xa1, 0x03


	//----- nvinfo : EIATTR_SPARSE_MMA_MASK
	.align		4
.L_1928:
        /*0018*/ 	.byte	0x03, 0x50
        /*001a*/ 	.short	0x0000


	//----- nvinfo : EIATTR_MAXREG_COUNT
	.align		4
        /*001c*/ 	.byte	0x03, 0x1b
        /*001e*/ 	.short	0x00ff


	//----- nvinfo : EIATTR_NUM_BARRIERS
	.align		4
        /*0020*/ 	.byte	0x02, 0x4c
        /*0022*/ 	.byte	0x01
	.zero		1


	//----- nvinfo : EIATTR_MERCURY_ISA_VERSION
	.align		4
        /*0024*/ 	.byte	0x03, 0x5f
        /*0026*/ 	.short	0x0101


	//----- nvinfo : EIATTR_COOP_GROUP_MASK_REGIDS
	.align		4
        /*0028*/ 	.byte	0x04, 0x29
        /*002a*/ 	.short	(.L_1930 - .L_1929)


	//   ....[0]....
.L_1929:
        /*002c*/ 	.word	0xffffffff


	//   ....[1]....
        /*0030*/ 	.word	0xffffffff


	//   ....[2]....
        /*0034*/ 	.word	0xffffffff


	//   ....[3]....
        /*0038*/ 	.word	0xffffffff


	//   ....[4]....
        /*003c*/ 	.word	0xffffffff


	//   ....[5]....
        /*0040*/ 	.word	0xffffffff


	//   ....[6]....
        /*0044*/ 	.word	0xffffffff


	//   ....[7]....
        /*0048*/ 	.word	0xffffffff


	//   ....[8]....
        /*004c*/ 	.word	0xffffffff


	//   ....[9]....
        /*0050*/ 	.word	0xffffffff


	//   ....[10]....
        /*0054*/ 	.word	0xffffffff


	//   ....[11]....
        /*0058*/ 	.word	0xffffffff


	//   ....[12]....
        /*005c*/ 	.word	0xffffffff


	//   ....[13]....
        /*0060*/ 	.word	0xffffffff


	//   ....[14]....
        /*0064*/ 	.word	0xffffffff


	//   ....[15]....
        /*0068*/ 	.word	0xffffffff


	//   ....[16]....
        /*006c*/ 	.word	0xffffffff


	//   ....[17]....
        /*0070*/ 	.word	0xffffffff


	//----- nvinfo : EIATTR_COOP_GROUP_INSTR_OFFSETS
	.align		4
.L_1930:
        /*0074*/ 	.byte	0x04, 0x28
        /*0076*/ 	.short	(.L_1932 - .L_1931)


	//   ....[0]....
.L_1931:
        /*0078*/ 	.word	0x00002dc0


	//   ....[1]....
        /*007c*/ 	.word	0x00002de0


	//   ....[2]....
        /*0080*/ 	.word	0x00002e00


	//   ....[3]....
        /*0084*/ 	.word	0x00002e20


	//   ....[4]....
        /*0088*/ 	.word	0x00002e40


	//   ....[5]....
        /*008c*/ 	.word	0x000033d0


	//   ....[6]....
        /*0090*/ 	.word	0x000033f0


	//   ....[7]....
        /*0094*/ 	.word	0x00003410


	//   ....[8]....
        /*0098*/ 	.word	0x00003430


	//   ....[9]....
        /*009c*/ 	.word	0x00003450


	//   ....[10]....
        /*00a0*/ 	.word	0x000035d0


	//   ....[11]....
        /*00a4*/ 	.word	0x00003610


	//   ....[12]....
        /*00a8*/ 	.word	0x00003650


	//   ....[13]....
        /*00ac*/ 	.word	0x00003680


	//   ....[14]....
        /*00b0*/ 	.word	0x00003700


	//   ....[15]....
        /*00b4*/ 	.word	0x00003770


	//   ....[16]....
        /*00b8*/ 	.word	0x000037e0


	//   ....[17]....
        /*00bc*/ 	.word	0x00003820


	//----- nvinfo : EIATTR_VRC_CTA_INIT_COUNT
	.align		4
.L_1932:
        /*00c0*/ 	.byte	0x02, 0x4a
	.zero		1
	.zero		1


	//----- nvinfo : EIATTR_EXIT_INSTR_OFFSETS
	.align		4
        /*00c4*/ 	.byte	0x04, 0x1c
        /*00c6*/ 	.short	(.L_1934 - .L_1933)


	//   ....[0]....
.L_1933:
        /*00c8*/ 	.word	0x00000820


	//   ....[1]....
        /*00cc*/ 	.word	0x00004930


	//----- nvinfo : EIATTR_MAX_THREADS
	.align		4
.L_1934:
        /*00d0*/ 	.byte	0x04, 0x05
        /*00d2*/ 	.short	(.L_1936 - .L_1935)
.L_1935:
        /*00d4*/ 	.word	0x00000080
        /*00d8*/ 	.word	0x00000001
        /*00dc*/ 	.word	0x00000001


	//----- nvinfo : EIATTR_CRS_STACK_SIZE
	.align		4
.L_1936:
        /*00e0*/ 	.byte	0x04, 0x1e
        /*00e2*/ 	.short	(.L_1938 - .L_1937)
.L_1937:
        /*00e4*/ 	.word	0x00000000


	//----- nvinfo : EIATTR_CBANK_PARAM_SIZE
	.align		4
.L_1938:
        /*00e8*/ 	.byte	0x03, 0x19
        /*00ea*/ 	.short	0x00e8


	//----- nvinfo : EIATTR_PARAM_CBANK
	.align		4
        /*00ec*/ 	.byte	0x04, 0x0a
        /*00ee*/ 	.short	(.L_1940 - .L_1939)
	.align		4
.L_1939:
        /*00f0*/ 	.word	index@(.nv.constant0._ZN10layer_norm13ln_fwd_kernelINS_13Kernel_traitsI13__nv_bfloat16S2_fS2_fjLj5120ELj1ELj1ELj4ELj16ENS_18Kernel_traits_baseILj5120ES2_S2_fS2_fjLj128EEEEELb0ELb1ELb0ELb0EEEvNS_9FwdParamsE)
        /*00f4*/ 	.short	0x0380
        /*00f6*/ 	.short	0x00e8


	//----- nvinfo : EIATTR_SW_WAR
	.align		4
.L_1940:
        /*00f8*/ 	.byte	0x04, 0x36
        /*00fa*/ 	.short	(.L_1942 - .L_1941)
.L_1941:
        /*00fc*/ 	.word	0x00000008
.L_1942:


//--------------------- .nv.info._ZN10layer_norm13ln_fwd_kernelINS_13Kernel_traitsI13__nv_bfloat16S2_fS2_fjLj5120ELj1ELj1ELj4ELj16ENS_18Kernel_traits_baseILj5120ES2_S2_fS2_fjLj128EEEEELb0ELb1ELb0ELb1EEEvNS_9FwdParamsE --------------------------
	.section	.nv.info._ZN10layer_norm13ln_fwd_kernelINS_13Kernel_traitsI13__nv_bfloat16S2_fS2_fjLj5120ELj1ELj1ELj4ELj16ENS_18Kernel_traits_baseILj5120ES2_S2_fS2_fjLj128EEEEELb0ELb1ELb0ELb1EEEvNS_9FwdParamsE,"",@"SHT_CUDA_INFO"
	.sectionflags	@""
	.align	4


	//----- nvinfo : EIATTR_CUDA_API_VERSION
	.align		4
        /*0000*/ 	.byte	0x04, 0x37
        /*0002*/ 	.short	(.L_1944 - .L_1943)
.L_1943:
        /*0004*/ 	.word	0x00000082


	//----- nvinfo : EIATTR_KPARAM_INFO
	.align		4
.L_1944:
        /*0008*/ 	.byte	0x04, 0x17
        /*000a*/ 	.short	(.L_1946 - .L_1945)
.L_1945:
        /*000c*/ 	.word	0x00000000
        /*0010*/ 	.short	0x0000
        /*0012*/ 	.short	0x0000
        /*0014*/ 	.byte	0x00, 0xf0, 0xa1, 0x03


	//----- nvinfo : EIATTR_SPARSE_MMA_MASK
	.align		4
.L_1946:
        /*0018*/ 	.byte	0x03, 0x50
        /*001a*/ 	.short	0x0000


	//----- nvinfo : EIATTR_MAXREG_COUNT
	.align		4
        /*001c*/ 	.byte	0x03, 0x1b
        /*001e*/ 	.short	0x00ff


	//----- nvinfo : EIATTR_NUM_BARRIERS
	.align		4
        /*0020*/ 	.byte	0x02, 0x4c
        /*0022*/ 	.byte	0x01
	.zero		1


	//----- nvinfo : EIATTR_MERCURY_ISA_VERSION
	.align		4
        /*0024*/ 	.byte	0x03, 0x5f
        /*0026*/ 	.short	0x0101


	//----- nvinfo : EIATTR_COOP_GROUP_MASK_REGIDS
	.align		4
        /*0028*/ 	.byte	0x04, 0x29
        /*002a*/ 	.short	(.L_1948 - .L_1947)


	//   ....[0]....
.L_1947:
        /*002c*/ 	.word	0xffffffff


	//   ....[1]....
        /*0030*/ 	.word	0xffffffff


	//   ....[2]....
        /*0034*/ 	.word	0xffffffff


	//   ....[3]....
        /*0038*/ 	.word	0xffffffff


	//   ....[4]....
        /*003c*/ 	.word	0xffffffff


	//   ....[5]....
        /*0040*/ 	.word	0xffffffff


	//   ....[6]....
        /*0044*/ 	.word	0xffffffff


	//   ....[7]....
        /*0048*/ 	.word	0xffffffff


	//   ....[8]....
        /*004c*/ 	.word	0xffffffff


	//   ....[9]....
        /*0050*/ 	.word	0xffffffff


	//   ....[10]....
        /*0054*/ 	.word	0xffffffff


	//   ....[11]....
        /*0058*/ 	.word	0xffffffff


	//   ....[12]....
        /*005c*/ 	.word	0xffffffff


	//   ....[13]....
        /*0060*/ 	.word	0xffffffff


	//   ....[14]....
        /*0064*/ 	.word	0xffffffff


	//   ....[15]....
        /*0068*/ 	.word	0xffffffff


	//   ....[16]....
        /*006c*/ 	.word	0xffffffff


	//   ....[17]....
        /*0070*/ 	.word	0xffffffff


	//----- nvinfo : EIATTR_COOP_GROUP_INSTR_OFFSETS
	.align		4
.L_1948:
        /*0074*/ 	.byte	0x04, 0x28
        /*0076*/ 	.short	(.L_1950 - .L_1949)


	//   ....[0]....
.L_1949:
        /*0078*/ 	.word	0x00002430


	//   ....[1]....
        /*007c*/ 	.word	0x00002450


	//   ....[2]....
        /*0080*/ 	.word	0x00002470


	//   ....[3]....
        /*0084*/ 	.word	0x00002490


	//   ....[4]....
        /*0088*/ 	.word	0x000024b0


	//   ....[5]....
        /*008c*/ 	.word	0x000029e0


	//   ....[6]....
        /*0090*/ 	.word	0x00002a00


	//   ....[7]....
        /*0094*/ 	.word	0x00002a20


	//   ....[8]....
        /*0098*/ 	.word	0x00002a50


	//   ....[9]....
        /*009c*/ 	.word	0x00002a80


	//   ....[10]....
        /*00a0*/ 	.word	0x00002c30


	//   ....[11]....
        /*00a4*/ 	.word	0x00002c70


	//   ....[12]....
        /*00a8*/ 	.word	0x00002d40


	//   ....[13]....
        /*00ac*/ 	.word	0x00002da0


	//   ....[14]....
        /*00b0*/ 	.word	0x00002db0


	//   ....[15]....
        /*00b4*/ 	.word	0x00002e60


	//   ....[16]....
        /*00b8*/ 	.word	0x00002ec0


	//   ....[17]....
        /*00bc*/ 	.word	0x00002ef0


	//----- nvinfo : EIATTR_VRC_CTA_INIT_COUNT
	.align		4
.L_1950:
        /*00c0*/ 	.byte	0x02, 0x4a
	.zero		1
	.zero		1


	//----- nvinfo : EIATTR_EXIT_INSTR_OFFSETS
	.align		4
        /*00c4*/ 	.byte	0x04, 0x1c
        /*00c6*/ 	.short	(.L_1952 - .L_1951)


	//   ....[0]....
.L_1951:
        /*00c8*/ 	.word	0x00000390


	//   ....[1]....
        /*00cc*/ 	.word	0x00003f50


	//----- nvinfo : EIATTR_MAX_THREADS
	.align		4
.L_1952:
        /*00d0*/ 	.byte	0x04, 0x05
        /*00d2*/ 	.short	(.L_1954 - .L_1953)
.L_1953:
        /*00d4*/ 	.word	0x00000080
        /*00d8*/ 	.word	0x00000001
        /*00dc*/ 	.word	0x00000001


	//----- nvinfo : EIATTR_CRS_STACK_SIZE
	.align		4
.L_1954:
        /*00e0*/ 	.byte	0x04, 0x1e
        /*00e2*/ 	.short	(.L_1956 - .L_1955)
.L_1955:
        /*00e4*/ 	.word	0x00000000


	//----- nvinfo : EIATTR_CBANK_PARAM_SIZE
	.align		4
.L_1956:
        /*00e8*/ 	.byte	0x03, 0x19
        /*00ea*/ 	.short	0x00e8


	//----- nvinfo : EIATTR_PARAM_CBANK
	.align		4
        /*00ec*/ 	.byte	0x04, 0x0a
        /*00ee*/ 	.short	(.L_1958 - .L_1957)
	.align		4
.L_1957:
        /*00f0*/ 	.word	index@(.nv.constant0._ZN10layer_norm13ln_fwd_kernelINS_13Kernel_traitsI13__nv_bfloat16S2_fS2_fjLj5120ELj1ELj1ELj4ELj16ENS_18Kernel_traits_baseILj5120ES2_S2_fS2_fjLj128EEEEELb0ELb1ELb0ELb1EEEvNS_9FwdParamsE)
        /*00f4*/ 	.short	0x0380
        /*00f6*/ 	.short	0x00e8


	//----- nvinfo : EIATTR_SW_WAR
	.align		4
.L_1958:
        /*00f8*/ 	.byte	0x04, 0x36
        /*00fa*/ 	.short	(.L_1960 - .L_1959)
.L_1959:
        /*00fc*/ 	.word	0x00000008
.L_1960:


//--------------------- .nv.info._ZN10layer_norm13ln_fwd_kernelINS_13Kernel_traitsI13__nv_bfloat16S2_fS2_fjLj5120ELj1ELj1ELj4ELj16ENS_18Kernel_traits_baseILj5120ES2_S2_fS2_fjLj128EEEEELb0ELb1ELb1ELb0EEEvNS_9FwdParamsE --------------------------
	.section	.nv.info._ZN10layer_norm13ln_fwd_kernelINS_13Kernel_traitsI13__nv_bfloat16S2_fS2_fjLj5120ELj1ELj1ELj4ELj16ENS_18Kernel_traits_baseILj5120ES2_S2_fS2_fjLj128EEEEELb0ELb1ELb1ELb0EEEvNS_9FwdParamsE,"",@"SHT_CUDA_INFO"
	.sectionflags	@""
	.align	4


	//----- nvinfo : EIATTR_CUDA_API_VERSION
	.align		4
        /*0000*/ 	.byte	0x04, 0x37
        /*0002*/ 	.short	(.L_1962 - .L_1961)
.L_1961:
        /*0004*/ 	.word	0x00000082


	//----- nvinfo : EIATTR_KPARAM_INFO
	.align		4
.L_1962:
        /*0008*/ 	.byte	0x04, 0x17
        /*000a*/ 	.short	(.L_1964 - .L_1963)
.L_1963:
        /*000c*/ 	.word	0x00000000
        /*0010*/ 	.short	0x0000
        /*0012*/ 	.short	0x0000
        /*0014*/ 	.byte	0x00, 0xf0, 0xa1, 0x03


	//----- nvinfo : EIATTR_SPARSE_MMA_MASK
	.align		4
.L_1964:
        /*0018*/ 	.byte	0x03, 0x50
        /*001a*/ 	.short	0x0000


	//----- nvinfo : EIATTR_MAXREG_COUNT
	.align		4
        /*001c*/ 	.byte	0x03, 0x1b
        /*001e*/ 	.short	0x00ff


	//----- nvinfo : EIATTR_NUM_BARRIERS
	.align		4
        /*0020*/ 	.byte	0x02, 0x4c
        /*0022*/ 	.byte	0x01
	.zero		1


	//----- nvinfo : EIATTR_MERCURY_ISA_VERSION
	.align		4
        /*0024*/ 	.byte	0x03, 0x5f
        /*0026*/ 	.short	0x0101


	//----- nvinfo : EIATTR_COOP_GROUP_MASK_REGIDS
	.align		4
        /*0028*/ 	.byte	0x04, 0x29
        /*002a*/ 	.short	(.L_1966 - .L_1965)


	//   ....[0]....
.L_1965:
        /*002c*/ 	.word	0xffffffff


	//   ....[1]....
        /*0030*/ 	.word	0xffffffff


	//   ....[2]....
        /*0034*/ 	.word	0xffffffff


	//   ....[3]....
        /*0038*/ 	.word	0xffffffff


	//   ....[4]....
        /*003c*/ 	.word	0xffffffff


	//   ....[5]....
        /*0040*/ 	.word	0xffffffff


	//   ....[6]....
        /*0044*/ 	.word	0xffffffff


	//   ....[7]....
        /*0048*/ 	.word	0xffffffff


	//   ....[8]....
        /*004c*/ 	.word	0xffffffff


	//   ....[9]....
        /*0050*/ 	.word	0xffffffff


	//   ....[10]....
        /*0054*/ 	.word	0xffffffff


	//   ....[11]....
        /*0058*/ 	.word	0xffffffff


	//   ....[12]....
        /*005c*/ 	.word	0xffffffff


	//   ....[13]....
        /*0060*/ 	.word	0xffffffff


	//   ....[14]....
        /*0064*/ 	.word	0xffffffff


	//   ....[15]....
        /*0068*/ 	.word	0xffffffff


	//   ....[16]....
        /*006c*/ 	.word	0xffffffff


	//   ....[17]....
        /*0070*/ 	.word	0xffffffff


	//----- nvinfo : EIATTR_COOP_GROUP_INSTR_OFFSETS
	.align		4
.L_1966:
        /*0074*/ 	.byte	0x04, 0x28
        /*0076*/ 	.short	(.L_1968 - .L_1967)


	//   ....[0]....
.L_1967:
        /*0078*/ 	.word	0x000037a0


	//   ....[1]....
        /*007c*/ 	.word	0x000037c0


	//   ....[2]....
        /*0080*/ 	.word	0x000037e0


	//   ....[3]....
        /*0084*/ 	.word	0x00003800


	//   ....[4]....
        /*0088*/ 	.word	0x00003820


	//   ....[5]....
        /*008c*/ 	.word	0x00003dc0


	//   ....[6]....
        /*0090*/ 	.word	0x00003de0


	//   ....[7]....
        /*0094*/ 	.word	0x00003e00


	//   ....[8]....
        /*0098*/ 	.word	0x00003e20


	//   ....[9]....
        /*009c*/ 	.word	0x00003e40


	//   ....[10]....
        /*00a0*/ 	.word	0x00003fc0


	//   ....[11]....
        /*00a4*/ 	.word	0x00003ff0


	//   ....[12]....
        /*00a8*/ 	.word	0x00004000


	//   ....[13]....
        /*00ac*/ 	.word	0x00004040


	//   ....[14]....
        /*00b0*/ 	.word	0x00004110


	//   ....[15]....
        /*00b4*/ 	.word	0x00004140


	//   ....[16]....
        /*00b8*/ 	.word	0x00004200


	//   ....[17]....
        /*00bc*/ 	.word	0x00004230


	//----- nvinfo : EIATTR_VRC_CTA_INIT_COUNT
	.align		4
.L_1968:
        /*00c0*/ 	.byte	0x02, 0x4a
	.zero		1
	.zero		1


	//----- nvinfo : EIATTR_EXIT_INSTR_OFFSETS
	.align		4
        /*00c4*/ 	.byte	0x04, 0x1c
        /*00c6*/ 	.short	(.L_1970 - .L_1969)


	//   ....[0]....
.L_1969:
        /*00c8*/ 	.word	0x00000820


	//   ....[1]....
        /*00cc*/ 	.word	0x00005380


	//----- nvinfo : EIATTR_MAX_THREADS
	.align		4
.L_1970:
        /*00d0*/ 	.byte	0x04, 0x05
        /*00d2*/ 	.short	(.L_1972 - .L_1971)
.L_1971:
        /*00d4*/ 	.word	0x00000080
        /*00d8*/ 	.word	0x00000001
        /*00dc*/ 	.word	0x00000001


	//----- nvinfo : EIATTR_CRS_STACK_SIZE
	.align		4
.L_1972:
        /*00e0*/ 	.byte	0x04, 0x1e
        /*00e2*/ 	.short	(.L_1974 - .L_1973)
.L_1973:
        /*00e4*/ 	.word	0x00000000


	//----- nvinfo : EIATTR_CBANK_PARAM_SIZE
	.align		4
.L_1974:
        /*00e8*/ 	.byte	0x03, 0x19
        /*00ea*/ 	.short	0x00e8


	//----- nvinfo : EIATTR_PARAM_CBANK
	.align		4
        /*00ec*/ 	.byte	0x04, 0x0a
        /*00ee*/ 	.short	(.L_1976 - .L_1975)
	.align		4
.L_1975:
        /*00f0*/ 	.word	index@(.nv.constant0._ZN10layer_norm13ln_fwd_kernelINS_13Kernel_traitsI13__nv_bfloat16S2_fS2_fjLj5120ELj1ELj1ELj4ELj16ENS_18Kernel_traits_baseILj5120ES2_S2_fS2_fjLj128EEEEELb0ELb1ELb1ELb0EEEvNS_9FwdParamsE)
        /*00f4*/ 	.short	0x0380
        /*00f6*/ 	.short	0x00e8


	//----- nvinfo : EIATTR_SW_WAR
	.align		4
.L_1976:
        /*00f8*/ 	.byte	0x04, 0x36
        /*00fa*/ 	.short	(.L_1978 - .L_1977)
.L_1977:
        /*00fc*/ 	.word	0x00000008
.L_1978:


//--------------------- .nv.info._ZN10layer_norm13ln_fwd_kernelINS_13Kernel_traitsI13__nv_bfloat16S2_fS2_fjLj5120ELj1ELj1ELj4ELj16ENS_18Kernel_traits_baseILj5120ES2_S2_fS2_fjLj128EEEEELb0ELb1ELb1ELb1EEEvNS_9FwdParamsE --------------------------
	.section	.nv.info._ZN10layer_norm13ln_fwd_kernelINS_13Kernel_traitsI13__nv_bfloat16S2_fS2_fjLj5120ELj1ELj1ELj4ELj16ENS_18Kernel_traits_baseILj5120ES2_S2_fS2_fjLj128EEEEELb0ELb1ELb1ELb1EEEvNS_9FwdParamsE,"",@"SHT_CUDA_INFO"
	.sectionflags	@""
	.align	4


	//----- nvinfo : EIATTR_CUDA_API_VERSION
	.align		4
        /*0000*/ 	.byte	0x04, 0x37
        /*0002*/ 	.short	(.L_1980 - .L_1979)
.L_1979:
        /*0004*/ 	.word	0x00000082


	//----- nvinfo : EIATTR_KPARAM_INFO
	.align		4
.L_1980:
        /*0008*/ 	.byte	0x04, 0x17
        /*000a*/ 	.short	(.L_1982 - .L_1981)
.L_1981:
        /*000c*/ 	.word	0x00000000
        /*0010*/ 	.short	0x0000
        /*0012*/ 	.short	0x0000
        /*0014*/ 	.byte	0x00, 0xf0, 0xa1, 0x03


	//----- nvinfo : EIATTR_SPARSE_MMA_MASK
	.align		4
.L_1982:
        /*0018*/ 	.byte	0x03, 0x50
        /*001a*/ 	.short	0x0000


	//----- nvinfo : EIATTR_MAXREG_COUNT
	.align		4
        /*001c*/ 	.byte	0x03, 0x1b
        /*001e*/ 	.short	0x00ff


	//----- nvinfo : EIATTR_NUM_BARRIERS
	.align		4
        /*0020*/ 	.byte	0x02, 0x4c
        /*0022*/ 	.byte	0x01
	.zero		1


	//----- nvinfo : EIATTR_MERCURY_ISA_VERSION
	.align		4
        /*0024*/ 	.byte	0x03, 0x5f
        /*0026*/ 	.short	0x0101


	//----- nvinfo : EIATTR_COOP_GROUP_MASK_REGIDS
	.align		4
        /*0028*/ 	.byte	0x04, 0x29
        /*002a*/ 	.short	(.L_1984 - .L_1983)


	//   ....[0]....
.L_1983:
        /*002c*/ 	.word	0xffffffff


	//   ....[1]....
        /*0030*/ 	.word	0xffffffff


	//   ....[2]....
        /*0034*/ 	.word	0xffffffff


	//   ....[3]....
        /*0038*/ 	.word	0xffffffff


	//   ....[4]....
        /*003c*/ 	.word	0xffffffff


	//   ....[5]....
        /*0040*/ 	.word	0xffffffff


	//   ....[6]....
        /*0044*/ 	.word	0xffffffff


	//   ....[7]....
        /*0048*/ 	.word	0xffffffff


	//   ....[8]....
        /*004c*/ 	.word	0xffffffff


	//   ....[9]....
        /*0050*/ 	.word	0xffffffff


	//   ....[10]....
        /*0054*/ 	.word	0xffffffff


	//   ....[11]....
        /*0058*/ 	.word	0xffffffff


	//   ....[12]....
        /*005c*/ 	.word	0xffffffff


	//   ....[13]....
        /*0060*/ 	.word	0xffffffff


	//   ....[14]....
        /*0064*/ 	.word	0xffffffff


	//   ....[15]....
        /*0068*/ 	.word	0xffffffff


	//   ....[16]....
        /*006c*/ 	.word	0xffffffff


	//   ....[17]....
        /*0070*/ 	.word	0xffffffff


	//----- nvinfo : EIATTR_COOP_GROUP_INSTR_OFFSETS
	.align		4
.L_1984:
        /*0074*/ 	.byte	0x04, 0x28
        /*0076*/ 	.short	(.L_1986 - .L_1985)


	//   ....[0]....
.L_1985:
        /*0078*/ 	.word	0x00002f50


	//   ....[1]....
        /*007c*/ 	.word	0x00002f70


	//   ....[2]....
        /*0080*/ 	.word	0x00002f90


	//   ....[3]....
        /*0084*/ 	.word	0x00002fb0


	//   ....[4]....
        /*0088*/ 	.word	0x00002fd0


	//   ....[5]....
        /*008c*/ 	.word	0x00003500


	//   ....[6]....
        /*0090*/ 	.word	0x00003520


	//   ....[7]....
        /*0094*/ 	.word	0x00003540


	//   ....[8]....
        /*0098*/ 	.word	0x00003570


	//   ....[9]....
        /*009c*/ 	.word	0x000035a0


	//   ....[10]....
        /*00a0*/ 	.word	0x00003750


	//   ....[11]....
        /*00a4*/ 	.word	0x00003790


	//   ....[12]....
        /*00a8*/ 	.word	0x000037b0


	//   ....[13]....
        /*00ac*/ 	.word	0x000037f0


	//   ....[14]....
        /*00b0*/ 	.word	0x000038b0


	//   ....[15]....
        /*00b4*/ 	.word	0x000038e0


	//   ....[16]....
        /*00b8*/ 	.word	0x000039a0


	//   ....[17]....
        /*00bc*/ 	.word	0x000039c0


	//----- nvinfo : EIATTR_VRC_CTA_INIT_COUNT
	.align		4
.L_1986:
        /*00c0*/ 	.byte	0x02, 0x4a
	.zero		1
	.zero		1


	//----- nvinfo : EIATTR_EXIT_INSTR_OFFSETS
	.align		4
        /*00c4*/ 	.byte	0x04, 0x1c
        /*00c6*/ 	.short	(.L_1988 - .L_1987)


	//   ....[0]....
.L_1987:
        /*00c8*/ 	.word	0x00000390


	//   ....[1]....
        /*00cc*/ 	.word	0x00004b90


	//----- nvinfo : EIATTR_MAX_THREADS
	.align		4
.L_1988:
        /*00d0*/ 	.byte	0x04, 0x05
        /*00d2*/ 	.short	(.L_1990 - .L_1989)
.L_1989:
        /*00d4*/ 	.word	0x00000080
        /*00d8*/ 	.word	0x00000001
        /*00dc*/ 	.word	0x00000001


	//----- nvinfo : EIATTR_CRS_STACK_SIZE
	.align		4
.L_1990:
        /*00e0*/ 	.byte	0x04, 0x1e
        /*00e2*/ 	.short	(.L_1992 - .L_1991)
.L_1991:
        /*00e4*/ 	.word	0x00000000


	//----- nvinfo : EIATTR_CBANK_PARAM_SIZE
	.align		4
.L_1992:
        /*00e8*/ 	.byte	0x03, 0x19
        /*00ea*/ 	.short	0x00e8


	//----- nvinfo : EIATTR_PARAM_CBANK
	.align		4
        /*00ec*/ 	.byte	0x04, 0x0a
        /*00ee*/ 	.short	(.L_1994 - .L_1993)
	.align		4
.L_1993:
        /*00f0*/ 	.word	index@(.nv.constant0._ZN10layer_norm13ln_fwd_kernelINS_13Kernel_traitsI13__nv_bfloat16S2_fS2_fjLj5120ELj1ELj1ELj4ELj16ENS_18Kernel_traits_baseILj5120ES2_S2_fS2_fjLj128EEEEELb0ELb1ELb1ELb1EEEvNS_9FwdParamsE)
        /*00f4*/ 	.short	0x0380
        /*00f6*/ 	.short	0x00e8


	//----- nvinfo : EIATTR_SW_WAR
	.align		4
.L_1994:
        /*00f8*/ 	.byte	0x04, 0x36
        /*00fa*/ 	.short	(.L_1996 - .L_1995)
.L_1995:
        /*00fc*/ 	.word	0x00000008
.L_1996:


//--------------------- .nv.info._ZN10layer_norm13ln_fwd_kernelINS_13Kernel_traitsI13__nv_bfloat16S2_fS2_fjLj5120ELj1ELj1ELj4ELj16ENS_18Kernel_traits_baseILj5120ES2_S2_fS2_fjLj128EEEEELb1ELb0ELb0ELb0EEEvNS_9FwdParamsE --------------------------
	.section	.nv.info._ZN10layer_norm13ln_fwd_kernelINS_13Kernel_traitsI13__nv_bfloat16S2_fS2_fjLj5120ELj1ELj1ELj4ELj16ENS_18Kernel_traits_baseILj5120ES2_S2_fS2_fjLj128EEEEELb1ELb0ELb0ELb0EEEvNS_9FwdParamsE,"",@"SHT_CUDA_INFO"
	.sectionflags	@""
	.align	4


	//----- nvinfo : EIATTR_CUDA_API_VERSION
	.align		4
        /*0000*/ 	.byte	0x04, 0x37
        /*0002*/ 	.short	(.L_1998 - .L_1997)
.L_1997:
        /*0004*/ 	.word	0x00000082


	//----- nvinfo : EIATTR_KPARAM_INFO
	.align		4
.L_1998:
        /*0008*/ 	.byte	0x04, 0x17
        /*000a*/ 	.short	(.L_2000 - .L_1999)
.L_1999:
        /*000c*/ 	.word	0x00000000
        /*0010*/ 	.short	0x0000
        /*0012*/ 	.short	0x0000
        /*0014*/ 	.byte	0x00, 0xf0, 0xa1, 0x03


	//----- nvinfo : EIATTR_SPARSE_MMA_MASK
	.align		4
.L_2000:
        /*0018*/ 	.byte	0x03, 0x50
        /*001a*/ 	.short	0x0000


	//----- nvinfo : EIATTR_MAXREG_COUNT
	.align		4
        /*001c*/ 	.byte	0x03, 0x1b
        /*001e*/ 	.short	0x00ff


	//----- nvinfo : EIATTR_NUM_BARRIERS
	.align		4
        /*0020*/ 	.byte	0x02, 0x4c
        /*0022*/ 	.byte	0x01
	.zero		1


	//----- nvinfo : EIATTR_MERCURY_ISA_VERSION
	.align		4
        /*0024*/ 	.byte	0x03, 0x5f
        /*0026*/ 	.short	0x0101


	//----- nvinfo : EIATTR_COOP_GROUP_MASK_REGIDS
	.align		4
        /*0028*/ 	.byte	0x04, 0x29
        /*002a*/ 	.short	(.L_2002 - .L_2001)


	//   ....[0]....
.L_2001:
        /*002c*/ 	.word	0xffffffff


	//   ....[1]....
        /*0030*/ 	.word	0xffffffff


	//   ....[2]....
        /*0034*/ 	.word	0xffffffff


	//   ....[3]....
        /*0038*/ 	.word	0xffffffff


	//   ....[4]....
        /*003c*/ 	.word	0xffffffff


	//   ....[5]....
        /*0040*/ 	.word	0xffffffff


	//   ....[6]....
        /*0044*/ 	.word	0xffffffff


	//   ....[7]....
        /*0048*/ 	.word	0xffffffff


	//   ....[8]....
        /*004c*/ 	.word	0xffffffff


	//   ....[9]....
        /*0050*/ 	.word	0xffffffff


	//   ....[10]....
        /*0054*/ 	.word	0xffffffff


	//   ....[11]....
        /*0058*/ 	.word	0xffffffff


	//   ....[12]....
        /*005c*/ 	.word	0xffffffff


	//   ....[13]....
        /*0060*/ 	.word	0xffffffff


	//   ....[14]....
        /*0064*/ 	.word	0xffffffff


	//   ....[15]....
        /*0068*/ 	.word	0xffffffff


	//   ....[16]....
        /*006c*/ 	.word	0xffffffff


	//   ....[17]....
        /*0070*/ 	.word	0xffffffff


	//----- nvinfo : EIATTR_COOP_GROUP_INSTR_OFFSETS
	.align		4
.L_2002:
        /*0074*/ 	.byte	0x04, 0x28
        /*0076*/ 	.short	(.L_2004 - .L_2003)


	//   ....[0]....
.L_2003:
        /*0078*/ 	.word	0x0001b2f0


	//   ....[1]....
        /*007c*/ 	.word	0x0001b310


	//   ....[2]....
        /*0080*/ 	.word	0x0001b330


	//   ....[3]....
        /*0084*/ 	.word	0x0001b350


	//   ....[4]....
        /*0088*/ 	.word	0x0001b370


	//   ....[5]....
        /*008c*/ 	.word	0x0001b8b0


	//   ....[6]....
        /*0090*/ 	.word	0x0001b8d0


	//   ....[7]....
        /*0094*/ 	.word	0x0001b8f0


	//   ....[8]....
        /*0098*/ 	.word	0x0001b910


	//   ....[9]....
        /*009c*/ 	.word	0x0001b940


	//   ....[10]....
        /*00a0*/ 	.word	0x0001ba10


	//   ....[11]....
        /*00a4*/ 	.word	0x0001ba90


	//   ....[12]....
        /*00a8*/ 	.word	0x0001bac0


	//   ....[13]....
        /*00ac*/ 	.word	0x0001baf0


	//   ....[14]....
        /*00b0*/ 	.word	0x0001bb80


	//   ....[15]....
        /*00b4*/ 	.word	0x0001bbb0


	//   ....[16]....
        /*00b8*/ 	.word	0x0001bc60


	//   ....[17]....
        /*00bc*/ 	.word	0x0001bc90


	//----- nvinfo : EIATTR_VRC_CTA_INIT_COUNT
	.align		4
.L_2004:
        /*00c0*/ 	.byte	0x02, 0x4a
	.zero		1
	.zero		1


	//----- nvinfo : EIATTR_EXIT_INSTR_OFFSETS
	.align		4
        /*00c4*/ 	.byte	0x04, 0x1c
        /*00c6*/ 	.short	(.L_2006 - .L_2005)


	//   ....[0]....
.L_2005:
        /*00c8*/ 	.word	0x000008a0


	//   ....[1]....
        /*00cc*/ 	.word	0x0001ce80


	//----- nvinfo : EIATTR_INDIRECT_BRANCH_TARGETS
	.align		4
.L_2006:
        /*00d0*/ 	.byte	0x04, 0x34
        /*00d2*/ 	.short	(.L_2008 - .L_2007)


	//   ....[0]....
.L_2007:
        /*00d4*/ 	.word	.L_x_33868@srel
        /*00d8*/ 	.short	0x0
        /*00da*/ 	.short	0x0
        /*00dc*/ 	.word	0x3
        /*00e0*/ 	.word	.L_x_33869@srel
        /*00e4*/ 	.word	.L_x_33870@srel
        /*00e8*/ 	.word	.L_x_33871@srel


	//----- nvinfo : EIATTR_MAX_THREADS
	.align		4
.L_2008:
        /*00ec*/ 	.byte	0x04, 0x05
        /*00ee*/ 	.short	(.L_2010 - .L_2009)
.L_2009:
        /*00f0*/ 	.word	0x00000080
        /*00f4*/ 	.word	0x00000001
        /*00f8*/ 	.word	0x00000001


	//----- nvinfo : EIATTR_CRS_STACK_SIZE
	.align		4
.L_2010:
        /*00fc*/ 	.byte	0x04, 0x1e
        /*00fe*/ 	.short	(.L_2012 - .L_2011)
.L_2011:
        /*0100*/ 	.word	0x00000000


	//----- nvinfo : EIATTR_CBANK_PARAM_SIZE
	.align		4
.L_2012:
        /*0104*/ 	.byte	0x03, 0x19
        /*0106*/ 	.short	0x00e8


	//----- nvinfo : EIATTR_PARAM_CBANK
	.align		4
        /*0108*/ 	.byte	0x04, 0x0a
        /*010a*/ 	.short	(.L_2014 - .L_2013)
	.align		4
.L_2013:
        /*010c*/ 	.word	index@(.nv.constant0._ZN10layer_norm13ln_fwd_kernelINS_13Kernel_traitsI13__nv_bfloat16S2_fS2_fjLj5120ELj1ELj1ELj4ELj16ENS_18Kernel_traits_baseILj5120ES2_S2_fS2_fjLj128EEEEELb1ELb0ELb0ELb0EEEvNS_9FwdParamsE)
        /*0110*/ 	.short	0x0380
        /*0112*/ 	.short	0x00e8


	//----- nvinfo : EIATTR_SW_WAR
	.align		4
.L_2014:
        /*0114*/ 	.byte	0x04, 0x36
        /*0116*/ 	.short	(.L_2016 - .L_2015)
.L_2015:
        /*0118*/ 	.word	0x00000008
.L_2016:


//--------------------- .nv.info._ZN10layer_norm13ln_fwd_kernelINS_13Kernel_traitsI13__nv_bfloat16S2_fS2_fjLj5120ELj1ELj1ELj4ELj16ENS_18Kernel_traits_baseILj5120ES2_S2_fS2_fjLj128EEEEELb1ELb0ELb0ELb1EEEvNS_9FwdParamsE --------------------------
	.section	.nv.info._ZN10layer_norm13ln_fwd_kernelINS_13Kernel_traitsI13__nv_bfloat16S2_fS2_fjLj5120ELj1ELj1ELj4ELj16ENS_18Kernel_traits_baseILj5120ES2_S2_fS2_fjLj128EEEEELb1ELb0ELb0ELb1EEEvNS_9FwdParamsE,"",@"SHT_CUDA_INFO"
	.sectionflags	@""
	.align	4


	//----- nvinfo : EIATTR_CUDA_API_VERSION
	.align		4
        /*0000*/ 	.byte	0x04, 0x37
        /*0002*/ 	.short	(.L_2018 - .L_2017)
.L_2017:
        /*0004*/ 	.word	0x00000082


	//----- nvinfo : EIATTR_KPARAM_INFO
	.align		4
.L_2018:
        /*0008*/ 	.byte	0x04, 0x17
        /*000a*/ 	.short	(.L_2020 - .L_2019)
.L_2019:
        /*000c*/ 	.word	0x00000000
        /*0010*/ 	.short	0x0000
        /*0012*/ 	.short	0x0000
        /*0014*/ 	.byte	0x00, 0xf0, 0xa1, 0x03


	//----- nvinfo : EIATTR_SPARSE_MMA_MASK
	.align		4
.L_2020:
        /*0018*/ 	.byte	0x03, 0x50
        /*001a*/ 	.short	0x0000


	//----- nvinfo : EIATTR_MAXREG_COUNT
	.align		4
        /*001c*/ 	.byte	0x03, 0x1b
        /*001e*/ 	.short	0x00ff


	//----- nvinfo : EIATTR_NUM_BARRIERS
	.align		4
        /*0020*/ 	.byte	0x02, 0x4c
        /*0022*/ 	.byte	0x01
	.zero		1


	//----- nvinfo : EIATTR_MERCURY_ISA_VERSION
	.align		4
        /*0024*/ 	.byte	0x03, 0x5f
        /*0026*/ 	.short	0x0101


	//----- nvinfo : EIATTR_COOP_GROUP_MASK_REGIDS
	.align		4
        /*0028*/ 	.byte	0x04, 0x29
        /*002a*/ 	.short	(.L_2022 - .L_2021)


	//   ....[0]....
.L_2021:
        /*002c*/ 	.word	0xffffffff


	//   ....[1]....
        /*0030*/ 	.word	0xffffffff


	//   ....[2]....
        /*0034*/ 	.word	0xffffffff


	//   ....[3]....
        /*0038*/ 	.word	0xffffffff


	//   ....[4]....
        /*003c*/ 	.word	0xffffffff


	//   ....[5]....
        /*0040*/ 	.word	0xffffffff


	//   ....[6]....
        /*0044*/ 	.word	0xffffffff


	//   ....[7]....
        /*0048*/ 	.word	0xffffffff


	//   ....[8]....
        /*004c*/ 	.word	0xffffffff


	//   ....[9]....
        /*0050*/ 	.word	0xffffffff


	//   ....[10]....
        /*0054*/ 	.word	0xffffffff


	//   ....[11]....
        /*0058*/ 	.word	0xffffffff


	//   ....[12]....
        /*005c*/ 	.word	0xffffffff


	//   ....[13]....
        /*0060*/ 	.word	0xffffffff


	//   ....[14]....
        /*0064*/ 	.word	0xffffffff


	//   ....[15]....
        /*0068*/ 	.word	0xffffffff


	//   ....[16]....
        /*006c*/ 	.word	0xffffffff


	//   ....[17]....
        /*0070*/ 	.word	0xffffffff


	//----- nvinfo : EIATTR_COOP_GROUP_INSTR_OFFSETS
	.align		4
.L_2022:
        /*0074*/ 	.byte	0x04, 0x28
        /*0076*/ 	.short	(.L_2024 - .L_2023)


	//   ....[0]....
.L_2023:
        /*0078*/ 	.word	0x00019720


	//   ....[1]....
        /*007c*/ 	.word	0x00019740


	//   ....[2]....
        /*0080*/ 	.word	0x00019760


	//   ....[3]....
        /*0084*/ 	.word	0x00019780


	//   ....[4]....
        /*0088*/ 	.word	0x000197a0


	//   ....[5]....
        /*008c*/ 	.word	0x00019cf0


	//   ....[6]....
        /*0090*/ 	.word	0x00019d20


	//   ....[7]....
        /*0094*/ 	.word	0x00019d70


	//   ....[8]....
        /*0098*/ 	.word	0x00019da0


	//   ....[9]....
        /*009c*/ 	.word	0x00019de0


	//   ....[10]....
        /*00a0*/ 	.word	0x00019f80


	//   ....[11]....
        /*00a4*/ 	.word	0x00019fc0


	//   ....[12]....
        /*00a8*/ 	.word	0x0001a000


	//   ....[13]....
        /*00ac*/ 	.word	0x0001a0a0


	//   ....[14]....
        /*00b0*/ 	.word	0x0001a160


	//   ....[15]....
        /*00b4*/ 	.word	0x0001a190


	//   ....[16]....
        /*00b8*/ 	.word	0x0001a240


	//   ....[17]....
        /*00bc*/ 	.word	0x0001a260


	//----- nvinfo : EIATTR_VRC_CTA_INIT_COUNT
	.align		4
.L_2024:
        /*00c0*/ 	.byte	0x02, 0x4a
	.zero		1
	.zero		1


	//----- nvinfo : EIATTR_EXIT_INSTR_OFFSETS
	.align		4
        /*00c4*/ 	.byte	0x04, 0x1c
        /*00c6*/ 	.short	(.L_2026 - .L_2025)


	//   ....[0]....
.L_2025:
        /*00c8*/ 	.word	0x000002a0


	//   ....[1]....
        /*00cc*/ 	.word	0x0001b220


	//----- nvinfo : EIATTR_INDIRECT_BRANCH_TARGETS
	.align		4
.L_2026:
        /*00d0*/ 	.byte	0x04, 0x34
        /*00d2*/ 	.short	(.L_2028 - .L_2027)


	//   ....[0]....
.L_2027:
        /*00d4*/ 	.word	.L_x_33872@srel
        /*00d8*/ 	.short	0x0
        /*00da*/ 	.short	0x0
        /*00dc*/ 	.word	0x3
        /*00e0*/ 	.word	.L_x_33873@srel
        /*00e4*/ 	.word	.L_x_33874@srel
        /*00e8*/ 	.word	.L_x_33875@srel


	//----- nvinfo : EIATTR_MAX_THREADS
	.align		4
.L_2028:
        /*00ec*/ 	.byte	0x04, 0x05
        /*00ee*/ 	.short	(.L_2030 - .L_2029)
.L_2029:
        /*00f0*/ 	.word	0x00000080
        /*00f4*/ 	.word	0x00000001
        /*00f8*/ 	.word	0x00000001


	//----- nvinfo : EIATTR_CRS_STACK_SIZE
	.align		4
.L_2030:
        /*00fc*/ 	.byte	0x04, 0x1e
        /*00fe*/ 	.short	(.L_2032 - .L_2031)
.L_2031:
        /*0100*/ 	.word	0x00000000


	//----- nvinfo : EIATTR_CBANK_PARAM_SIZE
	.align		4
.L_2032:
        /*0104*/ 	.byte	0x03, 0x19
        /*0106*/ 	.short	0x00e8


	//----- nvinfo : EIATTR_PARAM_CBANK
	.align		4
        /*0108*/ 	.byte	0x04, 0x0a
        /*010a*/ 	.short	(.L_2034 - .L_2033)
	.align		4
.L_2033:
        /*010c*/ 	.word	index@(.nv.constant0._ZN10layer_norm13ln_fwd_kernelINS_13Kernel_traitsI13__nv_bfloat16S2_fS2_fjLj5120ELj1ELj1ELj4ELj16ENS_18Kernel_traits_baseILj5120ES2_S2_fS2_fjLj128EEEEELb1ELb0ELb0ELb1EEEvNS_9FwdParamsE)
        /*0110*/ 	.short	0x0380
        /*0112*/ 	.short	0x00e8


	//----- nvinfo : EIATTR_SW_WAR
	.align		4
.L_2034:
        /*0114*/ 	.byte	0x04, 0x36
        /*0116*/ 	.short	(.L_2036 - .L_2035)
.L_2035:
        /*0118*/ 	.word	0x00000008
.L_2036:


//--------------------- .nv.info._ZN10layer_norm13ln_fwd_kernelINS_13Kernel_traitsI13__nv_bfloat16S2_fS2_fjLj5120ELj1ELj1ELj4ELj16ENS_18Kernel_traits_baseILj5120ES2_S2_fS2_fjLj128EEEEELb1ELb0ELb1ELb0EEEvNS_9FwdParamsE --------------------------
	.section	.nv.info._ZN10layer_norm13ln_fwd_kernelINS_13Kernel_traitsI13__nv_bfloat16S2_fS2_fjLj5120ELj1ELj1ELj4ELj16ENS_18Kernel_traits_baseILj5120ES2_S2_fS2_fjLj128EEEEELb1ELb0ELb1ELb0EEEvNS_9FwdParamsE,"",@"SHT_CUDA_INFO"
	.sectionflags	@""
	.align	4


	//----- nvinfo : EIATTR_CUDA_API_VERSION
	.align		4
        /*0000*/ 	.byte	0x04, 0x37
        /*0002*/ 	.short	(.L_2038 - .L_2037)
.L_2037:
        /*0004*/ 	.word	0x00000082


	//----- nvinfo : EIATTR_KPARAM_INFO
	.align		4
.L_2038:
        /*0008*/ 	.byte	0x04, 0x17
        /*000a*/ 	.short	(.L_2040 - .L_2039)
.L_2039:
        /*000c*/ 	.word	0x00000000
        /*0010*/ 	.short	0x0000
        /*0012*/ 	.short	0x0000
        /*0014*/ 	.byte	0x00, 0xf0, 0xa1, 0x03


	//----- nvinfo : EIATTR_SPARSE_MMA_MASK
	.align		4
.L_2040:
        /*0018*/ 	.byte	0x03, 0x50
        /*001a*/ 	.short	0x0000


	//----- nvinfo : EIATTR_MAXREG_COUNT
	.align		4
        /*001c*/ 	.byte	0x03, 0x1b
        /*001e*/ 	.short	0x00ff


	//----- nvinfo : EIATTR_NUM_BARRIERS
	.align		4
        /*0020*/ 	.byte	0x02, 0x4c
        /*0022*/ 	.byte	0x01
	.zero		1


	//----- nvinfo : EIATTR_MERCURY_ISA_VERSION
	.align		4
        /*0024*/ 	.byte	0x03, 0x5f
        /*0026*/ 	.short	0x0101


	//----- nvinfo : EIATTR_COOP_GROUP_MASK_REGIDS
	.align		4
        /*0028*/ 	.byte	0x04, 0x29
        /*002a*/ 	.short	(.L_2042 - .L_2041)


	//   ....[0]....
.L_2041:
        /*002c*/ 	.word	0xffffffff


	//   ....[1]....
        /*0030*/ 	.word	0xffffffff


	//   ....[2]....
        /*0034*/ 	.word	0xffffffff


	//   ....[3]....
        /*0038*/ 	.word	0xffffffff


	//   ....[4]....
        /*003c*/ 	.word	0xffffffff


	//   ....[5]....
        /*0040*/ 	.word	0xffffffff


	//   ....[6]....
        /*0044*/ 	.word	0xffffffff


	//   ....[7]....
        /*0048*/ 	.word	0xffffffff


	//   ....[8]....
        /*004c*/ 	.word	0xffffffff


	//   ....[9]....
        /*0050*/ 	.word	0xffffffff


	//   ....[10]....
        /*0054*/ 	.word	0xffffffff


	//   ....[11]....
        /*0058*/ 	.word	0xffffffff


	//   ....[12]....
        /*005c*/ 	.word	0xffffffff


	//   ....[13]....
        /*0060*/ 	.word	0xffffffff


	//   ....[14]....
        /*0064*/ 	.word	0xffffffff


	//   ....[15]....
        /*0068*/ 	.word	0xffffffff


	//   ....[16]....
        /*006c*/ 	.word	0xffffffff


	//   ....[17]....
        /*0070*/ 	.word	0xffffffff


	//----- nvinfo : EIATTR_COOP_GROUP_INSTR_OFFSETS
	.align		4
.L_2042:
        /*0074*/ 	.byte	0x04, 0x28
        /*0076*/ 	.short	(.L_2044 - .L_2043)


	//   ....[0]....
.L_2043:
        /*0078*/ 	.word	0x00021430


	//   ....[1]....
        /*007c*/ 	.word	0x00021450


	//   ....[2]....
        /*0080*/ 	.word	0x00021470


	//   ....[3]....
        /*0084*/ 	.word	0x00021490


	//   ....[4]....
        /*0088*/ 	.word	0x000214b0


	//   ....[5]....
        /*008c*/ 	.word	0x00021a40


	//   ....[6]....
        /*0090*/ 	.word	0x00021a60


	//   ....[7]....
        /*0094*/ 	.word	0x00021a80


	//   ....[8]....
        /*0098*/ 	.word	0x00021aa0


	//   ....[9]....
        /*009c*/ 	.word	0x00021ac0


	//   ....[10]....
        /*00a0*/ 	.word	0x00021c40


	//   ....[11]....
        /*00a4*/ 	.word	0x00021c80


	//   ....[12]....
        /*00a8*/ 	.word	0x00021c90


	//   ....[13]....
        /*00ac*/ 	.word	0x00021cd0


	//   ....[14]....
        /*00b0*/ 	.word	0x00021db0


	//   ....[15]....
        /*00b4*/ 	.word	0x00021de0


	//   ....[16]....
        /*00b8*/ 	.word	0x00021e80


	//   ....[17]....
        /*00bc*/ 	.word	0x00021eb0


	//----- nvinfo : EIATTR_VRC_CTA_INIT_COUNT
	.align		4
.L_2044:
        /*00c0*/ 	.byte	0x02, 0x4a
	.zero		1
	.zero		1


	//----- nvinfo : EIATTR_EXIT_INSTR_OFFSETS
	.align		4
        /*00c4*/ 	.byte	0x04, 0x1c
        /*00c6*/ 	.short	(.L_2046 - .L_2045)


	//   ....[0]....
.L_2045:
        /*00c8*/ 	.word	0x000008a0


	//   ....[1]....
        /*00cc*/ 	.word	0x00023090


	//----- nvinfo : EIATTR_MAX_THREADS
	.align		4
.L_2046:
        /*00d0*/ 	.byte	0x04, 0x05
        /*00d2*/ 	.short	(.L_2048 - .L_2047)
.L_2047:
        /*00d4*/ 	.word	0x00000080
        /*00d8*/ 	.word	0x00000001
        /*00dc*/ 	.word	0x00000001


	//----- nvinfo : EIATTR_CRS_STACK_SIZE
	.align		4
.L_2048:
        /*00e0*/ 	.byte	0x04, 0x1e
        /*00e2*/ 	.short	(.L_2050 - .L_2049)
.L_2049:
        /*00e4*/ 	.word	0x00000000


	//----- nvinfo : EIATTR_CBANK_PARAM_SIZE
	.align		4
.L_2050:
        /*00e8*/ 	.byte	0x03, 0x19
        /*00ea*/ 	.short	0x00e8


	//----- nvinfo : EIATTR_PARAM_CBANK
	.align		4
        /*00ec*/ 	.byte	0x04, 0x0a
        /*00ee*/ 	.short	(.L_2052 - .L_2051)
	.align		4
.L_2051:
        /*00f0*/ 	.word	index@(.nv.constant0._ZN10layer_norm13ln_fwd_kernelINS_13Kernel_traitsI13__nv_bfloat16S2_fS2_fjLj5120ELj1ELj1ELj4ELj16ENS_18Kernel_traits_baseILj5120ES2_S2_fS2_fjLj128EEEEELb1ELb0ELb1ELb0EEEvNS_9FwdParamsE)
        /*00f4*/ 	.short	0x0380
        /*00f6*/ 	.short	0x00e8


	//----- nvinfo : EIATTR_SW_WAR
	.align		4
.L_2052:
        /*00f8*/ 	.byte	0x04, 0x36
        /*00fa*/ 	.short	(.L_2054 - .L_2053)
.L_2053:
        /*00fc*/ 	.word	0x00000008
.L_2054:


//--------------------- .nv.info._ZN10layer_norm13ln_fwd_kernelINS_13Kernel_traitsI13__nv_bfloat16S2_fS2_fjLj5120ELj1ELj1ELj4ELj16ENS_18Kernel_traits_baseILj5120ES2_S2_fS2_fjLj128EEEEELb1ELb0ELb1ELb1EEEvNS_9FwdParamsE --------------------------
	.section	.nv.info._ZN10layer_norm13ln_fwd_kernelINS_13Kernel_traitsI13__nv_bfloat16S2_fS2_fjLj5120ELj1ELj1ELj4ELj16ENS_18Kernel_traits_baseILj5120ES2_S2_fS2_fjLj128EEEEELb1ELb0ELb1ELb1EEEvNS_9FwdParamsE,"",@"SHT_CUDA_INFO"
	.sectionflags	@""
	.align	4


	//----- nvinfo : EIATTR_CUDA_API_VERSION
	.align		4
        /*0000*/ 	.byte	0x04, 0x37
        /*0002*/ 	.short	(.L_2056 - .L_2055)
.L_2055:
        /*0004*/ 	.word	0x00000082


	//----- nvinfo : EIATTR_KPARAM_INFO
	.align		4
.L_2056:
        /*0008*/ 	.byte	0x04, 0x17
        /*000a*/ 	.short	(.L_2058 - .L_2057)
.L_2057:
        /*000c*/ 	.word	0x00000000
        /*0010*/ 	.short	0x0000
        /*0012*/ 	.short	0x0000
        /*0014*/ 	.byte	0x00, 0xf0, 0xa1, 0x03


	//----- nvinfo : EIATTR_SPARSE_MMA_MASK
	.align		4
.L_2058:
        /*0018*/ 	.byte	0x03, 0x50
        /*001a*/ 	.short	0x0000


	//----- nvinfo : EIATTR_MAXREG_COUNT
	.align		4
        /*001c*/ 	.byte	0x03, 0x1b
        /*001e*/ 	.short	0x00ff


	//----- nvinfo : EIATTR_NUM_BARRIERS
	.align		4
        /*0020*/ 	.byte	0x02, 0x4c
        /*0022*/ 	.byte	0x01
	.zero		1


	//----- nvinfo : EIATTR_MERCURY_ISA_VERSION
	.align		4
        /*0024*/ 	.byte	0x03, 0x5f
        /*0026*/ 	.short	0x0101


	//----- nvinfo : EIATTR_COOP_GROUP_MASK_REGIDS
	.align		4
        /*0028*/ 	.byte	0x04, 0x29
        /*002a*/ 	.short	(.L_2060 - .L_2059)


	//   ....[0]....
.L_2059:
        /*002c*/ 	.word	0xffffffff


	//   ....[1]....
        /*0030*/ 	.word	0xffffffff


	//   ....[2]....
        /*0034*/ 	.word	0xffffffff


	//   ....[3]....
        /*0038*/ 	.word	0xffffffff


	//   ....[4]....
        /*003c*/ 	.word	0xffffffff


	//   ....[5]....
        /*0040*/ 	.word	0xffffffff


	//   ....[6]....
        /*0044*/ 	.word	0xffffffff


	//   ....[7]....
        /*0048*/ 	.word	0xffffffff


	//   ....[8]....
        /*004c*/ 	.word	0xffffffff


	//   ....[9]....
        /*0050*/ 	.word	0xffffffff


	//   ....[10]....
        /*0054*/ 	.word	0xffffffff


	//   ....[11]....
        /*0058*/ 	.word	0xffffffff


	//   ....[12]....
        /*005c*/ 	.word	0xffffffff


	//   ....[13]....
        /*0060*/ 	.word	0xffffffff


	//   ....[14]....
        /*0064*/ 	.word	0xffffffff


	//   ....[15]....
        /*0068*/ 	.word	0xffffffff


	//   ....[16]....
        /*006c*/ 	.word	0xffffffff


	//   ....[17]....
        /*0070*/ 	.word	0xffffffff


	//----- nvinfo : EIATTR_COOP_GROUP_INSTR_OFFSETS
	.align		4
.L_2060:
        /*0074*/ 	.byte	0x04, 0x28
        /*0076*/ 	.short	(.L_2062 - .L_2061)


	//   ....[0]....
.L_2061:
        /*0078*/ 	.word	0x0001b370


	//   ....[1]....
        /*007c*/ 	.word	0x0001b3b0


	//   ....[2]....
        /*0080*/ 	.word	0x0001b3d0


	//   ....[3]....
        /*0084*/ 	.word	0x0001b3f0


	//   ....[4]....
        /*0088*/ 	.word	0x0001b410


	//   ....[5]....
        /*008c*/ 	.word	0x0001b940


	//   ....[6]....
        /*0090*/ 	.word	0x0001b970


	//   ....[7]....
        /*0094*/ 	.word	0x0001b990


	//   ....[8]....
        /*0098*/ 	.word	0x0001b9c0


	//   ....[9]....
        /*009c*/ 	.word	0x0001b9f0


	//   ....[10]....
        /*00a0*/ 	.word	0x0001bb70


	//   ....[11]....
        /*00a4*/ 	.word	0x0001bbb0


	//   ....[12]....
        /*00a8*/ 	.word	0x0001bbd0


	//   ....[13]....
        /*00ac*/ 	.word	0x0001bc10


	//   ....[14]....
        /*00b0*/ 	.word	0x0001bcf0


	//   ....[15]....
        /*00b4*/ 	.word	0x0001bd20


	//   ....[16]....
        /*00b8*/ 	.word	0x0001bdd0


	//   ....[17]....
        /*00bc*/ 	.word	0x0001be00


	//----- nvinfo : EIATTR_VRC_CTA_INIT_COUNT
	.align		4
.L_2062:
        /*00c0*/ 	.byte	0x02, 0x4a
	.zero		1
	.zero		1


	//----- nvinfo : EIATTR_EXIT_INSTR_OFFSETS
	.align		4
        /*00c4*/ 	.byte	0x04, 0x1c
        /*00c6*/ 	.short	(.L_2064 - .L_2063)


	//   ....[0]....
.L_2063:
        /*00c8*/ 	.word	0x000002a0


	//   ....[1]....
        /*00cc*/ 	.word	0x0001ceb0


	//----- nvinfo : EIATTR_MAX_THREADS
	.align		4
.L_2064:
        /*00d0*/ 	.byte	0x04, 0x05
        /*00d2*/ 	.short	(.L_2066 - .L_2065)
.L_2065:
        /*00d4*/ 	.word	0x00000080
        /*00d8*/ 	.word	0x00000001
        /*00dc*/ 	.word	0x00000001


	//----- nvinfo : EIATTR_CRS_STACK_SIZE
	.align		4
.L_2066:
        /*00e0*/ 	.byte	0x04, 0x1e
        /*00e2*/ 	.short	(.L_2068 - .L_2067)
.L_2067:
        /*00e4*/ 	.word	0x00000000


	//----- nvinfo : EIATTR_CBANK_PARAM_SIZE
	.align		4
.L_2068:
        /*00e8*/ 	.byte	0x03, 0x19
        /*00ea*/ 	.short	0x00e8


	//----- nvinfo : EIATTR_PARAM_CBANK
	.align		4
        /*00ec*/ 	.byte	0x04, 0x0a
        /*00ee*/ 	.short	(.L_2070 - .L_2069)
	.align		4
.L_2069:
        /*00f0*/ 	.word	index@(.nv.constant0._ZN10layer_norm13ln_fwd_kernelINS_13Kernel_traitsI13__nv_bfloat16S2_fS2_fjLj5120ELj1ELj1ELj4ELj16ENS_18Kernel_traits_baseILj5120ES2_S2_fS2_fjLj128EEEEELb1ELb0ELb1ELb1EEEvNS_9FwdParamsE)
        /*00f4*/ 	.short	0x0380
        /*00f6*/ 	.short	0x00e8


	//----- nvinfo : EIATTR_SW_WAR
	.align		4
.L_2070:
        /*00f8*/ 	.byte	0x04, 0x36
        /*00fa*/ 	.short	(.L_2072 - .L_2071)
.L_2071:
        /*00fc*/ 	.word	0x00000008
.L_2072:


//--------------------- .nv.info._ZN10layer_norm13ln_fwd_kernelINS_13Kernel_traitsI13__nv_bfloat16S2_fS2_fjLj5120ELj1ELj1ELj4ELj16ENS_18Kernel_traits_baseILj5120ES2_S2_fS2_fjLj128EEEEELb1ELb1ELb0ELb0EEEvNS_9FwdParamsE --------------------------
	.section	.nv.info._ZN10layer_norm13ln_fwd_kernelINS_13Kernel_traitsI13__nv_bfloat16S2_fS2_fjLj5120ELj1ELj1ELj4ELj16ENS_18Kernel_traits_baseILj5120ES2_S2_fS2_fjLj128EEEEELb1ELb1ELb0ELb0EEEvNS_9FwdParamsE,"",@"SHT_CUDA_INFO"
	.sectionflags	@""
	.align	4


	//----- nvinfo : EIATTR_CUDA_API_VERSION
	.align		4
        /*0000*/ 	.byte	0x04, 0x37
        /*0002*/ 	.short	(.L_2074 - .L_2073)
.L_2073:
        /*0004*/ 	.word	0x00000082


	//----- nvinfo : EIATTR_KPARAM_INFO
	.align		4
.L_2074:
        /*0008*/ 	.byte	0x04, 0x17
        /*000a*/ 	.short	(.L_2076 - .L_2075)
.L_2075:
        /*000c*/ 	.word	0x00000000
        /*0010*/ 	.short	0x0000
        /*0012*/ 	.short	0x0000
        /*0014*/ 	.byte	0x00, 0xf0, 0xa1, 0x03


	//----- nvinfo : EIATTR_SPARSE_MMA_MASK
	.align		4
.L_2076:
        /*0018*/ 	.byte	0x03, 0x50
        /*001a*/ 	.short	0x0000


	//----- nvinfo : EIATTR_MAXREG_COUNT
	.align		4
        /*001c*/ 	.byte	0x03, 0x1b
        /*001e*/ 	.short	0x00ff


	//----- nvinfo : EIATTR_NUM_BARRIERS
	.align		4
        /*0020*/ 	.byte	0x02, 0x4c
        /*0022*/ 	.byte	0x01
	.zero		1


	//----- nvinfo : EIATTR_MERCURY_ISA_VERSION
	.align		4
        /*0024*/ 	.byte	0x03, 0x5f
        /*0026*/ 	.short	0x0101


	//----- nvinfo : EIATTR_COOP_GROUP_MASK_REGIDS
	.align		4
        /*0028*/ 	.byte	0x04, 0x29
        /*002a*/ 	.short	(.L_2078 - .L_2077)


	//   ....[0]....
.L_2077:
        /*002c*/ 	.word	0xffffffff


	//   ....[1]....
        /*0030*/ 	.word	0xffffffff


	//   ....[2]....
        /*0034*/ 	.word	0xffffffff


	//   ....[3]....
        /*0038*/ 	.word	0xffffffff


	//   ....[4]....
        /*003c*/ 	.word	0xffffffff


	//   ....[5]....
        /*0040*/ 	.word	0xffffffff


	//   ....[6]....
        /*0044*/ 	.word	0xffffffff


	//   ....[7]....
        /*0048*/ 	.word	0xffffffff


	//   ....[8]....
        /*004c*/ 	.word	0xffffffff


	//   ....[9]....
        /*0050*/ 	.word	0xffffffff


	//   ....[10]....
        /*0054*/ 	.word	0xffffffff


	//   ....[11]....
        /*0058*/ 	.word	0xffffffff


	//   ....[12]....
        /*005c*/ 	.word	0xffffffff


	//   ....[13]....
        /*0060*/ 	.word	0xffffffff


	//   ....[14]....
        /*0064*/ 	.word	0xffffffff


	//   ....[15]....
        /*0068*/ 	.word	0xffffffff


	//   ....[16]....
        /*006c*/ 	.word	0xffffffff


	//   ....[17]....
        /*0070*/ 	.word	0xffffffff


	//----- nvinfo : EIATTR_COOP_GROUP_INSTR_OFFSETS
	.align		4
.L_2078:
        /*0074*/ 	.byte	0x04, 0x28
        /*0076*/ 	.short	(.L_2080 - .L_2079)


	//   ....[0]....
.L_2079:
        /*0078*/ 	.word	0x000216d0


	//   ....[1]....
        /*007c*/ 	.word	0x000216f0


	//   ....[2]....
        /*0080*/ 	.word	0x00021710


	//   ....[3]....
        /*0084*/ 	.word	0x00021730


	//   ....[4]....
        /*0088*/ 	.word	0x00021750


	//   ....[5]....
        /*008c*/ 	.word	0x00021cb0


	//   ....[6]....
        /*0090*/ 	.word	0x00021cd0


	//   ....[7]....
        /*0094*/ 	.word	0x00021cf0


	//   ....[8]....
        /*0098*/ 	.word	0x00021d10


	//   ....[9]....
        /*009c*/ 	.word	0x00021d30


	//   ....[10]....
        /*00a0*/ 	.word	0x00021ec0


	//   ....[11]....
        /*00a4*/ 	.word	0x00021ef0


	//   ....[12]....
        /*00a8*/ 	.word	0x00021f30


	//   ....[13]....
        /*00ac*/ 	.word	0x00021f90


	//   ....[14]....
        /*00b0*/ 	.word	0x00022000


	//   ....[15]....
        /*00b4*/ 	.word	0x00022060


	//   ....[16]....
        /*00b8*/ 	.word	0x000220c0


	//   ....[17]....
        /*00bc*/ 	.word	0x00022110


	//----- nvinfo : EIATTR_VRC_CTA_INIT_COUNT
	.align		4
.L_2080:
        /*00c0*/ 	.byte	0x02, 0x4a
	.zero		1
	.zero		1


	//----- nvinfo : EIATTR_EXIT_INSTR_OFFSETS
	.align		4
        /*00c4*/ 	.byte	0x04, 0x1c
        /*00c6*/ 	.short	(.L_2082 - .L_2081)


	//   ....[0]....
.L_2081:
        /*00c8*/ 	.word	0x00000900


	//   ....[1]....
        /*00cc*/ 	.word	0x00023240


	//----- nvinfo : EIATTR_INDIRECT_BRANCH_TARGETS
	.align		4
.L_2082:
        /*00d0*/ 	.byte	0x04, 0x34
        /*00d2*/ 	.short	(.L_2084 - .L_2083)


	//   ....[0]....
.L_2083:
        /*00d4*/ 	.word	.L_x_33876@srel
        /*00d8*/ 	.short	0x0
        /*00da*/ 	.short	0x0
        /*00dc*/ 	.word	0x3
        /*00e0*/ 	.word	.L_x_33877@srel
        /*00e4*/ 	.word	.L_x_33878@srel
        /*00e8*/ 	.word	.L_x_33879@srel


	//----- nvinfo : EIATTR_MAX_THREADS
	.align		4
.L_2084:
        /*00ec*/ 	.byte	0x04, 0x05
        /*00ee*/ 	.short	(.L_2086 - .L_2085)
.L_2085:
        /*00f0*/ 	.word	0x00000080
        /*00f4*/ 	.word	0x00000001
        /*00f8*/ 	.word	0x00000001


	//----- nvinfo : EIATTR_CRS_STACK_SIZE
	.align		4
.L_2086:
        /*00fc*/ 	.byte	0x04, 0x1e
        /*00fe*/ 	.short	(.L_2088 - .L_2087)
.L_2087:
        /*0100*/ 	.word	0x00000000


	//----- nvinfo : EIATTR_CBANK_PARAM_SIZE
	.align		4
.L_2088:
        /*0104*/ 	.byte	0x03, 0x19
        /*0106*/ 	.short	0x00e8


	//----- nvinfo : EIATTR_PARAM_CBANK
	.align		4
        /*0108*/ 	.byte	0x04, 0x0a
        /*010a*/ 	.short	(.L_2090 - .L_2089)
	.align		4
.L_2089:
        /*010c*/ 	.word	index@(.nv.constant0._ZN10layer_norm13ln_fwd_kernelINS_13Kernel_traitsI13__nv_bfloat16S2_fS2_fjLj5120ELj1ELj1ELj4ELj16ENS_18Kernel_traits_baseILj5120ES2_S2_fS2_fjLj128EEEEELb1ELb1ELb0ELb0EEEvNS_9FwdParamsE)
        /*0110*/ 	.short	0x0380
        /*0112*/ 	.short	0x00e8


	//----- nvinfo : EIATTR_SW_WAR
	.align		4
.L_2090:
        /*0114*/ 	.byte	0x04, 0x36
        /*0116*/ 	.short	(.L_2092 - .L_2091)
.L_2091:
        /*0118*/ 	.word	0x00000008
.L_2092:


//--------------------- .nv.info._ZN10layer_norm13ln_fwd_kernelINS_13Kernel_traitsI13__nv_bfloat16S2_fS2_fjLj5120ELj1ELj1ELj4ELj16ENS_18Kernel_traits_baseILj5120ES2_S2_fS2_fjLj128EEEEELb1ELb1ELb0ELb1EEEvNS_9FwdParamsE --------------------------
	.section	.nv.info._ZN10layer_norm13ln_fwd_kernelINS_13Kernel_traitsI13__nv_bfloat16S2_fS2_fjLj5120ELj1ELj1ELj4ELj16ENS_18Kernel_traits_baseILj5120ES2_S2_fS2_fjLj128EEEEELb1ELb1ELb0ELb1EEEvNS_9FwdParamsE,"",@"SHT_CUDA_INFO"
	.sectionflags	@""
	.align	4


	//----- nvinfo : EIATTR_CUDA_API_VERSION
	.align		4
        /*0000*/ 	.byte	0x04, 0x37
        /*0002*/ 	.short	(.L_2094 - .L_2093)
.L_2093:
        /*0004*/ 	.word	0x00000082


	//----- nvinfo : EIATTR_KPARAM_INFO
	.align		4
.L_2094:
        /*0008*/ 	.byte	0x04, 0x17
        /*000a*/ 	.short	(.L_2096 - .L_2095)
.L_2095:
        /*000c*/ 	.word	0x00000000
        /*0010*/ 	.short	0x0000
        /*0012*/ 	.short	0x0000
        /*0014*/ 	.byte	0x00, 0xf0, 0xa1, 0x03


	//----- nvinfo : EIATTR_SPARSE_MMA_MASK
	.align		4
.L_2096:
        /*0018*/ 	.byte	0x03, 0x50
        /*001a*/ 	.short	0x0000


	//----- nvinfo : EIATTR_MAXREG_COUNT
	.align		4
        /*001c*/ 	.byte	0x03, 0x1b
        /*001e*/ 	.short	0x00ff


	//----- nvinfo : EIATTR_NUM_BARRIERS
	.align		4
        /*0020*/ 	.byte	0x02, 0x4c
        /*0022*/ 	.byte	0x01
	.zero		1


	//----- nvinfo : EIATTR_MERCURY_ISA_VERSION
	.align		4
        /*0024*/ 	.byte	0x03, 0x5f
        /*0026*/ 	.short	0x0101


	//----- nvinfo : EIATTR_COOP_GROUP_MASK_REGIDS
	.align		4
        /*0028*/ 	.byte	0x04, 0x29
        /*002a*/ 	.short	(.L_2098 - .L_2097)


	//   ....[0]....
.L_2097:
        /*002c*/ 	.word	0xffffffff


	//   ....[1]....
        /*0030*/ 	.word	0xffffffff


	//   ....[2]....
        /*0034*/ 	.word	0xffffffff


	//   ....[3]....
        /*0038*/ 	.word	0xffffffff


	//   ....[4]....
        /*003c*/ 	.word	0xffffffff


	//   ....[5]....
        /*0040*/ 	.word	0xffffffff


	//   ....[6]....
        /*0044*/ 	.word	0xffffffff


	//   ....[7]....
        /*0048*/ 	.word	0xffffffff


	//   ....[8]....
        /*004c*/ 	.word	0xffffffff


	//   ....[9]....
        /*0050*/ 	.word	0xffffffff


	//   ....[10]....
        /*0054*/ 	.word	0xffffffff


	//   ....[11]....
        /*0058*/ 	.word	0xffffffff


	//   ....[12]....
        /*005c*/ 	.word	0xffffffff


	//   ....[13]....
        /*0060*/ 	.word	0xffffffff


	//   ....[14]....
        /*0064*/ 	.word	0xffffffff


	//   ....[15]....
        /*0068*/ 	.word	0xffffffff


	//   ....[16]....
        /*006c*/ 	.word	0xffffffff


	//   ....[17]....
        /*0070*/ 	.word	0xffffffff


	//----- nvinfo : EIATTR_COOP_GROUP_INSTR_OFFSETS
	.align		4
.L_2098:
        /*0074*/ 	.byte	0x04, 0x28
        /*0076*/ 	.short	(.L_2100 - .L_2099)


	//   ....[0]....
.L_2099:
        /*0078*/ 	.word	0x0001fa60


	//   ....[1]....
        /*007c*/ 	.word	0x0001fa80


	//   ....[2]....
        /*0080*/ 	.word	0x0001faa0


	//   ....[3]....
        /*0084*/ 	.word	0x0001fac0


	//   ....[4]....
        /*0088*/ 	.word	0x0001fae0


	//   ....[5]....
        /*008c*/ 	.word	0x00020030


	//   ....[6]....
        /*0090*/ 	.word	0x00020060


	//   ....[7]....
        /*0094*/ 	.word	0x00020090


	//   ....[8]....
        /*0098*/ 	.word	0x000200e0


	//   ....[9]....
        /*009c*/ 	.word	0x00020100


	//   ....[10]....
        /*00a0*/ 	.word	0x000202b0


	//   ....[11]....
        /*00a4*/ 	.word	0x000202f0


	//   ....[12]....
        /*00a8*/ 	.word	0x00020390


	//   ....[13]....
        /*00ac*/ 	.word	0x000203d0


	//   ....[14]....
        /*00b0*/ 	.word	0x00020460


	//   ....[15]....
        /*00b4*/ 	.word	0x000204b0


	//   ....[16]....
        /*00b8*/ 	.word	0x00020530


	//   ....[17]....
        /*00bc*/ 	.word	0x00020580


	//----- nvinfo : EIATTR_VRC_CTA_INIT_COUNT
	.align		4
.L_2100:
        /*00c0*/ 	.byte	0x02, 0x4a
	.zero		1
	.zero		1


	//----- nvinfo : EIATTR_EXIT_INSTR_OFFSETS
	.align		4
        /*00c4*/ 	.byte	0x04, 0x1c
        /*00c6*/ 	.short	(.L_2102 - .L_2101)


	//   ....[0]....
.L_2101:
        /*00c8*/ 	.word	0x00000490


	//   ....[1]....
        /*00cc*/ 	.word	0x00021490


	//----- nvinfo : EIATTR_INDIRECT_BRANCH_TARGETS
	.align		4
.L_2102:
        /*00d0*/ 	.byte	0x04, 0x34
        /*00d2*/ 	.short	(.L_2104 - .L_2103)


	//   ....[0]....
.L_2103:
        /*00d4*/ 	.word	.L_x_33880@srel
        /*00d8*/ 	.short	0x0
        /*00da*/ 	.short	0x0
        /*00dc*/ 	.word	0x3
        /*00e0*/ 	.word	.L_x_33881@srel
        /*00e4*/ 	.word	.L_x_33882@srel
        /*00e8*/ 	.word	.L_x_33883@srel


	//----- nvinfo : EIATTR_MAX_THREADS
	.align		4
.L_2104:
        /*00ec*/ 	.byte	0x04, 0x05
        /*00ee*/ 	.short	(.L_2106 - .L_2105)
.L_2105:
        /*00f0*/ 	.word	0x00000080
        /*00f4*/ 	.word	0x00000001
        /*00f8*/ 	.word	0x00000001


	//----- nvinfo : EIATTR_CRS_STACK_SIZE
	.align		4
.L_2106:
        /*00fc*/ 	.byte	0x04, 0x1e
        /*00fe*/ 	.short	(.L_2108 - .L_2107)
.L_2107:
        /*0100*/ 	.word	0x00000000


	//----- nvinfo : EIATTR_CBANK_PARAM_SIZE
	.align		4
.L_2108:
        /*0104*/ 	.byte	0x03, 0x19
        /*0106*/ 	.short	0x00e8


	//----- nvinfo : EIATTR_PARAM_CBANK
	.align		4
        /*0108*/ 	.byte	0x04, 0x0a
        /*010a*/ 	.short	(.L_2110 - .L_2109)
	.align		4
.L_2109:
        /*010c*/ 	.word	index@(.nv.constant0._ZN10layer_norm13ln_fwd_kernelINS_13Kernel_traitsI13__nv_bfloat16S2_fS2_fjLj5120ELj1ELj1ELj4ELj16ENS_18Kernel_traits_baseILj5120ES2_S2_fS2_fjLj128EEEEELb1ELb1ELb0ELb1EEEvNS_9FwdParamsE)
        /*0110*/ 	.short	0x0380
        /*0112*/ 	.short	0x00e8


	//----- nvinfo : EIATTR_SW_WAR
	.align		4
.L_2110:
        /*0114*/ 	.byte	0x04, 0x36
        /*0116*/ 	.short	(.L_2112 - .L_2111)
.L_2111:
        /*0118*/ 	.word	0x00000008
.L_2112:


//--------------------- .nv.info._ZN10layer_norm13ln_fwd_kernelINS_13Kernel_traitsI13__nv_bfloat16S2_fS2_fjLj5120ELj1ELj1ELj4ELj16ENS_18Kernel_traits_baseILj5120ES2_S2_fS2_fjLj128EEEEELb1ELb1ELb1ELb0EEEvNS_9FwdParamsE --------------------------
	.section	.nv.info._ZN10layer_norm13ln_fwd_kernelINS_13Kernel_traitsI13__nv_bfloat16S2_fS2_fjLj5120ELj1ELj1ELj4ELj16ENS_18Kernel_traits_baseILj5120ES2_S2_fS2_fjLj128EEEEELb1ELb1ELb1ELb0EEEvNS_9FwdParamsE,"",@"SHT_CUDA_INFO"
	.sectionflags	@""
	.align	4


	//----- nvinfo : EIATTR_CUDA_API_VERSION
	.align		4
        /*0000*/ 	.byte	0x04, 0x37
        /*0002*/ 	.short	(.L_2114 - .L_2113)
.L_2113:
        /*0004*/ 	.word	0x00000082


	//----- nvinfo : EIATTR_KPARAM_INFO
	.align		4
.L_2114:
        /*0008*/ 	.byte	0x04, 0x17
        /*000a*/ 	.short	(.L_2116 - .L_2115)
.L_2115:
        /*000c*/ 	.word	0x00000000
        /*0010*/ 	.short	0x0000
        /*0012*/ 	.short	0x0000
        /*0014*/ 	.byte	0x00, 0xf0, 0xa1, 0x03


	//----- nvinfo : EIATTR_SPARSE_MMA_MASK
	.align		4
.L_2116:
        /*0018*/ 	.byte	0x03, 0x50
        /*001a*/ 	.short	0x0000


	//----- nvinfo : EIATTR_MAXREG_COUNT
	.align		4
        /*001c*/ 	.byte	0x03, 0x1b
        /*001e*/ 	.short	0x00ff


	//----- nvinfo : EIATTR_NUM_BARRIERS
	.align		4
        /*0020*/ 	.byte	0x02, 0x4c
        /*0022*/ 	.byte	0x01
	.zero		1


	//----- nvinfo : EIATTR_MERCURY_ISA_VERSION
	.align		4
        /*0024*/ 	.byte	0x03, 0x5f
        /*0026*/ 	.short	0x0101


	//----- nvinfo : EIATTR_COOP_GROUP_MASK_REGIDS
	.align		4
        /*0028*/ 	.byte	0x04, 0x29
        /*002a*/ 	.short	(.L_2118 - .L_2117)


	//   ....[0]....
.L_2117:
        /*002c*/ 	.word	0xffffffff


	//   ....[1]....
        /*0030*/ 	.word	0xffffffff


	//   ....[2]....
        /*0034*/ 	.word	0xffffffff


	//   ....[3]....
        /*0038*/ 	.word	0xffffffff


	//   ....[4]....
        /*003c*/ 	.word	0xffffffff


	//   ....[5]....
        /*0040*/ 	.word	0xffffffff


	//   ....[6]....
        /*0044*/ 	.word	0xffffffff


	//   ....[7]....
        /*0048*/ 	.word	0xffffffff


	//   ....[8]....
        /*004c*/ 	.word	0xffffffff


	//   ....[9]....
        /*0050*/ 	.word	0xffffffff


	//   ....[10]....
        /*0054*/ 	.word	0xffffffff


	//   ....[11]....
        /*0058*/ 	.word	0xffffffff


	//   ....[12]....
        /*005c*/ 	.word	0xffffffff


	//   ....[13]....
        /*0060*/ 	.word	0xffffffff


	//   ....[14]....
        /*0064*/ 	.word	0xffffffff


	//   ....[15]....
        /*0068*/ 	.word	0xffffffff


	//   ....[16]....
        /*006c*/ 	.word	0xffffffff


	//   ....[17]....
        /*0070*/ 	.word	0xffffffff


	//----- nvinfo : EIATTR_COOP_GROUP_INSTR_OFFSETS
	.align		4
.L_2118:
        /*0074*/ 	.byte	0x04, 0x28
        /*0076*/ 	.short	(.L_2120 - .L_2119)


	//   ....[0]....
.L_2119:
        /*0078*/ 	.word	0x0001d310


	//   ....[1]....
        /*007c*/ 	.word	0x0001d330


	//   ....[2]....
        /*0080*/ 	.word	0x0001d350


	//   ....[3]....
        /*0084*/ 	.word	0x0001d370


	//   ....[4]....
        /*0088*/ 	.word	0x0001d390


	//   ....[5]....
        /*008c*/ 	.word	0x0001d8f0


	//   ....[6]....
        /*0090*/ 	.word	0x0001d910


	//   ....[7]....
        /*0094*/ 	.word	0x0001d940


	//   ....[8]....
        /*0098*/ 	.word	0x0001d960


	//   ....[9]....
        /*009c*/ 	.word	0x0001d9a0


	//   ....[10]....
        /*00a0*/ 	.word	0x0001da20


	//   ....[11]....
        /*00a4*/ 	.word	0x0001da90


	//   ....[12]....
        /*00a8*/ 	.word	0x0001dad0


	//   ....[13]....
        /*00ac*/ 	.word	0x0001daf0


	//   ....[14]....
        /*00b0*/ 	.word	0x0001db80


	//   ....[15]....
        /*00b4*/ 	.word	0x0001dbc0


	//   ....[16]....
        /*00b8*/ 	.word	0x0001dc60


	//   ....[17]....
        /*00bc*/ 	.word	0x0001dca0


	//----- nvinfo : EIATTR_VRC_CTA_INIT_COUNT
	.align		4
.L_2120:
        /*00c0*/ 	.byte	0x02, 0x4a
	.zero		1
	.zero		1


	//----- nvinfo : EIATTR_EXIT_INSTR_OFFSETS
	.align		4
        /*00c4*/ 	.byte	0x04, 0x1c
        /*00c6*/ 	.short	(.L_2122 - .L_2121)


	//   ....[0]....
.L_2121:
        /*00c8*/ 	.word	0x00000a90


	//   ....[1]....
        /*00cc*/ 	.word	0x0001ee10


	//----- nvinfo : EIATTR_MAX_THREADS
	.align		4
.L_2122:
        /*00d0*/ 	.byte	0x04, 0x05
        /*00d2*/ 	.short	(.L_2124 - .L_2123)
.L_2123:
        /*00d4*/ 	.word	0x00000080
        /*00d8*/ 	.word	0x00000001
        /*00dc*/ 	.word	0x00000001


	//----- nvinfo : EIATTR_CRS_STACK_SIZE
	.align		4
.L_2124:
        /*00e0*/ 	.byte	0x04, 0x1e
        /*00e2*/ 	.short	(.L_2126 - .L_2125)
.L_2125:
        /*00e4*/ 	.word	0x00000000


	//----- nvinfo : EIATTR_CBANK_PARAM_SIZE
	.align		4
.L_2126:
        /*00e8*/ 	.byte	0x03, 0x19
        /*00ea*/ 	.short	0x00e8


	//----- nvinfo : EIATTR_PARAM_CBANK
	.align		4
        /*00ec*/ 	.byte	0x04, 0x0a
        /*00ee*/ 	.short	(.L_2128 - .L_2127)
	.align		4
.L_2127:
        /*00f0*/ 	.word	index@(.nv.constant0._ZN10layer_norm13ln_fwd_kernelINS_13Kernel_traitsI13__nv_bfloat16S2_fS2_fjLj5120ELj1ELj1ELj4ELj16ENS_18Kernel_traits_baseILj5120ES2_S2_fS2_fjLj128EEEEELb1ELb1ELb1ELb0EEEvNS_9FwdParamsE)
        /*00f4*/ 	.short	0x0380
        /*00f6*/ 	.short	0x00e8


	//----- nvinfo : EIATTR_SW_WAR
	.align		4
.L_2128:
        /*00f8*/ 	.byte	0x04, 0x36
        /*00fa*/ 	.short	(.L_2130 - .L_2129)
.L_2129:
        /*00fc*/ 	.word	0x00000008
.L_2130:


//--------------------- .nv.info._ZN10layer_norm13ln_fwd_kernelINS_13Kernel_traitsI13__nv_bfloat16S2_fS2_fjLj5120ELj1ELj1ELj4ELj16ENS_18Kernel_traits_baseILj5120ES2_S2_fS2_fjLj128EEEEELb1ELb1ELb1ELb1EEEvNS_9FwdParamsE --------------------------
	.section	.nv.info._ZN10layer_norm13ln_fwd_kernelINS_13Kernel_traitsI13__nv_bfloat16S2_fS2_fjLj5120ELj1ELj1ELj4ELj16ENS_18Kernel_traits_baseILj5120ES2_S2_fS2_fjLj128EEEEELb1ELb1ELb1ELb1EEEvNS_9FwdParamsE,"",@"SHT_CUDA_INFO"
	.sectionflags	@""
	.align	4


	//----- nvinfo : EIATTR_CUDA_API_VERSION
	.align		4
        /*0000*/ 	.byte	0x04, 0x37
        /*0002*/ 	.short	(.L_2132 - .L_2131)
.L_2131:
        /*0004*/ 	.word	0x00000082


	//----- nvinfo : EIATTR_KPARAM_INFO
	.align		4
.L_2132:
        /*0008*/ 	.byte	0x04, 0x17
        /*000a*/ 	.short	(.L_2134 - .L_2133)
.L_2133:
        /*000c*/ 	.word	0x00000000
        /*0010*/ 	.short	0x0000
        /*0012*/ 	.short	0x0000
        /*0014*/ 	.byte	0x00, 0xf0, 0xa1, 0x03


	//----- nvinfo : EIATTR_SPARSE_MMA_MASK
	.align		4
.L_2134:
        /*0018*/ 	.byte	0x03, 0x50
        /*001a*/ 	.short	0x0000


	//----- nvinfo : EIATTR_MAXREG_COUNT
	.align		4
        /*001c*/ 	.byte	0x03, 0x1b
        /*001e*/ 	.short	0x00ff


	//----- nvinfo : EIATTR_NUM_BARRIERS
	.align		4
        /*0020*/ 	.byte	0x02, 0x4c
        /*0022*/ 	.byte	0x01
	.zero		1


	//----- nvinfo : EIATTR_MERCURY_ISA_VERSION
	.align		4
        /*0024*/ 	.byte	0x03, 0x5f
        /*0026*/ 	.short	0x0101


	//----- nvinfo : EIATTR_COOP_GROUP_MASK_REGIDS
	.align		4
        /*0028*/ 	.byte	0x04, 0x29
        /*002a*/ 	.short	(.L_2136 - .L_2135)


	//   ....[0]....
.L_2135:
        /*002c*/ 	.word	0xffffffff


	//   ....[1]....
        /*0030*/ 	.word	0xffffffff


	//   ....[2]....
        /*0034*/ 	.word	0xffffffff


	//   ....[3]....
        /*0038*/ 	.word	0xffffffff


	//   ....[4]....
        /*003c*/ 	.word	0xffffffff


	//   ....[5]....
        /*0040*/ 	.word	0xffffffff


	//   ....[6]....
        /*0044*/ 	.word	0xffffffff


	//   ....[7]....
        /*0048*/ 	.word	0xffffffff


	//   ....[8]....
        /*004c*/ 	.word	0xffffffff


	//   ....[9]....
        /*0050*/ 	.word	0xffffffff


	//   ....[10]....
        /*0054*/ 	.word	0xffffffff


	//   ....[11]....
        /*0058*/ 	.word	0xffffffff


	//   ....[12]....
        /*005c*/ 	.word	0xffffffff


	//   ....[13]....
        /*0060*/ 	.word	0xffffffff


	//   ....[14]....
        /*0064*/ 	.word	0xffffffff


	//   ....[15]....
        /*0068*/ 	.word	0xffffffff


	//   ....[16]....
        /*006c*/ 	.word	0xffffffff


	//   ....[17]....
        /*0070*/ 	.word	0xffffffff


	//----- nvinfo : EIATTR_COOP_GROUP_INSTR_OFFSETS
	.align		4
.L_2136:
        /*0074*/ 	.byte	0x04, 0x28
        /*0076*/ 	.short	(.L_2138 - .L_2137)


	//   ....[0]....
.L_2137:
        /*0078*/ 	.word	0x00020d00


	//   ....[1]....
        /*007c*/ 	.word	0x00020d70


	//   ....[2]....
        /*0080*/ 	.word	0x00020d90


	//   ....[3]....
        /*0084*/ 	.word	0x00020db0


	//   ....[4]....
        /*0088*/ 	.word	0x00020dd0


	//   ....[5]....
        /*008c*/ 	.word	0x00021300


	//   ....[6]....
        /*0090*/ 	.word	0x00021320


	//   ....[7]....
        /*0094*/ 	.word	0x00021340


	//   ....[8]....
        /*0098*/ 	.word	0x00021360


	//   ....[9]....
        /*009c*/ 	.word	0x00021380


	//   ....[10]....
        /*00a0*/ 	.word	0x00021500


	//   ....[11]....
        /*00a4*/ 	.word	0x00021530


	//   ....[12]....
        /*00a8*/ 	.word	0x00021540


	//   ....[13]....
        /*00ac*/ 	.word	0x00021590


	//   ....[14]....
        /*00b0*/ 	.word	0x00021650


	//   ....[15]....
        /*00b4*/ 	.word	0x00021680


	//   ....[16]....
        /*00b8*/ 	.word	0x00021730


	//   ....[17]....
        /*00bc*/ 	.word	0x00021760


	//----- nvinfo : EIATTR_VRC_CTA_INIT_COUNT
	.align		4
.L_2138:
        /*00c0*/ 	.byte	0x02, 0x4a
	.zero		1
	.zero		1


	//----- nvinfo : EIATTR_EXIT_INSTR_OFFSETS
	.align		4
        /*00c4*/ 	.byte	0x04, 0x1c
        /*00c6*/ 	.short	(.L_2140 - .L_2139)


	//   ....[0]....
.L_2139:
        /*00c8*/ 	.word	0x00000490


	//   ....[1]....
        /*00cc*/ 	.word	0x00022790


	//----- nvinfo : EIATTR_MAX_THREADS
	.align		4
.L_2140:
        /*00d0*/ 	.byte	0x04, 0x05
        /*00d2*/ 	.short	(.L_2142 - .L_2141)
.L_2141:
        /*00d4*/ 	.word	0x00000080
        /*00d8*/ 	.word	0x00000001
        /*00dc*/ 	.word	0x00000001


	//----- nvinfo : EIATTR_CRS_STACK_SIZE
	.align		4
.L_2142:
        /*00e0*/ 	.byte	0x04, 0x1e
        /*00e2*/ 	.short	(.L_2144 - .L_2143)
.L_2143:
        /*00e4*/ 	.word	0x00000000


	//----- nvinfo : EIATTR_CBANK_PARAM_SIZE
	.align		4
.L_2144:
        /*00e8*/ 	.byte	0x03, 0x19
        /*00ea*/ 	.short	0x00e8


	//----- nvinfo : EIATTR_PARAM_CBANK
	.align		4
        /*00ec*/ 	.byte	0x04, 0x0a
        /*00ee*/ 	.short	(.L_2146 - .L_2145)
	.align		4
.L_2145:
        /*00f0*/ 	.word	index@(.nv.constant0._ZN10layer_norm13ln_fwd_kernelINS_13Kernel_traitsI13__nv_bfloat16S2_fS2_fjLj5120ELj1ELj1ELj4ELj16ENS_18Kernel_traits_baseILj5120ES2_S2_fS2_fjLj128EEEEELb1ELb1ELb1ELb1EEEvNS_9FwdParamsE)
        /*00f4*/ 	.short	0x0380
        /*00f6*/ 	.short	0x00e8


	//----- nvinfo : EIATTR_SW_WAR
	.align		4
.L_2146:
        /*00f8*/ 	.byte	0x04, 0x36
        /*00fa*/ 	.short	(.L_2148 - .L_2147)
.L_2147:
        /*00fc*/ 	.word	0x00000008
.L_2148:


//--------------------- .nv.info._ZN10layer_norm13ln_fwd_kernelINS_13Kernel_traitsIf13__nv_bfloat16fS2_fjLj5120ELj1ELj1ELj4ELj16ENS_18Kernel_traits_baseILj5120EfS2_fS2_fjLj128EEEEELb0ELb0ELb0ELb0EEEvNS_9FwdParamsE --------------------------
	.section	.nv.info._ZN10layer_norm13ln_fwd_kernelINS_13Kernel_traitsIf13__nv_bfloat16fS2_fjLj5120ELj1ELj1ELj4ELj16ENS_18Kernel_traits_baseILj5120EfS2_fS2_fjLj128EEEEELb0ELb0ELb0ELb0EEEvNS_9FwdParamsE,"",@"SHT_CUDA_INFO"
	.sectionflags	@""
	.align	4


	//----- nvinfo : EIATTR_CUDA_API_VERSION
	.align		4
        /*0000*/ 	.byte	0x04, 0x37
        /*0002*/ 	.short	(.L_2150 - .L_2149)
.L_2149:
        /*0004*/ 	.word	0x00000082


	//----- nvinfo : EIATTR_KPARAM_INFO
	.align		4
.L_2150:
        /*0008*/ 	.byte	0x04, 0x17
        /*000a*/ 	.short	(.L_2152 - .L_2151)
.L_2151:
        /*000c*/ 	.word	0x00000000
        /*0010*/ 	.short	0x0000
        /*0012*/ 	.short	0x0000
        /*0014*/ 	.byte	0x00, 0xf0, 0xa1, 0x03


	//----- nvinfo : EIATTR_SPARSE_MMA_MASK
	.align		4
.L_2152:
        /*0018*/ 	.byte	0x03, 0x50
        /*001a*/ 	.short	0x0000


	//----- nvinfo : EIATTR_MAXREG_COUNT
	.align		4
        /*001c*/ 	.byte	0x03, 0x1b
        /*001e*/ 	.short	0x00ff


	//----- nvinfo : EIATTR_NUM_BARRIERS
	.align		4
        /*0020*/ 	.byte	0x02, 0x4c
        /*0022*/ 	.byte	0x01
	.zero		1


	//----- nvinfo : EIATTR_MERCURY_ISA_VERSION
	.align		4
        /*0024*/ 	.byte	0x03, 0x5f
        /*0026*/ 	.short	0x0101


	//----- nvinfo : EIATTR_COOP_GROUP_MASK_REGIDS
	.align		4
        /*0028*/ 	.byte	0x04, 0x29
        /*002a*/ 	.short	(.L_2154 - .L_2153)


	//   ....[0]....
.L_2153:
        /*002c*/ 	.word	0xffffffff


	//   ....[1]....
        /*0030*/ 	.word	0xffffffff


	//   ....[2]....
        /*0034*/ 	.word	0xffffffff


	//   ....[3]....
        /*0038*/ 	.word	0xffffffff


	//   ....[4]....
        /*003c*/ 	.word	0xffffffff


	//   ....[5]....
        /*0040*/ 	.word	0xffffffff


	//   ....[6]....
        /*0044*/ 	.word	0xffffffff


	//   ....[7]....
        /*0048*/ 	.word	0xffffffff


	//   ....[8]....
        /*004c*/ 	.word	0xffffffff


	//   ....[9]....
        /*0050*/ 	.word	0xffffffff


	//   ....[10]....
        /*0054*/ 	.word	0xffffffff


	//   ....[11]....
        /*0058*/ 	.word	0xffffffff


	//   ....[12]....
        /*005c*/ 	.word	0xffffffff


	//   ....[13]....
        /*0060*/ 	.word	0xffffffff


	//   ....[14]....
        /*0064*/ 	.word	0xffffffff


	//   ....[15]....
        /*0068*/ 	.word	0xffffffff


	//   ....[16]....
        /*006c*/ 	.word	0xffffffff


	//   ....[17]....
        /*0070*/ 	.word	0xffffffff


	//----- nvinfo : EIATTR_COOP_GROUP_INSTR_OFFSETS
	.align		4
.L_2154:
        /*0074*/ 	.byte	0x04, 0x28
        /*0076*/ 	.short	(.L_2156 - .L_2155)


	//   ....[0]....
.L_2155:
        /*0078*/ 	.word	0x00001f70


	//   ....[1]....
        /*007c*/ 	.word	0x00001f90


	//   ....[2]....
        /*0080*/ 	.word	0x00001fb0


	//   ....[3]....
        /*0084*/ 	.word	0x00001fd0


	//   ....[4]....
        /*0088*/ 	.word	0x00001ff0


	//   ....[5]....
        /*008c*/ 	.word	0x00002580


	//   ....[6]....
        /*0090*/ 	.word	0x000025a0


	//   ....[7]....
        /*0094*/ 	.word	0x000025c0


	//   ....[8]....
        /*0098*/ 	.word	0x000025e0


	//   ....[9]....
        /*009c*/ 	.word	0x00002600


	//   ....[10]....
        /*00a0*/ 	.word	0x00002780


	//   ....[11]....
        /*00a4*/ 	.word	0x000027c0


	//   ....[12]....
        /*00a8*/ 	.word	0x00002800


	//   ....[13]....
        /*00ac*/ 	.word	0x00002850


	//   ....[14]....
        /*00b0*/ 	.word	0x000028b0


	//   ....[15]....
        /*00b4*/ 	.word	0x00002920


	//   ....[16]....
        /*00b8*/ 	.word	0x00002990


	//   ....[17]....
        /*00bc*/ 	.word	0x000029d0


	//----- nvinfo : EIATTR_VRC_CTA_INIT_COUNT
	.align		4
.L_2156:
        /*00c0*/ 	.byte	0x02, 0x4a
	.zero		1
	.zero		1


	//----- nvinfo : EIATTR_EXIT_INSTR_OFFSETS
	.align		4
        /*00c4*/ 	.byte	0x04, 0x1c
        /*00c6*/ 	.short	(.L_2158 - .L_2157)


	//   ....[0]....
.L_2157:
        /*00c8*/ 	.word	0x00000790


	//   ....[1]....
        /*00cc*/ 	.word	0x000035e0


	//----- nvinfo : EIATTR_MAX_THREADS
	.align		4
.L_2158:
        /*00d0*/ 	.byte	0x04, 0x05
        /*00d2*/ 	.short	(.L_2160 - .L_2159)
.L_2159:
        /*00d4*/ 	.word	0x00000080
        /*00d8*/ 	.word	0x00000001
        /*00dc*/ 	.word	0x00000001


	//----- nvinfo : EIATTR_CRS_STACK_SIZE
	.align		4
.L_2160:
        /*00e0*/ 	.byte	0x04, 0x1e
        /*00e2*/ 	.short	(.L_2162 - .L_2161)
.L_2161:
        /*00e4*/ 	.word	0x00000000


	//----- nvinfo : EIATTR_CBANK_PARAM_SIZE
	.align		4
.L_2162:
        /*00e8*/ 	.byte	0x03, 0x19
        /*00ea*/ 	.short	0x00e8


	//----- nvinfo : EIATTR_PARAM_CBANK
	.align		4
        /*00ec*/ 	.byte	0x04, 0x0a
        /*00ee*/ 	.short	(.L_2164 - .L_2163)
	.align		4
.L_2163:
        /*00f0*/ 	.word	index@(.nv.constant0._ZN10layer_norm13ln_fwd_kernelINS_13Kernel_traitsIf13__nv_bfloat16fS2_fjLj5120ELj1ELj1ELj4ELj16ENS_18Kernel_traits_baseILj5120EfS2_fS2_fjLj128EEEEELb0ELb0ELb0ELb0EEEvNS_9FwdParamsE)
        /*00f4*/ 	.short	0x0380
        /*00f6*/ 	.short	0x00e8


	//----- nvinfo : EIATTR_SW_WAR
	.align		4
.L_2164:
        /*00f8*/ 	.byte	0x04, 0x36
        /*00fa*/ 	.short	(.L_2166 - .L_2165)
.L_2165:
        /*00fc*/ 	.word	0x00000008
.L_2166:


//--------------------- .nv.info._ZN10layer_norm13ln_fwd_kernelINS_13Kernel_traitsIf13__nv_bfloat16fS2_fjLj5120ELj1ELj1ELj4ELj16ENS_18Kernel_traits_baseILj5120EfS2_fS2_fjLj128EEEEELb0ELb0ELb0ELb1EEEvNS_9FwdParamsE --------------------------
	.section	.nv.info._ZN10layer_norm13ln_fwd_kernelINS_13Kernel_traitsIf13__nv_bfloat16fS2_fjLj5120ELj1ELj1ELj4ELj16ENS_18Kernel_traits_baseILj5120EfS2_fS2_fjLj128EEEEELb0ELb0ELb0ELb1EEEvNS_9FwdParamsE,"",@"SHT_CUDA_INFO"
	.sectionflags	@""
	.align	4


	//----- nvinfo : EIATTR_CUDA_API_VERSION
	.align		4
        /*0000*/ 	.byte	0x04, 0x37
        /*0002*/ 	.short	(.L_2168 - .L_2167)
.L_2167:
        /*0004*/ 	.word	0x00000082


	//----- nvinfo : EIATTR_KPARAM_INFO
	.align		4
.L_2168:
        /*0008*/ 	.byte	0x04, 0x17
        /*000a*/ 	.short	(.L_2170 - .L_2169)
.L_2169:
        /*000c*/ 	.word	0x00000000
        /*0010*/ 	.short	0x0000
        /*0012*/ 	.short	0x0000
        /*0014*/ 	.byte	0x00, 0xf0, 0xa1, 0x03


	//----- nvinfo : EIATTR_SPARSE_MMA_MASK
	.align		4
.L_2170:
        /*0018*/ 	.byte	0x03, 0x50
        /*001a*/ 	.short	0x0000


	//----- nvinfo : EIATTR_MAXREG_COUNT
	.align		4
        /*001c*/ 	.byte	0x03, 0x1b
        /*001e*/ 	.short	0x00ff


	//----- nvinfo : EIATTR_NUM_BARRIERS
	.align		4
        /*0020*/ 	.byte	0x02, 0x4c
        /*0022*/ 	.byte	0x01
	.zero		1


	//----- nvinfo : EIATTR_MERCURY_ISA_VERSION
	.align		4
        /*0024*/ 	.byte	0x03, 0x5f
        /*0026*/ 	.short	0x0101


	//----- nvinfo : EIATTR_COOP_GROUP_MASK_REGIDS
	.align		4
        /*0028*/ 	.byte	0x04, 0x29
        /*002a*/ 	.short	(.L_2172 - .L_2171)


	//   ....[0]....
.L_2171:
        /*002c*/ 	.word	0xffffffff


	//   ....[1]....
        /*0030*/ 	.word	0xffffffff


	//   ....[2]....
        /*0034*/ 	.word	0xffffffff


	//   ....[3]....
        /*0038*/ 	.word	0xffffffff


	//   ....[4]....
        /*003c*/ 	.word	0xffffffff


	//   ....[5]....
        /*0040*/ 	.word	0xffffffff


	//   ....[6]....
        /*0044*/ 	.word	0xffffffff


	//   ....[7]....
        /*0048*/ 	.word	0xffffffff


	//   ....[8]....
        /*004c*/ 	.word	0xffffffff


	//   ....[9]....
        /*0050*/ 	.word	0xffffffff


	//   ....[10]....
        /*0054*/ 	.word	0xffffffff


	//   ....[11]....
        /*0058*/ 	.word	0xffffffff


	//   ....[12]....
        /*005c*/ 	.word	0xffffffff


	//   ....[13]....
        /*0060*/ 	.word	0xffffffff


	//   ....[14]....
        /*0064*/ 	.word	0xffffffff


	//   ....[15]....
        /*0068*/ 	.word	0xffffffff


	//   ....[16]....
        /*006c*/ 	.word	0xffffffff


	//   ....[17]....
        /*0070*/ 	.word	0xffffffff


	//----- nvinfo : EIATTR_COOP_GROUP_INSTR_OFFSETS
	.align		4
.L_2172:
        /*0074*/ 	.byte	0x04, 0x28
        /*0076*/ 	.short	(.L_2174 - .L_2173)


	//   ....[0]....
.L_2173:
        /*0078*/ 	.word	0x00001860


	//   ....[1]....
        /*007c*/ 	.word	0x00001880


	//   ....[2]....
        /*0080*/ 	.word	0x000018a0


	//   ....[3]....
        /*0084*/ 	.word	0x000018c0


	//   ....[4]....
        /*0088*/ 	.word	0x000018e0


	//   ....[5]....
        /*008c*/ 	.word	0x00001e10


	//   ....[6]....
        /*0090*/ 	.word	0x00001e30


	//   ....[7]....
        /*0094*/ 	.word	0x00001e60


	//   ....[8]....
        /*0098*/ 	.word	0x00001e90


	//   ....[9]....
        /*009c*/ 	.word	0x00001eb0


	//   ....[10]....
        /*00a0*/ 	.word	0x00002060


	//   ....[11]....
        /*00a4*/ 	.word	0x000020a0


	//   ....[12]....
        /*00a8*/ 	.word	0x000020e0


	//   ....[13]....
        /*00ac*/ 	.word	0x00002120


	//   ....[14]....
        /*00b0*/ 	.word	0x000021a0


	//   ....[15]....
        /*00b4*/ 	.word	0x00002230


	//   ....[16]....
        /*00b8*/ 	.word	0x00002270


	//   ....[17]....
        /*00bc*/ 	.word	0x000022d0


	//----- nvinfo : EIATTR_VRC_CTA_INIT_COUNT
	.align		4
.L_2174:
        /*00c0*/ 	.byte	0x02, 0x4a
	.zero		1
	.zero		1


	//----- nvinfo : EIATTR_EXIT_INSTR_OFFSETS
	.align		4
        /*00c4*/ 	.byte	0x04, 0x1c
        /*00c6*/ 	.short	(.L_2176 - .L_2175)


	//   ....[0]....
.L_2175:
        /*00c8*/ 	.word	0x00000440


	//   ....[1]....
        /*00cc*/ 	.word	0x00002d40


	//----- nvinfo : EIATTR_MAX_THREADS
	.align		4
.L_2176:
        /*00d0*/ 	.byte	0x04, 0x05
        /*00d2*/ 	.short	(.L_2178 - .L_2177)
.L_2177:
        /*00d4*/ 	.word	0x00000080
        /*00d8*/ 	.word	0x00000001
        /*00dc*/ 	.word	0x00000001


	//----- nvinfo : EIATTR_CRS_STACK_SIZE
	.align		4
.L_2178:
        /*00e0*/ 	.byte	0x04, 0x1e
        /*00e2*/ 	.short	(.L_2180 - .L_2179)
.L_2179:
        /*00e4*/ 	.word	0x00000000


	//----- nvinfo : EIATTR_CBANK_PARAM_SIZE
	.align		4
.L_2180:
        /*00e8*/ 	.byte	0x03, 0x19
        /*00ea*/ 	.short	0x00e8


	//----- nvinfo : EIATTR_PARAM_CBANK
	.align		4
        /*00ec*/ 	.byte	0x04, 0x0a
        /*00ee*/ 	.short	(.L_2182 - .L_2181)
	.align		4
.L_2181:
        /*00f0*/ 	.word	index@(.nv.constant0._ZN10layer_norm13ln_fwd_kernelINS_13Kernel_traitsIf13__nv_bfloat16fS2_fjLj5120ELj1ELj1ELj4ELj16ENS_18Kernel_traits_baseILj5120EfS2_fS2_fjLj128EEEEELb0ELb0ELb0ELb1EEEvNS_9FwdParamsE)
        /*00f4*/ 	.short	0x0380
        /*00f6*/ 	.short	0x00e8


	//----- nvinfo : EIATTR_SW_WAR
	.align		4
.L_2182:
        /*00f8*/ 	.byte	0x04, 0x36
        /*00fa*/ 	.short	(.L_2184 - .L_2183)
.L_2183:
        /*00fc*/ 	.word	0x00000008
.L_2184:


//--------------------- .nv.info._ZN10layer_norm13ln_fwd_kernelINS_13Kernel_traitsIf13__nv_bfloat16fS2_fjLj5120ELj1ELj1ELj4ELj16ENS_18Kernel_traits_baseILj5120EfS2_fS2_fjLj128EEEEELb0ELb0ELb1ELb0EEEvNS_9FwdParamsE --------------------------
	.section	.nv.info._ZN10layer_norm13ln_fwd_kernelINS_13Kernel_traitsIf13__nv_bfloat16fS2_fjLj5120ELj1ELj1ELj4ELj16ENS_18Kernel_traits_baseILj5120EfS2_fS2_fjLj128EEEEELb0ELb0ELb1ELb0EEEvNS_9FwdParamsE,"",@"SHT_CUDA_INFO"
	.sectionflags	@""
	.align	4


	//----- nvinfo : EIATTR_CUDA_API_VERSION
	.align		4
        /*0000*/ 	.byte	0x04, 0x37
        /*0002*/ 	.short	(.L_2186 - .L_2185)
.L_2185:
        /*0004*/ 	.word	0x00000082


	//----- nvinfo : EIATTR_KPARAM_INFO
	.align		4
.L_2186:
        /*0008*/ 	.byte	0x04, 0x17
        /*000a*/ 	.short	(.L_2188 - .L_2187)
.L_2187:
        /*000c*/ 	.word	0x00000000
        /*0010*/ 	.short	0x0000
        /*0012*/ 	.short	0x0000
        /*0014*/ 	.byte	0x00, 0xf0, 0xa1, 0x03


	//----- nvinfo : EIATTR_SPARSE_MMA_MASK
	.align		4
.L_2188:
        /*0018*/ 	.byte	0x03, 0x50
        /*001a*/ 	.short	0x0000


	//----- nvinfo : EIATTR_MAXREG_COUNT
	.align		4
        /*001c*/ 	.byte	0x03, 0x1b
        /*001e*/ 	.short	0x00ff


	//----- nvinfo : EIATTR_NUM_BARRIERS
	.align		4
        /*0020*/ 	.byte	0x02, 0x4c
        /*0022*/ 	.byte	0x01
	.zero		1


	//----- nvinfo : EIATTR_MERCURY_ISA_VERSION
	.align		4
        /*0024*/ 	.byte	0x03, 0x5f
        /*0026*/ 	.short	0x0101


	//----- nvinfo : EIATTR_COOP_GROUP_MASK_REGIDS
	.align		4
        /*0028*/ 	.byte	0x04, 0x29
        /*002a*/ 	.short	(.L_2190 - .L_2189)


	//   ....[0]....
.L_2189:
        /*002c*/ 	.word	0xffffffff


	//   ....[1]....
        /*0030*/ 	.word	0xffffffff


	//   ....[2]....
        /*0034*/ 	.word	0xffffffff


	//   ....[3]....
        /*0038*/ 	.word	0xffffffff


	//   ....[4]....
        /*003c*/ 	.word	0xffffffff


	//   ....[5]....
        /*0040*/ 	.word	0xffffffff


	//   ....[6]....
        /*0044*/ 	.word	0xffffffff


	//   ....[7]....
        /*0048*/ 	.word	0xffffffff


	//   ....[8]....
        /*004c*/ 	.word	0xffffffff


	//   ....[9]....
        /*0050*/ 	.word	0xffffffff


	//   ....[10]....
        /*0054*/ 	.word	0xffffffff


	//   ....[11]....
        /*0058*/ 	.word	0xffffffff


	//   ....[12]....
        /*005c*/ 	.word	0xffffffff


	//   ....[13]....
        /*0060*/ 	.word	0xffffffff


	//   ....[14]....
        /*0064*/ 	.word	0xffffffff


	//   ....[15]....
        /*0068*/ 	.word	0xffffffff


	//   ....[16]....
        /*006c*/ 	.word	0xffffffff


	//   ....[17]....
        /*0070*/ 	.word	0xffffffff


	//----- nvinfo : EIATTR_COOP_GROUP_INSTR_OFFSETS
	.align		4
.L_2190:
        /*0074*/ 	.byte	0x04, 0x28
        /*0076*/ 	.short	(.L_2192 - .L_2191)


	//   ....[0]....
.L_2191:
        /*0078*/ 	.word	0x00002800


	//   ....[1]....
        /*007c*/ 	.word	0x00002820


	//   ....[2]....
        /*0080*/ 	.word	0x00002840


	//   ....[3]....
        /*0084*/ 	.word	0x00002860


	//   ....[4]....
        /*0088*/ 	.word	0x00002880


	//   ....[5]....
        /*008c*/ 	.word	0x00002e00


	//   ....[6]....
        /*0090*/ 	.word	0x00002e30


	//   ....[7]....
        /*0094*/ 	.word	0x00002e60


	//   ....[8]....
        /*0098*/ 	.word	0x00002e90


	//   ....[9]....
        /*009c*/ 	.word	0x00002ec0


	//   ....[10]....
        /*00a0*/ 	.word	0x00002f30


	//   ....[11]....
        /*00a4*/ 	.word	0x00002fa0


	//   ....[12]....
        /*00a8*/ 	.word	0x00002fc0


	//   ....[13]....
        /*00ac*/ 	.word	0x00002fd0


	//   ....[14]....
        /*00b0*/ 	.word	0x00003090


	//   ....[15]....
        /*00b4*/ 	.word	0x000030c0


	//   ....[16]....
        /*00b8*/ 	.word	0x00003160


	//   ....[17]....
        /*00bc*/ 	.word	0x00003190


	//----- nvinfo : EIATTR_VRC_CTA_INIT_COUNT
	.align		4
.L_2192:
        /*00c0*/ 	.byte	0x02, 0x4a
	.zero		1
	.zero		1


	//----- nvinfo : EIATTR_EXIT_INSTR_OFFSETS
	.align		4
        /*00c4*/ 	.byte	0x04, 0x1c
        /*00c6*/ 	.short	(.L_2194 - .L_2193)


	//   ....[0]....
.L_2193:
        /*00c8*/ 	.word	0x000007b0


	//   ....[1]....
        /*00cc*/ 	.word	0x00003df0


	//----- nvinfo : EIATTR_MAX_THREADS
	.align		4
.L_2194:
        /*00d0*/ 	.byte	0x04, 0x05
        /*00d2*/ 	.short	(.L_2196 - .L_2195)
.L_2195:
        /*00d4*/ 	.word	0x00000080
        /*00d8*/ 	.word	0x00000001
        /*00dc*/ 	.word	0x00000001


	//----- nvinfo : EIATTR_CRS_STACK_SIZE
	.align		4
.L_2196:
        /*00e0*/ 	.byte	0x04, 0x1e
        /*00e2*/ 	.short	(.L_2198 - .L_2197)
.L_2197:
        /*00e4*/ 	.word	0x00000000


	//----- nvinfo : EIATTR_CBANK_PARAM_SIZE
	.align		4
.L_2198:
        /*00e8*/ 	.byte	0x03, 0x19
        /*00ea*/ 	.short	0x00e8


	//----- nvinfo : EIATTR_PARAM_CBANK
	.align		4
        /*00ec*/ 	.byte	0x04, 0x0a
        /*00ee*/ 	.short	(.L_2200 - .L_2199)
	.align		4
.L_2199:
        /*00f0*/ 	.word	index@(.nv.constant0._ZN10layer_norm13ln_fwd_kernelINS_13Kernel_traitsIf13__nv_bfloat16fS2_fjLj5120ELj1ELj1ELj4ELj16ENS_18Kernel_traits_baseILj5120EfS2_fS2_fjLj128EEEEELb0ELb0ELb1ELb0EEEvNS_9FwdParamsE)
        /*00f4*/ 	.short	0x0380
        /*00f6*/ 	.short	0x00e8


	//----- nvinfo : EIATTR_SW_WAR
	.align		4
.L_2200:
        /*00f8*/ 	.byte	0x04, 0x36
        /*00fa*/ 	.short	(.L_2202 - .L_2201)
.L_2201:
        /*00fc*/ 	.word	0x00000008
.L_2202:


//--------------------- .nv.info._ZN10layer_norm13ln_fwd_kernelINS_13Kernel_traitsIf13__nv_bfloat16fS2_fjLj5120ELj1ELj1ELj4ELj16ENS_18Kernel_traits_baseILj5120EfS2_fS2_fjLj128EEEEELb0ELb0ELb1ELb1EEEvNS_9FwdParamsE --------------------------
	.section	.nv.info._ZN10layer_norm13ln_fwd_kernelINS_13Kernel_traitsIf13__nv_bfloat16fS2_fjLj5120ELj1ELj1ELj4ELj16ENS_18Kernel_traits_baseILj5120EfS2_fS2_fjLj128EEEEELb0ELb0ELb1ELb1EEEvNS_9FwdParamsE,"",@"SHT_CUDA_INFO"
	.sectionflags	@""
	.align	4


	//----- nvinfo : EIATTR_CUDA_API_VERSION
	.align		4
        /*0000*/ 	.byte	0x04, 0x37
        /*0002*/ 	.short	(.L_2204 - .L_2203)
.L_2203:
        /*0004*/ 	.word	0x00000082


	//----- nvinfo : EIATTR_KPARAM_INFO
	.align		4
.L_2204:
        /*0008*/ 	.byte	0x04, 0x17
        /*000a*/ 	.short	(.L_2206 - .L_2205)
.L_2205:
        /*000c*/ 	.word	0x00000000
        /*0010*/ 	.short	0x0000
        /*0012*/ 	.short	0x0000
        /*0014*/ 	.byte	0x00, 0xf0, 0xa1, 0x03


	//----- nvinfo : EIATTR_SPARSE_MMA_MASK
	.align		4
.L_2206:
        /*0018*/ 	.byte	0x03, 0x50
        /*001a*/ 	.short	0x0000


	//----- nvinfo : EIATTR_MAXREG_COUNT
	.align		4
        /*001c*/ 	.byte	0x03, 0x1b
        /*001e*/ 	.short	0x00ff


	//----- nvinfo : EIATTR_NUM_BARRIERS
	.align		4
        /*0020*/ 	.byte	0x02, 0x4c
        /*0022*/ 	.byte	0x01
	.zero		1


	//----- nvinfo : EIATTR_MERCURY_ISA_VERSION
	.align		4
        /*0024*/ 	.byte	0x03, 0x5f
        /*0026*/ 	.short	0x0101


	//----- nvinfo : EIATTR_COOP_GROUP_MASK_REGIDS
	.align		4
        /*0028*/ 	.byte	0x04, 0x29
        /*002a*/ 	.short	(.L_2208 - .L_2207)


	//   ....[0]....
.L_2207:
        /*002c*/ 	.word	0xffffffff


	//   ....[1]....
        /*0030*/ 	.word	0xffffffff


	//   ....[2]....
        /*0034*/ 	.word	0xffffffff


	//   ....[3]....
        /*0038*/ 	.word	0xffffffff


	//   ....[4]....
        /*003c*/ 	.word	0xffffffff


	//   ....[5]....
        /*0040*/ 	.word	0xffffffff


	//   ....[6]....
        /*0044*/ 	.word	0xffffffff


	//   ....[7]....
        /*0048*/ 	.word	0xffffffff


	//   ....[8]....
        /*004c*/ 	.word	0xffffffff


	//   ....[9]....
        /*0050*/ 	.word	0xffffffff


	//   ....[10]....
        /*0054*/ 	.word	0xffffffff


	//   ....[11]....
        /*0058*/ 	.word	0xffffffff


	//   ....[12]....
        /*005c*/ 	.word	0xffffffff


	//   ....[13]....
        /*0060*/ 	.word	0xffffffff


	//   ....[14]....
        /*0064*/ 	.word	0xffffffff


	//   ....[15]....
        /*0068*/ 	.word	0xffffffff


	//   ....[16]....
        /*006c*/ 	.word	0xffffffff


	//   ....[17]....
        /*0070*/ 	.word	0xffffffff


	//----- nvinfo : EIATTR_COOP_GROUP_INSTR_OFFSETS
	.align		4
.L_2208:
        /*0074*/ 	.byte	0x04, 0x28
        /*0076*/ 	.short	(.L_2210 - .L_2209)


	//   ....[0]....
.L_2209:
        /*0078*/ 	.word	0x00002060


	//   ....[1]....
        /*007c*/ 	.word	0x00002080


	//   ....[2]....
        /*0080*/ 	.word	0x000020a0


	//   ....[3]....
        /*0084*/ 	.word	0x000020c0


	//   ....[4]....
        /*0088*/ 	.word	0x000020e0


	//   ....[5]....
        /*008c*/ 	.word	0x00002610


	//   ....[6]....
        /*0090*/ 	.word	0x00002630


	//   ....[7]....
        /*0094*/ 	.word	0x00002660


	//   ....[8]....
        /*0098*/ 	.word	0x00002690


	//   ....[9]....
        /*009c*/ 	.word	0x000026d0


	//   ....[10]....
        /*00a0*/ 	.word	0x00002860


	//   ....[11]....
        /*00a4*/ 	.word	0x00002890


	//   ....[12]....
        /*00a8*/ 	.word	0x000028a0


	//   ....[13]....
        /*00ac*/ 	.word	0x000028e0


	//   ....[14]....
        /*00b0*/ 	.word	0x000029b0


	//   ....[15]....
        /*00b4*/ 	.word	0x000029e0


	//   ....[16]....
        /*00b8*/ 	.word	0x00002a90


	//   ....[17]....
        /*00bc*/ 	.word	0x00002ac0


	//----- nvinfo : EIATTR_VRC_CTA_INIT_COUNT
	.align		4
.L_2210:
        /*00c0*/ 	.byte	0x02, 0x4a
	.zero		1
	.zero		1


	//----- nvinfo : EIATTR_EXIT_INSTR_OFFSETS
	.align		4
        /*00c4*/ 	.byte	0x04, 0x1c
        /*00c6*/ 	.short	(.L_2212 - .L_2211)


	//   ....[0]....
.L_2211:
        /*00c8*/ 	.word	0x00000440


	//   ....[1]....
        /*00cc*/ 	.word	0x000035f0


	//----- nvinfo : EIATTR_MAX_THREADS
	.align		4
.L_2212:
        /*00d0*/ 	.byte	0x04, 0x05
        /*00d2*/ 	.short	(.L_2214 - .L_2213)
.L_2213:
        /*00d4*/ 	.word	0x00000080
        /*00d8*/ 	.word	0x00000001
        /*00dc*/ 	.word	0x00000001


	//----- nvinfo : EIATTR_CRS_STACK_SIZE
	.align		4
.L_2214:
        /*00e0*/ 	.byte	0x04, 0x1e
        /*00e2*/ 	.short	(.L_2216 - .L_2215)
.L_2215:
        /*00e4*/ 	.word	0x00000000


	//----- nvinfo : EIATTR_CBANK_PARAM_SIZE
	.align		4
.L_2216:
        /*00e8*/ 	.byte	0x03, 0x19
        /*00ea*/ 	.short	0x00e8


	//----- nvinfo : EIATTR_PARAM_CBANK
	.align		4
        /*00ec*/ 	.byte	0x04, 0x0a
        /*00ee*/ 	.short	(.L_2218 - .L_2217)
	.align		4
.L_2217:
        /*00f0*/ 	.word	index@(.nv.constant0._ZN10layer_norm13ln_fwd_kernelINS_13Kernel_traitsIf13__nv_bfloat16fS2_fjLj5120ELj1ELj1ELj4ELj16ENS_18Kernel_traits_baseILj5120EfS2_fS2_fjLj128EEEEELb0ELb0ELb1ELb1EEEvNS_9FwdParamsE)
        /*00f4*/ 	.short	0x0380
        /*00f6*/ 	.short	0x00e8


	//----- nvinfo : EIATTR_SW_WAR
	.align		4
.L_2218:
        /*00f8*/ 	.byte	0x04, 0x36
        /*00fa*/ 	.short	(.L_2220 - .L_2219)
.L_2219:
        /*00fc*/ 	.word	0x00000008
.L_2220:


//--------------------- .nv.info._ZN10layer_norm13ln_fwd_kernelINS_13Kernel_traitsIf13__nv_bfloat16fS2_fjLj5120ELj1ELj1ELj4ELj16ENS_18Kernel_traits_baseILj5120EfS2_fS2_fjLj128EEEEELb0ELb1ELb0ELb0EEEvNS_9FwdParamsE --------------------------
	.section	.nv.info._ZN10layer_norm13ln_fwd_kernelINS_13Kernel_traitsIf13__nv_bfloat16fS2_fjLj5120ELj1ELj1ELj4ELj16ENS_18Kernel_traits_baseILj5120EfS2_fS2_fjLj128EEEEELb0ELb1ELb0ELb0EEEvNS_9FwdParamsE,"",@"SHT_CUDA_INFO"
	.sectionflags	@""
	.align	4


	//----- nvinfo : EIATTR_CUDA_API_VERSION
	.align		4
        /*0000*/ 	.byte	0x04, 0x37
        /*0002*/ 	.short	(.L_2222 - .L_2221)
.L_2221:
        /*0004*/ 	.word	0x00000082


	//----- nvinfo : EIATTR_KPARAM_INFO
	.align		4
.L_2222:
        /*0008*/ 	.byte	0x04, 0x17
        /*000a*/ 	.short	(.L_2224 - .L_2223)
.L_2223:
        /*000c*/ 	.word	0x00000000
        /*0010*/ 	.short	0x0000
        /*0012*/ 	.short	0x0000
        /*0014*/ 	.byte	0x00, 0xf0, 0xa1, 0x03


	//----- nvinfo : EIATTR_SPARSE_MMA_MASK
	.align		4
.L_2224:
        /*0018*/ 	.byte	0x03, 0x50
        /*001a*/ 	.short	0x0000


	//----- nvinfo : EIATTR_MAXREG_COUNT
	.align		4
        /*001c*/ 	.byte	0x03, 0x1b
        /*001e*/ 	.short	0x00ff


	//----- nvinfo : EIATTR_NUM_BARRIERS
	.align		4
        /*0020*/ 	.byte	0x02, 0x4c
        /*0022*/ 	.byte	0x01
	.zero		1


	//----- nvinfo : EIATTR_MERCURY_ISA_VERSION
	.align		4
        /*0024*/ 	.byte	0x03, 0x5f
        /*0026*/ 	.short	0x0101


	//----- nvinfo : EIATTR_COOP_GROUP_MASK_REGIDS
	.align		4
        /*0028*/ 	.byte	0x04, 0x29
        /*002a*/ 	.short	(.L_2226 - .L_2225)


	//   ....[0]....
.L_2225:
        /*002c*/ 	.word	0xffffffff


	//   ....[1]....
        /*0030*/ 	.word	0xffffffff


	//   ....[2]....
        /*0034*/ 	.word	0xffffffff


	//   ....[3]....
        /*0038*/ 	.word	0xffffffff


	//   ....[4]....
        /*003c*/ 	.word	0xffffffff


	//   ....[5]....
        /*0040*/ 	.word	0xffffffff


	//   ....[6]....
        /*0044*/ 	.word	0xffffffff


	//   ....[7]....
        /*0048*/ 	.word	0xffffffff


	//   ....[8]....
        /*004c*/ 	.word	0xffffffff


	//   ....[9]....
        /*0050*/ 	.word	0xffffffff


	//   ....[10]....
        /*0054*/ 	.word	0xffffffff


	//   ....[11]....
        /*0058*/ 	.word	0xffffffff


	//   ....[12]....
        /*005c*/ 	.word	0xffffffff


	//   ....[13]....
        /*0060*/ 	.word	0xffffffff


	//   ....[14]....
        /*0064*/ 	.word	0xffffffff


	//   ....[15]....
        /*0068*/ 	.word	0xffffffff


	//   ....[16]....
        /*006c*/ 	.word	0xffffffff


	//   ....[17]....
        /*0070*/ 	.word	0xffffffff


	//----- nvinfo : EIATTR_COOP_GROUP_INSTR_OFFSETS
	.align		4
.L_2226:
        /*0074*/ 	.byte	0x04, 0x28
        /*0076*/ 	.short	(.L_2228 - .L_2227)


	//   ....[0]....
.L_2227:
        /*0078*/ 	.word	0x000026f0


	//   ....[1]....
        /*007c*/ 	.word	0x00002710


	//   ....[2]....
        /*0080*/ 	.word	0x00002730


	//   ....[3]....
        /*0084*/ 	.word	0x00002750


	//   ....[4]....
        /*0088*/ 	.word	0x00002770


	//   ....[5]....
        /*008c*/ 	.word	0x00002d00


	//   ....[6]....
        /*0090*/ 	.word	0x00002d20


	//   ....[7]....
        /*0094*/ 	.word	0x00002d40


	//   ....[8]....
        /*0098*/ 	.word	0x00002d60


	//   ....[9]....
        /*009c*/ 	.word	0x00002d80


	//   ....[10]....
        /*00a0*/ 	.word	0x00002f00


	//   ....[11]....
        /*00a4*/ 	.word	0x00002f40


	//   ....[12]....
        /*00a8*/ 	.word	0x00002f80


	//   ....[13]....
        /*00ac*/ 	.word	0x00002fd0


	//   ....[14]....
        /*00b0*/ 	.word	0x00003030


	//   ....[15]....
        /*00b4*/ 	.word	0x00003090


	//   ....[16]....
        /*00b8*/ 	.word	0x00003100


	//   ....[17]....
        /*00bc*/ 	.word	0x00003150


	//----- nvinfo : EIATTR_VRC_CTA_INIT_COUNT
	.align		4
.L_2228:
        /*00c0*/ 	.byte	0x02, 0x4a
	.zero		1
	.zero		1


	//----- nvinfo : EIATTR_EXIT_INSTR_OFFSETS
	.align		4
        /*00c4*/ 	.byte	0x04, 0x1c
        /*00c6*/ 	.short	(.L_2230 - .L_2229)


	//   ....[0]....
.L_2229:
        /*00c8*/ 	.word	0x00000a10


	//   ....[1]....
        /*00cc*/ 	.word	0x00003d60


	//----- nvinfo : EIATTR_MAX_THREADS
	.align		4
.L_2230:
        /*00d0*/ 	.byte	0x04, 0x05
        /*00d2*/ 	.short	(.L_2232 - .L_2231)
.L_2231:
        /*00d4*/ 	.word	0x00000080
        /*00d8*/ 	.word	0x00000001
        /*00dc*/ 	.word	0x00000001


	//----- nvinfo : EIATTR_CRS_STACK_SIZE
	.align		4
.L_2232:
        /*00e0*/ 	.byte	0x04, 0x1e
        /*00e2*/ 	.short	(.L_2234 - .L_2233)
.L_2233:
        /*00e4*/ 	.word	0x00000000


	//----- nvinfo : EIATTR_CBANK_PARAM_SIZE
	.align		4
.L_2234:
        /*00e8*/ 	.byte	0x03, 0x19
        /*00ea*/ 	.short	0x00e8


	//----- nvinfo : EIATTR_PARAM_CBANK
	.align		4
        /*00ec*/ 	.byte	0x04, 0x0a
        /*00ee*/ 	.short	(.L_2236 - .L_2235)
	.align		4
.L_2235:
        /*00f0*/ 	.word	index@(.nv.constant0._ZN10layer_norm13ln_fwd_kernelINS_13Kernel_traitsIf13__nv_bfloat16fS2_fjLj5120ELj1ELj1ELj4ELj16ENS_18Kernel_traits_baseILj5120EfS2_fS2_fjLj128EEEEELb0ELb1ELb0ELb0EEEvNS_9FwdParamsE)
        /*00f4*/ 	.short	0x0380
        /*00f6*/ 	.short	0x00e8


	//----- nvinfo : EIATTR_SW_WAR
	.align		4
.L_2236:
        /*00f8*/ 	.byte	0x04, 0x36
        /*00fa*/ 	.short	(.L_2238 - .L_2237)
.L_2237:
        /*00fc*/ 	.word	0x00000008
.L_2238:


//--------------------- .nv.info._ZN10layer_norm13ln_fwd_kernelINS_13Kernel_traitsIf13__nv_bfloat16fS2_fjLj5120ELj1ELj1ELj4ELj16ENS_18Kernel_traits_baseILj5120EfS2_fS2_fjLj128EEEEELb0ELb1ELb0ELb1EEEvNS_9FwdParamsE --------------------------
	.section	.nv.info._ZN10layer_norm13ln_fwd_kernelINS_13Kernel_traitsIf13__nv_bfloat16fS2_fjLj5120ELj1ELj1ELj4ELj16ENS_18Kernel_traits_baseILj5120EfS2_fS2_fjLj128EEEEELb0ELb1ELb0ELb1EEEvNS_9FwdParamsE,"",@"SHT_CUDA_INFO"
	.sectionflags	@""
	.align	4


	//----- nvinfo : EIATTR_CUDA_API_VERSION
	.align		4
        /*0000*/ 	.byte	0x04, 0x37
        /*0002*/ 	.short	(.L_2240 - .L_2239)
.L_2239:
        /*0004*/ 	.word	0x00000082


	//----- nvinfo : EIATTR_KPARAM_INFO
	.align		4
.L_2240:
        /*0008*/ 	.byte	0x04, 0x17
        /*000a*/ 	.short	(.L_2242 - .L_2241)
.L_2241:
        /*000c*/ 	.word	0x00000000
        /*0010*/ 	.short	0x0000
        /*0012*/ 	.short	0x0000
        /*0014*/ 	.byte	0x00, 0xf0, 0xa1, 0x03


	//----- nvinfo : EIATTR_SPARSE_MMA_MASK
	.align		4
.L_2242:
        /*0018*/ 	.byte	0x03, 0x50
        /*001a*/ 	.short	0x0000


	//----- nvinfo : EIATTR_MAXREG_COUNT
	.align		4
        /*001c*/ 	.byte	0x03, 0x1b
        /*001e*/ 	.short	0x00ff


	//----- nvinfo : EIATTR_NUM_BARRIERS
	.align		4
        /*0020*/ 	.byte	0x02, 0x4c
        /*0022*/ 	.byte	0x01
	.zero		1


	//----- nvinfo : EIATTR_MERCURY_ISA_VERSION
	.align		4
        /*0024*/ 	.byte	0x03, 0x5f
        /*0026*/ 	.short	0x0101


	//----- nvinfo : EIATTR_COOP_GROUP_MASK_REGIDS
	.align		4
        /*0028*/ 	.byte	0x04, 0x29
        /*002a*/ 	.short	(.L_2244 - .L_2243)


	//   ....[0]....
.L_2243:
        /*002c*/ 	.word	0xffffffff


	//   ....[1]....
        /*0030*/ 	.word	0xffffffff


	//   ....[2]....
        /*0034*/ 	.word	0xffffffff


	//   ....[3]....
        /*0038*/ 	.word	0xffffffff


	//   ....[4]....
        /*003c*/ 	.word	0xffffffff


	//   ....[5]....
        /*0040*/ 	.word	0xffffffff


	//   ....[6]....
        /*0044*/ 	.word	0xffffffff


	//   ....[7]....
        /*0048*/ 	.word	0xffffffff


	//   ....[8]....
        /*004c*/ 	.word	0xffffffff


	//   ....[9]....
        /*0050*/ 	.word	0xffffffff


	//   ....[10]....
        /*0054*/ 	.word	0xffffffff


	//   ....[11]....
        /*0058*/ 	.word	0xffffffff


	//   ....[12]....
        /*005c*/ 	.word	0xffffffff


	//   ....[13]....
        /*0060*/ 	.word	0xffffffff


	//   ....[14]....
        /*0064*/ 	.word	0xffffffff


	//   ....[15]....
        /*0068*/ 	.word	0xffffffff


	//   ....[16]....
        /*006c*/ 	.word	0xffffffff


	//   ....[17]....
        /*0070*/ 	.word	0xffffffff


	//----- nvinfo : EIATTR_COOP_GROUP_INSTR_OFFSETS
	.align		4
.L_2244:
        /*0074*/ 	.byte	0x04, 0x28
        /*0076*/ 	.short	(.L_2246 - .L_2245)


	//   ....[0]....
.L_2245:
        /*0078*/ 	.word	0x00001ee0


	//   ....[1]....
        /*007c*/ 	.word	0x00001f00


	//   ....[2]....
        /*0080*/ 	.word	0x00001f20


	//   ....[3]....
        /*0084*/ 	.word	0x00001f40


	//   ....[4]....
        /*0088*/ 	.word	0x00001f60


	//   ....[5]....
        /*008c*/ 	.word	0x00002490


	//   ....[6]....
        /*0090*/ 	.word	0x000024b0


	//   ....[7]....
        /*0094*/ 	.word	0x000024e0


	//   ....[8]....
        /*0098*/ 	.word	0x00002510


	//   ....[9]....
        /*009c*/ 	.word	0x00002530


	//   ....[10]....
        /*00a0*/ 	.word	0x000026e0


	//   ....[11]....
        /*00a4*/ 	.word	0x00002720


	//   ....[12]....
        /*00a8*/ 	.word	0x00002770


	//   ....[13]....
        /*00ac*/ 	.word	0x000027b0


	//   ....[14]....
        /*00b0*/ 	.word	0x00002830


	//   ....[15]....
        /*00b4*/ 	.word	0x00002890


	//   ....[16]....
        /*00b8*/ 	.word	0x000028f0


	//   ....[17]....
        /*00bc*/ 	.word	0x00002940


	//----- nvinfo : EIATTR_VRC_CTA_INIT_COUNT
	.align		4
.L_2246:
        /*00c0*/ 	.byte	0x02, 0x4a
	.zero		1
	.zero		1


	//----- nvinfo : EIATTR_EXIT_INSTR_OFFSETS
	.align		4
        /*00c4*/ 	.byte	0x04, 0x1c
        /*00c6*/ 	.short	(.L_2248 - .L_2247)


	//   ....[0]....
.L_2247:
        /*00c8*/ 	.word	0x000005c0


	//   ....[1]....
        /*00cc*/ 	.word	0x000033c0


	//----- nvinfo : EIATTR_MAX_THREADS
	.align		4
.L_2248:
        /*00d0*/ 	.byte	0x04, 0x05
        /*00d2*/ 	.short	(.L_2250 - .L_2249)
.L_2249:
        /*00d4*/ 	.word	0x00000080
        /*00d8*/ 	.word	0x00000001
        /*00dc*/ 	.word	0x00000001


	//----- nvinfo : EIATTR_CRS_STACK_SIZE
	.align		4
.L_2250:
        /*00e0*/ 	.byte	0x04, 0x1e
        /*00e2*/ 	.short	(.L_2252 - .L_2251)
.L_2251:
        /*00e4*/ 	.word	0x00000000


	//----- nvinfo : EIATTR_CBANK_PARAM_SIZE
	.align		4
.L_2252:
        /*00e8*/ 	.byte	0x03, 0x19
        /*00ea*/ 	.short	0x00e8


	//----- nvinfo : EIATTR_PARAM_CBANK
	.align		4
        /*00ec*/ 	.byte	0x04, 0x0a
        /*00ee*/ 	.short	(.L_2254 - .L_2253)
	.align		4
.L_2253:
        /*00f0*/ 	.word	index@(.nv.constant0._ZN10layer_norm13ln_fwd_kernelINS_13Kernel_traitsIf13__nv_bfloat16fS2_fjLj5120ELj1ELj1ELj4ELj16ENS_18Kernel_traits_baseILj5120EfS2_fS2_fjLj128EEEEELb0ELb1ELb0ELb1EEEvNS_9FwdParamsE)
        /*00f4*/ 	.short	0x0380
        /*00f6*/ 	.short	0x00e8


	//----- nvinfo : EIATTR_SW_WAR
	.align		4
.L_2254:
        /*00f8*/ 	.byte	0x04, 0x36
        /*00fa*/ 	.short	(.L_2256 - .L_2255)
.L_2255:
        /*00fc*/ 	.word	0x00000008
.L_2256:


//--------------------- .nv.info._ZN10layer_norm13ln_fwd_kernelINS_13Kernel_traitsIf13__nv_bfloat16fS2_fjLj5120ELj1ELj1ELj4ELj16ENS_18Kernel_traits_baseILj5120EfS2_fS2_fjLj128EEEEELb0ELb1ELb1ELb0EEEvNS_9FwdParamsE --------------------------
	.section	.nv.info._ZN10layer_norm13ln_fwd_kernelINS_13Kernel_traitsIf13__nv_bfloat16fS2_fjLj5120ELj1ELj1ELj4ELj16ENS_18Kernel_traits_baseILj5120EfS2_fS2_fjLj128EEEEELb0ELb1ELb1ELb0EEEvNS_9FwdParamsE,"",@"SHT_CUDA_INFO"
	.sectionflags	@""
	.align	4


	//----- nvinfo : EIATTR_CUDA_API_VERSION
	.align		4
        /*0000*/ 	.byte	0x04, 0x37
        /*0002*/ 	.short	(.L_2258 - .L_2257)
.L_2257:
        /*0004*/ 	.word	0x00000082


	//----- nvinfo : EIATTR_KPARAM_INFO
	.align		4
.L_2258:
        /*0008*/ 	.byte	0x04, 0x17
        /*000a*/ 	.short	(.L_2260 - .L_2259)
.L_2259:
        /*000c*/ 	.word	0x00000000
        /*0010*/ 	.short	0x0000
        /*0012*/ 	.short	0x0000
        /*0014*/ 	.byte	0x00, 0xf0, 0xa1, 0x03


	//----- nvinfo : EIATTR_SPARSE_MMA_MASK
	.align		4
.L_2260:
        /*0018*/ 	.byte	0x03, 0x50
        /*001a*/ 	.short	0x0000


	//----- nvinfo : EIATTR_MAXREG_COUNT
	.align		4
        /*001c*/ 	.byte	0x03, 0x1b
        /*001e*/ 	.short	0x00ff


	//----- nvinfo : EIATTR_NUM_BARRIERS
	.align		4
        /*0020*/ 	.byte	0x02, 0x4c
        /*0022*/ 	.byte	0x01
	.zero		1


	//----- nvinfo : EIATTR_MERCURY_ISA_VERSION
	.align		4
        /*0024*/ 	.byte	0x03, 0x5f
        /*0026*/ 	.short	0x0101


	//----- nvinfo : EIATTR_COOP_GROUP_MASK_REGIDS
	.align		4
        /*0028*/ 	.byte	0x04, 0x29
        /*002a*/ 	.short	(.L_2262 - .L_2261)


	//   ....[0]....
.L_2261:
        /*002c*/ 	.word	0xffffffff


	//   ....[1]....
        /*0030*/ 	.word	0xffffffff


	//   ....[2]....
        /*0034*/ 	.word	0xffffffff


	//   ....[3]....
        /*0038*/ 	.word	0xffffffff


	//   ....[4]....
        /*003c*/ 	.word	0xffffffff


	//   ....[5]....
        /*0040*/ 	.word	0xffffffff


	//   ....[6]....
        /*0044*/ 	.word	0xffffffff


	//   ....[7]....
        /*0048*/ 	.word	0xffffffff


	//   ....[8]....
        /*004c*/ 	.word	0xffffffff


	//   ....[9]....
        /*0050*/ 	.word	0xffffffff


	//   ....[10]....
        /*0054*/ 	.word	0xffffffff


	//   ....[11]....
        /*0058*/ 	.word	0xffffffff


	//   ....[12]....
        /*005c*/ 	.word	0xffffffff


	//   ....[13]....
        /*0060*/ 	.word	0xffffffff


	//   ....[14]....
        /*0064*/ 	.word	0xffffffff


	//   ....[15]....
        /*0068*/ 	.word	0xffffffff


	//   ....[16]....
        /*006c*/ 	.word	0xffffffff


	//   ....[17]....
        /*0070*/ 	.word	0xffffffff


	//----- nvinfo : EIATTR_COOP_GROUP_INSTR_OFFSETS
	.align		4
.L_2262:
        /*0074*/ 	.byte	0x04, 0x28
        /*0076*/ 	.short	(.L_2264 - .L_2263)


	//   ....[0]....
.L_2263:
        /*0078*/ 	.word	0x000030e0


	//   ....[1]....
        /*007c*/ 	.word	0x00003100


	//   ....[2]....
        /*0080*/ 	.word	0x00003120


	//   ....[3]....
        /*0084*/ 	.word	0x00003140


	//   ....[4]....
        /*0088*/ 	.word	0x00003160


	//   ....[5]....
        /*008c*/ 	.word	0x000036f0


	//   ....[6]....
        /*0090*/ 	.word	0x00003710


	//   ....[7]....
        /*0094*/ 	.word	0x00003730


	//   ....[8]....
        /*0098*/ 	.word	0x00003750


	//   ....[9]....
        /*009c*/ 	.word	0x00003770


	//   ....[10]....
        /*00a0*/ 	.word	0x000038f0


	//   ....[11]....
        /*00a4*/ 	.word	0x00003920


	//   ....[12]....
        /*00a8*/ 	.word	0x00003930


	//   ....[13]....
        /*00ac*/ 	.word	0x00003970


	//   ....[14]....
        /*00b0*/ 	.word	0x00003a50


	//   ....[15]....
        /*00b4*/ 	.word	0x00003a80


	//   ....[16]....
        /*00b8*/ 	.word	0x00003b30


	//   ....[17]....
        /*00bc*/ 	.word	0x00003b50


	//----- nvinfo : EIATTR_VRC_CTA_INIT_COUNT
	.align		4
.L_2264:
        /*00c0*/ 	.byte	0x02, 0x4a
	.zero		1
	.zero		1


	//----- nvinfo : EIATTR_EXIT_INSTR_OFFSETS
	.align		4
        /*00c4*/ 	.byte	0x04, 0x1c
        /*00c6*/ 	.short	(.L_2266 - .L_2265)


	//   ....[0]....
.L_2265:
        /*00c8*/ 	.word	0x00000a10


	//   ....[1]....
        /*00cc*/ 	.word	0x000047b0


	//----- nvinfo : EIATTR_MAX_THREADS
	.align		4
.L_2266:
        /*00d0*/ 	.byte	0x04, 0x05
        /*00d2*/ 	.short	(.L_2268 - .L_2267)
.L_2267:
        /*00d4*/ 	.word	0x00000080
        /*00d8*/ 	.word	0x00000001
        /*00dc*/ 	.word	0x00000001


	//----- nvinfo : EIATTR_CRS_STACK_SIZE
	.align		4
.L_2268:
        /*00e0*/ 	.byte	0x04, 0x1e
        /*00e2*/ 	.short	(.L_2270 - .L_2269)
.L_2269:
        /*00e4*/ 	.word	0x00000000


	//----- nvinfo : EIATTR_CBANK_PARAM_SIZE
	.align		4
.L_2270:
        /*00e8*/ 	.byte	0x03, 0x19
        /*00ea*/ 	.short	0x00e8


	//----- nvinfo : EIATTR_PARAM_CBANK
	.align		4
        /*00ec*/ 	.byte	0x04, 0x0a
        /*00ee*/ 	.short	(.L_2272 - .L_2271)
	.align		4
.L_2271:
        /*00f0*/ 	.word	index@(.nv.constant0._ZN10layer_norm13ln_fwd_kernelINS_13Kernel_traitsIf13__nv_bfloat16fS2_fjLj5120ELj1ELj1ELj4ELj16ENS_18Kernel_traits_baseILj5120EfS2_fS2_fjLj128EEEEELb0ELb1ELb1ELb0EEEvNS_9FwdParamsE)
        /*00f4*/ 	.short	0x0380
        /*00f6*/ 	.short	0x00e8


	//----- nvinfo : EIATTR_SW_WAR
	.align		4
.L_2272:
        /*00f8*/ 	.byte	0x04, 0x36
        /*00fa*/ 	.short	(.L_2274 - .L_2273)
.L_2273:
        /*00fc*/ 	.word	0x00000008
.L_2274:


//--------------------- .nv.info._ZN10layer_norm13ln_fwd_kernelINS_13Kernel_traitsIf13__nv_bfloat16fS2_fjLj5120ELj1ELj1ELj4ELj16ENS_18Kernel_traits_baseILj5120EfS2_fS2_fjLj128EEEEELb0ELb1ELb1ELb1EEEvNS_9FwdParamsE --------------------------
	.section	.nv.info._ZN10layer_norm13ln_fwd_kernelINS_13Kernel_traitsIf13__nv_bfloat16fS2_fjLj5120ELj1ELj1ELj4ELj16ENS_18Kernel_traits_baseILj5120EfS2_fS2_fjLj128EEEEELb0ELb1ELb1ELb1EEEvNS_9FwdParamsE,"",@"SHT_CUDA_INFO"
	.sectionflags	@""
	.align	4


	//----- nvinfo : EIATTR_CUDA_API_VERSION
	.align		4
        /*0000*/ 	.byte	0x04, 0x37
        /*0002*/ 	.short	(.L_2276 - .L_2275)
.L_2275:
        /*0004*/ 	.word	0x00000082


	//----- nvinfo : EIATTR_KPARAM_INFO
	.align		4
.L_2276:
        /*0008*/ 	.byte	0x04, 0x17
        /*000a*/ 	.short	(.L_2278 - .L_2277)
.L_2277:
        /*000c*/ 	.word	0x00000000
        /*0010*/ 	.short	0x0000
        /*0012*/ 	.short	0x0000
        /*0014*/ 	.byte	0x00, 0xf0, 0xa1, 0x03


	//----- nvinfo : EIATTR_SPARSE_MMA_MASK
	.align		4
.L_2278:
        /*0018*/ 	.byte	0x03, 0x50
        /*001a*/ 	.short	0x0000


	//----- nvinfo : EIATTR_MAXREG_COUNT
	.align		4
        /*001c*/ 	.byte	0x03, 0x1b
        /*001e*/ 	.short	0x00ff


	//----- nvinfo : EIATTR_NUM_BARRIERS
	.align		4
        /*0020*/ 	.byte	0x02, 0x4c
        /*0022*/ 	.byte	0x01
	.zero		1


	//----- nvinfo : EIATTR_MERCURY_ISA_VERSION
	.align		4
        /*0024*/ 	.byte	0x03, 0x5f
        /*0026*/ 	.short	0x0101


	//----- nvinfo : EIATTR_COOP_GROUP_MASK_REGIDS
	.align		4
        /*0028*/ 	.byte	0x04, 0x29
        /*002a*/ 	.short	(.L_2280 - .L_2279)


	//   ....[0]....
.L_2279:
        /*002c*/ 	.word	0xffffffff


	//   ....[1]....
        /*0030*/ 	.word	0xffffffff


	//   ....[2]....
        /*0034*/ 	.word	0xffffffff


	//   ....[3]....
        /*0038*/ 	.word	0xffffffff


	//   ....[4]....
        /*003c*/ 	.word	0xffffffff


	//   ....[5]....
        /*0040*/ 	.word	0xffffffff


	//   ....[6]....
        /*0044*/ 	.word	0xffffffff


	//   ....[7]....
        /*0048*/ 	.word	0xffffffff


	//   ....[8]....
        /*004c*/ 	.word	0xffffffff


	//   ....[9]....
        /*0050*/ 	.word	0xffffffff


	//   ....[10]....
        /*0054*/ 	.word	0xffffffff


	//   ....[11]....
        /*0058*/ 	.word	0xffffffff


	//   ....[12]....
        /*005c*/ 	.word	0xffffffff


	//   ....[13]....
        /*0060*/ 	.word	0xffffffff


	//   ....[14]....
        /*0064*/ 	.word	0xffffffff


	//   ....[15]....
        /*0068*/ 	.word	0xffffffff


	//   ....[16]....
        /*006c*/ 	.word	0xffffffff


	//   ....[17]....
        /*0070*/ 	.word	0xffffffff


	//----- nvinfo : EIATTR_COOP_GROUP_INSTR_OFFSETS
	.align		4
.L_2280:
        /*0074*/ 	.byte	0x04, 0x28
        /*0076*/ 	.short	(.L_2282 - .L_2281)


	//   ....[0]....
.L_2281:
        /*0078*/ 	.word	0x00002950


	//   ....[1]....
        /*007c*/ 	.word	0x00002970


	//   ....[2]....
        /*0080*/ 	.word	0x00002990


	//   ....[3]....
        /*0084*/ 	.word	0x000029b0


	//   ....[4]....
        /*0088*/ 	.word	0x000029d0


	//   ....[5]....
        /*008c*/ 	.word	0x00002f00


	//   ....[6]....
        /*0090*/ 	.word	0x00002f20


	//   ....[7]....
        /*0094*/ 	.word	0x00002f50


	//   ....[8]....
        /*0098*/ 	.word	0x00002f80


	//   ....[9]....
        /*009c*/ 	.word	0x00002fc0


	//   ....[10]....
        /*00a0*/ 	.word	0x00003150


	//   ....[11]....
        /*00a4*/ 	.word	0x00003180


	//   ....[12]....
        /*00a8*/ 	.word	0x00003190


	//   ....[13]....
        /*00ac*/ 	.word	0x000031d0


	//   ....[14]....
        /*00b0*/ 	.word	0x000032a0


	//   ....[15]....
        /*00b4*/ 	.word	0x000032d0


	//   ....[16]....
        /*00b8*/ 	.word	0x00003380


	//   ....[17]....
        /*00bc*/ 	.word	0x000033b0


	//----- nvinfo : EIATTR_VRC_CTA_INIT_COUNT
	.align		4
.L_2282:
        /*00c0*/ 	.byte	0x02, 0x4a
	.zero		1
	.zero		1


	//----- nvinfo : EIATTR_EXIT_INSTR_OFFSETS
	.align		4
        /*00c4*/ 	.byte	0x04, 0x1c
        /*00c6*/ 	.short	(.L_2284 - .L_2283)


	//   ....[0]....
.L_2283:
        /*00c8*/ 	.word	0x000005c0


	//   ....[1]....
        /*00cc*/ 	.word	0x00003ee0


	//----- nvinfo : EIATTR_MAX_THREADS
	.align		4
.L_2284:
        /*00d0*/ 	.byte	0x04, 0x05
        /*00d2*/ 	.short	(.L_2286 - .L_2285)
.L_2285:
        /*00d4*/ 	.word	0x00000080
        /*00d8*/ 	.word	0x00000001
        /*00dc*/ 	.word	0x00000001


	//----- nvinfo : EIATTR_CRS_STACK_SIZE
	.align		4
.L_2286:
        /*00e0*/ 	.byte	0x04, 0x1e
        /*00e2*/ 	.short	(.L_2288 - .L_2287)
.L_2287:
        /*00e4*/ 	.word	0x00000000


	//----- nvinfo : EIATTR_CBANK_PARAM_SIZE
	.align		4
.L_2288:
        /*00e8*/ 	.byte	0x03, 0x19
        /*00ea*/ 	.short	0x00e8


	//----- nvinfo : EIATTR_PARAM_CBANK
	.align		4
        /*00ec*/ 	.byte	0x04, 0x0a
        /*00ee*/ 	.short	(.L_2290 - .L_2289)
	.align		4
.L_2289:
        /*00f0*/ 	.word	index@(.nv.constant0._ZN10layer_norm13ln_fwd_kernelINS_13Kernel_traitsIf13__nv_bfloat16fS2_fjLj5120ELj1ELj1ELj4ELj16ENS_18Kernel_traits_baseILj5120EfS2_fS2_fjLj128EEEEELb0ELb1ELb1ELb1EEEvNS_9FwdParamsE)
        /*00f4*/ 	.short	0x0380
        /*00f6*/ 	.short	0x00e8


	//----- nvinfo : EIATTR_SW_WAR
	.align		4
.L_2290:
        /*00f8*/ 	.byte	0x04, 0x36
        /*00fa*/ 	.short	(.L_2292 - .L_2291)
.L_2291:
        /*00fc*/ 	.word	0x00000008
.L_2292:


//--------------------- .nv.info._ZN10layer_norm13ln_fwd_kernelINS_13Kernel_traitsIf13__nv_bfloat16fS2_fjLj5120ELj1ELj1ELj4ELj16ENS_18Kernel_traits_baseILj5120EfS2_fS2_fjLj128EEEEELb1ELb0ELb0ELb0EEEvNS_9FwdParamsE --------------------------
	.section	.nv.info._ZN10layer_norm13ln_fwd_kernelINS_13Kernel_traitsIf13__nv_bfloat16fS2_fjLj5120ELj1ELj1ELj4ELj16ENS_18Kernel_traits_baseILj5120EfS2_fS2_fjLj128EEEEELb1ELb0ELb0ELb0EEEvNS_9FwdParamsE,"",@"SHT_CUDA_INFO"
	.sectionflags	@""
	.align	4


	//----- nvinfo : EIATTR_CUDA_API_VERSION
	.align		4
        /*0000*/ 	.byte	0x04, 0x37
        /*0002*/ 	.short	(.L_2294 - .L_2293)
.L_2293:
        /*0004*/ 	.word	0x00000082


	//----- nvinfo : EIATTR_KPARAM_INFO
	.align		4
.L_2294:
        /*0008*/ 	.byte	0x04, 0x17
        /*000a*/ 	.short	(.L_2296 - .L_2295)
.L_2295:
        /*000c*/ 	.word	0x00000000
        /*0010*/ 	.short	0x0000
        /*0012*/ 	.short	0x0000
        /*0014*/ 	.byte	0x00, 0xf0, 0xa1, 0x03


	//----- nvinfo : EIATTR_SPARSE_MMA_MASK
	.align		4
.L_2296:
        /*0018*/ 	.byte	0x03, 0x50
        /*001a*/ 	.short	0x0000


	//----- nvinfo : EIATTR_MAXREG_COUNT
	.align		4
        /*001c*/ 	.byte	0x03, 0x1b
        /*001e*/ 	.short	0x00ff


	//----- nvinfo : EIATTR_NUM_BARRIERS
	.align		4
        /*0020*/ 	.byte	0x02, 0x4c
        /*0022*/ 	.byte	0x01
	.zero		1


	//----- nvinfo : EIATTR_MERCURY_ISA_VERSION
	.align		4
        /*0024*/ 	.byte	0x03, 0x5f
        /*0026*/ 	.short	0x0101


	//----- nvinfo : EIATTR_COOP_GROUP_MASK_REGIDS
	.align		4
        /*0028*/ 	.byte	0x04, 0x29
        /*002a*/ 	.short	(.L_2298 - .L_2297)


	//   ....[0]....
.L_2297:
        /*002c*/ 	.word	0xffffffff


	//   ....[1]....
        /*0030*/ 	.word	0xffffffff


	//   ....[2]....
        /*0034*/ 	.word	0xffffffff


	//   ....[3]....
        /*0038*/ 	.word	0xffffffff


	//   ....[4]....
        /*003c*/ 	.word	0xffffffff


	//   ....[5]....
        /*0040*/ 	.word	0xffffffff


	//   ....[6]....
        /*0044*/ 	.word	0xffffffff


	//   ....[7]....
        /*0048*/ 	.word	0xffffffff


	//   ....[8]....
        /*004c*/ 	.word	0xffffffff


	//   ....[9]....
        /*0050*/ 	.word	0xffffffff


	//   ....[10]....
        /*0054*/ 	.word	0xffffffff


	//   ....[11]....
        /*0058*/ 	.word	0xffffffff


	//   ....[12]....
        /*005c*/ 	.word	0xffffffff


	//   ....[13]....
        /*0060*/ 	.word	0xffffffff


	//   ....[14]....
        /*0064*/ 	.word	0xffffffff


	//   ....[15]....
        /*0068*/ 	.word	0xffffffff


	//   ....[16]....
        /*006c*/ 	.word	0xffffffff


	//   ....[17]....
        /*0070*/ 	.word	0xffffffff


	//----- nvinfo : EIATTR_COOP_GROUP_INSTR_OFFSETS
	.align		4
.L_2298:
        /*0074*/ 	.byte	0x04, 0x28
        /*0076*/ 	.short	(.L_2300 - .L_2299)


	//   ....[0]....
.L_2299:
        /*0078*/ 	.word	0x0001b2e0


	//   ....[1]....
        /*007c*/ 	.word	0x0001b300


	//   ....[2]....
        /*0080*/ 	.word	0x0001b320


	//   ....[3]....
        /*0084*/ 	.word	0x0001b340


	//   ....[4]....
        /*0088*/ 	.word	0x0001b360


	//   ....[5]....
        /*008c*/ 	.word	0x0001b8b0


	//   ....[6]....
        /*0090*/ 	.word	0x0001b8d0


	//   ....[7]....
        /*0094*/ 	.word	0x0001b8f0


	//   ....[8]....
        /*0098*/ 	.word	0x0001b920


	//   ....[9]....
        /*009c*/ 	.word	0x0001b980


	//   ....[10]....
        /*00a0*/ 	.word	0x0001b9d0


	//   ....[11]....
        /*00a4*/ 	.word	0x0001ba60


	//   ....[12]....
        /*00a8*/ 	.word	0x0001bae0


	//   ....[13]....
        /*00ac*/ 	.word	0x0001baf0


	//   ....[14]....
        /*00b0*/ 	.word	0x0001bb70


	//   ....[15]....
        /*00b4*/ 	.word	0x0001bba0


	//   ....[16]....
        /*00b8*/ 	.word	0x0001bc30


	//   ....[17]....
        /*00bc*/ 	.word	0x0001bc60


	//----- nvinfo : EIATTR_VRC_CTA_INIT_COUNT
	.align		4
.L_2300:
        /*00c0*/ 	.byte	0x02, 0x4a
	.zero		1
	.zero		1


	//----- nvinfo : EIATTR_EXIT_INSTR_OFFSETS
	.align		4
        /*00c4*/ 	.byte	0x04, 0x1c
        /*00c6*/ 	.short	(.L_2302 - .L_2301)


	//   ....[0]....
.L_2301:
        /*00c8*/ 	.word	0x000009f0


	//   ....[1]....
        /*00cc*/ 	.word	0x0001c890


	//----- nvinfo : EIATTR_INDIRECT_BRANCH_TARGETS
	.align		4
.L_2302:
        /*00d0*/ 	.byte	0x04, 0x34
        /*00d2*/ 	.short	(.L_2304 - .L_2303)


	//   ....[0]....
.L_2303:
        /*00d4*/ 	.word	.L_x_33884@srel
        /*00d8*/ 	.short	0x0
        /*00da*/ 	.short	0x0
        /*00dc*/ 	.word	0x3
        /*00e0*/ 	.word	.L_x_33885@srel
        /*00e4*/ 	.word	.L_x_33886@srel
        /*00e8*/ 	.word	.L_x_33887@srel


	//----- nvinfo : EIATTR_MAX_THREADS
	.align		4
.L_2304:
        /*00ec*/ 	.byte	0x04, 0x05
        /*00ee*/ 	.short	(.L_2306 - .L_2305)
.L_2305:
        /*00f0*/ 	.word	0x00000080
        /*00f4*/ 	.word	0x00000001
        /*00f8*/ 	.word	0x00000001


	//----- nvinfo : EIATTR_CRS_STACK_SIZE
	.align		4
.L_2306:
        /*00fc*/ 	.byte	0x04, 0x1e
        /*00fe*/ 	.short	(.L_2308 - .L_2307)
.L_2307:
        /*0100*/ 	.word	0x00000000


	//----- nvinfo : EIATTR_CBANK_PARAM_SIZE
	.align		4
.L_2308:
        /*0104*/ 	.byte	0x03, 0x19
        /*0106*/ 	.short	0x00e8


	//----- nvinfo : EIATTR_PARAM_CBANK
	.align		4
        /*0108*/ 	.byte	0x04, 0x0a
        /*010a*/ 	.short	(.L_2310 - .L_2309)
	.align		4
.L_2309:
        /*010c*/ 	.word	index@(.nv.constant0._ZN10layer_norm13ln_fwd_kernelINS_13Kernel_traitsIf13__nv_bfloat16fS2_fjLj5120ELj1ELj1ELj4ELj16ENS_18Kernel_traits_baseILj5120EfS2_fS2_fjLj128EEEEELb1ELb0ELb0ELb0EEEvNS_9FwdParamsE)
        /*0110*/ 	.short	0x0380
        /*0112*/ 	.short	0x00e8


	//----- nvinfo : EIATTR_SW_WAR
	.align		4
.L_2310:
        /*0114*/ 	.byte	0x04, 0x36
        /*0116*/ 	.short	(.L_2312 - .L_2311)
.L_2311:
        /*0118*/ 	.word	0x00000008
.L_2312:


//--------------------- .nv.info._ZN10layer_norm13ln_fwd_kernelINS_13Kernel_traitsIf13__nv_bfloat16fS2_fjLj5120ELj1ELj1ELj4ELj16ENS_18Kernel_traits_baseILj5120EfS2_fS2_fjLj128EEEEELb1ELb0ELb0ELb1EEEvNS_9FwdParamsE --------------------------
	.section	.nv.info._ZN10layer_norm13ln_fwd_kernelINS_13Kernel_traitsIf13__nv_bfloat16fS2_fjLj5120ELj1ELj1ELj4ELj16ENS_18Kernel_traits_baseILj5120EfS2_fS2_fjLj128EEEEELb1ELb0ELb0ELb1EEEvNS_9FwdParamsE,"",@"SHT_CUDA_INFO"
	.sectionflags	@""
	.align	4


	//----- nvinfo : EIATTR_CUDA_API_VERSION
	.align		4
        /*0000*/ 	.byte	0x04, 0x37
        /*0002*/ 	.short	(.L_2314 - .L_2313)
.L_2313:
        /*0004*/ 	.word	0x00000082


	//----- nvinfo : EIATTR_KPARAM_INFO
	.align		4
.L_2314:
        /*0008*/ 	.byte	0x04, 0x17
        /*000a*/ 	.short	(.L_2316 - .L_2315)
.L_2315:
        /*000c*/ 	.word	0x00000000
        /*0010*/ 	.short	0x0000
        /*0012*/ 	.short	0x0000
        /*0014*/ 	.byte	0x00, 0xf0, 0xa1, 0x03


	//----- nvinfo : EIATTR_SPARSE_MMA_MASK
	.align		4
.L_2316:
        /*0018*/ 	.byte	0x03, 0x50
        /*001a*/ 	.short	0x0000


	//----- nvinfo : EIATTR_MAXREG_COUNT
	.align		4
        /*001c*/ 	.byte	0x03, 0x1b
        /*001e*/ 	.short	0x00ff


	//----- nvinfo : EIATTR_NUM_BARRIERS
	.align		4
        /*0020*/ 	.byte	0x02, 0x4c
        /*0022*/ 	.byte	0x01
	.zero		1


	//----- nvinfo : EIATTR_MERCURY_ISA_VERSION
	.align		4
        /*0024*/ 	.byte	0x03, 0x5f
        /*0026*/ 	.short	0x0101


	//----- nvinfo : EIATTR_COOP_GROUP_MASK_REGIDS
	.align		4
        /*0028*/ 	.byte	0x04, 0x29
        /*002a*/ 	.short	(.L_2318 - .L_2317)


	//   ....[0]....
.L_2317:
        /*002c*/ 	.word	0xffffffff


	//   ....[1]....
        /*0030*/ 	.word	0xffffffff


	//   ....[2]....
        /*0034*/ 	.word	0xffffffff


	//   ....[3]....
        /*0038*/ 	.word	0xffffffff


	//   ....[4]....
        /*003c*/ 	.word	0xffffffff


	//   ....[5]....
        /*0040*/ 	.word	0xffffffff


	//   ....[6]....
        /*0044*/ 	.word	0xffffffff


	//   ....[7]....
        /*0048*/ 	.word	0xffffffff


	//   ....[8]....
        /*004c*/ 	.word	0xffffffff


	//   ....[9]....
        /*0050*/ 	.word	0xffffffff


	//   ....[10]....
        /*0054*/ 	.word	0xffffffff


	//   ....[11]....
        /*0058*/ 	.word	0xffffffff


	//   ....[12]....
        /*005c*/ 	.word	0xffffffff


	//   ....[13]....
        /*0060*/ 	.word	0xffffffff


	//   ....[14]....
        /*0064*/ 	.word	0xffffffff


	//   ....[15]....
        /*0068*/ 	.word	0xffffffff


	//   ....[16]....
        /*006c*/ 	.word	0xffffffff


	//   ....[17]....
        /*0070*/ 	.word	0xffffffff


	//----- nvinfo : EIATTR_COOP_GROUP_INSTR_OFFSETS
	.align		4
.L_2318:
        /*0074*/ 	.byte	0x04, 0x28
        /*0076*/ 	.short	(.L_2320 - .L_2319)


	//   ....[0]....
.L_2319:
        /*0078*/ 	.word	0x00019400


	//   ....[1]....
        /*007c*/ 	.word	0x00019420


	//   ....[2]....
        /*0080*/ 	.word	0x00019440


	//   ....[3]....
        /*0084*/ 	.word	0x00019460


	//   ....[4]....
        /*0088*/ 	.word	0x00019480


	//   ....[5]....
        /*008c*/ 	.word	0x000199c0


	//   ....[6]....
        /*0090*/ 	.word	0x000199f0


	//   ....[7]....
        /*0094*/ 	.word	0x00019a30


	//   ....[8]....
        /*0098*/ 	.word	0x00019a80


	//   ....[9]....
        /*009c*/ 	.word	0x00019aa0


	//   ....[10]....
        /*00a0*/ 	.word	0x00019c40


	//   ....[11]....
        /*00a4*/ 	.word	0x00019c80


	//   ....[12]....
        /*00a8*/ 	.word	0x00019cc0


	//   ....[13]....
        /*00ac*/ 	.word	0x00019d00


	//   ....[14]....
        /*00b0*/ 	.word	0x00019d90


	//   ....[15]....
        /*00b4*/ 	.word	0x00019de0


	//   ....[16]....
        /*00b8*/ 	.word	0x00019e70


	//   ....[17]....
        /*00bc*/ 	.word	0x00019ea0


	//----- nvinfo : EIATTR_VRC_CTA_INIT_COUNT
	.align		4
.L_2320:
        /*00c0*/ 	.byte	0x02, 0x4a
	.zero		1
	.zero		1


	//----- nvinfo : EIATTR_EXIT_INSTR_OFFSETS
	.align		4
        /*00c4*/ 	.byte	0x04, 0x1c
        /*00c6*/ 	.short	(.L_2322 - .L_2321)


	//   ....[0]....
.L_2321:
        /*00c8*/ 	.word	0x000006a0


	//   ....[1]....
        /*00cc*/ 	.word	0x0001a920


	//----- nvinfo : EIATTR_INDIRECT_BRANCH_TARGETS
	.align		4
.L_2322:
        /*00d0*/ 	.byte	0x04, 0x34
        /*00d2*/ 	.short	(.L_2324 - .L_2323)


	//   ....[0]....
.L_2323:
        /*00d4*/ 	.word	.L_x_33888@srel
        /*00d8*/ 	.short	0x0
        /*00da*/ 	.short	0x0
        /*00dc*/ 	.word	0x3
        /*00e0*/ 	.word	.L_x_33889@srel
        /*00e4*/ 	.word	.L_x_33890@srel
        /*00e8*/ 	.word	.L_x_33891@srel


	//----- nvinfo : EIATTR_MAX_THREADS
	.align		4
.L_2324:
        /*00ec*/ 	.byte	0x04, 0x05
        /*00ee*/ 	.short	(.L_2326 - .L_2325)
.L_2325:
        /*00f0*/ 	.word	0x00000080
        /*00f4*/ 	.word	0x00000001
        /*00f8*/ 	.word	0x00000001


	//----- nvinfo : EIATTR_CRS_STACK_SIZE
	.align		4
.L_2326:
        /*00fc*/ 	.byte	0x04, 0x1e
        /*00fe*/ 	.short	(.L_2328 - .L_2327)
.L_2327:
        /*0100*/ 	.word	0x00000000


	//----- nvinfo : EIATTR_CBANK_PARAM_SIZE
	.align		4
.L_2328:
        /*0104*/ 	.byte	0x03, 0x19
        /*0106*/ 	.short	0x00e8


	//----- nvinfo : EIATTR_PARAM_CBANK
	.align		4
        /*0108*/ 	.byte	0x04, 0x0a
        /*010a*/ 	.short	(.L_2330 - .L_2329)
	.align		4
.L_2329:
        /*010c*/ 	.word	index@(.nv.constant0._ZN10layer_norm13ln_fwd_kernelINS_13Kernel_traitsIf13__nv_bfloat16fS2_fjLj5120ELj1ELj1ELj4ELj16ENS_18Kernel_traits_baseILj5120EfS2_fS2_fjLj128EEEEELb1ELb0ELb0ELb1EEEvNS_9FwdParamsE)
        /*0110*/ 	.short	0x0380
        /*0112*/ 	.short	0x00e8


	//----- nvinfo : EIATTR_SW_WAR
	.align		4
.L_2330:
        /*0114*/ 	.byte	0x04, 0x36
        /*0116*/ 	.short	(.L_2332 - .L_2331)
.L_2331:
        /*0118*/ 	.word	0x00000008
.L_2332:


//--------------------- .nv.info._ZN10layer_norm13ln_fwd_kernelINS_13Kernel_traitsIf13__nv_bfloat16fS2_fjLj5120ELj1ELj1ELj4ELj16ENS_18Kernel_traits_baseILj5120EfS2_fS2_fjLj128EEEEELb1ELb0ELb1ELb0EEEvNS_9FwdParamsE --------------------------
	.section	.nv.info._ZN10layer_norm13ln_fwd_kernelINS_13Kernel_traitsIf13__nv_bfloat16fS2_fjLj5120ELj1ELj1ELj4ELj16ENS_18Kernel_traits_baseILj5120EfS2_fS2_fjLj128EEEEELb1ELb0ELb1ELb0EEEvNS_9FwdParamsE,"",@"SHT_CUDA_INFO"
	.sectionflags	@""
	.align	4


	//----- nvinfo : EIATTR_CUDA_API_VERSION
	.align		4
        /*0000*/ 	.byte	0x04, 0x37
        /*0002*/ 	.short	(.L_2334 - .L_2333)
.L_2333:
        /*0004*/ 	.word	0x00000082


	//----- nvinfo : EIATTR_KPARAM_INFO
	.align		4
.L_2334:
        /*0008*/ 	.byte	0x04, 0x17
        /*000a*/ 	.short	(.L_2336 - .L_2335)
.L_2335:
        /*000c*/ 	.word	0x00000000
        /*0010*/ 	.short	0x0000
        /*0012*/ 	.short	0x0000
        /*0014*/ 	.byte	0x00, 0xf0, 0xa1, 0x03


	//----- nvinfo : EIATTR_SPARSE_MMA_MASK
	.align		4
.L_2336:
        /*0018*/ 	.byte	0x03, 0x50
        /*001a*/ 	.short	0x0000


	//----- nvinfo : EIATTR_MAXREG_COUNT
	.align		4
        /*001c*/ 	.byte	0x03, 0x1b
        /*001e*/ 	.short	0x00ff


	//----- nvinfo : EIATTR_NUM_BARRIERS
	.align		4
        /*0020*/ 	.byte	0x02, 0x4c
        /*0022*/ 	.byte	0x01
	.zero		1


	//----- nvinfo : EIATTR_MERCURY_ISA_VERSION
	.align		4
        /*0024*/ 	.byte	0x03, 0x5f
        /*0026*/ 	.short	0x0101


	//----- nvinfo : EIATTR_COOP_GROUP_MASK_REGIDS
	.align		4
        /*0028*/ 	.byte	0x04, 0x29
        /*002a*/ 	.short	(.L_2338 - .L_2337)


	//   ....[0]....
.L_2337:
        /*002c*/ 	.word	0xffffffff


	//   ....[1]....
        /*0030*/ 	.word	0xffffffff


	//   ....[2]....
        /*0034*/ 	.word	0xffffffff


	//   ....[3]....
        /*0038*/ 	.word	0xffffffff


	//   ....[4]....
        /*003c*/ 	.word	0xffffffff


	//   ....[5]....
        /*0040*/ 	.word	0xffffffff


	//   ....[6]....
        /*0044*/ 	.word	0xffffffff


	//   ....[7]....
        /*0048*/ 	.word	0xffffffff


	//   ....[8]....
        /*004c*/ 	.word	0xffffffff


	//   ....[9]....
        /*0050*/ 	.word	0xffffffff


	//   ....[10]....
        /*0054*/ 	.word	0xffffffff


	//   ....[11]....
        /*0058*/ 	.word	0xffffffff


	//   ....[12]....
        /*005c*/ 	.word	0xffffffff


	//   ....[13]....
        /*0060*/ 	.word	0xffffffff


	//   ....[14]....
        /*0064*/ 	.word	0xffffffff


	//   ....[15]....
        /*0068*/ 	.word	0xffffffff


	//   ....[16]....
        /*006c*/ 	.word	0xffffffff


	//   ....[17]....
        /*0070*/ 	.word	0xffffffff


	//----- nvinfo : EIATTR_COOP_GROUP_INSTR_OFFSETS
	.align		4
.L_2338:
        /*0074*/ 	.byte	0x04, 0x28
        /*0076*/ 	.short	(.L_2340 - .L_2339)


	//   ....[0]....
.L_2339:
        /*0078*/ 	.word	0x00020e50


	//   ....[1]....
        /*007c*/ 	.word	0x00020e70


	//   ....[2]....
        /*0080*/ 	.word	0x00020e90


	//   ....[3]....
        /*0084*/ 	.word	0x00020eb0


	//   ....[4]....
        /*0088*/ 	.word	0x00020ed0


	//   ....[5]....
        /*008c*/ 	.word	0x00021460


	//   ....[6]....
        /*0090*/ 	.word	0x00021480


	//   ....[7]....
        /*0094*/ 	.word	0x000214a0


	//   ....[8]....
        /*0098*/ 	.word	0x000214c0


	//   ....[9]....
        /*009c*/ 	.word	0x000214e0


	//   ....[10]....
        /*00a0*/ 	.word	0x00021660


	//   ....[11]....
        /*00a4*/ 	.word	0x000216a0


	//   ....[12]....
        /*00a8*/ 	.word	0x000216c0


	//   ....[13]....
        /*00ac*/ 	.word	0x00021720


	//   ....[14]....
        /*00b0*/ 	.word	0x000217e0


	//   ....[15]....
        /*00b4*/ 	.word	0x00021800


	//   ....[16]....
        /*00b8*/ 	.word	0x000218d0


	//   ....[17]....
        /*00bc*/ 	.word	0x000218f0


	//----- nvinfo : EIATTR_VRC_CTA_INIT_COUNT
	.align		4
.L_2340:
        /*00c0*/ 	.byte	0x02, 0x4a
	.zero		1
	.zero		1


	//----- nvinfo : EIATTR_EXIT_INSTR_OFFSETS
	.align		4
        /*00c4*/ 	.byte	0x04, 0x1c
        /*00c6*/ 	.short	(.L_2342 - .L_2341)


	//   ....[0]....
.L_2341:
        /*00c8*/ 	.word	0x00000a00


	//   ....[1]....
        /*00cc*/ 	.word	0x00022550


	//----- nvinfo : EIATTR_MAX_THREADS
	.align		4
.L_2342:
        /*00d0*/ 	.byte	0x04, 0x05
        /*00d2*/ 	.short	(.L_2344 - .L_2343)
.L_2343:
        /*00d4*/ 	.word	0x00000080
        /*00d8*/ 	.word	0x00000001
        /*00dc*/ 	.word	0x00000001


	//----- nvinfo : EIATTR_CRS_STACK_SIZE
	.align		4
.L_2344:
        /*00e0*/ 	.byte	0x04, 0x1e
        /*00e2*/ 	.short	(.L_2346 - .L_2345)
.L_2345:
        /*00e4*/ 	.word	0x00000000


	//----- nvinfo : EIATTR_CBANK_PARAM_SIZE
	.align		4
.L_2346:
        /*00e8*/ 	.byte	0x03, 0x19
        /*00ea*/ 	.short	0x00e8


	//----- nvinfo : EIATTR_PARAM_CBANK
	.align		4
        /*00ec*/ 	.byte	0x04, 0x0a
        /*00ee*/ 	.short	(.L_2348 - .L_2347)
	.align		4
.L_2347:
        /*00f0*/ 	.word	index@(.nv.constant0._ZN10layer_norm13ln_fwd_kernelINS_13Kernel_traitsIf13__nv_bfloat16fS2_fjLj5120ELj1ELj1ELj4ELj16ENS_18Kernel_traits_baseILj5120EfS2_fS2_fjLj128EEEEELb1ELb0ELb1ELb0EEEvNS_9FwdParamsE)
        /*00f4*/ 	.short	0x0380
        /*00f6*/ 	.short	0x00e8


	//----- nvinfo : EIATTR_SW_WAR
	.align		4
.L_2348:
        /*00f8*/ 	.byte	0x04, 0x36
        /*00fa*/ 	.short	(.L_2350 - .L_2349)
.L_2349:
        /*00fc*/ 	.word	0x00000008
.L_2350:


//--------------------- .nv.info._ZN10layer_norm13ln_fwd_kernelINS_13Kernel_traitsIf13__nv_bfloat16fS2_fjLj5120ELj1ELj1ELj4ELj16ENS_18Kernel_traits_baseILj5120EfS2_fS2_fjLj128EEEEELb1ELb0ELb1ELb1EEEvNS_9FwdParamsE --------------------------
	.section	.nv.info._ZN10layer_norm13ln_fwd_kernelINS_13Kernel_traitsIf13__nv_bfloat16fS2_fjLj5120ELj1ELj1ELj4ELj16ENS_18Kernel_traits_baseILj5120EfS2_fS2_fjLj128EEEEELb1ELb0ELb1ELb1EEEvNS_9FwdParamsE,"",@"SHT_CUDA_INFO"
	.sectionflags	@""
	.align	4


	//----- nvinfo : EIATTR_CUDA_API_VERSION
	.align		4
        /*0000*/ 	.byte	0x04, 0x37
        /*0002*/ 	.short	(.L_2352 - .L_2351)
.L_2351:
        /*0004*/ 	.word	0x00000082


	//----- nvinfo : EIATTR_KPARAM_INFO
	.align		4
.L_2352:
        /*0008*/ 	.byte	0x04, 0x17
        /*000a*/ 	.short	(.L_2354 - .L_2353)
.L_2353:
        /*000c*/ 	.word	0x00000000
        /*0010*/ 	.short	0x0000
        /*0012*/ 	.short	0x0000
        /*0014*/ 	.byte	0x00, 0xf0, 0xa1, 0x03


	//----- nvinfo : EIATTR_SPARSE_MMA_MASK
	.align		4
.L_2354:
        /*0018*/ 	.byte	0x03, 0x50
        /*001a*/ 	.short	0x0000


	//----- nvinfo : EIATTR_MAXREG_COUNT
	.align		4
        /*001c*/ 	.byte	0x03, 0x1b
        /*001e*/ 	.short	0x00ff


	//----- nvinfo : EIATTR_NUM_BARRIERS
	.align		4
        /*0020*/ 	.byte	0x02, 0x4c
        /*0022*/ 	.byte	0x01
	.zero		1


	//----- nvinfo : EIATTR_MERCURY_ISA_VERSION
	.align		4
        /*0024*/ 	.byte	0x03, 0x5f
        /*0026*/ 	.short	0x0101


	//----- nvinfo : EIATTR_COOP_GROUP_MASK_REGIDS
	.align		4
        /*0028*/ 	.byte	0x04, 0x29
        /*002a*/ 	.short	(.L_2356 - .L_2355)


	//   ....[0]....
.L_2355:
        /*002c*/ 	.word	0xffffffff


	//   ....[1]....
        /*0030*/ 	.word	0xffffffff


	//   ....[2]....
        /*0034*/ 	.word	0xffffffff


	//   ....[3]....
        /*0038*/ 	.word	0xffffffff


	//   ....[4]....
        /*003c*/ 	.word	0xffffffff


	//   ....[5]....
        /*0040*/ 	.word	0xffffffff


	//   ....[6]....
        /*0044*/ 	.word	0xffffffff


	//   ....[7]....
        /*0048*/ 	.word	0xffffffff


	//   ....[8]....
        /*004c*/ 	.word	0xffffffff


	//   ....[9]....
        /*0050*/ 	.word	0xffffffff


	//   ....[10]....
        /*0054*/ 	.word	0xffffffff


	//   ....[11]....
        /*0058*/ 	.word	0xffffffff


	//   ....[12]....
        /*005c*/ 	.word	0xffffffff


	//   ....[13]....
        /*0060*/ 	.word	0xffffffff


	//   ....[14]....
        /*0064*/ 	.word	0xffffffff


	//   ....[15]....
        /*0068*/ 	.word	0xffffffff


	//   ....[16]....
        /*006c*/ 	.word	0xffffffff


	//   ....[17]....
        /*0070*/ 	.word	0xffffffff


	//----- nvinfo : EIATTR_COOP_GROUP_INSTR_OFFSETS
	.align		4
.L_2356:
        /*0074*/ 	.byte	0x04, 0x28
        /*0076*/ 	.short	(.L_2358 - .L_2357)


	//   ....[0]....
.L_2357:
        /*0078*/ 	.word	0x0001b360


	//   ....[1]....
        /*007c*/ 	.word	0x0001b3a0


	//   ....[2]....
        /*0080*/ 	.word	0x0001b3c0


	//   ....[3]....
        /*0084*/ 	.word	0x0001b3e0


	//   ....[4]....
        /*0088*/ 	.word	0x0001b400


	//   ....[5]....
        /*008c*/ 	.word	0x0001b930


	//   ....[6]....
        /*0090*/ 	.word	0x0001b950


	//   ....[7]....
        /*0094*/ 	.word	0x0001b980


	//   ....[8]....
        /*0098*/ 	.word	0x0001b9b0


	//   ....[9]....
        /*009c*/ 	.word	0x0001b9e0


	//   ....[10]....
        /*00a0*/ 	.word	0x0001bb60


	//   ....[11]....
        /*00a4*/ 	.word	0x0001bba0


	//   ....[12]....
        /*00a8*/ 	.word	0x0001bbc0


	//   ....[13]....
        /*00ac*/ 	.word	0x0001bc00


	//   ....[14]....
        /*00b0*/ 	.word	0x0001bcd0


	//   ....[15]....
        /*00b4*/ 	.word	0x0001bcf0


	//   ....[16]....
        /*00b8*/ 	.word	0x0001bda0


	//   ....[17]....
        /*00bc*/ 	.word	0x0001bdd0


	//----- nvinfo : EIATTR_VRC_CTA_INIT_COUNT
	.align		4
.L_2358:
        /*00c0*/ 	.byte	0x02, 0x4a
	.zero		1
	.zero		1


	//----- nvinfo : EIATTR_EXIT_INSTR_OFFSETS
	.align		4
        /*00c4*/ 	.byte	0x04, 0x1c
        /*00c6*/ 	.short	(.L_2360 - .L_2359)


	//   ....[0]....
.L_2359:
        /*00c8*/ 	.word	0x000006a0


	//   ....[1]....
        /*00cc*/ 	.word	0x0001c910


	//----- nvinfo : EIATTR_MAX_THREADS
	.align		4
.L_2360:
        /*00d0*/ 	.byte	0x04, 0x05
        /*00d2*/ 	.short	(.L_2362 - .L_2361)
.L_2361:
        /*00d4*/ 	.word	0x00000080
        /*00d8*/ 	.word	0x00000001
        /*00dc*/ 	.word	0x00000001


	//----- nvinfo : EIATTR_CRS_STACK_SIZE
	.align		4
.L_2362:
        /*00e0*/ 	.byte	0x04, 0x1e
        /*00e2*/ 	.short	(.L_2364 - .L_2363)
.L_2363:
        /*00e4*/ 	.word	0x00000000


	//----- nvinfo : EIATTR_CBANK_PARAM_SIZE
	.align		4
.L_2364:
        /*00e8*/ 	.byte	0x03, 0x19
        /*00ea*/ 	.short	0x00e8


	//----- nvinfo : EIATTR_PARAM_CBANK
	.align		4
        /*00ec*/ 	.byte	0x04, 0x0a
        /*00ee*/ 	.short	(.L_2366 - .L_2365)
	.align		4
.L_2365:
        /*00f0*/ 	.word	index@(.nv.constant0._ZN10layer_norm13ln_fwd_kernelINS_13Kernel_traitsIf13__nv_bfloat16fS2_fjLj5120ELj1ELj1ELj4ELj16ENS_18Kernel_traits_baseILj5120EfS2_fS2_fjLj128EEEEELb1ELb0ELb1ELb1EEEvNS_9FwdParamsE)
        /*00f4*/ 	.short	0x0380
        /*00f6*/ 	.short	0x00e8


	//----- nvinfo : EIATTR_SW_WAR
	.align		4
.L_2366:
        /*00f8*/ 	.byte	0x04, 0x36
        /*00fa*/ 	.short	(.L_2368 - .L_2367)
.L_2367:
        /*00fc*/ 	.word	0x00000008
.L_2368:


//--------------------- .nv.info._ZN10layer_norm13ln_fwd_kernelINS_13Kernel_traitsIf13__nv_bfloat16fS2_fjLj5120ELj1ELj1ELj4ELj16ENS_18Kernel_traits_baseILj5120EfS2_fS2_fjLj128EEEEELb1ELb1ELb0ELb0EEEvNS_9FwdParamsE --------------------------
	.section	.nv.info._ZN10layer_norm13ln_fwd_kernelINS_13Kernel_traitsIf13__nv_bfloat16fS2_fjLj5120ELj1ELj1ELj4ELj16ENS_18Kernel_traits_baseILj5120EfS2_fS2_fjLj128EEEEELb1ELb1ELb0ELb0EEEvNS_9FwdParamsE,"",@"SHT_CUDA_INFO"
	.sectionflags	@""
	.align	4


	//----- nvinfo : EIATTR_CUDA_API_VERSION
	.align		4
        /*0000*/ 	.byte	0x04, 0x37
        /*0002*/ 	.short	(.L_2370 - .L_2369)
.L_2369:
        /*0004*/ 	.word	0x00000082


	//----- nvinfo : EIATTR_KPARAM_INFO
	.align		4
.L_2370:
        /*0008*/ 	.byte	0x04, 0x17
        /*000a*/ 	.short	(.L_2372 - .L_2371)
.L_2371:
        /*000c*/ 	.word	0x00000000
        /*0010*/ 	.short	0x0000
        /*0012*/ 	.short	0x0000
        /*0014*/ 	.byte	0x00, 0xf0, 0xa1, 0x03


	//----- nvinfo : EIATTR_SPARSE_MMA_MASK
	.align		4
.L_2372:
        /*0018*/ 	.byte	0x03, 0x50
        /*001a*/ 	.short	0x0000


	//----- nvinfo : EIATTR_MAXREG_COUNT
	.align		4
        /*001c*/ 	.byte	0x03, 0x1b
        /*001e*/ 	.short	0x00ff


	//----- nvinfo : EIATTR_NUM_BARRIERS
	.align		4
        /*0020*/ 	.byte	0x02, 0x4c
        /*0022*/ 	.byte	0x01
	.zero		1


	//----- nvinfo : EIATTR_MERCURY_ISA_VERSION
	.align		4
        /*0024*/ 	.byte	0x03, 0x5f
        /*0026*/ 	.short	0x0101


	//----- nvinfo : EIATTR_COOP_GROUP_MASK_REGIDS
	.align		4
        /*0028*/ 	.byte	0x04, 0x29
        /*002a*/ 	.short	(.L_2374 - .L_2373)


	//   ....[0]....
.L_2373:
        /*002c*/ 	.word	0xffffffff


	//   ....[1]....
        /*0030*/ 	.word	0xffffffff


	//   ....[2]....
        /*0034*/ 	.word	0xffffffff


	//   ....[3]....
        /*0038*/ 	.word	0xffffffff


	//   ....[4]....
        /*003c*/ 	.word	0xffffffff


	//   ....[5]....
        /*0040*/ 	.word	0xffffffff


	//   ....[6]....
        /*0044*/ 	.word	0xffffffff


	//   ....[7]....
        /*0048*/ 	.word	0xffffffff


	//   ....[8]....
        /*004c*/ 	.word	0xffffffff


	//   ....[9]....
        /*0050*/ 	.word	0xffffffff


	//   ....[10]....
        /*0054*/ 	.word	0xffffffff


	//   ....[11]....
        /*0058*/ 	.word	0xffffffff


	//   ....[12]....
        /*005c*/ 	.word	0xffffffff


	//   ....[13]....
        /*0060*/ 	.word	0xffffffff


	//   ....[14]....
        /*0064*/ 	.word	0xffffffff


	//   ....[15]....
        /*0068*/ 	.word	0xffffffff


	//   ....[16]....
        /*006c*/ 	.word	0xffffffff


	//   ....[17]....
        /*0070*/ 	.word	0xffffffff


	//----- nvinfo : EIATTR_COOP_GROUP_INSTR_OFFSETS
	.align		4
.L_2374:
        /*0074*/ 	.byte	0x04, 0x28
        /*0076*/ 	.short	(.L_2376 - .L_2375)


	//   ....[0]....
.L_2375:
        /*0078*/ 	.word	0x00021390


	//   ....[1]....
        /*007c*/ 	.word	0x000213b0


	//   ....[2]....
        /*0080*/ 	.word	0x000213d0


	//   ....[3]....
        /*0084*/ 	.word	0x000213f0


	//   ....[4]....
        /*0088*/ 	.word	0x00021410


	//   ....[5]....
        /*008c*/ 	.word	0x00021990


	//   ....[6]....
        /*0090*/ 	.word	0x000219b0


	//   ....[7]....
        /*0094*/ 	.word	0x000219d0


	//   ....[8]....
        /*0098*/ 	.word	0x000219f0


	//   ....[9]....
        /*009c*/ 	.word	0x00021a10


	//   ....[10]....
        /*00a0*/ 	.word	0x00021b90


	//   ....[11]....
        /*00a4*/ 	.word	0x00021bd0


	//   ....[12]....
        /*00a8*/ 	.word	0x00021c10


	//   ....[13]....
        /*00ac*/ 	.word	0x00021c60


	//   ....[14]....
        /*00b0*/ 	.word	0x00021cd0


	//   ....[15]....
        /*00b4*/ 	.word	0x00021d30


	//   ....[16]....
        /*00b8*/ 	.word	0x00021d90


	//   ....[17]....
        /*00bc*/ 	.word	0x00021de0


	//----- nvinfo : EIATTR_VRC_CTA_INIT_COUNT
	.align		4
.L_2376:
        /*00c0*/ 	.byte	0x02, 0x4a
	.zero		1
	.zero		1


	//----- nvinfo : EIATTR_EXIT_INSTR_OFFSETS
	.align		4
        /*00c4*/ 	.byte	0x04, 0x1c
        /*00c6*/ 	.short	(.L_2378 - .L_2377)


	//   ....[0]....
.L_2377:
        /*00c8*/ 	.word	0x00000af0


	//   ....[1]....
        /*00cc*/ 	.word	0x00022a10


	//----- nvinfo : EIATTR_INDIRECT_BRANCH_TARGETS
	.align		4
.L_2378:
        /*00d0*/ 	.byte	0x04, 0x34
        /*00d2*/ 	.short	(.L_2380 - .L_2379)


	//   ....[0]....
.L_2379:
        /*00d4*/ 	.word	.L_x_33892@srel
        /*00d8*/ 	.short	0x0
        /*00da*/ 	.short	0x0
        /*00dc*/ 	.word	0x3
        /*00e0*/ 	.word	.L_x_33893@srel
        /*00e4*/ 	.word	.L_x_33894@srel
        /*00e8*/ 	.word	.L_x_33895@srel


	//----- nvinfo : EIATTR_MAX_THREADS
	.align		4
.L_2380:
        /*00ec*/ 	.byte	0x04, 0x05
        /*00ee*/ 	.short	(.L_2382 - .L_2381)
.L_2381:
        /*00f0*/ 	.word	0x00000080
        /*00f4*/ 	.word	0x00000001
        /*00f8*/ 	.word	0x00000001


	//----- nvinfo : EIATTR_CRS_STACK_SIZE
	.align		4
.L_2382:
        /*00fc*/ 	.byte	0x04, 0x1e
        /*00fe*/ 	.short	(.L_2384 - .L_2383)
.L_2383:
        /*0100*/ 	.word	0x00000000


	//----- nvinfo : EIATTR_CBANK_PARAM_SIZE
	.align		4
.L_2384:
        /*0104*/ 	.byte	0x03, 0x19
        /*0106*/ 	.short	0x00e8


	//----- nvinfo : EIATTR_PARAM_CBANK
	.align		4
        /*0108*/ 	.byte	0x04, 0x0a
        /*010a*/ 	.short	(.L_2386 - .L_2385)
	.align		4
.L_2385:
        /*010c*/ 	.word	index@(.nv.constant0._ZN10layer_norm13ln_fwd_kernelINS_13Kernel_traitsIf13__nv_bfloat16fS2_fjLj5120ELj1ELj1ELj4ELj16ENS_18Kernel_traits_baseILj5120EfS2_fS2_fjLj128EEEEELb1ELb1ELb0ELb0EEEvNS_9FwdParamsE)
        /*0110*/ 	.short	0x0380
        /*0112*/ 	.short	0x00e8


	//----- nvinfo : EIATTR_SW_WAR
	.align		4
.L_2386:
        /*0114*/ 	.byte	0x04, 0x36
        /*0116*/ 	.short	(.L_2388 - .L_2387)
.L_2387:
        /*0118*/ 	.word	0x00000008
.L_2388:


//--------------------- .nv.info._ZN10layer_norm13ln_fwd_kernelINS_13Kernel_traitsIf13__nv_bfloat16fS2_fjLj5120ELj1ELj1ELj4ELj16ENS_18Kernel_traits_baseILj5120EfS2_fS2_fjLj128EEEEELb1ELb1ELb0ELb1EEEvNS_9FwdParamsE --------------------------
	.section	.nv.info._ZN10layer_norm13ln_fwd_kernelINS_13Kernel_traitsIf13__nv_bfloat16fS2_fjLj5120ELj1ELj1ELj4ELj16ENS_18Kernel_traits_baseILj5120EfS2_fS2_fjLj128EEEEELb1ELb1ELb0ELb1EEEvNS_9FwdParamsE,"",@"SHT_CUDA_INFO"
	.sectionflags	@""
	.align	4


	//----- nvinfo : EIATTR_CUDA_API_VERSION
	.align		4
        /*0000*/ 	.byte	0x04, 0x37
        /*0002*/ 	.short	(.L_2390 - .L_2389)
.L_2389:
        /*0004*/ 	.word	0x00000082


	//----- nvinfo : EIATTR_KPARAM_INFO
	.align		4
.L_2390:
        /*0008*/ 	.byte	0x04, 0x17
        /*000a*/ 	.short	(.L_2392 - .L_2391)
.L_2391:
        /*000c*/ 	.word	0x00000000
        /*0010*/ 	.short	0x0000
        /*0012*/ 	.short	0x0000
        /*0014*/ 	.byte	0x00, 0xf0, 0xa1, 0x03


	//----- nvinfo : EIATTR_SPARSE_MMA_MASK
	.align		4
.L_2392:
        /*0018*/ 	.byte	0x03, 0x50
        /*001a*/ 	.short	0x0000


	//----- nvinfo : EIATTR_MAXREG_COUNT
	.align		4
        /*001c*/ 	.byte	0x03, 0x1b
        /*001e*/ 	.short	0x00ff


	//----- nvinfo : EIATTR_NUM_BARRIERS
	.align		4
        /*0020*/ 	.byte	0x02, 0x4c
        /*0022*/ 	.byte	0x01
	.zero		1


	//----- nvinfo : EIATTR_MERCURY_ISA_VERSION
	.align		4
        /*0024*/ 	.byte	0x03, 0x5f
        /*0026*/ 	.short	0x0101


	//----- nvinfo : EIATTR_COOP_GROUP_MASK_REGIDS
	.align		4
        /*0028*/ 	.byte	0x04, 0x29
        /*002a*/ 	.short	(.L_2394 - .L_2393)


	//   ....[0]....
.L_2393:
        /*002c*/ 	.word	0xffffffff


	//   ....[1]....
        /*0030*/ 	.word	0xffffffff


	//   ....[2]....
        /*0034*/ 	.word	0xffffffff


	//   ....[3]....
        /*0038*/ 	.word	0xffffffff


	//   ....[4]....
        /*003c*/ 	.word	0xffffffff


	//   ....[5]....
        /*0040*/ 	.word	0xffffffff


	//   ....[6]....
        /*0044*/ 	.word	0xffffffff


	//   ....[7]....
        /*0048*/ 	.word	0xffffffff


	//   ....[8]....
        /*004c*/ 	.word	0xffffffff


	//   ....[9]....
        /*0050*/ 	.word	0xffffffff


	//   ....[10]....
        /*0054*/ 	.word	0xffffffff


	//   ....[11]....
        /*0058*/ 	.word	0xffffffff


	//   ....[12]....
        /*005c*/ 	.word	0xffffffff


	//   ....[13]....
        /*0060*/ 	.word	0xffffffff


	//   ....[14]....
        /*0064*/ 	.word	0xffffffff


	//   ....[15]....
        /*0068*/ 	.word	0xffffffff


	//   ....[16]....
        /*006c*/ 	.word	0xffffffff


	//   ....[17]....
        /*0070*/ 	.word	0xffffffff


	//----- nvinfo : EIATTR_COOP_GROUP_INSTR_OFFSETS
	.align		4
.L_2394:
        /*0074*/ 	.byte	0x04, 0x28
        /*0076*/ 	.short	(.L_2396 - .L_2395)


	//   ....[0]....
.L_2395:
        /*0078*/ 	.word	0x0001f6a0


	//   ....[1]....
        /*007c*/ 	.word	0x0001f6c0


	//   ....[2]....
        /*0080*/ 	.word	0x0001f6e0


	//   ....[3]....
        /*0084*/ 	.word	0x0001f700


	//   ....[4]....
        /*0088*/ 	.word	0x0001f720


	//   ....[5]....
        /*008c*/ 	.word	0x0001fc60


	//   ....[6]....
        /*0090*/ 	.word	0x0001fc90


	//   ....[7]....
        /*0094*/ 	.word	0x0001fcc0


	//   ....[8]....
        /*0098*/ 	.word	0x0001fd00


	//   ....[9]....
        /*009c*/ 	.word	0x0001fd30


	//   ....[10]....
        /*00a0*/ 	.word	0x0001fee0


	//   ....[11]....
        /*00a4*/ 	.word	0x0001ff20


	//   ....[12]....
        /*00a8*/ 	.word	0x0001ff60


	//   ....[13]....
        /*00ac*/ 	.word	0x0001ffa0


	//   ....[14]....
        /*00b0*/ 	.word	0x00020030


	//   ....[15]....
        /*00b4*/ 	.word	0x00020090


	//   ....[16]....
        /*00b8*/ 	.word	0x00020110


	//   ....[17]....
        /*00bc*/ 	.word	0x00020140


	//----- nvinfo : EIATTR_VRC_CTA_INIT_COUNT
	.align		4
.L_2396:
        /*00c0*/ 	.byte	0x02, 0x4a
	.zero		1
	.zero		1


	//----- nvinfo : EIATTR_EXIT_INSTR_OFFSETS
	.align		4
        /*00c4*/ 	.byte	0x04, 0x1c
        /*00c6*/ 	.short	(.L_2398 - .L_2397)


	//   ....[0]....
.L_2397:
        /*00c8*/ 	.word	0x000006e0


	//   ....[1]....
        /*00cc*/ 	.word	0x00020bc0


	//----- nvinfo : EIATTR_INDIRECT_BRANCH_TARGETS
	.align		4
.L_2398:
        /*00d0*/ 	.byte	0x04, 0x34
        /*00d2*/ 	.short	(.L_2400 - .L_2399)


	//   ....[0]....
.L_2399:
        /*00d4*/ 	.word	.L_x_33896@srel
        /*00d8*/ 	.short	0x0
        /*00da*/ 	.short	0x0
        /*00dc*/ 	.word	0x3
        /*00e0*/ 	.word	.L_x_33897@srel
        /*00e4*/ 	.word	.L_x_33898@srel
        /*00e8*/ 	.word	.L_x_33899@srel


	//----- nvinfo : EIATTR_MAX_THREADS
	.align		4
.L_2400:
        /*00ec*/ 	.byte	0x04, 0x05
        /*00ee*/ 	.short	(.L_2402 - .L_2401)
.L_2401:
        /*00f0*/ 	.word	0x00000080
        /*00f4*/ 	.word	0x00000001
        /*00f8*/ 	.word	0x00000001


	//----- nvinfo : EIATTR_CRS_STACK_SIZE
	.align		4
.L_2402:
        /*00fc*/ 	.byte	0x04, 0x1e
        /*00fe*/ 	.short	(.L_2404 - .L_2403)
.L_2403:
        /*0100*/ 	.word	0x00000000


	//----- nvinfo : EIATTR_CBANK_PARAM_SIZE
	.align		4
.L_2404:
        /*0104*/ 	.byte	0x03, 0x19
        /*0106*/ 	.short	0x00e8


	//----- nvinfo : EIATTR_PARAM_CBANK
	.align		4
        /*0108*/ 	.byte	0x04, 0x0a
        /*010a*/ 	.short	(.L_2406 - .L_2405)
	.align		4
.L_2405:
        /*010c*/ 	.word	index@(.nv.constant0._ZN10layer_norm13ln_fwd_kernelINS_13Kernel_traitsIf13__nv_bfloat16fS2_fjLj5120ELj1ELj1ELj4ELj16ENS_18Kernel_traits_baseILj5120EfS2_fS2_fjLj128EEEEELb1ELb1ELb0ELb1EEEvNS_9FwdParamsE)
        /*0110*/ 	.short	0x0380
        /*0112*/ 	.short	0x00e8


	//----- nvinfo : EIATTR_SW_WAR
	.align		4
.L_2406:
        /*0114*/ 	.byte	0x04, 0x36
        /*0116*/ 	.short	(.L_2408 - .L_2407)
.L_2407:
        /*0118*/ 	.word	0x00000008
.L_2408:


//--------------------- .nv.info._ZN10layer_norm13ln_fwd_kernelINS_13Kernel_traitsIf13__nv_bfloat16fS2_fjLj5120ELj1ELj1ELj4ELj16ENS_18Kernel_traits_baseILj5120EfS2_fS2_fjLj128EEEEELb1ELb1ELb1ELb0EEEvNS_9FwdParamsE --------------------------
	.section	.nv.info._ZN10layer_norm13ln_fwd_kernelINS_13Kernel_traitsIf13__nv_bfloat16fS2_fjLj5120ELj1ELj1ELj4ELj16ENS_18Kernel_traits_baseILj5120EfS2_fS2_fjLj128EEEEELb1ELb1ELb1ELb0EEEvNS_9FwdParamsE,"",@"SHT_CUDA_INFO"
	.sectionflags	@""
	.align	4


	//----- nvinfo : EIATTR_CUDA_API_VERSION
	.align		4
        /*0000*/ 	.byte	0x04, 0x37
        /*0002*/ 	.short	(.L_2410 - .L_2409)
.L_2409:
        /*0004*/ 	.word	0x00000082


	//----- nvinfo : EIATTR_KPARAM_INFO
	.align		4
.L_2410:
        /*0008*/ 	.byte	0x04, 0x17
        /*000a*/ 	.short	(.L_2412 - .L_2411)
.L_2411:
        /*000c*/ 	.word	0x00000000
        /*0010*/ 	.short	0x0000
        /*0012*/ 	.short	0x0000
        /*0014*/ 	.byte	0x00, 0xf0, 0xa1, 0x03


	//----- nvinfo : EIATTR_SPARSE_MMA_MASK
	.align		4
.L_2412:
        /*0018*/ 	.byte	0x03, 0x50
        /*001a*/ 	.short	0x0000


	//----- nvinfo : EIATTR_MAXREG_COUNT
	.align		4
        /*001c*/ 	.byte	0x03, 0x1b
        /*001e*/ 	.short	0x00ff


	//----- nvinfo : EIATTR_NUM_BARRIERS
	.align		4
        /*0020*/ 	.byte	0x02, 0x4c
        /*0022*/ 	.byte	0x01
	.zero		1


	//----- nvinfo : EIATTR_MERCURY_ISA_VERSION
	.align		4
        /*0024*/ 	.byte	0x03, 0x5f
        /*0026*/ 	.short	0x0101


	//----- nvinfo : EIATTR_COOP_GROUP_MASK_REGIDS
	.align		4
        /*0028*/ 	.byte	0x04, 0x29
        /*002a*/ 	.short	(.L_2414 - .L_2413)


	//   ....[0]....
.L_2413:
        /*002c*/ 	.word	0xffffffff


	//   ....[1]....
        /*0030*/ 	.word	0xffffffff


	//   ....[2]....
        /*0034*/ 	.word	0xffffffff


	//   ....[3]....
        /*0038*/ 	.word	0xffffffff


	//   ....[4]....
        /*003c*/ 	.word	0xffffffff


	//   ....[5]....
        /*0040*/ 	.word	0xffffffff


	//   ....[6]....
        /*0044*/ 	.word	0xffffffff


	//   ....[7]....
        /*0048*/ 	.word	0xffffffff


	//   ....[8]....
        /*004c*/ 	.word	0xffffffff


	//   ....[9]....
        /*0050*/ 	.word	0xffffffff


	//   ....[10]....
        /*0054*/ 	.word	0xffffffff


	//   ....[11]....
        /*0058*/ 	.word	0xffffffff


	//   ....[12]....
        /*005c*/ 	.word	0xffffffff


	//   ....[13]....
        /*0060*/ 	.word	0xffffffff


	//   ....[14]....
        /*0064*/ 	.word	0xffffffff


	//   ....[15]....
        /*0068*/ 	.word	0xffffffff


	//   ....[16]....
        /*006c*/ 	.word	0xffffffff


	//   ....[17]....
        /*0070*/ 	.word	0xffffffff


	//----- nvinfo : EIATTR_COOP_GROUP_INSTR_OFFSETS
	.align		4
.L_2414:
        /*0074*/ 	.byte	0x04, 0x28
        /*0076*/ 	.short	(.L_2416 - .L_2415)


	//   ....[0]....
.L_2415:
        /*0078*/ 	.word	0x0001cc40


	//   ....[1]....
        /*007c*/ 	.word	0x0001cc60


	//   ....[2]....
        /*0080*/ 	.word	0x0001cc80


	//   ....[3]....
        /*0084*/ 	.word	0x0001cca0


	//   ....[4]....
        /*0088*/ 	.word	0x0001ccc0


	//   ....[5]....
        /*008c*/ 	.word	0x0001d220


	//   ....[6]....
        /*0090*/ 	.word	0x0001d250


	//   ....[7]....
        /*0094*/ 	.word	0x0001d280


	//   ....[8]....
        /*0098*/ 	.word	0x0001d2a0


	//   ....[9]....
        /*009c*/ 	.word	0x0001d2d0


	//   ....[10]....
        /*00a0*/ 	.word	0x0001d350


	//   ....[11]....
        /*00a4*/ 	.word	0x0001d3c0


	//   ....[12]....
        /*00a8*/ 	.word	0x0001d400


	//   ....[13]....
        /*00ac*/ 	.word	0x0001d420


	//   ....[14]....
        /*00b0*/ 	.word	0x0001d4c0


	//   ....[15]....
        /*00b4*/ 	.word	0x0001d4f0


	//   ....[16]....
        /*00b8*/ 	.word	0x0001d590


	//   ....[17]....
        /*00bc*/ 	.word	0x0001d5b0


	//----- nvinfo : EIATTR_VRC_CTA_INIT_COUNT
	.align		4
.L_2416:
        /*00c0*/ 	.byte	0x02, 0x4a
	.zero		1
	.zero		1


	//----- nvinfo : EIATTR_EXIT_INSTR_OFFSETS
	.align		4
        /*00c4*/ 	.byte	0x04, 0x1c
        /*00c6*/ 	.short	(.L_2418 - .L_2417)


	//   ....[0]....
.L_2417:
        /*00c8*/ 	.word	0x00000c70


	//   ....[1]....
        /*00cc*/ 	.word	0x0001e250


	//----- nvinfo : EIATTR_MAX_THREADS
	.align		4
.L_2418:
        /*00d0*/ 	.byte	0x04, 0x05
        /*00d2*/ 	.short	(.L_2420 - .L_2419)
.L_2419:
        /*00d4*/ 	.word	0x00000080
        /*00d8*/ 	.word	0x00000001
        /*00dc*/ 	.word	0x00000001


	//----- nvinfo : EIATTR_CRS_STACK_SIZE
	.align		4
.L_2420:
        /*00e0*/ 	.byte	0x04, 0x1e
        /*00e2*/ 	.short	(.L_2422 - .L_2421)
.L_2421:
        /*00e4*/ 	.word	0x00000000


	//----- nvinfo : EIATTR_CBANK_PARAM_SIZE
	.align		4
.L_2422:
        /*00e8*/ 	.byte	0x03, 0x19
        /*00ea*/ 	.short	0x00e8


	//----- nvinfo : EIATTR_PARAM_CBANK
	.align		4
        /*00ec*/ 	.byte	0x04, 0x0a
        /*00ee*/ 	.short	(.L_2424 - .L_2423)
	.align		4
.L_2423:
        /*00f0*/ 	.word	index@(.nv.constant0._ZN10layer_norm13ln_fwd_kernelINS_13Kernel_traitsIf13__nv_bfloat16fS2_fjLj5120ELj1ELj1ELj4ELj16ENS_18Kernel_traits_baseILj5120EfS2_fS2_fjLj128EEEEELb1ELb1ELb1ELb0EEEvNS_9FwdParamsE)
        /*00f4*/ 	.short	0x0380
        /*00f6*/ 	.short	0x00e8


	//----- nvinfo : EIATTR_SW_WAR
	.align		4
.L_2424:
        /*00f8*/ 	.byte	0x04, 0x36
        /*00fa*/ 	.short	(.L_2426 - .L_2425)
.L_2425:
        /*00fc*/ 	.word	0x00000008
.L_2426:


//--------------------- .nv.info._ZN10layer_norm13ln_fwd_kernelINS_13Kernel_traitsIf13__nv_bfloat16fS2_fjLj5120ELj1ELj1ELj4ELj16ENS_18Kernel_traits_baseILj5120EfS2_fS2_fjLj128EEEEELb1ELb1ELb1ELb1EEEvNS_9FwdParamsE --------------------------
	.section	.nv.info._ZN10layer_norm13ln_fwd_kernelINS_13Kernel_traitsIf13__nv_bfloat16fS2_fjLj5120ELj1ELj1ELj4ELj16ENS_18Kernel_traits_baseILj5120EfS2_fS2_fjLj128EEEEELb1ELb1ELb1ELb1EEEvNS_9FwdParamsE,"",@"SHT_CUDA_INFO"
	.sectionflags	@""
	.align	4


	//----- nvinfo : EIATTR_CUDA_API_VERSION
	.align		4
        /*0000*/ 	.byte	0x04, 0x37
        /*0002*/ 	.short	(.L_2428 - .L_2427)
.L_2427:
        /*0004*/ 	.word	0x00000082


	//----- nvinfo : EIATTR_KPARAM_INFO
	.align		4
.L_2428:
        /*0008*/ 	.byte	0x04, 0x17
        /*000a*/ 	.short	(.L_2430 - .L_2429)
.L_2429:
        /*000c*/ 	.word	0x00000000
        /*0010*/ 	.short	0x0000
        /*0012*/ 	.short	0x0000
        /*0014*/ 	.byte	0x00, 0xf0, 0xa1, 0x03


	//----- nvinfo : EIATTR_SPARSE_MMA_MASK
	.align		4
.L_2430:
        /*0018*/ 	.byte	0x03, 0x50
        /*001a*/ 	.short	0x0000


	//----- nvinfo : EIATTR_MAXREG_COUNT
	.align		4
        /*001c*/ 	.byte	0x03, 0x1b
        /*001e*/ 	.short	0x00ff


	//----- nvinfo : EIATTR_NUM_BARRIERS
	.align		4
        /*0020*/ 	.byte	0x02, 0x4c
        /*0022*/ 	.byte	0x01
	.zero		1


	//----- nvinfo : EIATTR_MERCURY_ISA_VERSION
	.align		4
        /*0024*/ 	.byte	0x03, 0x5f
        /*0026*/ 	.short	0x0101


	//----- nvinfo : EIATTR_COOP_GROUP_MASK_REGIDS
	.align		4
        /*0028*/ 	.byte	0x04, 0x29
        /*002a*/ 	.short	(.L_2432 - .L_2431)


	//   ....[0]....
.L_2431:
        /*002c*/ 	.word	0xffffffff


	//   ....[1]....
        /*0030*/ 	.word	0xffffffff


	//   ....[2]....
        /*0034*/ 	.word	0xffffffff


	//   ....[3]....
        /*0038*/ 	.word	0xffffffff


	//   ....[4]....
        /*003c*/ 	.word	0xffffffff


	//   ....[5]....
        /*0040*/ 	.word	0xffffffff


	//   ....[6]....
        /*0044*/ 	.word	0xffffffff


	//   ....[7]....
        /*0048*/ 	.word	0xffffffff


	//   ....[8]....
        /*004c*/ 	.word	0xffffffff


	//   ....[9]....
        /*0050*/ 	.word	0xffffffff


	//   ....[10]....
        /*0054*/ 	.word	0xffffffff


	//   ....[11]....
        /*0058*/ 	.word	0xffffffff


	//   ....[12]....
        /*005c*/ 	.word	0xffffffff


	//   ....[13]....
        /*0060*/ 	.word	0xffffffff


	//   ....[14]....
        /*0064*/ 	.word	0xffffffff


	//   ....[15]....
        /*0068*/ 	.word	0xffffffff


	//   ....[16]....
        /*006c*/ 	.word	0xffffffff


	//   ....[17]....
        /*0070*/ 	.word	0xffffffff


	//----- nvinfo : EIATTR_COOP_GROUP_INSTR_OFFSETS
	.align		4
.L_2432:
        /*0074*/ 	.byte	0x04, 0x28
        /*0076*/ 	.short	(.L_2434 - .L_2433)


	//   ....[0]....
.L_2433:
        /*0078*/ 	.word	0x00020a10


	//   ....[1]....
        /*007c*/ 	.word	0x00020a50


	//   ....[2]....
        /*0080*/ 	.word	0x00020a70


	//   ....[3]....
        /*0084*/ 	.word	0x00020a90


	//   ....[4]....
        /*0088*/ 	.word	0x00020ab0


	//   ....[5]....
        /*008c*/ 	.word	0x00021010


	//   ....[6]....
        /*0090*/ 	.word	0x00021030


	//   ....[7]....
        /*0094*/ 	.word	0x00021050


	//   ....[8]....
        /*0098*/ 	.word	0x00021070


	//   ....[9]....
        /*009c*/ 	.word	0x00021090


	//   ....[10]....
        /*00a0*/ 	.word	0x00021210


	//   ....[11]....
        /*00a4*/ 	.word	0x00021240


	//   ....[12]....
        /*00a8*/ 	.word	0x00021250


	//   ....[13]....
        /*00ac*/ 	.word	0x000212a0


	//   ....[14]....
        /*00b0*/ 	.word	0x00021370


	//   ....[15]....
        /*00b4*/ 	.word	0x000213a0


	//   ....[16]....
        /*00b8*/ 	.word	0x00021440


	//   ....[17]....
        /*00bc*/ 	.word	0x00021470


	//----- nvinfo : EIATTR_VRC_CTA_INIT_COUNT
	.align		4
.L_2434:
        /*00c0*/ 	.byte	0x02, 0x4a
	.zero		1
	.zero		1


	//----- nvinfo : EIATTR_EXIT_INSTR_OFFSETS
	.align		4
        /*00c4*/ 	.byte	0x04, 0x1c
        /*00c6*/ 	.short	(.L_2436 - .L_2435)


	//   ....[0]....
.L_2435:
        /*00c8*/ 	.word	0x000006c0


	//   ....[1]....
        /*00cc*/ 	.word	0x00021fa0


	//----- nvinfo : EIATTR_MAX_THREADS
	.align		4
.L_2436:
        /*00d0*/ 	.byte	0x04, 0x05
        /*00d2*/ 	.short	(.L_2438 - .L_2437)
.L_2437:
        /*00d4*/ 	.word	0x00000080
        /*00d8*/ 	.word	0x00000001
        /*00dc*/ 	.word	0x00000001


	//----- nvinfo : EIATTR_CRS_STACK_SIZE
	.align		4
.L_2438:
        /*00e0*/ 	.byte	0x04, 0x1e
        /*00e2*/ 	.short	(.L_2440 - .L_2439)
.L_2439:
        /*00e4*/ 	.word	0x00000000


	//----- nvinfo : EIATTR_CBANK_PARAM_SIZE
	.align		4
.L_2440:
        /*00e8*/ 	.byte	0x03, 0x19
        /*00ea*/ 	.short	0x00e8


	//----- nvinfo : EIATTR_PARAM_CBANK
	.align		4
        /*00ec*/ 	.byte	0x04, 0x0a
        /*00ee*/ 	.short	(.L_2442 - .L_2441)
	.align		4
.L_2441:
        /*00f0*/ 	.word	index@(.nv.constant0._ZN10layer_norm13ln_fwd_kernelINS_13Kernel_traitsIf13__nv_bfloat16fS2_fjLj5120ELj1ELj1ELj4ELj16ENS_18Kernel_traits_baseILj5120EfS2_fS2_fjLj128EEEEELb1ELb1ELb1ELb1EEEvNS_9FwdParamsE)
        /*00f4*/ 	.short	0x0380
        /*00f6*/ 	.short	0x00e8


	//----- nvinfo : EIATTR_SW_WAR
	.align		4
.L_2442:
        /*00f8*/ 	.byte	0x04, 0x36
        /*00fa*/ 	.short	(.L_2444 - .L_2443)
.L_2443:
        /*00fc*/ 	.word	0x00000008
.L_2444:


//--------------------- .nv.info._ZN10layer_norm13ln_fwd_kernelINS_13Kernel_traitsIf6__halfS2_S2_fjLj5120ELj1ELj1ELj4ELj16ENS_18Kernel_traits_baseILj5120EfS2_S2_S2_fjLj128EEEEELb0ELb0ELb0ELb0EEEvNS_9FwdParamsE --------------------------
	.section	.nv.info._ZN10layer_norm13ln_fwd_kernelINS_13Kernel_traitsIf6__halfS2_S2_fjLj5120ELj1ELj1ELj4ELj16ENS_18Kernel_traits_baseILj5120EfS2_S2_S2_fjLj128EEEEELb0ELb0ELb0ELb0EEEvNS_9FwdParamsE,"",@"SHT_CUDA_INFO"
	.sectionflags	@""
	.align	4


	//----- nvinfo : EIATTR_CUDA_API_VERSION
	.align		4
        /*0000*/ 	.byte	0x04, 0x37
        /*0002*/ 	.short	(.L_2446 - .L_2445)
.L_2445:
        /*0004*/ 	.word	0x00000082


	//----- nvinfo : EIATTR_KPARAM_INFO
	.align		4
.L_2446:
        /*0008*/ 	.byte	0x04, 0x17
        /*000a*/ 	.short	(.L_2448 - .L_2447)
.L_2447:
        /*000c*/ 	.word	0x00000000
        /*0010*/ 	.short	0x0000
        /*0012*/ 	.short	0x0000
        /*0014*/ 	.byte	0x00, 0xf0, 0xa1, 0x03


	//----- nvinfo : EIATTR_SPARSE_MMA_MASK
	.align		4
.L_2448:
        /*0018*/ 	.byte	0x03, 0x50
        /*001a*/ 	.short	0x0000


	//----- nvinfo : EIATTR_MAXREG_COUNT
	.align		4
        /*001c*/ 	.byte	0x03, 0x1b
        /*001e*/ 	.short	0x00ff


	//----- nvinfo : EIATTR_NUM_BARRIERS
	.align		4
        /*0020*/ 	.byte	0x02, 0x4c
        /*0022*/ 	.byte	0x01
	.zero		1


	//----- nvinfo : EIATTR_MERCURY_ISA_VERSION
	.align		4
        /*0024*/ 	.byte	0x03, 0x5f
        /*0026*/ 	.short	0x0101


	//----- nvinfo : EIATTR_COOP_GROUP_MASK_REGIDS
	.align		4
        /*0028*/ 	.byte	0x04, 0x29
        /*002a*/ 	.short	(.L_2450 - .L_2449)


	//   ....[0]....
.L_2449:
        /*002c*/ 	.word	0xffffffff


	//   ....[1]....
        /*0030*/ 	.word	0xffffffff


	//   ....[2]....
        /*0034*/ 	.word	0xffffffff


	//   ....[3]....
        /*0038*/ 	.word	0xffffffff


	//   ....[4]....
        /*003c*/ 	.word	0xffffffff


	//   ....[5]....
        /*0040*/ 	.word	0xffffffff


	//   ....[6]....
        /*0044*/ 	.word	0xffffffff


	//   ....[7]....
        /*0048*/ 	.word	0xffffffff


	//   ....[8]....
        /*004c*/ 	.word	0xffffffff


	//   ....[9]....
        /*0050*/ 	.word	0xffffffff


	//   ....[10]....
        /*0054*/ 	.word	0xffffffff


	//   ....[11]....
        /*0058*/ 	.word	0xffffffff


	//   ....[12]....
        /*005c*/ 	.word	0xffffffff


	//   ....[13]....
        /*0060*/ 	.word	0xffffffff


	//   ....[14]....
        /*0064*/ 	.word	0xffffffff


	//   ....[15]....
        /*0068*/ 	.word	0xffffffff


	//   ....[16]....
        /*006c*/ 	.word	0xffffffff


	//   ....[17]....
        /*0070*/ 	.word	0xffffffff


	//----- nvinfo : EIATTR_COOP_GROUP_INSTR_OFFSETS
	.align		4
.L_2450:
        /*0074*/ 	.byte	0x04, 0x28
        /*0076*/ 	.short	(.L_2452 - .L_2451)


	//   ....[0]....
.L_2451:
        /*0078*/ 	.word	0x00002840


	//   ....[1]....
        /*007c*/ 	.word	0x00002860


	//   ....[2]....
        /*0080*/ 	.word	0x00002880


	//   ....[3]....
        /*0084*/ 	.word	0x000028a0


	//   ....[4]....
        /*0088*/ 	.word	0x000028c0


	//   ....[5]....
        /*008c*/ 	.word	0x00002e40


	//   ....[6]....
        /*0090*/ 	.word	0x00002e70


	//   ....[7]....
        /*0094*/ 	.word	0x00002e90


	//   ....[8]....
        /*0098*/ 	.word	0x00002ec0


	//   ....[9]....
        /*009c*/ 	.word	0x00002ef0


	//   ....[10]....
        /*00a0*/ 	.word	0x00002f60


	//   ....[11]....
        /*00a4*/ 	.word	0x00002fc0


	//   ....[12]....
        /*00a8*/ 	.word	0x00002ff0


	//   ....[13]....
        /*00ac*/ 	.word	0x00003000


	//   ....[14]....
        /*00b0*/ 	.word	0x000030a0


	//   ....[15]....
        /*00b4*/ 	.word	0x00003100


	//   ....[16]....
        /*00b8*/ 	.word	0x00003190


	//   ....[17]....
        /*00bc*/ 	.word	0x000031c0


	//----- nvinfo : EIATTR_VRC_CTA_INIT_COUNT
	.align		4
.L_2452:
        /*00c0*/ 	.byte	0x02, 0x4a
	.zero		1
	.zero		1


	//----- nvinfo : EIATTR_EXIT_INSTR_OFFSETS
	.align		4
        /*00c4*/ 	.byte	0x04, 0x1c
        /*00c6*/ 	.short	(.L_2454 - .L_2453)


	//   ....[0]....
.L_2453:
        /*00c8*/ 	.word	0x000007b0


	//   ....[1]....
        /*00cc*/ 	.word	0x00003db0


	//----- nvinfo : EIATTR_MAX_THREADS
	.align		4
.L_2454:
        /*00d0*/ 	.byte	0x04, 0x05
        /*00d2*/ 	.short	(.L_2456 - .L_2455)
.L_2455:
        /*00d4*/ 	.word	0x00000080
        /*00d8*/ 	.word	0x00000001
        /*00dc*/ 	.word	0x00000001


	//----- nvinfo : EIATTR_CRS_STACK_SIZE
	.align		4
.L_2456:
        /*00e0*/ 	.byte	0x04, 0x1e
        /*00e2*/ 	.short	(.L_2458 - .L_2457)
.L_2457:
        /*00e4*/ 	.word	0x00000000


	//----- nvinfo : EIATTR_CBANK_PARAM_SIZE
	.align		4
.L_2458:
        /*00e8*/ 	.byte	0x03, 0x19
        /*00ea*/ 	.short	0x00e8


	//----- nvinfo : EIATTR_PARAM_CBANK
	.align		4
        /*00ec*/ 	.byte	0x04, 0x0a
        /*00ee*/ 	.short	(.L_2460 - .L_2459)
	.align		4
.L_2459:
        /*00f0*/ 	.word	index@(.nv.constant0._ZN10layer_norm13ln_fwd_kernelINS_13Kernel_traitsIf6__halfS2_S2_fjLj5120ELj1ELj1ELj4ELj16ENS_18Kernel_traits_baseILj5120EfS2_S2_S2_fjLj128EEEEELb0ELb0ELb0ELb0EEEvNS_9FwdParamsE)
        /*00f4*/ 	.short	0x0380
        /*00f6*/ 	.short	0x00e8


	//----- nvinfo : EIATTR_SW_WAR
	.align		4
.L_2460:
        /*00f8*/ 	.byte	0x04, 0x36
        /*00fa*/ 	.short	(.L_2462 - .L_2461)
.L_2461:
        /*00fc*/ 	.word	0x00000008
.L_2462:


//--------------------- .nv.info._ZN10layer_norm13ln_fwd_kernelINS_13Kernel_traitsIf6__halfS2_S2_fjLj5120ELj1ELj1ELj4ELj16ENS_18Kernel_traits_baseILj5120EfS2_S2_S2_fjLj128EEEEELb0ELb0ELb0ELb1EEEvNS_9FwdParamsE --------------------------
	.section	.nv.info._ZN10layer_norm13ln_fwd_kernelINS_13Kernel_traitsIf6__halfS2_S2_fjLj5120ELj1ELj1ELj4ELj16ENS_18Kernel_traits_baseILj5120EfS2_S2_S2_fjLj128EEEEELb0ELb0ELb0ELb1EEEvNS_9FwdParamsE,"",@"SHT_CUDA_INFO"
	.sectionflags	@""
	.align	4


	//----- nvinfo : EIATTR_CUDA_API_VERSION
	.align		4
        /*0000*/ 	.byte	0x04, 0x37
        /*0002*/ 	.short	(.L_2464 - .L_2463)
.L_2463:
        /*0004*/ 	.word	0x00000082


	//----- nvinfo : EIATTR_KPARAM_INFO
	.align		4
.L_2464:
        /*0008*/ 	.byte	0x04, 0x17
        /*000a*/ 	.short	(.L_2466 - .L_2465)
.L_2465:
        /*000c*/ 	.word	0x00000000
        /*0010*/ 	.short	0x0000
        /*0012*/ 	.short	0x0000
        /*0014*/ 	.byte	0x00, 0xf0, 0xa1, 0x03


	//----- nvinfo : EIATTR_SPARSE_MMA_MASK
	.align		4
.L_2466:
        /*0018*/ 	.byte	0x03, 0x50
        /*001a*/ 	.short	0x0000


	//----- nvinfo : EIATTR_MAXREG_COUNT
	.align		4
        /*001c*/ 	.byte	0x03, 0x1b
        /*001e*/ 	.short	0x00ff


	//----- nvinfo : EIATTR_NUM_BARRIERS
	.align		4
        /*0020*/ 	.byte	0x02, 0x4c
        /*0022*/ 	.byte	0x01
	.zero		1


	//----- nvinfo : EIATTR_MERCURY_ISA_VERSION
	.align		4
        /*0024*/ 	.byte	0x03, 0x5f
        /*0026*/ 	.short	0x0101


	//----- nvinfo : EIATTR_COOP_GROUP_MASK_REGIDS
	.align		4
        /*0028*/ 	.byte	0x04, 0x29
        /*002a*/ 	.short	(.L_2468 - .L_2467)


	//   ....[0]....
.L_2467:
        /*002c*/ 	.word	0xffffffff


	//   ....[1]....
        /*0030*/ 	.word	0xffffffff


	//   ....[2]....
        /*0034*/ 	.word	0xffffffff


	//   ....[3]....
        /*0038*/ 	.word	0xffffffff


	//   ....[4]....
        /*003c*/ 	.word	0xffffffff


	//   ....[5]....
        /*0040*/ 	.word	0xffffffff


	//   ....[6]....
        /*0044*/ 	.word	0xffffffff


	//   ....[7]....
        /*0048*/ 	.word	0xffffffff


	//   ....[8]....
        /*004c*/ 	.word	0xffffffff


	//   ....[9]....
        /*0050*/ 	.word	0xffffffff


	//   ....[10]....
        /*0054*/ 	.word	0xffffffff


	//   ....[11]....
        /*0058*/ 	.word	0xffffffff


	//   ....[12]....
        /*005c*/ 	.word	0xffffffff


	//   ....[13]....
        /*0060*/ 	.word	0xffffffff


	//   ....[14]....
        /*0064*/ 	.word	0xffffffff


	//   ....[15]....
        /*0068*/ 	.word	0xffffffff


	//   ....[16]....
        /*006c*/ 	.word	0xffffffff


	//   ....[17]....
        /*0070*/ 	.word	0xffffffff


	//----- nvinfo : EIATTR_COOP_GROUP_INSTR_OFFSETS
	.align		4
.L_2468:
        /*0074*/ 	.byte	0x04, 0x28
        /*0076*/ 	.short	(.L_2470 - .L_2469)


	//   ....[0]....
.L_2469:
        /*0078*/ 	.word	0x00002170


	//   ....[1]....
        /*007c*/ 	.word	0x00002190


	//   ....[2]....
        /*0080*/ 	.word	0x000021b0


	//   ....[3]....
        /*0084*/ 	.word	0x000021d0


	//   ....[4]....
        /*0088*/ 	.word	0x000021f0


	//   ....[5]....
        /*008c*/ 	.word	0x00002720


	//   ....[6]....
        /*0090*/ 	.word	0x00002750


	//   ....[7]....
        /*0094*/ 	.word	0x00002780


	//   ....[8]....
        /*0098*/ 	.word	0x000027a0


	//   ....[9]....
        /*009c*/ 	.word	0x000027e0


	//   ....[10]....
        /*00a0*/ 	.word	0x00002870


	//   ....[11]....
        /*00a4*/ 	.word	0x000028d0


	//   ....[12]....
        /*00a8*/ 	.word	0x00002900


	//   ....[13]....
        /*00ac*/ 	.word	0x00002920


	//   ....[14]....
        /*00b0*/ 	.word	0x000029b0


	//   ....[15]....
        /*00b4*/ 	.word	0x000029f0


	//   ....[16]....
        /*00b8*/ 	.word	0x00002aa0


	//   ....[17]....
        /*00bc*/ 	.word	0x00002ac0


	//----- nvinfo : EIATTR_VRC_CTA_INIT_COUNT
	.align		4
.L_2470:
        /*00c0*/ 	.byte	0x02, 0x4a
	.zero		1
	.zero		1


	//----- nvinfo : EIATTR_EXIT_INSTR_OFFSETS
	.align		4
        /*00c4*/ 	.byte	0x04, 0x1c
        /*00c6*/ 	.short	(.L_2472 - .L_2471)


	//   ....[0]....
.L_2471:
        /*00c8*/ 	.word	0x00000490


	//   ....[1]....
        /*00cc*/ 	.word	0x00003530


	//----- nvinfo : EIATTR_MAX_THREADS
	.align		4
.L_2472:
        /*00d0*/ 	.byte	0x04, 0x05
        /*00d2*/ 	.short	(.L_2474 - .L_2473)
.L_2473:
        /*00d4*/ 	.word	0x00000080
        /*00d8*/ 	.word	0x00000001
        /*00dc*/ 	.word	0x00000001


	//----- nvinfo : EIATTR_CBANK_PARAM_SIZE
	.align		4
.L_2474:
        /*00e0*/ 	.byte	0x03, 0x19
        /*00e2*/ 	.short	0x00e8


	//----- nvinfo : EIATTR_PARAM_CBANK
	.align		4
        /*00e4*/ 	.byte	0x04, 0x0a
        /*00e6*/ 	.short	(.L_2476 - .L_2475)
	.align		4
.L_2475:
        /*00e8*/ 	.word	index@(.nv.constant0._ZN10layer_norm13ln_fwd_kernelINS_13Kernel_traitsIf6__halfS2_S2_fjLj5120ELj1ELj1ELj4ELj16ENS_18Kernel_traits_baseILj5120EfS2_S2_S2_fjLj128EEEEELb0ELb0ELb0ELb1EEEvNS_9FwdParamsE)
        /*00ec*/ 	.short	0x0380
        /*00ee*/ 	.short	0x00e8


	//----- nvinfo : EIATTR_SW_WAR
	.align		4
.L_2476:
        /*00f0*/ 	.byte	0x04, 0x36
        /*00f2*/ 	.short	(.L_2478 - .L_2477)
.L_2477:
        /*00f4*/ 	.word	0x00000008
.L_2478:


//--------------------- .nv.info._ZN10layer_norm13ln_fwd_kernelINS_13Kernel_traitsIf6__halfS2_S2_fjLj5120ELj1ELj1ELj4ELj16ENS_18Kernel_traits_baseILj5120EfS2_S2_S2_fjLj128EEEEELb0ELb0ELb1ELb0EEEvNS_9FwdParamsE --------------------------
	.section	.nv.info._ZN10layer_norm13ln_fwd_kernelINS_13Kernel_traitsIf6__halfS2_S2_fjLj5120ELj1ELj1ELj4ELj16ENS_18Kernel_traits_baseILj5120EfS2_S2_S2_fjLj128EEEEELb0ELb0ELb1ELb0EEEvNS_9FwdParamsE,"",@"SHT_CUDA_INFO"
	.sectionflags	@""
	.align	4


	//----- nvinfo : EIATTR_CUDA_API_VERSION
	.align		4
        /*0000*/ 	.byte	0x04, 0x37
        /*0002*/ 	.short	(.L_2480 - .L_2479)
.L_2479:
        /*0004*/ 	.word	0x00000082


	//----- nvinfo : EIATTR_KPARAM_INFO
	.align		4
.L_2480:
        /*0008*/ 	.byte	0x04, 0x17
        /*000a*/ 	.short	(.L_2482 - .L_2481)
.L_2481:
        /*000c*/ 	.word	0x00000000
        /*0010*/ 	.short	0x0000
        /*0012*/ 	.short	0x0000
        /*0014*/ 	.byte	0x00, 0xf0, 0xa1, 0x03


	//----- nvinfo : EIATTR_SPARSE_MMA_MASK
	.align		4
.L_2482:
        /*0018*/ 	.byte	0x03, 0x50
        /*001a*/ 	.short	0x0000


	//----- nvinfo : EIATTR_MAXREG_COUNT
	.align		4
        /*001c*/ 	.byte	0x03, 0x1b
        /*001e*/ 	.short	0x00ff


	//----- nvinfo : EIATTR_NUM_BARRIERS
	.align		4
        /*0020*/ 	.byte	0x02, 0x4c
        /*0022*/ 	.byte	0x01
	.zero		1


	//----- nvinfo : EIATTR_MERCURY_ISA_VERSION
	.align		4
        /*0024*/ 	.byte	0x03, 0x5f
        /*0026*/ 	.short	0x0101


	//----- nvinfo : EIATTR_COOP_GROUP_MASK_REGIDS
	.align		4
        /*0028*/ 	.byte	0x04, 0x29
        /*002a*/ 	.short	(.L_2484 - .L_2483)


	//   ....[0]....
.L_2483:
        /*002c*/ 	.word	0xffffffff


	//   ....[1]....
        /*0030*/ 	.word	0xffffffff


	//   ....[2]....
        /*0034*/ 	.word	0xffffffff


	//   ....[3]....
        /*0038*/ 	.word	0xffffffff


	//   ....[4]....
        /*003c*/ 	.word	0xffffffff


	//   ....[5]....
        /*0040*/ 	.word	0xffffffff


	//   ....[6]....
        /*0044*/ 	.word	0xffffffff


	//   ....[7]....
        /*0048*/ 	.word	0xffffffff


	//   ....[8]....
        /*004c*/ 	.word	0xffffffff


	//   ....[9]....
        /*0050*/ 	.word	0xffffffff


	//   ....[10]....
        /*0054*/ 	.word	0xffffffff


	//   ....[11]....
        /*0058*/ 	.word	0xffffffff


	//   ....[12]....
        /*005c*/ 	.word	0xffffffff


	//   ....[13]....
        /*0060*/ 	.word	0xffffffff


	//   ....[14]....
        /*0064*/ 	.word	0xffffffff


	//   ....[15]....
        /*0068*/ 	.word	0xffffffff


	//   ....[16]....
        /*006c*/ 	.word	0xffffffff


	//   ....[17]....
        /*0070*/ 	.word	0xffffffff


	//----- nvinfo : EIATTR_COOP_GROUP_INSTR_OFFSETS
	.align		4
.L_2484:
        /*0074*/ 	.byte	0x04, 0x28
        /*0076*/ 	.short	(.L_2486 - .L_2485)


	//   ....[0]....
.L_2485:
        /*0078*/ 	.word	0x00002ef0


	//   ....[1]....
        /*007c*/ 	.word	0x00002f10


	//   ....[2]....
        /*0080*/ 	.word	0x00002f30


	//   ....[3]....
        /*0084*/ 	.word	0x00002f50


	//   ....[4]....
        /*0088*/ 	.word	0x00002f70


	//   ....[5]....
        /*008c*/ 	.word	0x000034f0


	//   ....[6]....
        /*0090*/ 	.word	0x00003520


	//   ....[7]....
        /*0094*/ 	.word	0x00003550


	//   ....[8]....
        /*0098*/ 	.word	0x00003580


	//   ....[9]....
        /*009c*/ 	.word	0x000035a0


	//   ....[10]....
        /*00a0*/ 	.word	0x00003620


	//   ....[11]....
        /*00a4*/ 	.word	0x00003690


	//   ....[12]....
        /*00a8*/ 	.word	0x000036b0


	//   ....[13]....
        /*00ac*/ 	.word	0x000036c0


	//   ....[14]....
        /*00b0*/ 	.word	0x00003780


	//   ....[15]....
        /*00b4*/ 	.word	0x000037b0


	//   ....[16]....
        /*00b8*/ 	.word	0x00003850


	//   ....[17]....
        /*00bc*/ 	.word	0x00003880


	//----- nvinfo : EIATTR_VRC_CTA_INIT_COUNT
	.align		4
.L_2486:
        /*00c0*/ 	.byte	0x02, 0x4a
	.zero		1
	.zero		1


	//----- nvinfo : EIATTR_EXIT_INSTR_OFFSETS
	.align		4
        /*00c4*/ 	.byte	0x04, 0x1c
        /*00c6*/ 	.short	(.L_2488 - .L_2487)


	//   ....[0]....
.L_2487:
        /*00c8*/ 	.word	0x000007b0


	//   ....[1]....
        /*00cc*/ 	.word	0x000044e0


	//----- nvinfo : EIATTR_MAX_THREADS
	.align		4
.L_2488:
        /*00d0*/ 	.byte	0x04, 0x05
        /*00d2*/ 	.short	(.L_2490 - .L_2489)
.L_2489:
        /*00d4*/ 	.word	0x00000080
        /*00d8*/ 	.word	0x00000001
        /*00dc*/ 	.word	0x00000001


	//----- nvinfo : EIATTR_CRS_STACK_SIZE
	.align		4
.L_2490:
        /*00e0*/ 	.byte	0x04, 0x1e
        /*00e2*/ 	.short	(.L_2492 - .L_2491)
.L_2491:
        /*00e4*/ 	.word	0x00000000


	//----- nvinfo : EIATTR_CBANK_PARAM_SIZE
	.align		4
.L_2492:
        /*00e8*/ 	.byte	0x03, 0x19
        /*00ea*/ 	.short	0x00e8


	//----- nvinfo : EIATTR_PARAM_CBANK
	.align		4
        /*00ec*/ 	.byte	0x04, 0x0a
        /*00ee*/ 	.short	(.L_2494 - .L_2493)
	.align		4
.L_2493:
        /*00f0*/ 	.word	index@(.nv.constant0._ZN10layer_norm13ln_fwd_kernelINS_13Kernel_traitsIf6__halfS2_S2_fjLj5120ELj1ELj1ELj4ELj16ENS_18Kernel_traits_baseILj5120EfS2_S2_S2_fjLj128EEEEELb0ELb0ELb1ELb0EEEvNS_9FwdParamsE)
        /*00f4*/ 	.short	0x0380
        /*00f6*/ 	.short	0x00e8


	//----- nvinfo : EIATTR_SW_WAR
	.align		4
.L_2494:
        /*00f8*/ 	.byte	0x04, 0x36
        /*00fa*/ 	.short	(.L_2496 - .L_2495)
.L_2495:
        /*00fc*/ 	.word	0x00000008
.L_2496:


//--------------------- .nv.info._ZN10layer_norm13ln_fwd_kernelINS_13Kernel_traitsIf6__halfS2_S2_fjLj5120ELj1ELj1ELj4ELj16ENS_18Kernel_traits_baseILj5120EfS2_S2_S2_fjLj128EEEEELb0ELb0ELb1ELb1EEEvNS_9FwdParamsE --------------------------
	.section	.nv.info._ZN10layer_norm13ln_fwd_kernelINS_13Kernel_traitsIf6__halfS2_S2_fjLj5120ELj1ELj1ELj4ELj16ENS_18Kernel_traits_baseILj5120EfS2_S2_S2_fjLj128EEEEELb0ELb0ELb1ELb1EEEvNS_9FwdParamsE,"",@"SHT_CUDA_INFO"
	.sectionflags	@""
	.align	4


	//----- nvinfo : EIATTR_CUDA_API_VERSION
	.align		4
        /*0000*/ 	.byte	0x04, 0x37
        /*0002*/ 	.short	(.L_2498 - .L_2497)
.L_2497:
        /*0004*/ 	.word	0x00000082


	//----- nvinfo : EIATTR_KPARAM_INFO
	.align		4
.L_2498:
        /*0008*/ 	.byte	0x04, 0x17
        /*000a*/ 	.short	(.L_2500 - .L_2499)
.L_2499:
        /*000c*/ 	.word	0x00000000
        /*0010*/ 	.short	0x0000
        /*0012*/ 	.short	0x0000
        /*0014*/ 	.byte	0x00, 0xf0, 0xa1, 0x03


	//----- nvinfo : EIATTR_SPARSE_MMA_MASK
	.align		4
.L_2500:
        /*0018*/ 	.byte	0x03, 0x50
        /*001a*/ 	.short	0x0000


	//----- nvinfo : EIATTR_MAXREG_COUNT
	.align		4
        /*001c*/ 	.byte	0x03, 0x1b
        /*001e*/ 	.short	0x00ff


	//----- nvinfo : EIATTR_NUM_BARRIERS
	.align		4
        /*0020*/ 	.byte	0x02, 0x4c
        /*0022*/ 	.byte	0x01
	.zero		1


	//----- nvinfo : EIATTR_MERCURY_ISA_VERSION
	.align		4
        /*0024*/ 	.byte	0x03, 0x5f
        /*0026*/ 	.short	0x0101


	//----- nvinfo : EIATTR_COOP_GROUP_MASK_REGIDS
	.align		4
        /*0028*/ 	.byte	0x04, 0x29
        /*002a*/ 	.short	(.L_2502 - .L_2501)


	//   ....[0]....
.L_2501:
        /*002c*/ 	.word	0xffffffff


	//   ....[1]....
        /*0030*/ 	.word	0xffffffff


	//   ....[2]....
        /*0034*/ 	.word	0xffffffff


	//   ....[3]....
        /*0038*/ 	.word	0xffffffff


	//   ....[4]....
        /*003c*/ 	.word	0xffffffff


	//   ....[5]....
        /*0040*/ 	.word	0xffffffff


	//   ....[6]....
        /*0044*/ 	.word	0xffffffff


	//   ....[7]....
        /*0048*/ 	.word	0xffffffff


	//   ....[8]....
        /*004c*/ 	.word	0xffffffff


	//   ....[9]....
        /*0050*/ 	.word	0xffffffff


	//   ....[10]....
        /*0054*/ 	.word	0xffffffff


	//   ....[11]....
        /*0058*/ 	.word	0xffffffff


	//   ....[12]....
        /*005c*/ 	.word	0xffffffff


	//   ....[13]....
        /*0060*/ 	.word	0xffffffff


	//   ....[14]....
        /*0064*/ 	.word	0xffffffff


	//   ....[15]....
        /*0068*/ 	.word	0xffffffff


	//   ....[16]....
        /*006c*/ 	.word	0xffffffff


	//   ....[17]....
        /*0070*/ 	.word	0xffffffff


	//----- nvinfo : EIATTR_COOP_GROUP_INSTR_OFFSETS
	.align		4
.L_2502:
        /*0074*/ 	.byte	0x04, 0x28
        /*0076*/ 	.short	(.L_2504 - .L_2503)


	//   ....[0]....
.L_2503:
        /*0078*/ 	.word	0x00002810


	//   ....[1]....
        /*007c*/ 	.word	0x00002830


	//   ....[2]....
        /*0080*/ 	.word	0x00002850


	//   ....[3]....
        /*0084*/ 	.word	0x00002870


	//   ....[4]....
        /*0088*/ 	.word	0x00002890


	//   ....[5]....
        /*008c*/ 	.word	0x00002dc0


	//   ....[6]....
        /*0090*/ 	.word	0x00002de0


	//   ....[7]....
        /*0094*/ 	.word	0x00002e00


	//   ....[8]....
        /*0098*/ 	.word	0x00002e30


	//   ....[9]....
        /*009c*/ 	.word	0x00002e60


	//   ....[10]....
        /*00a0*/ 	.word	0x00003010


	//   ....[11]....
        /*00a4*/ 	.word	0x00003040


	//   ....[12]....
        /*00a8*/ 	.word	0x00003050


	//   ....[13]....
        /*00ac*/ 	.word	0x00003090


	//   ....[14]....
        /*00b0*/ 	.word	0x00003160


	//   ....[15]....
        /*00b4*/ 	.word	0x00003190


	//   ....[16]....
        /*00b8*/ 	.word	0x00003240


	//   ....[17]....
        /*00bc*/ 	.word	0x00003270


	//----- nvinfo : EIATTR_VRC_CTA_INIT_COUNT
	.align		4
.L_2504:
        /*00c0*/ 	.byte	0x02, 0x4a
	.zero		1
	.zero		1


	//----- nvinfo : EIATTR_EXIT_INSTR_OFFSETS
	.align		4
        /*00c4*/ 	.byte	0x04, 0x1c
        /*00c6*/ 	.short	(.L_2506 - .L_2505)


	//   ....[0]....
.L_2505:
        /*00c8*/ 	.word	0x00000440


	//   ....[1]....
        /*00cc*/ 	.word	0x00003da0


	//----- nvinfo : EIATTR_MAX_THREADS
	.align		4
.L_2506:
        /*00d0*/ 	.byte	0x04, 0x05
        /*00d2*/ 	.short	(.L_2508 - .L_2507)
.L_2507:
        /*00d4*/ 	.word	0x00000080
        /*00d8*/ 	.word	0x00000001
        /*00dc*/ 	.word	0x00000001


	//----- nvinfo : EIATTR_CRS_STACK_SIZE
	.align		4
.L_2508:
        /*00e0*/ 	.byte	0x04, 0x1e
        /*00e2*/ 	.short	(.L_2510 - .L_2509)
.L_2509:
        /*00e4*/ 	.word	0x00000000


	//----- nvinfo : EIATTR_CBANK_PARAM_SIZE
	.align		4
.L_2510:
        /*00e8*/ 	.byte	0x03, 0x19
        /*00ea*/ 	.short	0x00e8


	//----- nvinfo : EIATTR_PARAM_CBANK
	.align		4
        /*00ec*/ 	.byte	0x04, 0x0a
        /*00ee*/ 	.short	(.L_2512 - .L_2511)
	.align		4
.L_2511:
        /*00f0*/ 	.word	index@(.nv.constant0._ZN10layer_norm13ln_fwd_kernelINS_13Kernel_traitsIf6__halfS2_S2_fjLj5120ELj1ELj1ELj4ELj16ENS_18Kernel_traits_baseILj5120EfS2_S2_S2_fjLj128EEEEELb0ELb0ELb1ELb1EEEvNS_9FwdParamsE)
        /*00f4*/ 	.short	0x0380
        /*00f6*/ 	.short	0x00e8


	//----- nvinfo : EIATTR_SW_WAR
	.align		4
.L_2512:
        /*00f8*/ 	.byte	0x04, 0x36
        /*00fa*/ 	.short	(.L_2514 - .L_2513)
.L_2513:
        /*00fc*/ 	.word	0x00000008
.L_2514:


//--------------------- .nv.info._ZN10layer_norm13ln_fwd_kernelINS_13Kernel_traitsIf6__halfS2_S2_fjLj5120ELj1ELj1ELj4ELj16ENS_18Kernel_traits_baseILj5120EfS2_S2_S2_fjLj128EEEEELb0ELb1ELb0ELb0EEEvNS_9FwdParamsE --------------------------
	.section	.nv.info._ZN10layer_norm13ln_fwd_kernelINS_13Kernel_traitsIf6__halfS2_S2_fjLj5120ELj1ELj1ELj4ELj16ENS_18Kernel_traits_baseILj5120EfS2_S2_S2_fjLj128EEEEELb0ELb1ELb0ELb0EEEvNS_9FwdParamsE,"",@"SHT_CUDA_INFO"
	.sectionflags	@""
	.align	4


	//----- nvinfo : EIATTR_CUDA_API_VERSION
	.align		4
        /*0000*/ 	.byte	0x04, 0x37
        /*0002*/ 	.short	(.L_2516 - .L_2515)
.L_2515:
        /*0004*/ 	.word	0x00000082


	//----- nvinfo : EIATTR_KPARAM_INFO
	.align		4
.L_2516:
        /*0008*/ 	.byte	0x04, 0x17
        /*000a*/ 	.short	(.L_2518 - .L_2517)
.L_2517:
        /*000c*/ 	.word	0x00000000
        /*0010*/ 	.short	0x0000
        /*0012*/ 	.short	0x0000
        /*0014*/ 	.byte	0x00, 0xf0, 0xa1, 0x03


	//----- nvinfo : EIATTR_SPARSE_MMA_MASK
	.align		4
.L_2518:
        /*0018*/ 	.byte	0x03, 0x50
        /*001a*/ 	.short	0x0000


	//----- nvinfo : EIATTR_MAXREG_COUNT
	.align		4
        /*001c*/ 	.byte	0x03, 0x1b
        /*001e*/ 	.short	0x00ff


	//----- nvinfo : EIATTR_NUM_BARRIERS
	.align		4
        /*0020*/ 	.byte	0x02, 0x4c
        /*0022*/ 	.byte	0x01
	.zero		1


	//----- nvinfo : EIATTR_MERCURY_ISA_VERSION
	.align		4
        /*0024*/ 	.byte	0x03, 0x5f
        /*0026*/ 	.short	0x0101


	//----- nvinfo : EIATTR_COOP_GROUP_MASK_REGIDS
	.align		4
        /*0028*/ 	.byte	0x04, 0x29
        /*002a*/ 	.short	(.L_2520 - .L_2519)


	//   ....[0]....
.L_2519:
        /*002c*/ 	.word	0xffffffff


	//   ....[1]....
        /*0030*/ 	.word	0xffffffff


	//   ....[2]....
        /*0034*/ 	.word	0xffffffff


	//   ....[3]....
        /*0038*/ 	.word	0xffffffff


	//   ....[4]....
        /*003c*/ 	.word	0xffffffff


	//   ....[5]....
        /*0040*/ 	.word	0xffffffff


	//   ....[6]....
        /*0044*/ 	.word	0xffffffff


	//   ....[7]....
        /*0048*/ 	.word	0xffffffff


	//   ....[8]....
        /*004c*/ 	.word	0xffffffff


	//   ....[9]....
        /*0050*/ 	.word	0xffffffff


	//   ....[10]....
        /*0054*/ 	.word	0xffffffff


	//   ....[11]....
        /*0058*/ 	.word	0xffffffff


	//   ....[12]....
        /*005c*/ 	.word	0xffffffff


	//   ....[13]....
        /*0060*/ 	.word	0xffffffff


	//   ....[14]....
        /*0064*/ 	.word	0xffffffff


	//   ....[15]....
        /*0068*/ 	.word	0xffffffff


	//   ....[16]....
        /*006c*/ 	.word	0xffffffff


	//   ....[17]....
        /*0070*/ 	.word	0xffffffff


	//----- nvinfo : EIATTR_COOP_GROUP_INSTR_OFFSETS
	.align		4
.L_2520:
        /*0074*/ 	.byte	0x04, 0x28
        /*0076*/ 	.short	(.L_2522 - .L_2521)


	//   ....[0]....
.L_2521:
        /*0078*/ 	.word	0x000028d0


	//   ....[1]....
        /*007c*/ 	.word	0x000028f0


	//   ....[2]....
        /*0080*/ 	.word	0x00002910


	//   ....[3]....
        /*0084*/ 	.word	0x00002930


	//   ....[4]....
        /*0088*/ 	.word	0x00002950


	//   ....[5]....
        /*008c*/ 	.word	0x00002ed0


	//   ....[6]....
        /*0090*/ 	.word	0x00002ef0


	//   ....[7]....
        /*0094*/ 	.word	0x00002f10


	//   ....[8]....
        /*0098*/ 	.word	0x00002f30


	//   ....[9]....
        /*009c*/ 	.word	0x00002f50


	//   ....[10]....
        /*00a0*/ 	.word	0x000030e0


	//   ....[11]....
        /*00a4*/ 	.word	0x00003110


	//   ....[12]....
        /*00a8*/ 	.word	0x00003150


	//   ....[13]....
        /*00ac*/ 	.word	0x000031b0


	//   ....[14]....
        /*00b0*/ 	.word	0x00003210


	//   ....[15]....
        /*00b4*/ 	.word	0x00003270


	//   ....[16]....
        /*00b8*/ 	.word	0x000032f0


	//   ....[17]....
        /*00bc*/ 	.word	0x00003330


	//----- nvinfo : EIATTR_VRC_CTA_INIT_COUNT
	.align		4
.L_2522:
        /*00c0*/ 	.byte	0x02, 0x4a
	.zero		1
	.zero		1


	//----- nvinfo : EIATTR_EXIT_INSTR_OFFSETS
	.align		4
        /*00c4*/ 	.byte	0x04, 0x1c
        /*00c6*/ 	.short	(.L_2524 - .L_2523)


	//   ....[0]....
.L_2523:
        /*00c8*/ 	.word	0x00000a10


	//   ....[1]....
        /*00cc*/ 	.word	0x00003f40


	//----- nvinfo : EIATTR_MAX_THREADS
	.align		4
.L_2524:
        /*00d0*/ 	.byte	0x04, 0x05
        /*00d2*/ 	.short	(.L_2526 - .L_2525)
.L_2525:
        /*00d4*/ 	.word	0x00000080
        /*00d8*/ 	.word	0x00000001
        /*00dc*/ 	.word	0x00000001


	//----- nvinfo : EIATTR_CRS_STACK_SIZE
	.align		4
.L_2526:
        /*00e0*/ 	.byte	0x04, 0x1e
        /*00e2*/ 	.short	(.L_2528 - .L_2527)
.L_2527:
        /*00e4*/ 	.word	0x00000000


	//----- nvinfo : EIATTR_CBANK_PARAM_SIZE
	.align		4
.L_2528:
        /*00e8*/ 	.byte	0x03, 0x19
        /*00ea*/ 	.short	0x00e8


	//----- nvinfo : EIATTR_PARAM_CBANK
	.align		4
        /*00ec*/ 	.byte	0x04, 0x0a
        /*00ee*/ 	.short	(.L_2530 - .L_2529)
	.align		4
.L_2529:
        /*00f0*/ 	.word	index@(.nv.constant0._ZN10layer_norm13ln_fwd_kernelINS_13Kernel_traitsIf6__halfS2_S2_fjLj5120ELj1ELj1ELj4ELj16ENS_18Kernel_traits_baseILj5120EfS2_S2_S2_fjLj128EEEEELb0ELb1ELb0ELb0EEEvNS_9FwdParamsE)
        /*00f4*/ 	.short	0x0380
        /*00f6*/ 	.short	0x00e8


	//----- nvinfo : EIATTR_SW_WAR
	.align		4
.L_2530:
        /*00f8*/ 	.byte	0x04, 0x36
        /*00fa*/ 	.short	(.L_2532 - .L_2531)
.L_2531:
        /*00fc*/ 	.word	0x00000008
.L_2532:


//--------------------- .nv.info._ZN10layer_norm13ln_fwd_kernelINS_13Kernel_traitsIf6__halfS2_S2_fjLj5120ELj1ELj1ELj4ELj16ENS_18Kernel_traits_baseILj5120EfS2_S2_S2_fjLj128EEEEELb0ELb1ELb0ELb1EEEvNS_9FwdParamsE --------------------------
	.section	.nv.info._ZN10layer_norm13ln_fwd_kernelINS_13Kernel_traitsIf6__halfS2_S2_fjLj5120ELj1ELj1ELj4ELj16ENS_18Kernel_traits_baseILj5120EfS2_S2_S2_fjLj128EEEEELb0ELb1ELb0ELb1EEEvNS_9FwdParamsE,"",@"SHT_CUDA_INFO"
	.sectionflags	@""
	.align	4


	//----- nvinfo : EIATTR_CUDA_API_VERSION
	.align		4
        /*0000*/ 	.byte	0x04, 0x37
        /*0002*/ 	.short	(.L_2534 - .L_2533)
.L_2533:
        /*0004*/ 	.word	0x00000082


	//----- nvinfo : EIATTR_KPARAM_INFO
	.align		4
.L_2534:
        /*0008*/ 	.byte	0x04, 0x17
        /*000a*/ 	.short	(.L_2536 - .L_2535)
.L_2535:
        /*000c*/ 	.word	0x00000000
        /*0010*/ 	.short	0x0000
        /*0012*/ 	.short	0x0000
        /*0014*/ 	.byte	0x00, 0xf0, 0xa1, 0x03


	//----- nvinfo : EIATTR_SPARSE_MMA_MASK
	.align		4
.L_2536:
        /*0018*/ 	.byte	0x03, 0x50
        /*001a*/ 	.short	0x0000


	//----- nvinfo : EIATTR_MAXREG_COUNT
	.align		4
        /*001c*/ 	.byte	0x03, 0x1b
        /*001e*/ 	.short	0x00ff


	//----- nvinfo : EIATTR_NUM_BARRIERS
	.align		4
        /*0020*/ 	.byte	0x02, 0x4c
        /*0022*/ 	.byte	0x01
	.zero		1


	//----- nvinfo : EIATTR_MERCURY_ISA_VERSION
	.align		4
        /*0024*/ 	.byte	0x03, 0x5f
        /*0026*/ 	.short	0x0101


	//----- nvinfo : EIATTR_COOP_GROUP_MASK_REGIDS
	.align		4
        /*0028*/ 	.byte	0x04, 0x29
        /*002a*/ 	.short	(.L_2538 - .L_2537)


	//   ....[0]....
.L_2537:
        /*002c*/ 	.word	0xffffffff


	//   ....[1]....
        /*0030*/ 	.word	0xffffffff


	//   ....[2]....
        /*0034*/ 	.word	0xffffffff


	//   ....[3]....
        /*0038*/ 	.word	0xffffffff


	//   ....[4]....
        /*003c*/ 	.word	0xffffffff


	//   ....[5]....
        /*0040*/ 	.word	0xffffffff


	//   ....[6]....
        /*0044*/ 	.word	0xffffffff


	//   ....[7]....
        /*0048*/ 	.word	0xffffffff


	//   ....[8]....
        /*004c*/ 	.word	0xffffffff


	//   ....[9]....
        /*0050*/ 	.word	0xffffffff


	//   ....[10]....
        /*0054*/ 	.word	0xffffffff


	//   ....[11]....
        /*0058*/ 	.word	0xffffffff


	//   ....[12]....
        /*005c*/ 	.word	0xffffffff


	//   ....[13]....
        /*0060*/ 	.word	0xffffffff


	//   ....[14]....
        /*0064*/ 	.word	0xffffffff


	//   ....[15]....
        /*0068*/ 	.word	0xffffffff


	//   ....[16]....
        /*006c*/ 	.word	0xffffffff


	//   ....[17]....
        /*0070*/ 	.word	0xffffffff


	//----- nvinfo : EIATTR_COOP_GROUP_INSTR_OFFSETS
	.align		4
.L_2538:
        /*0074*/ 	.byte	0x04, 0x28
        /*0076*/ 	.short	(.L_2540 - .L_2539)


	//   ....[0]....
.L_2539:
        /*0078*/ 	.word	0x000020e0


	//   ....[1]....
        /*007c*/ 	.word	0x00002100


	//   ....[2]....
        /*0080*/ 	.word	0x00002120


	//   ....[3]....
        /*0084*/ 	.word	0x00002140


	//   ....[4]....
        /*0088*/ 	.word	0x00002160


	//   ....[5]....
        /*008c*/ 	.word	0x00002690


	//   ....[6]....
        /*0090*/ 	.word	0x000026b0


	//   ....[7]....
        /*0094*/ 	.word	0x000026d0


	//   ....[8]....
        /*0098*/ 	.word	0x000026f0


	//   ....[9]....
        /*009c*/ 	.word	0x00002710


	//   ....[10]....
        /*00a0*/ 	.word	0x000028c0


	//   ....[11]....
        /*00a4*/ 	.word	0x00002900


	//   ....[12]....
        /*00a8*/ 	.word	0x00002910


	//   ....[13]....
        /*00ac*/ 	.word	0x00002950


	//   ....[14]....
        /*00b0*/ 	.word	0x00002a20


	//   ....[15]....
        /*00b4*/ 	.word	0x00002a50


	//   ....[16]....
        /*00b8*/ 	.word	0x00002b00


	//   ....[17]....
        /*00bc*/ 	.word	0x00002b20


	//----- nvinfo : EIATTR_VRC_CTA_INIT_COUNT
	.align		4
.L_2540:
        /*00c0*/ 	.byte	0x02, 0x4a
	.zero		1
	.zero		1


	//----- nvinfo : EIATTR_EXIT_INSTR_OFFSETS
	.align		4
        /*00c4*/ 	.byte	0x04, 0x1c
        /*00c6*/ 	.short	(.L_2542 - .L_2541)


	//   ....[0]....
.L_2541:
        /*00c8*/ 	.word	0x000005c0


	//   ....[1]....
        /*00cc*/ 	.word	0x000035a0


	//----- nvinfo : EIATTR_MAX_THREADS
	.align		4
.L_2542:
        /*00d0*/ 	.byte	0x04, 0x05
        /*00d2*/ 	.short	(.L_2544 - .L_2543)
.L_2543:
        /*00d4*/ 	.word	0x00000080
        /*00d8*/ 	.word	0x00000001
        /*00dc*/ 	.word	0x00000001


	//----- nvinfo : EIATTR_CRS_STACK_SIZE
	.align		4
.L_2544:
        /*00e0*/ 	.byte	0x04, 0x1e
        /*00e2*/ 	.short	(.L_2546 - .L_2545)
.L_2545:
        /*00e4*/ 	.word	0x00000000


	//----- nvinfo : EIATTR_CBANK_PARAM_SIZE
	.align		4
.L_2546:
        /*00e8*/ 	.byte	0x03, 0x19
        /*00ea*/ 	.short	0x00e8


	//----- nvinfo : EIATTR_PARAM_CBANK
	.align		4
        /*00ec*/ 	.byte	0x04, 0x0a
        /*00ee*/ 	.short	(.L_2548 - .L_2547)
	.align		4
.L_2547:
        /*00f0*/ 	.word	index@(.nv.constant0._ZN10layer_norm13ln_fwd_kernelINS_13Kernel_traitsIf6__halfS2_S2_fjLj5120ELj1ELj1ELj4ELj16ENS_18Kernel_traits_baseILj5120EfS2_S2_S2_fjLj128EEEEELb0ELb1ELb0ELb1EEEvNS_9FwdParamsE)
        /*00f4*/ 	.short	0x0380
        /*00f6*/ 	.short	0x00e8


	//----- nvinfo : EIATTR_SW_WAR
	.align		4
.L_2548:
        /*00f8*/ 	.byte	0x04, 0x36
        /*00fa*/ 	.short	(.L_2550 - .L_2549)
.L_2549:
        /*00fc*/ 	.word	0x00000008
.L_2550:


//--------------------- .nv.info._ZN10layer_norm13ln_fwd_kernelINS_13Kernel_traitsIf6__halfS2_S2_fjLj5120ELj1ELj1ELj4ELj16ENS_18Kernel_traits_baseILj5120EfS2_S2_S2_fjLj128EEEEELb0ELb1ELb1ELb0EEEvNS_9FwdParamsE --------------------------
	.section	.nv.info._ZN10layer_norm13ln_fwd_kernelINS_13Kernel_traitsIf6__halfS2_S2_fjLj5120ELj1ELj1ELj4ELj16ENS_18Kernel_traits_baseILj5120EfS2_S2_S2_fjLj128EEEEELb0ELb1ELb1ELb0EEEvNS_9FwdParamsE,"",@"SHT_CUDA_INFO"
	.sectionflags	@""
	.align	4


	//----- nvinfo : EIATTR_CUDA_API_VERSION
	.align		4
        /*0000*/ 	.byte	0x04, 0x37
        /*0002*/ 	.short	(.L_2552 - .L_2551)
.L_2551:
        /*0004*/ 	.word	0x00000082


	//----- nvinfo : EIATTR_KPARAM_INFO
	.align		4
.L_2552:
        /*0008*/ 	.byte	0x04, 0x17
        /*000a*/ 	.short	(.L_2554 - .L_2553)
.L_2553:
        /*000c*/ 	.word	0x00000000
        /*0010*/ 	.short	0x0000
        /*0012*/ 	.short	0x0000
        /*0014*/ 	.byte	0x00, 0xf0, 0xa1, 0x03


	//----- nvinfo : EIATTR_SPARSE_MMA_MASK
	.align		4
.L_2554:
        /*0018*/ 	.byte	0x03, 0x50
        /*001a*/ 	.short	0x0000


	//----- nvinfo : EIATTR_MAXREG_COUNT
	.align		4
        /*001c*/ 	.byte	0x03, 0x1b
        /*001e*/ 	.short	0x00ff


	//----- nvinfo : EIATTR_NUM_BARRIERS
	.align		4
        /*0020*/ 	.byte	0x02, 0x4c
        /*0022*/ 	.byte	0x01
	.zero		1


	//----- nvinfo : EIATTR_MERCURY_ISA_VERSION
	.align		4
        /*0024*/ 	.byte	0x03, 0x5f
        /*0026*/ 	.short	0x0101


	//----- nvinfo : EIATTR_COOP_GROUP_MASK_REGIDS
	.align		4
        /*0028*/ 	.byte	0x04, 0x29
        /*002a*/ 	.short	(.L_2556 - .L_2555)


	//   ....[0]....
.L_2555:
        /*002c*/ 	.word	0xffffffff


	//   ....[1]....
        /*0030*/ 	.word	0xffffffff


	//   ....[2]....
        /*0034*/ 	.word	0xffffffff


	//   ....[3]....
        /*0038*/ 	.word	0xffffffff


	//   ....[4]....
        /*003c*/ 	.word	0xffffffff


	//   ....[5]....
        /*0040*/ 	.word	0xffffffff


	//   ....[6]....
        /*0044*/ 	.word	0xffffffff


	//   ....[7]....
        /*0048*/ 	.word	0xffffffff


	//   ....[8]....
        /*004c*/ 	.word	0xffffffff


	//   ....[9]....
        /*0050*/ 	.word	0xffffffff


	//   ....[10]....
        /*0054*/ 	.word	0xffffffff


	//   ....[11]....
        /*0058*/ 	.word	0xffffffff


	//   ....[12]....
        /*005c*/ 	.word	0xffffffff


	//   ....[13]....
        /*0060*/ 	.word	0xffffffff


	//   ....[14]....
        /*0064*/ 	.word	0xffffffff


	//   ....[15]....
        /*0068*/ 	.word	0xffffffff


	//   ....[16]....
        /*006c*/ 	.word	0xffffffff


	//   ....[17]....
        /*0070*/ 	.word	0xffffffff


	//----- nvinfo : EIATTR_COOP_GROUP_INSTR_OFFSETS
	.align		4
.L_2556:
        /*0074*/ 	.byte	0x04, 0x28
        /*0076*/ 	.short	(.L_2558 - .L_2557)


	//   ....[0]....
.L_2557:
        /*0078*/ 	.word	0x000036e0


	//   ....[1]....
        /*007c*/ 	.word	0x00003700


	//   ....[2]....
        /*0080*/ 	.word	0x00003720


	//   ....[3]....
        /*0084*/ 	.word	0x00003740


	//   ....[4]....
        /*0088*/ 	.word	0x00003760


	//   ....[5]....
        /*008c*/ 	.word	0x00003cf0


	//   ....[6]....
        /*0090*/ 	.word	0x00003d10


	//   ....[7]....
        /*0094*/ 	.word	0x00003d30


	//   ....[8]....
        /*0098*/ 	.word	0x00003d50


	//   ....[9]....
        /*009c*/ 	.word	0x00003d70


	//   ....[10]....
        /*00a0*/ 	.word	0x00003ef0


	//   ....[11]....
        /*00a4*/ 	.word	0x00003f20


	//   ....[12]....
        /*00a8*/ 	.word	0x00003f30


	//   ....[13]....
        /*00ac*/ 	.word	0x00003f70


	//   ....[14]....
        /*00b0*/ 	.word	0x00004050


	//   ....[15]....
        /*00b4*/ 	.word	0x00004080


	//   ....[16]....
        /*00b8*/ 	.word	0x00004130


	//   ....[17]....
        /*00bc*/ 	.word	0x00004150


	//----- nvinfo : EIATTR_VRC_CTA_INIT_COUNT
	.align		4
.L_2558:
        /*00c0*/ 	.byte	0x02, 0x4a
	.zero		1
	.zero		1


	//----- nvinfo : EIATTR_EXIT_INSTR_OFFSETS
	.align		4
        /*00c4*/ 	.byte	0x04, 0x1c
        /*00c6*/ 	.short	(.L_2560 - .L_2559)


	//   ....[0]....
.L_2559:
        /*00c8*/ 	.word	0x00000a10


	//   ....[1]....
        /*00cc*/ 	.word	0x00004db0


	//----- nvinfo : EIATTR_MAX_THREADS
	.align		4
.L_2560:
        /*00d0*/ 	.byte	0x04, 0x05
        /*00d2*/ 	.short	(.L_2562 - .L_2561)
.L_2561:
        /*00d4*/ 	.word	0x00000080
        /*00d8*/ 	.word	0x00000001
        /*00dc*/ 	.word	0x00000001


	//----- nvinfo : EIATTR_CRS_STACK_SIZE
	.align		4
.L_2562:
        /*00e0*/ 	.byte	0x04, 0x1e
        /*00e2*/ 	.short	(.L_2564 - .L_2563)
.L_2563:
        /*00e4*/ 	.word	0x00000000


	//----- nvinfo : EIATTR_CBANK_PARAM_SIZE
	.align		4
.L_2564:
        /*00e8*/ 	.byte	0x03, 0x19
        /*00ea*/ 	.short	0x00e8


	//----- nvinfo : EIATTR_PARAM_CBANK
	.align		4
        /*00ec*/ 	.byte	0x04, 0x0a
        /*00ee*/ 	.short	(.L_2566 - .L_2565)
	.align		4
.L_2565:
        /*00f0*/ 	.word	index@(.nv.constant0._ZN10layer_norm13ln_fwd_kernelINS_13Kernel_traitsIf6__halfS2_S2_fjLj5120ELj1ELj1ELj4ELj16ENS_18Kernel_traits_baseILj5120EfS2_S2_S2_fjLj128EEEEELb0ELb1ELb1ELb0EEEvNS_9FwdParamsE)
        /*00f4*/ 	.short	0x0380
        /*00f6*/ 	.short	0x00e8


	//----- nvinfo : EIATTR_SW_WAR
	.align		4
.L_2566:
        /*00f8*/ 	.byte	0x04, 0x36
        /*00fa*/ 	.short	(.L_2568 - .L_2567)
.L_2567:
        /*00fc*/ 	.word	0x00000008
.L_2568:


//--------------------- .nv.info._ZN10layer_norm13ln_fwd_kernelINS_13Kernel_traitsIf6__halfS2_S2_fjLj5120ELj1ELj1ELj4ELj16ENS_18Kernel_traits_baseILj5120EfS2_S2_S2_fjLj128EEEEELb0ELb1ELb1ELb1EEEvNS_9FwdParamsE --------------------------
	.section	.nv.info._ZN10layer_norm13ln_fwd_kernelINS_13Kernel_traitsIf6__halfS2_S2_fjLj5120ELj1ELj1ELj4ELj16ENS_18Kernel_traits_baseILj5120EfS2_S2_S2_fjLj128EEEEELb0ELb1ELb1ELb1EEEvNS_9FwdParamsE,"",@"SHT_CUDA_INFO"
	.sectionflags	@""
	.align	4


	//----- nvinfo : EIATTR_CUDA_API_VERSION
	.align		4
        /*0000*/ 	.byte	0x04, 0x37
        /*0002*/ 	.short	(.L_2570 - .L_2569)
.L_2569:
        /*0004*/ 	.word	0x00000082


	//----- nvinfo : EIATTR_KPARAM_INFO
	.align		4
.L_2570:
        /*0008*/ 	.byte	0x04, 0x17
        /*000a*/ 	.short	(.L_2572 - .L_2571)
.L_2571:
        /*000c*/ 	.word	0x00000000
        /*0010*/ 	.short	0x0000
        /*0012*/ 	.short	0x0000
        /*0014*/ 	.byte	0x00, 0xf0, 0xa1, 0x03


	//----- nvinfo : EIATTR_SPARSE_MMA_MASK
	.align		4
.L_2572:
        /*0018*/ 	.byte	0x03, 0x50
        /*001a*/ 	.short	0x0000


	//----- nvinfo : EIATTR_MAXREG_COUNT
	.align		4
        /*001c*/ 	.byte	0x03, 0x1b
        /*001e*/ 	.short	0x00ff


	//----- nvinfo : EIATTR_NUM_BARRIERS
	.align		4
        /*0020*/ 	.byte	0x02, 0x4c
        /*0022*/ 	.byte	0x01
	.zero		1


	//----- nvinfo : EIATTR_MERCURY_ISA_VERSION
	.align		4
        /*0024*/ 	.byte	0x03, 0x5f
        /*0026*/ 	.short	0x0101


	//----- nvinfo : EIATTR_COOP_GROUP_MASK_REGIDS
	.align		4
        /*0028*/ 	.byte	0x04, 0x29
        /*002a*/ 	.short	(.L_2574 - .L_2573)


	//   ....[0]....
.L_2573:
        /*002c*/ 	.word	0xffffffff


	//   ....[1]....
        /*0030*/ 	.word	0xffffffff


	//   ....[2]....
        /*0034*/ 	.word	0xffffffff


	//   ....[3]....
        /*0038*/ 	.word	0xffffffff


	//   ....[4]....
        /*003c*/ 	.word	0xffffffff


	//   ....[5]....
        /*0040*/ 	.word	0xffffffff


	//   ....[6]....
        /*0044*/ 	.word	0xffffffff


	//   ....[7]....
        /*0048*/ 	.word	0xffffffff


	//   ....[8]....
        /*004c*/ 	.word	0xffffffff


	//   ....[9]....
        /*0050*/ 	.word	0xffffffff


	//   ....[10]....
        /*0054*/ 	.word	0xffffffff


	//   ....[11]....
        /*0058*/ 	.word	0xffffffff


	//   ....[12]....
        /*005c*/ 	.word	0xffffffff


	//   ....[13]....
        /*0060*/ 	.word	0xffffffff


	//   ....[14]....
        /*0064*/ 	.word	0xffffffff


	//   ....[15]....
        /*0068*/ 	.word	0xffffffff


	//   ....[16]....
        /*006c*/ 	.word	0xffffffff


	//   ....[17]....
        /*0070*/ 	.word	0xffffffff


	//----- nvinfo : EIATTR_COOP_GROUP_INSTR_OFFSETS
	.align		4
.L_2574:
        /*0074*/ 	.byte	0x04, 0x28
        /*0076*/ 	.short	(.L_2576 - .L_2575)


	//   ....[0]....
.L_2575:
        /*0078*/ 	.word	0x00002f50


	//   ....[1]....
        /*007c*/ 	.word	0x00002f70


	//   ....[2]....
        /*0080*/ 	.word	0x00002f90


	//   ....[3]....
        /*0084*/ 	.word	0x00002fb0


	//   ....[4]....
        /*0088*/ 	.word	0x00002fd0


	//   ....[5]....
        /*008c*/ 	.word	0x00003500


	//   ....[6]....
        /*0090*/ 	.word	0x00003520


	//   ....[7]....
        /*0094*/ 	.word	0x00003540


	//   ....[8]....
        /*0098*/ 	.word	0x00003570


	//   ....[9]....
        /*009c*/ 	.word	0x000035a0


	//   ....[10]....
        /*00a0*/ 	.word	0x00003750


	//   ....[11]....
        /*00a4*/ 	.word	0x00003780


	//   ....[12]....
        /*00a8*/ 	.word	0x00003790


	//   ....[13]....
        /*00ac*/ 	.word	0x000037d0


	//   ....[14]....
        /*00b0*/ 	.word	0x000038b0


	//   ....[15]....
        /*00b4*/ 	.word	0x000038e0


	//   ....[16]....
        /*00b8*/ 	.word	0x00003990


	//   ....[17]....
        /*00bc*/ 	.word	0x000039c0


	//----- nvinfo : EIATTR_VRC_CTA_INIT_COUNT
	.align		4
.L_2576:
        /*00c0*/ 	.byte	0x02, 0x4a
	.zero		1
	.zero		1


	//----- nvinfo : EIATTR_EXIT_INSTR_OFFSETS
	.align		4
        /*00c4*/ 	.byte	0x04, 0x1c
        /*00c6*/ 	.short	(.L_2578 - .L_2577)


	//   ....[0]....
.L_2577:
        /*00c8*/ 	.word	0x000005c0


	//   ....[1]....
        /*00cc*/ 	.word	0x000044e0


	//----- nvinfo : EIATTR_MAX_THREADS
	.align		4
.L_2578:
        /*00d0*/ 	.byte	0x04, 0x05
        /*00d2*/ 	.short	(.L_2580 - .L_2579)
.L_2579:
        /*00d4*/ 	.word	0x00000080
        /*00d8*/ 	.word	0x00000001
        /*00dc*/ 	.word	0x00000001


	//----- nvinfo : EIATTR_CRS_STACK_SIZE
	.align		4
.L_2580:
        /*00e0*/ 	.byte	0x04, 0x1e
        /*00e2*/ 	.short	(.L_2582 - .L_2581)
.L_2581:
        /*00e4*/ 	.word	0x00000000


	//----- nvinfo : EIATTR_CBANK_PARAM_SIZE
	.align		4
.L_2582:
        /*00e8*/ 	.byte	0x03, 0x19
        /*00ea*/ 	.short	0x00e8


	//----- nvinfo : EIATTR_PARAM_CBANK
	.align		4
        /*00ec*/ 	.byte	0x04, 0x0a
        /*00ee*/ 	.short	(.L_2584 - .L_2583)
	.align		4
.L_2583:
        /*00f0*/ 	.word	index@(.nv.constant0._ZN10layer_norm13ln_fwd_kernelINS_13Kernel_traitsIf6__halfS2_S2_fjLj5120ELj1ELj1ELj4ELj16ENS_18Kernel_traits_baseILj5120EfS2_S2_S2_fjLj128EEEEELb0ELb1ELb1ELb1EEEvNS_9FwdParamsE)
        /*00f4*/ 	.short	0x0380
        /*00f6*/ 	.short	0x00e8


	//----- nvinfo : EIATTR_SW_WAR
	.align		4
.L_2584:
        /*00f8*/ 	.byte	0x04, 0x36
        /*00fa*/ 	.short	(.L_2586 - .L_2585)
.L_2585:
        /*00fc*/ 	.word	0x00000008
.L_2586:


//--------------------- .nv.info._ZN10layer_norm13ln_fwd_kernelINS_13Kernel_traitsIf6__halfS2_S2_fjLj5120ELj1ELj1ELj4ELj16ENS_18Kernel_traits_baseILj5120EfS2_S2_S2_fjLj128EEEEELb1ELb0ELb0ELb0EEEvNS_9FwdParamsE --------------------------
	.section	.nv.info._ZN10layer_norm13ln_fwd_kernelINS_13Kernel_traitsIf6__halfS2_S2_fjLj5120ELj1ELj1ELj4ELj16ENS_18Kernel_traits_baseILj5120EfS2_S2_S2_fjLj128EEEEELb1ELb0ELb0ELb0EEEvNS_9FwdParamsE,"",@"SHT_CUDA_INFO"
	.sectionflags	@""
	.align	4


	//----- nvinfo : EIATTR_CUDA_API_VERSION
	.align		4
        /*0000*/ 	.byte	0x04, 0x37
        /*0002*/ 	.short	(.L_2588 - .L_2587)
.L_2587:
        /*0004*/ 	.word	0x00000082


	//----- nvinfo : EIATTR_KPARAM_INFO
	.align		4
.L_2588:
        /*0008*/ 	.byte	0x04, 0x17
        /*000a*/ 	.short	(.L_2590 - .L_2589)
.L_2589:
        /*000c*/ 	.word	0x00000000
        /*0010*/ 	.short	0x0000
        /*0012*/ 	.short	0x0000
        /*0014*/ 	.byte	0x00, 0xf0, 0xa1, 0x03


	//----- nvinfo : EIATTR_SPARSE_MMA_MASK
	.align		4
.L_2590:
        /*0018*/ 	.byte	0x03, 0x50
        /*001a*/ 	.short	0x0000


	//----- nvinfo : EIATTR_MAXREG_COUNT
	.align		4
        /*001c*/ 	.byte	0x03, 0x1b
        /*001e*/ 	.short	0x00ff


	//----- nvinfo : EIATTR_NUM_BARRIERS
	.align		4
        /*0020*/ 	.byte	0x02, 0x4c
        /*0022*/ 	.byte	0x01
	.zero		1


	//----- nvinfo : EIATTR_MERCURY_ISA_VERSION
	.align		4
        /*0024*/ 	.byte	0x03, 0x5f
        /*0026*/ 	.short	0x0101


	//----- nvinfo : EIATTR_COOP_GROUP_MASK_REGIDS
	.align		4
        /*0028*/ 	.byte	0x04, 0x29
        /*002a*/ 	.short	(.L_2592 - .L_2591)


	//   ....[0]....
.L_2591:
        /*002c*/ 	.word	0xffffffff


	//   ....[1]....
        /*0030*/ 	.word	0xffffffff


	//   ....[2]....
        /*0034*/ 	.word	0xffffffff


	//   ....[3]....
        /*0038*/ 	.word	0xffffffff


	//   ....[4]....
        /*003c*/ 	.word	0xffffffff


	//   ....[5]....
        /*0040*/ 	.word	0xffffffff


	//   ....[6]....
        /*0044*/ 	.word	0xffffffff


	//   ....[7]....
        /*0048*/ 	.word	0xffffffff


	//   ....[8]....
        /*004c*/ 	.word	0xffffffff


	//   ....[9]....
        /*0050*/ 	.word	0xffffffff


	//   ....[10]....
        /*0054*/ 	.word	0xffffffff


	//   ....[11]....
        /*0058*/ 	.word	0xffffffff


	//   ....[12]....
        /*005c*/ 	.word	0xffffffff


	//   ....[13]....
        /*0060*/ 	.word	0xffffffff


	//   ....[14]....
        /*0064*/ 	.word	0xffffffff


	//   ....[15]....
        /*0068*/ 	.word	0xffffffff


	//   ....[16]....
        /*006c*/ 	.word	0xffffffff


	//   ....[17]....
        /*0070*/ 	.word	0xffffffff


	//----- nvinfo : EIATTR_COOP_GROUP_INSTR_OFFSETS
	.align		4
.L_2592:
        /*0074*/ 	.byte	0x04, 0x28
        /*0076*/ 	.short	(.L_2594 - .L_2593)


	//   ....[0]....
.L_2593:
        /*0078*/ 	.word	0x0001bc50


	//   ....[1]....
        /*007c*/ 	.word	0x0001bc70


	//   ....[2]....
        /*0080*/ 	.word	0x0001bc90


	//   ....[3]....
        /*0084*/ 	.word	0x0001bcb0


	//   ....[4]....
        /*0088*/ 	.word	0x0001bcd0


	//   ....[5]....
        /*008c*/ 	.word	0x0001c210


	//   ....[6]....
        /*0090*/ 	.word	0x0001c230


	//   ....[7]....
        /*0094*/ 	.word	0x0001c250


	//   ....[8]....
        /*0098*/ 	.word	0x0001c270


	//   ....[9]....
        /*009c*/ 	.word	0x0001c2a0


	//   ....[10]....
        /*00a0*/ 	.word	0x0001c430


	//   ....[11]....
        /*00a4*/ 	.word	0x0001c470


	//   ....[12]....
        /*00a8*/ 	.word	0x0001c490


	//   ....[13]....
        /*00ac*/ 	.word	0x0001c4e0


	//   ....[14]....
        /*00b0*/ 	.word	0x0001c5a0


	//   ....[15]....
        /*00b4*/ 	.word	0x0001c5d0


	//   ....[16]....
        /*00b8*/ 	.word	0x0001c680


	//   ....[17]....
        /*00bc*/ 	.word	0x0001c6b0


	//----- nvinfo : EIATTR_VRC_CTA_INIT_COUNT
	.align		4
.L_2594:
        /*00c0*/ 	.byte	0x02, 0x4a
	.zero		1
	.zero		1


	//----- nvinfo : EIATTR_EXIT_INSTR_OFFSETS
	.align		4
        /*00c4*/ 	.byte	0x04, 0x1c
        /*00c6*/ 	.short	(.L_2596 - .L_2595)


	//   ....[0]....
.L_2595:
        /*00c8*/ 	.word	0x000009f0


	//   ....[1]....
        /*00cc*/ 	.word	0x0001d2c0


	//----- nvinfo : EIATTR_INDIRECT_BRANCH_TARGETS
	.align		4
.L_2596:
        /*00d0*/ 	.byte	0x04, 0x34
        /*00d2*/ 	.short	(.L_2598 - .L_2597)


	//   ....[0]....
.L_2597:
        /*00d4*/ 	.word	.L_x_33900@srel
        /*00d8*/ 	.short	0x0
        /*00da*/ 	.short	0x0
        /*00dc*/ 	.word	0x3
        /*00e0*/ 	.word	.L_x_33901@srel
        /*00e4*/ 	.word	.L_x_33902@srel
        /*00e8*/ 	.word	.L_x_33903@srel


	//----- nvinfo : EIATTR_MAX_THREADS
	.align		4
.L_2598:
        /*00ec*/ 	.byte	0x04, 0x05
        /*00ee*/ 	.short	(.L_2600 - .L_2599)
.L_2599:
        /*00f0*/ 	.word	0x00000080
        /*00f4*/ 	.word	0x00000001
        /*00f8*/ 	.word	0x00000001


	//----- nvinfo : EIATTR_CRS_STACK_SIZE
	.align		4
.L_2600:
        /*00fc*/ 	.byte	0x04, 0x1e
        /*00fe*/ 	.short	(.L_2602 - .L_2601)
.L_2601:
        /*0100*/ 	.word	0x00000000


	//----- nvinfo : EIATTR_CBANK_PARAM_SIZE
	.align		4
.L_2602:
        /*0104*/ 	.byte	0x03, 0x19
        /*0106*/ 	.short	0x00e8


	//----- nvinfo : EIATTR_PARAM_CBANK
	.align		4
        /*0108*/ 	.byte	0x04, 0x0a
        /*010a*/ 	.short	(.L_2604 - .L_2603)
	.align		4
.L_2603:
        /*010c*/ 	.word	index@(.nv.constant0._ZN10layer_norm13ln_fwd_kernelINS_13Kernel_traitsIf6__halfS2_S2_fjLj5120ELj1ELj1ELj4ELj16ENS_18Kernel_traits_baseILj5120EfS2_S2_S2_fjLj128EEEEELb1ELb0ELb0ELb0EEEvNS_9FwdParamsE)
        /*0110*/ 	.short	0x0380
        /*0112*/ 	.short	0x00e8


	//----- nvinfo : EIATTR_SW_WAR
	.align		4
.L_2604:
        /*0114*/ 	.byte	0x04, 0x36
        /*0116*/ 	.short	(.L_2606 - .L_2605)
.L_2605:
        /*0118*/ 	.word	0x00000008
.L_2606:


//--------------------- .nv.info._ZN10layer_norm13ln_fwd_kernelINS_13Kernel_traitsIf6__halfS2_S2_fjLj5120ELj1ELj1ELj4ELj16ENS_18Kernel_traits_baseILj5120EfS2_S2_S2_fjLj128EEEEELb1ELb0ELb0ELb1EEEvNS_9FwdParamsE --------------------------
	.section	.nv.info._ZN10layer_norm13ln_fwd_kernelINS_13Kernel_traitsIf6__halfS2_S2_fjLj5120ELj1ELj1ELj4ELj16ENS_18Kernel_traits_baseILj5120EfS2_S2_S2_fjLj128EEEEELb1ELb0ELb0ELb1EEEvNS_9FwdParamsE,"",@"SHT_CUDA_INFO"
	.sectionflags	@""
	.align	4


	//----- nvinfo : EIATTR_CUDA_API_VERSION
	.align		4
        /*0000*/ 	.byte	0x04, 0x37
        /*0002*/ 	.short	(.L_2608 - .L_2607)
.L_2607:
        /*0004*/ 	.word	0x00000082


	//----- nvinfo : EIATTR_KPARAM_INFO
	.align		4
.L_2608:
        /*0008*/ 	.byte	0x04, 0x17
        /*000a*/ 	.short	(.L_2610 - .L_2609)
.L_2609:
        /*000c*/ 	.word	0x00000000
        /*0010*/ 	.short	0x0000
        /*0012*/ 	.short	0x0000
        /*0014*/ 	.byte	0x00, 0xf0, 0xa1, 0x03


	//----- nvinfo : EIATTR_SPARSE_MMA_MASK
	.align		4
.L_2610:
        /*0018*/ 	.byte	0x03, 0x50
        /*001a*/ 	.short	0x0000


	//----- nvinfo : EIATTR_MAXREG_COUNT
	.align		4
        /*001c*/ 	.byte	0x03, 0x1b
        /*001e*/ 	.short	0x00ff


	//----- nvinfo : EIATTR_NUM_BARRIERS
	.align		4
        /*0020*/ 	.byte	0x02, 0x4c
        /*0022*/ 	.byte	0x01
	.zero		1


	//----- nvinfo : EIATTR_MERCURY_ISA_VERSION
	.align		4
        /*0024*/ 	.byte	0x03, 0x5f
        /*0026*/ 	.short	0x0101


	//----- nvinfo : EIATTR_COOP_GROUP_MASK_REGIDS
	.align		4
        /*0028*/ 	.byte	0x04, 0x29
        /*002a*/ 	.short	(.L_2612 - .L_2611)


	//   ....[0]....
.L_2611:
        /*002c*/ 	.word	0xffffffff


	//   ....[1]....
        /*0030*/ 	.word	0xffffffff


	//   ....[2]....
        /*0034*/ 	.word	0xffffffff


	//   ....[3]....
        /*0038*/ 	.word	0xffffffff


	//   ....[4]....
        /*003c*/ 	.word	0xffffffff


	//   ....[5]....
        /*0040*/ 	.word	0xffffffff


	//   ....[6]....
        /*0044*/ 	.word	0xffffffff


	//   ....[7]....
        /*0048*/ 	.word	0xffffffff


	//   ....[8]....
        /*004c*/ 	.word	0xffffffff


	//   ....[9]....
        /*0050*/ 	.word	0xffffffff


	//   ....[10]....
        /*0054*/ 	.word	0xffffffff


	//   ....[11]....
        /*0058*/ 	.word	0xffffffff


	//   ....[12]....
        /*005c*/ 	.word	0xffffffff


	//   ....[13]....
        /*0060*/ 	.word	0xffffffff


	//   ....[14]....
        /*0064*/ 	.word	0xffffffff


	//   ....[15]....
        /*0068*/ 	.word	0xffffffff


	//   ....[16]....
        /*006c*/ 	.word	0xffffffff


	//   ....[17]....
        /*0070*/ 	.word	0xffffffff


	//----- nvinfo : EIATTR_COOP_GROUP_INSTR_OFFSETS
	.align		4
.L_2612:
        /*0074*/ 	.byte	0x04, 0x28
        /*0076*/ 	.short	(.L_2614 - .L_2613)


	//   ....[0]....
.L_2613:
        /*0078*/ 	.word	0x00019910


	//   ....[1]....
        /*007c*/ 	.word	0x00019930


	//   ....[2]....
        /*0080*/ 	.word	0x00019950


	//   ....[3]....
        /*0084*/ 	.word	0x00019970


	//   ....[4]....
        /*0088*/ 	.word	0x000199a0


	//   ....[5]....
        /*008c*/ 	.word	0x00019f10


	//   ....[6]....
        /*0090*/ 	.word	0x00019f40


	//   ....[7]....
        /*0094*/ 	.word	0x00019fa0


	//   ....[8]....
        /*0098*/ 	.word	0x00019fd0


	//   ....[9]....
        /*009c*/ 	.word	0x0001a010


	//   ....[10]....
        /*00a0*/ 	.word	0x0001a1b0


	//   ....[11]....
        /*00a4*/ 	.word	0x0001a1f0


	//   ....[12]....
        /*00a8*/ 	.word	0x0001a200


	//   ....[13]....
        /*00ac*/ 	.word	0x0001a240


	//   ....[14]....
        /*00b0*/ 	.word	0x0001a320


	//   ....[15]....
        /*00b4*/ 	.word	0x0001a340


	//   ....[16]....
        /*00b8*/ 	.word	0x0001a3e0


	//   ....[17]....
        /*00bc*/ 	.word	0x0001a430


	//----- nvinfo : EIATTR_VRC_CTA_INIT_COUNT
	.align		4
.L_2614:
        /*00c0*/ 	.byte	0x02, 0x4a
	.zero		1
	.zero		1


	//----- nvinfo : EIATTR_EXIT_INSTR_OFFSETS
	.align		4
        /*00c4*/ 	.byte	0x04, 0x1c
        /*00c6*/ 	.short	(.L_2616 - .L_2615)


	//   ....[0]....
.L_2615:
        /*00c8*/ 	.word	0x000006a0


	//   ....[1]....
        /*00cc*/ 	.word	0x0001ae90


	//----- nvinfo : EIATTR_INDIRECT_BRANCH_TARGETS
	.align		4
.L_2616:
        /*00d0*/ 	.byte	0x04, 0x34
        /*00d2*/ 	.short	(.L_2618 - .L_2617)


	//   ....[0]....
.L_2617:
        /*00d4*/ 	.word	.L_x_33904@srel
        /*00d8*/ 	.short	0x0
        /*00da*/ 	.short	0x0
        /*00dc*/ 	.word	0x3
        /*00e0*/ 	.word	.L_x_33905@srel
        /*00e4*/ 	.word	.L_x_33906@srel
        /*00e8*/ 	.word	.L_x_33907@srel


	//----- nvinfo : EIATTR_MAX_THREADS
	.align		4
.L_2618:
        /*00ec*/ 	.byte	0x04, 0x05
        /*00ee*/ 	.short	(.L_2620 - .L_2619)
.L_2619:
        /*00f0*/ 	.word	0x00000080
        /*00f4*/ 	.word	0x00000001
        /*00f8*/ 	.word	0x00000001


	//----- nvinfo : EIATTR_CRS_STACK_SIZE
	.align		4
.L_2620:
        /*00fc*/ 	.byte	0x04, 0x1e
        /*00fe*/ 	.short	(.L_2622 - .L_2621)
.L_2621:
        /*0100*/ 	.word	0x00000000


	//----- nvinfo : EIATTR_CBANK_PARAM_SIZE
	.align		4
.L_2622:
        /*0104*/ 	.byte	0x03, 0x19
        /*0106*/ 	.short	0x00e8


	//----- nvinfo : EIATTR_PARAM_CBANK
	.align		4
        /*0108*/ 	.byte	0x04, 0x0a
        /*010a*/ 	.short	(.L_2624 - .L_2623)
	.align		4
.L_2623:
        /*010c*/ 	.word	index@(.nv.constant0._ZN10layer_norm13ln_fwd_kernelINS_13Kernel_traitsIf6__halfS2_S2_fjLj5120ELj1ELj1ELj4ELj16ENS_18Kernel_traits_baseILj5120EfS2_S2_S2_fjLj128EEEEELb1ELb0ELb0ELb1EEEvNS_9FwdParamsE)
        /*0110*/ 	.short	0x0380
        /*0112*/ 	.short	0x00e8


	//----- nvinfo : EIATTR_SW_WAR
	.align		4
.L_2624:
        /*0114*/ 	.byte	0x04, 0x36
        /*0116*/ 	.short	(.L_2626 - .L_2625)
.L_2625:
        /*0118*/ 	.word	0x00000008
.L_2626:


//--------------------- .nv.info._ZN10layer_norm13ln_fwd_kernelINS_13Kernel_traitsIf6__halfS2_S2_fjLj5120ELj1ELj1ELj4ELj16ENS_18Kernel_traits_baseILj5120EfS2_S2_S2_fjLj128EEEEELb1ELb0ELb1ELb0EEEvNS_9FwdParamsE --------------------------
	.section	.nv.info._ZN10layer_norm13ln_fwd_kernelINS_13Kernel_traitsIf6__halfS2_S2_fjLj5120ELj1ELj1ELj4ELj16ENS_18Kernel_traits_baseILj5120EfS2_S2_S2_fjLj128EEEEELb1ELb0ELb1ELb0EEEvNS_9FwdParamsE,"",@"SHT_CUDA_INFO"
	.sectionflags	@""
	.align	4


	//----- nvinfo : EIATTR_CUDA_API_VERSION
	.align		4
        /*0000*/ 	.byte	0x04, 0x37
        /*0002*/ 	.short	(.L_2628 - .L_2627)
.L_2627:
        /*0004*/ 	.word	0x00000082


	//----- nvinfo : EIATTR_KPARAM_INFO
	.align		4
.L_2628:
        /*0008*/ 	.byte	0x04, 0x17
        /*000a*/ 	.short	(.L_2630 - .L_2629)
.L_2629:
        /*000c*/ 	.word	0x00000000
        /*0010*/ 	.short	0x0000
        /*0012*/ 	.short	0x0000
        /*0014*/ 	.byte	0x00, 0xf0, 0xa1, 0x03


	//----- nvinfo : EIATTR_SPARSE_MMA_MASK
	.align		4
.L_2630:
        /*0018*/ 	.byte	0x03, 0x50
        /*001a*/ 	.short	0x0000


	//----- nvinfo : EIATTR_MAXREG_COUNT
	.align		4
        /*001c*/ 	.byte	0x03, 0x1b
        /*001e*/ 	.short	0x00ff


	//----- nvinfo : EIATTR_NUM_BARRIERS
	.align		4
        /*0020*/ 	.byte	0x02, 0x4c
        /*0022*/ 	.byte	0x01
	.zero		1


	//----- nvinfo : EIATTR_MERCURY_ISA_VERSION
	.align		4
        /*0024*/ 	.byte	0x03, 0x5f
        /*0026*/ 	.short	0x0101


	//----- nvinfo : EIATTR_COOP_GROUP_MASK_REGIDS
	.align		4
        /*0028*/ 	.byte	0x04, 0x29
        /*002a*/ 	.short	(.L_2632 - .L_2631)


	//   ....[0]....
.L_2631:
        /*002c*/ 	.word	0xffffffff


	//   ....[1]....
        /*0030*/ 	.word	0xffffffff


	//   ....[2]....
        /*0034*/ 	.word	0xffffffff


	//   ....[3]....
        /*0038*/ 	.word	0xffffffff


	//   ....[4]....
        /*003c*/ 	.word	0xffffffff


	//   ....[5]....
        /*0040*/ 	.word	0xffffffff


	//   ....[6]....
        /*0044*/ 	.word	0xffffffff


	//   ....[7]....
        /*0048*/ 	.word	0xffffffff


	//   ....[8]....
        /*004c*/ 	.word	0xffffffff


	//   ....[9]....
        /*0050*/ 	.word	0xffffffff


	//   ....[10]....
        /*0054*/ 	.word	0xffffffff


	//   ....[11]....
        /*0058*/ 	.word	0xffffffff


	//   ....[12]....
        /*005c*/ 	.word	0xffffffff


	//   ....[13]....
        /*0060*/ 	.word	0xffffffff


	//   ....[14]....
        /*0064*/ 	.word	0xffffffff


	//   ....[15]....
        /*0068*/ 	.word	0xffffffff


	//   ....[16]....
        /*006c*/ 	.word	0xffffffff


	//   ....[17]....
        /*0070*/ 	.word	0xffffffff


	//----- nvinfo : EIATTR_COOP_GROUP_INSTR_OFFSETS
	.align		4
.L_2632:
        /*0074*/ 	.byte	0x04, 0x28
        /*0076*/ 	.short	(.L_2634 - .L_2633)


	//   ....[0]....
.L_2633:
        /*0078*/ 	.word	0x00021810


	//   ....[1]....
        /*007c*/ 	.word	0x00021830


	//   ....[2]....
        /*0080*/ 	.word	0x00021850


	//   ....[3]....
        /*0084*/ 	.word	0x00021870


	//   ....[4]....
        /*0088*/ 	.word	0x00021890


	//   ....[5]....
        /*008c*/ 	.word	0x00021de0


	//   ....[6]....
        /*0090*/ 	.word	0x00021e00


	//   ....[7]....
        /*0094*/ 	.word	0x00021e20


	//   ....[8]....
        /*0098*/ 	.word	0x00021e40


	//   ....[9]....
        /*009c*/ 	.word	0x00021e70


	//   ....[10]....
        /*00a0*/ 	.word	0x00022000


	//   ....[11]....
        /*00a4*/ 	.word	0x00022040


	//   ....[12]....
        /*00a8*/ 	.word	0x00022060


	//   ....[13]....
        /*00ac*/ 	.word	0x000220c0


	//   ....[14]....
        /*00b0*/ 	.word	0x00022170


	//   ....[15]....
        /*00b4*/ 	.word	0x00022190


	//   ....[16]....
        /*00b8*/ 	.word	0x00022240


	//   ....[17]....
        /*00bc*/ 	.word	0x00022270


	//----- nvinfo : EIATTR_VRC_CTA_INIT_COUNT
	.align		4
.L_2634:
        /*00c0*/ 	.byte	0x02, 0x4a
	.zero		1
	.zero		1


	//----- nvinfo : EIATTR_EXIT_INSTR_OFFSETS
	.align		4
        /*00c4*/ 	.byte	0x04, 0x1c
        /*00c6*/ 	.short	(.L_2636 - .L_2635)


	//   ....[0]....
.L_2635:
        /*00c8*/ 	.word	0x000009f0


	//   ....[1]....
        /*00cc*/ 	.word	0x00022ef0


	//----- nvinfo : EIATTR_MAX_THREADS
	.align		4
.L_2636:
        /*00d0*/ 	.byte	0x04, 0x05
        /*00d2*/ 	.short	(.L_2638 - .L_2637)
.L_2637:
        /*00d4*/ 	.word	0x00000080
        /*00d8*/ 	.word	0x00000001
        /*00dc*/ 	.word	0x00000001


	//----- nvinfo : EIATTR_CRS_STACK_SIZE
	.align		4
.L_2638:
        /*00e0*/ 	.byte	0x04, 0x1e
        /*00e2*/ 	.short	(.L_2640 - .L_2639)
.L_2639:
        /*00e4*/ 	.word	0x00000000


	//----- nvinfo : EIATTR_CBANK_PARAM_SIZE
	.align		4
.L_2640:
        /*00e8*/ 	.byte	0x03, 0x19
        /*00ea*/ 	.short	0x00e8


	//----- nvinfo : EIATTR_PARAM_CBANK
	.align		4
        /*00ec*/ 	.byte	0x04, 0x0a
        /*00ee*/ 	.short	(.L_2642 - .L_2641)
	.align		4
.L_2641:
        /*00f0*/ 	.word	index@(.nv.constant0._ZN10layer_norm13ln_fwd_kernelINS_13Kernel_traitsIf6__halfS2_S2_fjLj5120ELj1ELj1ELj4ELj16ENS_18Kernel_traits_baseILj5120EfS2_S2_S2_fjLj128EEEEELb1ELb0ELb1ELb0EEEvNS_9FwdParamsE)
        /*00f4*/ 	.short	0x0380
        /*00f6*/ 	.short	0x00e8


	//----- nvinfo : EIATTR_SW_WAR
	.align		4
.L_2642:
        /*00f8*/ 	.byte	0x04, 0x36
        /*00fa*/ 	.short	(.L_2644 - .L_2643)
.L_2643:
        /*00fc*/ 	.word	0x00000008
.L_2644:


//--------------------- .nv.info._ZN10layer_norm13ln_fwd_kernelINS_13Kernel_traitsIf6__halfS2_S2_fjLj5120ELj1ELj1ELj4ELj16ENS_18Kernel_traits_baseILj5120EfS2_S2_S2_fjLj128EEEEELb1ELb0ELb1ELb1EEEvNS_9FwdParamsE --------------------------
	.section	.nv.info._ZN10layer_norm13ln_fwd_kernelINS_13Kernel_traitsIf6__halfS2_S2_fjLj5120ELj1ELj1ELj4ELj16ENS_18Kernel_traits_baseILj5120EfS2_S2_S2_fjLj128EEEEELb1ELb0ELb1ELb1EEEvNS_9FwdParamsE,"",@"SHT_CUDA_INFO"
	.sectionflags	@""
	.align	4


	//----- nvinfo : EIATTR_CUDA_API_VERSION
	.align		4
        /*0000*/ 	.byte	0x04, 0x37
        /*0002*/ 	.short	(.L_2646 - .L_2645)
.L_2645:
        /*0004*/ 	.word	0x00000082


	//----- nvinfo : EIATTR_KPARAM_INFO
	.align		4
.L_2646:
        /*0008*/ 	.byte	0x04, 0x17
        /*000a*/ 	.short	(.L_2648 - .L_2647)
.L_2647:
        /*000c*/ 	.word	0x00000000
        /*0010*/ 	.short	0x0000
        /*0012*/ 	.short	0x0000
        /*0014*/ 	.byte	0x00, 0xf0, 0xa1, 0x03


	//----- nvinfo : EIATTR_SPARSE_MMA_MASK
	.align		4
.L_2648:
        /*0018*/ 	.byte	0x03, 0x50
        /*001a*/ 	.short	0x0000


	//----- nvinfo : EIATTR_MAXREG_COUNT
	.align		4
        /*001c*/ 	.byte	0x03, 0x1b
        /*001e*/ 	.short	0x00ff


	//----- nvinfo : EIATTR_NUM_BARRIERS
	.align		4
        /*0020*/ 	.byte	0x02, 0x4c
        /*0022*/ 	.byte	0x01
	.zero		1


	//----- nvinfo : EIATTR_MERCURY_ISA_VERSION
	.align		4
        /*0024*/ 	.byte	0x03, 0x5f
        /*0026*/ 	.short	0x0101


	//----- nvinfo : EIATTR_COOP_GROUP_MASK_REGIDS
	.align		4
        /*0028*/ 	.byte	0x04, 0x29
        /*002a*/ 	.short	(.L_2650 - .L_2649)


	//   ....[0]....
.L_2649:
        /*002c*/ 	.word	0xffffffff


	//   ....[1]....
        /*0030*/ 	.word	0xffffffff


	//   ....[2]....
        /*0034*/ 	.word	0xffffffff


	//   ....[3]....
        /*0038*/ 	.word	0xffffffff


	//   ....[4]....
        /*003c*/ 	.word	0xffffffff


	//   ....[5]....
        /*0040*/ 	.word	0xffffffff


	//   ....[6]....
        /*0044*/ 	.word	0xffffffff


	//   ....[7]....
        /*0048*/ 	.word	0xffffffff


	//   ....[8]....
        /*004c*/ 	.word	0xffffffff


	//   ....[9]....
        /*0050*/ 	.word	0xffffffff


	//   ....[10]....
        /*0054*/ 	.word	0xffffffff


	//   ....[11]....
        /*0058*/ 	.word	0xffffffff


	//   ....[12]....
        /*005c*/ 	.word	0xffffffff


	//   ....[13]....
        /*0060*/ 	.word	0xffffffff


	//   ....[14]....
        /*0064*/ 	.word	0xffffffff


	//   ....[15]....
        /*0068*/ 	.word	0xffffffff


	//   ....[16]....
        /*006c*/ 	.word	0xffffffff


	//   ....[17]....
        /*0070*/ 	.word	0xffffffff


	//----- nvinfo : EIATTR_COOP_GROUP_INSTR_OFFSETS
	.align		4
.L_2650:
        /*0074*/ 	.byte	0x04, 0x28
        /*0076*/ 	.short	(.L_2652 - .L_2651)


	//   ....[0]....
.L_2651:
        /*0078*/ 	.word	0x0001b980


	//   ....[1]....
        /*007c*/ 	.word	0x0001b9c0


	//   ....[2]....
        /*0080*/ 	.word	0x0001b9e0


	//   ....[3]....
        /*0084*/ 	.word	0x0001ba00


	//   ....[4]....
        /*0088*/ 	.word	0x0001ba20


	//   ....[5]....
        /*008c*/ 	.word	0x0001bf50


	//   ....[6]....
        /*0090*/ 	.word	0x0001bf80


	//   ....[7]....
        /*0094*/ 	.word	0x0001bfa0


	//   ....[8]....
        /*0098*/ 	.word	0x0001bfc0


	//   ....[9]....
        /*009c*/ 	.word	0x0001bff0


	//   ....[10]....
        /*00a0*/ 	.word	0x0001c180


	//   ....[11]....
        /*00a4*/ 	.word	0x0001c1c0


	//   ....[12]....
        /*00a8*/ 	.word	0x0001c1e0


	//   ....[13]....
        /*00ac*/ 	.word	0x0001c220


	//   ....[14]....
        /*00b0*/ 	.word	0x0001c2f0


	//   ....[15]....
        /*00b4*/ 	.word	0x0001c320


	//   ....[16]....
        /*00b8*/ 	.word	0x0001c3d0


	//   ....[17]....
        /*00bc*/ 	.word	0x0001c400


	//----- nvinfo : EIATTR_VRC_CTA_INIT_COUNT
	.align		4
.L_2652:
        /*00c0*/ 	.byte	0x02, 0x4a
	.zero		1
	.zero		1


	//----- nvinfo : EIATTR_EXIT_INSTR_OFFSETS
	.align		4
        /*00c4*/ 	.byte	0x04, 0x1c
        /*00c6*/ 	.short	(.L_2654 - .L_2653)


	//   ....[0]....
.L_2653:
        /*00c8*/ 	.word	0x000006a0


	//   ....[1]....
        /*00cc*/ 	.word	0x0001cf30


	//----- nvinfo : EIATTR_MAX_THREADS
	.align		4
.L_2654:
        /*00d0*/ 	.byte	0x04, 0x05
        /*00d2*/ 	.short	(.L_2656 - .L_2655)
.L_2655:
        /*00d4*/ 	.word	0x00000080
        /*00d8*/ 	.word	0x00000001
        /*00dc*/ 	.word	0x00000001


	//----- nvinfo : EIATTR_CRS_STACK_SIZE
	.align		4
.L_2656:
        /*00e0*/ 	.byte	0x04, 0x1e
        /*00e2*/ 	.short	(.L_2658 - .L_2657)
.L_2657:
        /*00e4*/ 	.word	0x00000000


	//----- nvinfo : EIATTR_CBANK_PARAM_SIZE
	.align		4
.L_2658:
        /*00e8*/ 	.byte	0x03, 0x19
        /*00ea*/ 	.short	0x00e8


	//----- nvinfo : EIATTR_PARAM_CBANK
	.align		4
        /*00ec*/ 	.byte	0x04, 0x0a
        /*00ee*/ 	.short	(.L_2660 - .L_2659)
	.align		4
.L_2659:
        /*00f0*/ 	.word	index@(.nv.constant0._ZN10layer_norm13ln_fwd_kernelINS_13Kernel_traitsIf6__halfS2_S2_fjLj5120ELj1ELj1ELj4ELj16ENS_18Kernel_traits_baseILj5120EfS2_S2_S2_fjLj128EEEEELb1ELb0ELb1ELb1EEEvNS_9FwdParamsE)
        /*00f4*/ 	.short	0x0380
        /*00f6*/ 	.short	0x00e8


	//----- nvinfo : EIATTR_SW_WAR
	.align		4
.L_2660:
        /*00f8*/ 	.byte	0x04, 0x36
        /*00fa*/ 	.short	(.L_2662 - .L_2661)
.L_2661:
        /*00fc*/ 	.word	0x00000008
.L_2662:


//--------------------- .nv.info._ZN10layer_norm13ln_fwd_kernelINS_13Kernel_traitsIf6__halfS2_S2_fjLj5120ELj1ELj1ELj4ELj16ENS_18Kernel_traits_baseILj5120EfS2_S2_S2_fjLj128EEEEELb1ELb1ELb0ELb0EEEvNS_9FwdParamsE --------------------------
	.section	.nv.info._ZN10layer_norm13ln_fwd_kernelINS_13Kernel_traitsIf6__halfS2_S2_fjLj5120ELj1ELj1ELj4ELj16ENS_18Kernel_traits_baseILj5120EfS2_S2_S2_fjLj128EEEEELb1ELb1ELb0ELb0EEEvNS_9FwdParamsE,"",@"SHT_CUDA_INFO"
	.sectionflags	@""
	.align	4


	//----- nvinfo : EIATTR_CUDA_API_VERSION
	.align		4
        /*0000*/ 	.byte	0x04, 0x37
        /*0002*/ 	.short	(.L_2664 - .L_2663)
.L_2663:
        /*0004*/ 	.word	0x00000082


	//----- nvinfo : EIATTR_KPARAM_INFO
	.align		4
.L_2664:
        /*0008*/ 	.byte	0x04, 0x17
        /*000a*/ 	.short	(.L_2666 - .L_2665)
.L_2665:
        /*000c*/ 	.word	0x00000000
        /*0010*/ 	.short	0x0000
        /*0012*/ 	.short	0x0000
        /*0014*/ 	.byte	0x00, 0xf0, 0xa1, 0x03


	//----- nvinfo : EIATTR_SPARSE_MMA_MASK
	.align		4
.L_2666:
        /*0018*/ 	.byte	0x03, 0x50
        /*001a*/ 	.short	0x0000


	//----- nvinfo : EIATTR_MAXREG_COUNT
	.align		4
        /*001c*/ 	.byte	0x03, 0x1b
        /*001e*/ 	.short	0x00ff


	//----- nvinfo : EIATTR_NUM_BARRIERS
	.align		4
        /*0020*/ 	.byte	0x02, 0x4c
        /*0022*/ 	.byte	0x01
	.zero		1


	//----- nvinfo : EIATTR_MERCURY_ISA_VERSION
	.align		4
        /*0024*/ 	.byte	0x03, 0x5f
        /*0026*/ 	.short	0x0101


	//----- nvinfo : EIATTR_COOP_GROUP_MASK_REGIDS
	.align		4
        /*0028*/ 	.byte	0x04, 0x29
        /*002a*/ 	.short	(.L_2668 - .L_2667)


	//   ....[0]....
.L_2667:
        /*002c*/ 	.word	0xffffffff


	//   ....[1]....
        /*0030*/ 	.word	0xffffffff


	//   ....[2]....
        /*0034*/ 	.word	0xffffffff


	//   ....[3]....
        /*0038*/ 	.word	0xffffffff


	//   ....[4]....
        /*003c*/ 	.word	0xffffffff


	//   ....[5]....
        /*0040*/ 	.word	0xffffffff


	//   ....[6]....
        /*0044*/ 	.word	0xffffffff


	//   ....[7]....
        /*0048*/ 	.word	0xffffffff


	//   ....[8]....
        /*004c*/ 	.word	0xffffffff


	//   ....[9]....
        /*0050*/ 	.word	0xffffffff


	//   ....[10]....
        /*0054*/ 	.word	0xffffffff


	//   ....[11]....
        /*0058*/ 	.word	0xffffffff


	//   ....[12]....
        /*005c*/ 	.word	0xffffffff


	//   ....[13]....
        /*0060*/ 	.word	0xffffffff


	//   ....[14]....
        /*0064*/ 	.word	0xffffffff


	//   ....[15]....
        /*0068*/ 	.word	0xffffffff


	//   ....[16]....
        /*006c*/ 	.word	0xffffffff


	//   ....[17]....
        /*0070*/ 	.word	0xffffffff


	//----- nvinfo : EIATTR_COOP_GROUP_INSTR_OFFSETS
	.align		4
.L_2668:
        /*0074*/ 	.byte	0x04, 0x28
        /*0076*/ 	.short	(.L_2670 - .L_2669)


	//   ....[0]....
.L_2669:
        /*0078*/ 	.word	0x00021670


	//   ....[1]....
        /*007c*/ 	.word	0x00021690


	//   ....[2]....
        /*0080*/ 	.word	0x000216b0


	//   ....[3]....
        /*0084*/ 	.word	0x000216d0


	//   ....[4]....
        /*0088*/ 	.word	0x000216f0


	//   ....[5]....
        /*008c*/ 	.word	0x00021c50


	//   ....[6]....
        /*0090*/ 	.word	0x00021c70


	//   ....[7]....
        /*0094*/ 	.word	0x00021c90


	//   ....[8]....
        /*0098*/ 	.word	0x00021cb0


	//   ....[9]....
        /*009c*/ 	.word	0x00021cd0


	//   ....[10]....
        /*00a0*/ 	.word	0x00021e50


	//   ....[11]....
        /*00a4*/ 	.word	0x00021e80


	//   ....[12]....
        /*00a8*/ 	.word	0x00021ec0


	//   ....[13]....
        /*00ac*/ 	.word	0x00021f20


	//   ....[14]....
        /*00b0*/ 	.word	0x00021f90


	//   ....[15]....
        /*00b4*/ 	.word	0x00021fe0


	//   ....[16]....
        /*00b8*/ 	.word	0x00022040


	//   ....[17]....
        /*00bc*/ 	.word	0x000220a0


	//----- nvinfo : EIATTR_VRC_CTA_INIT_COUNT
	.align		4
.L_2670:
        /*00c0*/ 	.byte	0x02, 0x4a
	.zero		1
	.zero		1


	//----- nvinfo : EIATTR_EXIT_INSTR_OFFSETS
	.align		4
        /*00c4*/ 	.byte	0x04, 0x1c
        /*00c6*/ 	.short	(.L_2672 - .L_2671)


	//   ....[0]....
.L_2671:
        /*00c8*/ 	.word	0x00000af0


	//   ....[1]....
        /*00cc*/ 	.word	0x00022cd0


	//----- nvinfo : EIATTR_INDIRECT_BRANCH_TARGETS
	.align		4
.L_2672:
        /*00d0*/ 	.byte	0x04, 0x34
        /*00d2*/ 	.short	(.L_2674 - .L_2673)


	//   ....[0]....
.L_2673:
        /*00d4*/ 	.word	.L_x_33908@srel
        /*00d8*/ 	.short	0x0
        /*00da*/ 	.short	0x0
        /*00dc*/ 	.word	0x3
        /*00e0*/ 	.word	.L_x_33909@srel
        /*00e4*/ 	.word	.L_x_33910@srel
        /*00e8*/ 	.word	.L_x_33911@srel


	//----- nvinfo : EIATTR_MAX_THREADS
	.align		4
.L_2674:
        /*00ec*/ 	.byte	0x04, 0x05
        /*00ee*/ 	.short	(.L_2676 - .L_2675)
.L_2675:
        /*00f0*/ 	.word	0x00000080
        /*00f4*/ 	.word	0x00000001
        /*00f8*/ 	.word	0x00000001


	//----- nvinfo : EIATTR_CRS_STACK_SIZE
	.align		4
.L_2676:
        /*00fc*/ 	.byte	0x04, 0x1e
        /*00fe*/ 	.short	(.L_2678 - .L_2677)
.L_2677:
        /*0100*/ 	.word	0x00000000


	//----- nvinfo : EIATTR_CBANK_PARAM_SIZE
	.align		4
.L_2678:
        /*0104*/ 	.byte	0x03, 0x19
        /*0106*/ 	.short	0x00e8


	//----- nvinfo : EIATTR_PARAM_CBANK
	.align		4
        /*0108*/ 	.byte	0x04, 0x0a
        /*010a*/ 	.short	(.L_2680 - .L_2679)
	.align		4
.L_2679:
        /*010c*/ 	.word	index@(.nv.constant0._ZN10layer_norm13ln_fwd_kernelINS_13Kernel_traitsIf6__halfS2_S2_fjLj5120ELj1ELj1ELj4ELj16ENS_18Kernel_traits_baseILj5120EfS2_S2_S2_fjLj128EEEEELb1ELb1ELb0ELb0EEEvNS_9FwdParamsE)
        /*0110*/ 	.short	0x0380
        /*0112*/ 	.short	0x00e8


	//----- nvinfo : EIATTR_SW_WAR
	.align		4
.L_2680:
        /*0114*/ 	.byte	0x04, 0x36
        /*0116*/ 	.short	(.L_2682 - .L_2681)
.L_2681:
        /*0118*/ 	.word	0x00000008
.L_2682:


//--------------------- .nv.info._ZN10layer_norm13ln_fwd_kernelINS_13Kernel_traitsIf6__halfS2_S2_fjLj5120ELj1ELj1ELj4ELj16ENS_18Kernel_traits_baseILj5120EfS2_S2_S2_fjLj128EEEEELb1ELb1ELb0ELb1EEEvNS_9FwdParamsE --------------------------
	.section	.nv.info._ZN10layer_norm13ln_fwd_kernelINS_13Kernel_traitsIf6__halfS2_S2_fjLj5120ELj1ELj1ELj4ELj16ENS_18Kernel_traits_baseILj5120EfS2_S2_S2_fjLj128EEEEELb1ELb1ELb0ELb1EEEvNS_9FwdParamsE,"",@"SHT_CUDA_INFO"
	.sectionflags	@""
	.align	4


	//----- nvinfo : EIATTR_CUDA_API_VERSION
	.align		4
        /*0000*/ 	.byte	0x04, 0x37
        /*0002*/ 	.short	(.L_2684 - .L_2683)
.L_2683:
        /*0004*/ 	.word	0x00000082


	//----- nvinfo : EIATTR_KPARAM_INFO
	.align		4
.L_2684:
        /*0008*/ 	.byte	0x04, 0x17
        /*000a*/ 	.short	(.L_2686 - .L_2685)
.L_2685:
        /*000c*/ 	.word	0x00000000
        /*0010*/ 	.short	0x0000
        /*0012*/ 	.short	0x0000
        /*0014*/ 	.byte	0x00, 0xf0, 0xa1, 0x03


	//----- nvinfo : EIATTR_SPARSE_MMA_MASK
	.align		4
.L_2686:
        /*0018*/ 	.byte	0x03, 0x50
        /*001a*/ 	.short	0x0000


	//----- nvinfo : EIATTR_MAXREG_COUNT
	.align		4
        /*001c*/ 	.byte	0x03, 0x1b
        /*001e*/ 	.short	0x00ff


	//----- nvinfo : EIATTR_NUM_BARRIERS
	.align		4
        /*0020*/ 	.byte	0x02, 0x4c
        /*0022*/ 	.byte	0x01
	.zero		1


	//----- nvinfo : EIATTR_MERCURY_ISA_VERSION
	.align		4
        /*0024*/ 	.byte	0x03, 0x5f
        /*0026*/ 	.short	0x0101


	//----- nvinfo : EIATTR_COOP_GROUP_MASK_REGIDS
	.align		4
        /*0028*/ 	.byte	0x04, 0x29
        /*002a*/ 	.short	(.L_2688 - .L_2687)


	//   ....[0]....
.L_2687:
        /*002c*/ 	.word	0xffffffff


	//   ....[1]....
        /*0030*/ 	.word	0xffffffff


	//   ....[2]....
        /*0034*/ 	.word	0xffffffff


	//   ....[3]....
        /*0038*/ 	.word	0xffffffff


	//   ....[4]....
        /*003c*/ 	.word	0xffffffff


	//   ....[5]....
        /*0040*/ 	.word	0xffffffff


	//   ....[6]....
        /*0044*/ 	.word	0xffffffff


	//   ....[7]....
        /*0048*/ 	.word	0xffffffff


	//   ....[8]....
        /*004c*/ 	.word	0xffffffff


	//   ....[9]....
        /*0050*/ 	.word	0xffffffff


	//   ....[10]....
        /*0054*/ 	.word	0xffffffff


	//   ....[11]....
        /*0058*/ 	.word	0xffffffff


	//   ....[12]....
        /*005c*/ 	.word	0xffffffff


	//   ....[13]....
        /*0060*/ 	.word	0xffffffff


	//   ....[14]....
        /*0064*/ 	.word	0xffffffff


	//   ....[15]....
        /*0068*/ 	.word	0xffffffff


	//   ....[16]....
        /*006c*/ 	.word	0xffffffff


	//   ....[17]....
        /*0070*/ 	.word	0xffffffff


	//----- nvinfo : EIATTR_COOP_GROUP_INSTR_OFFSETS
	.align		4
.L_2688:
        /*0074*/ 	.byte	0x04, 0x28
        /*0076*/ 	.short	(.L_2690 - .L_2689)


	//   ....[0]....
.L_2689:
        /*0078*/ 	.word	0x0001e3b0


	//   ....[1]....
        /*007c*/ 	.word	0x0001e3d0


	//   ....[2]....
        /*0080*/ 	.word	0x0001e3f0


	//   ....[3]....
        /*0084*/ 	.word	0x0001e410


	//   ....[4]....
        /*0088*/ 	.word	0x0001e430


	//   ....[5]....
        /*008c*/ 	.word	0x0001e970


	//   ....[6]....
        /*0090*/ 	.word	0x0001e9a0


	//   ....[7]....
        /*0094*/ 	.word	0x0001e9e0


	//   ....[8]....
        /*0098*/ 	.word	0x0001ea10


	//   ....[9]....
        /*009c*/ 	.word	0x0001ea30


	//   ....[10]....
        /*00a0*/ 	.word	0x0001ebe0


	//   ....[11]....
        /*00a4*/ 	.word	0x0001ec20


	//   ....[12]....
        /*00a8*/ 	.word	0x0001ec40


	//   ....[13]....
        /*00ac*/ 	.word	0x0001ec80


	//   ....[14]....
        /*00b0*/ 	.word	0x0001ed50


	//   ....[15]....
        /*00b4*/ 	.word	0x0001ed70


	//   ....[16]....
        /*00b8*/ 	.word	0x0001ee20


	//   ....[17]....
        /*00bc*/ 	.word	0x0001ee50


	//----- nvinfo : EIATTR_VRC_CTA_INIT_COUNT
	.align		4
.L_2690:
        /*00c0*/ 	.byte	0x02, 0x4a
	.zero		1
	.zero		1


	//----- nvinfo : EIATTR_EXIT_INSTR_OFFSETS
	.align		4
        /*00c4*/ 	.byte	0x04, 0x1c
        /*00c6*/ 	.short	(.L_2692 - .L_2691)


	//   ....[0]....
.L_2691:
        /*00c8*/ 	.word	0x000006e0


	//   ....[1]....
        /*00cc*/ 	.word	0x0001f8c0


	//----- nvinfo : EIATTR_INDIRECT_BRANCH_TARGETS
	.align		4
.L_2692:
        /*00d0*/ 	.byte	0x04, 0x34
        /*00d2*/ 	.short	(.L_2694 - .L_2693)


	//   ....[0]....
.L_2693:
        /*00d4*/ 	.word	.L_x_33912@srel
        /*00d8*/ 	.short	0x0
        /*00da*/ 	.short	0x0
        /*00dc*/ 	.word	0x3
        /*00e0*/ 	.word	.L_x_33913@srel
        /*00e4*/ 	.word	.L_x_33914@srel
        /*00e8*/ 	.word	.L_x_33915@srel


	//----- nvinfo : EIATTR_MAX_THREADS
	.align		4
.L_2694:
        /*00ec*/ 	.byte	0x04, 0x05
        /*00ee*/ 	.short	(.L_2696 - .L_2695)
.L_2695:
        /*00f0*/ 	.word	0x00000080
        /*00f4*/ 	.word	0x00000001
        /*00f8*/ 	.word	0x00000001


	//----- nvinfo : EIATTR_CRS_STACK_SIZE
	.align		4
.L_2696:
        /*00fc*/ 	.byte	0x04, 0x1e
        /*00fe*/ 	.short	(.L_2698 - .L_2697)
.L_2697:
        /*0100*/ 	.word	0x00000000


	//----- nvinfo : EIATTR_CBANK_PARAM_SIZE
	.align		4
.L_2698:
        /*0104*/ 	.byte	0x03, 0x19
        /*0106*/ 	.short	0x00e8


	//----- nvinfo : EIATTR_PARAM_CBANK
	.align		4
        /*0108*/ 	.byte	0x04, 0x0a
        /*010a*/ 	.short	(.L_2700 - .L_2699)
	.align		4
.L_2699:
        /*010c*/ 	.word	index@(.nv.constant0._ZN10layer_norm13ln_fwd_kernelINS_13Kernel_traitsIf6__halfS2_S2_fjLj5120ELj1ELj1ELj4ELj16ENS_18Kernel_traits_baseILj5120EfS2_S2_S2_fjLj128EEEEELb1ELb1ELb0ELb1EEEvNS_9FwdParamsE)
        /*0110*/ 	.short	0x0380
        /*0112*/ 	.short	0x00e8


	//----- nvinfo : EIATTR_SW_WAR
	.align		4
.L_2700:
        /*0114*/ 	.byte	0x04, 0x36
        /*0116*/ 	.short	(.L_2702 - .L_2701)
.L_2701:
        /*0118*/ 	.word	0x00000008
.L_2702:


//--------------------- .nv.info._ZN10layer_norm13ln_fwd_kernelINS_13Kernel_traitsIf6__halfS2_S2_fjLj5120ELj1ELj1ELj4ELj16ENS_18Kernel_traits_baseILj5120EfS2_S2_S2_fjLj128EEEEELb1ELb1ELb1ELb0EEEvNS_9FwdParamsE --------------------------
	.section	.nv.info._ZN10layer_norm13ln_fwd_kernelINS_13Kernel_traitsIf6__halfS2_S2_fjLj5120ELj1ELj1ELj4ELj16ENS_18Kernel_traits_baseILj5120EfS2_S2_S2_fjLj128EEEEELb1ELb1ELb1ELb0EEEvNS_9FwdParamsE,"",@"SHT_CUDA_INFO"
	.sectionflags	@""
	.align	4


	//----- nvinfo : EIATTR_CUDA_API_VERSION
	.align		4
        /*0000*/ 	.byte	0x04, 0x37
        /*0002*/ 	.short	(.L_2704 - .L_2703)
.L_2703:
        /*0004*/ 	.word	0x00000082


	//----- nvinfo : EIATTR_KPARAM_INFO
	.align		4
.L_2704:
        /*0008*/ 	.byte	0x04, 0x17
        /*000a*/ 	.short	(.L_2706 - .L_2705)
.L_2705:
        /*000c*/ 	.word	0x00000000
        /*0010*/ 	.short	0x0000
        /*0012*/ 	.short	0x0000
        /*0014*/ 	.byte	0x00, 0xf0, 0xa1, 0x03


	//----- nvinfo : EIATTR_SPARSE_MMA_MASK
	.align		4
.L_2706:
        /*0018*/ 	.byte	0x03, 0x50
        /*001a*/ 	.short	0x0000


	//----- nvinfo : EIATTR_MAXREG_COUNT
	.align		4
        /*001c*/ 	.byte	0x03, 0x1b
        /*001e*/ 	.short	0x00ff


	//----- nvinfo : EIATTR_NUM_BARRIERS
	.align		4
        /*0020*/ 	.byte	0x02, 0x4c
        /*0022*/ 	.byte	0x01
	.zero		1


	//----- nvinfo : EIATTR_MERCURY_ISA_VERSION
	.align		4
        /*0024*/ 	.byte	0x03, 0x5f
        /*0026*/ 	.short	0x0101


	//----- nvinfo : EIATTR_COOP_GROUP_MASK_REGIDS
	.align		4
        /*0028*/ 	.byte	0x04, 0x29
        /*002a*/ 	.short	(.L_2708 - .L_2707)


	//   ....[0]....
.L_2707:
        /*002c*/ 	.word	0xffffffff


	//   ....[1]....
        /*0030*/ 	.word	0xffffffff


	//   ....[2]....
        /*0034*/ 	.word	0xffffffff


	//   ....[3]....
        /*0038*/ 	.word	0xffffffff


	//   ....[4]....
        /*003c*/ 	.word	0xffffffff


	//   ....[5]....
        /*0040*/ 	.word	0xffffffff


	//   ....[6]....
        /*0044*/ 	.word	0xffffffff


	//   ....[7]....
        /*0048*/ 	.word	0xffffffff


	//   ....[8]....
        /*004c*/ 	.word	0xffffffff


	//   ....[9]....
        /*0050*/ 	.word	0xffffffff


	//   ....[10]....
        /*0054*/ 	.word	0xffffffff


	//   ....[11]....
        /*0058*/ 	.word	0xffffffff


	//   ....[12]....
        /*005c*/ 	.word	0xffffffff


	//   ....[13]....
        /*0060*/ 	.word	0xffffffff


	//   ....[14]....
        /*0064*/ 	.word	0xffffffff


	//   ....[15]....
        /*0068*/ 	.word	0xffffffff


	//   ....[16]....
        /*006c*/ 	.word	0xffffffff


	//   ....[17]....
        /*0070*/ 	.word	0xffffffff


	//----- nvinfo : EIATTR_COOP_GROUP_INSTR_OFFSETS
	.align		4
.L_2708:
        /*0074*/ 	.byte	0x04, 0x28
        /*0076*/ 	.short	(.L_2710 - .L_2709)


	//   ....[0]....
.L_2709:
        /*0078*/ 	.word	0x000235b0


	//   ....[1]....
        /*007c*/ 	.word	0x000235d0


	//   ....[2]....
        /*0080*/ 	.word	0x000235f0


	//   ....[3]....
        /*0084*/ 	.word	0x00023610


	//   ....[4]....
        /*0088*/ 	.word	0x00023630


	//   ....[5]....
        /*008c*/ 	.word	0x00023bb0


	//   ....[6]....
        /*0090*/ 	.word	0x00023bd0


	//   ....[7]....
        /*0094*/ 	.word	0x00023bf0


	//   ....[8]....
        /*0098*/ 	.word	0x00023c10


	//   ....[9]....
        /*009c*/ 	.word	0x00023c30


	//   ....[10]....
        /*00a0*/ 	.word	0x00023db0


	//   ....[11]....
        /*00a4*/ 	.word	0x00023de0


	//   ....[12]....
        /*00a8*/ 	.word	0x00023df0


	//   ....[13]....
        /*00ac*/ 	.word	0x00023e40


	//   ....[14]....
        /*00b0*/ 	.word	0x00023f10


	//   ....[15]....
        /*00b4*/ 	.word	0x00023f40


	//   ....[16]....
        /*00b8*/ 	.word	0x00023ff0


	//   ....[17]....
        /*00bc*/ 	.word	0x00024010


	//----- nvinfo : EIATTR_VRC_CTA_INIT_COUNT
	.align		4
.L_2710:
        /*00c0*/ 	.byte	0x02, 0x4a
	.zero		1
	.zero		1


	//----- nvinfo : EIATTR_EXIT_INSTR_OFFSETS
	.align		4
        /*00c4*/ 	.byte	0x04, 0x1c
        /*00c6*/ 	.short	(.L_2712 - .L_2711)


	//   ....[0]....
.L_2711:
        /*00c8*/ 	.word	0x00000af0


	//   ....[1]....
        /*00cc*/ 	.word	0x00024c90


	//----- nvinfo : EIATTR_MAX_THREADS
	.align		4
.L_2712:
        /*00d0*/ 	.byte	0x04, 0x05
        /*00d2*/ 	.short	(.L_2714 - .L_2713)
.L_2713:
        /*00d4*/ 	.word	0x00000080
        /*00d8*/ 	.word	0x00000001
        /*00dc*/ 	.word	0x00000001


	//----- nvinfo : EIATTR_CRS_STACK_SIZE
	.align		4
.L_2714:
        /*00e0*/ 	.byte	0x04, 0x1e
        /*00e2*/ 	.short	(.L_2716 - .L_2715)
.L_2715:
        /*00e4*/ 	.word	0x00000000


	//----- nvinfo : EIATTR_CBANK_PARAM_SIZE
	.align		4
.L_2716:
        /*00e8*/ 	.byte	0x03, 0x19
        /*00ea*/ 	.short	0x00e8


	//----- nvinfo : EIATTR_PARAM_CBANK
	.align		4
        /*00ec*/ 	.byte	0x04, 0x0a
        /*00ee*/ 	.short	(.L_2718 - .L_2717)
	.align		4
.L_2717:
        /*00f0*/ 	.word	index@(.nv.constant0._ZN10layer_norm13ln_fwd_kernelINS_13Kernel_traitsIf6__halfS2_S2_fjLj5120ELj1ELj1ELj4ELj16ENS_18Kernel_traits_baseILj5120EfS2_S2_S2_fjLj128EEEEELb1ELb1ELb1ELb0EEEvNS_9FwdParamsE)
        /*00f4*/ 	.short	0x0380
        /*00f6*/ 	.short	0x00e8


	//----- nvinfo : EIATTR_SW_WAR
	.align		4
.L_2718:
        /*00f8*/ 	.byte	0x04, 0x36
        /*00fa*/ 	.short	(.L_2720 - .L_2719)
.L_2719:
        /*00fc*/ 	.word	0x00000008
.L_2720:


//--------------------- .nv.info._ZN10layer_norm13ln_fwd_kernelINS_13Kernel_traitsIf6__halfS2_S2_fjLj5120ELj1ELj1ELj4ELj16ENS_18Kernel_traits_baseILj5120EfS2_S2_S2_fjLj128EEEEELb1ELb1ELb1ELb1EEEvNS_9FwdParamsE --------------------------
	.section	.nv.info._ZN10layer_norm13ln_fwd_kernelINS_13Kernel_traitsIf6__halfS2_S2_fjLj5120ELj1ELj1ELj4ELj16ENS_18Kernel_traits_baseILj5120EfS2_S2_S2_fjLj128EEEEELb1ELb1ELb1ELb1EEEvNS_9FwdParamsE,"",@"SHT_CUDA_INFO"
	.sectionflags	@""
	.align	4


	//----- nvinfo : EIATTR_CUDA_API_VERSION
	.align		4
        /*0000*/ 	.byte	0x04, 0x37
        /*0002*/ 	.short	(.L_2722 - .L_2721)
.L_2721:
        /*0004*/ 	.word	0x00000082


	//----- nvinfo : EIATTR_KPARAM_INFO
	.align		4
.L_2722:
        /*0008*/ 	.byte	0x04, 0x17
        /*000a*/ 	.short	(.L_2724 - .L_2723)
.L_2723:
        /*000c*/ 	.word	0x00000000
        /*0010*/ 	.short	0x0000
        /*0012*/ 	.short	0x0000
        /*0014*/ 	.byte	0x00, 0xf0, 0xa1, 0x03


	//----- nvinfo : EIATTR_SPARSE_MMA_MASK
	.align		4
.L_2724:
        /*0018*/ 	.byte	0x03, 0x50
        /*001a*/ 	.short	0x0000


	//----- nvinfo : EIATTR_MAXREG_COUNT
	.align		4
        /*001c*/ 	.byte	0x03, 0x1b
        /*001e*/ 	.short	0x00ff


	//----- nvinfo : EIATTR_NUM_BARRIERS
	.align		4
        /*0020*/ 	.byte	0x02, 0x4c
        /*0022*/ 	.byte	0x01
	.zero		1


	//----- nvinfo : EIATTR_MERCURY_ISA_VERSION
	.align		4
        /*0024*/ 	.byte	0x03, 0x5f
        /*0026*/ 	.short	0x0101


	//----- nvinfo : EIATTR_COOP_GROUP_MASK_REGIDS
	.align		4
        /*0028*/ 	.byte	0x04, 0x29
        /*002a*/ 	.short	(.L_2726 - .L_2725)


	//   ....[0]....
.L_2725:
        /*002c*/ 	.word	0xffffffff


	//   ....[1]....
        /*0030*/ 	.word	0xffffffff


	//   ....[2]....
        /*0034*/ 	.word	0xffffffff


	//   ....[3]....
        /*0038*/ 	.word	0xffffffff


	//   ....[4]....
        /*003c*/ 	.word	0xffffffff


	//   ....[5]....
        /*0040*/ 	.word	0xffffffff


	//   ....[6]....
        /*0044*/ 	.word	0xffffffff


	//   ....[7]....
        /*0048*/ 	.word	0xffffffff


	//   ....[8]....
        /*004c*/ 	.word	0xffffffff


	//   ....[9]....
        /*0050*/ 	.word	0xffffffff


	//   ....[10]....
        /*0054*/ 	.word	0xffffffff


	//   ....[11]....
        /*0058*/ 	.word	0xffffffff


	//   ....[12]....
        /*005c*/ 	.word	0xffffffff


	//   ....[13]....
        /*0060*/ 	.word	0xffffffff


	//   ....[14]....
        /*0064*/ 	.word	0xffffffff


	//   ....[15]....
        /*0068*/ 	.word	0xffffffff


	//   ....[16]....
        /*006c*/ 	.word	0xffffffff


	//   ....[17]....
        /*0070*/ 	.word	0xffffffff


	//----- nvinfo : EIATTR_COOP_GROUP_INSTR_OFFSETS
	.align		4
.L_2726:
        /*0074*/ 	.byte	0x04, 0x28
        /*0076*/ 	.short	(.L_2728 - .L_2727)


	//   ....[0]....
.L_2727:
        /*0078*/ 	.word	0x00021750


	//   ....[1]....
        /*007c*/ 	.word	0x00021790


	//   ....[2]....
        /*0080*/ 	.word	0x000217b0


	//   ....[3]....
        /*0084*/ 	.word	0x000217d0


	//   ....[4]....
        /*0088*/ 	.word	0x000217f0


	//   ....[5]....
        /*008c*/ 	.word	0x00021d50


	//   ....[6]....
        /*0090*/ 	.word	0x00021d70


	//   ....[7]....
        /*0094*/ 	.word	0x00021d90


	//   ....[8]....
        /*0098*/ 	.word	0x00021db0


	//   ....[9]....
        /*009c*/ 	.word	0x00021dd0


	//   ....[10]....
        /*00a0*/ 	.word	0x00021f50


	//   ....[11]....
        /*00a4*/ 	.word	0x00021f80


	//   ....[12]....
        /*00a8*/ 	.word	0x00021f90


	//   ....[13]....
        /*00ac*/ 	.word	0x00021fe0


	//   ....[14]....
        /*00b0*/ 	.word	0x000220a0


	//   ....[15]....
        /*00b4*/ 	.word	0x000220d0


	//   ....[16]....
        /*00b8*/ 	.word	0x00022180


	//   ....[17]....
        /*00bc*/ 	.word	0x000221b0


	//----- nvinfo : EIATTR_VRC_CTA_INIT_COUNT
	.align		4
.L_2728:
        /*00c0*/ 	.byte	0x02, 0x4a
	.zero		1
	.zero		1


	//----- nvinfo : EIATTR_EXIT_INSTR_OFFSETS
	.align		4
        /*00c4*/ 	.byte	0x04, 0x1c
        /*00c6*/ 	.short	(.L_2730 - .L_2729)


	//   ....[0]....
.L_2729:
        /*00c8*/ 	.word	0x000006c0


	//   ....[1]....
        /*00cc*/ 	.word	0x00022ce0


	//----- nvinfo : EIATTR_MAX_THREADS
	.align		4
.L_2730:
        /*00d0*/ 	.byte	0x04, 0x05
        /*00d2*/ 	.short	(.L_2732 - .L_2731)
.L_2731:
        /*00d4*/ 	.word	0x00000080
        /*00d8*/ 	.word	0x00000001
        /*00dc*/ 	.word	0x00000001


	//----- nvinfo : EIATTR_CRS_STACK_SIZE
	.align		4
.L_2732:
        /*00e0*/ 	.byte	0x04, 0x1e
        /*00e2*/ 	.short	(.L_2734 - .L_2733)
.L_2733:
        /*00e4*/ 	.word	0x00000000


	//----- nvinfo : EIATTR_CBANK_PARAM_SIZE
	.align		4
.L_2734:
        /*00e8*/ 	.byte	0x03, 0x19
        /*00ea*/ 	.short	0x00e8


	//----- nvinfo : EIATTR_PARAM_CBANK
	.align		4
        /*00ec*/ 	.byte	0x04, 0x0a
        /*00ee*/ 	.short	(.L_2736 - .L_2735)
	.align		4
.L_2735:
        /*00f0*/ 	.word	index@(.nv.constant0._ZN10layer_norm13ln_fwd_kernelINS_13Kernel_traitsIf6__halfS2_S2_fjLj5120ELj1ELj1ELj4ELj16ENS_18Kernel_traits_baseILj5120EfS2_S2_S2_fjLj128EEEEELb1ELb1ELb1ELb1EEEvNS_9FwdParamsE)
        /*00f4*/ 	.short	0x0380
        /*00f6*/ 	.short	0x00e8


	//----- nvinfo : EIATTR_SW_WAR
	.align		4
.L_2736:
        /*00f8*/ 	.byte	0x04, 0x36
        /*00fa*/ 	.short	(.L_2738 - .L_2737)
.L_2737:
        /*00fc*/ 	.word	0x00000008
.L_2738:


//--------------------- .nv.info._ZN10layer_norm13ln_fwd_kernelINS_13Kernel_traitsI6__halfS2_fS2_fjLj5120ELj1ELj1ELj4ELj16ENS_18Kernel_traits_baseILj5120ES2_S2_fS2_fjLj128EEEEELb0ELb0ELb0ELb0EEEvNS_9FwdParamsE --------------------------
	.section	.nv.info._ZN10layer_norm13ln_fwd_kernelINS_13Kernel_traitsI6__halfS2_fS2_fjLj5120ELj1ELj1ELj4ELj16ENS_18Kernel_traits_baseILj5120ES2_S2_fS2_fjLj128EEEEELb0ELb0ELb0ELb0EEEvNS_9FwdParamsE,"",@"SHT_CUDA_INFO"
	.sectionflags	@""
	.align	4


	//----- nvinfo : EIATTR_CUDA_API_VERSION
	.align		4
        /*0000*/ 	.byte	0x04, 0x37
        /*0002*/ 	.short	(.L_2740 - .L_2739)
.L_2739:
        /*0004*/ 	.word	0x00000082


	//----- nvinfo : EIATTR_KPARAM_INFO
	.align		4
.L_2740:
        /*0008*/ 	.byte	0x04, 0x17
        /*000a*/ 	.short	(.L_2742 - .L_2741)
.L_2741:
        /*000c*/ 	.word	0x00000000
        /*0010*/ 	.short	0x0000
        /*0012*/ 	.short	0x0000
        /*0014*/ 	.byte	0x00, 0xf0, 0xa1, 0x03


	//----- nvinfo : EIATTR_SPARSE_MMA_MASK
	.align		4
.L_2742:
        /*0018*/ 	.byte	0x03, 0x50
        /*001a*/ 	.short	0x0000


	//----- nvinfo : EIATTR_MAXREG_COUNT
	.align		4
        /*001c*/ 	.byte	0x03, 0x1b
        /*001e*/ 	.short	0x00ff


	//----- nvinfo : EIATTR_NUM_BARRIERS
	.align		4
        /*0020*/ 	.byte	0x02, 0x4c
        /*0022*/ 	.byte	0x01
	.zero		1


	//----- nvinfo : EIATTR_MERCURY_ISA_VERSION
	.align		4
        /*0024*/ 	.byte	0x03, 0x5f
        /*0026*/ 	.short	0x0101


	//----- nvinfo : EIATTR_COOP_GROUP_MASK_REGIDS
	.align		4
        /*0028*/ 	.byte	0x04, 0x29
        /*002a*/ 	.short	(.L_2744 - .L_2743)


	//   ....[0]....
.L_2743:
        /*002c*/ 	.word	0xffffffff


	//   ....[1]....
        /*0030*/ 	.word	0xffffffff


	//   ....[2]....
        /*0034*/ 	.word	0xffffffff


	//   ....[3]....
        /*0038*/ 	.word	0xffffffff


	//   ....[4]....
        /*003c*/ 	.word	0xffffffff


	//   ....[5]....
        /*0040*/ 	.word	0xffffffff


	//   ....[6]....
        /*0044*/ 	.word	0xffffffff


	//   ....[7]....
        /*0048*/ 	.word	0xffffffff


	//   ....[8]....
        /*004c*/ 	.word	0xffffffff


	//   ....[9]....
        /*0050*/ 	.word	0xffffffff


	//   ....[10]....
        /*0054*/ 	.word	0xffffffff


	//   ....[11]....
        /*0058*/ 	.word	0xffffffff


	//   ....[12]....
        /*005c*/ 	.word	0xffffffff


	//   ....[13]....
        /*0060*/ 	.word	0xffffffff


	//   ....[14]....
        /*0064*/ 	.word	0xffffffff


	//   ....[15]....
        /*0068*/ 	.word	0xffffffff


	//   ....[16]....
        /*006c*/ 	.word	0xffffffff


	//   ....[17]....
        /*0070*/ 	.word	0xffffffff


	//----- nvinfo : EIATTR_COOP_GROUP_INSTR_OFFSETS
	.align		4
.L_2744:
        /*0074*/ 	.byte	0x04, 0x28
        /*0076*/ 	.short	(.L_2746 - .L_2745)


	//   ....[0]....
.L_2745:
        /*0078*/ 	.word	0x00001c00


	//   ....[1]....
        /*007c*/ 	.word	0x00001c20


	//   ....[2]....
        /*0080*/ 	.word	0x00001c40


	//   ....[3]....
        /*0084*/ 	.word	0x00001c60


	//   ....[4]....
        /*0088*/ 	.word	0x00001c80


	//   ....[5]....
        /*008c*/ 	.word	0x00002220


	//   ....[6]....
        /*0090*/ 	.word	0x00002240


	//   ....[7]....
        /*0094*/ 	.word	0x00002260


	//   ....[8]....
        /*0098*/ 	.word	0x00002280


	//   ....[9]....
        /*009c*/ 	.word	0x000022a0


	//   ....[10]....
        /*00a0*/ 	.word	0x00002420


	//   ....[11]....
        /*00a4*/ 	.word	0x00002460


	//   ....[12]....
        /*00a8*/ 	.word	0x00002470


	//   ....[13]....
        /*00ac*/ 	.word	0x000024b0


	//   ....[14]....
        /*00b0*/ 	.word	0x00002580


	//   ....[15]....
        /*00b4*/ 	.word	0x000025b0


	//   ....[16]....
        /*00b8*/ 	.word	0x00002660


	//   ....[17]....
        /*00bc*/ 	.word	0x00002690


	//----- nvinfo : EIATTR_VRC_CTA_INIT_COUNT
	.align		4
.L_2746:
        /*00c0*/ 	.byte	0x02, 0x4a
	.zero		1
	.zero		1


	//----- nvinfo : EIATTR_EXIT_INSTR_OFFSETS
	.align		4
        /*00c4*/ 	.byte	0x04, 0x1c
        /*00c6*/ 	.short	(.L_2748 - .L_2747)


	//   ....[0]....
.L_2747:
        /*00c8*/ 	.word	0x00000640


	//   ....[1]....
        /*00cc*/ 	.word	0x000037b0


	//----- nvinfo : EIATTR_MAX_THREADS
	.align		4
.L_2748:
        /*00d0*/ 	.byte	0x04, 0x05
        /*00d2*/ 	.short	(.L_2750 - .L_2749)
.L_2749:
        /*00d4*/ 	.word	0x00000080
        /*00d8*/ 	.word	0x00000001
        /*00dc*/ 	.word	0x00000001


	//----- nvinfo : EIATTR_CRS_STACK_SIZE
	.align		4
.L_2750:
        /*00e0*/ 	.byte	0x04, 0x1e
        /*00e2*/ 	.short	(.L_2752 - .L_2751)
.L_2751:
        /*00e4*/ 	.word	0x00000000


	//----- nvinfo : EIATTR_CBANK_PARAM_SIZE
	.align		4
.L_2752:
        /*00e8*/ 	.byte	0x03, 0x19
        /*00ea*/ 	.short	0x00e8


	//----- nvinfo : EIATTR_PARAM_CBANK
	.align		4
        /*00ec*/ 	.byte	0x04, 0x0a
        /*00ee*/ 	.short	(.L_2754 - .L_2753)
	.align		4
.L_2753:
        /*00f0*/ 	.word	index@(.nv.constant0._ZN10layer_norm13ln_fwd_kernelINS_13Kernel_traitsI6__halfS2_fS2_fjLj5120ELj1ELj1ELj4ELj16ENS_18Kernel_traits_baseILj5120ES2_S2_fS2_fjLj128EEEEELb0ELb0ELb0ELb0EEEvNS_9FwdParamsE)
        /*00f4*/ 	.short	0x0380
        /*00f6*/ 	.short	0x00e8


	//----- nvinfo : EIATTR_SW_WAR
	.align		4
.L_2754:
        /*00f8*/ 	.byte	0x04, 0x36
        /*00fa*/ 	.short	(.L_2756 - .L_2755)
.L_2755:
        /*00fc*/ 	.word	0x00000008
.L_2756:


//--------------------- .nv.info._ZN10layer_norm13ln_fwd_kernelINS_13Kernel_traitsI6__halfS2_fS2_fjLj5120ELj1ELj1ELj4ELj16ENS_18Kernel_traits_baseILj5120ES2_S2_fS2_fjLj128EEEEELb0ELb0ELb0ELb1EEEvNS_9FwdParamsE --------------------------
	.section	.nv.info._ZN10layer_norm13ln_fwd_kernelINS_13Kernel_traitsI6__halfS2_fS2_fjLj5120ELj1ELj1ELj4ELj16ENS_18Kernel_traits_baseILj5120ES2_S2_fS2_fjLj128EEEEELb0ELb0ELb0ELb1EEEvNS_9FwdParamsE,"",@"SHT_CUDA_INFO"
	.sectionflags	@""
	.align	4


	//----- nvinfo : EIATTR_CUDA_API_VERSION
	.align		4
        /*0000*/ 	.byte	0x04, 0x37
        /*0002*/ 	.short	(.L_2758 - .L_2757)
.L_2757:
        /*0004*/ 	.word	0x00000082


	//----- nvinfo : EIATTR_KPARAM_INFO
	.align		4
.L_2758:
        /*0008*/ 	.byte	0x04, 0x17
        /*000a*/ 	.short	(.L_2760 - .L_2759)
.L_2759:
        /*000c*/ 	.word	0x00000000
        /*0010*/ 	.short	0x0000
        /*0012*/ 	.short	0x0000
        /*0014*/ 	.byte	0x00, 0xf0, 0xa1, 0x03


	//----- nvinfo : EIATTR_SPARSE_MMA_MASK
	.align		4
.L_2760:
        /*0018*/ 	.byte	0x03, 0x50
        /*001a*/ 	.short	0x0000


	//----- nvinfo : EIATTR_MAXREG_COUNT
	.align		4
        /*001c*/ 	.byte	0x03, 0x1b
        /*001e*/ 	.short	0x00ff


	//----- nvinfo : EIATTR_NUM_BARRIERS
	.align		4
        /*0020*/ 	.byte	0x02, 0x4c
        /*0022*/ 	.byte	0x01
	.zero		1


	//----- nvinfo : EIATTR_MERCURY_ISA_VERSION
	.align		4
        /*0024*/ 	.byte	0x03, 0x5f
        /*0026*/ 	.short	0x0101


	//----- nvinfo : EIATTR_COOP_GROUP_MASK_REGIDS
	.align		4
        /*0028*/ 	.byte	0x04, 0x29
        /*002a*/ 	.short	(.L_2762 - .L_2761)


	//   ....[0]....
.L_2761:
        /*002c*/ 	.word	0xffffffff


	//   ....[1]....
        /*0030*/ 	.word	0xffffffff


	//   ....[2]....
        /*0034*/ 	.word	0xffffffff


	//   ....[3]....
        /*0038*/ 	.word	0xffffffff


	//   ....[4]....
        /*003c*/ 	.word	0xffffffff


	//   ....[5]....
        /*0040*/ 	.word	0xffffffff


	//   ....[6]....
        /*0044*/ 	.word	0xffffffff


	//   ....[7]....
        /*0048*/ 	.word	0xffffffff


	//   ....[8]....
        /*004c*/ 	.word	0xffffffff


	//   ....[9]....
        /*0050*/ 	.word	0xffffffff


	//   ....[10]....
        /*0054*/ 	.word	0xffffffff


	//   ....[11]....
        /*0058*/ 	.word	0xffffffff


	//   ....[12]....
        /*005c*/ 	.word	0xffffffff


	//   ....[13]....
        /*0060*/ 	.word	0xffffffff


	//   ....[14]....
        /*0064*/ 	.word	0xffffffff


	//   ....[15]....
        /*0068*/ 	.word	0xffffffff


	//   ....[16]....
        /*006c*/ 	.word	0xffffffff


	//   ....[17]....
        /*0070*/ 	.word	0xffffffff


	//----- nvinfo : EIATTR_COOP_GROUP_INSTR_OFFSETS
	.align		4
.L_2762:
        /*0074*/ 	.byte	0x04, 0x28
        /*0076*/ 	.short	(.L_2764 - .L_2763)


	//   ....[0]....
.L_2763:
        /*0078*/ 	.word	0x00001490


	//   ....[1]....
        /*007c*/ 	.word	0x000014b0


	//   ....[2]....
        /*0080*/ 	.word	0x000014d0


	//   ....[3]....
        /*0084*/ 	.word	0x000014f0


	//   ....[4]....
        /*0088*/ 	.word	0x00001510


	//   ....[5]....
        /*008c*/ 	.word	0x00001a40


	//   ....[6]....
        /*0090*/ 	.word	0x00001a60


	//   ....[7]....
        /*0094*/ 	.word	0x00001a90


	//   ....[8]....
        /*0098*/ 	.word	0x00001ac0


	//   ....[9]....
        /*009c*/ 	.word	0x00001ae0


	//   ....[10]....
        /*00a0*/ 	.word	0x00001c90


	//   ....[11]....
        /*00a4*/ 	.word	0x00001cd0


	//   ....[12]....
        /*00a8*/ 	.word	0x00001d50


	//   ....[13]....
        /*00ac*/ 	.word	0x00001da0


	//   ....[14]....
        /*00b0*/ 	.word	0x00001e20


	//   ....[15]....
        /*00b4*/ 	.word	0x00001ef0


	//   ....[16]....
        /*00b8*/ 	.word	0x00001f30


	//   ....[17]....
        /*00bc*/ 	.word	0x00001fe0


	//----- nvinfo : EIATTR_VRC_CTA_INIT_COUNT
	.align		4
.L_2764:
        /*00c0*/ 	.byte	0x02, 0x4a
	.zero		1
	.zero		1


	//----- nvinfo : EIATTR_EXIT_INSTR_OFFSETS
	.align		4
        /*00c4*/ 	.byte	0x04, 0x1c
        /*00c6*/ 	.short	(.L_2766 - .L_2765)


	//   ....[0]....
.L_2765:
        /*00c8*/ 	.word	0x000001e0


	//   ....[1]....
        /*00cc*/ 	.word	0x00002eb0


	//----- nvinfo : EIATTR_MAX_THREADS
	.align		4
.L_2766:
        /*00d0*/ 	.byte	0x04, 0x05
        /*00d2*/ 	.short	(.L_2768 - .L_2767)
.L_2767:
        /*00d4*/ 	.word	0x00000080
        /*00d8*/ 	.word	0x00000001
        /*00dc*/ 	.word	0x00000001


	//----- nvinfo : EIATTR_CRS_STACK_SIZE
	.align		4
.L_2768:
        /*00e0*/ 	.byte	0x04, 0x1e
        /*00e2*/ 	.short	(.L_2770 - .L_2769)
.L_2769:
        /*00e4*/ 	.word	0x00000000


	//----- nvinfo : EIATTR_CBANK_PARAM_SIZE
	.align		4
.L_2770:
        /*00e8*/ 	.byte	0x03, 0x19
        /*00ea*/ 	.short	0x00e8


	//----- nvinfo : EIATTR_PARAM_CBANK
	.align		4
        /*00ec*/ 	.byte	0x04, 0x0a
        /*00ee*/ 	.short	(.L_2772 - .L_2771)
	.align		4
.L_2771:
        /*00f0*/ 	.word	index@(.nv.constant0._ZN10layer_norm13ln_fwd_kernelINS_13Kernel_traitsI6__halfS2_fS2_fjLj5120ELj1ELj1ELj4ELj16ENS_18Kernel_traits_baseILj5120ES2_S2_fS2_fjLj128EEEEELb0ELb0ELb0ELb1EEEvNS_9FwdParamsE)
        /*00f4*/ 	.short	0x0380
        /*00f6*/ 	.short	0x00e8


	//----- nvinfo : EIATTR_SW_WAR
	.align		4
.L_2772:
        /*00f8*/ 	.byte	0x04, 0x36
        /*00fa*/ 	.short	(.L_2774 - .L_2773)
.L_2773:
        /*00fc*/ 	.word	0x00000008
.L_2774:


//--------------------- .nv.info._ZN10layer_norm13ln_fwd_kernelINS_13Kernel_traitsI6__halfS2_fS2_fjLj5120ELj1ELj1ELj4ELj16ENS_18Kernel_traits_baseILj5120ES2_S2_fS2_fjLj128EEEEELb0ELb0ELb1ELb0EEEvNS_9FwdParamsE --------------------------
	.section	.nv.info._ZN10layer_norm13ln_fwd_kernelINS_13Kernel_traitsI6__halfS2_fS2_fjLj5120ELj1ELj1ELj4ELj16ENS_18Kernel_traits_baseILj5120ES2_S2_fS2_fjLj128EEEEELb0ELb0ELb1ELb0EEEvNS_9FwdParamsE,"",@"SHT_CUDA_INFO"
	.sectionflags	@""
	.align	4


	//----- nvinfo : EIATTR_CUDA_API_VERSION
	.align		4
        /*0000*/ 	.byte	0x04, 0x37
        /*0002*/ 	.short	(.L_2776 - .L_2775)
.L_2775:
        /*0004*/ 	.word	0x00000082


	//----- nvinfo : EIATTR_KPARAM_INFO
	.align		4
.L_2776:
        /*0008*/ 	.byte	0x04, 0x17
        /*000a*/ 	.short	(.L_2778 - .L_2777)
.L_2777:
        /*000c*/ 	.word	0x00000000
        /*0010*/ 	.short	0x0000
        /*0012*/ 	.short	0x0000
        /*0014*/ 	.byte	0x00, 0xf0, 0xa1, 0x03


	//----- nvinfo : EIATTR_SPARSE_MMA_MASK
	.align		4
.L_2778:
        /*0018*/ 	.byte	0x03, 0x50
        /*001a*/ 	.short	0x0000


	//----- nvinfo : EIATTR_MAXREG_COUNT
	.align		4
        /*001c*/ 	.byte	0x03, 0x1b
        /*001e*/ 	.short	0x00ff


	//----- nvinfo : EIATTR_NUM_BARRIERS
	.align		4
        /*0020*/ 	.byte	0x02, 0x4c
        /*0022*/ 	.byte	0x01
	.zero		1


	//----- nvinfo : EIATTR_MERCURY_ISA_VERSION
	.align		4
        /*0024*/ 	.byte	0x03, 0x5f
        /*0026*/ 	.short	0x0101


	//----- nvinfo : EIATTR_COOP_GROUP_MASK_REGIDS
	.align		4
        /*0028*/ 	.byte	0x04, 0x29
        /*002a*/ 	.short	(.L_2780 - .L_2779)


	//   ....[0]....
.L_2779:
        /*002c*/ 	.word	0xffffffff


	//   ....[1]....
        /*0030*/ 	.word	0xffffffff


	//   ....[2]....
        /*0034*/ 	.word	0xffffffff


	//   ....[3]....
        /*0038*/ 	.word	0xffffffff


	//   ....[4]....
        /*003c*/ 	.word	0xffffffff


	//   ....[5]....
        /*0040*/ 	.word	0xffffffff


	//   ....[6]....
        /*0044*/ 	.word	0xffffffff


	//   ....[7]....
        /*0048*/ 	.word	0xffffffff


	//   ....[8]....
        /*004c*/ 	.word	0xffffffff


	//   ....[9]....
        /*0050*/ 	.word	0xffffffff


	//   ....[10]....
        /*0054*/ 	.word	0xffffffff


	//   ....[11]....
        /*0058*/ 	.word	0xffffffff


	//   ....[12]....
        /*005c*/ 	.word	0xffffffff


	//   ....[13]....
        /*0060*/ 	.word	0xffffffff


	//   ....[14]....
        /*0064*/ 	.word	0xffffffff


	//   ....[15]....
        /*0068*/ 	.word	0xffffffff


	//   ....[16]....
        /*006c*/ 	.word	0xffffffff


	//   ....[17]....
        /*0070*/ 	.word	0xffffffff


	//----- nvinfo : EIATTR_COOP_GROUP_INSTR_OFFSETS
	.align		4
.L_2780:
        /*0074*/ 	.byte	0x04, 0x28
        /*0076*/ 	.short	(.L_2782 - .L_2781)


	//   ....[0]....
.L_2781:
        /*0078*/ 	.word	0x00002390


	//   ....[1]....
        /*007c*/ 	.word	0x000023b0


	//   ....[2]....
        /*0080*/ 	.word	0x000023d0


	//   ....[3]....
        /*0084*/ 	.word	0x000023f0


	//   ....[4]....
        /*0088*/ 	.word	0x00002410


	//   ....[5]....
        /*008c*/ 	.word	0x00002990


	//   ....[6]....
        /*0090*/ 	.word	0x000029c0


	//   ....[7]....
        /*0094*/ 	.word	0x000029f0


	//   ....[8]....
        /*0098*/ 	.word	0x00002a20


	//   ....[9]....
        /*009c*/ 	.word	0x00002a50


	//   ....[10]....
        /*00a0*/ 	.word	0x00002ac0


	//   ....[11]....
        /*00a4*/ 	.word	0x00002b30


	//   ....[12]....
        /*00a8*/ 	.word	0x00002b50


	//   ....[13]....
        /*00ac*/ 	.word	0x00002b60


	//   ....[14]....
        /*00b0*/ 	.word	0x00002c20


	//   ....[15]....
        /*00b4*/ 	.word	0x00002c50


	//   ....[16]....
        /*00b8*/ 	.word	0x00002cf0


	//   ....[17]....
        /*00bc*/ 	.word	0x00002d20


	//----- nvinfo : EIATTR_VRC_CTA_INIT_COUNT
	.align		4
.L_2782:
        /*00c0*/ 	.byte	0x02, 0x4a
	.zero		1
	.zero		1


	//----- nvinfo : EIATTR_EXIT_INSTR_OFFSETS
	.align		4
        /*00c4*/ 	.byte	0x04, 0x1c
        /*00c6*/ 	.short	(.L_2784 - .L_2783)


	//   ....[0]....
.L_2783:
        /*00c8*/ 	.word	0x00000660


	//   ....[1]....
        /*00cc*/ 	.word	0x00003e80


	//----- nvinfo : EIATTR_MAX_THREADS
	.align		4
.L_2784:
        /*00d0*/ 	.byte	0x04, 0x05
        /*00d2*/ 	.short	(.L_2786 - .L_2785)
.L_2785:
        /*00d4*/ 	.word	0x00000080
        /*00d8*/ 	.word	0x00000001
        /*00dc*/ 	.word	0x00000001


	//----- nvinfo : EIATTR_CRS_STACK_SIZE
	.align		4
.L_2786:
        /*00e0*/ 	.byte	0x04, 0x1e
        /*00e2*/ 	.short	(.L_2788 - .L_2787)
.L_2787:
        /*00e4*/ 	.word	0x00000000


	//----- nvinfo : EIATTR_CBANK_PARAM_SIZE
	.align		4
.L_2788:
        /*00e8*/ 	.byte	0x03, 0x19
        /*00ea*/ 	.short	0x00e8


	//----- nvinfo : EIATTR_PARAM_CBANK
	.align		4
        /*00ec*/ 	.byte	0x04, 0x0a
        /*00ee*/ 	.short	(.L_2790 - .L_2789)
	.align		4
.L_2789:
        /*00f0*/ 	.word	index@(.nv.constant0._ZN10layer_norm13ln_fwd_kernelINS_13Kernel_traitsI6__halfS2_fS2_fjLj5120ELj1ELj1ELj4ELj16ENS_18Kernel_traits_baseILj5120ES2_S2_fS2_fjLj128EEEEELb0ELb0ELb1ELb0EEEvNS_9FwdParamsE)
        /*00f4*/ 	.short	0x0380
        /*00f6*/ 	.short	0x00e8


	//----- nvinfo : EIATTR_SW_WAR
	.align		4
.L_2790:
        /*00f8*/ 	.byte	0x04, 0x36
        /*00fa*/ 	.short	(.L_2792 - .L_2791)
.L_2791:
        /*00fc*/ 	.word	0x00000008
.L_2792:


//--------------------- .nv.info._ZN10layer_norm13ln_fwd_kernelINS_13Kernel_traitsI6__halfS2_fS2_fjLj5120ELj1ELj1ELj4ELj16ENS_18Kernel_traits_baseILj5120ES2_S2_fS2_fjLj128EEEEELb0ELb0ELb1ELb1EEEvNS_9FwdParamsE --------------------------
	.section	.nv.info._ZN10layer_norm13ln_fwd_kernelINS_13Kernel_traitsI6__halfS2_fS2_fjLj5120ELj1ELj1ELj4ELj16ENS_18Kernel_traits_baseILj5120ES2_S2_fS2_fjLj128EEEEELb0ELb0ELb1ELb1EEEvNS_9FwdParamsE,"",@"SHT_CUDA_INFO"
	.sectionflags	@""
	.align	4


	//----- nvinfo : EIATTR_CUDA_API_VERSION
	.align		4
        /*0000*/ 	.byte	0x04, 0x37
        /*0002*/ 	.short	(.L_2794 - .L_2793)
.L_2793:
        /*0004*/ 	.word	0x00000082


	//----- nvinfo : EIATTR_KPARAM_INFO
	.align		4
.L_2794:
        /*0008*/ 	.byte	0x04, 0x17
        /*000a*/ 	.short	(.L_2796 - .L_2795)
.L_2795:
        /*000c*/ 	.word	0x00000000
        /*0010*/ 	.short	0x0000
        /*0012*/ 	.short	0x0000
        /*0014*/ 	.byte	0x00, 0xf0, 0xa1, 0x03


	//----- nvinfo : EIATTR_SPARSE_MMA_MASK
	.align		4
.L_2796:
        /*0018*/ 	.byte	0x03, 0x50
        /*001a*/ 	.short	0x0000


	//----- nvinfo : EIATTR_MAXREG_COUNT
	.align		4
        /*001c*/ 	.byte	0x03, 0x1b
        /*001e*/ 	.short	0x00ff


	//----- nvinfo : EIATTR_NUM_BARRIERS
	.align		4
        /*0020*/ 	.byte	0x02, 0x4c
        /*0022*/ 	.byte	0x01
	.zero		1


	//----- nvinfo : EIATTR_MERCURY_ISA_VERSION
	.align		4
        /*0024*/ 	.byte	0x03, 0x5f
        /*0026*/ 	.short	0x0101


	//----- nvinfo : EIATTR_COOP_GROUP_MASK_REGIDS
	.align		4
        /*0028*/ 	.byte	0x04, 0x29
        /*002a*/ 	.short	(.L_2798 - .L_2797)


	//   ....[0]....
.L_2797:
        /*002c*/ 	.word	0xffffffff


	//   ....[1]....
        /*0030*/ 	.word	0xffffffff


	//   ....[2]....
        /*0034*/ 	.word	0xffffffff


	//   ....[3]....
        /*0038*/ 	.word	0xffffffff


	//   ....[4]....
        /*003c*/ 	.word	0xffffffff


	//   ....[5]....
        /*0040*/ 	.word	0xffffffff


	//   ....[6]....
        /*0044*/ 	.word	0xffffffff


	//   ....[7]....
        /*0048*/ 	.word	0xffffffff


	//   ....[8]....
        /*004c*/ 	.word	0xffffffff


	//   ....[9]....
        /*0050*/ 	.word	0xffffffff


	//   ....[10]....
        /*0054*/ 	.word	0xffffffff


	//   ....[11]....
        /*0058*/ 	.word	0xffffffff


	//   ....[12]....
        /*005c*/ 	.word	0xffffffff


	//   ....[13]....
        /*0060*/ 	.word	0xffffffff


	//   ....[14]....
        /*0064*/ 	.word	0xffffffff


	//   ....[15]....
        /*0068*/ 	.word	0xffffffff


	//   ....[16]....
        /*006c*/ 	.word	0xffffffff


	//   ....[17]....
        /*0070*/ 	.word	0xffffffff


	//----- nvinfo : EIATTR_COOP_GROUP_INSTR_OFFSETS
	.align		4
.L_2798:
        /*0074*/ 	.byte	0x04, 0x28
        /*0076*/ 	.short	(.L_2800 - .L_2799)


	//   ....[0]....
.L_2799:
        /*0078*/ 	.word	0x00001cb0


	//   ....[1]....
        /*007c*/ 	.word	0x00001cd0


	//   ....[2]....
        /*0080*/ 	.word	0x00001cf0


	//   ....[3]....
        /*0084*/ 	.word	0x00001d10


	//   ....[4]....
        /*0088*/ 	.word	0x00001d30


	//   ....[5]....
        /*008c*/ 	.word	0x00002260


	//   ....[6]....
        /*0090*/ 	.word	0x00002280


	//   ....[7]....
        /*0094*/ 	.word	0x000022a0


	//   ....[8]....
        /*0098*/ 	.word	0x000022d0


	//   ....[9]....
        /*009c*/ 	.word	0x00002300


	//   ....[10]....
        /*00a0*/ 	.word	0x000024b0


	//   ....[11]....
        /*00a4*/ 	.word	0x000024f0


	//   ....[12]....
        /*00a8*/ 	.word	0x00002580


	//   ....[13]....
        /*00ac*/ 	.word	0x000025a0


	//   ....[14]....
        /*00b0*/ 	.word	0x00002620


	//   ....[15]....
        /*00b4*/ 	.word	0x00002680


	//   ....[16]....
        /*00b8*/ 	.word	0x00002710


	//   ....[17]....
        /*00bc*/ 	.word	0x00002720


	//----- nvinfo : EIATTR_VRC_CTA_INIT_COUNT
	.align		4
.L_2800:
        /*00c0*/ 	.byte	0x02, 0x4a
	.zero		1
	.zero		1


	//----- nvinfo : EIATTR_EXIT_INSTR_OFFSETS
	.align		4
        /*00c4*/ 	.byte	0x04, 0x1c
        /*00c6*/ 	.short	(.L_2802 - .L_2801)


	//   ....[0]....
.L_2801:
        /*00c8*/ 	.word	0x000001e0


	//   ....[1]....
        /*00cc*/ 	.word	0x00003780


	//----- nvinfo : EIATTR_MAX_THREADS
	.align		4
.L_2802:
        /*00d0*/ 	.byte	0x04, 0x05
        /*00d2*/ 	.short	(.L_2804 - .L_2803)
.L_2803:
        /*00d4*/ 	.word	0x00000080
        /*00d8*/ 	.word	0x00000001
        /*00dc*/ 	.word	0x00000001


	//----- nvinfo : EIATTR_CRS_STACK_SIZE
	.align		4
.L_2804:
        /*00e0*/ 	.byte	0x04, 0x1e
        /*00e2*/ 	.short	(.L_2806 - .L_2805)
.L_2805:
        /*00e4*/ 	.word	0x00000000


	//----- nvinfo : EIATTR_CBANK_PARAM_SIZE
	.align		4
.L_2806:
        /*00e8*/ 	.byte	0x03, 0x19
        /*00ea*/ 	.short	0x00e8


	//----- nvinfo : EIATTR_PARAM_CBANK
	.align		4
        /*00ec*/ 	.byte	0x04, 0x0a
        /*00ee*/ 	.short	(.L_2808 - .L_2807)
	.align		4
.L_2807:
        /*00f0*/ 	.word	index@(.nv.constant0._ZN10layer_norm13ln_fwd_kernelINS_13Kernel_traitsI6__halfS2_fS2_fjLj5120ELj1ELj1ELj4ELj16ENS_18Kernel_traits_baseILj5120ES2_S2_fS2_fjLj128EEEEELb0ELb0ELb1ELb1EEEvNS_9FwdParamsE)
        /*00f4*/ 	.short	0x0380
        /*00f6*/ 	.short	0x00e8


	//----- nvinfo : EIATTR_SW_WAR
	.align		4
.L_2808:
        /*00f8*/ 	.byte	0x04, 0x36
        /*00fa*/ 	.short	(.L_2810 - .L_2809)
.L_2809:
        /*00fc*/ 	.word	0x00000008
.L_2810:


//--------------------- .nv.info._ZN10layer_norm13ln_fwd_kernelINS_13Kernel_traitsI6__halfS2_fS2_fjLj5120ELj1ELj1ELj4ELj16ENS_18Kernel_traits_baseILj5120ES2_S2_fS2_fjLj128EEEEELb0ELb1ELb0ELb0EEEvNS_9FwdParamsE --------------------------
	.section	.nv.info._ZN10layer_norm13ln_fwd_kernelINS_13Kernel_traitsI6__halfS2_fS2_fjLj5120ELj1ELj1ELj4ELj16ENS_18Kernel_traits_baseILj5120ES2_S2_fS2_fjLj128EEEEELb0ELb1ELb0ELb0EEEvNS_9FwdParamsE,"",@"SHT_CUDA_INFO"
	.sectionflags	@""
	.align	4


	//----- nvinfo : EIATTR_CUDA_API_VERSION
	.align		4
        /*0000*/ 	.byte	0x04, 0x37
        /*0002*/ 	.short	(.L_2812 - .L_2811)
.L_2811:
        /*0004*/ 	.word	0x00000082


	//----- nvinfo : EIATTR_KPARAM_INFO
	.align		4
.L_2812:
        /*0008*/ 	.byte	0x04, 0x17
        /*000a*/ 	.short	(.L_2814 - .L_2813)
.L_2813:
        /*000c*/ 	.word	0x00000000
        /*0010*/ 	.short	0x0000
        /*0012*/ 	.short	0x0000
        /*0014*/ 	.byte	0x00, 0xf0, 0xa1, 0x03


	//----- nvinfo : EIATTR_SPARSE_MMA_MASK
	.align		4
.L_2814:
        /*0018*/ 	.byte	0x03, 0x50
        /*001a*/ 	.short	0x0000


	//----- nvinfo : EIATTR_MAXREG_COUNT
	.align		4
        /*001c*/ 	.byte	0x03, 0x1b
        /*001e*/ 	.short	0x00ff


	//----- nvinfo : EIATTR_NUM_BARRIERS
	.align		4
        /*0020*/ 	.byte	0x02, 0x4c
        /*0022*/ 	.byte	0x01
	.zero		1


	//----- nvinfo : EIATTR_MERCURY_ISA_VERSION
	.align		4
        /*0024*/ 	.byte	0x03, 0x5f
        /*0026*/ 	.short	0x0101


	//----- nvinfo : EIATTR_COOP_GROUP_MASK_REGIDS
	.align		4
        /*0028*/ 	.byte	0x04, 0x29
        /*002a*/ 	.short	(.L_2816 - .L_2815)


	//   ....[0]....
.L_2815:
        /*002c*/ 	.word	0xffffffff


	//   ....[1]....
        /*0030*/ 	.word	0xffffffff


	//   ....[2]....
        /*0034*/ 	.word	0xffffffff


	//   ....[3]....
        /*0038*/ 	.word	0xffffffff


	//   ....[4]....
        /*003c*/ 	.word	0xffffffff


	//   ....[5]....
        /*0040*/ 	.word	0xffffffff


	//   ....[6]....
        /*0044*/ 	.word	0xffffffff


	//   ....[7]....
        /*0048*/ 	.word	0xffffffff


	//   ....[8]....
        /*004c*/ 	.word	0xffffffff


	//   ....[9]....
        /*0050*/ 	.word	0xffffffff


	//   ....[10]....
        /*0054*/ 	.word	0xffffffff


	//   ....[11]....
        /*0058*/ 	.word	0xffffffff


	//   ....[12]....
        /*005c*/ 	.word	0xffffffff


	//   ....[13]....
        /*0060*/ 	.word	0xffffffff


	//   ....[14]....
        /*0064*/ 	.word	0xffffffff


	//   ....[15]....
        /*0068*/ 	.word	0xffffffff


	//   ....[16]....
        /*006c*/ 	.word	0xffffffff


	//   ....[17]....
        /*0070*/ 	.word	0xffffffff


	//----- nvinfo : EIATTR_COOP_GROUP_INSTR_OFFSETS
	.align		4
.L_2816:
        /*0074*/ 	.byte	0x04, 0x28
        /*0076*/ 	.short	(.L_2818 - .L_2817)


	//   ....[0]....
.L_2817:
        /*0078*/ 	.word	0x000027e0


	//   ....[1]....
        /*007c*/ 	.word	0x00002800


	//   ....[2]....
        /*0080*/ 	.word	0x00002820


	//   ....[3]....
        /*0084*/ 	.word	0x00002840


	//   ....[4]....
        /*0088*/ 	.word	0x00002860


	//   ....[5]....
        /*008c*/ 	.word	0x00002dd0


	//   ....[6]....
        /*0090*/ 	.word	0x00002df0


	//   ....[7]....
        /*0094*/ 	.word	0x00002e10


	//   ....[8]....
        /*0098*/ 	.word	0x00002e30


	//   ....[9]....
        /*009c*/ 	.word	0x00002e60


	//   ....[10]....
        /*00a0*/ 	.word	0x00003000


	//   ....[11]....
        /*00a4*/ 	.word	0x00003040


	//   ....[12]....
        /*00a8*/ 	.word	0x000030e0


	//   ....[13]....
        /*00ac*/ 	.word	0x00003100


	//   ....[14]....
        /*00b0*/ 	.word	0x00003130


	//   ....[15]....
        /*00b4*/ 	.word	0x00003180


	//   ....[16]....
        /*00b8*/ 	.word	0x00003260


	//   ....[17]....
        /*00bc*/ 	.word	0x00003270


	//----- nvinfo : EIATTR_VRC_CTA_INIT_COUNT
	.align		4
.L_2818:
        /*00c0*/ 	.byte	0x02, 0x4a
	.zero		1
	.zero		1


	//----- nvinfo : EIATTR_EXIT_INSTR_OFFSETS
	.align		4
        /*00c4*/ 	.byte	0x04, 0x1c
        /*00c6*/ 	.short	(.L_2820 - .L_2819)


	//   ....[0]....
.L_2819:
        /*00c8*/ 	.word	0x00000820


	//   ....[1]....
        /*00cc*/ 	.word	0x00004380


	//----- nvinfo : EIATTR_MAX_THREADS
	.align		4
.L_2820:
        /*00d0*/ 	.byte	0x04, 0x05
        /*00d2*/ 	.short	(.L_2822 - .L_2821)
.L_2821:
        /*00d4*/ 	.word	0x00000080
        /*00d8*/ 	.word	0x00000001
        /*00dc*/ 	.word	0x00000001


	//----- nvinfo : EIATTR_CRS_STACK_SIZE
	.align		4
.L_2822:
        /*00e0*/ 	.byte	0x04, 0x1e
        /*00e2*/ 	.short	(.L_2824 - .L_2823)
.L_2823:
        /*00e4*/ 	.word	0x00000000


	//----- nvinfo : EIATTR_CBANK_PARAM_SIZE
	.align		4
.L_2824:
        /*00e8*/ 	.byte	0x03, 0x19
        /*00ea*/ 	.short	0x00e8


	//----- nvinfo : EIATTR_PARAM_CBANK
	.align		4
        /*00ec*/ 	.byte	0x04, 0x0a
        /*00ee*/ 	.short	(.L_2826 - .L_2825)
	.align		4
.L_2825:
        /*00f0*/ 	.word	index@(.nv.constant0._ZN10layer_norm13ln_fwd_kernelINS_13Kernel_traitsI6__halfS2_fS2_fjLj5120ELj1ELj1ELj4ELj16ENS_18Kernel_traits_baseILj5120ES2_S2_fS2_fjLj128EEEEELb0ELb1ELb0ELb0EEEvNS_9FwdParamsE)
        /*00f4*/ 	.short	0x0380
        /*00f6*/ 	.short	0x00e8


	//----- nvinfo : EIATTR_SW_WAR
	.align		4
.L_2826:
        /*00f8*/ 	.byte	0x04, 0x36
        /*00fa*/ 	.short	(.L_2828 - .L_2827)
.L_2827:
        /*00fc*/ 	.word	0x00000008
.L_2828:


//--------------------- .nv.info._ZN10layer_norm13ln_fwd_kernelINS_13Kernel_traitsI6__halfS2_fS2_fjLj5120ELj1ELj1ELj4ELj16ENS_18Kernel_traits_baseILj5120ES2_S2_fS2_fjLj128EEEEELb0ELb1ELb0ELb1EEEvNS_9FwdParamsE --------------------------
	.section	.nv.info._ZN10layer_norm13ln_fwd_kernelINS_13Kernel_traitsI6__halfS2_fS2_fjLj5120ELj1ELj1ELj4ELj16ENS_18Kernel_traits_baseILj5120ES2_S2_fS2_fjLj128EEEEELb0ELb1ELb0ELb1EEEvNS_9FwdParamsE,"",@"SHT_CUDA_INFO"
	.sectionflags	@""
	.align	4


	//----- nvinfo : EIATTR_CUDA_API_VERSION
	.align		4
        /*0000*/ 	.byte	0x04, 0x37
        /*0002*/ 	.short	(.L_2830 - .L_2829)
.L_2829:
        /*0004*/ 	.word	0x00000082


	//----- nvinfo : EIATTR_KPARAM_INFO
	.align		4
.L_2830:
        /*0008*/ 	.byte	0x04, 0x17
        /*000a*/ 	.short	(.L_2832 - .L_2831)
.L_2831:
        /*000c*/ 	.word	0x00000000
        /*0010*/ 	.short	0x0000
        /*0012*/ 	.short	0x0000
        /*0014*/ 	.byte	0x00, 0xf0, 0xa1, 0x03


	//----- nvinfo : EIATTR_SPARSE_MMA_MASK
	.align		4
.L_2832:
        /*0018*/ 	.byte	0x03, 0x50
        /*001a*/ 	.short	0x0000


	//----- nvinfo : EIATTR_MAXREG_COUNT
	.align		4
        /*001c*/ 	.byte	0x03, 0x1b
        /*001e*/ 	.short	0x00ff


	//----- nvinfo : EIATTR_NUM_BARRIERS
	.align		4
        /*0020*/ 	.byte	0x02, 0x4c
        /*0022*/ 	.byte	0x01
	.zero		1


	//----- nvinfo : EIATTR_MERCURY_ISA_VERSION
	.align		4
        /*0024*/ 	.byte	0x03, 0x5f
        /*0026*/ 	.short	0x0101


	//----- nvinfo : EIATTR_COOP_GROUP_MASK_REGIDS
	.align		4
        /*0028*/ 	.byte	0x04, 0x29
        /*002a*/ 	.short	(.L_2834 - .L_2833)


	//   ....[0]....
.L_2833:
        /*002c*/ 	.word	0xffffffff


	//   ....[1]....
        /*0030*/ 	.word	0xffffffff


	//   ....[2]....
        /*0034*/ 	.word	0xffffffff


	//   ....[3]....
        /*0038*/ 	.word	0xffffffff


	//   ....[4]....
        /*003c*/ 	.word	0xffffffff


	//   ....[5]....
        /*0040*/ 	.word	0xffffffff


	//   ....[6]....
        /*0044*/ 	.word	0xffffffff


	//   ....[7]....
        /*0048*/ 	.word	0xffffffff


	//   ....[8]....
        /*004c*/ 	.word	0xffffffff


	//   ....[9]....
        /*0050*/ 	.word	0xffffffff


	//   ....[10]....
        /*0054*/ 	.word	0xffffffff


	//   ....[11]....
        /*0058*/ 	.word	0xffffffff


	//   ....[12]....
        /*005c*/ 	.word	0xffffffff


	//   ....[13]....
        /*0060*/ 	.word	0xffffffff


	//   ....[14]....
        /*0064*/ 	.word	0xffffffff


	//   ....[15]....
        /*0068*/ 	.word	0xffffffff


	//   ....[16]....
        /*006c*/ 	.word	0xffffffff


	//   ....[17]....
        /*0070*/ 	.word	0xffffffff


	//----- nvinfo : EIATTR_COOP_GROUP_INSTR_OFFSETS
	.align		4
.L_2834:
        /*0074*/ 	.byte	0x04, 0x28
        /*0076*/ 	.short	(.L_2836 - .L_2835)


	//   ....[0]....
.L_2835:
        /*0078*/ 	.word	0x00001f30


	//   ....[1]....
        /*007c*/ 	.word	0x00001f50


	//   ....[2]....
        /*0080*/ 	.word	0x00001f70


	//   ....[3]....
        /*0084*/ 	.word	0x00001f90


	//   ....[4]....
        /*0088*/ 	.word	0x00001fb0


	//   ....[5]....
        /*008c*/ 	.word	0x000024e0


	//   ....[6]....
        /*0090*/ 	.word	0x00002500


	//   ....[7]....
        /*0094*/ 	.word	0x00002530


	//   ....[8]....
        /*0098*/ 	.word	0x00002560


	//   ....[9]....
        /*009c*/ 	.word	0x00002580


	//   ....[10]....
        /*00a0*/ 	.word	0x00002730


	//   ....[11]....
        /*00a4*/ 	.word	0x00002770


	//   ....[12]....
        /*00a8*/ 	.word	0x000027a0


	//   ....[13]....
        /*00ac*/ 	.word	0x00002830


	//   ....[14]....
        /*00b0*/ 	.word	0x000028a0


	//   ....[15]....
        /*00b4*/ 	.word	0x000028b0


	//   ....[16]....
        /*00b8*/ 	.word	0x000029b0


	//   ....[17]....
        /*00bc*/ 	.word	0x000029c0


	//----- nvinfo : EIATTR_VRC_CTA_INIT_COUNT
	.align		4
.L_2836:
        /*00c0*/ 	.byte	0x02, 0x4a
	.zero		1
	.zero		1


	//----- nvinfo : EIATTR_EXIT_INSTR_OFFSETS
	.align		4
        /*00c4*/ 	.byte	0x04, 0x1c
        /*00c6*/ 	.short	(.L_2838 - .L_2837)


	//   ....[0]....
.L_2837:
        /*00c8*/ 	.word	0x00000390


	//   ....[1]....
        /*00cc*/ 	.word	0x00003940


	//----- nvinfo : EIATTR_MAX_THREADS
	.align		4
.L_2838:
        /*00d0*/ 	.byte	0x04, 0x05
        /*00d2*/ 	.short	(.L_2840 - .L_2839)
.L_2839:
        /*00d4*/ 	.word	0x00000080
        /*00d8*/ 	.word	0x00000001
        /*00dc*/ 	.word	0x00000001


	//----- nvinfo : EIATTR_CRS_STACK_SIZE
	.align		4
.L_2840:
        /*00e0*/ 	.byte	0x04, 0x1e
        /*00e2*/ 	.short	(.L_2842 - .L_2841)
.L_2841:
        /*00e4*/ 	.word	0x00000000


	//----- nvinfo : EIATTR_CBANK_PARAM_SIZE
	.align		4
.L_2842:
        /*00e8*/ 	.byte	0x03, 0x19
        /*00ea*/ 	.short	0x00e8


	//----- nvinfo : EIATTR_PARAM_CBANK
	.align		4
        /*00ec*/ 	.byte	0x04, 0x0a
        /*00ee*/ 	.short	(.L_2844 - .L_2843)
	.align		4
.L_2843:
        /*00f0*/ 	.word	index@(.nv.constant0._ZN10layer_norm13ln_fwd_kernelINS_13Kernel_traitsI6__halfS2_fS2_fjLj5120ELj1ELj1ELj4ELj16ENS_18Kernel_traits_baseILj5120ES2_S2_fS2_fjLj128EEEEELb0ELb1ELb0ELb1EEEvNS_9FwdParamsE)
        /*00f4*/ 	.short	0x0380
        /*00f6*/ 	.short	0x00e8


	//----- nvinfo : EIATTR_SW_WAR
	.align		4
.L_2844:
        /*00f8*/ 	.byte	0x04, 0x36
        /*00fa*/ 	.short	(.L_2846 - .L_2845)
.L_2845:
        /*00fc*/ 	.word	0x00000008
.L_2846:


//--------------------- .nv.info._ZN10layer_norm13ln_fwd_kernelINS_13Kernel_traitsI6__halfS2_fS2_fjLj5120ELj1ELj1ELj4ELj16ENS_18Kernel_traits_baseILj5120ES2_S2_fS2_fjLj128EEEEELb0ELb1ELb1ELb0EEEvNS_9FwdParamsE --------------------------
	.section	.nv.info._ZN10layer_norm13ln_fwd_kernelINS_13Kernel_traitsI6__halfS2_fS2_fjLj5120ELj1ELj1ELj4ELj16ENS_18Kernel_traits_baseILj5120ES2_S2_fS2_fjLj128EEEEELb0ELb1ELb1ELb0EEEvNS_9FwdParamsE,"",@"SHT_CUDA_INFO"
	.sectionflags	@""
	.align	4


	//----- nvinfo : EIATTR_CUDA_API_VERSION
	.align		4
        /*0000*/ 	.byte	0x04, 0x37
        /*0002*/ 	.short	(.L_2848 - .L_2847)
.L_2847:
        /*0004*/ 	.word	0x00000082


	//----- nvinfo : EIATTR_KPARAM_INFO
	.align		4
.L_2848:
        /*0008*/ 	.byte	0x04, 0x17
        /*000a*/ 	.short	(.L_2850 - .L_2849)
.L_2849:
        /*000c*/ 	.word	0x00000000
        /*0010*/ 	.short	0x0000
        /*0012*/ 	.short	0x0000
        /*0014*/ 	.byte	0x00, 0xf0, 0xa1, 0x03


	//----- nvinfo : EIATTR_SPARSE_MMA_MASK
	.align		4
.L_2850:
        /*0018*/ 	.byte	0x03, 0x50
        /*001a*/ 	.short	0x0000


	//----- nvinfo : EIATTR_MAXREG_COUNT
	.align		4
        /*001c*/ 	.byte	0x03, 0x1b
        /*001e*/ 	.short	0x00ff


	//----- nvinfo : EIATTR_NUM_BARRIERS
	.align		4
        /*0020*/ 	.byte	0x02, 0x4c
        /*0022*/ 	.byte	0x01
	.zero		1


	//----- nvinfo : EIATTR_MERCURY_ISA_VERSION
	.align		4
        /*0024*/ 	.byte	0x03, 0x5f
        /*0026*/ 	.short	0x0101


	//----- nvinfo : EIATTR_COOP_GROUP_MASK_REGIDS
	.align		4
        /*0028*/ 	.byte	0x04, 0x29
        /*002a*/ 	.short	(.L_2852 - .L_2851)


	//   ....[0]....
.L_2851:
        /*002c*/ 	.word	0xffffffff


	//   ....[1]....
        /*0030*/ 	.word	0xffffffff


	//   ....[2]....
        /*0034*/ 	.word	0xffffffff


	//   ....[3]....
        /*0038*/ 	.word	0xffffffff


	//   ....[4]....
        /*003c*/ 	.word	0xffffffff


	//   ....[5]....
        /*0040*/ 	.word	0xffffffff


	//   ....[6]....
        /*0044*/ 	.word	0xffffffff


	//   ....[7]....
        /*0048*/ 	.word	0xffffffff


	//   ....[8]....
        /*004c*/ 	.word	0xffffffff


	//   ....[9]....
        /*0050*/ 	.word	0xffffffff


	//   ....[10]....
        /*0054*/ 	.word	0xffffffff


	//   ....[11]....
        /*0058*/ 	.word	0xffffffff


	//   ....[12]....
        /*005c*/ 	.word	0xffffffff


	//   ....[13]....
        /*0060*/ 	.word	0xffffffff


	//   ....[14]....
        /*0064*/ 	.word	0xffffffff


	//   ....[15]....
        /*0068*/ 	.word	0xffffffff


	//   ....[16]....
        /*006c*/ 	.word	0xffffffff


	//   ....[17]....
        /*0070*/ 	.word	0xffffffff


	//----- nvinfo : EIATTR_COOP_GROUP_INSTR_OFFSETS
	.align		4
.L_2852:
        /*0074*/ 	.byte	0x04, 0x28
        /*0076*/ 	.short	(.L_2854 - .L_2853)


	//   ....[0]....
.L_2853:
        /*0078*/ 	.word	0x00003210


	//   ....[1]....
        /*007c*/ 	.word	0x00003230


	//   ....[2]....
        /*0080*/ 	.word	0x00003250


	//   ....[3]....
        /*0084*/ 	.word	0x00003270


	//   ....[4]....
        /*0088*/ 	.word	0x00003290


	//   ....[5]....
        /*008c*/ 	.word	0x00003820


	//   ....[6]....
        /*0090*/ 	.word	0x00003840


	//   ....[7]....
        /*0094*/ 	.word	0x00003860


	//   ....[8]....
        /*0098*/ 	.word	0x00003880


	//   ....[9]....
        /*009c*/ 	.word	0x000038a0


	//   ....[10]....
        /*00a0*/ 	.word	0x00003a20


	//   ....[11]....
        /*00a4*/ 	.word	0x00003a60


	//   ....[12]....
        /*00a8*/ 	.word	0x00003a70


	//   ....[13]....
        /*00ac*/ 	.word	0x00003ab0


	//   ....[14]....
        /*00b0*/ 	.word	0x00003b90


	//   ....[15]....
        /*00b4*/ 	.word	0x00003bc0


	//   ....[16]....
        /*00b8*/ 	.word	0x00003c70


	//   ....[17]....
        /*00bc*/ 	.word	0x00003ca0


	//----- nvinfo : EIATTR_VRC_CTA_INIT_COUNT
	.align		4
.L_2854:
        /*00c0*/ 	.byte	0x02, 0x4a
	.zero		1
	.zero		1


	//----- nvinfo : EIATTR_EXIT_INSTR_OFFSETS
	.align		4
        /*00c4*/ 	.byte	0x04, 0x1c
        /*00c6*/ 	.short	(.L_2856 - .L_2855)


	//   ....[0]....
.L_2855:
        /*00c8*/ 	.word	0x00000820


	//   ....[1]....
        /*00cc*/ 	.word	0x00004e30


	//----- nvinfo : EIATTR_MAX_THREADS
	.align		4
.L_2856:
        /*00d0*/ 	.byte	0x04, 0x05
        /*00d2*/ 	.short	(.L_2858 - .L_2857)
.L_2857:
        /*00d4*/ 	.word	0x00000080
        /*00d8*/ 	.word	0x00000001
        /*00dc*/ 	.word	0x00000001


	//----- nvinfo : EIATTR_CRS_STACK_SIZE
	.align		4
.L_2858:
        /*00e0*/ 	.byte	0x04, 0x1e
        /*00e2*/ 	.short	(.L_2860 - .L_2859)
.L_2859:
        /*00e4*/ 	.word	0x00000000


	//----- nvinfo : EIATTR_CBANK_PARAM_SIZE
	.align		4
.L_2860:
        /*00e8*/ 	.byte	0x03, 0x19
        /*00ea*/ 	.short	0x00e8


	//----- nvinfo : EIATTR_PARAM_CBANK
	.align		4
        /*00ec*/ 	.byte	0x04, 0x0a
        /*00ee*/ 	.short	(.L_2862 - .L_2861)
	.align		4
.L_2861:
        /*00f0*/ 	.word	index@(.nv.constant0._ZN10layer_norm13ln_fwd_kernelINS_13Kernel_traitsI6__halfS2_fS2_fjLj5120ELj1ELj1ELj4ELj16ENS_18Kernel_traits_baseILj5120ES2_S2_fS2_fjLj128EEEEELb0ELb1ELb1ELb0EEEvNS_9FwdParamsE)
        /*00f4*/ 	.short	0x0380
        /*00f6*/ 	.short	0x00e8


	//----- nvinfo : EIATTR_SW_WAR
	.align		4
.L_2862:
        /*00f8*/ 	.byte	0x04, 0x36
        /*00fa*/ 	.short	(.L_2864 - .L_2863)
.L_2863:
        /*00fc*/ 	.word	0x00000008
.L_2864:


//--------------------- .nv.info._ZN10layer_norm13ln_fwd_kernelINS_13Kernel_traitsI6__halfS2_fS2_fjLj5120ELj1ELj1ELj4ELj16ENS_18Kernel_traits_baseILj5120ES2_S2_fS2_fjLj128EEEEELb0ELb1ELb1ELb1EEEvNS_9FwdParamsE --------------------------
	.section	.nv.info._ZN10layer_norm13ln_fwd_kernelINS_13Kernel_traitsI6__halfS2_fS2_fjLj5120ELj1ELj1ELj4ELj16ENS_18Kernel_traits_baseILj5120ES2_S2_fS2_fjLj128EEEEELb0ELb1ELb1ELb1EEEvNS_9FwdParamsE,"",@"SHT_CUDA_INFO"
	.sectionflags	@""
	.align	4


	//----- nvinfo : EIATTR_CUDA_API_VERSION
	.align		4
        /*0000*/ 	.byte	0x04, 0x37
        /*0002*/ 	.short	(.L_2866 - .L_2865)
.L_2865:
        /*0004*/ 	.word	0x00000082


	//----- nvinfo : EIATTR_KPARAM_INFO
	.align		4
.L_2866:
        /*0008*/ 	.byte	0x04, 0x17
        /*000a*/ 	.short	(.L_2868 - .L_2867)
.L_2867:
        /*000c*/ 	.word	0x00000000
        /*0010*/ 	.short	0x0000
        /*0012*/ 	.short	0x0000
        /*0014*/ 	.byte	0x00, 0xf0, 0xa1, 0x03


	//----- nvinfo : EIATTR_SPARSE_MMA_MASK
	.align		4
.L_2868:
        /*0018*/ 	.byte	0x03, 0x50
        /*001a*/ 	.short	0x0000


	//----- nvinfo : EIATTR_MAXREG_COUNT
	.align		4
        /*001c*/ 	.byte	0x03, 0x1b
        /*001e*/ 	.short	0x00ff


	//----- nvinfo : EIATTR_NUM_BARRIERS
	.align		4
        /*0020*/ 	.byte	0x02, 0x4c
        /*0022*/ 	.byte	0x01
	.zero		1


	//----- nvinfo : EIATTR_MERCURY_ISA_VERSION
	.align		4
        /*0024*/ 	.byte	0x03, 0x5f
        /*0026*/ 	.short	0x0101


	//----- nvinfo : EIATTR_COOP_GROUP_MASK_REGIDS
	.align		4
        /*0028*/ 	.byte	0x04, 0x29
        /*002a*/ 	.short	(.L_2870 - .L_2869)


	//   ....[0]....
.L_2869:
        /*002c*/ 	.word	0xffffffff


	//   ....[1]....
        /*0030*/ 	.word	0xffffffff


	//   ....[2]....
        /*0034*/ 	.word	0xffffffff


	//   ....[3]....
        /*0038*/ 	.word	0xffffffff


	//   ....[4]....
        /*003c*/ 	.word	0xffffffff


	//   ....[5]....
        /*0040*/ 	.word	0xffffffff


	//   ....[6]....
        /*0044*/ 	.word	0xffffffff


	//   ....[7]....
        /*0048*/ 	.word	0xffffffff


	//   ....[8]....
        /*004c*/ 	.word	0xffffffff


	//   ....[9]....
        /*0050*/ 	.word	0xffffffff


	//   ....[10]....
        /*0054*/ 	.word	0xffffffff


	//   ....[11]....
        /*0058*/ 	.word	0xffffffff


	//   ....[12]....
        /*005c*/ 	.word	0xffffffff


	//   ....[13]....
        /*0060*/ 	.word	0xffffffff


	//   ....[14]....
        /*0064*/ 	.word	0xffffffff


	//   ....[15]....
        /*0068*/ 	.word	0xffffffff


	//   ....[16]....
        /*006c*/ 	.word	0xffffffff


	//   ....[17]....
        /*0070*/ 	.word	0xffffffff


	//----- nvinfo : EIATTR_COOP_GROUP_INSTR_OFFSETS
	.align		4
.L_2870:
        /*0074*/ 	.byte	0x04, 0x28
        /*0076*/ 	.short	(.L_2872 - .L_2871)


	//   ....[0]....
.L_2871:
        /*0078*/ 	.word	0x00002a60


	//   ....[1]....
        /*007c*/ 	.word	0x00002a80


	//   ....[2]....
        /*0080*/ 	.word	0x00002aa0


	//   ....[3]....
        /*0084*/ 	.word	0x00002ac0


	//   ....[4]....
        /*0088*/ 	.word	0x00002ae0


	//   ....[5]....
        /*008c*/ 	.word	0x00003010


	//   ....[6]....
        /*0090*/ 	.word	0x00003030


	//   ....[7]....
        /*0094*/ 	.word	0x00003050


	//   ....[8]....
        /*0098*/ 	.word	0x00003080


	//   ....[9]....
        /*009c*/ 	.word	0x000030b0


	//   ....[10]....
        /*00a0*/ 	.word	0x00003260


	//   ....[11]....
        /*00a4*/ 	.word	0x000032a0


	//   ....[12]....
        /*00a8*/ 	.word	0x00003310


	//   ....[13]....
        /*00ac*/ 	.word	0x00003340


	//   ....[14]....
        /*00b0*/ 	.word	0x000033b0


	//   ....[15]....
        /*00b4*/ 	.word	0x000033e0


	//   ....[16]....
        /*00b8*/ 	.word	0x000034b0


	//   ....[17]....
        /*00bc*/ 	.word	0x000034d0


	//----- nvinfo : EIATTR_VRC_CTA_INIT_COUNT
	.align		4
.L_2872:
        /*00c0*/ 	.byte	0x02, 0x4a
	.zero		1
	.zero		1


	//----- nvinfo : EIATTR_EXIT_INSTR_OFFSETS
	.align		4
        /*00c4*/ 	.byte	0x04, 0x1c
        /*00c6*/ 	.short	(.L_2874 - .L_2873)


	//   ....[0]....
.L_2873:
        /*00c8*/ 	.word	0x00000390


	//   ....[1]....
        /*00cc*/ 	.word	0x00004530


	//----- nvinfo : EIATTR_MAX_THREADS
	.align		4
.L_2874:
        /*00d0*/ 	.byte	0x04, 0x05
        /*00d2*/ 	.short	(.L_2876 - .L_2875)
.L_2875:
        /*00d4*/ 	.word	0x00000080
        /*00d8*/ 	.word	0x00000001
        /*00dc*/ 	.word	0x00000001


	//----- nvinfo : EIATTR_CRS_STACK_SIZE
	.align		4
.L_2876:
        /*00e0*/ 	.byte	0x04, 0x1e
        /*00e2*/ 	.short	(.L_2878 - .L_2877)
.L_2877:
        /*00e4*/ 	.word	0x00000000


	//----- nvinfo : EIATTR_CBANK_PARAM_SIZE
	.align		4
.L_2878:
        /*00e8*/ 	.byte	0x03, 0x19
        /*00ea*/ 	.short	0x00e8


	//----- nvinfo : EIATTR_PARAM_CBANK
	.align		4
        /*00ec*/ 	.byte	0x04, 0x0a
        /*00ee*/ 	.short	(.L_2880 - .L_2879)
	.align		4
.L_2879:
        /*00f0*/ 	.word	index@(.nv.constant0._ZN10layer_norm13ln_fwd_kernelINS_13Kernel_traitsI6__halfS2_fS2_fjLj5120ELj1ELj1ELj4ELj16ENS_18Kernel_traits_baseILj5120ES2_S2_fS2_fjLj128EEEEELb0ELb1ELb1ELb1EEEvNS_9FwdParamsE)
        /*00f4*/ 	.short	0x0380
        /*00f6*/ 	.short	0x00e8


	//----- nvinfo : EIATTR_SW_WAR
	.align		4
.L_2880:
        /*00f8*/ 	.byte	0x04, 0x36
        /*00fa*/ 	.short	(.L_2882 - .L_2881)
.L_2881:
        /*00fc*/ 	.word	0x00000008
.L_2882:


//--------------------- .nv.info._ZN10layer_norm13ln_fwd_kernelINS_13Kernel_traitsI6__halfS2_fS2_fjLj5120ELj1ELj1ELj4ELj16ENS_18Kernel_traits_baseILj5120ES2_S2_fS2_fjLj128EEEEELb1ELb0ELb0ELb0EEEvNS_9FwdParamsE --------------------------
	.section	.nv.info._ZN10layer_norm13ln_fwd_kernelINS_13Kernel_traitsI6__halfS2_fS2_fjLj5120ELj1ELj1ELj4ELj16ENS_18Kernel_traits_baseILj5120ES2_S2_fS2_fjLj128EEEEELb1ELb0ELb0ELb0EEEvNS_9FwdParamsE,"",@"SHT_CUDA_INFO"
	.sectionflags	@""
	.align	4


	//----- nvinfo : EIATTR_CUDA_API_VERSION
	.align		4
        /*0000*/ 	.byte	0x04, 0x37
        /*0002*/ 	.short	(.L_2884 - .L_2883)
.L_2883:
        /*0004*/ 	.word	0x00000082


	//----- nvinfo : EIATTR_KPARAM_INFO
	.align		4
.L_2884:
        /*0008*/ 	.byte	0x04, 0x17
        /*000a*/ 	.short	(.L_2886 - .L_2885)
.L_2885:
        /*000c*/ 	.word	0x00000000
        /*0010*/ 	.short	0x0000
        /*0012*/ 	.short	0x0000
        /*0014*/ 	.byte	0x00, 0xf0, 0xa1, 0x03


	//----- nvinfo : EIATTR_SPARSE_MMA_MASK
	.align		4
.L_2886:
        /*0018*/ 	.byte	0x03, 0x50
        /*001a*/ 	.short	0x0000


	//----- nvinfo : EIATTR_MAXREG_COUNT
	.align		4
        /*001c*/ 	.byte	0x03, 0x1b
        /*001e*/ 	.short	0x00ff


	//----- nvinfo : EIATTR_NUM_BARRIERS
	.align		4
        /*0020*/ 	.byte	0x02, 0x4c
        /*0022*/ 	.byte	0x01
	.zero		1


	//----- nvinfo : EIATTR_MERCURY_ISA_VERSION
	.align		4
        /*0024*/ 	.byte	0x03, 0x5f
        /*0026*/ 	.short	0x0101


	//----- nvinfo : EIATTR_COOP_GROUP_MASK_REGIDS
	.align		4
        /*0028*/ 	.byte	0x04, 0x29
        /*002a*/ 	.short	(.L_2888 - .L_2887)


	//   ....[0]....
.L_2887:
        /*002c*/ 	.word	0xffffffff


	//   ....[1]....
        /*0030*/ 	.word	0xffffffff


	//   ....[2]....
        /*0034*/ 	.word	0xffffffff


	//   ....[3]....
        /*0038*/ 	.word	0xffffffff


	//   ....[4]....
        /*003c*/ 	.word	0xffffffff


	//   ....[5]....
        /*0040*/ 	.word	0xffffffff


	//   ....[6]....
        /*0044*/ 	.word	0xffffffff


	//   ....[7]....
        /*0048*/ 	.word	0xffffffff


	//   ....[8]....
        /*004c*/ 	.word	0xffffffff


	//   ....[9]....
        /*0050*/ 	.word	0xffffffff


	//   ....[10]....
        /*0054*/ 	.word	0xffffffff


	//   ....[11]....
        /*0058*/ 	.word	0xffffffff


	//   ....[12]....
        /*005c*/ 	.word	0xffffffff


	//   ....[13]....
        /*0060*/ 	.word	0xffffffff


	//   ....[14]....
        /*0064*/ 	.word	0xffffffff


	//   ....[15]....
        /*0068*/ 	.word	0xffffffff


	//   ....[16]....
        /*006c*/ 	.word	0xffffffff


	//   ....[17]....
        /*0070*/ 	.word	0xffffffff


	//----- nvinfo : EIATTR_COOP_GROUP_INSTR_OFFSETS
	.align		4
.L_2888:
        /*0074*/ 	.byte	0x04, 0x28
        /*0076*/ 	.short	(.L_2890 - .L_2889)


	//   ....[0]....
.L_2889:
        /*0078*/ 	.word	0x0001af20


	//   ....[1]....
        /*007c*/ 	.word	0x0001af40


	//   ....[2]....
        /*0080*/ 	.word	0x0001af60


	//   ....[3]....
        /*0084*/ 	.word	0x0001af80


	//   ....[4]....
        /*0088*/ 	.word	0x0001afa0


	//   ....[5]....
        /*008c*/ 	.word	0x0001b4f0


	//   ....[6]....
        /*0090*/ 	.word	0x0001b510


	//   ....[7]....
        /*0094*/ 	.word	0x0001b530


	//   ....[8]....
        /*0098*/ 	.word	0x0001b560


	//   ....[9]....
        /*009c*/ 	.word	0x0001b5c0


	//   ....[10]....
        /*00a0*/ 	.word	0x0001b610


	//   ....[11]....
        /*00a4*/ 	.word	0x0001b6a0


	//   ....[12]....
        /*00a8*/ 	.word	0x0001b720


	//   ....[13]....
        /*00ac*/ 	.word	0x0001b730


	//   ....[14]....
        /*00b0*/ 	.word	0x0001b7b0


	//   ....[15]....
        /*00b4*/ 	.word	0x0001b7e0


	//   ....[16]....
        /*00b8*/ 	.word	0x0001b870


	//   ....[17]....
        /*00bc*/ 	.word	0x0001b8a0


	//----- nvinfo : EIATTR_VRC_CTA_INIT_COUNT
	.align		4
.L_2890:
        /*00c0*/ 	.byte	0x02, 0x4a
	.zero		1
	.zero		1


	//----- nvinfo : EIATTR_EXIT_INSTR_OFFSETS
	.align		4
        /*00c4*/ 	.byte	0x04, 0x1c
        /*00c6*/ 	.short	(.L_2892 - .L_2891)


	//   ....[0]....
.L_2891:
        /*00c8*/ 	.word	0x000008a0


	//   ....[1]....
        /*00cc*/ 	.word	0x0001c9d0


	//----- nvinfo : EIATTR_INDIRECT_BRANCH_TARGETS
	.align		4
.L_2892:
        /*00d0*/ 	.byte	0x04, 0x34
        /*00d2*/ 	.short	(.L_2894 - .L_2893)


	//   ....[0]....
.L_2893:
        /*00d4*/ 	.word	.L_x_33916@srel
        /*00d8*/ 	.short	0x0
        /*00da*/ 	.short	0x0
        /*00dc*/ 	.word	0x3
        /*00e0*/ 	.word	.L_x_33917@srel
        /*00e4*/ 	.word	.L_x_33918@srel
        /*00e8*/ 	.word	.L_x_33919@srel


	//----- nvinfo : EIATTR_MAX_THREADS
	.align		4
.L_2894:
        /*00ec*/ 	.byte	0x04, 0x05
        /*00ee*/ 	.short	(.L_2896 - .L_2895)
.L_2895:
        /*00f0*/ 	.word	0x00000080
        /*00f4*/ 	.word	0x00000001
        /*00f8*/ 	.word	0x00000001


	//----- nvinfo : EIATTR_CRS_STACK_SIZE
	.align		4
.L_2896:
        /*00fc*/ 	.byte	0x04, 0x1e
        /*00fe*/ 	.short	(.L_2898 - .L_2897)
.L_2897:
        /*0100*/ 	.word	0x00000000


	//----- nvinfo : EIATTR_CBANK_PARAM_SIZE
	.align		4
.L_2898:
        /*0104*/ 	.byte	0x03, 0x19
        /*0106*/ 	.short	0x00e8


	//----- nvinfo : EIATTR_PARAM_CBANK
	.align		4
        /*0108*/ 	.byte	0x04, 0x0a
        /*010a*/ 	.short	(.L_2900 - .L_2899)
	.align		4
.L_2899:
        /*010c*/ 	.word	index@(.nv.constant0._ZN10layer_norm13ln_fwd_kernelINS_13Kernel_traitsI6__halfS2_fS2_fjLj5120ELj1ELj1ELj4ELj16ENS_18Kernel_traits_baseILj5120ES2_S2_fS2_fjLj128EEEEELb1ELb0ELb0ELb0EEEvNS_9FwdParamsE)
        /*0110*/ 	.short	0x0380
        /*0112*/ 	.short	0x00e8


	//----- nvinfo : EIATTR_SW_WAR
	.align		4
.L_2900:
        /*0114*/ 	.byte	0x04, 0x36
        /*0116*/ 	.short	(.L_2902 - .L_2901)
.L_2901:
        /*0118*/ 	.word	0x00000008
.L_2902:


//--------------------- .nv.info._ZN10layer_norm13ln_fwd_kernelINS_13Kernel_traitsI6__halfS2_fS2_fjLj5120ELj1ELj1ELj4ELj16ENS_18Kernel_traits_baseILj5120ES2_S2_fS2_fjLj128EEEEELb1ELb0ELb0ELb1EEEvNS_9FwdParamsE --------------------------
	.section	.nv.info._ZN10layer_norm13ln_fwd_kernelINS_13Kernel_traitsI6__halfS2_fS2_fjLj5120ELj1ELj1ELj4ELj16ENS_18Kernel_traits_baseILj5120ES2_S2_fS2_fjLj128EEEEELb1ELb0ELb0ELb1EEEvNS_9FwdParamsE,"",@"SHT_CUDA_INFO"
	.sectionflags	@""
	.align	4


	//----- nvinfo : EIATTR_CUDA_API_VERSION
	.align		4
        /*0000*/ 	.byte	0x04, 0x37
        /*0002*/ 	.short	(.L_2904 - .L_2903)
.L_2903:
        /*0004*/ 	.word	0x00000082


	//----- nvinfo : EIATTR_KPARAM_INFO
	.align		4
.L_2904:
        /*0008*/ 	.byte	0x04, 0x17
        /*000a*/ 	.short	(.L_2906 - .L_2905)
.L_2905:
        /*000c*/ 	.word	0x00000000
        /*0010*/ 	.short	0x0000
        /*0012*/ 	.short	0x0000
        /*0014*/ 	.byte	0x00, 0xf0, 0xa1, 0x03


	//----- nvinfo : EIATTR_SPARSE_MMA_MASK
	.align		4
.L_2906:
        /*0018*/ 	.byte	0x03, 0x50
        /*001a*/ 	.short	0x0000


	//----- nvinfo : EIATTR_MAXREG_COUNT
	.align		4
        /*001c*/ 	.byte	0x03, 0x1b
        /*001e*/ 	.short	0x00ff


	//----- nvinfo : EIATTR_NUM_BARRIERS
	.align		4
        /*0020*/ 	.byte	0x02, 0x4c
        /*0022*/ 	.byte	0x01
	.zero		1


	//----- nvinfo : EIATTR_MERCURY_ISA_VERSION
	.align		4
        /*0024*/ 	.byte	0x03, 0x5f
        /*0026*/ 	.short	0x0101


	//----- nvinfo : EIATTR_COOP_GROUP_MASK_REGIDS
	.align		4
        /*0028*/ 	.byte	0x04, 0x29
        /*002a*/ 	.short	(.L_2908 - .L_2907)


	//   ....[0]....
.L_2907:
        /*002c*/ 	.word	0xffffffff


	//   ....[1]....
        /*0030*/ 	.word	0xffffffff


	//   ....[2]....
        /*0034*/ 	.word	0xffffffff


	//   ....[3]....
        /*0038*/ 	.word	0xffffffff


	//   ....[4]....
        /*003c*/ 	.word	0xffffffff


	//   ....[5]....
        /*0040*/ 	.word	0xffffffff


	//   ....[6]....
        /*0044*/ 	.word	0xffffffff


	//   ....[7]....
        /*0048*/ 	.word	0xffffffff


	//   ....[8]....
        /*004c*/ 	.word	0xffffffff


	//   ....[9]....
        /*0050*/ 	.word	0xffffffff


	//   ....[10]....
        /*0054*/ 	.word	0xffffffff


	//   ....[11]....
        /*0058*/ 	.word	0xffffffff


	//   ....[12]....
        /*005c*/ 	.word	0xffffffff


	//   ....[13]....
        /*0060*/ 	.word	0xffffffff


	//   ....[14]....
        /*0064*/ 	.word	0xffffffff


	//   ....[15]....
        /*0068*/ 	.word	0xffffffff


	//   ....[16]....
        /*006c*/ 	.word	0xffffffff


	//   ....[17]....
        /*0070*/ 	.word	0xffffffff


	//----- nvinfo : EIATTR_COOP_GROUP_INSTR_OFFSETS
	.align		4
.L_2908:
        /*0074*/ 	.byte	0x04, 0x28
        /*0076*/ 	.short	(.L_2910 - .L_2909)


	//   ....[0]....
.L_2909:
        /*0078*/ 	.word	0x000192f0


	//   ....[1]....
        /*007c*/ 	.word	0x00019310


	//   ....[2]....
        /*0080*/ 	.word	0x00019330


	//   ....[3]....
        /*0084*/ 	.word	0x00019350


	//   ....[4]....
        /*0088*/ 	.word	0x00019370


	//   ....[5]....
        /*008c*/ 	.word	0x000198f0


	//   ....[6]....
        /*0090*/ 	.word	0x00019920


	//   ....[7]....
        /*0094*/ 	.word	0x00019970


	//   ....[8]....
        /*0098*/ 	.word	0x000199b0


	//   ....[9]....
        /*009c*/ 	.word	0x000199e0


	//   ....[10]....
        /*00a0*/ 	.word	0x00019b80


	//   ....[11]....
        /*00a4*/ 	.word	0x00019bc0


	//   ....[12]....
        /*00a8*/ 	.word	0x00019c90


	//   ....[13]....
        /*00ac*/ 	.word	0x00019cd0


	//   ....[14]....
        /*00b0*/ 	.word	0x00019d40


	//   ....[15]....
        /*00b4*/ 	.word	0x00019da0


	//   ....[16]....
        /*00b8*/ 	.word	0x00019e50


	//   ....[17]....
        /*00bc*/ 	.word	0x00019ea0


	//----- nvinfo : EIATTR_VRC_CTA_INIT_COUNT
	.align		4
.L_2910:
        /*00c0*/ 	.byte	0x02, 0x4a
	.zero		1
	.zero		1


	//----- nvinfo : EIATTR_EXIT_INSTR_OFFSETS
	.align		4
        /*00c4*/ 	.byte	0x04, 0x1c
        /*00c6*/ 	.short	(.L_2912 - .L_2911)


	//   ....[0]....
.L_2911:
        /*00c8*/ 	.word	0x00000280


	//   ....[1]....
        /*00cc*/ 	.word	0x0001ad70


	//----- nvinfo : EIATTR_INDIRECT_BRANCH_TARGETS
	.align		4
.L_2912:
        /*00d0*/ 	.byte	0x04, 0x34
        /*00d2*/ 	.short	(.L_2914 - .L_2913)


	//   ....[0]....
.L_2913:
        /*00d4*/ 	.word	.L_x_33920@srel
        /*00d8*/ 	.short	0x0
        /*00da*/ 	.short	0x0
        /*00dc*/ 	.word	0x3
        /*00e0*/ 	.word	.L_x_33921@srel
        /*00e4*/ 	.word	.L_x_33922@srel
        /*00e8*/ 	.word	.L_x_33923@srel


	//----- nvinfo : EIATTR_MAX_THREADS
	.align		4
.L_2914:
        /*00ec*/ 	.byte	0x04, 0x05
        /*00ee*/ 	.short	(.L_2916 - .L_2915)
.L_2915:
        /*00f0*/ 	.word	0x00000080
        /*00f4*/ 	.word	0x00000001
        /*00f8*/ 	.word	0x00000001


	//----- nvinfo : EIATTR_CRS_STACK_SIZE
	.align		4
.L_2916:
        /*00fc*/ 	.byte	0x04, 0x1e
        /*00fe*/ 	.short	(.L_2918 - .L_2917)
.L_2917:
        /*0100*/ 	.word	0x00000000


	//----- nvinfo : EIATTR_CBANK_PARAM_SIZE
	.align		4
.L_2918:
        /*0104*/ 	.byte	0x03, 0x19
        /*0106*/ 	.short	0x00e8


	//----- nvinfo : EIATTR_PARAM_CBANK
	.align		4
        /*0108*/ 	.byte	0x04, 0x0a
        /*010a*/ 	.short	(.L_2920 - .L_2919)
	.align		4
.L_2919:
        /*010c*/ 	.word	index@(.nv.constant0._ZN10layer_norm13ln_fwd_kernelINS_13Kernel_traitsI6__halfS2_fS2_fjLj5120ELj1ELj1ELj4ELj16ENS_18Kernel_traits_baseILj5120ES2_S2_fS2_fjLj128EEEEELb1ELb0ELb0ELb1EEEvNS_9FwdParamsE)
        /*0110*/ 	.short	0x0380
        /*0112*/ 	.short	0x00e8


	//----- nvinfo : EIATTR_SW_WAR
	.align		4
.L_2920:
        /*0114*/ 	.byte	0x04, 0x36
        /*0116*/ 	.short	(.L_2922 - .L_2921)
.L_2921:
        /*0118*/ 	.word	0x00000008
.L_2922:


//--------------------- .nv.info._ZN10layer_norm13ln_fwd_kernelINS_13Kernel_traitsI6__halfS2_fS2_fjLj5120ELj1ELj1ELj4ELj16ENS_18Kernel_traits_baseILj5120ES2_S2_fS2_fjLj128EEEEELb1ELb0ELb1ELb0EEEvNS_9FwdParamsE --------------------------
	.section	.nv.info._ZN10layer_norm13ln_fwd_kernelINS_13Kernel_traitsI6__halfS2_fS2_fjLj5120ELj1ELj1ELj4ELj16ENS_18Kernel_traits_baseILj5120ES2_S2_fS2_fjLj128EEEEELb1ELb0ELb1ELb0EEEvNS_9FwdParamsE,"",@"SHT_CUDA_INFO"
	.sectionflags	@""
	.align	4


	//----- nvinfo : EIATTR_CUDA_API_VERSION
	.align		4
        /*0000*/ 	.byte	0x04, 0x37
        /*0002*/ 	.short	(.L_2924 - .L_2923)
.L_2923:
        /*0004*/ 	.word	0x00000082


	//----- nvinfo : EIATTR_KPARAM_INFO
	.align		4
.L_2924:
        /*0008*/ 	.byte	0x04, 0x17
        /*000a*/ 	.short	(.L_2926 - .L_2925)
.L_2925:
        /*000c*/ 	.word	0x00000000
        /*0010*/ 	.short	0x0000
        /*0012*/ 	.short	0x0000
        /*0014*/ 	.byte	0x00, 0xf0, 0xa1, 0x03


	//----- nvinfo : EIATTR_SPARSE_MMA_MASK
	.align		4
.L_2926:
        /*0018*/ 	.byte	0x03, 0x50
        /*001a*/ 	.short	0x0000


	//----- nvinfo : EIATTR_MAXREG_COUNT
	.align		4
        /*001c*/ 	.byte	0x03, 0x1b
        /*001e*/ 	.short	0x00ff


	//----- nvinfo : EIATTR_NUM_BARRIERS
	.align		4
        /*0020*/ 	.byte	0x02, 0x4c
        /*0022*/ 	.byte	0x01
	.zero		1


	//----- nvinfo : EIATTR_MERCURY_ISA_VERSION
	.align		4
        /*0024*/ 	.byte	0x03, 0x5f
        /*0026*/ 	.short	0x0101


	//----- nvinfo : EIATTR_COOP_GROUP_MASK_REGIDS
	.align		4
        /*0028*/ 	.byte	0x04, 0x29
        /*002a*/ 	.short	(.L_2928 - .L_2927)


	//   ....[0]....
.L_2927:
        /*002c*/ 	.word	0xffffffff


	//   ....[1]....
        /*0030*/ 	.word	0xffffffff


	//   ....[2]....
        /*0034*/ 	.word	0xffffffff


	//   ....[3]....
        /*0038*/ 	.word	0xffffffff


	//   ....[4]....
        /*003c*/ 	.word	0xffffffff


	//   ....[5]....
        /*0040*/ 	.word	0xffffffff


	//   ....[6]....
        /*0044*/ 	.word	0xffffffff


	//   ....[7]....
        /*0048*/ 	.word	0xffffffff


	//   ....[8]....
        /*004c*/ 	.word	0xffffffff


	//   ....[9]....
        /*0050*/ 	.word	0xffffffff


	//   ....[10]....
        /*0054*/ 	.word	0xffffffff


	//   ....[11]....
        /*0058*/ 	.word	0xffffffff


	//   ....[12]....
        /*005c*/ 	.word	0xffffffff


	//   ....[13]....
        /*0060*/ 	.word	0xffffffff


	//   ....[14]....
        /*0064*/ 	.word	0xffffffff


	//   ....[15]....
        /*0068*/ 	.word	0xffffffff


	//   ....[16]....
        /*006c*/ 	.word	0xffffffff


	//   ....[17]....
        /*0070*/ 	.word	0xffffffff


	//----- nvinfo : EIATTR_COOP_GROUP_INSTR_OFFSETS
	.align		4
.L_2928:
        /*0074*/ 	.byte	0x04, 0x28
        /*0076*/ 	.short	(.L_2930 - .L_2929)


	//   ....[0]....
.L_2929:
        /*0078*/ 	.word	0x00020a90


	//   ....[1]....
        /*007c*/ 	.word	0x00020ab0


	//   ....[2]....
        /*0080*/ 	.word	0x00020ad0


	//   ....[3]....
        /*0084*/ 	.word	0x00020af0


	//   ....[4]....
        /*0088*/ 	.word	0x00020b10


	//   ....[5]....
        /*008c*/ 	.word	0x00021090


	//   ....[6]....
        /*0090*/ 	.word	0x000210b0


	//   ....[7]....
        /*0094*/ 	.word	0x000210d0


	//   ....[8]....
        /*0098*/ 	.word	0x000210f0


	//   ....[9]....
        /*009c*/ 	.word	0x00021110


	//   ....[10]....
        /*00a0*/ 	.word	0x00021290


	//   ....[11]....
        /*00a4*/ 	.word	0x000212d0


	//   ....[12]....
        /*00a8*/ 	.word	0x000212e0


	//   ....[13]....
        /*00ac*/ 	.word	0x00021320


	//   ....[14]....
        /*00b0*/ 	.word	0x00021400


	//   ....[15]....
        /*00b4*/ 	.word	0x00021420


	//   ....[16]....
        /*00b8*/ 	.word	0x000214e0


	//   ....[17]....
        /*00bc*/ 	.word	0x00021500


	//----- nvinfo : EIATTR_VRC_CTA_INIT_COUNT
	.align		4
.L_2930:
        /*00c0*/ 	.byte	0x02, 0x4a
	.zero		1
	.zero		1


	//----- nvinfo : EIATTR_EXIT_INSTR_OFFSETS
	.align		4
        /*00c4*/ 	.byte	0x04, 0x1c
        /*00c6*/ 	.short	(.L_2932 - .L_2931)


	//   ....[0]....
.L_2931:
        /*00c8*/ 	.word	0x000008b0


	//   ....[1]....
        /*00cc*/ 	.word	0x00022680


	//----- nvinfo : EIATTR_MAX_THREADS
	.align		4
.L_2932:
        /*00d0*/ 	.byte	0x04, 0x05
        /*00d2*/ 	.short	(.L_2934 - .L_2933)
.L_2933:
        /*00d4*/ 	.word	0x00000080
        /*00d8*/ 	.word	0x00000001
        /*00dc*/ 	.word	0x00000001


	//----- nvinfo : EIATTR_CRS_STACK_SIZE
	.align		4
.L_2934:
        /*00e0*/ 	.byte	0x04, 0x1e
        /*00e2*/ 	.short	(.L_2936 - .L_2935)
.L_2935:
        /*00e4*/ 	.word	0x00000000


	//----- nvinfo : EIATTR_CBANK_PARAM_SIZE
	.align		4
.L_2936:
        /*00e8*/ 	.byte	0x03, 0x19
        /*00ea*/ 	.short	0x00e8


	//----- nvinfo : EIATTR_PARAM_CBANK
	.align		4
        /*00ec*/ 	.byte	0x04, 0x0a
        /*00ee*/ 	.short	(.L_2938 - .L_2937)
	.align		4
.L_2937:
        /*00f0*/ 	.word	index@(.nv.constant0._ZN10layer_norm13ln_fwd_kernelINS_13Kernel_traitsI6__halfS2_fS2_fjLj5120ELj1ELj1ELj4ELj16ENS_18Kernel_traits_baseILj5120ES2_S2_fS2_fjLj128EEEEELb1ELb0ELb1ELb0EEEvNS_9FwdParamsE)
        /*00f4*/ 	.short	0x0380
        /*00f6*/ 	.short	0x00e8


	//----- nvinfo : EIATTR_SW_WAR
	.align		4
.L_2938:
        /*00f8*/ 	.byte	0x04, 0x36
        /*00fa*/ 	.short	(.L_2940 - .L_2939)
.L_2939:
        /*00fc*/ 	.word	0x00000008
.L_2940:


//--------------------- .nv.info._ZN10layer_norm13ln_fwd_kernelINS_13Kernel_traitsI6__halfS2_fS2_fjLj5120ELj1ELj1ELj4ELj16ENS_18Kernel_traits_baseILj5120ES2_S2_fS2_fjLj128EEEEELb1ELb0ELb1ELb1EEEvNS_9FwdParamsE --------------------------
	.section	.nv.info._ZN10layer_norm13ln_fwd_kernelINS_13Kernel_traitsI6__halfS2_fS2_fjLj5120ELj1ELj1ELj4ELj16ENS_18Kernel_traits_baseILj5120ES2_S2_fS2_fjLj128EEEEELb1ELb0ELb1ELb1EEEvNS_9FwdParamsE,"",@"SHT_CUDA_INFO"
	.sectionflags	@""
	.align	4


	//----- nvinfo : EIATTR_CUDA_API_VERSION
	.align		4
        /*0000*/ 	.byte	0x04, 0x37
        /*0002*/ 	.short	(.L_2942 - .L_2941)
.L_2941:
        /*0004*/ 	.word	0x00000082


	//----- nvinfo : EIATTR_KPARAM_INFO
	.align		4
.L_2942:
        /*0008*/ 	.byte	0x04, 0x17
        /*000a*/ 	.short	(.L_2944 - .L_2943)
.L_2943:
        /*000c*/ 	.word	0x00000000
        /*0010*/ 	.short	0x0000
        /*0012*/ 	.short	0x0000
        /*0014*/ 	.byte	0x00, 0xf0, 0xa1, 0x03


	//----- nvinfo : EIATTR_SPARSE_MMA_MASK
	.align		4
.L_2944:
        /*0018*/ 	.byte	0x03, 0x50
        /*001a*/ 	.short	0x0000


	//----- nvinfo : EIATTR_MAXREG_COUNT
	.align		4
        /*001c*/ 	.byte	0x03, 0x1b
        /*001e*/ 	.short	0x00ff


	//----- nvinfo : EIATTR_NUM_BARRIERS
	.align		4
        /*0020*/ 	.byte	0x02, 0x4c
        /*0022*/ 	.byte	0x01
	.zero		1


	//----- nvinfo : EIATTR_MERCURY_ISA_VERSION
	.align		4
        /*0024*/ 	.byte	0x03, 0x5f
        /*0026*/ 	.short	0x0101


	//----- nvinfo : EIATTR_COOP_GROUP_MASK_REGIDS
	.align		4
        /*0028*/ 	.byte	0x04, 0x29
        /*002a*/ 	.short	(.L_2946 - .L_2945)


	//   ....[0]....
.L_2945:
        /*002c*/ 	.word	0xffffffff


	//   ....[1]....
        /*0030*/ 	.word	0xffffffff


	//   ....[2]....
        /*0034*/ 	.word	0xffffffff


	//   ....[3]....
        /*0038*/ 	.word	0xffffffff


	//   ....[4]....
        /*003c*/ 	.word	0xffffffff


	//   ....[5]....
        /*0040*/ 	.word	0xffffffff


	//   ....[6]....
        /*0044*/ 	.word	0xffffffff


	//   ....[7]....
        /*0048*/ 	.word	0xffffffff


	//   ....[8]....
        /*004c*/ 	.word	0xffffffff


	//   ....[9]....
        /*0050*/ 	.word	0xffffffff


	//   ....[10]....
        /*0054*/ 	.word	0xffffffff


	//   ....[11]....
        /*0058*/ 	.word	0xffffffff


	//   ....[12]....
        /*005c*/ 	.word	0xffffffff


	//   ....[13]....
        /*0060*/ 	.word	0xffffffff


	//   ....[14]....
        /*0064*/ 	.word	0xffffffff


	//   ....[15]....
        /*0068*/ 	.word	0xffffffff


	//   ....[16]....
        /*006c*/ 	.word	0xffffffff


	//   ....[17]....
        /*0070*/ 	.word	0xffffffff


	//----- nvinfo : EIATTR_COOP_GROUP_INSTR_OFFSETS
	.align		4
.L_2946:
        /*0074*/ 	.byte	0x04, 0x28
        /*0076*/ 	.short	(.L_2948 - .L_2947)


	//   ....[0]....
.L_2947:
        /*0078*/ 	.word	0x0001af20


	//   ....[1]....
        /*007c*/ 	.word	0x0001af60


	//   ....[2]....
        /*0080*/ 	.word	0x0001af80


	//   ....[3]....
        /*0084*/ 	.word	0x0001afa0


	//   ....[4]....
        /*0088*/ 	.word	0x0001afc0


	//   ....[5]....
        /*008c*/ 	.word	0x0001b4f0


	//   ....[6]....
        /*0090*/ 	.word	0x0001b510


	//   ....[7]....
        /*0094*/ 	.word	0x0001b540


	//   ....[8]....
        /*0098*/ 	.word	0x0001b570


	//   ....[9]....
        /*009c*/ 	.word	0x0001b5a0


	//   ....[10]....
        /*00a0*/ 	.word	0x0001b720


	//   ....[11]....
        /*00a4*/ 	.word	0x0001b760


	//   ....[12]....
        /*00a8*/ 	.word	0x0001b780


	//   ....[13]....
        /*00ac*/ 	.word	0x0001b7c0


	//   ....[14]....
        /*00b0*/ 	.word	0x0001b890


	//   ....[15]....
        /*00b4*/ 	.word	0x0001b8b0


	//   ....[16]....
        /*00b8*/ 	.word	0x0001b960


	//   ....[17]....
        /*00bc*/ 	.word	0x0001b990


	//----- nvinfo : EIATTR_VRC_CTA_INIT_COUNT
	.align		4
.L_2948:
        /*00c0*/ 	.byte	0x02, 0x4a
	.zero		1
	.zero		1


	//----- nvinfo : EIATTR_EXIT_INSTR_OFFSETS
	.align		4
        /*00c4*/ 	.byte	0x04, 0x1c
        /*00c6*/ 	.short	(.L_2950 - .L_2949)


	//   ....[0]....
.L_2949:
        /*00c8*/ 	.word	0x000002a0


	//   ....[1]....
        /*00cc*/ 	.word	0x0001c9d0


	//----- nvinfo : EIATTR_MAX_THREADS
	.align		4
.L_2950:
        /*00d0*/ 	.byte	0x04, 0x05
        /*00d2*/ 	.short	(.L_2952 - .L_2951)
.L_2951:
        /*00d4*/ 	.word	0x00000080
        /*00d8*/ 	.word	0x00000001
        /*00dc*/ 	.word	0x00000001


	//----- nvinfo : EIATTR_CRS_STACK_SIZE
	.align		4
.L_2952:
        /*00e0*/ 	.byte	0x04, 0x1e
        /*00e2*/ 	.short	(.L_2954 - .L_2953)
.L_2953:
        /*00e4*/ 	.word	0x00000000


	//----- nvinfo : EIATTR_CBANK_PARAM_SIZE
	.align		4
.L_2954:
        /*00e8*/ 	.byte	0x03, 0x19
        /*00ea*/ 	.short	0x00e8


	//----- nvinfo : EIATTR_PARAM_CBANK
	.align		4
        /*00ec*/ 	.byte	0x04, 0x0a
        /*00ee*/ 	.short	(.L_2956 - .L_2955)
	.align		4
.L_2955:
        /*00f0*/ 	.word	index@(.nv.constant0._ZN10layer_norm13ln_fwd_kernelINS_13Kernel_traitsI6__halfS2_fS2_fjLj5120ELj1ELj1ELj4ELj16ENS_18Kernel_traits_baseILj5120ES2_S2_fS2_fjLj128EEEEELb1ELb0ELb1ELb1EEEvNS_9FwdParamsE)
        /*00f4*/ 	.short	0x0380
        /*00f6*/ 	.short	0x00e8


	//----- nvinfo : EIATTR_SW_WAR
	.align		4
.L_2956:
        /*00f8*/ 	.byte	0x04, 0x36
        /*00fa*/ 	.short	(.L_2958 - .L_2957)
.L_2957:
        /*00fc*/ 	.word	0x00000008
.L_2958:


//--------------------- .nv.info._ZN10layer_norm13ln_fwd_kernelINS_13Kernel_traitsI6__halfS2_fS2_fjLj5120ELj1ELj1ELj4ELj16ENS_18Kernel_traits_baseILj5120ES2_S2_fS2_fjLj128EEEEELb1ELb1ELb0ELb0EEEvNS_9FwdParamsE --------------------------
	.section	.nv.info._ZN10layer_norm13ln_fwd_kernelINS_13Kernel_traitsI6__halfS2_fS2_fjLj5120ELj1ELj1ELj4ELj16ENS_18Kernel_traits_baseILj5120ES2_S2_fS2_fjLj128EEEEELb1ELb1ELb0ELb0EEEvNS_9FwdParamsE,"",@"SHT_CUDA_INFO"
	.sectionflags	@""
	.align	4


	//----- nvinfo : EIATTR_CUDA_API_VERSION
	.align		4
        /*0000*/ 	.byte	0x04, 0x37
        /*0002*/ 	.short	(.L_2960 - .L_2959)
.L_2959:
        /*0004*/ 	.word	0x00000082


	//----- nvinfo : EIATTR_KPARAM_INFO
	.align		4
.L_2960:
        /*0008*/ 	.byte	0x04, 0x17
        /*000a*/ 	.short	(.L_2962 - .L_2961)
.L_2961:
        /*000c*/ 	.word	0x00000000
        /*0010*/ 	.short	0x0000
        /*0012*/ 	.short	0x0000
        /*0014*/ 	.byte	0x00, 0xf0, 0xa1, 0x03


	//----- nvinfo : EIATTR_SPARSE_MMA_MASK
	.align		4
.L_2962:
        /*0018*/ 	.byte	0x03, 0x50
        /*001a*/ 	.short	0x0000


	//----- nvinfo : EIATTR_MAXREG_COUNT
	.align		4
        /*001c*/ 	.byte	0x03, 0x1b
        /*001e*/ 	.short	0x00ff


	//----- nvinfo : EIATTR_NUM_BARRIERS
	.align		4
        /*0020*/ 	.byte	0x02, 0x4c
        /*0022*/ 	.byte	0x01
	.zero		1


	//----- nvinfo : EIATTR_MERCURY_ISA_VERSION
	.align		4
        /*0024*/ 	.byte	0x03, 0x5f
        /*0026*/ 	.short	0x0101


	//----- nvinfo : EIATTR_COOP_GROUP_MASK_REGIDS
	.align		4
        /*0028*/ 	.byte	0x04, 0x29
        /*002a*/ 	.short	(.L_2964 - .L_2963)


	//   ....[0]....
.L_2963:
        /*002c*/ 	.word	0xffffffff


	//   ....[1]....
        /*0030*/ 	.word	0xffffffff


	//   ....[2]....
        /*0034*/ 	.word	0xffffffff


	//   ....[3]....
        /*0038*/ 	.word	0xffffffff


	//   ....[4]....
        /*003c*/ 	.word	0xffffffff


	//   ....[5]....
        /*0040*/ 	.word	0xffffffff


	//   ....[6]....
        /*0044*/ 	.word	0xffffffff


	//   ....[7]....
        /*0048*/ 	.word	0xffffffff


	//   ....[8]....
        /*004c*/ 	.word	0xffffffff


	//   ....[9]....
        /*0050*/ 	.word	0xffffffff


	//   ....[10]....
        /*0054*/ 	.word	0xffffffff


	//   ....[11]....
        /*0058*/ 	.word	0xffffffff


	//   ....[12]....
        /*005c*/ 	.word	0xffffffff


	//   ....[13]....
        /*0060*/ 	.word	0xffffffff


	//   ....[14]....
        /*0064*/ 	.word	0xffffffff


	//   ....[15]....
        /*0068*/ 	.word	0xffffffff


	//   ....[16]....
        /*006c*/ 	.word	0xffffffff


	//   ....[17]....
        /*0070*/ 	.word	0xffffffff


	//----- nvinfo : EIATTR_COOP_GROUP_INSTR_OFFSETS
	.align		4
.L_2964:
        /*0074*/ 	.byte	0x04, 0x28
        /*0076*/ 	.short	(.L_2966 - .L_2965)


	//   ....[0]....
.L_2965:
        /*0078*/ 	.word	0x00020fa0


	//   ....[1]....
        /*007c*/ 	.word	0x00020fc0


	//   ....[2]....
        /*0080*/ 	.word	0x00020fe0


	//   ....[3]....
        /*0084*/ 	.word	0x00021000


	//   ....[4]....
        /*0088*/ 	.word	0x00021020


	//   ....[5]....
        /*008c*/ 	.word	0x00021580


	//   ....[6]....
        /*0090*/ 	.word	0x000215a0


	//   ....[7]....
        /*0094*/ 	.word	0x000215c0


	//   ....[8]....
        /*0098*/ 	.word	0x000215e0


	//   ....[9]....
        /*009c*/ 	.word	0x00021600


	//   ....[10]....
        /*00a0*/ 	.word	0x00021790


	//   ....[11]....
        /*00a4*/ 	.word	0x000217c0


	//   ....[12]....
        /*00a8*/ 	.word	0x00021800


	//   ....[13]....
        /*00ac*/ 	.word	0x00021860


	//   ....[14]....
        /*00b0*/ 	.word	0x000218d0


	//   ....[15]....
        /*00b4*/ 	.word	0x00021920


	//   ....[16]....
        /*00b8*/ 	.word	0x00021990


	//   ....[17]....
        /*00bc*/ 	.word	0x000219e0


	//----- nvinfo : EIATTR_VRC_CTA_INIT_COUNT
	.align		4
.L_2966:
        /*00c0*/ 	.byte	0x02, 0x4a
	.zero		1
	.zero		1


	//----- nvinfo : EIATTR_EXIT_INSTR_OFFSETS
	.align		4
        /*00c4*/ 	.byte	0x04, 0x1c
        /*00c6*/ 	.short	(.L_2968 - .L_2967)


	//   ....[0]....
.L_2967:
        /*00c8*/ 	.word	0x00000900


	//   ....[1]....
        /*00cc*/ 	.word	0x00022b10


	//----- nvinfo : EIATTR_INDIRECT_BRANCH_TARGETS
	.align		4
.L_2968:
        /*00d0*/ 	.byte	0x04, 0x34
        /*00d2*/ 	.short	(.L_2970 - .L_2969)


	//   ....[0]....
.L_2969:
        /*00d4*/ 	.word	.L_x_33924@srel
        /*00d8*/ 	.short	0x0
        /*00da*/ 	.short	0x0
        /*00dc*/ 	.word	0x3
        /*00e0*/ 	.word	.L_x_33925@srel
        /*00e4*/ 	.word	.L_x_33926@srel
        /*00e8*/ 	.word	.L_x_33927@srel


	//----- nvinfo : EIATTR_MAX_THREADS
	.align		4
.L_2970:
        /*00ec*/ 	.byte	0x04, 0x05
        /*00ee*/ 	.short	(.L_2972 - .L_2971)
.L_2971:
        /*00f0*/ 	.word	0x00000080
        /*00f4*/ 	.word	0x00000001
        /*00f8*/ 	.word	0x00000001


	//----- nvinfo : EIATTR_CRS_STACK_SIZE
	.align		4
.L_2972:
        /*00fc*/ 	.byte	0x04, 0x1e
        /*00fe*/ 	.short	(.L_2974 - .L_2973)
.L_2973:
        /*0100*/ 	.word	0x00000000


	//----- nvinfo : EIATTR_CBANK_PARAM_SIZE
	.align		4
.L_2974:
        /*0104*/ 	.byte	0x03, 0x19
        /*0106*/ 	.short	0x00e8


	//----- nvinfo : EIATTR_PARAM_CBANK
	.align		4
        /*0108*/ 	.byte	0x04, 0x0a
        /*010a*/ 	.short	(.L_2976 - .L_2975)
	.align		4
.L_2975:
        /*010c*/ 	.word	index@(.nv.constant0._ZN10layer_norm13ln_fwd_kernelINS_13Kernel_traitsI6__halfS2_fS2_fjLj5120ELj1ELj1ELj4ELj16ENS_18Kernel_traits_baseILj5120ES2_S2_fS2_fjLj128EEEEELb1ELb1ELb0ELb0EEEvNS_9FwdParamsE)
        /*0110*/ 	.short	0x0380
        /*0112*/ 	.short	0x00e8


	//----- nvinfo : EIATTR_SW_WAR
	.align		4
.L_2976:
        /*0114*/ 	.byte	0x04, 0x36
        /*0116*/ 	.short	(.L_2978 - .L_2977)
.L_2977:
        /*0118*/ 	.word	0x00000008
.L_2978:


//--------------------- .nv.info._ZN10layer_norm13ln_fwd_kernelINS_13Kernel_traitsI6__halfS2_fS2_fjLj5120ELj1ELj1ELj4ELj16ENS_18Kernel_traits_baseILj5120ES2_S2_fS2_fjLj128EEEEELb1ELb1ELb0ELb1EEEvNS_9FwdParamsE --------------------------
	.section	.nv.info._ZN10layer_norm13ln_fwd_kernelINS_13Kernel_traitsI6__halfS2_fS2_fjLj5120ELj1ELj1ELj4ELj16ENS_18Kernel_traits_baseILj5120ES2_S2_fS2_fjLj128EEEEELb1ELb1ELb0ELb1EEEvNS_9FwdParamsE,"",@"SHT_CUDA_INFO"
	.sectionflags	@""
	.align	4


	//----- nvinfo : EIATTR_CUDA_API_VERSION
	.align		4
        /*0000*/ 	.byte	0x04, 0x37
        /*0002*/ 	.short	(.L_2980 - .L_2979)
.L_2979:
        /*0004*/ 	.word	0x00000082


	//----- nvinfo : EIATTR_KPARAM_INFO
	.align		4
.L_2980:
        /*0008*/ 	.byte	0x04, 0x17
        /*000a*/ 	.short	(.L_2982 - .L_2981)
.L_2981:
        /*000c*/ 	.word	0x00000000
        /*0010*/ 	.short	0x0000
        /*0012*/ 	.short	0x0000
        /*0014*/ 	.byte	0x00, 0xf0, 0xa1, 0x03


	//----- nvinfo : EIATTR_SPARSE_MMA_MASK
	.align		4
.L_2982:
        /*0018*/ 	.byte	0x03, 0x50
        /*001a*/ 	.short	0x0000


	//----- nvinfo : EIATTR_MAXREG_COUNT
	.align		4
        /*001c*/ 	.byte	0x03, 0x1b
        /*001e*/ 	.short	0x00ff


	//----- nvinfo : EIATTR_NUM_BARRIERS
	.align		4
        /*0020*/ 	.byte	0x02, 0x4c
        /*0022*/ 	.byte	0x01
	.zero		1


	//----- nvinfo : EIATTR_MERCURY_ISA_VERSION
	.align		4
        /*0024*/ 	.byte	0x03, 0x5f
        /*0026*/ 	.short	0x0101


	//----- nvinfo : EIATTR_COOP_GROUP_MASK_REGIDS
	.align		4
        /*0028*/ 	.byte	0x04, 0x29
        /*002a*/ 	.short	(.L_2984 - .L_2983)


	//   ....[0]....
.L_2983:
        /*002c*/ 	.word	0xffffffff


	//   ....[1]....
        /*0030*/ 	.word	0xffffffff


	//   ....[2]....
        /*0034*/ 	.word	0xffffffff


	//   ....[3]....
        /*0038*/ 	.word	0xffffffff


	//   ....[4]....
        /*003c*/ 	.word	0xffffffff


	//   ....[5]....
        /*0040*/ 	.word	0xffffffff


	//   ....[6]....
        /*0044*/ 	.word	0xffffffff


	//   ....[7]....
        /*0048*/ 	.word	0xffffffff


	//   ....[8]....
        /*004c*/ 	.word	0xffffffff


	//   ....[9]....
        /*0050*/ 	.word	0xffffffff


	//   ....[10]....
        /*0054*/ 	.word	0xffffffff


	//   ....[11]....
        /*0058*/ 	.word	0xffffffff


	//   ....[12]....
        /*005c*/ 	.word	0xffffffff


	//   ....[13]....
        /*0060*/ 	.word	0xffffffff


	//   ....[14]....
        /*0064*/ 	.word	0xffffffff


	//   ....[15]....
        /*0068*/ 	.word	0xffffffff


	//   ....[16]....
        /*006c*/ 	.word	0xffffffff


	//   ....[17]....
        /*0070*/ 	.word	0xffffffff


	//----- nvinfo : EIATTR_COOP_GROUP_INSTR_OFFSETS
	.align		4
.L_2984:
        /*0074*/ 	.byte	0x04, 0x28
        /*0076*/ 	.short	(.L_2986 - .L_2985)


	//   ....[0]....
.L_2985:
        /*0078*/ 	.word	0x0001f5f0


	//   ....[1]....
        /*007c*/ 	.word	0x0001f610


	//   ....[2]....
        /*0080*/ 	.word	0x0001f630


	//   ....[3]....
        /*0084*/ 	.word	0x0001f650


	//   ....[4]....
        /*0088*/ 	.word	0x0001f670


	//   ....[5]....
        /*008c*/ 	.word	0x0001fbd0


	//   ....[6]....
        /*0090*/ 	.word	0x0001fc00


	//   ....[7]....
        /*0094*/ 	.word	0x0001fc40


	//   ....[8]....
        /*0098*/ 	.word	0x0001fc70


	//   ....[9]....
        /*009c*/ 	.word	0x0001fc90


	//   ....[10]....
        /*00a0*/ 	.word	0x0001fe40


	//   ....[11]....
        /*00a4*/ 	.word	0x0001fe80


	//   ....[12]....
        /*00a8*/ 	.word	0x0001ff30


	//   ....[13]....
        /*00ac*/ 	.word	0x0001ff70


	//   ....[14]....
        /*00b0*/ 	.word	0x00020010


	//   ....[15]....
        /*00b4*/ 	.word	0x00020070


	//   ....[16]....
        /*00b8*/ 	.word	0x00020100


	//   ....[17]....
        /*00bc*/ 	.word	0x00020140


	//----- nvinfo : EIATTR_VRC_CTA_INIT_COUNT
	.align		4
.L_2986:
        /*00c0*/ 	.byte	0x02, 0x4a
	.zero		1
	.zero		1


	//----- nvinfo : EIATTR_EXIT_INSTR_OFFSETS
	.align		4
        /*00c4*/ 	.byte	0x04, 0x1c
        /*00c6*/ 	.short	(.L_2988 - .L_2987)


	//   ....[0]....
.L_2987:
        /*00c8*/ 	.word	0x00000490


	//   ....[1]....
        /*00cc*/ 	.word	0x00021020


	//----- nvinfo : EIATTR_INDIRECT_BRANCH_TARGETS
	.align		4
.L_2988:
        /*00d0*/ 	.byte	0x04, 0x34
        /*00d2*/ 	.short	(.L_2990 - .L_2989)


	//   ....[0]....
.L_2989:
        /*00d4*/ 	.word	.L_x_33928@srel
        /*00d8*/ 	.short	0x0
        /*00da*/ 	.short	0x0
        /*00dc*/ 	.word	0x3
        /*00e0*/ 	.word	.L_x_33929@srel
        /*00e4*/ 	.word	.L_x_33930@srel
        /*00e8*/ 	.word	.L_x_33931@srel


	//----- nvinfo : EIATTR_MAX_THREADS
	.align		4
.L_2990:
        /*00ec*/ 	.byte	0x04, 0x05
        /*00ee*/ 	.short	(.L_2992 - .L_2991)
.L_2991:
        /*00f0*/ 	.word	0x00000080
        /*00f4*/ 	.word	0x00000001
        /*00f8*/ 	.word	0x00000001


	//----- nvinfo : EIATTR_CRS_STACK_SIZE
	.align		4
.L_2992:
        /*00fc*/ 	.byte	0x04, 0x1e
        /*00fe*/ 	.short	(.L_2994 - .L_2993)
.L_2993:
        /*0100*/ 	.word	0x00000000


	//----- nvinfo : EIATTR_CBANK_PARAM_SIZE
	.align		4
.L_2994:
        /*0104*/ 	.byte	0x03, 0x19
        /*0106*/ 	.short	0x00e8


	//----- nvinfo : EIATTR_PARAM_CBANK
	.align		4
        /*0108*/ 	.byte	0x04, 0x0a
        /*010a*/ 	.short	(.L_2996 - .L_2995)
	.align		4
.L_2995:
        /*010c*/ 	.word	index@(.nv.constant0._ZN10layer_norm13ln_fwd_kernelINS_13Kernel_traitsI6__halfS2_fS2_fjLj5120ELj1ELj1ELj4ELj16ENS_18Kernel_traits_baseILj5120ES2_S2_fS2_fjLj128EEEEELb1ELb1ELb0ELb1EEEvNS_9FwdParamsE)
        /*0110*/ 	.short	0x0380
        /*0112*/ 	.short	0x00e8


	//----- nvinfo : EIATTR_SW_WAR
	.align		4
.L_2996:
        /*0114*/ 	.byte	0x04, 0x36
        /*0116*/ 	.short	(.L_2998 - .L_2997)
.L_2997:
        /*0118*/ 	.word	0x00000008
.L_2998:


//--------------------- .nv.info._ZN10layer_norm13ln_fwd_kernelINS_13Kernel_traitsI6__halfS2_fS2_fjLj5120ELj1ELj1ELj4ELj16ENS_18Kernel_traits_baseILj5120ES2_S2_fS2_fjLj128EEEEELb1ELb1ELb1ELb0EEEvNS_9FwdParamsE --------------------------
	.section	.nv.info._ZN10layer_norm13ln_fwd_kernelINS_13Kernel_traitsI6__halfS2_fS2_fjLj5120ELj1ELj1ELj4ELj16ENS_18Kernel_traits_baseILj5120ES2_S2_fS2_fjLj128EEEEELb1ELb1ELb1ELb0EEEvNS_9FwdParamsE,"",@"SHT_CUDA_INFO"
	.sectionflags	@""
	.align	4


	//----- nvinfo : EIATTR_CUDA_API_VERSION
	.align		4
        /*0000*/ 	.byte	0x04, 0x37
        /*0002*/ 	.short	(.L_3000 - .L_2999)
.L_2999:
        /*0004*/ 	.word	0x00000082


	//----- nvinfo : EIATTR_KPARAM_INFO
	.align		4
.L_3000:
        /*0008*/ 	.byte	0x04, 0x17
        /*000a*/ 	.short	(.L_3002 - .L_3001)
.L_3001:
        /*000c*/ 	.word	0x00000000
        /*0010*/ 	.short	0x0000
        /*0012*/ 	.short	0x0000
        /*0014*/ 	.byte	0x00, 0xf0, 0xa1, 0x03


	//----- nvinfo : EIATTR_SPARSE_MMA_MASK
	.align		4
.L_3002:
        /*0018*/ 	.byte	0x03, 0x50
        /*001a*/ 	.short	0x0000


	//----- nvinfo : EIATTR_MAXREG_COUNT
	.align		4
        /*001c*/ 	.byte	0x03, 0x1b
        /*001e*/ 	.short	0x00ff


	//----- nvinfo : EIATTR_NUM_BARRIERS
	.align		4
        /*0020*/ 	.byte	0x02, 0x4c
        /*0022*/ 	.byte	0x01
	.zero		1


	//----- nvinfo : EIATTR_MERCURY_ISA_VERSION
	.align		4
        /*0024*/ 	.byte	0x03, 0x5f
        /*0026*/ 	.short	0x0101


	//----- nvinfo : EIATTR_COOP_GROUP_MASK_REGIDS
	.align		4
        /*0028*/ 	.byte	0x04, 0x29
        /*002a*/ 	.short	(.L_3004 - .L_3003)


	//   ....[0]....
.L_3003:
        /*002c*/ 	.word	0xffffffff


	//   ....[1]....
        /*0030*/ 	.word	0xffffffff


	//   ....[2]....
        /*0034*/ 	.word	0xffffffff


	//   ....[3]....
        /*0038*/ 	.word	0xffffffff


	//   ....[4]....
        /*003c*/ 	.word	0xffffffff


	//   ....[5]....
        /*0040*/ 	.word	0xffffffff


	//   ....[6]....
        /*0044*/ 	.word	0xffffffff


	//   ....[7]....
        /*0048*/ 	.word	0xffffffff


	//   ....[8]....
        /*004c*/ 	.word	0xffffffff


	//   ....[9]....
        /*0050*/ 	.word	0xffffffff


	//   ....[10]....
        /*0054*/ 	.word	0xffffffff


	//   ....[11]....
        /*0058*/ 	.word	0xffffffff


	//   ....[12]....
        /*005c*/ 	.word	0xffffffff


	//   ....[13]....
        /*0060*/ 	.word	0xffffffff


	//   ....[14]....
        /*0064*/ 	.word	0xffffffff


	//   ....[15]....
        /*0068*/ 	.word	0xffffffff


	//   ....[16]....
        /*006c*/ 	.word	0xffffffff


	//   ....[17]....
        /*0070*/ 	.word	0xffffffff


	//----- nvinfo : EIATTR_COOP_GROUP_INSTR_OFFSETS
	.align		4
.L_3004:
        /*0074*/ 	.byte	0x04, 0x28
        /*0076*/ 	.short	(.L_3006 - .L_3005)


	//   ....[0]....
.L_3005:
        /*0078*/ 	.word	0x0001ccd0


	//   ....[1]....
        /*007c*/ 	.word	0x0001ccf0


	//   ....[2]....
        /*0080*/ 	.word	0x0001cd10


	//   ....[3]....
        /*0084*/ 	.word	0x0001cd30


	//   ....[4]....
        /*0088*/ 	.word	0x0001cd50


	//   ....[5]....
        /*008c*/ 	.word	0x0001d2c0


	//   ....[6]....
        /*0090*/ 	.word	0x0001d2f0


	//   ....[7]....
        /*0094*/ 	.word	0x0001d310


	//   ....[8]....
        /*0098*/ 	.word	0x0001d330


	//   ....[9]....
        /*009c*/ 	.word	0x0001d370


	//   ....[10]....
        /*00a0*/ 	.word	0x0001d3e0


	//   ....[11]....
        /*00a4*/ 	.word	0x0001d450


	//   ....[12]....
        /*00a8*/ 	.word	0x0001d490


	//   ....[13]....
        /*00ac*/ 	.word	0x0001d4b0


	//   ....[14]....
        /*00b0*/ 	.word	0x0001d540


	//   ....[15]....
        /*00b4*/ 	.word	0x0001d570


	//   ....[16]....
        /*00b8*/ 	.word	0x0001d610


	//   ....[17]....
        /*00bc*/ 	.word	0x0001d640


	//----- nvinfo : EIATTR_VRC_CTA_INIT_COUNT
	.align		4
.L_3006:
        /*00c0*/ 	.byte	0x02, 0x4a
	.zero		1
	.zero		1


	//----- nvinfo : EIATTR_EXIT_INSTR_OFFSETS
	.align		4
        /*00c4*/ 	.byte	0x04, 0x1c
        /*00c6*/ 	.short	(.L_3008 - .L_3007)


	//   ....[0]....
.L_3007:
        /*00c8*/ 	.word	0x00000a80


	//   ....[1]....
        /*00cc*/ 	.word	0x0001e7e0


	//----- nvinfo : EIATTR_MAX_THREADS
	.align		4
.L_3008:
        /*00d0*/ 	.byte	0x04, 0x05
        /*00d2*/ 	.short	(.L_3010 - .L_3009)
.L_3009:
        /*00d4*/ 	.word	0x00000080
        /*00d8*/ 	.word	0x00000001
        /*00dc*/ 	.word	0x00000001


	//----- nvinfo : EIATTR_CRS_STACK_SIZE
	.align		4
.L_3010:
        /*00e0*/ 	.byte	0x04, 0x1e
        /*00e2*/ 	.short	(.L_3012 - .L_3011)
.L_3011:
        /*00e4*/ 	.word	0x00000000


	//----- nvinfo : EIATTR_CBANK_PARAM_SIZE
	.align		4
.L_3012:
        /*00e8*/ 	.byte	0x03, 0x19
        /*00ea*/ 	.short	0x00e8


	//----- nvinfo : EIATTR_PARAM_CBANK
	.align		4
        /*00ec*/ 	.byte	0x04, 0x0a
        /*00ee*/ 	.short	(.L_3014 - .L_3013)
	.align		4
.L_3013:
        /*00f0*/ 	.word	index@(.nv.constant0._ZN10layer_norm13ln_fwd_kernelINS_13Kernel_traitsI6__halfS2_fS2_fjLj5120ELj1ELj1ELj4ELj16ENS_18Kernel_traits_baseILj5120ES2_S2_fS2_fjLj128EEEEELb1ELb1ELb1ELb0EEEvNS_9FwdParamsE)
        /*00f4*/ 	.short	0x0380
        /*00f6*/ 	.short	0x00e8


	//----- nvinfo : EIATTR_SW_WAR
	.align		4
.L_3014:
        /*00f8*/ 	.byte	0x04, 0x36
        /*00fa*/ 	.short	(.L_3016 - .L_3015)
.L_3015:
        /*00fc*/ 	.word	0x00000008
.L_3016:


//--------------------- .nv.info._ZN10layer_norm13ln_fwd_kernelINS_13Kernel_traitsI6__halfS2_fS2_fjLj5120ELj1ELj1ELj4ELj16ENS_18Kernel_traits_baseILj5120ES2_S2_fS2_fjLj128EEEEELb1ELb1ELb1ELb1EEEvNS_9FwdParamsE --------------------------
	.section	.nv.info._ZN10layer_norm13ln_fwd_kernelINS_13Kernel_traitsI6__halfS2_fS2_fjLj5120ELj1ELj1ELj4ELj16ENS_18Kernel_traits_baseILj5120ES2_S2_fS2_fjLj128EEEEELb1ELb1ELb1ELb1EEEvNS_9FwdParamsE,"",@"SHT_CUDA_INFO"
	.sectionflags	@""
	.align	4


	//----- nvinfo : EIATTR_CUDA_API_VERSION
	.align		4
        /*0000*/ 	.byte	0x04, 0x37
        /*0002*/ 	.short	(.L_3018 - .L_3017)
.L_3017:
        /*0004*/ 	.word	0x00000082


	//----- nvinfo : EIATTR_KPARAM_INFO
	.align		4
.L_3018:
        /*0008*/ 	.byte	0x04, 0x17
        /*000a*/ 	.short	(.L_3020 - .L_3019)
.L_3019:
        /*000c*/ 	.word	0x00000000
        /*0010*/ 	.short	0x0000
        /*0012*/ 	.short	0x0000
        /*0014*/ 	.byte	0x00, 0xf0, 0xa1, 0x03


	//----- nvinfo : EIATTR_SPARSE_MMA_MASK
	.align		4
.L_3020:
        /*0018*/ 	.byte	0x03, 0x50
        /*001a*/ 	.short	0x0000


	//----- nvinfo : EIATTR_MAXREG_COUNT
	.align		4
        /*001c*/ 	.byte	0x03, 0x1b
        /*001e*/ 	.short	0x00ff


	//----- nvinfo : EIATTR_NUM_BARRIERS
	.align		4
        /*0020*/ 	.byte	0x02, 0x4c
        /*0022*/ 	.byte	0x01
	.zero		1


	//----- nvinfo : EIATTR_MERCURY_ISA_VERSION
	.align		4
        /*0024*/ 	.byte	0x03, 0x5f
        /*0026*/ 	.short	0x0101


	//----- nvinfo : EIATTR_COOP_GROUP_MASK_REGIDS
	.align		4
        /*0028*/ 	.byte	0x04, 0x29
        /*002a*/ 	.short	(.L_3022 - .L_3021)


	//   ....[0]....
.L_3021:
        /*002c*/ 	.word	0xffffffff


	//   ....[1]....
        /*0030*/ 	.word	0xffffffff


	//   ....[2]....
        /*0034*/ 	.word	0xffffffff


	//   ....[3]....
        /*0038*/ 	.word	0xffffffff


	//   ....[4]....
        /*003c*/ 	.word	0xffffffff


	//   ....[5]....
        /*0040*/ 	.word	0xffffffff


	//   ....[6]....
        /*0044*/ 	.word	0xffffffff


	//   ....[7]....
        /*0048*/ 	.word	0xffffffff


	//   ....[8]....
        /*004c*/ 	.word	0xffffffff


	//   ....[9]....
        /*0050*/ 	.word	0xffffffff


	//   ....[10]....
        /*0054*/ 	.word	0xffffffff


	//   ....[11]....
        /*0058*/ 	.word	0xffffffff


	//   ....[12]....
        /*005c*/ 	.word	0xffffffff


	//   ....[13]....
        /*0060*/ 	.word	0xffffffff


	//   ....[14]....
        /*0064*/ 	.word	0xffffffff


	//   ....[15]....
        /*0068*/ 	.word	0xffffffff


	//   ....[16]....
        /*006c*/ 	.word	0xffffffff


	//   ....[17]....
        /*0070*/ 	.word	0xffffffff


	//----- nvinfo : EIATTR_COOP_GROUP_INSTR_OFFSETS
	.align		4
.L_3022:
        /*0074*/ 	.byte	0x04, 0x28
        /*0076*/ 	.short	(.L_3024 - .L_3023)


	//   ....[0]....
.L_3023:
        /*0078*/ 	.word	0x00020a00


	//   ....[1]....
        /*007c*/ 	.word	0x00020a40


	//   ....[2]....
        /*0080*/ 	.word	0x00020a60


	//   ....[3]....
        /*0084*/ 	.word	0x00020a80


	//   ....[4]....
        /*0088*/ 	.word	0x00020aa0


	//   ....[5]....
        /*008c*/ 	.word	0x00021000


	//   ....[6]....
        /*0090*/ 	.word	0x00021020


	//   ....[7]....
        /*0094*/ 	.word	0x00021040


	//   ....[8]....
        /*0098*/ 	.word	0x00021060


	//   ....[9]....
        /*009c*/ 	.word	0x00021080


	//   ....[10]....
        /*00a0*/ 	.word	0x00021200


	//   ....[11]....
        /*00a4*/ 	.word	0x00021230


	//   ....[12]....
        /*00a8*/ 	.word	0x00021240


	//   ....[13]....
        /*00ac*/ 	.word	0x00021290


	//   ....[14]....
        /*00b0*/ 	.word	0x00021350


	//   ....[15]....
        /*00b4*/ 	.word	0x00021380


	//   ....[16]....
        /*00b8*/ 	.word	0x00021430


	//   ....[17]....
        /*00bc*/ 	.word	0x00021460


	//----- nvinfo : EIATTR_VRC_CTA_INIT_COUNT
	.align		4
.L_3024:
        /*00c0*/ 	.byte	0x02, 0x4a
	.zero		1
	.zero		1


	//----- nvinfo : EIATTR_EXIT_INSTR_OFFSETS
	.align		4
        /*00c4*/ 	.byte	0x04, 0x1c
        /*00c6*/ 	.short	(.L_3026 - .L_3025)


	//   ....[0]....
.L_3025:
        /*00c8*/ 	.word	0x00000490


	//   ....[1]....
        /*00cc*/ 	.word	0x00022490


	//----- nvinfo : EIATTR_MAX_THREADS
	.align		4
.L_3026:
        /*00d0*/ 	.byte	0x04, 0x05
        /*00d2*/ 	.short	(.L_3028 - .L_3027)
.L_3027:
        /*00d4*/ 	.word	0x00000080
        /*00d8*/ 	.word	0x00000001
        /*00dc*/ 	.word	0x00000001


	//----- nvinfo : EIATTR_CRS_STACK_SIZE
	.align		4
.L_3028:
        /*00e0*/ 	.byte	0x04, 0x1e
        /*00e2*/ 	.short	(.L_3030 - .L_3029)
.L_3029:
        /*00e4*/ 	.word	0x00000000


	//----- nvinfo : EIATTR_CBANK_PARAM_SIZE
	.align		4
.L_3030:
        /*00e8*/ 	.byte	0x03, 0x19
        /*00ea*/ 	.short	0x00e8


	//----- nvinfo : EIATTR_PARAM_CBANK
	.align		4
        /*00ec*/ 	.byte	0x04, 0x0a
        /*00ee*/ 	.short	(.L_3032 - .L_3031)
	.align		4
.L_3031:
        /*00f0*/ 	.word	index@(.nv.constant0._ZN10layer_norm13ln_fwd_kernelINS_13Kernel_traitsI6__halfS2_fS2_fjLj5120ELj1ELj1ELj4ELj16ENS_18Kernel_traits_baseILj5120ES2_S2_fS2_fjLj128EEEEELb1ELb1ELb1ELb1EEEvNS_9FwdParamsE)
        /*00f4*/ 	.short	0x0380
        /*00f6*/ 	.short	0x00e8


	//----- nvinfo : EIATTR_SW_WAR
	.align		4
.L_3032:
        /*00f8*/ 	.byte	0x04, 0x36
        /*00fa*/ 	.short	(.L_3034 - .L_3033)
.L_3033:
        /*00fc*/ 	.word	0x00000008
.L_3034:


//--------------------- .nv.info._ZN10layer_norm13ln_fwd_kernelINS_13Kernel_traitsIf6__halffS2_fjLj5120ELj1ELj1ELj4ELj16ENS_18Kernel_traits_baseILj5120EfS2_fS2_fjLj128EEEEELb0ELb0ELb0ELb0EEEvNS_9FwdParamsE --------------------------
	.section	.nv.info._ZN10layer_norm13ln_fwd_kernelINS_13Kernel_traitsIf6__halffS2_fjLj5120ELj1ELj1ELj4ELj16ENS_18Kernel_traits_baseILj5120EfS2_fS2_fjLj128EEEEELb0ELb0ELb0ELb0EEEvNS_9FwdParamsE,"",@"SHT_CUDA_INFO"
	.sectionflags	@""
	.align	4


	//----- nvinfo : EIATTR_CUDA_API_VERSION
	.align		4
        /*0000*/ 	.byte	0x04, 0x37
        /*0002*/ 	.short	(.L_3036 - .L_3035)
.L_3035:
        /*0004*/ 	.word	0x00000082


	//----- nvinfo : EIATTR_KPARAM_INFO
	.align		4
.L_3036:
        /*0008*/ 	.byte	0x04, 0x17
        /*000a*/ 	.short	(.L_3038 - .L_3037)
.L_3037:
        /*000c*/ 	.word	0x00000000
        /*0010*/ 	.short	0x0000
        /*0012*/ 	.short	0x0000
        /*0014*/ 	.byte	0x00, 0xf0, 0xa1, 0x03


	//----- nvinfo : EIATTR_SPARSE_MMA_MASK
	.align		4
.L_3038:
        /*0018*/ 	.byte	0x03, 0x50
        /*001a*/ 	.short	0x0000


	//----- nvinfo : EIATTR_MAXREG_COUNT
	.align		4
        /*001c*/ 	.byte	0x03, 0x1b
        /*001e*/ 	.short	0x00ff


	//----- nvinfo : EIATTR_NUM_BARRIERS
	.align		4
        /*0020*/ 	.byte	0x02, 0x4c
        /*0022*/ 	.byte	0x01
	.zero		1


	//----- nvinfo : EIATTR_MERCURY_ISA_VERSION
	.align		4
        /*0024*/ 	.byte	0x03, 0x5f
        /*0026*/ 	.short	0x0101


	//----- nvinfo : EIATTR_COOP_GROUP_MASK_REGIDS
	.align		4
        /*0028*/ 	.byte	0x04, 0x29
        /*002a*/ 	.short	(.L_3040 - .L_3039)


	//   ....[0]....
.L_3039:
        /*002c*/ 	.word	0xffffffff


	//   ....[1]....
        /*0030*/ 	.word	0xffffffff


	//   ....[2]....
        /*0034*/ 	.word	0xffffffff


	//   ....[3]....
        /*0038*/ 	.word	0xffffffff


	//   ....[4]....
        /*003c*/ 	.word	0xffffffff


	//   ....[5]....
        /*0040*/ 	.word	0xffffffff


	//   ....[6]....
        /*0044*/ 	.word	0xffffffff


	//   ....[7]....
        /*0048*/ 	.word	0xffffffff


	//   ....[8]....
        /*004c*/ 	.word	0xffffffff


	//   ....[9]....
        /*0050*/ 	.word	0xffffffff


	//   ....[10]....
        /*0054*/ 	.word	0xffffffff


	//   ....[11]....
        /*0058*/ 	.word	0xffffffff


	//   ....[12]....
        /*005c*/ 	.word	0xffffffff


	//   ....[13]....
        /*0060*/ 	.word	0xffffffff


	//   ....[14]....
        /*0064*/ 	.word	0xffffffff


	//   ....[15]....
        /*0068*/ 	.word	0xffffffff


	//   ....[16]....
        /*006c*/ 	.word	0xffffffff


	//   ....[17]....
        /*0070*/ 	.word	0xffffffff


	//----- nvinfo : EIATTR_COOP_GROUP_INSTR_OFFSETS
	.align		4
.L_3040:
        /*0074*/ 	.byte	0x04, 0x28
        /*0076*/ 	.short	(.L_3042 - .L_3041)


	//   ....[0]....
.L_3041:
        /*0078*/ 	.word	0x00001cf0


	//   ....[1]....
        /*007c*/ 	.word	0x00001d10


	//   ....[2]....
        /*0080*/ 	.word	0x00001d30


	//   ....[3]....
        /*0084*/ 	.word	0x00001d50


	//   ....[4]....
        /*0088*/ 	.word	0x00001d70


	//   ....[5]....
        /*008c*/ 	.word	0x00002300


	//   ....[6]....
        /*0090*/ 	.word	0x00002320


	//   ....[7]....
        /*0094*/ 	.word	0x00002340


	//   ....[8]....
        /*0098*/ 	.word	0x00002360


	//   ....[9]....
        /*009c*/ 	.word	0x00002380


	//   ....[10]....
        /*00a0*/ 	.word	0x00002500


	//   ....[11]....
        /*00a4*/ 	.word	0x00002540


	//   ....[12]....
        /*00a8*/ 	.word	0x00002580


	//   ....[13]....
        /*00ac*/ 	.word	0x000025d0


	//   ....[14]....
        /*00b0*/ 	.word	0x00002630


	//   ....[15]....
        /*00b4*/ 	.word	0x000026a0


	//   ....[16]....
        /*00b8*/ 	.word	0x00002710


	//   ....[17]....
        /*00bc*/ 	.word	0x00002750


	//----- nvinfo : EIATTR_VRC_CTA_INIT_COUNT
	.align		4
.L_3042:
        /*00c0*/ 	.byte	0x02, 0x4a
	.zero		1
	.zero		1


	//----- nvinfo : EIATTR_EXIT_INSTR_OFFSETS
	.align		4
        /*00c4*/ 	.byte	0x04, 0x1c
        /*00c6*/ 	.short	(.L_3044 - .L_3043)


	//   ....[0]....
.L_3043:
        /*00c8*/ 	.word	0x00000790


	//   ....[1]....
        /*00cc*/ 	.word	0x00003360


	//----- nvinfo : EIATTR_MAX_THREADS
	.align		4
.L_3044:
        /*00d0*/ 	.byte	0x04, 0x05
        /*00d2*/ 	.short	(.L_3046 - .L_3045)
.L_3045:
        /*00d4*/ 	.word	0x00000080
        /*00d8*/ 	.word	0x00000001
        /*00dc*/ 	.word	0x00000001


	//----- nvinfo : EIATTR_CRS_STACK_SIZE
	.align		4
.L_3046:
        /*00e0*/ 	.byte	0x04, 0x1e
        /*00e2*/ 	.short	(.L_3048 - .L_3047)
.L_3047:
        /*00e4*/ 	.word	0x00000000


	//----- nvinfo : EIATTR_CBANK_PARAM_SIZE
	.align		4
.L_3048:
        /*00e8*/ 	.byte	0x03, 0x19
        /*00ea*/ 	.short	0x00e8


	//----- nvinfo : EIATTR_PARAM_CBANK
	.align		4
        /*00ec*/ 	.byte	0x04, 0x0a
        /*00ee*/ 	.short	(.L_3050 - .L_3049)
	.align		4
.L_3049:
        /*00f0*/ 	.word	index@(.nv.constant0._ZN10layer_norm13ln_fwd_kernelINS_13Kernel_traitsIf6__halffS2_fjLj5120ELj1ELj1ELj4ELj16ENS_18Kernel_traits_baseILj5120EfS2_fS2_fjLj128EEEEELb0ELb0ELb0ELb0EEEvNS_9FwdParamsE)
        /*00f4*/ 	.short	0x0380
        /*00f6*/ 	.short	0x00e8


	//----- nvinfo : EIATTR_SW_WAR
	.align		4
.L_3050:
        /*00f8*/ 	.byte	0x04, 0x36
        /*00fa*/ 	.short	(.L_3052 - .L_3051)
.L_3051:
        /*00fc*/ 	.word	0x00000008
.L_3052:


//--------------------- .nv.info._ZN10layer_norm13ln_fwd_kernelINS_13Kernel_traitsIf6__halffS2_fjLj5120ELj1ELj1ELj4ELj16ENS_18Kernel_traits_baseILj5120EfS2_fS2_fjLj128EEEEELb0ELb0ELb0ELb1EEEvNS_9FwdParamsE --------------------------
	.section	.nv.info._ZN10layer_norm13ln_fwd_kernelINS_13Kernel_traitsIf6__halffS2_fjLj5120ELj1ELj1ELj4ELj16ENS_18Kernel_traits_baseILj5120EfS2_fS2_fjLj128EEEEELb0ELb0ELb0ELb1EEEvNS_9FwdParamsE,"",@"SHT_CUDA_INFO"
	.sectionflags	@""
	.align	4


	//----- nvinfo : EIATTR_CUDA_API_VERSION
	.align		4
        /*0000*/ 	.byte	0x04, 0x37
        /*0002*/ 	.short	(.L_3054 - .L_3053)
.L_3053:
        /*0004*/ 	.word	0x00000082


	//----- nvinfo : EIATTR_KPARAM_INFO
	.align		4
.L_3054:
        /*0008*/ 	.byte	0x04, 0x17
        /*000a*/ 	.short	(.L_3056 - .L_3055)
.L_3055:
        /*000c*/ 	.word	0x00000000
        /*0010*/ 	.short	0x0000
        /*0012*/ 	.short	0x0000
        /*0014*/ 	.byte	0x00, 0xf0, 0xa1, 0x03


	//----- nvinfo : EIATTR_SPARSE_MMA_MASK
	.align		4
.L_3056:
        /*0018*/ 	.byte	0x03, 0x50
        /*001a*/ 	.short	0x0000


	//----- nvinfo : EIATTR_MAXREG_COUNT
	.align		4
        /*001c*/ 	.byte	0x03, 0x1b
        /*001e*/ 	.short	0x00ff


	//----- nvinfo : EIATTR_NUM_BARRIERS
	.align		4
        /*0020*/ 	.byte	0x02, 0x4c
        /*0022*/ 	.byte	0x01
	.zero		1


	//----- nvinfo : EIATTR_MERCURY_ISA_VERSION
	.align		4
        /*0024*/ 	.byte	0x03, 0x5f
        /*0026*/ 	.short	0x0101


	//----- nvinfo : EIATTR_COOP_GROUP_MASK_REGIDS
	.align		4
        /*0028*/ 	.byte	0x04, 0x29
        /*002a*/ 	.short	(.L_3058 - .L_3057)


	//   ....[0]....
.L_3057:
        /*002c*/ 	.word	0xffffffff


	//   ....[1]....
        /*0030*/ 	.word	0xffffffff


	//   ....[2]....
        /*0034*/ 	.word	0xffffffff


	//   ....[3]....
        /*0038*/ 	.word	0xffffffff


	//   ....[4]....
        /*003c*/ 	.word	0xffffffff


	//   ....[5]....
        /*0040*/ 	.word	0xffffffff


	//   ....[6]....
        /*0044*/ 	.word	0xffffffff


	//   ....[7]....
        /*0048*/ 	.word	0xffffffff


	//   ....[8]....
        /*004c*/ 	.word	0xffffffff


	//   ....[9]....
        /*0050*/ 	.word	0xffffffff


	//   ....[10]....
        /*0054*/ 	.word	0xffffffff


	//   ....[11]....
        /*0058*/ 	.word	0xffffffff


	//   ....[12]....
        /*005c*/ 	.word	0xffffffff


	//   ....[13]....
        /*0060*/ 	.word	0xffffffff


	//   ....[14]....
        /*0064*/ 	.word	0xffffffff


	//   ....[15]....
        /*0068*/ 	.word	0xffffffff


	//   ....[16]....
        /*006c*/ 	.word	0xffffffff


	//   ....[17]....
        /*0070*/ 	.word	0xffffffff


	//----- nvinfo : EIATTR_COOP_GROUP_INSTR_OFFSETS
	.align		4
.L_3058:
        /*0074*/ 	.byte	0x04, 0x28
        /*0076*/ 	.short	(.L_3060 - .L_3059)


	//   ....[0]....
.L_3059:
        /*0078*/ 	.word	0x000015e0


	//   ....[1]....
        /*007c*/ 	.word	0x00001600


	//   ....[2]....
        /*0080*/ 	.word	0x00001620


	//   ....[3]....
        /*0084*/ 	.word	0x00001640


	//   ....[4]....
        /*0088*/ 	.word	0x00001660


	//   ....[5]....
        /*008c*/ 	.word	0x00001b90


	//   ....[6]....
        /*0090*/ 	.word	0x00001bb0


	//   ....[7]....
        /*0094*/ 	.word	0x00001be0


	//   ....[8]....
        /*0098*/ 	.word	0x00001c10


	//   ....[9]....
        /*009c*/ 	.word	0x00001c30


	//   ....[10]....
        /*00a0*/ 	.word	0x00001de0


	//   ....[11]....
        /*00a4*/ 	.word	0x00001e20


	//   ....[12]....
        /*00a8*/ 	.word	0x00001e60


	//   ....[13]....
        /*00ac*/ 	.word	0x00001ea0


	//   ....[14]....
        /*00b0*/ 	.word	0x00001f20


	//   ....[15]....
        /*00b4*/ 	.word	0x00001fb0


	//   ....[16]....
        /*00b8*/ 	.word	0x00001ff0


	//   ....[17]....
        /*00bc*/ 	.word	0x00002050


	//----- nvinfo : EIATTR_VRC_CTA_INIT_COUNT
	.align		4
.L_3060:
        /*00c0*/ 	.byte	0x02, 0x4a
	.zero		1
	.zero		1


	//----- nvinfo : EIATTR_EXIT_INSTR_OFFSETS
	.align		4
        /*00c4*/ 	.byte	0x04, 0x1c
        /*00c6*/ 	.short	(.L_3062 - .L_3061)


	//   ....[0]....
.L_3061:
        /*00c8*/ 	.word	0x00000440


	//   ....[1]....
        /*00cc*/ 	.word	0x00002ac0


	//----- nvinfo : EIATTR_MAX_THREADS
	.align		4
.L_3062:
        /*00d0*/ 	.byte	0x04, 0x05
        /*00d2*/ 	.short	(.L_3064 - .L_3063)
.L_3063:
        /*00d4*/ 	.word	0x00000080
        /*00d8*/ 	.word	0x00000001
        /*00dc*/ 	.word	0x00000001


	//----- nvinfo : EIATTR_CRS_STACK_SIZE
	.align		4
.L_3064:
        /*00e0*/ 	.byte	0x04, 0x1e
        /*00e2*/ 	.short	(.L_3066 - .L_3065)
.L_3065:
        /*00e4*/ 	.word	0x00000000


	//----- nvinfo : EIATTR_CBANK_PARAM_SIZE
	.align		4
.L_3066:
        /*00e8*/ 	.byte	0x03, 0x19
        /*00ea*/ 	.short	0x00e8


	//----- nvinfo : EIATTR_PARAM_CBANK
	.align		4
        /*00ec*/ 	.byte	0x04, 0x0a
        /*00ee*/ 	.short	(.L_3068 - .L_3067)
	.align		4
.L_3067:
        /*00f0*/ 	.word	index@(.nv.constant0._ZN10layer_norm13ln_fwd_kernelINS_13Kernel_traitsIf6__halffS2_fjLj5120ELj1ELj1ELj4ELj16ENS_18Kernel_traits_baseILj5120EfS2_fS2_fjLj128EEEEELb0ELb0ELb0ELb1EEEvNS_9FwdParamsE)
        /*00f4*/ 	.short	0x0380
        /*00f6*/ 	.short	0x00e8


	//----- nvinfo : EIATTR_SW_WAR
	.align		4
.L_3068:
        /*00f8*/ 	.byte	0x04, 0x36
        /*00fa*/ 	.short	(.L_3070 - .L_3069)
.L_3069:
        /*00fc*/ 	.word	0x00000008
.L_3070:


//--------------------- .nv.info._ZN10layer_norm13ln_fwd_kernelINS_13Kernel_traitsIf6__halffS2_fjLj5120ELj1ELj1ELj4ELj16ENS_18Kernel_traits_baseILj5120EfS2_fS2_fjLj128EEEEELb0ELb0ELb1ELb0EEEvNS_9FwdParamsE --------------------------
	.section	.nv.info._ZN10layer_norm13ln_fwd_kernelINS_13Kernel_traitsIf6__halffS2_fjLj5120ELj1ELj1ELj4ELj16ENS_18Kernel_traits_baseILj5120EfS2_fS2_fjLj128EEEEELb0ELb0ELb1ELb0EEEvNS_9FwdParamsE,"",@"SHT_CUDA_INFO"
	.sectionflags	@""
	.align	4


	//----- nvinfo : EIATTR_CUDA_API_VERSION
	.align		4
        /*0000*/ 	.byte	0x04, 0x37
        /*0002*/ 	.short	(.L_3072 - .L_3071)
.L_3071:
        /*0004*/ 	.word	0x00000082


	//----- nvinfo : EIATTR_KPARAM_INFO
	.align		4
.L_3072:
        /*0008*/ 	.byte	0x04, 0x17
        /*000a*/ 	.short	(.L_3074 - .L_3073)
.L_3073:
        /*000c*/ 	.word	0x00000000
        /*0010*/ 	.short	0x0000
        /*0012*/ 	.short	0x0000
        /*0014*/ 	.byte	0x00, 0xf0, 0xa1, 0x03


	//----- nvinfo : EIATTR_SPARSE_MMA_MASK
	.align		4
.L_3074:
        /*0018*/ 	.byte	0x03, 0x50
        /*001a*/ 	.short	0x0000


	//----- nvinfo : EIATTR_MAXREG_COUNT
	.align		4
        /*001c*/ 	.byte	0x03, 0x1b
        /*001e*/ 	.short	0x00ff


	//----- nvinfo : EIATTR_NUM_BARRIERS
	.align		4
        /*0020*/ 	.byte	0x02, 0x4c
        /*0022*/ 	.byte	0x01
	.zero		1


	//----- nvinfo : EIATTR_MERCURY_ISA_VERSION
	.align		4
        /*0024*/ 	.byte	0x03, 0x5f
        /*0026*/ 	.short	0x0101


	//----- nvinfo : EIATTR_COOP_GROUP_MASK_REGIDS
	.align		4
        /*0028*/ 	.byte	0x04, 0x29
        /*002a*/ 	.short	(.L_3076 - .L_3075)


	//   ....[0]....
.L_3075:
        /*002c*/ 	.word	0xffffffff


	//   ....[1]....
        /*0030*/ 	.word	0xffffffff


	//   ....[2]....
        /*0034*/ 	.word	0xffffffff


	//   ....[3]....
        /*0038*/ 	.word	0xffffffff


	//   ....[4]....
        /*003c*/ 	.word	0xffffffff


	//   ....[5]....
        /*0040*/ 	.word	0xffffffff


	//   ....[6]....
        /*0044*/ 	.word	0xffffffff


	//   ....[7]....
        /*0048*/ 	.word	0xffffffff


	//   ....[8]....
        /*004c*/ 	.word	0xffffffff


	//   ....[9]....
        /*0050*/ 	.word	0xffffffff


	//   ....[10]....
        /*0054*/ 	.word	0xffffffff


	//   ....[11]....
        /*0058*/ 	.word	0xffffffff


	//   ....[12]....
        /*005c*/ 	.word	0xffffffff


	//   ....[13]....
        /*0060*/ 	.word	0xffffffff


	//   ....[14]....
        /*0064*/ 	.word	0xffffffff


	//   ....[15]....
        /*0068*/ 	.word	0xffffffff


	//   ....[16]....
        /*006c*/ 	.word	0xffffffff


	//   ....[17]....
        /*0070*/ 	.word	0xffffffff


	//----- nvinfo : EIATTR_COOP_GROUP_INSTR_OFFSETS
	.align		4
.L_3076:
        /*0074*/ 	.byte	0x04, 0x28
        /*0076*/ 	.short	(.L_3078 - .L_3077)


	//   ....[0]....
.L_3077:
        /*0078*/ 	.word	0x000024e0


	//   ....[1]....
        /*007c*/ 	.word	0x00002500


	//   ....[2]....
        /*0080*/ 	.word	0x00002520


	//   ....[3]....
        /*0084*/ 	.word	0x00002540


	//   ....[4]....
        /*0088*/ 	.word	0x00002560


	//   ....[5]....
        /*008c*/ 	.word	0x00002ae0


	//   ....[6]....
        /*0090*/ 	.word	0x00002b10


	//   ....[7]....
        /*0094*/ 	.word	0x00002b40


	//   ....[8]....
        /*0098*/ 	.word	0x00002b70


	//   ....[9]....
        /*009c*/ 	.word	0x00002ba0


	//   ....[10]....
        /*00a0*/ 	.word	0x00002c10


	//   ....[11]....
        /*00a4*/ 	.word	0x00002c80


	//   ....[12]....
        /*00a8*/ 	.word	0x00002ca0


	//   ....[13]....
        /*00ac*/ 	.word	0x00002cb0


	//   ....[14]....
        /*00b0*/ 	.word	0x00002d70


	//   ....[15]....
        /*00b4*/ 	.word	0x00002da0


	//   ....[16]....
        /*00b8*/ 	.word	0x00002e40


	//   ....[17]....
        /*00bc*/ 	.word	0x00002e70


	//----- nvinfo : EIATTR_VRC_CTA_INIT_COUNT
	.align		4
.L_3078:
        /*00c0*/ 	.byte	0x02, 0x4a
	.zero		1
	.zero		1


	//----- nvinfo : EIATTR_EXIT_INSTR_OFFSETS
	.align		4
        /*00c4*/ 	.byte	0x04, 0x1c
        /*00c6*/ 	.short	(.L_3080 - .L_3079)


	//   ....[0]....
.L_3079:
        /*00c8*/ 	.word	0x000007b0


	//   ....[1]....
        /*00cc*/ 	.word	0x00003ad0


	//----- nvinfo : EIATTR_MAX_THREADS
	.align		4
.L_3080:
        /*00d0*/ 	.byte	0x04, 0x05
        /*00d2*/ 	.short	(.L_3082 - .L_3081)
.L_3081:
        /*00d4*/ 	.word	0x00000080
        /*00d8*/ 	.word	0x00000001
        /*00dc*/ 	.word	0x00000001


	//----- nvinfo : EIATTR_CRS_STACK_SIZE
	.align		4
.L_3082:
        /*00e0*/ 	.byte	0x04, 0x1e
        /*00e2*/ 	.short	(.L_3084 - .L_3083)
.L_3083:
        /*00e4*/ 	.word	0x00000000


	//----- nvinfo : EIATTR_CBANK_PARAM_SIZE
	.align		4
.L_3084:
        /*00e8*/ 	.byte	0x03, 0x19
        /*00ea*/ 	.short	0x00e8


	//----- nvinfo : EIATTR_PARAM_CBANK
	.align		4
        /*00ec*/ 	.byte	0x04, 0x0a
        /*00ee*/ 	.short	(.L_3086 - .L_3085)
	.align		4
.L_3085:
        /*00f0*/ 	.word	index@(.nv.constant0._ZN10layer_norm13ln_fwd_kernelINS_13Kernel_traitsIf6__halffS2_fjLj5120ELj1ELj1ELj4ELj16ENS_18Kernel_traits_baseILj5120EfS2_fS2_fjLj128EEEEELb0ELb0ELb1ELb0EEEvNS_9FwdParamsE)
        /*00f4*/ 	.short	0x0380
        /*00f6*/ 	.short	0x00e8


	//----- nvinfo : EIATTR_SW_WAR
	.align		4
.L_3086:
        /*00f8*/ 	.byte	0x04, 0x36
        /*00fa*/ 	.short	(.L_3088 - .L_3087)
.L_3087:
        /*00fc*/ 	.word	0x00000008
.L_3088:


//--------------------- .nv.info._ZN10layer_norm13ln_fwd_kernelINS_13Kernel_traitsIf6__halffS2_fjLj5120ELj1ELj1ELj4ELj16ENS_18Kernel_traits_baseILj5120EfS2_fS2_fjLj128EEEEELb0ELb0ELb1ELb1EEEvNS_9FwdParamsE --------------------------
	.section	.nv.info._ZN10layer_norm13ln_fwd_kernelINS_13Kernel_traitsIf6__halffS2_fjLj5120ELj1ELj1ELj4ELj16ENS_18Kernel_traits_baseILj5120EfS2_fS2_fjLj128EEEEELb0ELb0ELb1ELb1EEEvNS_9FwdParamsE,"",@"SHT_CUDA_INFO"
	.sectionflags	@""
	.align	4


	//----- nvinfo : EIATTR_CUDA_API_VERSION
	.align		4
        /*0000*/ 	.byte	0x04, 0x37
        /*0002*/ 	.short	(.L_3090 - .L_3089)
.L_3089:
        /*0004*/ 	.word	0x00000082


	//----- nvinfo : EIATTR_KPARAM_INFO
	.align		4
.L_3090:
        /*0008*/ 	.byte	0x04, 0x17
        /*000a*/ 	.short	(.L_3092 - .L_3091)
.L_3091:
        /*000c*/ 	.word	0x00000000
        /*0010*/ 	.short	0x0000
        /*0012*/ 	.short	0x0000
        /*0014*/ 	.byte	0x00, 0xf0, 0xa1, 0x03


	//----- nvinfo : EIATTR_SPARSE_MMA_MASK
	.align		4
.L_3092:
        /*0018*/ 	.byte	0x03, 0x50
        /*001a*/ 	.short	0x0000


	//----- nvinfo : EIATTR_MAXREG_COUNT
	.align		4
        /*001c*/ 	.byte	0x03, 0x1b
        /*001e*/ 	.short	0x00ff


	//----- nvinfo : EIATTR_NUM_BARRIERS
	.align		4
        /*0020*/ 	.byte	0x02, 0x4c
        /*0022*/ 	.byte	0x01
	.zero		1


	//----- nvinfo : EIATTR_MERCURY_ISA_VERSION
	.align		4
        /*0024*/ 	.byte	0x03, 0x5f
        /*0026*/ 	.short	0x0101


	//----- nvinfo : EIATTR_COOP_GROUP_MASK_REGIDS
	.align		4
        /*0028*/ 	.byte	0x04, 0x29
        /*002a*/ 	.short	(.L_3094 - .L_3093)


	//   ....[0]....
.L_3093:
        /*002c*/ 	.word	0xffffffff


	//   ....[1]....
        /*0030*/ 	.word	0xffffffff


	//   ....[2]....
        /*0034*/ 	.word	0xffffffff


	//   ....[3]....
        /*0038*/ 	.word	0xffffffff


	//   ....[4]....
        /*003c*/ 	.word	0xffffffff


	//   ....[5]....
        /*0040*/ 	.word	0xffffffff


	//   ....[6]....
        /*0044*/ 	.word	0xffffffff


	//   ....[7]....
        /*0048*/ 	.word	0xffffffff


	//   ....[8]....
        /*004c*/ 	.word	0xffffffff


	//   ....[9]....
        /*0050*/ 	.word	0xffffffff


	//   ....[10]....
        /*0054*/ 	.word	0xffffffff


	//   ....[11]....
        /*0058*/ 	.word	0xffffffff


	//   ....[12]....
        /*005c*/ 	.word	0xffffffff


	//   ....[13]....
        /*0060*/ 	.word	0xffffffff


	//   ....[14]....
        /*0064*/ 	.word	0xffffffff


	//   ....[15]....
        /*0068*/ 	.word	0xffffffff


	//   ....[16]....
        /*006c*/ 	.word	0xffffffff


	//   ....[17]....
        /*0070*/ 	.word	0xffffffff


	//----- nvinfo : EIATTR_COOP_GROUP_INSTR_OFFSETS
	.align		4
.L_3094:
        /*0074*/ 	.byte	0x04, 0x28
        /*0076*/ 	.short	(.L_3096 - .L_3095)


	//   ....[0]....
.L_3095:
        /*0078*/ 	.word	0x00001db0


	//   ....[1]....
        /*007c*/ 	.word	0x00001dd0


	//   ....[2]....
        /*0080*/ 	.word	0x00001df0


	//   ....[3]....
        /*0084*/ 	.word	0x00001e10


	//   ....[4]....
        /*0088*/ 	.word	0x00001e30


	//   ....[5]....
        /*008c*/ 	.word	0x00002360


	//   ....[6]....
        /*0090*/ 	.word	0x00002380


	//   ....[7]....
        /*0094*/ 	.word	0x000023b0


	//   ....[8]....
        /*0098*/ 	.word	0x000023e0


	//   ....[9]....
        /*009c*/ 	.word	0x00002420


	//   ....[10]....
        /*00a0*/ 	.word	0x000025b0


	//   ....[11]....
        /*00a4*/ 	.word	0x000025e0


	//   ....[12]....
        /*00a8*/ 	.word	0x000025f0


	//   ....[13]....
        /*00ac*/ 	.word	0x00002630


	//   ....[14]....
        /*00b0*/ 	.word	0x00002700


	//   ....[15]....
        /*00b4*/ 	.word	0x00002730


	//   ....[16]....
        /*00b8*/ 	.word	0x000027e0


	//   ....[17]....
        /*00bc*/ 	.word	0x00002810


	//----- nvinfo : EIATTR_VRC_CTA_INIT_COUNT
	.align		4
.L_3096:
        /*00c0*/ 	.byte	0x02, 0x4a
	.zero		1
	.zero		1


	//----- nvinfo : EIATTR_EXIT_INSTR_OFFSETS
	.align		4
        /*00c4*/ 	.byte	0x04, 0x1c
        /*00c6*/ 	.short	(.L_3098 - .L_3097)


	//   ....[0]....
.L_3097:
        /*00c8*/ 	.word	0x00000440


	//   ....[1]....
        /*00cc*/ 	.word	0x00003340


	//----- nvinfo : EIATTR_MAX_THREADS
	.align		4
.L_3098:
        /*00d0*/ 	.byte	0x04, 0x05
        /*00d2*/ 	.short	(.L_3100 - .L_3099)
.L_3099:
        /*00d4*/ 	.word	0x00000080
        /*00d8*/ 	.word	0x00000001
        /*00dc*/ 	.word	0x00000001


	//----- nvinfo : EIATTR_CRS_STACK_SIZE
	.align		4
.L_3100:
        /*00e0*/ 	.byte	0x04, 0x1e
        /*00e2*/ 	.short	(.L_3102 - .L_3101)
.L_3101:
        /*00e4*/ 	.word	0x00000000


	//----- nvinfo : EIATTR_CBANK_PARAM_SIZE
	.align		4
.L_3102:
        /*00e8*/ 	.byte	0x03, 0x19
        /*00ea*/ 	.short	0x00e8


	//----- nvinfo : EIATTR_PARAM_CBANK
	.align		4
        /*00ec*/ 	.byte	0x04, 0x0a
        /*00ee*/ 	.short	(.L_3104 - .L_3103)
	.align		4
.L_3103:
        /*00f0*/ 	.word	index@(.nv.constant0._ZN10layer_norm13ln_fwd_kernelINS_13Kernel_traitsIf6__halffS2_fjLj5120ELj1ELj1ELj4ELj16ENS_18Kernel_traits_baseILj5120EfS2_fS2_fjLj128EEEEELb0ELb0ELb1ELb1EEEvNS_9FwdParamsE)
        /*00f4*/ 	.short	0x0380
        /*00f6*/ 	.short	0x00e8


	//----- nvinfo : EIATTR_SW_WAR
	.align		4
.L_3104:
        /*00f8*/ 	.byte	0x04, 0x36
        /*00fa*/ 	.short	(.L_3106 - .L_3105)
.L_3105:
        /*00fc*/ 	.word	0x00000008
.L_3106:


//--------------------- .nv.info._ZN10layer_norm13ln_fwd_kernelINS_13Kernel_traitsIf6__halffS2_fjLj5120ELj1ELj1ELj4ELj16ENS_18Kernel_traits_baseILj5120EfS2_fS2_fjLj128EEEEELb0ELb1ELb0ELb0EEEvNS_9FwdParamsE --------------------------
	.section	.nv.info._ZN10layer_norm13ln_fwd_kernelINS_13Kernel_traitsIf6__halffS2_fjLj5120ELj1ELj1ELj4ELj16ENS_18Kernel_traits_baseILj5120EfS2_fS2_fjLj128EEEEELb0ELb1ELb0ELb0EEEvNS_9FwdParamsE,"",@"SHT_CUDA_INFO"
	.sectionflags	@""
	.align	4


	//----- nvinfo : EIATTR_CUDA_API_VERSION
	.align		4
        /*0000*/ 	.byte	0x04, 0x37
        /*0002*/ 	.short	(.L_3108 - .L_3107)
.L_3107:
        /*0004*/ 	.word	0x00000082


	//----- nvinfo : EIATTR_KPARAM_INFO
	.align		4
.L_3108:
        /*0008*/ 	.byte	0x04, 0x17
        /*000a*/ 	.short	(.L_3110 - .L_3109)
.L_3109:
        /*000c*/ 	.word	0x00000000
        /*0010*/ 	.short	0x0000
        /*0012*/ 	.short	0x0000
        /*0014*/ 	.byte	0x00, 0xf0, 0xa1, 0x03


	//----- nvinfo : EIATTR_SPARSE_MMA_MASK
	.align		4
.L_3110:
        /*0018*/ 	.byte	0x03, 0x50
        /*001a*/ 	.short	0x0000


	//----- nvinfo : EIATTR_MAXREG_COUNT
	.align		4
        /*001c*/ 	.byte	0x03, 0x1b
        /*001e*/ 	.short	0x00ff


	//----- nvinfo : EIATTR_NUM_BARRIERS
	.align		4
        /*0020*/ 	.byte	0x02, 0x4c
        /*0022*/ 	.byte	0x01
	.zero		1


	//----- nvinfo : EIATTR_MERCURY_ISA_VERSION
	.align		4
        /*0024*/ 	.byte	0x03, 0x5f
        /*0026*/ 	.short	0x0101


	//----- nvinfo : EIATTR_COOP_GROUP_MASK_REGIDS
	.align		4
        /*0028*/ 	.byte	0x04, 0x29
        /*002a*/ 	.short	(.L_3112 - .L_3111)


	//   ....[0]....
.L_3111:
        /*002c*/ 	.word	0xffffffff


	//   ....[1]....
        /*0030*/ 	.word	0xffffffff


	//   ....[2]....
        /*0034*/ 	.word	0xffffffff


	//   ....[3]....
        /*0038*/ 	.word	0xffffffff


	//   ....[4]....
        /*003c*/ 	.word	0xffffffff


	//   ....[5]....
        /*0040*/ 	.word	0xffffffff


	//   ....[6]....
        /*0044*/ 	.word	0xffffffff


	//   ....[7]....
        /*0048*/ 	.word	0xffffffff


	//   ....[8]....
        /*004c*/ 	.word	0xffffffff


	//   ....[9]....
        /*0050*/ 	.word	0xffffffff


	//   ....[10]....
        /*0054*/ 	.word	0xffffffff


	//   ....[11]....
        /*0058*/ 	.word	0xffffffff


	//   ....[12]....
        /*005c*/ 	.word	0xffffffff


	//   ....[13]....
        /*0060*/ 	.word	0xffffffff


	//   ....[14]....
        /*0064*/ 	.word	0xffffffff


	//   ....[15]....
        /*0068*/ 	.word	0xffffffff


	//   ....[16]....
        /*006c*/ 	.word	0xffffffff


	//   ....[17]....
        /*0070*/ 	.word	0xffffffff


	//----- nvinfo : EIATTR_COOP_GROUP_INSTR_OFFSETS
	.align		4
.L_3112:
        /*0074*/ 	.byte	0x04, 0x28
        /*0076*/ 	.short	(.L_3114 - .L_3113)


	//   ....[0]....
.L_3113:
        /*0078*/ 	.word	0x00002470


	//   ....[1]....
        /*007c*/ 	.word	0x00002490


	//   ....[2]....
        /*0080*/ 	.word	0x000024b0


	//   ....[3]....
        /*0084*/ 	.word	0x000024d0


	//   ....[4]....
        /*0088*/ 	.word	0x000024f0


	//   ....[5]....
        /*008c*/ 	.word	0x00002a80


	//   ....[6]....
        /*0090*/ 	.word	0x00002aa0


	//   ....[7]....
        /*0094*/ 	.word	0x00002ac0


	//   ....[8]....
        /*0098*/ 	.word	0x00002ae0


	//   ....[9]....
        /*009c*/ 	.word	0x00002b00


	//   ....[10]....
        /*00a0*/ 	.word	0x00002c80


	//   ....[11]....
        /*00a4*/ 	.word	0x00002cc0


	//   ....[12]....
        /*00a8*/ 	.word	0x00002d00


	//   ....[13]....
        /*00ac*/ 	.word	0x00002d50


	//   ....[14]....
        /*00b0*/ 	.word	0x00002db0


	//   ....[15]....
        /*00b4*/ 	.word	0x00002e10


	//   ....[16]....
        /*00b8*/ 	.word	0x00002e80


	//   ....[17]....
        /*00bc*/ 	.word	0x00002ed0


	//----- nvinfo : EIATTR_VRC_CTA_INIT_COUNT
	.align		4
.L_3114:
        /*00c0*/ 	.byte	0x02, 0x4a
	.zero		1
	.zero		1


	//----- nvinfo : EIATTR_EXIT_INSTR_OFFSETS
	.align		4
        /*00c4*/ 	.byte	0x04, 0x1c
        /*00c6*/ 	.short	(.L_3116 - .L_3115)


	//   ....[0]....
.L_3115:
        /*00c8*/ 	.word	0x00000a10


	//   ....[1]....
        /*00cc*/ 	.word	0x00003ae0


	//----- nvinfo : EIATTR_MAX_THREADS
	.align		4
.L_3116:
        /*00d0*/ 	.byte	0x04, 0x05
        /*00d2*/ 	.short	(.L_3118 - .L_3117)
.L_3117:
        /*00d4*/ 	.word	0x00000080
        /*00d8*/ 	.word	0x00000001
        /*00dc*/ 	.word	0x00000001


	//----- nvinfo : EIATTR_CRS_STACK_SIZE
	.align		4
.L_3118:
        /*00e0*/ 	.byte	0x04, 0x1e
        /*00e2*/ 	.short	(.L_3120 - .L_3119)
.L_3119:
        /*00e4*/ 	.word	0x00000000


	//----- nvinfo : EIATTR_CBANK_PARAM_SIZE
	.align		4
.L_3120:
        /*00e8*/ 	.byte	0x03, 0x19
        /*00ea*/ 	.short	0x00e8


	//----- nvinfo : EIATTR_PARAM_CBANK
	.align		4
        /*00ec*/ 	.byte	0x04, 0x0a
        /*00ee*/ 	.short	(.L_3122 - .L_3121)
	.align		4
.L_3121:
        /*00f0*/ 	.word	index@(.nv.constant0._ZN10layer_norm13ln_fwd_kernelINS_13Kernel_traitsIf6__halffS2_fjLj5120ELj1ELj1ELj4ELj16ENS_18Kernel_traits_baseILj5120EfS2_fS2_fjLj128EEEEELb0ELb1ELb0ELb0EEEvNS_9FwdParamsE)
        /*00f4*/ 	.short	0x0380
        /*00f6*/ 	.short	0x00e8


	//----- nvinfo : EIATTR_SW_WAR
	.align		4
.L_3122:
        /*00f8*/ 	.byte	0x04, 0x36
        /*00fa*/ 	.short	(.L_3124 - .L_3123)
.L_3123:
        /*00fc*/ 	.word	0x00000008
.L_3124:


//--------------------- .nv.info._ZN10layer_norm13ln_fwd_kernelINS_13Kernel_traitsIf6__halffS2_fjLj5120ELj1ELj1ELj4ELj16ENS_18Kernel_traits_baseILj5120EfS2_fS2_fjLj128EEEEELb0ELb1ELb0ELb1EEEvNS_9FwdParamsE --------------------------
	.section	.nv.info._ZN10layer_norm13ln_fwd_kernelINS_13Kernel_traitsIf6__halffS2_fjLj5120ELj1ELj1ELj4ELj16ENS_18Kernel_traits_baseILj5120EfS2_fS2_fjLj128EEEEELb0ELb1ELb0ELb1EEEvNS_9FwdParamsE,"",@"SHT_CUDA_INFO"
	.sectionflags	@""
	.align	4


	//----- nvinfo : EIATTR_CUDA_API_VERSION
	.align		4
        /*0000*/ 	.byte	0x04, 0x37
        /*0002*/ 	.short	(.L_3126 - .L_3125)
.L_3125:
        /*0004*/ 	.word	0x00000082


	//----- nvinfo : EIATTR_KPARAM_INFO
	.align		4
.L_3126:
        /*0008*/ 	.byte	0x04, 0x17
        /*000a*/ 	.short	(.L_3128 - .L_3127)
.L_3127:
        /*000c*/ 	.word	0x00000000
        /*0010*/ 	.short	0x0000
        /*0012*/ 	.short	0x0000
        /*0014*/ 	.byte	0x00, 0xf0, 0xa1, 0x03


	//----- nvinfo : EIATTR_SPARSE_MMA_MASK
	.align		4
.L_3128:
        /*0018*/ 	.byte	0x03, 0x50
        /*001a*/ 	.short	0x0000


	//----- nvinfo : EIATTR_MAXREG_COUNT
	.align		4
        /*001c*/ 	.byte	0x03, 0x1b
        /*001e*/ 	.short	0x00ff


	//----- nvinfo : EIATTR_NUM_BARRIERS
	.align		4
        /*0020*/ 	.byte	0x02, 0x4c
        /*0022*/ 	.byte	0x01
	.zero		1


	//----- nvinfo : EIATTR_MERCURY_ISA_VERSION
	.align		4
        /*0024*/ 	.byte	0x03, 0x5f
        /*0026*/ 	.short	0x0101


	//----- nvinfo : EIATTR_COOP_GROUP_MASK_REGIDS
	.align		4
        /*0028*/ 	.byte	0x04, 0x29
        /*002a*/ 	.short	(.L_3130 - .L_3129)


	//   ....[0]....
.L_3129:
        /*002c*/ 	.word	0xffffffff


	//   ....[1]....
        /*0030*/ 	.word	0xffffffff


	//   ....[2]....
        /*0034*/ 	.word	0xffffffff


	//   ....[3]....
        /*0038*/ 	.word	0xffffffff


	//   ....[4]....
        /*003c*/ 	.word	0xffffffff


	//   ....[5]....
        /*0040*/ 	.word	0xffffffff


	//   ....[6]....
        /*0044*/ 	.word	0xffffffff


	//   ....[7]....
        /*0048*/ 	.word	0xffffffff


	//   ....[8]....
        /*004c*/ 	.word	0xffffffff


	//   ....[9]....
        /*0050*/ 	.word	0xffffffff


	//   ....[10]....
        /*0054*/ 	.word	0xffffffff


	//   ....[11]....
        /*0058*/ 	.word	0xffffffff


	//   ....[12]....
        /*005c*/ 	.word	0xffffffff


	//   ....[13]....
        /*0060*/ 	.word	0xffffffff


	//   ....[14]....
        /*0064*/ 	.word	0xffffffff


	//   ....[15]....
        /*0068*/ 	.word	0xffffffff


	//   ....[16]....
        /*006c*/ 	.word	0xffffffff


	//   ....[17]....
        /*0070*/ 	.word	0xffffffff


	//----- nvinfo : EIATTR_COOP_GROUP_INSTR_OFFSETS
	.align		4
.L_3130:
        /*0074*/ 	.byte	0x04, 0x28
        /*0076*/ 	.short	(.L_3132 - .L_3131)


	//   ....[0]....
.L_3131:
        /*0078*/ 	.word	0x00001c60


	//   ....[1]....
        /*007c*/ 	.word	0x00001c80


	//   ....[2]....
        /*0080*/ 	.word	0x00001ca0


	//   ....[3]....
        /*0084*/ 	.word	0x00001cc0


	//   ....[4]....
        /*0088*/ 	.word	0x00001ce0


	//   ....[5]....
        /*008c*/ 	.word	0x00002210


	//   ....[6]....
        /*0090*/ 	.word	0x00002230


	//   ....[7]....
        /*0094*/ 	.word	0x00002260


	//   ....[8]....
        /*0098*/ 	.word	0x00002290


	//   ....[9]....
        /*009c*/ 	.word	0x000022b0


	//   ....[10]....
        /*00a0*/ 	.word	0x00002460


	//   ....[11]....
        /*00a4*/ 	.word	0x000024a0


	//   ....[12]....
        /*00a8*/ 	.word	0x000024f0


	//   ....[13]....
        /*00ac*/ 	.word	0x00002530


	//   ....[14]....
        /*00b0*/ 	.word	0x000025b0


	//   ....[15]....
        /*00b4*/ 	.word	0x00002610


	//   ....[16]....
        /*00b8*/ 	.word	0x00002670


	//   ....[17]....
        /*00bc*/ 	.word	0x000026c0


	//----- nvinfo : EIATTR_VRC_CTA_INIT_COUNT
	.align		4
.L_3132:
        /*00c0*/ 	.byte	0x02, 0x4a
	.zero		1
	.zero		1


	//----- nvinfo : EIATTR_EXIT_INSTR_OFFSETS
	.align		4
        /*00c4*/ 	.byte	0x04, 0x1c
        /*00c6*/ 	.short	(.L_3134 - .L_3133)


	//   ....[0]....
.L_3133:
        /*00c8*/ 	.word	0x000005c0


	//   ....[1]....
        /*00cc*/ 	.word	0x00003140


	//----- nvinfo : EIATTR_MAX_THREADS
	.align		4
.L_3134:
        /*00d0*/ 	.byte	0x04, 0x05
        /*00d2*/ 	.short	(.L_3136 - .L_3135)
.L_3135:
        /*00d4*/ 	.word	0x00000080
        /*00d8*/ 	.word	0x00000001
        /*00dc*/ 	.word	0x00000001


	//----- nvinfo : EIATTR_CRS_STACK_SIZE
	.align		4
.L_3136:
        /*00e0*/ 	.byte	0x04, 0x1e
        /*00e2*/ 	.short	(.L_3138 - .L_3137)
.L_3137:
        /*00e4*/ 	.word	0x00000000


	//----- nvinfo : EIATTR_CBANK_PARAM_SIZE
	.align		4
.L_3138:
        /*00e8*/ 	.byte	0x03, 0x19
        /*00ea*/ 	.short	0x00e8


	//----- nvinfo : EIATTR_PARAM_CBANK
	.align		4
        /*00ec*/ 	.byte	0x04, 0x0a
        /*00ee*/ 	.short	(.L_3140 - .L_3139)
	.align		4
.L_3139:
        /*00f0*/ 	.word	index@(.nv.constant0._ZN10layer_norm13ln_fwd_kernelINS_13Kernel_traitsIf6__halffS2_fjLj5120ELj1ELj1ELj4ELj16ENS_18Kernel_traits_baseILj5120EfS2_fS2_fjLj128EEEEELb0ELb1ELb0ELb1EEEvNS_9FwdParamsE)
        /*00f4*/ 	.short	0x0380
        /*00f6*/ 	.short	0x00e8


	//----- nvinfo : EIATTR_SW_WAR
	.align		4
.L_3140:
        /*00f8*/ 	.byte	0x04, 0x36
        /*00fa*/ 	.short	(.L_3142 - .L_3141)
.L_3141:
        /*00fc*/ 	.word	0x00000008
.L_3142:


//--------------------- .nv.info._ZN10layer_norm13ln_fwd_kernelINS_13Kernel_traitsIf6__halffS2_fjLj5120ELj1ELj1ELj4ELj16ENS_18Kernel_traits_baseILj5120EfS2_fS2_fjLj128EEEEELb0ELb1ELb1ELb0EEEvNS_9FwdParamsE --------------------------
	.section	.nv.info._ZN10layer_norm13ln_fwd_kernelINS_13Kernel_traitsIf6__halffS2_fjLj5120ELj1ELj1ELj4ELj16ENS_18Kernel_traits_baseILj5120EfS2_fS2_fjLj128EEEEELb0ELb1ELb1ELb0EEEvNS_9FwdParamsE,"",@"SHT_CUDA_INFO"
	.sectionflags	@""
	.align	4


	//----- nvinfo : EIATTR_CUDA_API_VERSION
	.align		4
        /*0000*/ 	.byte	0x04, 0x37
        /*0002*/ 	.short	(.L_3144 - .L_3143)
.L_3143:
        /*0004*/ 	.word	0x00000082


	//----- nvinfo : EIATTR_KPARAM_INFO
	.align		4
.L_3144:
        /*0008*/ 	.byte	0x04, 0x17
        /*000a*/ 	.short	(.L_3146 - .L_3145)
.L_3145:
        /*000c*/ 	.word	0x00000000
        /*0010*/ 	.short	0x0000
        /*0012*/ 	.short	0x0000
        /*0014*/ 	.byte	0x00, 0xf0, 0xa1, 0x03


	//----- nvinfo : EIATTR_SPARSE_MMA_MASK
	.align		4
.L_3146:
        /*0018*/ 	.byte	0x03, 0x50
        /*001a*/ 	.short	0x0000


	//----- nvinfo : EIATTR_MAXREG_COUNT
	.align		4
        /*001c*/ 	.byte	0x03, 0x1b
        /*001e*/ 	.short	0x00ff


	//----- nvinfo : EIATTR_NUM_BARRIERS
	.align		4
        /*0020*/ 	.byte	0x02, 0x4c
        /*0022*/ 	.byte	0x01
	.zero		1


	//----- nvinfo : EIATTR_MERCURY_ISA_VERSION
	.align		4
        /*0024*/ 	.byte	0x03, 0x5f
        /*0026*/ 	.short	0x0101


	//----- nvinfo : EIATTR_COOP_GROUP_MASK_REGIDS
	.align		4
        /*0028*/ 	.byte	0x04, 0x29
        /*002a*/ 	.short	(.L_3148 - .L_3147)


	//   ....[0]....
.L_3147:
        /*002c*/ 	.word	0xffffffff


	//   ....[1]....
        /*0030*/ 	.word	0xffffffff


	//   ....[2]....
        /*0034*/ 	.word	0xffffffff


	//   ....[3]....
        /*0038*/ 	.word	0xffffffff


	//   ....[4]....
        /*003c*/ 	.word	0xffffffff


	//   ....[5]....
        /*0040*/ 	.word	0xffffffff


	//   ....[6]....
        /*0044*/ 	.word	0xffffffff


	//   ....[7]....
        /*0048*/ 	.word	0xffffffff


	//   ....[8]....
        /*004c*/ 	.word	0xffffffff


	//   ....[9]....
        /*0050*/ 	.word	0xffffffff


	//   ....[10]....
        /*0054*/ 	.word	0xffffffff


	//   ....[11]....
        /*0058*/ 	.word	0xffffffff


	//   ....[12]....
        /*005c*/ 	.word	0xffffffff


	//   ....[13]....
        /*0060*/ 	.word	0xffffffff


	//   ....[14]....
        /*0064*/ 	.word	0xffffffff


	//   ....[15]....
        /*0068*/ 	.word	0xffffffff


	//   ....[16]....
        /*006c*/ 	.word	0xffffffff


	//   ....[17]....
        /*0070*/ 	.word	0xffffffff


	//----- nvinfo : EIATTR_COOP_GROUP_INSTR_OFFSETS
	.align		4
.L_3148:
        /*0074*/ 	.byte	0x04, 0x28
        /*0076*/ 	.short	(.L_3150 - .L_3149)


	//   ....[0]....
.L_3149:
        /*0078*/ 	.word	0x00002e60


	//   ....[1]....
        /*007c*/ 	.word	0x00002e80


	//   ....[2]....
        /*0080*/ 	.word	0x00002ea0


	//   ....[3]....
        /*0084*/ 	.word	0x00002ec0


	//   ....[4]....
        /*0088*/ 	.word	0x00002ee0


	//   ....[5]....
        /*008c*/ 	.word	0x00003470


	//   ....[6]....
        /*0090*/ 	.word	0x00003490


	//   ....[7]....
        /*0094*/ 	.word	0x000034b0


	//   ....[8]....
        /*0098*/ 	.word	0x000034d0


	//   ....[9]....
        /*009c*/ 	.word	0x000034f0


	//   ....[10]....
        /*00a0*/ 	.word	0x00003670


	//   ....[11]....
        /*00a4*/ 	.word	0x000036a0


	//   ....[12]....
        /*00a8*/ 	.word	0x000036b0


	//   ....[13]....
        /*00ac*/ 	.word	0x000036f0


	//   ....[14]....
        /*00b0*/ 	.word	0x000037d0


	//   ....[15]....
        /*00b4*/ 	.word	0x00003800


	//   ....[16]....
        /*00b8*/ 	.word	0x000038b0


	//   ....[17]....
        /*00bc*/ 	.word	0x000038d0


	//----- nvinfo : EIATTR_VRC_CTA_INIT_COUNT
	.align		4
.L_3150:
        /*00c0*/ 	.byte	0x02, 0x4a
	.zero		1
	.zero		1


	//----- nvinfo : EIATTR_EXIT_INSTR_OFFSETS
	.align		4
        /*00c4*/ 	.byte	0x04, 0x1c
        /*00c6*/ 	.short	(.L_3152 - .L_3151)


	//   ....[0]....
.L_3151:
        /*00c8*/ 	.word	0x00000a10


	//   ....[1]....
        /*00cc*/ 	.word	0x00004530


	//----- nvinfo : EIATTR_MAX_THREADS
	.align		4
.L_3152:
        /*00d0*/ 	.byte	0x04, 0x05
        /*00d2*/ 	.short	(.L_3154 - .L_3153)
.L_3153:
        /*00d4*/ 	.word	0x00000080
        /*00d8*/ 	.word	0x00000001
        /*00dc*/ 	.word	0x00000001


	//----- nvinfo : EIATTR_CRS_STACK_SIZE
	.align		4
.L_3154:
        /*00e0*/ 	.byte	0x04, 0x1e
        /*00e2*/ 	.short	(.L_3156 - .L_3155)
.L_3155:
        /*00e4*/ 	.word	0x00000000


	//----- nvinfo : EIATTR_CBANK_PARAM_SIZE
	.align		4
.L_3156:
        /*00e8*/ 	.byte	0x03, 0x19
        /*00ea*/ 	.short	0x00e8


	//----- nvinfo : EIATTR_PARAM_CBANK
	.align		4
        /*00ec*/ 	.byte	0x04, 0x0a
        /*00ee*/ 	.short	(.L_3158 - .L_3157)
	.align		4
.L_3157:
        /*00f0*/ 	.word	index@(.nv.constant0._ZN10layer_norm13ln_fwd_kernelINS_13Kernel_traitsIf6__halffS2_fjLj5120ELj1ELj1ELj4ELj16ENS_18Kernel_traits_baseILj5120EfS2_fS2_fjLj128EEEEELb0ELb1ELb1ELb0EEEvNS_9FwdParamsE)
        /*00f4*/ 	.short	0x0380
        /*00f6*/ 	.short	0x00e8


	//----- nvinfo : EIATTR_SW_WAR
	.align		4
.L_3158:
        /*00f8*/ 	.byte	0x04, 0x36
        /*00fa*/ 	.short	(.L_3160 - .L_3159)
.L_3159:
        /*00fc*/ 	.word	0x00000008
.L_3160:


//--------------------- .nv.info._ZN10layer_norm13ln_fwd_kernelINS_13Kernel_traitsIf6__halffS2_fjLj5120ELj1ELj1ELj4ELj16ENS_18Kernel_traits_baseILj5120EfS2_fS2_fjLj128EEEEELb0ELb1ELb1ELb1EEEvNS_9FwdParamsE --------------------------
	.section	.nv.info._ZN10layer_norm13ln_fwd_kernelINS_13Kernel_traitsIf6__halffS2_fjLj5120ELj1ELj1ELj4ELj16ENS_18Kernel_traits_baseILj5120EfS2_fS2_fjLj128EEEEELb0ELb1ELb1ELb1EEEvNS_9FwdParamsE,"",@"SHT_CUDA_INFO"
	.sectionflags	@""
	.align	4


	//----- nvinfo : EIATTR_CUDA_API_VERSION
	.align		4
        /*0000*/ 	.byte	0x04, 0x37
        /*0002*/ 	.short	(.L_3162 - .L_3161)
.L_3161:
        /*0004*/ 	.word	0x00000082


	//----- nvinfo : EIATTR_KPARAM_INFO
	.align		4
.L_3162:
        /*0008*/ 	.byte	0x04, 0x17
        /*000a*/ 	.short	(.L_3164 - .L_3163)
.L_3163:
        /*000c*/ 	.word	0x00000000
        /*0010*/ 	.short	0x0000
        /*0012*/ 	.short	0x0000
        /*0014*/ 	.byte	0x00, 0xf0, 0xa1, 0x03


	//----- nvinfo : EIATTR_SPARSE_MMA_MASK
	.align		4
.L_3164:
        /*0018*/ 	.byte	0x03, 0x50
        /*001a*/ 	.short	0x0000


	//----- nvinfo : EIATTR_MAXREG_COUNT
	.align		4
        /*001c*/ 	.byte	0x03, 0x1b
        /*001e*/ 	.short	0x00ff


	//----- nvinfo : EIATTR_NUM_BARRIERS
	.align		4
        /*0020*/ 	.byte	0x02, 0x4c
        /*0022*/ 	.byte	0x01
	.zero		1


	//----- nvinfo : EIATTR_MERCURY_ISA_VERSION
	.align		4
        /*0024*/ 	.byte	0x03, 0x5f
        /*0026*/ 	.short	0x0101


	//----- nvinfo : EIATTR_COOP_GROUP_MASK_REGIDS
	.align		4
        /*0028*/ 	.byte	0x04, 0x29
        /*002a*/ 	.short	(.L_3166 - .L_3165)


	//   ....[0]....
.L_3165:
        /*002c*/ 	.word	0xffffffff


	//   ....[1]....
        /*0030*/ 	.word	0xffffffff


	//   ....[2]....
        /*0034*/ 	.word	0xffffffff


	//   ....[3]....
        /*0038*/ 	.word	0xffffffff


	//   ....[4]....
        /*003c*/ 	.word	0xffffffff


	//   ....[5]....
        /*0040*/ 	.word	0xffffffff


	//   ....[6]....
        /*0044*/ 	.word	0xffffffff


	//   ....[7]....
        /*0048*/ 	.word	0xffffffff


	//   ....[8]....
        /*004c*/ 	.word	0xffffffff


	//   ....[9]....
        /*0050*/ 	.word	0xffffffff


	//   ....[10]....
        /*0054*/ 	.word	0xffffffff


	//   ....[11]....
        /*0058*/ 	.word	0xffffffff


	//   ....[12]....
        /*005c*/ 	.word	0xffffffff


	//   ....[13]....
        /*0060*/ 	.word	0xffffffff


	//   ....[14]....
        /*0064*/ 	.word	0xffffffff


	//   ....[15]....
        /*0068*/ 	.word	0xffffffff


	//   ....[16]....
        /*006c*/ 	.word	0xffffffff


	//   ....[17]....
        /*0070*/ 	.word	0xffffffff


	//----- nvinfo : EIATTR_COOP_GROUP_INSTR_OFFSETS
	.align		4
.L_3166:
        /*0074*/ 	.byte	0x04, 0x28
        /*0076*/ 	.short	(.L_3168 - .L_3167)


	//   ....[0]....
.L_3167:
        /*0078*/ 	.word	0x000026d0


	//   ....[1]....
        /*007c*/ 	.word	0x000026f0


	//   ....[2]....
        /*0080*/ 	.word	0x00002710


	//   ....[3]....
        /*0084*/ 	.word	0x00002730


	//   ....[4]....
        /*0088*/ 	.word	0x00002750


	//   ....[5]....
        /*008c*/ 	.word	0x00002c80


	//   ....[6]....
        /*0090*/ 	.word	0x00002ca0


	//   ....[7]....
        /*0094*/ 	.word	0x00002cd0


	//   ....[8]....
        /*0098*/ 	.word	0x00002d00


	//   ....[9]....
        /*009c*/ 	.word	0x00002d40


	//   ....[10]....
        /*00a0*/ 	.word	0x00002ed0


	//   ....[11]....
        /*00a4*/ 	.word	0x00002f00


	//   ....[12]....
        /*00a8*/ 	.word	0x00002f10


	//   ....[13]....
        /*00ac*/ 	.word	0x00002f50


	//   ....[14]....
        /*00b0*/ 	.word	0x00003020


	//   ....[15]....
        /*00b4*/ 	.word	0x00003050


	//   ....[16]....
        /*00b8*/ 	.word	0x00003100


	//   ....[17]....
        /*00bc*/ 	.word	0x00003130


	//----- nvinfo : EIATTR_VRC_CTA_INIT_COUNT
	.align		4
.L_3168:
        /*00c0*/ 	.byte	0x02, 0x4a
	.zero		1
	.zero		1


	//----- nvinfo : EIATTR_EXIT_INSTR_OFFSETS
	.align		4
        /*00c4*/ 	.byte	0x04, 0x1c
        /*00c6*/ 	.short	(.L_3170 - .L_3169)


	//   ....[0]....
.L_3169:
        /*00c8*/ 	.word	0x000005c0


	//   ....[1]....
        /*00cc*/ 	.word	0x00003c60


	//----- nvinfo : EIATTR_MAX_THREADS
	.align		4
.L_3170:
        /*00d0*/ 	.byte	0x04, 0x05
        /*00d2*/ 	.short	(.L_3172 - .L_3171)
.L_3171:
        /*00d4*/ 	.word	0x00000080
        /*00d8*/ 	.word	0x00000001
        /*00dc*/ 	.word	0x00000001


	//----- nvinfo : EIATTR_CRS_STACK_SIZE
	.align		4
.L_3172:
        /*00e0*/ 	.byte	0x04, 0x1e
        /*00e2*/ 	.short	(.L_3174 - .L_3173)
.L_3173:
        /*00e4*/ 	.word	0x00000000


	//----- nvinfo : EIATTR_CBANK_PARAM_SIZE
	.align		4
.L_3174:
        /*00e8*/ 	.byte	0x03, 0x19
        /*00ea*/ 	.short	0x00e8


	//----- nvinfo : EIATTR_PARAM_CBANK
	.align		4
        /*00ec*/ 	.byte	0x04, 0x0a
        /*00ee*/ 	.short	(.L_3176 - .L_3175)
	.align		4
.L_3175:
        /*00f0*/ 	.word	index@(.nv.constant0._ZN10layer_norm13ln_fwd_kernelINS_13Kernel_traitsIf6__halffS2_fjLj5120ELj1ELj1ELj4ELj16ENS_18Kernel_traits_baseILj5120EfS2_fS2_fjLj128EEEEELb0ELb1ELb1ELb1EEEvNS_9FwdParamsE)
        /*00f4*/ 	.short	0x0380
        /*00f6*/ 	.short	0x00e8


	//----- nvinfo : EIATTR_SW_WAR
	.align		4
.L_3176:
        /*00f8*/ 	.byte	0x04, 0x36
        /*00fa*/ 	.short	(.L_3178 - .L_3177)
.L_3177:
        /*00fc*/ 	.word	0x00000008
.L_3178:


//--------------------- .nv.info._ZN10layer_norm13ln_fwd_kernelINS_13Kernel_traitsIf6__halffS2_fjLj5120ELj1ELj1ELj4ELj16ENS_18Kernel_traits_baseILj5120EfS2_fS2_fjLj128EEEEELb1ELb0ELb0ELb0EEEvNS_9FwdParamsE --------------------------
	.section	.nv.info._ZN10layer_norm13ln_fwd_kernelINS_13Kernel_traitsIf6__halffS2_fjLj5120ELj1ELj1ELj4ELj16ENS_18Kernel_traits_baseILj5120EfS2_fS2_fjLj128EEEEELb1ELb0ELb0ELb0EEEvNS_9FwdParamsE,"",@"SHT_CUDA_INFO"
	.sectionflags	@""
	.align	4


	//----- nvinfo : EIATTR_CUDA_API_VERSION
	.align		4
        /*0000*/ 	.byte	0x04, 0x37
        /*0002*/ 	.short	(.L_3180 - .L_3179)
.L_3179:
        /*0004*/ 	.word	0x00000082


	//----- nvinfo : EIATTR_KPARAM_INFO
	.align		4
.L_3180:
        /*0008*/ 	.byte	0x04, 0x17
        /*000a*/ 	.short	(.L_3182 - .L_3181)
.L_3181:
        /*000c*/ 	.word	0x00000000
        /*0010*/ 	.short	0x0000
        /*0012*/ 	.short	0x0000
        /*0014*/ 	.byte	0x00, 0xf0, 0xa1, 0x03


	//----- nvinfo : EIATTR_SPARSE_MMA_MASK
	.align		4
.L_3182:
        /*0018*/ 	.byte	0x03, 0x50
        /*001a*/ 	.short	0x0000


	//----- nvinfo : EIATTR_MAXREG_COUNT
	.align		4
        /*001c*/ 	.byte	0x03, 0x1b
        /*001e*/ 	.short	0x00ff


	//----- nvinfo : EIATTR_NUM_BARRIERS
	.align		4
        /*0020*/ 	.byte	0x02, 0x4c
        /*0022*/ 	.byte	0x01
	.zero		1


	//----- nvinfo : EIATTR_MERCURY_ISA_VERSION
	.align		4
        /*0024*/ 	.byte	0x03, 0x5f
        /*0026*/ 	.short	0x0101


	//----- nvinfo : EIATTR_COOP_GROUP_MASK_REGIDS
	.align		4
        /*0028*/ 	.byte	0x04, 0x29
        /*002a*/ 	.short	(.L_3184 - .L_3183)


	//   ....[0]....
.L_3183:
        /*002c*/ 	.word	0xffffffff


	//   ....[1]....
        /*0030*/ 	.word	0xffffffff


	//   ....[2]....
        /*0034*/ 	.word	0xffffffff


	//   ....[3]....
        /*0038*/ 	.word	0xffffffff


	//   ....[4]....
        /*003c*/ 	.word	0xffffffff


	//   ....[5]....
        /*0040*/ 	.word	0xffffffff


	//   ....[6]....
        /*0044*/ 	.word	0xffffffff


	//   ....[7]....
        /*0048*/ 	.word	0xffffffff


	//   ....[8]....
        /*004c*/ 	.word	0xffffffff


	//   ....[9]....
        /*0050*/ 	.word	0xffffffff


	//   ....[10]....
        /*0054*/ 	.word	0xffffffff


	//   ....[11]....
        /*0058*/ 	.word	0xffffffff


	//   ....[12]....
        /*005c*/ 	.word	0xffffffff


	//   ....[13]....
        /*0060*/ 	.word	0xffffffff


	//   ....[14]....
        /*0064*/ 	.word	0xffffffff


	//   ....[15]....
        /*0068*/ 	.word	0xffffffff


	//   ....[16]....
        /*006c*/ 	.word	0xffffffff


	//   ....[17]....
        /*0070*/ 	.word	0xffffffff


	//----- nvinfo : EIATTR_COOP_GROUP_INSTR_OFFSETS
	.align		4
.L_3184:
        /*0074*/ 	.byte	0x04, 0x28
        /*0076*/ 	.short	(.L_3186 - .L_3185)


	//   ....[0]....
.L_3185:
        /*0078*/ 	.word	0x0001b070


	//   ....[1]....
        /*007c*/ 	.word	0x0001b090


	//   ....[2]....
        /*0080*/ 	.word	0x0001b0b0


	//   ....[3]....
        /*0084*/ 	.word	0x0001b0d0


	//   ....[4]....
        /*0088*/ 	.word	0x0001b0f0


	//   ....[5]....
        /*008c*/ 	.word	0x0001b640


	//   ....[6]....
        /*0090*/ 	.word	0x0001b660


	//   ....[7]....
        /*0094*/ 	.word	0x0001b680


	//   ....[8]....
        /*0098*/ 	.word	0x0001b6b0


	//   ....[9]....
        /*009c*/ 	.word	0x0001b710


	//   ....[10]....
        /*00a0*/ 	.word	0x0001b760


	//   ....[11]....
        /*00a4*/ 	.word	0x0001b7f0


	//   ....[12]....
        /*00a8*/ 	.word	0x0001b870


	//   ....[13]....
        /*00ac*/ 	.word	0x0001b880


	//   ....[14]....
        /*00b0*/ 	.word	0x0001b900


	//   ....[15]....
        /*00b4*/ 	.word	0x0001b930


	//   ....[16]....
        /*00b8*/ 	.word	0x0001b9c0


	//   ....[17]....
        /*00bc*/ 	.word	0x0001b9f0


	//----- nvinfo : EIATTR_VRC_CTA_INIT_COUNT
	.align		4
.L_3186:
        /*00c0*/ 	.byte	0x02, 0x4a
	.zero		1
	.zero		1


	//----- nvinfo : EIATTR_EXIT_INSTR_OFFSETS
	.align		4
        /*00c4*/ 	.byte	0x04, 0x1c
        /*00c6*/ 	.short	(.L_3188 - .L_3187)


	//   ....[0]....
.L_3187:
        /*00c8*/ 	.word	0x000009f0


	//   ....[1]....
        /*00cc*/ 	.word	0x0001c620


	//----- nvinfo : EIATTR_INDIRECT_BRANCH_TARGETS
	.align		4
.L_3188:
        /*00d0*/ 	.byte	0x04, 0x34
        /*00d2*/ 	.short	(.L_3190 - .L_3189)


	//   ....[0]....
.L_3189:
        /*00d4*/ 	.word	.L_x_33932@srel
        /*00d8*/ 	.short	0x0
        /*00da*/ 	.short	0x0
        /*00dc*/ 	.word	0x3
        /*00e0*/ 	.word	.L_x_33933@srel
        /*00e4*/ 	.word	.L_x_33934@srel
        /*00e8*/ 	.word	.L_x_33935@srel


	//----- nvinfo : EIATTR_MAX_THREADS
	.align		4
.L_3190:
        /*00ec*/ 	.byte	0x04, 0x05
        /*00ee*/ 	.short	(.L_3192 - .L_3191)
.L_3191:
        /*00f0*/ 	.word	0x00000080
        /*00f4*/ 	.word	0x00000001
        /*00f8*/ 	.word	0x00000001


	//----- nvinfo : EIATTR_CRS_STACK_SIZE
	.align		4
.L_3192:
        /*00fc*/ 	.byte	0x04, 0x1e
        /*00fe*/ 	.short	(.L_3194 - .L_3193)
.L_3193:
        /*0100*/ 	.word	0x00000000


	//----- nvinfo : EIATTR_CBANK_PARAM_SIZE
	.align		4
.L_3194:
        /*0104*/ 	.byte	0x03, 0x19
        /*0106*/ 	.short	0x00e8


	//----- nvinfo : EIATTR_PARAM_CBANK
	.align		4
        /*0108*/ 	.byte	0x04, 0x0a
        /*010a*/ 	.short	(.L_3196 - .L_3195)
	.align		4
.L_3195:
        /*010c*/ 	.word	index@(.nv.constant0._ZN10layer_norm13ln_fwd_kernelINS_13Kernel_traitsIf6__halffS2_fjLj5120ELj1ELj1ELj4ELj16ENS_18Kernel_traits_baseILj5120EfS2_fS2_fjLj128EEEEELb1ELb0ELb0ELb0EEEvNS_9FwdParamsE)
        /*0110*/ 	.short	0x0380
        /*0112*/ 	.short	0x00e8


	//----- nvinfo : EIATTR_SW_WAR
	.align		4
.L_3196:
        /*0114*/ 	.byte	0x04, 0x36
        /*0116*/ 	.short	(.L_3198 - .L_3197)
.L_3197:
        /*0118*/ 	.word	0x00000008
.L_3198:


//--------------------- .nv.info._ZN10layer_norm13ln_fwd_kernelINS_13Kernel_traitsIf6__halffS2_fjLj5120ELj1ELj1ELj4ELj16ENS_18Kernel_traits_baseILj5120EfS2_fS2_fjLj128EEEEELb1ELb0ELb0ELb1EEEvNS_9FwdParamsE --------------------------
	.section	.nv.info._ZN10layer_norm13ln_fwd_kernelINS_13Kernel_traitsIf6__halffS2_fjLj5120ELj1ELj1ELj4ELj16ENS_18Kernel_traits_baseILj5120EfS2_fS2_fjLj128EEEEELb1ELb0ELb0ELb1EEEvNS_9FwdParamsE,"",@"SHT_CUDA_INFO"
	.sectionflags	@""
	.align	4


	//----- nvinfo : EIATTR_CUDA_API_VERSION
	.align		4
        /*0000*/ 	.byte	0x04, 0x37
        /*0002*/ 	.short	(.L_3200 - .L_3199)
.L_3199:
        /*0004*/ 	.word	0x00000082


	//----- nvinfo : EIATTR_KPARAM_INFO
	.align		4
.L_3200:
        /*0008*/ 	.byte	0x04, 0x17
        /*000a*/ 	.short	(.L_3202 - .L_3201)
.L_3201:
        /*000c*/ 	.word	0x00000000
        /*0010*/ 	.short	0x0000
        /*0012*/ 	.short	0x0000
        /*0014*/ 	.byte	0x00, 0xf0, 0xa1, 0x03


	//----- nvinfo : EIATTR_SPARSE_MMA_MASK
	.align		4
.L_3202:
        /*0018*/ 	.byte	0x03, 0x50
        /*001a*/ 	.short	0x0000


	//----- nvinfo : EIATTR_MAXREG_COUNT
	.align		4
        /*001c*/ 	.byte	0x03, 0x1b
        /*001e*/ 	.short	0x00ff


	//----- nvinfo : EIATTR_NUM_BARRIERS
	.align		4
        /*0020*/ 	.byte	0x02, 0x4c
        /*0022*/ 	.byte	0x01
	.zero		1


	//----- nvinfo : EIATTR_MERCURY_ISA_VERSION
	.align		4
        /*0024*/ 	.byte	0x03, 0x5f
        /*0026*/ 	.short	0x0101


	//----- nvinfo : EIATTR_COOP_GROUP_MASK_REGIDS
	.align		4
        /*0028*/ 	.byte	0x04, 0x29
        /*002a*/ 	.short	(.L_3204 - .L_3203)


	//   ....[0]....
.L_3203:
        /*002c*/ 	.word	0xffffffff


	//   ....[1]....
        /*0030*/ 	.word	0xffffffff


	//   ....[2]....
        /*0034*/ 	.word	0xffffffff


	//   ....[3]....
        /*0038*/ 	.word	0xffffffff


	//   ....[4]....
        /*003c*/ 	.word	0xffffffff


	//   ....[5]....
        /*0040*/ 	.word	0xffffffff


	//   ....[6]....
        /*0044*/ 	.word	0xffffffff


	//   ....[7]....
        /*0048*/ 	.word	0xffffffff


	//   ....[8]....
        /*004c*/ 	.word	0xffffffff


	//   ....[9]....
        /*0050*/ 	.word	0xffffffff


	//   ....[10]....
        /*0054*/ 	.word	0xffffffff


	//   ....[11]....
        /*0058*/ 	.word	0xffffffff


	//   ....[12]....
        /*005c*/ 	.word	0xffffffff


	//   ....[13]....
        /*0060*/ 	.word	0xffffffff


	//   ....[14]....
        /*0064*/ 	.word	0xffffffff


	//   ....[15]....
        /*0068*/ 	.word	0xffffffff


	//   ....[16]....
        /*006c*/ 	.word	0xffffffff


	//   ....[17]....
        /*0070*/ 	.word	0xffffffff


	//----- nvinfo : EIATTR_COOP_GROUP_INSTR_OFFSETS
	.align		4
.L_3204:
        /*0074*/ 	.byte	0x04, 0x28
        /*0076*/ 	.short	(.L_3206 - .L_3205)


	//   ....[0]....
.L_3205:
        /*0078*/ 	.word	0x000191b0


	//   ....[1]....
        /*007c*/ 	.word	0x000191d0


	//   ....[2]....
        /*0080*/ 	.word	0x000191f0


	//   ....[3]....
        /*0084*/ 	.word	0x00019210


	//   ....[4]....
        /*0088*/ 	.word	0x00019230


	//   ....[5]....
        /*008c*/ 	.word	0x00019770


	//   ....[6]....
        /*0090*/ 	.word	0x000197a0


	//   ....[7]....
        /*0094*/ 	.word	0x000197e0


	//   ....[8]....
        /*0098*/ 	.word	0x00019830


	//   ....[9]....
        /*009c*/ 	.word	0x00019850


	//   ....[10]....
        /*00a0*/ 	.word	0x000199f0


	//   ....[11]....
        /*00a4*/ 	.word	0x00019a30


	//   ....[12]....
        /*00a8*/ 	.word	0x00019a70


	//   ....[13]....
        /*00ac*/ 	.word	0x00019ab0


	//   ....[14]....
        /*00b0*/ 	.word	0x00019b40


	//   ....[15]....
        /*00b4*/ 	.word	0x00019b90


	//   ....[16]....
        /*00b8*/ 	.word	0x00019c20


	//   ....[17]....
        /*00bc*/ 	.word	0x00019c50


	//----- nvinfo : EIATTR_VRC_CTA_INIT_COUNT
	.align		4
.L_3206:
        /*00c0*/ 	.byte	0x02, 0x4a
	.zero		1
	.zero		1


	//----- nvinfo : EIATTR_EXIT_INSTR_OFFSETS
	.align		4
        /*00c4*/ 	.byte	0x04, 0x1c
        /*00c6*/ 	.short	(.L_3208 - .L_3207)


	//   ....[0]....
.L_3207:
        /*00c8*/ 	.word	0x000006a0


	//   ....[1]....
        /*00cc*/ 	.word	0x0001a6d0


	//----- nvinfo : EIATTR_INDIRECT_BRANCH_TARGETS
	.align		4
.L_3208:
        /*00d0*/ 	.byte	0x04, 0x34
        /*00d2*/ 	.short	(.L_3210 - .L_3209)


	//   ....[0]....
.L_3209:
        /*00d4*/ 	.word	.L_x_33936@srel
        /*00d8*/ 	.short	0x0
        /*00da*/ 	.short	0x0
        /*00dc*/ 	.word	0x3
        /*00e0*/ 	.word	.L_x_33937@srel
        /*00e4*/ 	.word	.L_x_33938@srel
        /*00e8*/ 	.word	.L_x_33939@srel


	//----- nvinfo : EIATTR_MAX_THREADS
	.align		4
.L_3210:
        /*00ec*/ 	.byte	0x04, 0x05
        /*00ee*/ 	.short	(.L_3212 - .L_3211)
.L_3211:
        /*00f0*/ 	.word	0x00000080
        /*00f4*/ 	.word	0x00000001
        /*00f8*/ 	.word	0x00000001


	//----- nvinfo : EIATTR_CRS_STACK_SIZE
	.align		4
.L_3212:
        /*00fc*/ 	.byte	0x04, 0x1e
        /*00fe*/ 	.short	(.L_3214 - .L_3213)
.L_3213:
        /*0100*/ 	.word	0x00000000


	//----- nvinfo : EIATTR_CBANK_PARAM_SIZE
	.align		4
.L_3214:
        /*0104*/ 	.byte	0x03, 0x19
        /*0106*/ 	.short	0x00e8


	//----- nvinfo : EIATTR_PARAM_CBANK
	.align		4
        /*0108*/ 	.byte	0x04, 0x0a
        /*010a*/ 	.short	(.L_3216 - .L_3215)
	.align		4
.L_3215:
        /*010c*/ 	.word	index@(.nv.constant0._ZN10layer_norm13ln_fwd_kernelINS_13Kernel_traitsIf6__halffS2_fjLj5120ELj1ELj1ELj4ELj16ENS_18Kernel_traits_baseILj5120EfS2_fS2_fjLj128EEEEELb1ELb0ELb0ELb1EEEvNS_9FwdParamsE)
        /*0110*/ 	.short	0x0380
        /*0112*/ 	.short	0x00e8


	//----- nvinfo : EIATTR_SW_WAR
	.align		4
.L_3216:
        /*0114*/ 	.byte	0x04, 0x36
        /*0116*/ 	.short	(.L_3218 - .L_3217)
.L_3217:
        /*0118*/ 	.word	0x00000008
.L_3218:


//--------------------- .nv.info._ZN10layer_norm13ln_fwd_kernelINS_13Kernel_traitsIf6__halffS2_fjLj5120ELj1ELj1ELj4ELj16ENS_18Kernel_traits_baseILj5120EfS2_fS2_fjLj128EEEEELb1ELb0ELb1ELb0EEEvNS_9FwdParamsE --------------------------
	.section	.nv.info._ZN10layer_norm13ln_fwd_kernelINS_13Kernel_traitsIf6__halffS2_fjLj5120ELj1ELj1ELj4ELj16ENS_18Kernel_traits_baseILj5120EfS2_fS2_fjLj128EEEEELb1ELb0ELb1ELb0EEEvNS_9FwdParamsE,"",@"SHT_CUDA_INFO"
	.sectionflags	@""
	.align	4


	//----- nvinfo : EIATTR_CUDA_API_VERSION
	.align		4
        /*0000*/ 	.byte	0x04, 0x37
        /*0002*/ 	.short	(.L_3220 - .L_3219)
.L_3219:
        /*0004*/ 	.word	0x00000082


	//----- nvinfo : EIATTR_KPARAM_INFO
	.align		4
.L_3220:
        /*0008*/ 	.byte	0x04, 0x17
        /*000a*/ 	.short	(.L_3222 - .L_3221)
.L_3221:
        /*000c*/ 	.word	0x00000000
        /*0010*/ 	.short	0x0000
        /*0012*/ 	.short	0x0000
        /*0014*/ 	.byte	0x00, 0xf0, 0xa1, 0x03


	//----- nvinfo : EIATTR_SPARSE_MMA_MASK
	.align		4
.L_3222:
        /*0018*/ 	.byte	0x03, 0x50
        /*001a*/ 	.short	0x0000


	//----- nvinfo : EIATTR_MAXREG_COUNT
	.align		4
        /*001c*/ 	.byte	0x03, 0x1b
        /*001e*/ 	.short	0x00ff


	//----- nvinfo : EIATTR_NUM_BARRIERS
	.align		4
        /*0020*/ 	.byte	0x02, 0x4c
        /*0022*/ 	.byte	0x01
	.zero		1


	//----- nvinfo : EIATTR_MERCURY_ISA_VERSION
	.align		4
        /*0024*/ 	.byte	0x03, 0x5f
        /*0026*/ 	.short	0x0101


	//----- nvinfo : EIATTR_COOP_GROUP_MASK_REGIDS
	.align		4
        /*0028*/ 	.byte	0x04, 0x29
        /*002a*/ 	.short	(.L_3224 - .L_3223)


	//   ....[0]....
.L_3223:
        /*002c*/ 	.word	0xffffffff


	//   ....[1]....
        /*0030*/ 	.word	0xffffffff


	//   ....[2]....
        /*0034*/ 	.word	0xffffffff


	//   ....[3]....
        /*0038*/ 	.word	0xffffffff


	//   ....[4]....
        /*003c*/ 	.word	0xffffffff


	//   ....[5]....
        /*0040*/ 	.word	0xffffffff


	//   ....[6]....
        /*0044*/ 	.word	0xffffffff


	//   ....[7]....
        /*0048*/ 	.word	0xffffffff


	//   ....[8]....
        /*004c*/ 	.word	0xffffffff


	//   ....[9]....
        /*0050*/ 	.word	0xffffffff


	//   ....[10]....
        /*0054*/ 	.word	0xffffffff


	//   ....[11]....
        /*0058*/ 	.word	0xffffffff


	//   ....[12]....
        /*005c*/ 	.word	0xffffffff


	//   ....[13]....
        /*0060*/ 	.word	0xffffffff


	//   ....[14]....
        /*0064*/ 	.word	0xffffffff


	//   ....[15]....
        /*0068*/ 	.word	0xffffffff


	//   ....[16]....
        /*006c*/ 	.word	0xffffffff


	//   ....[17]....
        /*0070*/ 	.word	0xffffffff


	//----- nvinfo : EIATTR_COOP_GROUP_INSTR_OFFSETS
	.align		4
.L_3224:
        /*0074*/ 	.byte	0x04, 0x28
        /*0076*/ 	.short	(.L_3226 - .L_3225)


	//   ....[0]....
.L_3225:
        /*0078*/ 	.word	0x00020bd0


	//   ....[1]....
        /*007c*/ 	.word	0x00020bf0


	//   ....[2]....
        /*0080*/ 	.word	0x00020c10


	//   ....[3]....
        /*0084*/ 	.word	0x00020c30


	//   ....[4]....
        /*0088*/ 	.word	0x00020c50


	//   ....[5]....
        /*008c*/ 	.word	0x000211e0


	//   ....[6]....
        /*0090*/ 	.word	0x00021200


	//   ....[7]....
        /*0094*/ 	.word	0x00021220


	//   ....[8]....
        /*0098*/ 	.word	0x00021240


	//   ....[9]....
        /*009c*/ 	.word	0x00021260


	//   ....[10]....
        /*00a0*/ 	.word	0x000213e0


	//   ....[11]....
        /*00a4*/ 	.word	0x00021420


	//   ....[12]....
        /*00a8*/ 	.word	0x00021440


	//   ....[13]....
        /*00ac*/ 	.word	0x000214a0


	//   ....[14]....
        /*00b0*/ 	.word	0x00021560


	//   ....[15]....
        /*00b4*/ 	.word	0x00021580


	//   ....[16]....
        /*00b8*/ 	.word	0x00021650


	//   ....[17]....
        /*00bc*/ 	.word	0x00021670


	//----- nvinfo : EIATTR_VRC_CTA_INIT_COUNT
	.align		4
.L_3226:
        /*00c0*/ 	.byte	0x02, 0x4a
	.zero		1
	.zero		1


	//----- nvinfo : EIATTR_EXIT_INSTR_OFFSETS
	.align		4
        /*00c4*/ 	.byte	0x04, 0x1c
        /*00c6*/ 	.short	(.L_3228 - .L_3227)


	//   ....[0]....
.L_3227:
        /*00c8*/ 	.word	0x00000a00


	//   ....[1]....
        /*00cc*/ 	.word	0x000222d0


	//----- nvinfo : EIATTR_MAX_THREADS
	.align		4
.L_3228:
        /*00d0*/ 	.byte	0x04, 0x05
        /*00d2*/ 	.short	(.L_3230 - .L_3229)
.L_3229:
        /*00d4*/ 	.word	0x00000080
        /*00d8*/ 	.word	0x00000001
        /*00dc*/ 	.word	0x00000001


	//----- nvinfo : EIATTR_CRS_STACK_SIZE
	.align		4
.L_3230:
        /*00e0*/ 	.byte	0x04, 0x1e
        /*00e2*/ 	.short	(.L_3232 - .L_3231)
.L_3231:
        /*00e4*/ 	.word	0x00000000


	//----- nvinfo : EIATTR_CBANK_PARAM_SIZE
	.align		4
.L_3232:
        /*00e8*/ 	.byte	0x03, 0x19
        /*00ea*/ 	.short	0x00e8


	//----- nvinfo : EIATTR_PARAM_CBANK
	.align		4
        /*00ec*/ 	.byte	0x04, 0x0a
        /*00ee*/ 	.short	(.L_3234 - .L_3233)
	.align		4
.L_3233:
        /*00f0*/ 	.word	index@(.nv.constant0._ZN10layer_norm13ln_fwd_kernelINS_13Kernel_traitsIf6__halffS2_fjLj5120ELj1ELj1ELj4ELj16ENS_18Kernel_traits_baseILj5120EfS2_fS2_fjLj128EEEEELb1ELb0ELb1ELb0EEEvNS_9FwdParamsE)
        /*00f4*/ 	.short	0x0380
        /*00f6*/ 	.short	0x00e8


	//----- nvinfo : EIATTR_SW_WAR
	.align		4
.L_3234:
        /*00f8*/ 	.byte	0x04, 0x36
        /*00fa*/ 	.short	(.L_3236 - .L_3235)
.L_3235:
        /*00fc*/ 	.word	0x00000008
.L_3236:


//--------------------- .nv.info._ZN10layer_norm13ln_fwd_kernelINS_13Kernel_traitsIf6__halffS2_fjLj5120ELj1ELj1ELj4ELj16ENS_18Kernel_traits_baseILj5120EfS2_fS2_fjLj128EEEEELb1ELb0ELb1ELb1EEEvNS_9FwdParamsE --------------------------
	.section	.nv.info._ZN10layer_norm13ln_fwd_kernelINS_13Kernel_traitsIf6__halffS2_fjLj5120ELj1ELj1ELj4ELj16ENS_18Kernel_traits_baseILj5120EfS2_fS2_fjLj128EEEEELb1ELb0ELb1ELb1EEEvNS_9FwdParamsE,"",@"SHT_CUDA_INFO"
	.sectionflags	@""
	.align	4


	//----- nvinfo : EIATTR_CUDA_API_VERSION
	.align		4
        /*0000*/ 	.byte	0x04, 0x37
        /*0002*/ 	.short	(.L_3238 - .L_3237)
.L_3237:
        /*0004*/ 	.word	0x00000082


	//----- nvinfo : EIATTR_KPARAM_INFO
	.align		4
.L_3238:
        /*0008*/ 	.byte	0x04, 0x17
        /*000a*/ 	.short	(.L_3240 - .L_3239)
.L_3239:
        /*000c*/ 	.word	0x00000000
        /*0010*/ 	.short	0x0000
        /*0012*/ 	.short	0x0000
        /*0014*/ 	.byte	0x00, 0xf0, 0xa1, 0x03


	//----- nvinfo : EIATTR_SPARSE_MMA_MASK
	.align		4
.L_3240:
        /*0018*/ 	.byte	0x03, 0x50
        /*001a*/ 	.short	0x0000


	//----- nvinfo : EIATTR_MAXREG_COUNT
	.align		4
        /*001c*/ 	.byte	0x03, 0x1b
        /*001e*/ 	.short	0x00ff


	//----- nvinfo : EIATTR_NUM_BARRIERS
	.align		4
        /*0020*/ 	.byte	0x02, 0x4c
        /*0022*/ 	.byte	0x01
	.zero		1


	//----- nvinfo : EIATTR_MERCURY_ISA_VERSION
	.align		4
        /*0024*/ 	.byte	0x03, 0x5f
        /*0026*/ 	.short	0x0101


	//----- nvinfo : EIATTR_COOP_GROUP_MASK_REGIDS
	.align		4
        /*0028*/ 	.byte	0x04, 0x29
        /*002a*/ 	.short	(.L_3242 - .L_3241)


	//   ....[0]....
.L_3241:
        /*002c*/ 	.word	0xffffffff


	//   ....[1]....
        /*0030*/ 	.word	0xffffffff


	//   ....[2]....
        /*0034*/ 	.word	0xffffffff


	//   ....[3]....
        /*0038*/ 	.word	0xffffffff


	//   ....[4]....
        /*003c*/ 	.word	0xffffffff


	//   ....[5]....
        /*0040*/ 	.word	0xffffffff


	//   ....[6]....
        /*0044*/ 	.word	0xffffffff


	//   ....[7]....
        /*0048*/ 	.word	0xffffffff


	//   ....[8]....
        /*004c*/ 	.word	0xffffffff


	//   ....[9]....
        /*0050*/ 	.word	0xffffffff


	//   ....[10]....
        /*0054*/ 	.word	0xffffffff


	//   ....[11]....
        /*0058*/ 	.word	0xffffffff


	//   ....[12]....
        /*005c*/ 	.word	0xffffffff


	//   ....[13]....
        /*0060*/ 	.word	0xffffffff


	//   ....[14]....
        /*0064*/ 	.word	0xffffffff


	//   ....[15]....
        /*0068*/ 	.word	0xffffffff


	//   ....[16]....
        /*006c*/ 	.word	0xffffffff


	//   ....[17]....
        /*0070*/ 	.word	0xffffffff


	//----- nvinfo : EIATTR_COOP_GROUP_INSTR_OFFSETS
	.align		4
.L_3242:
        /*0074*/ 	.byte	0x04, 0x28
        /*0076*/ 	.short	(.L_3244 - .L_3243)


	//   ....[0]....
.L_3243:
        /*0078*/ 	.word	0x0001b0e0


	//   ....[1]....
        /*007c*/ 	.word	0x0001b120


	//   ....[2]....
        /*0080*/ 	.word	0x0001b140


	//   ....[3]....
        /*0084*/ 	.word	0x0001b160


	//   ....[4]....
        /*0088*/ 	.word	0x0001b180


	//   ....[5]....
        /*008c*/ 	.word	0x0001b6b0


	//   ....[6]....
        /*0090*/ 	.word	0x0001b6d0


	//   ....[7]....
        /*0094*/ 	.word	0x0001b700


	//   ....[8]....
        /*0098*/ 	.word	0x0001b730


	//   ....[9]....
        /*009c*/ 	.word	0x0001b760


	//   ....[10]....
        /*00a0*/ 	.word	0x0001b8e0


	//   ....[11]....
        /*00a4*/ 	.word	0x0001b920


	//   ....[12]....
        /*00a8*/ 	.word	0x0001b940


	//   ....[13]....
        /*00ac*/ 	.word	0x0001b980


	//   ....[14]....
        /*00b0*/ 	.word	0x0001ba50


	//   ....[15]....
        /*00b4*/ 	.word	0x0001ba70


	//   ....[16]....
        /*00b8*/ 	.word	0x0001bb20


	//   ....[17]....
        /*00bc*/ 	.word	0x0001bb50


	//----- nvinfo : EIATTR_VRC_CTA_INIT_COUNT
	.align		4
.L_3244:
        /*00c0*/ 	.byte	0x02, 0x4a
	.zero		1
	.zero		1


	//----- nvinfo : EIATTR_EXIT_INSTR_OFFSETS
	.align		4
        /*00c4*/ 	.byte	0x04, 0x1c
        /*00c6*/ 	.short	(.L_3246 - .L_3245)


	//   ....[0]....
.L_3245:
        /*00c8*/ 	.word	0x000006a0


	//   ....[1]....
        /*00cc*/ 	.word	0x0001c690


	//----- nvinfo : EIATTR_MAX_THREADS
	.align		4
.L_3246:
        /*00d0*/ 	.byte	0x04, 0x05
        /*00d2*/ 	.short	(.L_3248 - .L_3247)
.L_3247:
        /*00d4*/ 	.word	0x00000080
        /*00d8*/ 	.word	0x00000001
        /*00dc*/ 	.word	0x00000001


	//----- nvinfo : EIATTR_CRS_STACK_SIZE
	.align		4
.L_3248:
        /*00e0*/ 	.byte	0x04, 0x1e
        /*00e2*/ 	.short	(.L_3250 - .L_3249)
.L_3249:
        /*00e4*/ 	.word	0x00000000


	//----- nvinfo : EIATTR_CBANK_PARAM_SIZE
	.align		4
.L_3250:
        /*00e8*/ 	.byte	0x03, 0x19
        /*00ea*/ 	.short	0x00e8


	//----- nvinfo : EIATTR_PARAM_CBANK
	.align		4
        /*00ec*/ 	.byte	0x04, 0x0a
        /*00ee*/ 	.short	(.L_3252 - .L_3251)
	.align		4
.L_3251:
        /*00f0*/ 	.word	index@(.nv.constant0._ZN10layer_norm13ln_fwd_kernelINS_13Kernel_traitsIf6__halffS2_fjLj5120ELj1ELj1ELj4ELj16ENS_18Kernel_traits_baseILj5120EfS2_fS2_fjLj128EEEEELb1ELb0ELb1ELb1EEEvNS_9FwdParamsE)
        /*00f4*/ 	.short	0x0380
        /*00f6*/ 	.short	0x00e8


	//----- nvinfo : EIATTR_SW_WAR
	.align		4
.L_3252:
        /*00f8*/ 	.byte	0x04, 0x36
        /*00fa*/ 	.short	(.L_3254 - .L_3253)
.L_3253:
        /*00fc*/ 	.word	0x00000008
.L_3254:


//--------------------- .nv.info._ZN10layer_norm13ln_fwd_kernelINS_13Kernel_traitsIf6__halffS2_fjLj5120ELj1ELj1ELj4ELj16ENS_18Kernel_traits_baseILj5120EfS2_fS2_fjLj128EEEEELb1ELb1ELb0ELb0EEEvNS_9FwdParamsE --------------------------
	.section	.nv.info._ZN10layer_norm13ln_fwd_kernelINS_13Kernel_traitsIf6__halffS2_fjLj5120ELj1ELj1ELj4ELj16ENS_18Kernel_traits_baseILj5120EfS2_fS2_fjLj128EEEEELb1ELb1ELb0ELb0EEEvNS_9FwdParamsE,"",@"SHT_CUDA_INFO"
	.sectionflags	@""
	.align	4


	//----- nvinfo : EIATTR_CUDA_API_VERSION
	.align		4
        /*0000*/ 	.byte	0x04, 0x37
        /*0002*/ 	.short	(.L_3256 - .L_3255)
.L_3255:
        /*0004*/ 	.word	0x00000082


	//----- nvinfo : EIATTR_KPARAM_INFO
	.align		4
.L_3256:
        /*0008*/ 	.byte	0x04, 0x17
        /*000a*/ 	.short	(.L_3258 - .L_3257)
.L_3257:
        /*000c*/ 	.word	0x00000000
        /*0010*/ 	.short	0x0000
        /*0012*/ 	.short	0x0000
        /*0014*/ 	.byte	0x00, 0xf0, 0xa1, 0x03


	//----- nvinfo : EIATTR_SPARSE_MMA_MASK
	.align		4
.L_3258:
        /*0018*/ 	.byte	0x03, 0x50
        /*001a*/ 	.short	0x0000


	//----- nvinfo : EIATTR_MAXREG_COUNT
	.align		4
        /*001c*/ 	.byte	0x03, 0x1b
        /*001e*/ 	.short	0x00ff


	//----- nvinfo : EIATTR_NUM_BARRIERS
	.align		4
        /*0020*/ 	.byte	0x02, 0x4c
        /*0022*/ 	.byte	0x01
	.zero		1


	//----- nvinfo : EIATTR_MERCURY_ISA_VERSION
	.align		4
        /*0024*/ 	.byte	0x03, 0x5f
        /*0026*/ 	.short	0x0101


	//----- nvinfo : EIATTR_COOP_GROUP_MASK_REGIDS
	.align		4
        /*0028*/ 	.byte	0x04, 0x29
        /*002a*/ 	.short	(.L_3260 - .L_3259)


	//   ....[0]....
.L_3259:
        /*002c*/ 	.word	0xffffffff


	//   ....[1]....
        /*0030*/ 	.word	0xffffffff


	//   ....[2]....
        /*0034*/ 	.word	0xffffffff


	//   ....[3]....
        /*0038*/ 	.word	0xffffffff


	//   ....[4]....
        /*003c*/ 	.word	0xffffffff


	//   ....[5]....
        /*0040*/ 	.word	0xffffffff


	//   ....[6]....
        /*0044*/ 	.word	0xffffffff


	//   ....[7]....
        /*0048*/ 	.word	0xffffffff


	//   ....[8]....
        /*004c*/ 	.word	0xffffffff


	//   ....[9]....
        /*0050*/ 	.word	0xffffffff


	//   ....[10]....
        /*0054*/ 	.word	0xffffffff


	//   ....[11]....
        /*0058*/ 	.word	0xffffffff


	//   ....[12]....
        /*005c*/ 	.word	0xffffffff


	//   ....[13]....
        /*0060*/ 	.word	0xffffffff


	//   ....[14]....
        /*0064*/ 	.word	0xffffffff


	//   ....[15]....
        /*0068*/ 	.word	0xffffffff


	//   ....[16]....
        /*006c*/ 	.word	0xffffffff


	//   ....[17]....
        /*0070*/ 	.word	0xffffffff


	//----- nvinfo : EIATTR_COOP_GROUP_INSTR_OFFSETS
	.align		4
.L_3260:
        /*0074*/ 	.byte	0x04, 0x28
        /*0076*/ 	.short	(.L_3262 - .L_3261)


	//   ....[0]....
.L_3261:
        /*0078*/ 	.word	0x00021110


	//   ....[1]....
        /*007c*/ 	.word	0x00021130


	//   ....[2]....
        /*0080*/ 	.word	0x00021150


	//   ....[3]....
        /*0084*/ 	.word	0x00021170


	//   ....[4]....
        /*0088*/ 	.word	0x00021190


	//   ....[5]....
        /*008c*/ 	.word	0x00021710


	//   ....[6]....
        /*0090*/ 	.word	0x00021730


	//   ....[7]....
        /*0094*/ 	.word	0x00021750


	//   ....[8]....
        /*0098*/ 	.word	0x00021770


	//   ....[9]....
        /*009c*/ 	.word	0x00021790


	//   ....[10]....
        /*00a0*/ 	.word	0x00021910


	//   ....[11]....
        /*00a4*/ 	.word	0x00021950


	//   ....[12]....
        /*00a8*/ 	.word	0x00021990


	//   ....[13]....
        /*00ac*/ 	.word	0x000219e0


	//   ....[14]....
        /*00b0*/ 	.word	0x00021a50


	//   ....[15]....
        /*00b4*/ 	.word	0x00021ab0


	//   ....[16]....
        /*00b8*/ 	.word	0x00021b10


	//   ....[17]....
        /*00bc*/ 	.word	0x00021b60


	//----- nvinfo : EIATTR_VRC_CTA_INIT_COUNT
	.align		4
.L_3262:
        /*00c0*/ 	.byte	0x02, 0x4a
	.zero		1
	.zero		1


	//----- nvinfo : EIATTR_EXIT_INSTR_OFFSETS
	.align		4
        /*00c4*/ 	.byte	0x04, 0x1c
        /*00c6*/ 	.short	(.L_3264 - .L_3263)


	//   ....[0]....
.L_3263:
        /*00c8*/ 	.word	0x00000af0


	//   ....[1]....
        /*00cc*/ 	.word	0x00022790


	//----- nvinfo : EIATTR_INDIRECT_BRANCH_TARGETS
	.align		4
.L_3264:
        /*00d0*/ 	.byte	0x04, 0x34
        /*00d2*/ 	.short	(.L_3266 - .L_3265)


	//   ....[0]....
.L_3265:
        /*00d4*/ 	.word	.L_x_33940@srel
        /*00d8*/ 	.short	0x0
        /*00da*/ 	.short	0x0
        /*00dc*/ 	.word	0x3
        /*00e0*/ 	.word	.L_x_33941@srel
        /*00e4*/ 	.word	.L_x_33942@srel
        /*00e8*/ 	.word	.L_x_33943@srel


	//----- nvinfo : EIATTR_MAX_THREADS
	.align		4
.L_3266:
        /*00ec*/ 	.byte	0x04, 0x05
        /*00ee*/ 	.short	(.L_3268 - .L_3267)
.L_3267:
        /*00f0*/ 	.word	0x00000080
        /*00f4*/ 	.word	0x00000001
        /*00f8*/ 	.word	0x00000001


	//----- nvinfo : EIATTR_CRS_STACK_SIZE
	.align		4
.L_3268:
        /*00fc*/ 	.byte	0x04, 0x1e
        /*00fe*/ 	.short	(.L_3270 - .L_3269)
.L_3269:
        /*0100*/ 	.word	0x00000000


	//----- nvinfo : EIATTR_CBANK_PARAM_SIZE
	.align		4
.L_3270:
        /*0104*/ 	.byte	0x03, 0x19
        /*0106*/ 	.short	0x00e8


	//----- nvinfo : EIATTR_PARAM_CBANK
	.align		4
        /*0108*/ 	.byte	0x04, 0x0a
        /*010a*/ 	.short	(.L_3272 - .L_3271)
	.align		4
.L_3271:
        /*010c*/ 	.word	index@(.nv.constant0._ZN10layer_norm13ln_fwd_kernelINS_13Kernel_traitsIf6__halffS2_fjLj5120ELj1ELj1ELj4ELj16ENS_18Kernel_traits_baseILj5120EfS2_fS2_fjLj128EEEEELb1ELb1ELb0ELb0EEEvNS_9FwdParamsE)
        /*0110*/ 	.short	0x0380
        /*0112*/ 	.short	0x00e8


	//----- nvinfo : EIATTR_SW_WAR
	.align		4
.L_3272:
        /*0114*/ 	.byte	0x04, 0x36
        /*0116*/ 	.short	(.L_3274 - .L_3273)
.L_3273:
        /*0118*/ 	.word	0x00000008
.L_3274:


//--------------------- .nv.info._ZN10layer_norm13ln_fwd_kernelINS_13Kernel_traitsIf6__halffS2_fjLj5120ELj1ELj1ELj4ELj16ENS_18Kernel_traits_baseILj5120EfS2_fS2_fjLj128EEEEELb1ELb1ELb0ELb1EEEvNS_9FwdParamsE --------------------------
	.section	.nv.info._ZN10layer_norm13ln_fwd_kernelINS_13Kernel_traitsIf6__halffS2_fjLj5120ELj1ELj1ELj4ELj16ENS_18Kernel_traits_baseILj5120EfS2_fS2_fjLj128EEEEELb1ELb1ELb0ELb1EEEvNS_9FwdParamsE,"",@"SHT_CUDA_INFO"
	.sectionflags	@""
	.align	4


	//----- nvinfo : EIATTR_CUDA_API_VERSION
	.align		4
        /*0000*/ 	.byte	0x04, 0x37
        /*0002*/ 	.short	(.L_3276 - .L_3275)
.L_3275:
        /*0004*/ 	.word	0x00000082


	//----- nvinfo : EIATTR_KPARAM_INFO
	.align		4
.L_3276:
        /*0008*/ 	.byte	0x04, 0x17
        /*000a*/ 	.short	(.L_3278 - .L_3277)
.L_3277:
        /*000c*/ 	.word	0x00000000
        /*0010*/ 	.short	0x0000
        /*0012*/ 	.short	0x0000
        /*0014*/ 	.byte	0x00, 0xf0, 0xa1, 0x03


	//----- nvinfo : EIATTR_SPARSE_MMA_MASK
	.align		4
.L_3278:
        /*0018*/ 	.byte	0x03, 0x50
        /*001a*/ 	.short	0x0000


	//----- nvinfo : EIATTR_MAXREG_COUNT
	.align		4
        /*001c*/ 	.byte	0x03, 0x1b
        /*001e*/ 	.short	0x00ff


	//----- nvinfo : EIATTR_NUM_BARRIERS
	.align		4
        /*0020*/ 	.byte	0x02, 0x4c
        /*0022*/ 	.byte	0x01
	.zero		1


	//----- nvinfo : EIATTR_MERCURY_ISA_VERSION
	.align		4
        /*0024*/ 	.byte	0x03, 0x5f
        /*0026*/ 	.short	0x0101


	//----- nvinfo : EIATTR_COOP_GROUP_MASK_REGIDS
	.align		4
        /*0028*/ 	.byte	0x04, 0x29
        /*002a*/ 	.short	(.L_3280 - .L_3279)


	//   ....[0]....
.L_3279:
        /*002c*/ 	.word	0xffffffff


	//   ....[1]....
        /*0030*/ 	.word	0xffffffff


	//   ....[2]....
        /*0034*/ 	.word	0xffffffff


	//   ....[3]....
        /*0038*/ 	.word	0xffffffff


	//   ....[4]....
        /*003c*/ 	.word	0xffffffff


	//   ....[5]....
        /*0040*/ 	.word	0xffffffff


	//   ....[6]....
        /*0044*/ 	.word	0xffffffff


	//   ....[7]....
        /*0048*/ 	.word	0xffffffff


	//   ....[8]....
        /*004c*/ 	.word	0xffffffff


	//   ....[9]....
        /*0050*/ 	.word	0xffffffff


	//   ....[10]....
        /*0054*/ 	.word	0xffffffff


	//   ....[11]....
        /*0058*/ 	.word	0xffffffff


	//   ....[12]....
        /*005c*/ 	.word	0xffffffff


	//   ....[13]....
        /*0060*/ 	.word	0xffffffff


	//   ....[14]....
        /*0064*/ 	.word	0xffffffff


	//   ....[15]....
        /*0068*/ 	.word	0xffffffff


	//   ....[16]....
        /*006c*/ 	.word	0xffffffff


	//   ....[17]....
        /*0070*/ 	.word	0xffffffff


	//----- nvinfo : EIATTR_COOP_GROUP_INSTR_OFFSETS
	.align		4
.L_3280:
        /*0074*/ 	.byte	0x04, 0x28
        /*0076*/ 	.short	(.L_3282 - .L_3281)


	//   ....[0]....
.L_3281:
        /*0078*/ 	.word	0x0001f420


	//   ....[1]....
        /*007c*/ 	.word	0x0001f440


	//   ....[2]....
        /*0080*/ 	.word	0x0001f460


	//   ....[3]....
        /*0084*/ 	.word	0x0001f480


	//   ....[4]....
        /*0088*/ 	.word	0x0001f4a0


	//   ....[5]....
        /*008c*/ 	.word	0x0001f9e0


	//   ....[6]....
        /*0090*/ 	.word	0x0001fa10


	//   ....[7]....
        /*0094*/ 	.word	0x0001fa40


	//   ....[8]....
        /*0098*/ 	.word	0x0001fa80


	//   ....[9]....
        /*009c*/ 	.word	0x0001fab0


	//   ....[10]....
        /*00a0*/ 	.word	0x0001fc60


	//   ....[11]....
        /*00a4*/ 	.word	0x0001fca0


	//   ....[12]....
        /*00a8*/ 	.word	0x0001fce0


	//   ....[13]....
        /*00ac*/ 	.word	0x0001fd20


	//   ....[14]....
        /*00b0*/ 	.word	0x0001fdb0


	//   ....[15]....
        /*00b4*/ 	.word	0x0001fe10


	//   ....[16]....
        /*00b8*/ 	.word	0x0001fe90


	//   ....[17]....
        /*00bc*/ 	.word	0x0001fec0


	//----- nvinfo : EIATTR_VRC_CTA_INIT_COUNT
	.align		4
.L_3282:
        /*00c0*/ 	.byte	0x02, 0x4a
	.zero		1
	.zero		1


	//----- nvinfo : EIATTR_EXIT_INSTR_OFFSETS
	.align		4
        /*00c4*/ 	.byte	0x04, 0x1c
        /*00c6*/ 	.short	(.L_3284 - .L_3283)


	//   ....[0]....
.L_3283:
        /*00c8*/ 	.word	0x000006e0


	//   ....[1]....
        /*00cc*/ 	.word	0x00020940


	//----- nvinfo : EIATTR_INDIRECT_BRANCH_TARGETS
	.align		4
.L_3284:
        /*00d0*/ 	.byte	0x04, 0x34
        /*00d2*/ 	.short	(.L_3286 - .L_3285)


	//   ....[0]....
.L_3285:
        /*00d4*/ 	.word	.L_x_33944@srel
        /*00d8*/ 	.short	0x0
        /*00da*/ 	.short	0x0
        /*00dc*/ 	.word	0x3
        /*00e0*/ 	.word	.L_x_33945@srel
        /*00e4*/ 	.word	.L_x_33946@srel
        /*00e8*/ 	.word	.L_x_33947@srel


	//----- nvinfo : EIATTR_MAX_THREADS
	.align		4
.L_3286:
        /*00ec*/ 	.byte	0x04, 0x05
        /*00ee*/ 	.short	(.L_3288 - .L_3287)
.L_3287:
        /*00f0*/ 	.word	0x00000080
        /*00f4*/ 	.word	0x00000001
        /*00f8*/ 	.word	0x00000001


	//----- nvinfo : EIATTR_CRS_STACK_SIZE
	.align		4
.L_3288:
        /*00fc*/ 	.byte	0x04, 0x1e
        /*00fe*/ 	.short	(.L_3290 - .L_3289)
.L_3289:
        /*0100*/ 	.word	0x00000000


	//----- nvinfo : EIATTR_CBANK_PARAM_SIZE
	.align		4
.L_3290:
        /*0104*/ 	.byte	0x03, 0x19
        /*0106*/ 	.short	0x00e8


	//----- nvinfo : EIATTR_PARAM_CBANK
	.align		4
        /*0108*/ 	.byte	0x04, 0x0a
        /*010a*/ 	.short	(.L_3292 - .L_3291)
	.align		4
.L_3291:
        /*010c*/ 	.word	index@(.nv.constant0._ZN10layer_norm13ln_fwd_kernelINS_13Kernel_traitsIf6__halffS2_fjLj5120ELj1ELj1ELj4ELj16ENS_18Kernel_traits_baseILj5120EfS2_fS2_fjLj128EEEEELb1ELb1ELb0ELb1EEEvNS_9FwdParamsE)
        /*0110*/ 	.short	0x0380
        /*0112*/ 	.short	0x00e8


	//----- nvinfo : EIATTR_SW_WAR
	.align		4
.L_3292:
        /*0114*/ 	.byte	0x04, 0x36
        /*0116*/ 	.short	(.L_3294 - .L_3293)
.L_3293:
        /*0118*/ 	.word	0x00000008
.L_3294:


//--------------------- .nv.info._ZN10layer_norm13ln_fwd_kernelINS_13Kernel_traitsIf6__halffS2_fjLj5120ELj1ELj1ELj4ELj16ENS_18Kernel_traits_baseILj5120EfS2_fS2_fjLj128EEEEELb1ELb1ELb1ELb0EEEvNS_9FwdParamsE --------------------------
	.section	.nv.info._ZN10layer_norm13ln_fwd_kernelINS_13Kernel_traitsIf6__halffS2_fjLj5120ELj1ELj1ELj4ELj16ENS_18Kernel_traits_baseILj5120EfS2_fS2_fjLj128EEEEELb1ELb1ELb1ELb0EEEvNS_9FwdParamsE,"",@"SHT_CUDA_INFO"
	.sectionflags	@""
	.align	4


	//----- nvinfo : EIATTR_CUDA_API_VERSION
	.align		4
        /*0000*/ 	.byte	0x04, 0x37
        /*0002*/ 	.short	(.L_3296 - .L_3295)
.L_3295:
        /*0004*/ 	.word	0x00000082


	//----- nvinfo : EIATTR_KPARAM_INFO
	.align		4
.L_3296:
        /*0008*/ 	.byte	0x04, 0x17
        /*000a*/ 	.short	(.L_3298 - .L_3297)
.L_3297:
        /*000c*/ 	.word	0x00000000
        /*0010*/ 	.short	0x0000
        /*0012*/ 	.short	0x0000
        /*0014*/ 	.byte	0x00, 0xf0, 0xa1, 0x03


	//----- nvinfo : EIATTR_SPARSE_MMA_MASK
	.align		4
.L_3298:
        /*0018*/ 	.byte	0x03, 0x50
        /*001a*/ 	.short	0x0000


	//----- nvinfo : EIATTR_MAXREG_COUNT
	.align		4
        /*001c*/ 	.byte	0x03, 0x1b
        /*001e*/ 	.short	0x00ff


	//----- nvinfo : EIATTR_NUM_BARRIERS
	.align		4
        /*0020*/ 	.byte	0x02, 0x4c
        /*0022*/ 	.byte	0x01
	.zero		1


	//----- nvinfo : EIATTR_MERCURY_ISA_VERSION
	.align		4
        /*0024*/ 	.byte	0x03, 0x5f
        /*0026*/ 	.short	0x0101


	//----- nvinfo : EIATTR_COOP_GROUP_MASK_REGIDS
	.align		4
        /*0028*/ 	.byte	0x04, 0x29
        /*002a*/ 	.short	(.L_3300 - .L_3299)


	//   ....[0]....
.L_3299:
        /*002c*/ 	.word	0xffffffff


	//   ....[1]....
        /*0030*/ 	.word	0xffffffff


	//   ....[2]....
        /*0034*/ 	.word	0xffffffff


	//   ....[3]....
        /*0038*/ 	.word	0xffffffff


	//   ....[4]....
        /*003c*/ 	.word	0xffffffff


	//   ....[5]....
        /*0040*/ 	.word	0xffffffff


	//   ....[6]....
        /*0044*/ 	.word	0xffffffff


	//   ....[7]....
        /*0048*/ 	.word	0xffffffff


	//   ....[8]....
        /*004c*/ 	.word	0xffffffff


	//   ....[9]....
        /*0050*/ 	.word	0xffffffff


	//   ....[10]....
        /*0054*/ 	.word	0xffffffff


	//   ....[11]....
        /*0058*/ 	.word	0xffffffff


	//   ....[12]....
        /*005c*/ 	.word	0xffffffff


	//   ....[13]....
        /*0060*/ 	.word	0xffffffff


	//   ....[14]....
        /*0064*/ 	.word	0xffffffff


	//   ....[15]....
        /*0068*/ 	.word	0xffffffff


	//   ....[16]....
        /*006c*/ 	.word	0xffffffff


	//   ....[17]....
        /*0070*/ 	.word	0xffffffff


	//----- nvinfo : EIATTR_COOP_GROUP_INSTR_OFFSETS
	.align		4
.L_3300:
        /*0074*/ 	.byte	0x04, 0x28
        /*0076*/ 	.short	(.L_3302 - .L_3301)


	//   ....[0]....
.L_3301:
        /*0078*/ 	.word	0x0001c9c0


	//   ....[1]....
        /*007c*/ 	.word	0x0001c9e0


	//   ....[2]....
        /*0080*/ 	.word	0x0001ca00


	//   ....[3]....
        /*0084*/ 	.word	0x0001ca20


	//   ....[4]....
        /*0088*/ 	.word	0x0001ca40


	//   ....[5]....
        /*008c*/ 	.word	0x0001cfa0


	//   ....[6]....
        /*0090*/ 	.word	0x0001cfd0


	//   ....[7]....
        /*0094*/ 	.word	0x0001d000


	//   ....[8]....
        /*0098*/ 	.word	0x0001d020


	//   ....[9]....
        /*009c*/ 	.word	0x0001d050


	//   ....[10]....
        /*00a0*/ 	.word	0x0001d0d0


	//   ....[11]....
        /*00a4*/ 	.word	0x0001d140


	//   ....[12]....
        /*00a8*/ 	.word	0x0001d180


	//   ....[13]....
        /*00ac*/ 	.word	0x0001d1a0


	//   ....[14]....
        /*00b0*/ 	.word	0x0001d240


	//   ....[15]....
        /*00b4*/ 	.word	0x0001d270


	//   ....[16]....
        /*00b8*/ 	.word	0x0001d310


	//   ....[17]....
        /*00bc*/ 	.word	0x0001d330


	//----- nvinfo : EIATTR_VRC_CTA_INIT_COUNT
	.align		4
.L_3302:
        /*00c0*/ 	.byte	0x02, 0x4a
	.zero		1
	.zero		1


	//----- nvinfo : EIATTR_EXIT_INSTR_OFFSETS
	.align		4
        /*00c4*/ 	.byte	0x04, 0x1c
        /*00c6*/ 	.short	(.L_3304 - .L_3303)


	//   ....[0]....
.L_3303:
        /*00c8*/ 	.word	0x00000c70


	//   ....[1]....
        /*00cc*/ 	.word	0x0001dfd0


	//----- nvinfo : EIATTR_MAX_THREADS
	.align		4
.L_3304:
        /*00d0*/ 	.byte	0x04, 0x05
        /*00d2*/ 	.short	(.L_3306 - .L_3305)
.L_3305:
        /*00d4*/ 	.word	0x00000080
        /*00d8*/ 	.word	0x00000001
        /*00dc*/ 	.word	0x00000001


	//----- nvinfo : EIATTR_CRS_STACK_SIZE
	.align		4
.L_3306:
        /*00e0*/ 	.byte	0x04, 0x1e
        /*00e2*/ 	.short	(.L_3308 - .L_3307)
.L_3307:
        /*00e4*/ 	.word	0x00000000


	//----- nvinfo : EIATTR_CBANK_PARAM_SIZE
	.align		4
.L_3308:
        /*00e8*/ 	.byte	0x03, 0x19
        /*00ea*/ 	.short	0x00e8


	//----- nvinfo : EIATTR_PARAM_CBANK
	.align		4
        /*00ec*/ 	.byte	0x04, 0x0a
        /*00ee*/ 	.short	(.L_3310 - .L_3309)
	.align		4
.L_3309:
        /*00f0*/ 	.word	index@(.nv.constant0._ZN10layer_norm13ln_fwd_kernelINS_13Kernel_traitsIf6__halffS2_fjLj5120ELj1ELj1ELj4ELj16ENS_18Kernel_traits_baseILj5120EfS2_fS2_fjLj128EEEEELb1ELb1ELb1ELb0EEEvNS_9FwdParamsE)
        /*00f4*/ 	.short	0x0380
        /*00f6*/ 	.short	0x00e8


	//----- nvinfo : EIATTR_SW_WAR
	.align		4
.L_3310:
        /*00f8*/ 	.byte	0x04, 0x36
        /*00fa*/ 	.short	(.L_3312 - .L_3311)
.L_3311:
        /*00fc*/ 	.word	0x00000008
.L_3312:


//--------------------- .nv.info._ZN10layer_norm13ln_fwd_kernelINS_13Kernel_traitsIf6__halffS2_fjLj5120ELj1ELj1ELj4ELj16ENS_18Kernel_traits_baseILj5120EfS2_fS2_fjLj128EEEEELb1ELb1ELb1ELb1EEEvNS_9FwdParamsE --------------------------
	.section	.nv.info._ZN10layer_norm13ln_fwd_kernelINS_13Kernel_traitsIf6__halffS2_fjLj5120ELj1ELj1ELj4ELj16ENS_18Kernel_traits_baseILj5120EfS2_fS2_fjLj128EEEEELb1ELb1ELb1ELb1EEEvNS_9FwdParamsE,"",@"SHT_CUDA_INFO"
	.sectionflags	@""
	.align	4


	//----- nvinfo : EIATTR_CUDA_API_VERSION
	.align		4
        /*0000*/ 	.byte	0x04, 0x37
        /*0002*/ 	.short	(.L_3314 - .L_3313)
.L_3313:
        /*0004*/ 	.word	0x00000082


	//----- nvinfo : EIATTR_KPARAM_INFO
	.align		4
.L_3314:
        /*0008*/ 	.byte	0x04, 0x17
        /*000a*/ 	.short	(.L_3316 - .L_3315)
.L_3315:
        /*000c*/ 	.word	0x00000000
        /*0010*/ 	.short	0x0000
        /*0012*/ 	.short	0x0000
        /*0014*/ 	.byte	0x00, 0xf0, 0xa1, 0x03


	//----- nvinfo : EIATTR_SPARSE_MMA_MASK
	.align		4
.L_3316:
        /*0018*/ 	.byte	0x03, 0x50
        /*001a*/ 	.short	0x0000


	//----- nvinfo : EIATTR_MAXREG_COUNT
	.align		4
        /*001c*/ 	.byte	0x03, 0x1b
        /*001e*/ 	.short	0x00ff


	//----- nvinfo : EIATTR_NUM_BARRIERS
	.align		4
        /*0020*/ 	.byte	0x02, 0x4c
        /*0022*/ 	.byte	0x01
	.zero		1


	//----- nvinfo : EIATTR_MERCURY_ISA_VERSION
	.align		4
        /*0024*/ 	.byte	0x03, 0x5f
        /*0026*/ 	.short	0x0101


	//----- nvinfo : EIATTR_COOP_GROUP_MASK_REGIDS
	.align		4
        /*0028*/ 	.byte	0x04, 0x29
        /*002a*/ 	.short	(.L_3318 - .L_3317)


	//   ....[0]....
.L_3317:
        /*002c*/ 	.word	0xffffffff


	//   ....[1]....
        /*0030*/ 	.word	0xffffffff


	//   ....[2]....
        /*0034*/ 	.word	0xffffffff


	//   ....[3]....
        /*0038*/ 	.word	0xffffffff


	//   ....[4]....
        /*003c*/ 	.word	0xffffffff


	//   ....[5]....
        /*0040*/ 	.word	0xffffffff


	//   ....[6]....
        /*0044*/ 	.word	0xffffffff


	//   ....[7]....
        /*0048*/ 	.word	0xffffffff


	//   ....[8]....
        /*004c*/ 	.word	0xffffffff


	//   ....[9]....
        /*0050*/ 	.word	0xffffffff


	//   ....[10]....
        /*0054*/ 	.word	0xffffffff


	//   ....[11]....
        /*0058*/ 	.word	0xffffffff


	//   ....[12]....
        /*005c*/ 	.word	0xffffffff


	//   ....[13]....
        /*0060*/ 	.word	0xffffffff


	//   ....[14]....
        /*0064*/ 	.word	0xffffffff


	//   ....[15]....
        /*0068*/ 	.word	0xffffffff


	//   ....[16]....
        /*006c*/ 	.word	0xffffffff


	//   ....[17]....
        /*0070*/ 	.word	0xffffffff


	//----- nvinfo : EIATTR_COOP_GROUP_INSTR_OFFSETS
	.align		4
.L_3318:
        /*0074*/ 	.byte	0x04, 0x28
        /*0076*/ 	.short	(.L_3320 - .L_3319)


	//   ....[0]....
.L_3319:
        /*0078*/ 	.word	0x00020790


	//   ....[1]....
        /*007c*/ 	.word	0x000207d0


	//   ....[2]....
        /*0080*/ 	.word	0x000207f0


	//   ....[3]....
        /*0084*/ 	.word	0x00020810


	//   ....[4]....
        /*0088*/ 	.word	0x00020830


	//   ....[5]....
        /*008c*/ 	.word	0x00020d90


	//   ....[6]....
        /*0090*/ 	.word	0x00020db0


	//   ....[7]....
        /*0094*/ 	.word	0x00020dd0


	//   ....[8]....
        /*0098*/ 	.word	0x00020df0


	//   ....[9]....
        /*009c*/ 	.word	0x00020e10


	//   ....[10]....
        /*00a0*/ 	.word	0x00020f90


	//   ....[11]....
        /*00a4*/ 	.word	0x00020fc0


	//   ....[12]....
        /*00a8*/ 	.word	0x00020fd0


	//   ....[13]....
        /*00ac*/ 	.word	0x00021020


	//   ....[14]....
        /*00b0*/ 	.word	0x000210f0


	//   ....[15]....
        /*00b4*/ 	.word	0x00021120


	//   ....[16]....
        /*00b8*/ 	.word	0x000211c0


	//   ....[17]....
        /*00bc*/ 	.word	0x000211f0


	//----- nvinfo : EIATTR_VRC_CTA_INIT_COUNT
	.align		4
.L_3320:
        /*00c0*/ 	.byte	0x02, 0x4a
	.zero		1
	.zero		1


	//----- nvinfo : EIATTR_EXIT_INSTR_OFFSETS
	.align		4
        /*00c4*/ 	.byte	0x04, 0x1c
        /*00c6*/ 	.short	(.L_3322 - .L_3321)


	//   ....[0]....
.L_3321:
        /*00c8*/ 	.word	0x000006c0


	//   ....[1]....
        /*00cc*/ 	.word	0x00021d20


	//----- nvinfo : EIATTR_MAX_THREADS
	.align		4
.L_3322:
        /*00d0*/ 	.byte	0x04, 0x05
        /*00d2*/ 	.short	(.L_3324 - .L_3323)
.L_3323:
        /*00d4*/ 	.word	0x00000080
        /*00d8*/ 	.word	0x00000001
        /*00dc*/ 	.word	0x00000001


	//----- nvinfo : EIATTR_CRS_STACK_SIZE
	.align		4
.L_3324:
        /*00e0*/ 	.byte	0x04, 0x1e
        /*00e2*/ 	.short	(.L_3326 - .L_3325)
.L_3325:
        /*00e4*/ 	.word	0x00000000


	//----- nvinfo : EIATTR_CBANK_PARAM_SIZE
	.align		4
.L_3326:
        /*00e8*/ 	.byte	0x03, 0x19
        /*00ea*/ 	.short	0x00e8


	//----- nvinfo : EIATTR_PARAM_CBANK
	.align		4
        /*00ec*/ 	.byte	0x04, 0x0a
        /*00ee*/ 	.short	(.L_3328 - .L_3327)
	.align		4
.L_3327:
        /*00f0*/ 	.word	index@(.nv.constant0._ZN10layer_norm13ln_fwd_kernelINS_13Kernel_traitsIf6__halffS2_fjLj5120ELj1ELj1ELj4ELj16ENS_18Kernel_traits_baseILj5120EfS2_fS2_fjLj128EEEEELb1ELb1ELb1ELb1EEEvNS_9FwdParamsE)
        /*00f4*/ 	.short	0x0380
        /*00f6*/ 	.short	0x00e8


	//----- nvinfo : EIATTR_SW_WAR
	.align		4
.L_3328:
        /*00f8*/ 	.byte	0x04, 0x36
        /*00fa*/ 	.short	(.L_3330 - .L_3329)
.L_3329:
        /*00fc*/ 	.word	0x00000008
.L_3330:


//--------------------- .nv.info._ZN10layer_norm13ln_fwd_kernelINS_13Kernel_traitsI6__halfffffjLj5120ELj1ELj1ELj4ELj16ENS_18Kernel_traits_baseILj5120ES2_ffffjLj128EEEEELb0ELb0ELb0ELb0EEEvNS_9FwdParamsE --------------------------
	.section	.nv.info._ZN10layer_norm13ln_fwd_kernelINS_13Kernel_traitsI6__halfffffjLj5120ELj1ELj1ELj4ELj16ENS_18Kernel_traits_baseILj5120ES2_ffffjLj128EEEEELb0ELb0ELb0ELb0EEEvNS_9FwdParamsE,"",@"SHT_CUDA_INFO"
	.sectionflags	@""
	.align	4


	//----- nvinfo : EIATTR_CUDA_API_VERSION
	.align		4
        /*0000*/ 	.byte	0x04, 0x37
        /*0002*/ 	.short	(.L_3332 - .L_3331)
.L_3331:
        /*0004*/ 	.word	0x00000082


	//----- nvinfo : EIATTR_KPARAM_INFO
	.align		4
.L_3332:
        /*0008*/ 	.byte	0x04, 0x17
        /*000a*/ 	.short	(.L_3334 - .L_3333)
.L_3333:
        /*000c*/ 	.word	0x00000000
        /*0010*/ 	.short	0x0000
        /*0012*/ 	.short	0x0000
        /*0014*/ 	.byte	0x00, 0xf0, 0xa1, 0x03


	//----- nvinfo : EIATTR_SPARSE_MMA_MASK
	.align		4
.L_3334:
        /*0018*/ 	.byte	0x03, 0x50
        /*001a*/ 	.short	0x0000


	//----- nvinfo : EIATTR_MAXREG_COUNT
	.align		4
        /*001c*/ 	.byte	0x03, 0x1b
        /*001e*/ 	.short	0x00ff


	//----- nvinfo : EIATTR_NUM_BARRIERS
	.align		4
        /*0020*/ 	.byte	0x02, 0x4c
        /*0022*/ 	.byte	0x01
	.zero		1


	//----- nvinfo : EIATTR_MERCURY_ISA_VERSION
	.align		4
        /*0024*/ 	.byte	0x03, 0x5f
        /*0026*/ 	.short	0x0101


	//----- nvinfo : EIATTR_COOP_GROUP_MASK_REGIDS
	.align		4
        /*0028*/ 	.byte	0x04, 0x29
        /*002a*/ 	.short	(.L_3336 - .L_3335)


	//   ....[0]....
.L_3335:
        /*002c*/ 	.word	0xffffffff


	//   ....[1]....
        /*0030*/ 	.word	0xffffffff


	//   ....[2]....
        /*0034*/ 	.word	0xffffffff


	//   ....[3]....
        /*0038*/ 	.word	0xffffffff


	//   ....[4]....
        /*003c*/ 	.word	0xffffffff


	//   ....[5]....
        /*0040*/ 	.word	0xffffffff


	//   ....[6]....
        /*0044*/ 	.word	0xffffffff


	//   ....[7]....
        /*0048*/ 	.word	0xffffffff


	//   ....[8]....
        /*004c*/ 	.word	0xffffffff


	//   ....[9]....
        /*0050*/ 	.word	0xffffffff


	//   ....[10]....
        /*0054*/ 	.word	0xffffffff


	//   ....[11]....
        /*0058*/ 	.word	0xffffffff


	//   ....[12]....
        /*005c*/ 	.word	0xffffffff


	//   ....[13]....
        /*0060*/ 	.word	0xffffffff


	//   ....[14]....
        /*0064*/ 	.word	0xffffffff


	//   ....[15]....
        /*0068*/ 	.word	0xffffffff


	//   ....[16]....
        /*006c*/ 	.word	0xffffffff


	//   ....[17]....
        /*0070*/ 	.word	0xffffffff


	//----- nvinfo : EIATTR_COOP_GROUP_INSTR_OFFSETS
	.align		4
.L_3336:
        /*0074*/ 	.byte	0x04, 0x28
        /*0076*/ 	.short	(.L_3338 - .L_3337)


	//   ....[0]....
.L_3337:
        /*0078*/ 	.word	0x00003140


	//   ....[1]....
        /*007c*/ 	.word	0x00003160


	//   ....[2]....
        /*0080*/ 	.word	0x00003180


	//   ....[3]....
        /*0084*/ 	.word	0x000031a0


	//   ....[4]....
        /*0088*/ 	.word	0x000031c0


	//   ....[5]....
        /*008c*/ 	.word	0x00003790


	//   ....[6]....
        /*0090*/ 	.word	0x000037b0


	//   ....[7]....
        /*0094*/ 	.word	0x000037d0


	//   ....[8]....
        /*0098*/ 	.word	0x00003800


	//   ....[9]....
        /*009c*/ 	.word	0x00003820


	//   ....[10]....
        /*00a0*/ 	.word	0x000038a0


	//   ....[11]....
        /*00a4*/ 	.word	0x00003900


	//   ....[12]....
        /*00a8*/ 	.word	0x00003930


	//   ....[13]....
        /*00ac*/ 	.word	0x00003940


	//   ....[14]....
        /*00b0*/ 	.word	0x00003a00


	//   ....[15]....
        /*00b4*/ 	.word	0x00003a30


	//   ....[16]....
        /*00b8*/ 	.word	0x00003ab0


	//   ....[17]....
        /*00bc*/ 	.word	0x00003b00


	//----- nvinfo : EIATTR_VRC_CTA_INIT_COUNT
	.align		4
.L_3338:
        /*00c0*/ 	.byte	0x02, 0x4a
	.zero		1
	.zero		1


	//----- nvinfo : EIATTR_EXIT_INSTR_OFFSETS
	.align		4
        /*00c4*/ 	.byte	0x04, 0x1c
        /*00c6*/ 	.short	(.L_3340 - .L_3339)


	//   ....[0]....
.L_3339:
        /*00c8*/ 	.word	0x00000a30


	//   ....[1]....
        /*00cc*/ 	.word	0x00004cb0


	//----- nvinfo : EIATTR_MAX_THREADS
	.align		4
.L_3340:
        /*00d0*/ 	.byte	0x04, 0x05
        /*00d2*/ 	.short	(.L_3342 - .L_3341)
.L_3341:
        /*00d4*/ 	.word	0x00000080
        /*00d8*/ 	.word	0x00000001
        /*00dc*/ 	.word	0x00000001


	//----- nvinfo : EIATTR_CRS_STACK_SIZE
	.align		4
.L_3342:
        /*00e0*/ 	.byte	0x04, 0x1e
        /*00e2*/ 	.short	(.L_3344 - .L_3343)
.L_3343:
        /*00e4*/ 	.word	0x00000000


	//----- nvinfo : EIATTR_CBANK_PARAM_SIZE
	.align		4
.L_3344:
        /*00e8*/ 	.byte	0x03, 0x19
        /*00ea*/ 	.short	0x00e8


	//----- nvinfo : EIATTR_PARAM_CBANK
	.align		4
        /*00ec*/ 	.byte	0x04, 0x0a
        /*00ee*/ 	.short	(.L_3346 - .L_3345)
	.align		4
.L_3345:
        /*00f0*/ 	.word	index@(.nv.constant0._ZN10layer_norm13ln_fwd_kernelINS_13Kernel_traitsI6__halfffffjLj5120ELj1ELj1ELj4ELj16ENS_18Kernel_traits_baseILj5120ES2_ffffjLj128EEEEELb0ELb0ELb0ELb0EEEvNS_9FwdParamsE)
        /*00f4*/ 	.short	0x0380
        /*00f6*/ 	.short	0x00e8


	//----- nvinfo : EIATTR_SW_WAR
	.align		4
.L_3346:
        /*00f8*/ 	.byte	0x04, 0x36
        /*00fa*/ 	.short	(.L_3348 - .L_3347)
.L_3347:
        /*00fc*/ 	.word	0x00000008
.L_3348:


//--------------------- .nv.info._ZN10layer_norm13ln_fwd_kernelINS_13Kernel_traitsI6__halfffffjLj5120ELj1ELj1ELj4ELj16ENS_18Kernel_traits_baseILj5120ES2_ffffjLj128EEEEELb0ELb0ELb0ELb1EEEvNS_9FwdParamsE --------------------------
	.section	.nv.info._ZN10layer_norm13ln_fwd_kernelINS_13Kernel_traitsI6__halfffffjLj5120ELj1ELj1ELj4ELj16ENS_18Kernel_traits_baseILj5120ES2_ffffjLj128EEEEELb0ELb0ELb0ELb1EEEvNS_9FwdParamsE,"",@"SHT_CUDA_INFO"
	.sectionflags	@""
	.align	4


	//----- nvinfo : EIATTR_CUDA_API_VERSION
	.align		4
        /*0000*/ 	.byte	0x04, 0x37
        /*0002*/ 	.short	(.L_3350 - .L_3349)
.L_3349:
        /*0004*/ 	.word	0x00000082


	//----- nvinfo : EIATTR_KPARAM_INFO
	.align		4
.L_3350:
        /*0008*/ 	.byte	0x04, 0x17
        /*000a*/ 	.short	(.L_3352 - .L_3351)
.L_3351:
        /*000c*/ 	.word	0x00000000
        /*0010*/ 	.short	0x0000
        /*0012*/ 	.short	0x0000
        /*0014*/ 	.byte	0x00, 0xf0, 0xa1, 0x03


	//----- nvinfo : EIATTR_SPARSE_MMA_MASK
	.align		4
.L_3352:
        /*0018*/ 	.byte	0x03, 0x50
        /*001a*/ 	.short	0x0000


	//----- nvinfo : EIATTR_MAXREG_COUNT
	.align		4
        /*001c*/ 	.byte	0x03, 0x1b
        /*001e*/ 	.short	0x00ff


	//----- nvinfo : EIATTR_NUM_BARRIERS
	.align		4
        /*0020*/ 	.byte	0x02, 0x4c
        /*0022*/ 	.byte	0x01
	.zero		1


	//----- nvinfo : EIATTR_MERCURY_ISA_VERSION
	.align		4
        /*0024*/ 	.byte	0x03, 0x5f
        /*0026*/ 	.short	0x0101


	//----- nvinfo : EIATTR_COOP_GROUP_MASK_REGIDS
	.align		4
        /*0028*/ 	.byte	0x04, 0x29
        /*002a*/ 	.short	(.L_3354 - .L_3353)


	//   ....[0]....
.L_3353:
        /*002c*/ 	.word	0xffffffff


	//   ....[1]....
        /*0030*/ 	.word	0xffffffff


	//   ....[2]....
        /*0034*/ 	.word	0xffffffff


	//   ....[3]....
        /*0038*/ 	.word	0xffffffff


	//   ....[4]....
        /*003c*/ 	.word	0xffffffff


	//   ....[5]....
        /*0040*/ 	.word	0xffffffff


	//   ....[6]....
        /*0044*/ 	.word	0xffffffff


	//   ....[7]....
        /*0048*/ 	.word	0xffffffff


	//   ....[8]....
        /*004c*/ 	.word	0xffffffff


	//   ....[9]....
        /*0050*/ 	.word	0xffffffff


	//   ....[10]....
        /*0054*/ 	.word	0xffffffff


	//   ....[11]....
        /*0058*/ 	.word	0xffffffff


	//   ....[12]....
        /*005c*/ 	.word	0xffffffff


	//   ....[13]....
        /*0060*/ 	.word	0xffffffff


	//   ....[14]....
        /*0064*/ 	.word	0xffffffff


	//   ....[15]....
        /*0068*/ 	.word	0xffffffff


	//   ....[16]....
        /*006c*/ 	.word	0xffffffff


	//   ....[17]....
        /*0070*/ 	.word	0xffffffff


	//----- nvinfo : EIATTR_COOP_GROUP_INSTR_OFFSETS
	.align		4
.L_3354:
        /*0074*/ 	.byte	0x04, 0x28
        /*0076*/ 	.short	(.L_3356 - .L_3355)


	//   ....[0]....
.L_3355:
        /*0078*/ 	.word	0x00001f70


	//   ....[1]....
        /*007c*/ 	.word	0x00001f90


	//   ....[2]....
        /*0080*/ 	.word	0x00001fb0


	//   ....[3]....
        /*0084*/ 	.word	0x00001fd0


	//   ....[4]....
        /*0088*/ 	.word	0x00001ff0


	//   ....[5]....
        /*008c*/ 	.word	0x00002520


	//   ....[6]....
        /*0090*/ 	.word	0x00002540


	//   ....[7]....
        /*0094*/ 	.word	0x00002560


	//   ....[8]....
        /*0098*/ 	.word	0x00002580


	//   ....[9]....
        /*009c*/ 	.word	0x000025a0


	//   ....[10]....
        /*00a0*/ 	.word	0x00002760


	//   ....[11]....
        /*00a4*/ 	.word	0x000027c0


	//   ....[12]....
        /*00a8*/ 	.word	0x000027d0


	//   ....[13]....
        /*00ac*/ 	.word	0x00002820


	//   ....[14]....
        /*00b0*/ 	.word	0x00002870


	//   ....[15]....
        /*00b4*/ 	.word	0x00002890


	//   ....[16]....
        /*00b8*/ 	.word	0x00002990


	//   ....[17]....
        /*00bc*/ 	.word	0x000029b0


	//----- nvinfo : EIATTR_VRC_CTA_INIT_COUNT
	.align		4
.L_3356:
        /*00c0*/ 	.byte	0x02, 0x4a
	.zero		1
	.zero		1


	//----- nvinfo : EIATTR_EXIT_INSTR_OFFSETS
	.align		4
        /*00c4*/ 	.byte	0x04, 0x1c
        /*00c6*/ 	.short	(.L_3358 - .L_3357)


	//   ....[0]....
.L_3357:
        /*00c8*/ 	.word	0x000003f0


	//   ....[1]....
        /*00cc*/ 	.word	0x000039b0


	//----- nvinfo : EIATTR_MAX_THREADS
	.align		4
.L_3358:
        /*00d0*/ 	.byte	0x04, 0x05
        /*00d2*/ 	.short	(.L_3360 - .L_3359)
.L_3359:
        /*00d4*/ 	.word	0x00000080
        /*00d8*/ 	.word	0x00000001
        /*00dc*/ 	.word	0x00000001


	//----- nvinfo : EIATTR_CRS_STACK_SIZE
	.align		4
.L_3360:
        /*00e0*/ 	.byte	0x04, 0x1e
        /*00e2*/ 	.short	(.L_3362 - .L_3361)
.L_3361:
        /*00e4*/ 	.word	0x00000000


	//----- nvinfo : EIATTR_CBANK_PARAM_SIZE
	.align		4
.L_3362:
        /*00e8*/ 	.byte	0x03, 0x19
        /*00ea*/ 	.short	0x00e8


	//----- nvinfo : EIATTR_PARAM_CBANK
	.align		4
        /*00ec*/ 	.byte	0x04, 0x0a
        /*00ee*/ 	.short	(.L_3364 - .L_3363)
	.align		4
.L_3363:
        /*00f0*/ 	.word	index@(.nv.constant0._ZN10layer_norm13ln_fwd_kernelINS_13Kernel_traitsI6__halfffffjLj5120ELj1ELj1ELj4ELj16ENS_18Kernel_traits_baseILj5120ES2_ffffjLj128EEEEELb0ELb0ELb0ELb1EEEvNS_9FwdParamsE)
        /*00f4*/ 	.short	0x0380
        /*00f6*/ 	.short	0x00e8


	//----- nvinfo : EIATTR_SW_WAR
	.align		4
.L_3364:
        /*00f8*/ 	.byte	0x04, 0x36
        /*00fa*/ 	.short	(.L_3366 - .L_3365)
.L_3365:
        /*00fc*/ 	.word	0x00000008
.L_3366:


//--------------------- .nv.info._ZN10layer_norm13ln_fwd_kernelINS_13Kernel_traitsI6__halfffffjLj5120ELj1ELj1ELj4ELj16ENS_18Kernel_traits_baseILj5120ES2_ffffjLj128EEEEELb0ELb0ELb1ELb0EEEvNS_9FwdParamsE --------------------------
	.section	.nv.info._ZN10layer_norm13ln_fwd_kernelINS_13Kernel_traitsI6__halfffffjLj5120ELj1ELj1ELj4ELj16ENS_18Kernel_traits_baseILj5120ES2_ffffjLj128EEEEELb0ELb0ELb1ELb0EEEvNS_9FwdParamsE,"",@"SHT_CUDA_INFO"
	.sectionflags	@""
	.align	4


	//----- nvinfo : EIATTR_CUDA_API_VERSION
	.align		4
        /*0000*/ 	.byte	0x04, 0x37
        /*0002*/ 	.short	(.L_3368 - .L_3367)
.L_3367:
        /*0004*/ 	.word	0x00000082


	//----- nvinfo : EIATTR_KPARAM_INFO
	.align		4
.L_3368:
        /*0008*/ 	.byte	0x04, 0x17
        /*000a*/ 	.short	(.L_3370 - .L_3369)
.L_3369:
        /*000c*/ 	.word	0x00000000
        /*0010*/ 	.short	0x0000
        /*0012*/ 	.short	0x0000
        /*0014*/ 	.byte	0x00, 0xf0, 0xa1, 0x03


	//----- nvinfo : EIATTR_SPARSE_MMA_MASK
	.align		4
.L_3370:
        /*0018*/ 	.byte	0x03, 0x50
        /*001a*/ 	.short	0x0000


	//----- nvinfo : EIATTR_MAXREG_COUNT
	.align		4
        /*001c*/ 	.byte	0x03, 0x1b
        /*001e*/ 	.short	0x00ff


	//----- nvinfo : EIATTR_NUM_BARRIERS
	.align		4
        /*0020*/ 	.byte	0x02, 0x4c
        /*0022*/ 	.byte	0x01
	.zero		1


	//----- nvinfo : EIATTR_MERCURY_ISA_VERSION
	.align		4
        /*0024*/ 	.byte	0x03, 0x5f
        /*0026*/ 	.short	0x0101


	//----- nvinfo : EIATTR_COOP_GROUP_MASK_REGIDS
	.align		4
        /*0028*/ 	.byte	0x04, 0x29
        /*002a*/ 	.short	(.L_3372 - .L_3371)


	//   ....[0]....
.L_3371:
        /*002c*/ 	.word	0xffffffff


	//   ....[1]....
        /*0030*/ 	.word	0xffffffff


	//   ....[2]....
        /*0034*/ 	.word	0xffffffff


	//   ....[3]....
        /*0038*/ 	.word	0xffffffff


	//   ....[4]....
        /*003c*/ 	.word	0xffffffff


	//   ....[5]....
        /*0040*/ 	.word	0xffffffff


	//   ....[6]....
        /*0044*/ 	.word	0xffffffff


	//   ....[7]....
        /*0048*/ 	.word	0xffffffff


	//   ....[8]....
        /*004c*/ 	.word	0xffffffff


	//   ....[9]....
        /*0050*/ 	.word	0xffffffff


	//   ....[10]....
        /*0054*/ 	.word	0xffffffff


	//   ....[11]....
        /*0058*/ 	.word	0xffffffff


	//   ....[12]....
        /*005c*/ 	.word	0xffffffff


	//   ....[13]....
        /*0060*/ 	.word	0xffffffff


	//   ....[14]....
        /*0064*/ 	.word	0xffffffff


	//   ....[15]....
        /*0068*/ 	.word	0xffffffff


	//   ....[16]....
        /*006c*/ 	.word	0xffffffff


	//   ....[17]....
        /*0070*/ 	.word	0xffffffff


	//----- nvinfo : EIATTR_COOP_GROUP_INSTR_OFFSETS
	.align		4
.L_3372:
        /*0074*/ 	.byte	0x04, 0x28
        /*0076*/ 	.short	(.L_3374 - .L_3373)


	//   ....[0]....
.L_3373:
        /*0078*/ 	.word	0x00002930


	//   ....[1]....
        /*007c*/ 	.word	0x00002950


	//   ....[2]....
        /*0080*/ 	.word	0x00002970


	//   ....[3]....
        /*0084*/ 	.word	0x00002990


	//   ....[4]....
        /*0088*/ 	.word	0x000029c0


	//   ....[5]....
        /*008c*/ 	.word	0x00002fa0


	//   ....[6]....
        /*0090*/ 	.word	0x00002fc0


	//   ....[7]....
        /*0094*/ 	.word	0x00002fe0


	//   ....[8]....
        /*0098*/ 	.word	0x00003000


	//   ....[9]....
        /*009c*/ 	.word	0x00003020


	//   ....[10]....
        /*00a0*/ 	.word	0x000031b0


	//   ....[11]....
        /*00a4*/ 	.word	0x000031e0


	//   ....[12]....
        /*00a8*/ 	.word	0x00003200


	//   ....[13]....
        /*00ac*/ 	.word	0x00003240


	//   ....[14]....
        /*00b0*/ 	.word	0x00003300


	//   ....[15]....
        /*00b4*/ 	.word	0x00003330


	//   ....[16]....
        /*00b8*/ 	.word	0x000033e0


	//   ....[17]....
        /*00bc*/ 	.word	0x00003410


	//----- nvinfo : EIATTR_VRC_CTA_INIT_COUNT
	.align		4
.L_3374:
        /*00c0*/ 	.byte	0x02, 0x4a
	.zero		1
	.zero		1


	//----- nvinfo : EIATTR_EXIT_INSTR_OFFSETS
	.align		4
        /*00c4*/ 	.byte	0x04, 0x1c
        /*00c6*/ 	.short	(.L_3376 - .L_3375)


	//   ....[0]....
.L_3375:
        /*00c8*/ 	.word	0x00000a10


	//   ....[1]....
        /*00cc*/ 	.word	0x00004630


	//----- nvinfo : EIATTR_MAX_THREADS
	.align		4
.L_3376:
        /*00d0*/ 	.byte	0x04, 0x05
        /*00d2*/ 	.short	(.L_3378 - .L_3377)
.L_3377:
        /*00d4*/ 	.word	0x00000080
        /*00d8*/ 	.word	0x00000001
        /*00dc*/ 	.word	0x00000001


	//----- nvinfo : EIATTR_CRS_STACK_SIZE
	.align		4
.L_3378:
        /*00e0*/ 	.byte	0x04, 0x1e
        /*00e2*/ 	.short	(.L_3380 - .L_3379)
.L_3379:
        /*00e4*/ 	.word	0x00000000


	//----- nvinfo : EIATTR_CBANK_PARAM_SIZE
	.align		4
.L_3380:
        /*00e8*/ 	.byte	0x03, 0x19
        /*00ea*/ 	.short	0x00e8


	//----- nvinfo : EIATTR_PARAM_CBANK
	.align		4
        /*00ec*/ 	.byte	0x04, 0x0a
        /*00ee*/ 	.short	(.L_3382 - .L_3381)
	.align		4
.L_3381:
        /*00f0*/ 	.word	index@(.nv.constant0._ZN10layer_norm13ln_fwd_kernelINS_13Kernel_traitsI6__halfffffjLj5120ELj1ELj1ELj4ELj16ENS_18Kernel_traits_baseILj5120ES2_ffffjLj128EEEEELb0ELb0ELb1ELb0EEEvNS_9FwdParamsE)
        /*00f4*/ 	.short	0x0380
        /*00f6*/ 	.short	0x00e8


	//----- nvinfo : EIATTR_SW_WAR
	.align		4
.L_3382:
        /*00f8*/ 	.byte	0x04, 0x36
        /*00fa*/ 	.short	(.L_3384 - .L_3383)
.L_3383:
        /*00fc*/ 	.word	0x00000008
.L_3384:


//--------------------- .nv.info._ZN10layer_norm13ln_fwd_kernelINS_13Kernel_traitsI6__halfffffjLj5120ELj1ELj1ELj4ELj16ENS_18Kernel_traits_baseILj5120ES2_ffffjLj128EEEEELb0ELb0ELb1ELb1EEEvNS_9FwdParamsE --------------------------
	.section	.nv.info._ZN10layer_norm13ln_fwd_kernelINS_13Kernel_traitsI6__halfffffjLj5120ELj1ELj1ELj4ELj16ENS_18Kernel_traits_baseILj5120ES2_ffffjLj128EEEEELb0ELb0ELb1ELb1EEEvNS_9FwdParamsE,"",@"SHT_CUDA_INFO"
	.sectionflags	@""
	.align	4


	//----- nvinfo : EIATTR_CUDA_API_VERSION
	.align		4
        /*0000*/ 	.byte	0x04, 0x37
        /*0002*/ 	.short	(.L_3386 - .L_3385)
.L_3385:
        /*0004*/ 	.word	0x00000082


	//----- nvinfo : EIATTR_KPARAM_INFO
	.align		4
.L_3386:
        /*0008*/ 	.byte	0x04, 0x17
        /*000a*/ 	.short	(.L_3388 - .L_3387)
.L_3387:
        /*000c*/ 	.word	0x00000000
        /*0010*/ 	.short	0x0000
        /*0012*/ 	.short	0x0000
        /*0014*/ 	.byte	0x00, 0xf0, 0xa1, 0x03


	//----- nvinfo : EIATTR_SPARSE_MMA_MASK
	.align		4
.L_3388:
        /*0018*/ 	.byte	0x03, 0x50
        /*001a*/ 	.short	0x0000


	//----- nvinfo : EIATTR_MAXREG_COUNT
	.align		4
        /*001c*/ 	.byte	0x03, 0x1b
        /*001e*/ 	.short	0x00ff


	//----- nvinfo : EIATTR_NUM_BARRIERS
	.align		4
        /*0020*/ 	.byte	0x02, 0x4c
        /*0022*/ 	.byte	0x01
	.zero		1


	//----- nvinfo : EIATTR_MERCURY_ISA_VERSION
	.align		4
        /*0024*/ 	.byte	0x03, 0x5f
        /*0026*/ 	.short	0x0101


	//----- nvinfo : EIATTR_COOP_GROUP_MASK_REGIDS
	.align		4
        /*0028*/ 	.byte	0x04, 0x29
        /*002a*/ 	.short	(.L_3390 - .L_3389)


	//   ....[0]....
.L_3389:
        /*002c*/ 	.word	0xffffffff


	//   ....[1]....
        /*0030*/ 	.word	0xffffffff


	//   ....[2]....
        /*0034*/ 	.word	0xffffffff


	//   ....[3]....
        /*0038*/ 	.word	0xffffffff


	//   ....[4]....
        /*003c*/ 	.word	0xffffffff


	//   ....[5]....
        /*0040*/ 	.word	0xffffffff


	//   ....[6]....
        /*0044*/ 	.word	0xffffffff


	//   ....[7]....
        /*0048*/ 	.word	0xffffffff


	//   ....[8]....
        /*004c*/ 	.word	0xffffffff


	//   ....[9]....
        /*0050*/ 	.word	0xffffffff


	//   ....[10]....
        /*0054*/ 	.word	0xffffffff


	//   ....[11]....
        /*0058*/ 	.word	0xffffffff


	//   ....[12]....
        /*005c*/ 	.word	0xffffffff


	//   ....[13]....
        /*0060*/ 	.word	0xffffffff


	//   ....[14]....
        /*0064*/ 	.word	0xffffffff


	//   ....[15]....
        /*0068*/ 	.word	0xffffffff


	//   ....[16]....
        /*006c*/ 	.word	0xffffffff


	//   ....[17]....
        /*0070*/ 	.word	0xffffffff


	//----- nvinfo : EIATTR_COOP_GROUP_INSTR_OFFSETS
	.align		4
.L_3390:
        /*0074*/ 	.byte	0x04, 0x28
        /*0076*/ 	.short	(.L_3392 - .L_3391)


	//   ....[0]....
.L_3391:
        /*0078*/ 	.word	0x00001f50


	//   ....[1]....
        /*007c*/ 	.word	0x00001f70


	//   ....[2]....
        /*0080*/ 	.word	0x00001f90


	//   ....[3]....
        /*0084*/ 	.word	0x00001fb0


	//   ....[4]....
        /*0088*/ 	.word	0x00001fd0


	//   ....[5]....
        /*008c*/ 	.word	0x00002500


	//   ....[6]....
        /*0090*/ 	.word	0x00002520


	//   ....[7]....
        /*0094*/ 	.word	0x00002540


	//   ....[8]....
        /*0098*/ 	.word	0x00002560


	//   ....[9]....
        /*009c*/ 	.word	0x000025b0


	//   ....[10]....
        /*00a0*/ 	.word	0x00002780


	//   ....[11]....
        /*00a4*/ 	.word	0x000027b0


	//   ....[12]....
        /*00a8*/ 	.word	0x000027e0


	//   ....[13]....
        /*00ac*/ 	.word	0x00002830


	//   ....[14]....
        /*00b0*/ 	.word	0x000028f0


	//   ....[15]....
        /*00b4*/ 	.word	0x00002920


	//   ....[16]....
        /*00b8*/ 	.word	0x000029e0


	//   ....[17]....
        /*00bc*/ 	.word	0x00002a00


	//----- nvinfo : EIATTR_VRC_CTA_INIT_COUNT
	.align		4
.L_3392:
        /*00c0*/ 	.byte	0x02, 0x4a
	.zero		1
	.zero		1


	//----- nvinfo : EIATTR_EXIT_INSTR_OFFSETS
	.align		4
        /*00c4*/ 	.byte	0x04, 0x1c
        /*00c6*/ 	.short	(.L_3394 - .L_3393)


	//   ....[0]....
.L_3393:
        /*00c8*/ 	.word	0x000003a0


	//   ....[1]....
        /*00cc*/ 	.word	0x00003b10


	//----- nvinfo : EIATTR_MAX_THREADS
	.align		4
.L_3394:
        /*00d0*/ 	.byte	0x04, 0x05
        /*00d2*/ 	.short	(.L_3396 - .L_3395)
.L_3395:
        /*00d4*/ 	.word	0x00000080
        /*00d8*/ 	.word	0x00000001
        /*00dc*/ 	.word	0x00000001


	//----- nvinfo : EIATTR_CRS_STACK_SIZE
	.align		4
.L_3396:
        /*00e0*/ 	.byte	0x04, 0x1e
        /*00e2*/ 	.short	(.L_3398 - .L_3397)
.L_3397:
        /*00e4*/ 	.word	0x00000000


	//----- nvinfo : EIATTR_CBANK_PARAM_SIZE
	.align		4
.L_3398:
        /*00e8*/ 	.byte	0x03, 0x19
        /*00ea*/ 	.short	0x00e8


	//----- nvinfo : EIATTR_PARAM_CBANK
	.align		4
        /*00ec*/ 	.byte	0x04, 0x0a
        /*00ee*/ 	.short	(.L_3400 - .L_3399)
	.align		4
.L_3399:
        /*00f0*/ 	.word	index@(.nv.constant0._ZN10layer_norm13ln_fwd_kernelINS_13Kernel_traitsI6__halfffffjLj5120ELj1ELj1ELj4ELj16ENS_18Kernel_traits_baseILj5120ES2_ffffjLj128EEEEELb0ELb0ELb1ELb1EEEvNS_9FwdParamsE)
        /*00f4*/ 	.short	0x0380
        /*00f6*/ 	.short	0x00e8


	//----- nvinfo : EIATTR_SW_WAR
	.align		4
.L_3400:
        /*00f8*/ 	.byte	0x04, 0x36
        /*00fa*/ 	.short	(.L_3402 - .L_3401)
.L_3401:
        /*00fc*/ 	.word	0x00000008
.L_3402:


//--------------------- .nv.info._ZN10layer_norm13ln_fwd_kernelINS_13Kernel_traitsI6__halfffffjLj5120ELj1ELj1ELj4ELj16ENS_18Kernel_traits_baseILj5120ES2_ffffjLj128EEEEELb0ELb1ELb0ELb0EEEvNS_9FwdParamsE --------------------------
	.section	.nv.info._ZN10layer_norm13ln_fwd_kernelINS_13Kernel_traitsI6__halfffffjLj5120ELj1ELj1ELj4ELj16ENS_18Kernel_traits_baseILj5120ES2_ffffjLj128EEEEELb0ELb1ELb0ELb0EEEvNS_9FwdParamsE,"",@"SHT_CUDA_INFO"
	.sectionflags	@""
	.align	4


	//----- nvinfo : EIATTR_CUDA_API_VERSION
	.align		4
        /*0000*/ 	.byte	0x04, 0x37
        /*0002*/ 	.short	(.L_3404 - .L_3403)
.L_3403:
        /*0004*/ 	.word	0x00000082


	//----- nvinfo : EIATTR_KPARAM_INFO
	.align		4
.L_3404:
        /*0008*/ 	.byte	0x04, 0x17
        /*000a*/ 	.short	(.L_3406 - .L_3405)
.L_3405:
        /*000c*/ 	.word	0x00000000
        /*0010*/ 	.short	0x0000
        /*0012*/ 	.short	0x0000
        /*0014*/ 	.byte	0x00, 0xf0, 0xa1, 0x03


	//----- nvinfo : EIATTR_SPARSE_MMA_MASK
	.align		4
.L_3406:
        /*0018*/ 	.byte	0x03, 0x50
        /*001a*/ 	.short	0x0000


	//----- nvinfo : EIATTR_MAXREG_COUNT
	.align		4
        /*001c*/ 	.byte	0x03, 0x1b
        /*001e*/ 	.short	0x00ff


	//----- nvinfo : EIATTR_NUM_BARRIERS
	.align		4
        /*0020*/ 	.byte	0x02, 0x4c
        /*0022*/ 	.byte	0x01
	.zero		1


	//----- nvinfo : EIATTR_MERCURY_ISA_VERSION
	.align		4
        /*0024*/ 	.byte	0x03, 0x5f
        /*0026*/ 	.short	0x0101


	//----- nvinfo : EIATTR_COOP_GROUP_MASK_REGIDS
	.align		4
        /*0028*/ 	.byte	0x04, 0x29
        /*002a*/ 	.short	(.L_3408 - .L_3407)


	//   ....[0]....
.L_3407:
        /*002c*/ 	.word	0xffffffff


	//   ....[1]....
        /*0030*/ 	.word	0xffffffff


	//   ....[2]....
        /*0034*/ 	.word	0xffffffff


	//   ....[3]....
        /*0038*/ 	.word	0xffffffff


	//   ....[4]....
        /*003c*/ 	.word	0xffffffff


	//   ....[5]....
        /*0040*/ 	.word	0xffffffff


	//   ....[6]....
        /*0044*/ 	.word	0xffffffff


	//   ....[7]....
        /*0048*/ 	.word	0xffffffff


	//   ....[8]....
        /*004c*/ 	.word	0xffffffff


	//   ....[9]....
        /*0050*/ 	.word	0xffffffff


	//   ....[10]....
        /*0054*/ 	.word	0xffffffff


	//   ....[11]....
        /*0058*/ 	.word	0xffffffff


	//   ....[12]....
        /*005c*/ 	.word	0xffffffff


	//   ....[13]....
        /*0060*/ 	.word	0xffffffff


	//   ....[14]....
        /*0064*/ 	.word	0xffffffff


	//   ....[15]....
        /*0068*/ 	.word	0xffffffff


	//   ....[16]....
        /*006c*/ 	.word	0xffffffff


	//   ....[17]....
        /*0070*/ 	.word	0xffffffff


	//----- nvinfo : EIATTR_COOP_GROUP_INSTR_OFFSETS
	.align		4
.L_3408:
        /*0074*/ 	.byte	0x04, 0x28
        /*0076*/ 	.short	(.L_3410 - .L_3409)


	//   ....[0]....
.L_3409:
        /*0078*/ 	.word	0x00003730


	//   ....[1]....
        /*007c*/ 	.word	0x00003750


	//   ....[2]....
        /*0080*/ 	.word	0x00003770


	//   ....[3]....
        /*0084*/ 	.word	0x00003790


	//   ....[4]....
        /*0088*/ 	.word	0x000037b0


	//   ....[5]....
        /*008c*/ 	.word	0x00003d90


	//   ....[6]....
        /*0090*/ 	.word	0x00003dc0


	//   ....[7]....
        /*0094*/ 	.word	0x00003de0


	//   ....[8]....
        /*0098*/ 	.word	0x00003e00


	//   ....[9]....
        /*009c*/ 	.word	0x00003e20


	//   ....[10]....
        /*00a0*/ 	.word	0x00003fb0


	//   ....[11]....
        /*00a4*/ 	.word	0x00003fe0


	//   ....[12]....
        /*00a8*/ 	.word	0x00003ff0


	//   ....[13]....
        /*00ac*/ 	.word	0x00004030


	//   ....[14]....
        /*00b0*/ 	.word	0x00004100


	//   ....[15]....
        /*00b4*/ 	.word	0x00004130


	//   ....[16]....
        /*00b8*/ 	.word	0x000041d0


	//   ....[17]....
        /*00bc*/ 	.word	0x00004200


	//----- nvinfo : EIATTR_VRC_CTA_INIT_COUNT
	.align		4
.L_3410:
        /*00c0*/ 	.byte	0x02, 0x4a
	.zero		1
	.zero		1


	//----- nvinfo : EIATTR_EXIT_INSTR_OFFSETS
	.align		4
        /*00c4*/ 	.byte	0x04, 0x1c
        /*00c6*/ 	.short	(.L_3412 - .L_3411)


	//   ....[0]....
.L_3411:
        /*00c8*/ 	.word	0x00000dd0


	//   ....[1]....
        /*00cc*/ 	.word	0x000053c0


	//----- nvinfo : EIATTR_MAX_THREADS
	.align		4
.L_3412:
        /*00d0*/ 	.byte	0x04, 0x05
        /*00d2*/ 	.short	(.L_3414 - .L_3413)
.L_3413:
        /*00d4*/ 	.word	0x00000080
        /*00d8*/ 	.word	0x00000001
        /*00dc*/ 	.word	0x00000001


	//----- nvinfo : EIATTR_CRS_STACK_SIZE
	.align		4
.L_3414:
        /*00e0*/ 	.byte	0x04, 0x1e
        /*00e2*/ 	.short	(.L_3416 - .L_3415)
.L_3415:
        /*00e4*/ 	.word	0x00000000


	//----- nvinfo : EIATTR_CBANK_PARAM_SIZE
	.align		4
.L_3416:
        /*00e8*/ 	.byte	0x03, 0x19
        /*00ea*/ 	.short	0x00e8


	//----- nvinfo : EIATTR_PARAM_CBANK
	.align		4
        /*00ec*/ 	.byte	0x04, 0x0a
        /*00ee*/ 	.short	(.L_3418 - .L_3417)
	.align		4
.L_3417:
        /*00f0*/ 	.word	index@(.nv.constant0._ZN10layer_norm13ln_fwd_kernelINS_13Kernel_traitsI6__halfffffjLj5120ELj1ELj1ELj4ELj16ENS_18Kernel_traits_baseILj5120ES2_ffffjLj128EEEEELb0ELb1ELb0ELb0EEEvNS_9FwdParamsE)
        /*00f4*/ 	.short	0x0380
        /*00f6*/ 	.short	0x00e8


	//----- nvinfo : EIATTR_SW_WAR
	.align		4
.L_3418:
        /*00f8*/ 	.byte	0x04, 0x36
        /*00fa*/ 	.short	(.L_3420 - .L_3419)
.L_3419:
        /*00fc*/ 	.word	0x00000008
.L_3420:


//--------------------- .nv.info._ZN10layer_norm13ln_fwd_kernelINS_13Kernel_traitsI6__halfffffjLj5120ELj1ELj1ELj4ELj16ENS_18Kernel_traits_baseILj5120ES2_ffffjLj128EEEEELb0ELb1ELb0ELb1EEEvNS_9FwdParamsE --------------------------
	.section	.nv.info._ZN10layer_norm13ln_fwd_kernelINS_13Kernel_traitsI6__halfffffjLj5120ELj1ELj1ELj4ELj16ENS_18Kernel_traits_baseILj5120ES2_ffffjLj128EEEEELb0ELb1ELb0ELb1EEEvNS_9FwdParamsE,"",@"SHT_CUDA_INFO"
	.sectionflags	@""
	.align	4


	//----- nvinfo : EIATTR_CUDA_API_VERSION
	.align		4
        /*0000*/ 	.byte	0x04, 0x37
        /*0002*/ 	.short	(.L_3422 - .L_3421)
.L_3421:
        /*0004*/ 	.word	0x00000082


	//----- nvinfo : EIATTR_KPARAM_INFO
	.align		4
.L_3422:
        /*0008*/ 	.byte	0x04, 0x17
        /*000a*/ 	.short	(.L_3424 - .L_3423)
.L_3423:
        /*000c*/ 	.word	0x00000000
        /*0010*/ 	.short	0x0000
        /*0012*/ 	.short	0x0000
        /*0014*/ 	.byte	0x00, 0xf0, 0xa1, 0x03


	//----- nvinfo : EIATTR_SPARSE_MMA_MASK
	.align		4
.L_3424:
        /*0018*/ 	.byte	0x03, 0x50
        /*001a*/ 	.short	0x0000


	//----- nvinfo : EIATTR_MAXREG_COUNT
	.align		4
        /*001c*/ 	.byte	0x03, 0x1b
        /*001e*/ 	.short	0x00ff


	//----- nvinfo : EIATTR_NUM_BARRIERS
	.align		4
        /*0020*/ 	.byte	0x02, 0x4c
        /*0022*/ 	.byte	0x01
	.zero		1


	//----- nvinfo : EIATTR_MERCURY_ISA_VERSION
	.align		4
        /*0024*/ 	.byte	0x03, 0x5f
        /*0026*/ 	.short	0x0101


	//----- nvinfo : EIATTR_COOP_GROUP_MASK_REGIDS
	.align		4
        /*0028*/ 	.byte	0x04, 0x29
        /*002a*/ 	.short	(.L_3426 - .L_3425)


	//   ....[0]....
.L_3425:
        /*002c*/ 	.word	0xffffffff


	//   ....[1]....
        /*0030*/ 	.word	0xffffffff


	//   ....[2]....
        /*0034*/ 	.word	0xffffffff


	//   ....[3]....
        /*0038*/ 	.word	0xffffffff


	//   ....[4]....
        /*003c*/ 	.word	0xffffffff


	//   ....[5]....
        /*0040*/ 	.word	0xffffffff


	//   ....[6]....
        /*0044*/ 	.word	0xffffffff


	//   ....[7]....
        /*0048*/ 	.word	0xffffffff


	//   ....[8]....
        /*004c*/ 	.word	0xffffffff


	//   ....[9]....
        /*0050*/ 	.word	0xffffffff


	//   ....[10]....
        /*0054*/ 	.word	0xffffffff


	//   ....[11]....
        /*0058*/ 	.word	0xffffffff


	//   ....[12]....
        /*005c*/ 	.word	0xffffffff


	//   ....[13]....
        /*0060*/ 	.word	0xffffffff


	//   ....[14]....
        /*0064*/ 	.word	0xffffffff


	//   ....[15]....
        /*0068*/ 	.word	0xffffffff


	//   ....[16]....
        /*006c*/ 	.word	0xffffffff


	//   ....[17]....
        /*0070*/ 	.word	0xffffffff


	//----- nvinfo : EIATTR_COOP_GROUP_INSTR_OFFSETS
	.align		4
.L_3426:
        /*0074*/ 	.byte	0x04, 0x28
        /*0076*/ 	.short	(.L_3428 - .L_3427)


	//   ....[0]....
.L_3427:
        /*0078*/ 	.word	0x000027a0


	//   ....[1]....
        /*007c*/ 	.word	0x000027c0


	//   ....[2]....
        /*0080*/ 	.word	0x000027e0


	//   ....[3]....
        /*0084*/ 	.word	0x00002800


	//   ....[4]....
        /*0088*/ 	.word	0x00002820


	//   ....[5]....
        /*008c*/ 	.word	0x00002d50


	//   ....[6]....
        /*0090*/ 	.word	0x00002d70


	//   ....[7]....
        /*0094*/ 	.word	0x00002d90


	//   ....[8]....
        /*0098*/ 	.word	0x00002dc0


	//   ....[9]....
        /*009c*/ 	.word	0x00002df0


	//   ....[10]....
        /*00a0*/ 	.word	0x00002fa0


	//   ....[11]....
        /*00a4*/ 	.word	0x00002fe0


	//   ....[12]....
        /*00a8*/ 	.word	0x00002ff0


	//   ....[13]....
        /*00ac*/ 	.word	0x00003050


	//   ....[14]....
        /*00b0*/ 	.word	0x00003130


	//   ....[15]....
        /*00b4*/ 	.word	0x00003160


	//   ....[16]....
        /*00b8*/ 	.word	0x00003210


	//   ....[17]....
        /*00bc*/ 	.word	0x00003230


	//----- nvinfo : EIATTR_VRC_CTA_INIT_COUNT
	.align		4
.L_3428:
        /*00c0*/ 	.byte	0x02, 0x4a
	.zero		1
	.zero		1


	//----- nvinfo : EIATTR_EXIT_INSTR_OFFSETS
	.align		4
        /*00c4*/ 	.byte	0x04, 0x1c
        /*00c6*/ 	.short	(.L_3430 - .L_3429)


	//   ....[0]....
.L_3429:
        /*00c8*/ 	.word	0x00000520


	//   ....[1]....
        /*00cc*/ 	.word	0x00004130


	//----- nvinfo : EIATTR_MAX_THREADS
	.align		4
.L_3430:
        /*00d0*/ 	.byte	0x04, 0x05
        /*00d2*/ 	.short	(.L_3432 - .L_3431)
.L_3431:
        /*00d4*/ 	.word	0x00000080
        /*00d8*/ 	.word	0x00000001
        /*00dc*/ 	.word	0x00000001


	//----- nvinfo : EIATTR_CRS_STACK_SIZE
	.align		4
.L_3432:
        /*00e0*/ 	.byte	0x04, 0x1e
        /*00e2*/ 	.short	(.L_3434 - .L_3433)
.L_3433:
        /*00e4*/ 	.word	0x00000000


	//----- nvinfo : EIATTR_CBANK_PARAM_SIZE
	.align		4
.L_3434:
        /*00e8*/ 	.byte	0x03, 0x19
        /*00ea*/ 	.short	0x00e8


	//----- nvinfo : EIATTR_PARAM_CBANK
	.align		4
        /*00ec*/ 	.byte	0x04, 0x0a
        /*00ee*/ 	.short	(.L_3436 - .L_3435)
	.align		4
.L_3435:
        /*00f0*/ 	.word	index@(.nv.constant0._ZN10layer_norm13ln_fwd_kernelINS_13Kernel_traitsI6__halfffffjLj5120ELj1ELj1ELj4ELj16ENS_18Kernel_traits_baseILj5120ES2_ffffjLj128EEEEELb0ELb1ELb0ELb1EEEvNS_9FwdParamsE)
        /*00f4*/ 	.short	0x0380
        /*00f6*/ 	.short	0x00e8


	//----- nvinfo : EIATTR_SW_WAR
	.align		4
.L_3436:
        /*00f8*/ 	.byte	0x04, 0x36
        /*00fa*/ 	.short	(.L_3438 - .L_3437)
.L_3437:
        /*00fc*/ 	.word	0x00000008
.L_3438:


//--------------------- .nv.info._ZN10layer_norm13ln_fwd_kernelINS_13Kernel_traitsI6__halfffffjLj5120ELj1ELj1ELj4ELj16ENS_18Kernel_traits_baseILj5120ES2_ffffjLj128EEEEELb0ELb1ELb1ELb0EEEvNS_9FwdParamsE --------------------------
	.section	.nv.info._ZN10layer_norm13ln_fwd_kernelINS_13Kernel_traitsI6__halfffffjLj5120ELj1ELj1ELj4ELj16ENS_18Kernel_traits_baseILj5120ES2_ffffjLj128EEEEELb0ELb1ELb1ELb0EEEvNS_9FwdParamsE,"",@"SHT_CUDA_INFO"
	.sectionflags	@""
	.align	4


	//----- nvinfo : EIATTR_CUDA_API_VERSION
	.align		4
        /*0000*/ 	.byte	0x04, 0x37
        /*0002*/ 	.short	(.L_3440 - .L_3439)
.L_3439:
        /*0004*/ 	.word	0x00000082


	//----- nvinfo : EIATTR_KPARAM_INFO
	.align		4
.L_3440:
        /*0008*/ 	.byte	0x04, 0x17
        /*000a*/ 	.short	(.L_3442 - .L_3441)
.L_3441:
        /*000c*/ 	.word	0x00000000
        /*0010*/ 	.short	0x0000
        /*0012*/ 	.short	0x0000
        /*0014*/ 	.byte	0x00, 0xf0, 0xa1, 0x03


	//----- nvinfo : EIATTR_SPARSE_MMA_MASK
	.align		4
.L_3442:
        /*0018*/ 	.byte	0x03, 0x50
        /*001a*/ 	.short	0x0000


	//----- nvinfo : EIATTR_MAXREG_COUNT
	.align		4
        /*001c*/ 	.byte	0x03, 0x1b
        /*001e*/ 	.short	0x00ff


	//----- nvinfo : EIATTR_NUM_BARRIERS
	.align		4
        /*0020*/ 	.byte	0x02, 0x4c
        /*0022*/ 	.byte	0x01
	.zero		1


	//----- nvinfo : EIATTR_MERCURY_ISA_VERSION
	.align		4
        /*0024*/ 	.byte	0x03, 0x5f
        /*0026*/ 	.short	0x0101


	//----- nvinfo : EIATTR_COOP_GROUP_MASK_REGIDS
	.align		4
        /*0028*/ 	.byte	0x04, 0x29
        /*002a*/ 	.short	(.L_3444 - .L_3443)


	//   ....[0]....
.L_3443:
        /*002c*/ 	.word	0xffffffff


	//   ....[1]....
        /*0030*/ 	.word	0xffffffff


	//   ....[2]....
        /*0034*/ 	.word	0xffffffff


	//   ....[3]....
        /*0038*/ 	.word	0xffffffff


	//   ....[4]....
        /*003c*/ 	.word	0xffffffff


	//   ....[5]....
        /*0040*/ 	.word	0xffffffff


	//   ....[6]....
        /*0044*/ 	.word	0xffffffff


	//   ....[7]....
        /*0048*/ 	.word	0xffffffff


	//   ....[8]....
        /*004c*/ 	.word	0xffffffff


	//   ....[9]....
        /*0050*/ 	.word	0xffffffff


	//   ....[10]....
        /*0054*/ 	.word	0xffffffff


	//   ....[11]....
        /*0058*/ 	.word	0xffffffff


	//   ....[12]....
        /*005c*/ 	.word	0xffffffff


	//   ....[13]....
        /*0060*/ 	.word	0xffffffff


	//   ....[14]....
        /*0064*/ 	.word	0xffffffff


	//   ....[15]....
        /*0068*/ 	.word	0xffffffff


	//   ....[16]....
        /*006c*/ 	.word	0xffffffff


	//   ....[17]....
        /*0070*/ 	.word	0xffffffff


	//----- nvinfo : EIATTR_COOP_GROUP_INSTR_OFFSETS
	.align		4
.L_3444:
        /*0074*/ 	.byte	0x04, 0x28
        /*0076*/ 	.short	(.L_3446 - .L_3445)


	//   ....[0]....
.L_3445:
        /*0078*/ 	.word	0x000041a0


	//   ....[1]....
        /*007c*/ 	.word	0x000041c0


	//   ....[2]....
        /*0080*/ 	.word	0x000041e0


	//   ....[3]....
        /*0084*/ 	.word	0x00004200


	//   ....[4]....
        /*0088*/ 	.word	0x00004220


	//   ....[5]....
        /*008c*/ 	.word	0x000047f0


	//   ....[6]....
        /*0090*/ 	.word	0x00004820


	//   ....[7]....
        /*0094*/ 	.word	0x00004840


	//   ....[8]....
        /*0098*/ 	.word	0x00004860


	//   ....[9]....
        /*009c*/ 	.word	0x00004880


	//   ....[10]....
        /*00a0*/ 	.word	0x00004a10


	//   ....[11]....
        /*00a4*/ 	.word	0x00004a40


	//   ....[12]....
        /*00a8*/ 	.word	0x00004a60


	//   ....[13]....
        /*00ac*/ 	.word	0x00004aa0


	//   ....[14]....
        /*00b0*/ 	.word	0x00004b60


	//   ....[15]....
        /*00b4*/ 	.word	0x00004b90


	//   ....[16]....
        /*00b8*/ 	.word	0x00004c40


	//   ....[17]....
        /*00bc*/ 	.word	0x00004c70


	//----- nvinfo : EIATTR_VRC_CTA_INIT_COUNT
	.align		4
.L_3446:
        /*00c0*/ 	.byte	0x02, 0x4a
	.zero		1
	.zero		1


	//----- nvinfo : EIATTR_EXIT_INSTR_OFFSETS
	.align		4
        /*00c4*/ 	.byte	0x04, 0x1c
        /*00c6*/ 	.short	(.L_3448 - .L_3447)


	//   ....[0]....
.L_3447:
        /*00c8*/ 	.word	0x00000dd0


	//   ....[1]....
        /*00cc*/ 	.word	0x00005e90


	//----- nvinfo : EIATTR_MAX_THREADS
	.align		4
.L_3448:
        /*00d0*/ 	.byte	0x04, 0x05
        /*00d2*/ 	.short	(.L_3450 - .L_3449)
.L_3449:
        /*00d4*/ 	.word	0x00000080
        /*00d8*/ 	.word	0x00000001
        /*00dc*/ 	.word	0x00000001


	//----- nvinfo : EIATTR_CRS_STACK_SIZE
	.align		4
.L_3450:
        /*00e0*/ 	.byte	0x04, 0x1e
        /*00e2*/ 	.short	(.L_3452 - .L_3451)
.L_3451:
        /*00e4*/ 	.word	0x00000000


	//----- nvinfo : EIATTR_CBANK_PARAM_SIZE
	.align		4
.L_3452:
        /*00e8*/ 	.byte	0x03, 0x19
        /*00ea*/ 	.short	0x00e8


	//----- nvinfo : EIATTR_PARAM_CBANK
	.align		4
        /*00ec*/ 	.byte	0x04, 0x0a
        /*00ee*/ 	.short	(.L_3454 - .L_3453)
	.align		4
.L_3453:
        /*00f0*/ 	.word	index@(.nv.constant0._ZN10layer_norm13ln_fwd_kernelINS_13Kernel_traitsI6__halfffffjLj5120ELj1ELj1ELj4ELj16ENS_18Kernel_traits_baseILj5120ES2_ffffjLj128EEEEELb0ELb1ELb1ELb0EEEvNS_9FwdParamsE)
        /*00f4*/ 	.short	0x0380
        /*00f6*/ 	.short	0x00e8


	//----- nvinfo : EIATTR_SW_WAR
	.align		4
.L_3454:
        /*00f8*/ 	.byte	0x04, 0x36
        /*00fa*/ 	.short	(.L_3456 - .L_3455)
.L_3455:
        /*00fc*/ 	.word	0x00000008
.L_3456:


//--------------------- .nv.info._ZN10layer_norm13ln_fwd_kernelINS_13Kernel_traitsI6__halfffffjLj5120ELj1ELj1ELj4ELj16ENS_18Kernel_traits_baseILj5120ES2_ffffjLj128EEEEELb0ELb1ELb1ELb1EEEvNS_9FwdParamsE --------------------------
	.section	.nv.info._ZN10layer_norm13ln_fwd_kernelINS_13Kernel_traitsI6__halfffffjLj5120ELj1ELj1ELj4ELj16ENS_18Kernel_traits_baseILj5120ES2_ffffjLj128EEEEELb0ELb1ELb1ELb1EEEvNS_9FwdParamsE,"",@"SHT_CUDA_INFO"
	.sectionflags	@""
	.align	4


	//----- nvinfo : EIATTR_CUDA_API_VERSION
	.align		4
        /*0000*/ 	.byte	0x04, 0x37
        /*0002*/ 	.short	(.L_3458 - .L_3457)
.L_3457:
        /*0004*/ 	.word	0x00000082


	//----- nvinfo : EIATTR_KPARAM_INFO
	.align		4
.L_3458:
        /*0008*/ 	.byte	0x04, 0x17
        /*000a*/ 	.short	(.L_3460 - .L_3459)
.L_3459:
        /*000c*/ 	.word	0x00000000
        /*0010*/ 	.short	0x0000
        /*0012*/ 	.short	0x0000
        /*0014*/ 	.byte	0x00, 0xf0, 0xa1, 0x03


	//----- nvinfo : EIATTR_SPARSE_MMA_MASK
	.align		4
.L_3460:
        /*0018*/ 	.byte	0x03, 0x50
        /*001a*/ 	.short	0x0000


	//----- nvinfo : EIATTR_MAXREG_COUNT
	.align		4
        /*001c*/ 	.byte	0x03, 0x1b
        /*001e*/ 	.short	0x00ff


	//----- nvinfo : EIATTR_NUM_BARRIERS
	.align		4
        /*0020*/ 	.byte	0x02, 0x4c
        /*0022*/ 	.byte	0x01
	.zero		1


	//----- nvinfo : EIATTR_MERCURY_ISA_VERSION
	.align		4
        /*0024*/ 	.byte	0x03, 0x5f
        /*0026*/ 	.short	0x0101


	//----- nvinfo : EIATTR_COOP_GROUP_MASK_REGIDS
	.align		4
        /*0028*/ 	.byte	0x04, 0x29
        /*002a*/ 	.short	(.L_3462 - .L_3461)


	//   ....[0]....
.L_3461:
        /*002c*/ 	.word	0xffffffff


	//   ....[1]....
        /*0030*/ 	.word	0xffffffff


	//   ....[2]....
        /*0034*/ 	.word	0xffffffff


	//   ....[3]....
        /*0038*/ 	.word	0xffffffff


	//   ....[4]....
        /*003c*/ 	.word	0xffffffff


	//   ....[5]....
        /*0040*/ 	.word	0xffffffff


	//   ....[6]....
        /*0044*/ 	.word	0xffffffff


	//   ....[7]....
        /*0048*/ 	.word	0xffffffff


	//   ....[8]....
        /*004c*/ 	.word	0xffffffff


	//   ....[9]....
        /*0050*/ 	.word	0xffffffff


	//   ....[10]....
        /*0054*/ 	.word	0xffffffff


	//   ....[11]....
        /*0058*/ 	.word	0xffffffff


	//   ....[12]....
        /*005c*/ 	.word	0xffffffff


	//   ....[13]....
        /*0060*/ 	.word	0xffffffff


	//   ....[14]....
        /*0064*/ 	.word	0xffffffff


	//   ....[15]....
        /*0068*/ 	.word	0xffffffff


	//   ....[16]....
        /*006c*/ 	.word	0xffffffff


	//   ....[17]....
        /*0070*/ 	.word	0xffffffff


	//----- nvinfo : EIATTR_COOP_GROUP_INSTR_OFFSETS
	.align		4
.L_3462:
        /*0074*/ 	.byte	0x04, 0x28
        /*0076*/ 	.short	(.L_3464 - .L_3463)


	//   ....[0]....
.L_3463:
        /*0078*/ 	.word	0x000032a0


	//   ....[1]....
        /*007c*/ 	.word	0x000032c0


	//   ....[2]....
        /*0080*/ 	.word	0x000032e0


	//   ....[3]....
        /*0084*/ 	.word	0x00003300


	//   ....[4]....
        /*0088*/ 	.word	0x00003320


	//   ....[5]....
        /*008c*/ 	.word	0x00003850


	//   ....[6]....
        /*0090*/ 	.word	0x00003870


	//   ....[7]....
        /*0094*/ 	.word	0x00003890


	//   ....[8]....
        /*0098*/ 	.word	0x000038c0


	//   ....[9]....
        /*009c*/ 	.word	0x000038f0


	//   ....[10]....
        /*00a0*/ 	.word	0x00003aa0


	//   ....[11]....
        /*00a4*/ 	.word	0x00003ad0


	//   ....[12]....
        /*00a8*/ 	.word	0x00003ae0


	//   ....[13]....
        /*00ac*/ 	.word	0x00003b20


	//   ....[14]....
        /*00b0*/ 	.word	0x00003bf0


	//   ....[15]....
        /*00b4*/ 	.word	0x00003c20


	//   ....[16]....
        /*00b8*/ 	.word	0x00003cd0


	//   ....[17]....
        /*00bc*/ 	.word	0x00003d00


	//----- nvinfo : EIATTR_VRC_CTA_INIT_COUNT
	.align		4
.L_3464:
        /*00c0*/ 	.byte	0x02, 0x4a
	.zero		1
	.zero		1


	//----- nvinfo : EIATTR_EXIT_INSTR_OFFSETS
	.align		4
        /*00c4*/ 	.byte	0x04, 0x1c
        /*00c6*/ 	.short	(.L_3466 - .L_3465)


	//   ....[0]....
.L_3465:
        /*00c8*/ 	.word	0x00000520


	//   ....[1]....
        /*00cc*/ 	.word	0x00004d50


	//----- nvinfo : EIATTR_MAX_THREADS
	.align		4
.L_3466:
        /*00d0*/ 	.byte	0x04, 0x05
        /*00d2*/ 	.short	(.L_3468 - .L_3467)
.L_3467:
        /*00d4*/ 	.word	0x00000080
        /*00d8*/ 	.word	0x00000001
        /*00dc*/ 	.word	0x00000001


	//----- nvinfo : EIATTR_CRS_STACK_SIZE
	.align		4
.L_3468:
        /*00e0*/ 	.byte	0x04, 0x1e
        /*00e2*/ 	.short	(.L_3470 - .L_3469)
.L_3469:
        /*00e4*/ 	.word	0x00000000


	//----- nvinfo : EIATTR_CBANK_PARAM_SIZE
	.align		4
.L_3470:
        /*00e8*/ 	.byte	0x03, 0x19
        /*00ea*/ 	.short	0x00e8


	//----- nvinfo : EIATTR_PARAM_CBANK
	.align		4
        /*00ec*/ 	.byte	0x04, 0x0a
        /*00ee*/ 	.short	(.L_3472 - .L_3471)
	.align		4
.L_3471:
        /*00f0*/ 	.word	index@(.nv.constant0._ZN10layer_norm13ln_fwd_kernelINS_13Kernel_traitsI6__halfffffjLj5120ELj1ELj1ELj4ELj16ENS_18Kernel_traits_baseILj5120ES2_ffffjLj128EEEEELb0ELb1ELb1ELb1EEEvNS_9FwdParamsE)
        /*00f4*/ 	.short	0x0380
        /*00f6*/ 	.short	0x00e8


	//----- nvinfo : EIATTR_SW_WAR
	.align		4
.L_3472:
        /*00f8*/ 	.byte	0x04, 0x36
        /*00fa*/ 	.short	(.L_3474 - .L_3473)
.L_3473:
        /*00fc*/ 	.word	0x00000008
.L_3474:


//--------------------- .nv.info._ZN10layer_norm13ln_fwd_kernelINS_13Kernel_traitsI6__halfffffjLj5120ELj1ELj1ELj4ELj16ENS_18Kernel_traits_baseILj5120ES2_ffffjLj128EEEEELb1ELb0ELb0ELb0EEEvNS_9FwdParamsE --------------------------
	.section	.nv.info._ZN10layer_norm13ln_fwd_kernelINS_13Kernel_traitsI6__halfffffjLj5120ELj1ELj1ELj4ELj16ENS_18Kernel_traits_baseILj5120ES2_ffffjLj128EEEEELb1ELb0ELb0ELb0EEEvNS_9FwdParamsE,"",@"SHT_CUDA_INFO"
	.sectionflags	@""
	.align	4


	//----- nvinfo : EIATTR_CUDA_API_VERSION
	.align		4
        /*0000*/ 	.byte	0x04, 0x37
        /*0002*/ 	.short	(.L_3476 - .L_3475)
.L_3475:
        /*0004*/ 	.word	0x00000082


	//----- nvinfo : EIATTR_KPARAM_INFO
	.align		4
.L_3476:
        /*0008*/ 	.byte	0x04, 0x17
        /*000a*/ 	.short	(.L_3478 - .L_3477)
.L_3477:
        /*000c*/ 	.word	0x00000000
        /*0010*/ 	.short	0x0000
        /*0012*/ 	.short	0x0000
        /*0014*/ 	.byte	0x00, 0xf0, 0xa1, 0x03


	//----- nvinfo : EIATTR_SPARSE_MMA_MASK
	.align		4
.L_3478:
        /*0018*/ 	.byte	0x03, 0x50
        /*001a*/ 	.short	0x0000


	//----- nvinfo : EIATTR_MAXREG_COUNT
	.align		4
        /*001c*/ 	.byte	0x03, 0x1b
        /*001e*/ 	.short	0x00ff


	//----- nvinfo : EIATTR_NUM_BARRIERS
	.align		4
        /*0020*/ 	.byte	0x02, 0x4c
        /*0022*/ 	.byte	0x01
	.zero		1


	//----- nvinfo : EIATTR_MERCURY_ISA_VERSION
	.align		4
        /*0024*/ 	.byte	0x03, 0x5f
        /*0026*/ 	.short	0x0101


	//----- nvinfo : EIATTR_COOP_GROUP_MASK_REGIDS
	.align		4
        /*0028*/ 	.byte	0x04, 0x29
        /*002a*/ 	.short	(.L_3480 - .L_3479)


	//   ....[0]....
.L_3479:
        /*002c*/ 	.word	0xffffffff


	//   ....[1]....
        /*0030*/ 	.word	0xffffffff


	//   ....[2]....
        /*0034*/ 	.word	0xffffffff


	//   ....[3]....
        /*0038*/ 	.word	0xffffffff


	//   ....[4]....
        /*003c*/ 	.word	0xffffffff


	//   ....[5]....
        /*0040*/ 	.word	0xffffffff


	//   ....[6]....
        /*0044*/ 	.word	0xffffffff


	//   ....[7]....
        /*0048*/ 	.word	0xffffffff


	//   ....[8]....
        /*004c*/ 	.word	0xffffffff


	//   ....[9]....
        /*0050*/ 	.word	0xffffffff


	//   ....[10]....
        /*0054*/ 	.word	0xffffffff


	//   ....[11]....
        /*0058*/ 	.word	0xffffffff


	//   ....[12]....
        /*005c*/ 	.word	0xffffffff


	//   ....[13]....
        /*0060*/ 	.word	0xffffffff


	//   ....[14]....
        /*0064*/ 	.word	0xffffffff


	//   ....[15]....
        /*0068*/ 	.word	0xffffffff


	//   ....[16]....
        /*006c*/ 	.word	0xffffffff


	//   ....[17]....
        /*0070*/ 	.word	0xffffffff


	//----- nvinfo : EIATTR_COOP_GROUP_INSTR_OFFSETS
	.align		4
.L_3480:
        /*0074*/ 	.byte	0x04, 0x28
        /*0076*/ 	.short	(.L_3482 - .L_3481)


	//   ....[0]....
.L_3481:
        /*0078*/ 	.word	0x0001ba70


	//   ....[1]....
        /*007c*/ 	.word	0x0001ba90


	//   ....[2]....
        /*0080*/ 	.word	0x0001bab0


	//   ....[3]....
        /*0084*/ 	.word	0x0001bad0


	//   ....[4]....
        /*0088*/ 	.word	0x0001baf0


	//   ....[5]....
        /*008c*/ 	.word	0x0001c090


	//   ....[6]....
        /*0090*/ 	.word	0x0001c0b0


	//   ....[7]....
        /*0094*/ 	.word	0x0001c0d0


	//   ....[8]....
        /*0098*/ 	.word	0x0001c0f0


	//   ....[9]....
        /*009c*/ 	.word	0x0001c110


	//   ....[10]....
        /*00a0*/ 	.word	0x0001c2a0


	//   ....[11]....
        /*00a4*/ 	.word	0x0001c2e0


	//   ....[12]....
        /*00a8*/ 	.word	0x0001c320


	//   ....[13]....
        /*00ac*/ 	.word	0x0001c370


	//   ....[14]....
        /*00b0*/ 	.word	0x0001c3e0


	//   ....[15]....
        /*00b4*/ 	.word	0x0001c440


	//   ....[16]....
        /*00b8*/ 	.word	0x0001c4b0


	//   ....[17]....
        /*00bc*/ 	.word	0x0001c500


	//----- nvinfo : EIATTR_VRC_CTA_INIT_COUNT
	.align		4
.L_3482:
        /*00c0*/ 	.byte	0x02, 0x4a
	.zero		1
	.zero		1


	//----- nvinfo : EIATTR_EXIT_INSTR_OFFSETS
	.align		4
        /*00c4*/ 	.byte	0x04, 0x1c
        /*00c6*/ 	.short	(.L_3484 - .L_3483)


	//   ....[0]....
.L_3483:
        /*00c8*/ 	.word	0x00000c70


	//   ....[1]....
        /*00cc*/ 	.word	0x0001d7f0


	//----- nvinfo : EIATTR_INDIRECT_BRANCH_TARGETS
	.align		4
.L_3484:
        /*00d0*/ 	.byte	0x04, 0x34
        /*00d2*/ 	.short	(.L_3486 - .L_3485)


	//   ....[0]....
.L_3485:
        /*00d4*/ 	.word	.L_x_33948@srel
        /*00d8*/ 	.short	0x0
        /*00da*/ 	.short	0x0
        /*00dc*/ 	.word	0x3
        /*00e0*/ 	.word	.L_x_33949@srel
        /*00e4*/ 	.word	.L_x_33950@srel
        /*00e8*/ 	.word	.L_x_33951@srel


	//----- nvinfo : EIATTR_MAX_THREADS
	.align		4
.L_3486:
        /*00ec*/ 	.byte	0x04, 0x05
        /*00ee*/ 	.short	(.L_3488 - .L_3487)
.L_3487:
        /*00f0*/ 	.word	0x00000080
        /*00f4*/ 	.word	0x00000001
        /*00f8*/ 	.word	0x00000001


	//----- nvinfo : EIATTR_CRS_STACK_SIZE
	.align		4
.L_3488:
        /*00fc*/ 	.byte	0x04, 0x1e
        /*00fe*/ 	.short	(.L_3490 - .L_3489)
.L_3489:
        /*0100*/ 	.word	0x00000000


	//----- nvinfo : EIATTR_CBANK_PARAM_SIZE
	.align		4
.L_3490:
        /*0104*/ 	.byte	0x03, 0x19
        /*0106*/ 	.short	0x00e8


	//----- nvinfo : EIATTR_PARAM_CBANK
	.align		4
        /*0108*/ 	.byte	0x04, 0x0a
        /*010a*/ 	.short	(.L_3492 - .L_3491)
	.align		4
.L_3491:
        /*010c*/ 	.word	index@(.nv.constant0._ZN10layer_norm13ln_fwd_kernelINS_13Kernel_traitsI6__halfffffjLj5120ELj1ELj1ELj4ELj16ENS_18Kernel_traits_baseILj5120ES2_ffffjLj128EEEEELb1ELb0ELb0ELb0EEEvNS_9FwdParamsE)
        /*0110*/ 	.short	0x0380
        /*0112*/ 	.short	0x00e8


	//----- nvinfo : EIATTR_SW_WAR
	.align		4
.L_3492:
        /*0114*/ 	.byte	0x04, 0x36
        /*0116*/ 	.short	(.L_3494 - .L_3493)
.L_3493:
        /*0118*/ 	.word	0x00000008
.L_3494:


//--------------------- .nv.info._ZN10layer_norm13ln_fwd_kernelINS_13Kernel_traitsI6__halfffffjLj5120ELj1ELj1ELj4ELj16ENS_18Kernel_traits_baseILj5120ES2_ffffjLj128EEEEELb1ELb0ELb0ELb1EEEvNS_9FwdParamsE --------------------------
	.section	.nv.info._ZN10layer_norm13ln_fwd_kernelINS_13Kernel_traitsI6__halfffffjLj5120ELj1ELj1ELj4ELj16ENS_18Kernel_traits_baseILj5120ES2_ffffjLj128EEEEELb1ELb0ELb0ELb1EEEvNS_9FwdParamsE,"",@"SHT_CUDA_INFO"
	.sectionflags	@""
	.align	4


	//----- nvinfo : EIATTR_CUDA_API_VERSION
	.align		4
        /*0000*/ 	.byte	0x04, 0x37
        /*0002*/ 	.short	(.L_3496 - .L_3495)
.L_3495:
        /*0004*/ 	.word	0x00000082


	//----- nvinfo : EIATTR_KPARAM_INFO
	.align		4
.L_3496:
        /*0008*/ 	.byte	0x04, 0x17
        /*000a*/ 	.short	(.L_3498 - .L_3497)
.L_3497:
        /*000c*/ 	.word	0x00000000
        /*0010*/ 	.short	0x0000
        /*0012*/ 	.short	0x0000
        /*0014*/ 	.byte	0x00, 0xf0, 0xa1, 0x03


	//----- nvinfo : EIATTR_SPARSE_MMA_MASK
	.align		4
.L_3498:
        /*0018*/ 	.byte	0x03, 0x50
        /*001a*/ 	.short	0x0000


	//----- nvinfo : EIATTR_MAXREG_COUNT
	.align		4
        /*001c*/ 	.byte	0x03, 0x1b
        /*001e*/ 	.short	0x00ff


	//----- nvinfo : EIATTR_NUM_BARRIERS
	.align		4
        /*0020*/ 	.byte	0x02, 0x4c
        /*0022*/ 	.byte	0x01
	.zero		1


	//----- nvinfo : EIATTR_MERCURY_ISA_VERSION
	.align		4
        /*0024*/ 	.byte	0x03, 0x5f
        /*0026*/ 	.short	0x0101


	//----- nvinfo : EIATTR_COOP_GROUP_MASK_REGIDS
	.align		4
        /*0028*/ 	.byte	0x04, 0x29
        /*002a*/ 	.short	(.L_3500 - .L_3499)


	//   ....[0]....
.L_3499:
        /*002c*/ 	.word	0xffffffff


	//   ....[1]....
        /*0030*/ 	.word	0xffffffff


	//   ....[2]....
        /*0034*/ 	.word	0xffffffff


	//   ....[3]....
        /*0038*/ 	.word	0xffffffff


	//   ....[4]....
        /*003c*/ 	.word	0xffffffff


	//   ....[5]....
        /*0040*/ 	.word	0xffffffff


	//   ....[6]....
        /*0044*/ 	.word	0xffffffff


	//   ....[7]....
        /*0048*/ 	.word	0xffffffff


	//   ....[8]....
        /*004c*/ 	.word	0xffffffff


	//   ....[9]....
        /*0050*/ 	.word	0xffffffff


	//   ....[10]....
        /*0054*/ 	.word	0xffffffff


	//   ....[11]....
        /*0058*/ 	.word	0xffffffff


	//   ....[12]....
        /*005c*/ 	.word	0xffffffff


	//   ....[13]....
        /*0060*/ 	.word	0xffffffff


	//   ....[14]....
        /*0064*/ 	.word	0xffffffff


	//   ....[15]....
        /*0068*/ 	.word	0xffffffff


	//   ....[16]....
        /*006c*/ 	.word	0xffffffff


	//   ....[17]....
        /*0070*/ 	.word	0xffffffff


	//----- nvinfo : EIATTR_COOP_GROUP_INSTR_OFFSETS
	.align		4
.L_3500:
        /*0074*/ 	.byte	0x04, 0x28
        /*0076*/ 	.short	(.L_3502 - .L_3501)


	//   ....[0]....
.L_3501:
        /*0078*/ 	.word	0x00019480


	//   ....[1]....
        /*007c*/ 	.word	0x000194a0


	//   ....[2]....
        /*0080*/ 	.word	0x000194c0


	//   ....[3]....
        /*0084*/ 	.word	0x000194e0


	//   ....[4]....
        /*0088*/ 	.word	0x00019500


	//   ....[5]....
        /*008c*/ 	.word	0x00019a30


	//   ....[6]....
        /*0090*/ 	.word	0x00019a50


	//   ....[7]....
        /*0094*/ 	.word	0x00019a70


	//   ....[8]....
        /*0098*/ 	.word	0x00019a90


	//   ....[9]....
        /*009c*/ 	.word	0x00019ae0


	//   ....[10]....
        /*00a0*/ 	.word	0x00019ca0


	//   ....[11]....
        /*00a4*/ 	.word	0x00019ce0


	//   ....[12]....
        /*00a8*/ 	.word	0x00019d00


	//   ....[13]....
        /*00ac*/ 	.word	0x00019da0


	//   ....[14]....
        /*00b0*/ 	.word	0x00019e00


	//   ....[15]....
        /*00b4*/ 	.word	0x00019e30


	//   ....[16]....
        /*00b8*/ 	.word	0x00019ee0


	//   ....[17]....
        /*00bc*/ 	.word	0x00019f10


	//----- nvinfo : EIATTR_VRC_CTA_INIT_COUNT
	.align		4
.L_3502:
        /*00c0*/ 	.byte	0x02, 0x4a
	.zero		1
	.zero		1


	//----- nvinfo : EIATTR_EXIT_INSTR_OFFSETS
	.align		4
        /*00c4*/ 	.byte	0x04, 0x1c
        /*00c6*/ 	.short	(.L_3504 - .L_3503)


	//   ....[0]....
.L_3503:
        /*00c8*/ 	.word	0x000005e0


	//   ....[1]....
        /*00cc*/ 	.word	0x0001aea0


	//----- nvinfo : EIATTR_INDIRECT_BRANCH_TARGETS
	.align		4
.L_3504:
        /*00d0*/ 	.byte	0x04, 0x34
        /*00d2*/ 	.short	(.L_3506 - .L_3505)


	//   ....[0]....
.L_3505:
        /*00d4*/ 	.word	.L_x_33952@srel
        /*00d8*/ 	.short	0x0
        /*00da*/ 	.short	0x0
        /*00dc*/ 	.word	0x3
        /*00e0*/ 	.word	.L_x_33953@srel
        /*00e4*/ 	.word	.L_x_33954@srel
        /*00e8*/ 	.word	.L_x_33955@srel


	//----- nvinfo : EIATTR_MAX_THREADS
	.align		4
.L_3506:
        /*00ec*/ 	.byte	0x04, 0x05
        /*00ee*/ 	.short	(.L_3508 - .L_3507)
.L_3507:
        /*00f0*/ 	.word	0x00000080
        /*00f4*/ 	.word	0x00000001
        /*00f8*/ 	.word	0x00000001


	//----- nvinfo : EIATTR_CRS_STACK_SIZE
	.align		4
.L_3508:
        /*00fc*/ 	.byte	0x04, 0x1e
        /*00fe*/ 	.short	(.L_3510 - .L_3509)
.L_3509:
        /*0100*/ 	.word	0x00000000


	//----- nvinfo : EIATTR_CBANK_PARAM_SIZE
	.align		4
.L_3510:
        /*0104*/ 	.byte	0x03, 0x19
        /*0106*/ 	.short	0x00e8


	//----- nvinfo : EIATTR_PARAM_CBANK
	.align		4
        /*0108*/ 	.byte	0x04, 0x0a
        /*010a*/ 	.short	(.L_3512 - .L_3511)
	.align		4
.L_3511:
        /*010c*/ 	.word	index@(.nv.constant0._ZN10layer_norm13ln_fwd_kernelINS_13Kernel_traitsI6__halfffffjLj5120ELj1ELj1ELj4ELj16ENS_18Kernel_traits_baseILj5120ES2_ffffjLj128EEEEELb1ELb0ELb0ELb1EEEvNS_9FwdParamsE)
        /*0110*/ 	.short	0x0380
        /*0112*/ 	.short	0x00e8


	//----- nvinfo : EIATTR_SW_WAR
	.align		4
.L_3512:
        /*0114*/ 	.byte	0x04, 0x36
        /*0116*/ 	.short	(.L_3514 - .L_3513)
.L_3513:
        /*0118*/ 	.word	0x00000008
.L_3514:


//--------------------- .nv.info._ZN10layer_norm13ln_fwd_kernelINS_13Kernel_traitsI6__halfffffjLj5120ELj1ELj1ELj4ELj16ENS_18Kernel_traits_baseILj5120ES2_ffffjLj128EEEEELb1ELb0ELb1ELb0EEEvNS_9FwdParamsE --------------------------
	.section	.nv.info._ZN10layer_norm13ln_fwd_kernelINS_13Kernel_traitsI6__halfffffjLj5120ELj1ELj1ELj4ELj16ENS_18Kernel_traits_baseILj5120ES2_ffffjLj128EEEEELb1ELb0ELb1ELb0EEEvNS_9FwdParamsE,"",@"SHT_CUDA_INFO"
	.sectionflags	@""
	.align	4


	//----- nvinfo : EIATTR_CUDA_API_VERSION
	.align		4
        /*0000*/ 	.byte	0x04, 0x37
        /*0002*/ 	.short	(.L_3516 - .L_3515)
.L_3515:
        /*0004*/ 	.word	0x00000082


	//----- nvinfo : EIATTR_KPARAM_INFO
	.align		4
.L_3516:
        /*0008*/ 	.byte	0x04, 0x17
        /*000a*/ 	.short	(.L_3518 - .L_3517)
.L_3517:
        /*000c*/ 	.word	0x00000000
        /*0010*/ 	.short	0x0000
        /*0012*/ 	.short	0x0000
        /*0014*/ 	.byte	0x00, 0xf0, 0xa1, 0x03


	//----- nvinfo : EIATTR_SPARSE_MMA_MASK
	.align		4
.L_3518:
        /*0018*/ 	.byte	0x03, 0x50
        /*001a*/ 	.short	0x0000


	//----- nvinfo : EIATTR_MAXREG_COUNT
	.align		4
        /*001c*/ 	.byte	0x03, 0x1b
        /*001e*/ 	.short	0x00ff


	//----- nvinfo : EIATTR_NUM_BARRIERS
	.align		4
        /*0020*/ 	.byte	0x02, 0x4c
        /*0022*/ 	.byte	0x01
	.zero		1


	//----- nvinfo : EIATTR_ANNOTATIONS
	.align		4
        /*0024*/ 	.byte	0x04, 0x55
        /*0026*/ 	.short	(.L_3520 - .L_3519)


	//   ....[0]....
.L_3519:
        /*0028*/ 	.word	0x00000001
        /*002c*/ 	.byte	0xc0, 0x15, 0x00, 0x00, 0x01, 0x00, 0x00, 0x00, 0x40, 0x16, 0x00, 0x00, 0x01, 0x00, 0x00, 0x00
        /*003c*/ 	.byte	0x70, 0x16, 0x00, 0x00, 0x01, 0x00, 0x00, 0x00, 0x60, 0x01, 0x02, 0x00, 0x01, 0x00, 0x00, 0x00
        /*004c*/ 	.byte	0xf0, 0x0c, 0x02, 0x00, 0x01, 0x00, 0x00, 0x00, 0x90, 0x21, 0x02, 0x00


	//----- nvinfo : EIATTR_MERCURY_ISA_VERSION
	.align		4
.L_3520:
        /*0058*/ 	.byte	0x03, 0x5f
        /*005a*/ 	.short	0x0101


	//----- nvinfo : EIATTR_COOP_GROUP_MASK_REGIDS
	.align		4
        /*005c*/ 	.byte	0x04, 0x29
        /*005e*/ 	.short	(.L_3522 - .L_3521)


	//   ....[0]....
.L_3521:
        /*0060*/ 	.word	0xffffffff


	//   ....[1]....
        /*0064*/ 	.word	0xffffffff


	//   ....[2]....
        /*0068*/ 	.word	0xffffffff


	//   ....[3]....
        /*006c*/ 	.word	0xffffffff


	//   ....[4]....
        /*0070*/ 	.word	0xffffffff


	//   ....[5]....
        /*0074*/ 	.word	0xffffffff


	//   ....[6]....
        /*0078*/ 	.word	0xffffffff


	//   ....[7]....
        /*007c*/ 	.word	0xffffffff


	//   ....[8]....
        /*0080*/ 	.word	0xffffffff


	//   ....[9]....
        /*0084*/ 	.word	0xffffffff


	//   ....[10]....
        /*0088*/ 	.word	0xffffffff


	//   ....[11]....
        /*008c*/ 	.word	0xffffffff


	//   ....[12]....
        /*0090*/ 	.word	0xffffffff


	//   ....[13]....
        /*0094*/ 	.word	0xffffffff


	//   ....[14]....
        /*0098*/ 	.word	0xffffffff


	//   ....[15]....
        /*009c*/ 	.word	0xffffffff


	//   ....[16]....
        /*00a0*/ 	.word	0xffffffff


	//   ....[17]....
        /*00a4*/ 	.word	0xffffffff


	//----- nvinfo : EIATTR_COOP_GROUP_INSTR_OFFSETS
	.align		4
.L_3522:
        /*00a8*/ 	.byte	0x04, 0x28
        /*00aa*/ 	.short	(.L_3524 - .L_3523)


	//   ....[0]....
.L_3523:
        /*00ac*/ 	.word	0x000204c0


	//   ....[1]....
        /*00b0*/ 	.word	0x000204e0


	//   ....[2]....
        /*00b4*/ 	.word	0x00020500


	//   ....[3]....
        /*00b8*/ 	.word	0x00020520


	//   ....[4]....
        /*00bc*/ 	.word	0x00020540


	//   ....[5]....
        /*00c0*/ 	.word	0x00020af0


	//   ....[6]....
        /*00c4*/ 	.word	0x00020b10


	//   ....[7]....
        /*00c8*/ 	.word	0x00020b30


	//   ....[8]....
        /*00cc*/ 	.word	0x00020b50


	//   ....[9]....
        /*00d0*/ 	.word	0x00020b70


	//   ....[10]....
        /*00d4*/ 	.word	0x00020d10


	//   ....[11]....
        /*00d8*/ 	.word	0x00020d50


	//   ....[12]....
        /*00dc*/ 	.word	0x00020df0


	//   ....[13]....
        /*00e0*/ 	.word	0x00020e10


	//   ....[14]....
        /*00e4*/ 	.word	0x00020e90


	//   ....[15]....
        /*00e8*/ 	.word	0x00020ef0


	//   ....[16]....
        /*00ec*/ 	.word	0x00020f40


	//   ....[17]....
        /*00f0*/ 	.word	0x00020f80


	//----- nvinfo : EIATTR_VRC_CTA_INIT_COUNT
	.align		4
.L_3524:
        /*00f4*/ 	.byte	0x02, 0x4a
	.zero		1
	.zero		1


	//----- nvinfo : EIATTR_EXIT_INSTR_OFFSETS
	.align		4
        /*00f8*/ 	.byte	0x04, 0x1c
        /*00fa*/ 	.short	(.L_3526 - .L_3525)


	//   ....[0]....
.L_3525:
        /*00fc*/ 	.word	0x00000c80


	//   ....[1]....
        /*0100*/ 	.word	0x000222e0


	//----- nvinfo : EIATTR_MAX_THREADS
	.align		4
.L_3526:
        /*0104*/ 	.byte	0x04, 0x05
        /*0106*/ 	.short	(.L_3528 - .L_3527)
.L_3527:
        /*0108*/ 	.word	0x00000080
        /*010c*/ 	.word	0x00000001
        /*0110*/ 	.word	0x00000001


	//----- nvinfo : EIATTR_CRS_STACK_SIZE
	.align		4
.L_3528:
        /*0114*/ 	.byte	0x04, 0x1e
        /*0116*/ 	.short	(.L_3530 - .L_3529)
.L_3529:
        /*0118*/ 	.word	0x00000000


	//----- nvinfo : EIATTR_CBANK_PARAM_SIZE
	.align		4
.L_3530:
        /*011c*/ 	.byte	0x03, 0x19
        /*011e*/ 	.short	0x00e8


	//----- nvinfo : EIATTR_PARAM_CBANK
	.align		4
        /*0120*/ 	.byte	0x04, 0x0a
        /*0122*/ 	.short	(.L_3532 - .L_3531)
	.align		4
.L_3531:
        /*0124*/ 	.word	index@(.nv.constant0._ZN10layer_norm13ln_fwd_kernelINS_13Kernel_traitsI6__halfffffjLj5120ELj1ELj1ELj4ELj16ENS_18Kernel_traits_baseILj5120ES2_ffffjLj128EEEEELb1ELb0ELb1ELb0EEEvNS_9FwdParamsE)
        /*0128*/ 	.short	0x0380
        /*012a*/ 	.short	0x00e8


	//----- nvinfo : EIATTR_SW_WAR
	.align		4
.L_3532:
        /*012c*/ 	.byte	0x04, 0x36
        /*012e*/ 	.short	(.L_3534 - .L_3533)
.L_3533:
        /*0130*/ 	.word	0x00000008
.L_3534:


//--------------------- .nv.info._ZN10layer_norm13ln_fwd_kernelINS_13Kernel_traitsI6__halfffffjLj5120ELj1ELj1ELj4ELj16ENS_18Kernel_traits_baseILj5120ES2_ffffjLj128EEEEELb1ELb0ELb1ELb1EEEvNS_9FwdParamsE --------------------------
	.section	.nv.info._ZN10layer_norm13ln_fwd_kernelINS_13Kernel_traitsI6__halfffffjLj5120ELj1ELj1ELj4ELj16ENS_18Kernel_traits_baseILj5120ES2_ffffjLj128EEEEELb1ELb0ELb1ELb1EEEvNS_9FwdParamsE,"",@"SHT_CUDA_INFO"
	.sectionflags	@""
	.align	4


	//----- nvinfo : EIATTR_CUDA_API_VERSION
	.align		4
        /*0000*/ 	.byte	0x04, 0x37
        /*0002*/ 	.short	(.L_3536 - .L_3535)
.L_3535:
        /*0004*/ 	.word	0x00000082


	//----- nvinfo : EIATTR_KPARAM_INFO
	.align		4
.L_3536:
        /*0008*/ 	.byte	0x04, 0x17
        /*000a*/ 	.short	(.L_3538 - .L_3537)
.L_3537:
        /*000c*/ 	.word	0x00000000
        /*0010*/ 	.short	0x0000
        /*0012*/ 	.short	0x0000
        /*0014*/ 	.byte	0x00, 0xf0, 0xa1, 0x03


	//----- nvinfo : EIATTR_SPARSE_MMA_MASK
	.align		4
.L_3538:
        /*0018*/ 	.byte	0x03, 0x50
        /*001a*/ 	.short	0x0000


	//----- nvinfo : EIATTR_MAXREG_COUNT
	.align		4
        /*001c*/ 	.byte	0x03, 0x1b
        /*001e*/ 	.short	0x00ff


	//----- nvinfo : EIATTR_NUM_BARRIERS
	.align		4
        /*0020*/ 	.byte	0x02, 0x4c
        /*0022*/ 	.byte	0x01
	.zero		1


	//----- nvinfo : EIATTR_MERCURY_ISA_VERSION
	.align		4
        /*0024*/ 	.byte	0x03, 0x5f
        /*0026*/ 	.short	0x0101


	//----- nvinfo : EIATTR_COOP_GROUP_MASK_REGIDS
	.align		4
        /*0028*/ 	.byte	0x04, 0x29
        /*002a*/ 	.short	(.L_3540 - .L_3539)


	//   ....[0]....
.L_3539:
        /*002c*/ 	.word	0xffffffff


	//   ....[1]....
        /*0030*/ 	.word	0xffffffff


	//   ....[2]....
        /*0034*/ 	.word	0xffffffff


	//   ....[3]....
        /*0038*/ 	.word	0xffffffff


	//   ....[4]....
        /*003c*/ 	.word	0xffffffff


	//   ....[5]....
        /*0040*/ 	.word	0xffffffff


	//   ....[6]....
        /*0044*/ 	.word	0xffffffff


	//   ....[7]....
        /*0048*/ 	.word	0xffffffff


	//   ....[8]....
        /*004c*/ 	.word	0xffffffff


	//   ....[9]....
        /*0050*/ 	.word	0xffffffff


	//   ....[10]....
        /*0054*/ 	.word	0xffffffff


	//   ....[11]....
        /*0058*/ 	.word	0xffffffff


	//   ....[12]....
        /*005c*/ 	.word	0xffffffff


	//   ....[13]....
        /*0060*/ 	.word	0xffffffff


	//   ....[14]....
        /*0064*/ 	.word	0xffffffff


	//   ....[15]....
        /*0068*/ 	.word	0xffffffff


	//   ....[16]....
        /*006c*/ 	.word	0xffffffff


	//   ....[17]....
        /*0070*/ 	.word	0xffffffff


	//----- nvinfo : EIATTR_COOP_GROUP_INSTR_OFFSETS
	.align		4
.L_3540:
        /*0074*/ 	.byte	0x04, 0x28
        /*0076*/ 	.short	(.L_3542 - .L_3541)


	//   ....[0]....
.L_3541:
        /*0078*/ 	.word	0x0001bac0


	//   ....[1]....
        /*007c*/ 	.word	0x0001baf0


	//   ....[2]....
        /*0080*/ 	.word	0x0001bb10


	//   ....[3]....
        /*0084*/ 	.word	0x0001bb30


	//   ....[4]....
        /*0088*/ 	.word	0x0001bb50


	//   ....[5]....
        /*008c*/ 	.word	0x0001c080


	//   ....[6]....
        /*0090*/ 	.word	0x0001c0a0


	//   ....[7]....
        /*0094*/ 	.word	0x0001c0c0


	//   ....[8]....
        /*0098*/ 	.word	0x0001c0f0


	//   ....[9]....
        /*009c*/ 	.word	0x0001c120


	//   ....[10]....
        /*00a0*/ 	.word	0x0001c2c0


	//   ....[11]....
        /*00a4*/ 	.word	0x0001c300


	//   ....[12]....
        /*00a8*/ 	.word	0x0001c320


	//   ....[13]....
        /*00ac*/ 	.word	0x0001c3c0


	//   ....[14]....
        /*00b0*/ 	.word	0x0001c410


	//   ....[15]....
        /*00b4*/ 	.word	0x0001c430


	//   ....[16]....
        /*00b8*/ 	.word	0x0001c510


	//   ....[17]....
        /*00bc*/ 	.word	0x0001c530


	//----- nvinfo : EIATTR_VRC_CTA_INIT_COUNT
	.align		4
.L_3542:
        /*00c0*/ 	.byte	0x02, 0x4a
	.zero		1
	.zero		1


	//----- nvinfo : EIATTR_EXIT_INSTR_OFFSETS
	.align		4
        /*00c4*/ 	.byte	0x04, 0x1c
        /*00c6*/ 	.short	(.L_3544 - .L_3543)


	//   ....[0]....
.L_3543:
        /*00c8*/ 	.word	0x000005e0


	//   ....[1]....
        /*00cc*/ 	.word	0x0001d560


	//----- nvinfo : EIATTR_MAX_THREADS
	.align		4
.L_3544:
        /*00d0*/ 	.byte	0x04, 0x05
        /*00d2*/ 	.short	(.L_3546 - .L_3545)
.L_3545:
        /*00d4*/ 	.word	0x00000080
        /*00d8*/ 	.word	0x00000001
        /*00dc*/ 	.word	0x00000001


	//----- nvinfo : EIATTR_CRS_STACK_SIZE
	.align		4
.L_3546:
        /*00e0*/ 	.byte	0x04, 0x1e
        /*00e2*/ 	.short	(.L_3548 - .L_3547)
.L_3547:
        /*00e4*/ 	.word	0x00000000


	//----- nvinfo : EIATTR_CBANK_PARAM_SIZE
	.align		4
.L_3548:
        /*00e8*/ 	.byte	0x03, 0x19
        /*00ea*/ 	.short	0x00e8


	//----- nvinfo : EIATTR_PARAM_CBANK
	.align		4
        /*00ec*/ 	.byte	0x04, 0x0a
        /*00ee*/ 	.short	(.L_3550 - .L_3549)
	.align		4
.L_3549:
        /*00f0*/ 	.word	index@(.nv.constant0._ZN10layer_norm13ln_fwd_kernelINS_13Kernel_traitsI6__halfffffjLj5120ELj1ELj1ELj4ELj16ENS_18Kernel_traits_baseILj5120ES2_ffffjLj128EEEEELb1ELb0ELb1ELb1EEEvNS_9FwdParamsE)
        /*00f4*/ 	.short	0x0380
        /*00f6*/ 	.short	0x00e8


	//----- nvinfo : EIATTR_SW_WAR
	.align		4
.L_3550:
        /*00f8*/ 	.byte	0x04, 0x36
        /*00fa*/ 	.short	(.L_3552 - .L_3551)
.L_3551:
        /*00fc*/ 	.word	0x00000008
.L_3552:


//--------------------- .nv.info._ZN10layer_norm13ln_fwd_kernelINS_13Kernel_traitsI6__halfffffjLj5120ELj1ELj1ELj4ELj16ENS_18Kernel_traits_baseILj5120ES2_ffffjLj128EEEEELb1ELb1ELb0ELb0EEEvNS_9FwdParamsE --------------------------
	.section	.nv.info._ZN10layer_norm13ln_fwd_kernelINS_13Kernel_traitsI6__halfffffjLj5120ELj1ELj1ELj4ELj16ENS_18Kernel_traits_baseILj5120ES2_ffffjLj128EEEEELb1ELb1ELb0ELb0EEEvNS_9FwdParamsE,"",@"SHT_CUDA_INFO"
	.sectionflags	@""
	.align	4


	//----- nvinfo : EIATTR_CUDA_API_VERSION
	.align		4
        /*0000*/ 	.byte	0x04, 0x37
        /*0002*/ 	.short	(.L_3554 - .L_3553)
.L_3553:
        /*0004*/ 	.word	0x00000082


	//----- nvinfo : EIATTR_KPARAM_INFO
	.align		4
.L_3554:
        /*0008*/ 	.byte	0x04, 0x17
        /*000a*/ 	.short	(.L_3556 - .L_3555)
.L_3555:
        /*000c*/ 	.word	0x00000000
        /*0010*/ 	.short	0x0000
        /*0012*/ 	.short	0x0000
        /*0014*/ 	.byte	0x00, 0xf0, 0xa1, 0x03


	//----- nvinfo : EIATTR_SPARSE_MMA_MASK
	.align		4
.L_3556:
        /*0018*/ 	.byte	0x03, 0x50
        /*001a*/ 	.short	0x0000


	//----- nvinfo : EIATTR_MAXREG_COUNT
	.align		4
        /*001c*/ 	.byte	0x03, 0x1b
        /*001e*/ 	.short	0x00ff


	//----- nvinfo : EIATTR_NUM_BARRIERS
	.align		4
        /*0020*/ 	.byte	0x02, 0x4c
        /*0022*/ 	.byte	0x01
	.zero		1


	//----- nvinfo : EIATTR_MERCURY_ISA_VERSION
	.align		4
        /*0024*/ 	.byte	0x03, 0x5f
        /*0026*/ 	.short	0x0101


	//----- nvinfo : EIATTR_COOP_GROUP_MASK_REGIDS
	.align		4
        /*0028*/ 	.byte	0x04, 0x29
        /*002a*/ 	.short	(.L_3558 - .L_3557)


	//   ....[0]....
.L_3557:
        /*002c*/ 	.word	0xffffffff


	//   ....[1]....
        /*0030*/ 	.word	0xffffffff


	//   ....[2]....
        /*0034*/ 	.word	0xffffffff


	//   ....[3]....
        /*0038*/ 	.word	0xffffffff


	//   ....[4]....
        /*003c*/ 	.word	0xffffffff


	//   ....[5]....
        /*0040*/ 	.word	0xffffffff


	//   ....[6]....
        /*0044*/ 	.word	0xffffffff


	//   ....[7]....
        /*0048*/ 	.word	0xffffffff


	//   ....[8]....
        /*004c*/ 	.word	0xffffffff


	//   ....[9]....
        /*0050*/ 	.word	0xffffffff


	//   ....[10]....
        /*0054*/ 	.word	0xffffffff


	//   ....[11]....
        /*0058*/ 	.word	0xffffffff


	//   ....[12]....
        /*005c*/ 	.word	0xffffffff


	//   ....[13]....
        /*0060*/ 	.word	0xffffffff


	//   ....[14]....
        /*0064*/ 	.word	0xffffffff


	//   ....[15]....
        /*0068*/ 	.word	0xffffffff


	//   ....[16]....
        /*006c*/ 	.word	0xffffffff


	//   ....[17]....
        /*0070*/ 	.word	0xffffffff


	//----- nvinfo : EIATTR_COOP_GROUP_INSTR_OFFSETS
	.align		4
.L_3558:
        /*0074*/ 	.byte	0x04, 0x28
        /*0076*/ 	.short	(.L_3560 - .L_3559)


	//   ....[0]....
.L_3559:
        /*0078*/ 	.word	0x000226a0


	//   ....[1]....
        /*007c*/ 	.word	0x000226c0


	//   ....[2]....
        /*0080*/ 	.word	0x000226e0


	//   ....[3]....
        /*0084*/ 	.word	0x00022700


	//   ....[4]....
        /*0088*/ 	.word	0x00022720


	//   ....[5]....
        /*008c*/ 	.word	0x00022cd0


	//   ....[6]....
        /*0090*/ 	.word	0x00022cf0


	//   ....[7]....
        /*0094*/ 	.word	0x00022d10


	//   ....[8]....
        /*0098*/ 	.word	0x00022d30


	//   ....[9]....
        /*009c*/ 	.word	0x00022d50


	//   ....[10]....
        /*00a0*/ 	.word	0x00022ee0


	//   ....[11]....
        /*00a4*/ 	.word	0x00022f20


	//   ....[12]....
        /*00a8*/ 	.word	0x00022f60


	//   ....[13]....
        /*00ac*/ 	.word	0x00023000


	//   ....[14]....
        /*00b0*/ 	.word	0x00023070


	//   ....[15]....
        /*00b4*/ 	.word	0x00023080


	//   ....[16]....
        /*00b8*/ 	.word	0x000230f0


	//   ....[17]....
        /*00bc*/ 	.word	0x00023190


	//----- nvinfo : EIATTR_VRC_CTA_INIT_COUNT
	.align		4
.L_3560:
        /*00c0*/ 	.byte	0x02, 0x4a
	.zero		1
	.zero		1


	//----- nvinfo : EIATTR_EXIT_INSTR_OFFSETS
	.align		4
        /*00c4*/ 	.byte	0x04, 0x1c
        /*00c6*/ 	.short	(.L_3562 - .L_3561)


	//   ....[0]....
.L_3561:
        /*00c8*/ 	.word	0x00000eb0


	//   ....[1]....
        /*00cc*/ 	.word	0x00024330


	//----- nvinfo : EIATTR_INDIRECT_BRANCH_TARGETS
	.align		4
.L_3562:
        /*00d0*/ 	.byte	0x04, 0x34
        /*00d2*/ 	.short	(.L_3564 - .L_3563)


	//   ....[0]....
.L_3563:
        /*00d4*/ 	.word	.L_x_33956@srel
        /*00d8*/ 	.short	0x0
        /*00da*/ 	.short	0x0
        /*00dc*/ 	.word	0x3
        /*00e0*/ 	.word	.L_x_33957@srel
        /*00e4*/ 	.word	.L_x_33958@srel
        /*00e8*/ 	.word	.L_x_33959@srel


	//----- nvinfo : EIATTR_MAX_THREADS
	.align		4
.L_3564:
        /*00ec*/ 	.byte	0x04, 0x05
        /*00ee*/ 	.short	(.L_3566 - .L_3565)
.L_3565:
        /*00f0*/ 	.word	0x00000080
        /*00f4*/ 	.word	0x00000001
        /*00f8*/ 	.word	0x00000001


	//----- nvinfo : EIATTR_CRS_STACK_SIZE
	.align		4
.L_3566:
        /*00fc*/ 	.byte	0x04, 0x1e
        /*00fe*/ 	.short	(.L_3568 - .L_3567)
.L_3567:
        /*0100*/ 	.word	0x00000000


	//----- nvinfo : EIATTR_CBANK_PARAM_SIZE
	.align		4
.L_3568:
        /*0104*/ 	.byte	0x03, 0x19
        /*0106*/ 	.short	0x00e8


	//----- nvinfo : EIATTR_PARAM_CBANK
	.align		4
        /*0108*/ 	.byte	0x04, 0x0a
        /*010a*/ 	.short	(.L_3570 - .L_3569)
	.align		4
.L_3569:
        /*010c*/ 	.word	index@(.nv.constant0._ZN10layer_norm13ln_fwd_kernelINS_13Kernel_traitsI6__halfffffjLj5120ELj1ELj1ELj4ELj16ENS_18Kernel_traits_baseILj5120ES2_ffffjLj128EEEEELb1ELb1ELb0ELb0EEEvNS_9FwdParamsE)
        /*0110*/ 	.short	0x0380
        /*0112*/ 	.short	0x00e8


	//----- nvinfo : EIATTR_SW_WAR
	.align		4
.L_3570:
        /*0114*/ 	.byte	0x04, 0x36
        /*0116*/ 	.short	(.L_3572 - .L_3571)
.L_3571:
        /*0118*/ 	.word	0x00000008
.L_3572:


//--------------------- .nv.info._ZN10layer_norm13ln_fwd_kernelINS_13Kernel_traitsI6__halfffffjLj5120ELj1ELj1ELj4ELj16ENS_18Kernel_traits_baseILj5120ES2_ffffjLj128EEEEELb1ELb1ELb0ELb1EEEvNS_9FwdParamsE --------------------------
	.section	.nv.info._ZN10layer_norm13ln_fwd_kernelINS_13Kernel_traitsI6__halfffffjLj5120ELj1ELj1ELj4ELj16ENS_18Kernel_traits_baseILj5120ES2_ffffjLj128EEEEELb1ELb1ELb0ELb1EEEvNS_9FwdParamsE,"",@"SHT_CUDA_INFO"
	.sectionflags	@""
	.align	4


	//----- nvinfo : EIATTR_CUDA_API_VERSION
	.align		4
        /*0000*/ 	.byte	0x04, 0x37
        /*0002*/ 	.short	(.L_3574 - .L_3573)
.L_3573:
        /*0004*/ 	.word	0x00000082


	//----- nvinfo : EIATTR_KPARAM_INFO
	.align		4
.L_3574:
        /*0008*/ 	.byte	0x04, 0x17
        /*000a*/ 	.short	(.L_3576 - .L_3575)
.L_3575:
        /*000c*/ 	.word	0x00000000
        /*0010*/ 	.short	0x0000
        /*0012*/ 	.short	0x0000
        /*0014*/ 	.byte	0x00, 0xf0, 0xa1, 0x03


	//----- nvinfo : EIATTR_SPARSE_MMA_MASK
	.align		4
.L_3576:
        /*0018*/ 	.byte	0x03, 0x50
        /*001a*/ 	.short	0x0000


	//----- nvinfo : EIATTR_MAXREG_COUNT
	.align		4
        /*001c*/ 	.byte	0x03, 0x1b
        /*001e*/ 	.short	0x00ff


	//----- nvinfo : EIATTR_NUM_BARRIERS
	.align		4
        /*0020*/ 	.byte	0x02, 0x4c
        /*0022*/ 	.byte	0x01
	.zero		1


	//----- nvinfo : EIATTR_MERCURY_ISA_VERSION
	.align		4
        /*0024*/ 	.byte	0x03, 0x5f
        /*0026*/ 	.short	0x0101


	//----- nvinfo : EIATTR_COOP_GROUP_MASK_REGIDS
	.align		4
        /*0028*/ 	.byte	0x04, 0x29
        /*002a*/ 	.short	(.L_3578 - .L_3577)


	//   ....[0]....
.L_3577:
        /*002c*/ 	.word	0xffffffff


	//   ....[1]....
        /*0030*/ 	.word	0xffffffff


	//   ....[2]....
        /*0034*/ 	.word	0xffffffff


	//   ....[3]....
        /*0038*/ 	.word	0xffffffff


	//   ....[4]....
        /*003c*/ 	.word	0xffffffff


	//   ....[5]....
        /*0040*/ 	.word	0xffffffff


	//   ....[6]....
        /*0044*/ 	.word	0xffffffff


	//   ....[7]....
        /*0048*/ 	.word	0xffffffff


	//   ....[8]....
        /*004c*/ 	.word	0xffffffff


	//   ....[9]....
        /*0050*/ 	.word	0xffffffff


	//   ....[10]....
        /*0054*/ 	.word	0xffffffff


	//   ....[11]....
        /*0058*/ 	.word	0xffffffff


	//   ....[12]....
        /*005c*/ 	.word	0xffffffff


	//   ....[13]....
        /*0060*/ 	.word	0xffffffff


	//   ....[14]....
        /*0064*/ 	.word	0xffffffff


	//   ....[15]....
        /*0068*/ 	.word	0xffffffff


	//   ....[16]....
        /*006c*/ 	.word	0xffffffff


	//   ....[17]....
        /*0070*/ 	.word	0xffffffff


	//----- nvinfo : EIATTR_COOP_GROUP_INSTR_OFFSETS
	.align		4
.L_3578:
        /*0074*/ 	.byte	0x04, 0x28
        /*0076*/ 	.short	(.L_3580 - .L_3579)


	//   ....[0]....
.L_3579:
        /*0078*/ 	.word	0x0001e980


	//   ....[1]....
        /*007c*/ 	.word	0x0001e9a0


	//   ....[2]....
        /*0080*/ 	.word	0x0001e9c0


	//   ....[3]....
        /*0084*/ 	.word	0x0001e9e0


	//   ....[4]....
        /*0088*/ 	.word	0x0001ea00


	//   ....[5]....
        /*008c*/ 	.word	0x0001ef50


	//   ....[6]....
        /*0090*/ 	.word	0x0001ef90


	//   ....[7]....
        /*0094*/ 	.word	0x0001efb0


	//   ....[8]....
        /*0098*/ 	.word	0x0001efd0


	//   ....[9]....
        /*009c*/ 	.word	0x0001eff0


	//   ....[10]....
        /*00a0*/ 	.word	0x0001f1a0


	//   ....[11]....
        /*00a4*/ 	.word	0x0001f1e0


	//   ....[12]....
        /*00a8*/ 	.word	0x0001f200


	//   ....[13]....
        /*00ac*/ 	.word	0x0001f250


	//   ....[14]....
        /*00b0*/ 	.word	0x0001f340


	//   ....[15]....
        /*00b4*/ 	.word	0x0001f360


	//   ....[16]....
        /*00b8*/ 	.word	0x0001f410


	//   ....[17]....
        /*00bc*/ 	.word	0x0001f470


	//----- nvinfo : EIATTR_VRC_CTA_INIT_COUNT
	.align		4
.L_3580:
        /*00c0*/ 	.byte	0x02, 0x4a
	.zero		1
	.zero		1


	//----- nvinfo : EIATTR_EXIT_INSTR_OFFSETS
	.align		4
        /*00c4*/ 	.byte	0x04, 0x1c
        /*00c6*/ 	.short	(.L_3582 - .L_3581)


	//   ....[0]....
.L_3581:
        /*00c8*/ 	.word	0x00000620


	//   ....[1]....
        /*00cc*/ 	.word	0x000202e0


	//----- nvinfo : EIATTR_INDIRECT_BRANCH_TARGETS
	.align		4
.L_3582:
        /*00d0*/ 	.byte	0x04, 0x34
        /*00d2*/ 	.short	(.L_3584 - .L_3583)


	//   ....[0]....
.L_3583:
        /*00d4*/ 	.word	.L_x_33960@srel
        /*00d8*/ 	.short	0x0
        /*00da*/ 	.short	0x0
        /*00dc*/ 	.word	0x3
        /*00e0*/ 	.word	.L_x_33961@srel
        /*00e4*/ 	.word	.L_x_33962@srel
        /*00e8*/ 	.word	.L_x_33963@srel


	//----- nvinfo : EIATTR_MAX_THREADS
	.align		4
.L_3584:
        /*00ec*/ 	.byte	0x04, 0x05
        /*00ee*/ 	.short	(.L_3586 - .L_3585)
.L_3585:
        /*00f0*/ 	.word	0x00000080
        /*00f4*/ 	.word	0x00000001
        /*00f8*/ 	.word	0x00000001


	//----- nvinfo : EIATTR_CRS_STACK_SIZE
	.align		4
.L_3586:
        /*00fc*/ 	.byte	0x04, 0x1e
        /*00fe*/ 	.short	(.L_3588 - .L_3587)
.L_3587:
        /*0100*/ 	.word	0x00000000


	//----- nvinfo : EIATTR_CBANK_PARAM_SIZE
	.align		4
.L_3588:
        /*0104*/ 	.byte	0x03, 0x19
        /*0106*/ 	.short	0x00e8


	//----- nvinfo : EIATTR_PARAM_CBANK
	.align		4
        /*0108*/ 	.byte	0x04, 0x0a
        /*010a*/ 	.short	(.L_3590 - .L_3589)
	.align		4
.L_3589:
        /*010c*/ 	.word	index@(.nv.constant0._ZN10layer_norm13ln_fwd_kernelINS_13Kernel_traitsI6__halfffffjLj5120ELj1ELj1ELj4ELj16ENS_18Kernel_traits_baseILj5120ES2_ffffjLj128EEEEELb1ELb1ELb0ELb1EEEvNS_9FwdParamsE)
        /*0110*/ 	.short	0x0380
        /*0112*/ 	.short	0x00e8


	//----- nvinfo : EIATTR_SW_WAR
	.align		4
.L_3590:
        /*0114*/ 	.byte	0x04, 0x36
        /*0116*/ 	.short	(.L_3592 - .L_3591)
.L_3591:
        /*0118*/ 	.word	0x00000008
.L_3592:


//--------------------- .nv.info._ZN10layer_norm13ln_fwd_kernelINS_13Kernel_traitsI6__halfffffjLj5120ELj1ELj1ELj4ELj16ENS_18Kernel_traits_baseILj5120ES2_ffffjLj128EEEEELb1ELb1ELb1ELb0EEEvNS_9FwdParamsE --------------------------
	.section	.nv.info._ZN10layer_norm13ln_fwd_kernelINS_13Kernel_traitsI6__halfffffjLj5120ELj1ELj1ELj4ELj16ENS_18Kernel_traits_baseILj5120ES2_ffffjLj128EEEEELb1ELb1ELb1ELb0EEEvNS_9FwdParamsE,"",@"SHT_CUDA_INFO"
	.sectionflags	@""
	.align	4


	//----- nvinfo : EIATTR_CUDA_API_VERSION
	.align		4
        /*0000*/ 	.byte	0x04, 0x37
        /*0002*/ 	.short	(.L_3594 - .L_3593)
.L_3593:
        /*0004*/ 	.word	0x00000082


	//----- nvinfo : EIATTR_KPARAM_INFO
	.align		4
.L_3594:
        /*0008*/ 	.byte	0x04, 0x17
        /*000a*/ 	.short	(.L_3596 - .L_3595)
.L_3595:
        /*000c*/ 	.word	0x00000000
        /*0010*/ 	.short	0x0000
        /*0012*/ 	.short	0x0000
        /*0014*/ 	.byte	0x00, 0xf0, 0xa1, 0x03


	//----- nvinfo : EIATTR_SPARSE_MMA_MASK
	.align		4
.L_3596:
        /*0018*/ 	.byte	0x03, 0x50
        /*001a*/ 	.short	0x0000


	//----- nvinfo : EIATTR_MAXREG_COUNT
	.align		4
        /*001c*/ 	.byte	0x03, 0x1b
        /*001e*/ 	.short	0x00ff


	//----- nvinfo : EIATTR_NUM_BARRIERS
	.align		4
        /*0020*/ 	.byte	0x02, 0x4c
        /*0022*/ 	.byte	0x01
	.zero		1


	//----- nvinfo : EIATTR_MERCURY_ISA_VERSION
	.align		4
        /*0024*/ 	.byte	0x03, 0x5f
        /*0026*/ 	.short	0x0101


	//----- nvinfo : EIATTR_COOP_GROUP_MASK_REGIDS
	.align		4
        /*0028*/ 	.byte	0x04, 0x29
        /*002a*/ 	.short	(.L_3598 - .L_3597)


	//   ....[0]....
.L_3597:
        /*002c*/ 	.word	0xffffffff


	//   ....[1]....
        /*0030*/ 	.word	0xffffffff


	//   ....[2]....
        /*0034*/ 	.word	0xffffffff


	//   ....[3]....
        /*0038*/ 	.word	0xffffffff


	//   ....[4]....
        /*003c*/ 	.word	0xffffffff


	//   ....[5]....
        /*0040*/ 	.word	0xffffffff


	//   ....[6]....
        /*0044*/ 	.word	0xffffffff


	//   ....[7]....
        /*0048*/ 	.word	0xffffffff


	//   ....[8]....
        /*004c*/ 	.word	0xffffffff


	//   ....[9]....
        /*0050*/ 	.word	0xffffffff


	//   ....[10]....
        /*0054*/ 	.word	0xffffffff


	//   ....[11]....
        /*0058*/ 	.word	0xffffffff


	//   ....[12]....
        /*005c*/ 	.word	0xffffffff


	//   ....[13]....
        /*0060*/ 	.word	0xffffffff


	//   ....[14]....
        /*0064*/ 	.word	0xffffffff


	//   ....[15]....
        /*0068*/ 	.word	0xffffffff


	//   ....[16]....
        /*006c*/ 	.word	0xffffffff


	//   ....[17]....
        /*0070*/ 	.word	0xffffffff


	//----- nvinfo : EIATTR_COOP_GROUP_INSTR_OFFSETS
	.align		4
.L_3598:
        /*0074*/ 	.byte	0x04, 0x28
        /*0076*/ 	.short	(.L_3600 - .L_3599)


	//   ....[0]....
.L_3599:
        /*0078*/ 	.word	0x000240e0


	//   ....[1]....
        /*007c*/ 	.word	0x00024100


	//   ....[2]....
        /*0080*/ 	.word	0x00024120


	//   ....[3]....
        /*0084*/ 	.word	0x00024140


	//   ....[4]....
        /*0088*/ 	.word	0x00024160


	//   ....[5]....
        /*008c*/ 	.word	0x00024710


	//   ....[6]....
        /*0090*/ 	.word	0x00024740


	//   ....[7]....
        /*0094*/ 	.word	0x00024760


	//   ....[8]....
        /*0098*/ 	.word	0x00024780


	//   ....[9]....
        /*009c*/ 	.word	0x000247a0


	//   ....[10]....
        /*00a0*/ 	.word	0x00024930


	//   ....[11]....
        /*00a4*/ 	.word	0x00024960


	//   ....[12]....
        /*00a8*/ 	.word	0x000249b0


	//   ....[13]....
        /*00ac*/ 	.word	0x00024a10


	//   ....[14]....
        /*00b0*/ 	.word	0x00024a60


	//   ....[15]....
        /*00b4*/ 	.word	0x00024aa0


	//   ....[16]....
        /*00b8*/ 	.word	0x00024b70


	//   ....[17]....
        /*00bc*/ 	.word	0x00024b90


	//----- nvinfo : EIATTR_VRC_CTA_INIT_COUNT
	.align		4
.L_3600:
        /*00c0*/ 	.byte	0x02, 0x4a
	.zero		1
	.zero		1


	//----- nvinfo : EIATTR_EXIT_INSTR_OFFSETS
	.align		4
        /*00c4*/ 	.byte	0x04, 0x1c
        /*00c6*/ 	.short	(.L_3602 - .L_3601)


	//   ....[0]....
.L_3601:
        /*00c8*/ 	.word	0x00000eb0


	//   ....[1]....
        /*00cc*/ 	.word	0x00025dd0


	//----- nvinfo : EIATTR_MAX_THREADS
	.align		4
.L_3602:
        /*00d0*/ 	.byte	0x04, 0x05
        /*00d2*/ 	.short	(.L_3604 - .L_3603)
.L_3603:
        /*00d4*/ 	.word	0x00000080
        /*00d8*/ 	.word	0x00000001
        /*00dc*/ 	.word	0x00000001


	//----- nvinfo : EIATTR_CRS_STACK_SIZE
	.align		4
.L_3604:
        /*00e0*/ 	.byte	0x04, 0x1e
        /*00e2*/ 	.short	(.L_3606 - .L_3605)
.L_3605:
        /*00e4*/ 	.word	0x00000000


	//----- nvinfo : EIATTR_CBANK_PARAM_SIZE
	.align		4
.L_3606:
        /*00e8*/ 	.byte	0x03, 0x19
        /*00ea*/ 	.short	0x00e8


	//----- nvinfo : EIATTR_PARAM_CBANK
	.align		4
        /*00ec*/ 	.byte	0x04, 0x0a
        /*00ee*/ 	.short	(.L_3608 - .L_3607)
	.align		4
.L_3607:
        /*00f0*/ 	.word	index@(.nv.constant0._ZN10layer_norm13ln_fwd_kernelINS_13Kernel_traitsI6__halfffffjLj5120ELj1ELj1ELj4ELj16ENS_18Kernel_traits_baseILj5120ES2_ffffjLj128EEEEELb1ELb1ELb1ELb0EEEvNS_9FwdParamsE)
        /*00f4*/ 	.short	0x0380
        /*00f6*/ 	.short	0x00e8


	//----- nvinfo : EIATTR_SW_WAR
	.align		4
.L_3608:
        /*00f8*/ 	.byte	0x04, 0x36
        /*00fa*/ 	.short	(.L_3610 - .L_3609)
.L_3609:
        /*00fc*/ 	.word	0x00000008
.L_3610:


//--------------------- .nv.info._ZN10layer_norm13ln_fwd_kernelINS_13Kernel_traitsI6__halfffffjLj5120ELj1ELj1ELj4ELj16ENS_18Kernel_traits_baseILj5120ES2_ffffjLj128EEEEELb1ELb1ELb1ELb1EEEvNS_9FwdParamsE --------------------------
	.section	.nv.info._ZN10layer_norm13ln_fwd_kernelINS_13Kernel_traitsI6__halfffffjLj5120ELj1ELj1ELj4ELj16ENS_18Kernel_traits_baseILj5120ES2_ffffjLj128EEEEELb1ELb1ELb1ELb1EEEvNS_9FwdParamsE,"",@"SHT_CUDA_INFO"
	.sectionflags	@""
	.align	4


	//----- nvinfo : EIATTR_CUDA_API_VERSION
	.align		4
        /*0000*/ 	.byte	0x04, 0x37
        /*0002*/ 	.short	(.L_3612 - .L_3611)
.L_3611:
        /*0004*/ 	.word	0x00000082


	//----- nvinfo : EIATTR_KPARAM_INFO
	.align		4
.L_3612:
        /*0008*/ 	.byte	0x04, 0x17
        /*000a*/ 	.short	(.L_3614 - .L_3613)
.L_3613:
        /*000c*/ 	.word	0x00000000
        /*0010*/ 	.short	0x0000
        /*0012*/ 	.short	0x0000
        /*0014*/ 	.byte	0x00, 0xf0, 0xa1, 0x03


	//----- nvinfo : EIATTR_SPARSE_MMA_MASK
	.align		4
.L_3614:
        /*0018*/ 	.byte	0x03, 0x50
        /*001a*/ 	.short	0x0000


	//----- nvinfo : EIATTR_MAXREG_COUNT
	.align		4
        /*001c*/ 	.byte	0x03, 0x1b
        /*001e*/ 	.short	0x00ff


	//----- nvinfo : EIATTR_NUM_BARRIERS
	.align		4
        /*0020*/ 	.byte	0x02, 0x4c
        /*0022*/ 	.byte	0x01
	.zero		1


	//----- nvinfo : EIATTR_MERCURY_ISA_VERSION
	.align		4
        /*0024*/ 	.byte	0x03, 0x5f
        /*0026*/ 	.short	0x0101


	//----- nvinfo : EIATTR_COOP_GROUP_MASK_REGIDS
	.align		4
        /*0028*/ 	.byte	0x04, 0x29
        /*002a*/ 	.short	(.L_3616 - .L_3615)


	//   ....[0]....
.L_3615:
        /*002c*/ 	.word	0xffffffff


	//   ....[1]....
        /*0030*/ 	.word	0xffffffff


	//   ....[2]....
        /*0034*/ 	.word	0xffffffff


	//   ....[3]....
        /*0038*/ 	.word	0xffffffff


	//   ....[4]....
        /*003c*/ 	.word	0xffffffff


	//   ....[5]....
        /*0040*/ 	.word	0xffffffff


	//   ....[6]....
        /*0044*/ 	.word	0xffffffff


	//   ....[7]....
        /*0048*/ 	.word	0xffffffff


	//   ....[8]....
        /*004c*/ 	.word	0xffffffff


	//   ....[9]....
        /*0050*/ 	.word	0xffffffff


	//   ....[10]....
        /*0054*/ 	.word	0xffffffff


	//   ....[11]....
        /*0058*/ 	.word	0xffffffff


	//   ....[12]....
        /*005c*/ 	.word	0xffffffff


	//   ....[13]....
        /*0060*/ 	.word	0xffffffff


	//   ....[14]....
        /*0064*/ 	.word	0xffffffff


	//   ....[15]....
        /*0068*/ 	.word	0xffffffff


	//   ....[16]....
        /*006c*/ 	.word	0xffffffff


	//   ....[17]....
        /*0070*/ 	.word	0xffffffff


	//----- nvinfo : EIATTR_COOP_GROUP_INSTR_OFFSETS
	.align		4
.L_3616:
        /*0074*/ 	.byte	0x04, 0x28
        /*0076*/ 	.short	(.L_3618 - .L_3617)


	//   ....[0]....
.L_3617:
        /*0078*/ 	.word	0x00021d50


	//   ....[1]....
        /*007c*/ 	.word	0x00021d90


	//   ....[2]....
        /*0080*/ 	.word	0x00021db0


	//   ....[3]....
        /*0084*/ 	.word	0x00021dd0


	//   ....[4]....
        /*0088*/ 	.word	0x00021df0


	//   ....[5]....
        /*008c*/ 	.word	0x00022320


	//   ....[6]....
        /*0090*/ 	.word	0x00022340


	//   ....[7]....
        /*0094*/ 	.word	0x00022360


	//   ....[8]....
        /*0098*/ 	.word	0x00022390


	//   ....[9]....
        /*009c*/ 	.word	0x000223d0


	//   ....[10]....
        /*00a0*/ 	.word	0x00022550


	//   ....[11]....
        /*00a4*/ 	.word	0x00022580


	//   ....[12]....
        /*00a8*/ 	.word	0x00022590


	//   ....[13]....
        /*00ac*/ 	.word	0x000225d0


	//   ....[14]....
        /*00b0*/ 	.word	0x000226b0


	//   ....[15]....
        /*00b4*/ 	.word	0x000226e0


	//   ....[16]....
        /*00b8*/ 	.word	0x00022790


	//   ....[17]....
        /*00bc*/ 	.word	0x000227c0


	//----- nvinfo : EIATTR_VRC_CTA_INIT_COUNT
	.align		4
.L_3618:
        /*00c0*/ 	.byte	0x02, 0x4a
	.zero		1
	.zero		1


	//----- nvinfo : EIATTR_EXIT_INSTR_OFFSETS
	.align		4
        /*00c4*/ 	.byte	0x04, 0x1c
        /*00c6*/ 	.short	(.L_3620 - .L_3619)


	//   ....[0]....
.L_3619:
        /*00c8*/ 	.word	0x00000620


	//   ....[1]....
        /*00cc*/ 	.word	0x00023790


	//----- nvinfo : EIATTR_MAX_THREADS
	.align		4
.L_3620:
        /*00d0*/ 	.byte	0x04, 0x05
        /*00d2*/ 	.short	(.L_3622 - .L_3621)
.L_3621:
        /*00d4*/ 	.word	0x00000080
        /*00d8*/ 	.word	0x00000001
        /*00dc*/ 	.word	0x00000001


	//----- nvinfo : EIATTR_CRS_STACK_SIZE
	.align		4
.L_3622:
        /*00e0*/ 	.byte	0x04, 0x1e
        /*00e2*/ 	.short	(.L_3624 - .L_3623)
.L_3623:
        /*00e4*/ 	.word	0x00000000


	//----- nvinfo : EIATTR_CBANK_PARAM_SIZE
	.align		4
.L_3624:
        /*00e8*/ 	.byte	0x03, 0x19
        /*00ea*/ 	.short	0x00e8


	//----- nvinfo : EIATTR_PARAM_CBANK
	.align		4
        /*00ec*/ 	.byte	0x04, 0x0a
        /*00ee*/ 	.short	(.L_3626 - .L_3625)
	.align		4
.L_3625:
        /*00f0*/ 	.word	index@(.nv.constant0._ZN10layer_norm13ln_fwd_kernelINS_13Kernel_traitsI6__halfffffjLj5120ELj1ELj1ELj4ELj16ENS_18Kernel_traits_baseILj5120ES2_ffffjLj128EEEEELb1ELb1ELb1ELb1EEEvNS_9FwdParamsE)
        /*00f4*/ 	.short	0x0380
        /*00f6*/ 	.short	0x00e8


	//----- nvinfo : EIATTR_SW_WAR
	.align		4
.L_3626:
        /*00f8*/ 	.byte	0x04, 0x36
        /*00fa*/ 	.short	(.L_3628 - .L_3627)
.L_3627:
        /*00fc*/ 	.word	0x00000008
.L_3628:


//--------------------- .nv.info._ZN10layer_norm13ln_fwd_kernelINS_13Kernel_traitsIfffffjLj5120ELj1ELj1ELj4ELj16ENS_18Kernel_traits_baseILj5120EfffffjLj128EEEEELb0ELb0ELb0ELb0EEEvNS_9FwdParamsE --------------------------
	.section	.nv.info._ZN10layer_norm13ln_fwd_kernelINS_13Kernel_traitsIfffffjLj5120ELj1ELj1ELj4ELj16ENS_18Kernel_traits_baseILj5120EfffffjLj128EEEEELb0ELb0ELb0ELb0EEEvNS_9FwdParamsE,"",@"SHT_CUDA_INFO"
	.sectionflags	@""
	.align	4


	//----- nvinfo : EIATTR_CUDA_API_VERSION
	.align		4
        /*0000*/ 	.byte	0x04, 0x37
        /*0002*/ 	.short	(.L_3630 - .L_3629)
.L_3629:
        /*0004*/ 	.word	0x00000082


	//----- nvinfo : EIATTR_KPARAM_INFO
	.align		4
.L_3630:
        /*0008*/ 	.byte	0x04, 0x17
        /*000a*/ 	.short	(.L_3632 - .L_3631)
.L_3631:
        /*000c*/ 	.word	0x00000000
        /*0010*/ 	.short	0x0000
        /*0012*/ 	.short	0x0000
        /*0014*/ 	.byte	0x00, 0xf0, 0xa1, 0x03


	//----- nvinfo : EIATTR_SPARSE_MMA_MASK
	.align		4
.L_3632:
        /*0018*/ 	.byte	0x03, 0x50
        /*001a*/ 	.short	0x0000


	//----- nvinfo : EIATTR_MAXREG_COUNT
	.align		4
        /*001c*/ 	.byte	0x03, 0x1b
        /*001e*/ 	.short	0x00ff


	//----- nvinfo : EIATTR_NUM_BARRIERS
	.align		4
        /*0020*/ 	.byte	0x02, 0x4c
        /*0022*/ 	.byte	0x01
	.zero		1


	//----- nvinfo : EIATTR_MERCURY_ISA_VERSION
	.align		4
        /*0024*/ 	.byte	0x03, 0x5f
        /*0026*/ 	.short	0x0101


	//----- nvinfo : EIATTR_COOP_GROUP_MASK_REGIDS
	.align		4
        /*0028*/ 	.byte	0x04, 0x29
        /*002a*/ 	.short	(.L_3634 - .L_3633)


	//   ....[0]....
.L_3633:
        /*002c*/ 	.word	0xffffffff


	//   ....[1]....
        /*0030*/ 	.word	0xffffffff


	//   ....[2]....
        /*0034*/ 	.word	0xffffffff


	//   ....[3]....
        /*0038*/ 	.word	0xffffffff


	//   ....[4]....
        /*003c*/ 	.word	0xffffffff


	//   ....[5]....
        /*0040*/ 	.word	0xffffffff


	//   ....[6]....
        /*0044*/ 	.word	0xffffffff


	//   ....[7]....
        /*0048*/ 	.word	0xffffffff


	//   ....[8]....
        /*004c*/ 	.word	0xffffffff


	//   ....[9]....
        /*0050*/ 	.word	0xffffffff


	//   ....[10]....
        /*0054*/ 	.word	0xffffffff


	//   ....[11]....
        /*0058*/ 	.word	0xffffffff


	//   ....[12]....
        /*005c*/ 	.word	0xffffffff


	//   ....[13]....
        /*0060*/ 	.word	0xffffffff


	//   ....[14]....
        /*0064*/ 	.word	0xffffffff


	//   ....[15]....
        /*0068*/ 	.word	0xffffffff


	//   ....[16]....
        /*006c*/ 	.word	0xffffffff


	//   ....[17]....
        /*0070*/ 	.word	0xffffffff


	//----- nvinfo : EIATTR_COOP_GROUP_INSTR_OFFSETS
	.align		4
.L_3634:
        /*0074*/ 	.byte	0x04, 0x28
        /*0076*/ 	.short	(.L_3636 - .L_3635)


	//   ....[0]....
.L_3635:
        /*0078*/ 	.word	0x00002720


	//   ....[1]....
        /*007c*/ 	.word	0x00002740


	//   ....[2]....
        /*0080*/ 	.word	0x00002760


	//   ....[3]....
        /*0084*/ 	.word	0x00002780


	//   ....[4]....
        /*0088*/ 	.word	0x000027a0


	//   ....[5]....
        /*008c*/ 	.word	0x00002d70


	//   ....[6]....
        /*0090*/ 	.word	0x00002d90


	//   ....[7]....
        /*0094*/ 	.word	0x00002dc0


	//   ....[8]....
        /*0098*/ 	.word	0x00002df0


	//   ....[9]....
        /*009c*/ 	.word	0x00002e10


	//   ....[10]....
        /*00a0*/ 	.word	0x00002ea0


	//   ....[11]....
        /*00a4*/ 	.word	0x00002f00


	//   ....[12]....
        /*00a8*/ 	.word	0x00002f20


	//   ....[13]....
        /*00ac*/ 	.word	0x00002f30


	//   ....[14]....
        /*00b0*/ 	.word	0x00002fe0


	//   ....[15]....
        /*00b4*/ 	.word	0x00003030


	//   ....[16]....
        /*00b8*/ 	.word	0x000030b0


	//   ....[17]....
        /*00bc*/ 	.word	0x000030f0


	//----- nvinfo : EIATTR_VRC_CTA_INIT_COUNT
	.align		4
.L_3636:
        /*00c0*/ 	.byte	0x02, 0x4a
	.zero		1
	.zero		1


	//----- nvinfo : EIATTR_EXIT_INSTR_OFFSETS
	.align		4
        /*00c4*/ 	.byte	0x04, 0x1c
        /*00c6*/ 	.short	(.L_3638 - .L_3637)


	//   ....[0]....
.L_3637:
        /*00c8*/ 	.word	0x00000ad0


	//   ....[1]....
        /*00cc*/ 	.word	0x00003e20


	//----- nvinfo : EIATTR_MAX_THREADS
	.align		4
.L_3638:
        /*00d0*/ 	.byte	0x04, 0x05
        /*00d2*/ 	.short	(.L_3640 - .L_3639)
.L_3639:
        /*00d4*/ 	.word	0x00000080
        /*00d8*/ 	.word	0x00000001
        /*00dc*/ 	.word	0x00000001


	//----- nvinfo : EIATTR_CRS_STACK_SIZE
	.align		4
.L_3640:
        /*00e0*/ 	.byte	0x04, 0x1e
        /*00e2*/ 	.short	(.L_3642 - .L_3641)
.L_3641:
        /*00e4*/ 	.word	0x00000000


	//----- nvinfo : EIATTR_CBANK_PARAM_SIZE
	.align		4
.L_3642:
        /*00e8*/ 	.byte	0x03, 0x19
        /*00ea*/ 	.short	0x00e8


	//----- nvinfo : EIATTR_PARAM_CBANK
	.align		4
        /*00ec*/ 	.byte	0x04, 0x0a
        /*00ee*/ 	.short	(.L_3644 - .L_3643)
	.align		4
.L_3643:
        /*00f0*/ 	.word	index@(.nv.constant0._ZN10layer_norm13ln_fwd_kernelINS_13Kernel_traitsIfffffjLj5120ELj1ELj1ELj4ELj16ENS_18Kernel_traits_baseILj5120EfffffjLj128EEEEELb0ELb0ELb0ELb0EEEvNS_9FwdParamsE)
        /*00f4*/ 	.short	0x0380
        /*00f6*/ 	.short	0x00e8


	//----- nvinfo : EIATTR_SW_WAR
	.align		4
.L_3644:
        /*00f8*/ 	.byte	0x04, 0x36
        /*00fa*/ 	.short	(.L_3646 - .L_3645)
.L_3645:
        /*00fc*/ 	.word	0x00000008
.L_3646:


//--------------------- .nv.info._ZN10layer_norm13ln_fwd_kernelINS_13Kernel_traitsIfffffjLj5120ELj1ELj1ELj4ELj16ENS_18Kernel_traits_baseILj5120EfffffjLj128EEEEELb0ELb0ELb0ELb1EEEvNS_9FwdParamsE --------------------------
	.section	.nv.info._ZN10layer_norm13ln_fwd_kernelINS_13Kernel_traitsIfffffjLj5120ELj1ELj1ELj4ELj16ENS_18Kernel_traits_baseILj5120EfffffjLj128EEEEELb0ELb0ELb0ELb1EEEvNS_9FwdParamsE,"",@"SHT_CUDA_INFO"
	.sectionflags	@""
	.align	4


	//----- nvinfo : EIATTR_CUDA_API_VERSION
	.align		4
        /*0000*/ 	.byte	0x04, 0x37
        /*0002*/ 	.short	(.L_3648 - .L_3647)
.L_3647:
        /*0004*/ 	.word	0x00000082


	//----- nvinfo : EIATTR_KPARAM_INFO
	.align		4
.L_3648:
        /*0008*/ 	.byte	0x04, 0x17
        /*000a*/ 	.short	(.L_3650 - .L_3649)
.L_3649:
        /*000c*/ 	.word	0x00000000
        /*0010*/ 	.short	0x0000
        /*0012*/ 	.short	0x0000
        /*0014*/ 	.byte	0x00, 0xf0, 0xa1, 0x03


	//----- nvinfo : EIATTR_SPARSE_MMA_MASK
	.align		4
.L_3650:
        /*0018*/ 	.byte	0x03, 0x50
        /*001a*/ 	.short	0x0000


	//----- nvinfo : EIATTR_MAXREG_COUNT
	.align		4
        /*001c*/ 	.byte	0x03, 0x1b
        /*001e*/ 	.short	0x00ff


	//----- nvinfo : EIATTR_NUM_BARRIERS
	.align		4
        /*0020*/ 	.byte	0x02, 0x4c
        /*0022*/ 	.byte	0x01
	.zero		1


	//----- nvinfo : EIATTR_MERCURY_ISA_VERSION
	.align		4
        /*0024*/ 	.byte	0x03, 0x5f
        /*0026*/ 	.short	0x0101


	//----- nvinfo : EIATTR_COOP_GROUP_MASK_REGIDS
	.align		4
        /*0028*/ 	.byte	0x04, 0x29
        /*002a*/ 	.short	(.L_3652 - .L_3651)


	//   ....[0]....
.L_3651:
        /*002c*/ 	.word	0xffffffff


	//   ....[1]....
        /*0030*/ 	.word	0xffffffff


	//   ....[2]....
        /*0034*/ 	.word	0xffffffff


	//   ....[3]....
        /*0038*/ 	.word	0xffffffff


	//   ....[4]....
        /*003c*/ 	.word	0xffffffff


	//   ....[5]....
        /*0040*/ 	.word	0xffffffff


	//   ....[6]....
        /*0044*/ 	.word	0xffffffff


	//   ....[7]....
        /*0048*/ 	.word	0xffffffff


	//   ....[8]....
        /*004c*/ 	.word	0xffffffff


	//   ....[9]....
        /*0050*/ 	.word	0xffffffff


	//   ....[10]....
        /*0054*/ 	.word	0xffffffff


	//   ....[11]....
        /*0058*/ 	.word	0xffffffff


	//   ....[12]....
        /*005c*/ 	.word	0xffffffff


	//   ....[13]....
        /*0060*/ 	.word	0xffffffff


	//   ....[14]....
        /*0064*/ 	.word	0xffffffff


	//   ....[15]....
        /*0068*/ 	.word	0xffffffff


	//   ....[16]....
        /*006c*/ 	.word	0xffffffff


	//   ....[17]....
        /*0070*/ 	.word	0xffffffff


	//----- nvinfo : EIATTR_COOP_GROUP_INSTR_OFFSETS
	.align		4
.L_3652:
        /*0074*/ 	.byte	0x04, 0x28
        /*0076*/ 	.short	(.L_3654 - .L_3653)


	//   ....[0]....
.L_3653:
        /*0078*/ 	.word	0x00001a30


	//   ....[1]....
        /*007c*/ 	.word	0x00001a50


	//   ....[2]....
        /*0080*/ 	.word	0x00001a70


	//   ....[3]....
        /*0084*/ 	.word	0x00001a90


	//   ....[4]....
        /*0088*/ 	.word	0x00001ab0


	//   ....[5]....
        /*008c*/ 	.word	0x00001fe0


	//   ....[6]....
        /*0090*/ 	.word	0x00002000


	//   ....[7]....
        /*0094*/ 	.word	0x00002020


	//   ....[8]....
        /*0098*/ 	.word	0x00002050


	//   ....[9]....
        /*009c*/ 	.word	0x00002090


	//   ....[10]....
        /*00a0*/ 	.word	0x000021e0


	//   ....[11]....
        /*00a4*/ 	.word	0x00002240


	//   ....[12]....
        /*00a8*/ 	.word	0x000022f0


	//   ....[13]....
        /*00ac*/ 	.word	0x00002300


	//   ....[14]....
        /*00b0*/ 	.word	0x00002380


	//   ....[15]....
        /*00b4*/ 	.word	0x000023b0


	//   ....[16]....
        /*00b8*/ 	.word	0x00002450


	//   ....[17]....
        /*00bc*/ 	.word	0x00002480


	//----- nvinfo : EIATTR_VRC_CTA_INIT_COUNT
	.align		4
.L_3654:
        /*00c0*/ 	.byte	0x02, 0x4a
	.zero		1
	.zero		1


	//----- nvinfo : EIATTR_EXIT_INSTR_OFFSETS
	.align		4
        /*00c4*/ 	.byte	0x04, 0x1c
        /*00c6*/ 	.short	(.L_3656 - .L_3655)


	//   ....[0]....
.L_3655:
        /*00c8*/ 	.word	0x00000490


	//   ....[1]....
        /*00cc*/ 	.word	0x00002e50


	//----- nvinfo : EIATTR_MAX_THREADS
	.align		4
.L_3656:
        /*00d0*/ 	.byte	0x04, 0x05
        /*00d2*/ 	.short	(.L_3658 - .L_3657)
.L_3657:
        /*00d4*/ 	.word	0x00000080
        /*00d8*/ 	.word	0x00000001
        /*00dc*/ 	.word	0x00000001


	//----- nvinfo : EIATTR_CRS_STACK_SIZE
	.align		4
.L_3658:
        /*00e0*/ 	.byte	0x04, 0x1e
        /*00e2*/ 	.short	(.L_3660 - .L_3659)
.L_3659:
        /*00e4*/ 	.word	0x00000000


	//----- nvinfo : EIATTR_CBANK_PARAM_SIZE
	.align		4
.L_3660:
        /*00e8*/ 	.byte	0x03, 0x19
        /*00ea*/ 	.short	0x00e8


	//----- nvinfo : EIATTR_PARAM_CBANK
	.align		4
        /*00ec*/ 	.byte	0x04, 0x0a
        /*00ee*/ 	.short	(.L_3662 - .L_3661)
	.align		4
.L_3661:
        /*00f0*/ 	.word	index@(.nv.constant0._ZN10layer_norm13ln_fwd_kernelINS_13Kernel_traitsIfffffjLj5120ELj1ELj1ELj4ELj16ENS_18Kernel_traits_baseILj5120EfffffjLj128EEEEELb0ELb0ELb0ELb1EEEvNS_9FwdParamsE)
        /*00f4*/ 	.short	0x0380
        /*00f6*/ 	.short	0x00e8


	//----- nvinfo : EIATTR_SW_WAR
	.align		4
.L_3662:
        /*00f8*/ 	.byte	0x04, 0x36
        /*00fa*/ 	.short	(.L_3664 - .L_3663)
.L_3663:
        /*00fc*/ 	.word	0x00000008
.L_3664:


//--------------------- .nv.info._ZN10layer_norm13ln_fwd_kernelINS_13Kernel_traitsIfffffjLj5120ELj1ELj1ELj4ELj16ENS_18Kernel_traits_baseILj5120EfffffjLj128EEEEELb0ELb0ELb1ELb0EEEvNS_9FwdParamsE --------------------------
	.section	.nv.info._ZN10layer_norm13ln_fwd_kernelINS_13Kernel_traitsIfffffjLj5120ELj1ELj1ELj4ELj16ENS_18Kernel_traits_baseILj5120EfffffjLj128EEEEELb0ELb0ELb1ELb0EEEvNS_9FwdParamsE,"",@"SHT_CUDA_INFO"
	.sectionflags	@""
	.align	4


	//----- nvinfo : EIATTR_CUDA_API_VERSION
	.align		4
        /*0000*/ 	.byte	0x04, 0x37
        /*0002*/ 	.short	(.L_3666 - .L_3665)
.L_3665:
        /*0004*/ 	.word	0x00000082


	//----- nvinfo : EIATTR_KPARAM_INFO
	.align		4
.L_3666:
        /*0008*/ 	.byte	0x04, 0x17
        /*000a*/ 	.short	(.L_3668 - .L_3667)
.L_3667:
        /*000c*/ 	.word	0x00000000
        /*0010*/ 	.short	0x0000
        /*0012*/ 	.short	0x0000
        /*0014*/ 	.byte	0x00, 0xf0, 0xa1, 0x03


	//----- nvinfo : EIATTR_SPARSE_MMA_MASK
	.align		4
.L_3668:
        /*0018*/ 	.byte	0x03, 0x50
        /*001a*/ 	.short	0x0000


	//----- nvinfo : EIATTR_MAXREG_COUNT
	.align		4
        /*001c*/ 	.byte	0x03, 0x1b
        /*001e*/ 	.short	0x00ff


	//----- nvinfo : EIATTR_NUM_BARRIERS
	.align		4
        /*0020*/ 	.byte	0x02, 0x4c
        /*0022*/ 	.byte	0x01
	.zero		1


	//----- nvinfo : EIATTR_MERCURY_ISA_VERSION
	.align		4
        /*0024*/ 	.byte	0x03, 0x5f
        /*0026*/ 	.short	0x0101


	//----- nvinfo : EIATTR_COOP_GROUP_MASK_REGIDS
	.align		4
        /*0028*/ 	.byte	0x04, 0x29
        /*002a*/ 	.short	(.L_3670 - .L_3669)


	//   ....[0]....
.L_3669:
        /*002c*/ 	.word	0xffffffff


	//   ....[1]....
        /*0030*/ 	.word	0xffffffff


	//   ....[2]....
        /*0034*/ 	.word	0xffffffff


	//   ....[3]....
        /*0038*/ 	.word	0xffffffff


	//   ....[4]....
        /*003c*/ 	.word	0xffffffff


	//   ....[5]....
        /*0040*/ 	.word	0xffffffff


	//   ....[6]....
        /*0044*/ 	.word	0xffffffff


	//   ....[7]....
        /*0048*/ 	.word	0xffffffff


	//   ....[8]....
        /*004c*/ 	.word	0xffffffff


	//   ....[9]....
        /*0050*/ 	.word	0xffffffff


	//   ....[10]....
        /*0054*/ 	.word	0xffffffff


	//   ....[11]....
        /*0058*/ 	.word	0xffffffff


	//   ....[12]....
        /*005c*/ 	.word	0xffffffff


	//   ....[13]....
        /*0060*/ 	.word	0xffffffff


	//   ....[14]....
        /*0064*/ 	.word	0xffffffff


	//   ....[15]....
        /*0068*/ 	.word	0xffffffff


	//   ....[16]....
        /*006c*/ 	.word	0xffffffff


	//   ....[17]....
        /*0070*/ 	.word	0xffffffff


	//----- nvinfo : EIATTR_COOP_GROUP_INSTR_OFFSETS
	.align		4
.L_3670:
        /*0074*/ 	.byte	0x04, 0x28
        /*0076*/ 	.short	(.L_3672 - .L_3671)


	//   ....[0]....
.L_3671:
        /*0078*/ 	.word	0x000023e0


	//   ....[1]....
        /*007c*/ 	.word	0x00002400


	//   ....[2]....
        /*0080*/ 	.word	0x00002420


	//   ....[3]....
        /*0084*/ 	.word	0x00002440


	//   ....[4]....
        /*0088*/ 	.word	0x00002460


	//   ....[5]....
        /*008c*/ 	.word	0x00002a20


	//   ....[6]....
        /*0090*/ 	.word	0x00002a40


	//   ....[7]....
        /*0094*/ 	.word	0x00002a60


	//   ....[8]....
        /*0098*/ 	.word	0x00002a90


	//   ....[9]....
        /*009c*/ 	.word	0x00002ac0


	//   ....[10]....
        /*00a0*/ 	.word	0x00002c60


	//   ....[11]....
        /*00a4*/ 	.word	0x00002c90


	//   ....[12]....
        /*00a8*/ 	.word	0x00002ca0


	//   ....[13]....
        /*00ac*/ 	.word	0x00002ce0


	//   ....[14]....
        /*00b0*/ 	.word	0x00002dc0


	//   ....[15]....
        /*00b4*/ 	.word	0x00002df0


	//   ....[16]....
        /*00b8*/ 	.word	0x00002e90


	//   ....[17]....
        /*00bc*/ 	.word	0x00002ec0


	//----- nvinfo : EIATTR_VRC_CTA_INIT_COUNT
	.align		4
.L_3672:
        /*00c0*/ 	.byte	0x02, 0x4a
	.zero		1
	.zero		1


	//----- nvinfo : EIATTR_EXIT_INSTR_OFFSETS
	.align		4
        /*00c4*/ 	.byte	0x04, 0x1c
        /*00c6*/ 	.short	(.L_3674 - .L_3673)


	//   ....[0]....
.L_3673:
        /*00c8*/ 	.word	0x00000ab0


	//   ....[1]....
        /*00cc*/ 	.word	0x00003c60


	//----- nvinfo : EIATTR_MAX_THREADS
	.align		4
.L_3674:
        /*00d0*/ 	.byte	0x04, 0x05
        /*00d2*/ 	.short	(.L_3676 - .L_3675)
.L_3675:
        /*00d4*/ 	.word	0x00000080
        /*00d8*/ 	.word	0x00000001
        /*00dc*/ 	.word	0x00000001


	//----- nvinfo : EIATTR_CRS_STACK_SIZE
	.align		4
.L_3676:
        /*00e0*/ 	.byte	0x04, 0x1e
        /*00e2*/ 	.short	(.L_3678 - .L_3677)
.L_3677:
        /*00e4*/ 	.word	0x00000000


	//----- nvinfo : EIATTR_CBANK_PARAM_SIZE
	.align		4
.L_3678:
        /*00e8*/ 	.byte	0x03, 0x19
        /*00ea*/ 	.short	0x00e8


	//----- nvinfo : EIATTR_PARAM_CBANK
	.align		4
        /*00ec*/ 	.byte	0x04, 0x0a
        /*00ee*/ 	.short	(.L_3680 - .L_3679)
	.align		4
.L_3679:
        /*00f0*/ 	.word	index@(.nv.constant0._ZN10layer_norm13ln_fwd_kernelINS_13Kernel_traitsIfffffjLj5120ELj1ELj1ELj4ELj16ENS_18Kernel_traits_baseILj5120EfffffjLj128EEEEELb0ELb0ELb1ELb0EEEvNS_9FwdParamsE)
        /*00f4*/ 	.short	0x0380
        /*00f6*/ 	.short	0x00e8


	//----- nvinfo : EIATTR_SW_WAR
	.align		4
.L_3680:
        /*00f8*/ 	.byte	0x04, 0x36
        /*00fa*/ 	.short	(.L_3682 - .L_3681)
.L_3681:
        /*00fc*/ 	.word	0x00000008
.L_3682:


//--------------------- .nv.info._ZN10layer_norm13ln_fwd_kernelINS_13Kernel_traitsIfffffjLj5120ELj1ELj1ELj4ELj16ENS_18Kernel_traits_baseILj5120EfffffjLj128EEEEELb0ELb0ELb1ELb1EEEvNS_9FwdParamsE --------------------------
	.section	.nv.info._ZN10layer_norm13ln_fwd_kernelINS_13Kernel_traitsIfffffjLj5120ELj1ELj1ELj4ELj16ENS_18Kernel_traits_baseILj5120EfffffjLj128EEEEELb0ELb0ELb1ELb1EEEvNS_9FwdParamsE,"",@"SHT_CUDA_INFO"
	.sectionflags	@""
	.align	4


	//----- nvinfo : EIATTR_CUDA_API_VERSION
	.align		4
        /*0000*/ 	.byte	0x04, 0x37
        /*0002*/ 	.short	(.L_3684 - .L_3683)
.L_3683:
        /*0004*/ 	.word	0x00000082


	//----- nvinfo : EIATTR_KPARAM_INFO
	.align		4
.L_3684:
        /*0008*/ 	.byte	0x04, 0x17
        /*000a*/ 	.short	(.L_3686 - .L_3685)
.L_3685:
        /*000c*/ 	.word	0x00000000
        /*0010*/ 	.short	0x0000
        /*0012*/ 	.short	0x0000
        /*0014*/ 	.byte	0x00, 0xf0, 0xa1, 0x03


	//----- nvinfo : EIATTR_SPARSE_MMA_MASK
	.align		4
.L_3686:
        /*0018*/ 	.byte	0x03, 0x50
        /*001a*/ 	.short	0x0000


	//----- nvinfo : EIATTR_MAXREG_COUNT
	.align		4
        /*001c*/ 	.byte	0x03, 0x1b
        /*001e*/ 	.short	0x00ff


	//----- nvinfo : EIATTR_NUM_BARRIERS
	.align		4
        /*0020*/ 	.byte	0x02, 0x4c
        /*0022*/ 	.byte	0x01
	.zero		1


	//----- nvinfo : EIATTR_MERCURY_ISA_VERSION
	.align		4
        /*0024*/ 	.byte	0x03, 0x5f
        /*0026*/ 	.short	0x0101


	//----- nvinfo : EIATTR_COOP_GROUP_MASK_REGIDS
	.align		4
        /*0028*/ 	.byte	0x04, 0x29
        /*002a*/ 	.short	(.L_3688 - .L_3687)


	//   ....[0]....
.L_3687:
        /*002c*/ 	.word	0xffffffff


	//   ....[1]....
        /*0030*/ 	.word	0xffffffff


	//   ....[2]....
        /*0034*/ 	.word	0xffffffff


	//   ....[3]....
        /*0038*/ 	.word	0xffffffff


	//   ....[4]....
        /*003c*/ 	.word	0xffffffff


	//   ....[5]....
        /*0040*/ 	.word	0xffffffff


	//   ....[6]....
        /*0044*/ 	.word	0xffffffff


	//   ....[7]....
        /*0048*/ 	.word	0xffffffff


	//   ....[8]....
        /*004c*/ 	.word	0xffffffff


	//   ....[9]....
        /*0050*/ 	.word	0xffffffff


	//   ....[10]....
        /*0054*/ 	.word	0xffffffff


	//   ....[11]....
        /*0058*/ 	.word	0xffffffff


	//   ....[12]....
        /*005c*/ 	.word	0xffffffff


	//   ....[13]....
        /*0060*/ 	.word	0xffffffff


	//   ....[14]....
        /*0064*/ 	.word	0xffffffff


	//   ....[15]....
        /*0068*/ 	.word	0xffffffff


	//   ....[16]....
        /*006c*/ 	.word	0xffffffff


	//   ....[17]....
        /*0070*/ 	.word	0xffffffff


	//----- nvinfo : EIATTR_COOP_GROUP_INSTR_OFFSETS
	.align		4
.L_3688:
        /*0074*/ 	.byte	0x04, 0x28
        /*0076*/ 	.short	(.L_3690 - .L_3689)


	//   ....[0]....
.L_3689:
        /*0078*/ 	.word	0x00001b20


	//   ....[1]....
        /*007c*/ 	.word	0x00001b40


	//   ....[2]....
        /*0080*/ 	.word	0x00001b60


	//   ....[3]....
        /*0084*/ 	.word	0x00001b80


	//   ....[4]....
        /*0088*/ 	.word	0x00001ba0


	//   ....[5]....
        /*008c*/ 	.word	0x000020d0


	//   ....[6]....
        /*0090*/ 	.word	0x000020f0


	//   ....[7]....
        /*0094*/ 	.word	0x00002110


	//   ....[8]....
        /*0098*/ 	.word	0x00002140


	//   ....[9]....
        /*009c*/ 	.word	0x00002190


	//   ....[10]....
        /*00a0*/ 	.word	0x00002350


	//   ....[11]....
        /*00a4*/ 	.word	0x00002380


	//   ....[12]....
        /*00a8*/ 	.word	0x00002390


	//   ....[13]....
        /*00ac*/ 	.word	0x000023d0


	//   ....[14]....
        /*00b0*/ 	.word	0x000024a0


	//   ....[15]....
        /*00b4*/ 	.word	0x000024d0


	//   ....[16]....
        /*00b8*/ 	.word	0x00002580


	//   ....[17]....
        /*00bc*/ 	.word	0x000025b0


	//----- nvinfo : EIATTR_VRC_CTA_INIT_COUNT
	.align		4
.L_3690:
        /*00c0*/ 	.byte	0x02, 0x4a
	.zero		1
	.zero		1


	//----- nvinfo : EIATTR_EXIT_INSTR_OFFSETS
	.align		4
        /*00c4*/ 	.byte	0x04, 0x1c
        /*00c6*/ 	.short	(.L_3692 - .L_3691)


	//   ....[0]....
.L_3691:
        /*00c8*/ 	.word	0x00000440


	//   ....[1]....
        /*00cc*/ 	.word	0x00003090


	//----- nvinfo : EIATTR_MAX_THREADS
	.align		4
.L_3692:
        /*00d0*/ 	.byte	0x04, 0x05
        /*00d2*/ 	.short	(.L_3694 - .L_3693)
.L_3693:
        /*00d4*/ 	.word	0x00000080
        /*00d8*/ 	.word	0x00000001
        /*00dc*/ 	.word	0x00000001


	//----- nvinfo : EIATTR_CRS_STACK_SIZE
	.align		4
.L_3694:
        /*00e0*/ 	.byte	0x04, 0x1e
        /*00e2*/ 	.short	(.L_3696 - .L_3695)
.L_3695:
        /*00e4*/ 	.word	0x00000000


	//----- nvinfo : EIATTR_CBANK_PARAM_SIZE
	.align		4
.L_3696:
        /*00e8*/ 	.byte	0x03, 0x19
        /*00ea*/ 	.short	0x00e8


	//----- nvinfo : EIATTR_PARAM_CBANK
	.align		4
        /*00ec*/ 	.byte	0x04, 0x0a
        /*00ee*/ 	.short	(.L_3698 - .L_3697)
	.align		4
.L_3697:
        /*00f0*/ 	.word	index@(.nv.constant0._ZN10layer_norm13ln_fwd_kernelINS_13Kernel_traitsIfffffjLj5120ELj1ELj1ELj4ELj16ENS_18Kernel_traits_baseILj5120EfffffjLj128EEEEELb0ELb0ELb1ELb1EEEvNS_9FwdParamsE)
        /*00f4*/ 	.short	0x0380
        /*00f6*/ 	.short	0x00e8


	//----- nvinfo : EIATTR_SW_WAR
	.align		4
.L_3698:
        /*00f8*/ 	.byte	0x04, 0x36
        /*00fa*/ 	.short	(.L_3700 - .L_3699)
.L_3699:
        /*00fc*/ 	.word	0x00000008
.L_3700:


//--------------------- .nv.info._ZN10layer_norm13ln_fwd_kernelINS_13Kernel_traitsIfffffjLj5120ELj1ELj1ELj4ELj16ENS_18Kernel_traits_baseILj5120EfffffjLj128EEEEELb0ELb1ELb0ELb0EEEvNS_9FwdParamsE --------------------------
	.section	.nv.info._ZN10layer_norm13ln_fwd_kernelINS_13Kernel_traitsIfffffjLj5120ELj1ELj1ELj4ELj16ENS_18Kernel_traits_baseILj5120EfffffjLj128EEEEELb0ELb1ELb0ELb0EEEvNS_9FwdParamsE,"",@"SHT_CUDA_INFO"
	.sectionflags	@""
	.align	4


	//----- nvinfo : EIATTR_CUDA_API_VERSION
	.align		4
        /*0000*/ 	.byte	0x04, 0x37
        /*0002*/ 	.short	(.L_3702 - .L_3701)
.L_3701:
        /*0004*/ 	.word	0x00000082


	//----- nvinfo : EIATTR_KPARAM_INFO
	.align		4
.L_3702:
        /*0008*/ 	.byte	0x04, 0x17
        /*000a*/ 	.short	(.L_3704 - .L_3703)
.L_3703:
        /*000c*/ 	.word	0x00000000
        /*0010*/ 	.short	0x0000
        /*0012*/ 	.short	0x0000
        /*0014*/ 	.byte	0x00, 0xf0, 0xa1, 0x03


	//----- nvinfo : EIATTR_SPARSE_MMA_MASK
	.align		4
.L_3704:
        /*0018*/ 	.byte	0x03, 0x50
        /*001a*/ 	.short	0x0000


	//----- nvinfo : EIATTR_MAXREG_COUNT
	.align		4
        /*001c*/ 	.byte	0x03, 0x1b
        /*001e*/ 	.short	0x00ff


	//----- nvinfo : EIATTR_NUM_BARRIERS
	.align		4
        /*0020*/ 	.byte	0x02, 0x4c
        /*0022*/ 	.byte	0x01
	.zero		1


	//----- nvinfo : EIATTR_MERCURY_ISA_VERSION
	.align		4
        /*0024*/ 	.byte	0x03, 0x5f
        /*0026*/ 	.short	0x0101


	//----- nvinfo : EIATTR_COOP_GROUP_MASK_REGIDS
	.align		4
        /*0028*/ 	.byte	0x04, 0x29
        /*002a*/ 	.short	(.L_3706 - .L_3705)


	//   ....[0]....
.L_3705:
        /*002c*/ 	.word	0xffffffff


	//   ....[1]....
        /*0030*/ 	.word	0xffffffff


	//   ....[2]....
        /*0034*/ 	.word	0xffffffff


	//   ....[3]....
        /*0038*/ 	.word	0xffffffff


	//   ....[4]....
        /*003c*/ 	.word	0xffffffff


	//   ....[5]....
        /*0040*/ 	.word	0xffffffff


	//   ....[6]....
        /*0044*/ 	.word	0xffffffff


	//   ....[7]....
        /*0048*/ 	.word	0xffffffff


	//   ....[8]....
        /*004c*/ 	.word	0xffffffff


	//   ....[9]....
        /*0050*/ 	.word	0xffffffff


	//   ....[10]....
        /*0054*/ 	.word	0xffffffff


	//   ....[11]....
        /*0058*/ 	.word	0xffffffff


	//   ....[12]....
        /*005c*/ 	.word	0xffffffff


	//   ....[13]....
        /*0060*/ 	.word	0xffffffff


	//   ....[14]....
        /*0064*/ 	.word	0xffffffff


	//   ....[15]....
        /*0068*/ 	.word	0xffffffff


	//   ....[16]....
        /*006c*/ 	.word	0xffffffff


	//   ....[17]....
        /*0070*/ 	.word	0xffffffff


	//----- nvinfo : EIATTR_COOP_GROUP_INSTR_OFFSETS
	.align		4
.L_3706:
        /*0074*/ 	.byte	0x04, 0x28
        /*0076*/ 	.short	(.L_3708 - .L_3707)


	//   ....[0]....
.L_3707:
        /*0078*/ 	.word	0x000025d0


	//   ....[1]....
        /*007c*/ 	.word	0x000025f0


	//   ....[2]....
        /*0080*/ 	.word	0x00002610


	//   ....[3]....
        /*0084*/ 	.word	0x00002630


	//   ....[4]....
        /*0088*/ 	.word	0x00002650


	//   ....[5]....
        /*008c*/ 	.word	0x00002c30


	//   ....[6]....
        /*0090*/ 	.word	0x00002c50


	//   ....[7]....
        /*0094*/ 	.word	0x00002c70


	//   ....[8]....
        /*0098*/ 	.word	0x00002c90


	//   ....[9]....
        /*009c*/ 	.word	0x00002cb0


	//   ....[10]....
        /*00a0*/ 	.word	0x00002e40


	//   ....[11]....
        /*00a4*/ 	.word	0x00002e80


	//   ....[12]....
        /*00a8*/ 	.word	0x00002ec0


	//   ....[13]....
        /*00ac*/ 	.word	0x00002f60


	//   ....[14]....
        /*00b0*/ 	.word	0x00002fe0


	//   ....[15]....
        /*00b4*/ 	.word	0x00003020


	//   ....[16]....
        /*00b8*/ 	.word	0x00003070


	//   ....[17]....
        /*00bc*/ 	.word	0x000030e0


	//----- nvinfo : EIATTR_VRC_CTA_INIT_COUNT
	.align		4
.L_3708:
        /*00c0*/ 	.byte	0x02, 0x4a
	.zero		1
	.zero		1


	//----- nvinfo : EIATTR_EXIT_INSTR_OFFSETS
	.align		4
        /*00c4*/ 	.byte	0x04, 0x1c
        /*00c6*/ 	.short	(.L_3710 - .L_3709)


	//   ....[0]....
.L_3709:
        /*00c8*/ 	.word	0x00000e70


	//   ....[1]....
        /*00cc*/ 	.word	0x00003dd0


	//----- nvinfo : EIATTR_MAX_THREADS
	.align		4
.L_3710:
        /*00d0*/ 	.byte	0x04, 0x05
        /*00d2*/ 	.short	(.L_3712 - .L_3711)
.L_3711:
        /*00d4*/ 	.word	0x00000080
        /*00d8*/ 	.word	0x00000001
        /*00dc*/ 	.word	0x00000001


	//----- nvinfo : EIATTR_CRS_STACK_SIZE
	.align		4
.L_3712:
        /*00e0*/ 	.byte	0x04, 0x1e
        /*00e2*/ 	.short	(.L_3714 - .L_3713)
.L_3713:
        /*00e4*/ 	.word	0x00000000


	//----- nvinfo : EIATTR_CBANK_PARAM_SIZE
	.align		4
.L_3714:
        /*00e8*/ 	.byte	0x03, 0x19
        /*00ea*/ 	.short	0x00e8


	//----- nvinfo : EIATTR_PARAM_CBANK
	.align		4
        /*00ec*/ 	.byte	0x04, 0x0a
        /*00ee*/ 	.short	(.L_3716 - .L_3715)
	.align		4
.L_3715:
        /*00f0*/ 	.word	index@(.nv.constant0._ZN10layer_norm13ln_fwd_kernelINS_13Kernel_traitsIfffffjLj5120ELj1ELj1ELj4ELj16ENS_18Kernel_traits_baseILj5120EfffffjLj128EEEEELb0ELb1ELb0ELb0EEEvNS_9FwdParamsE)
        /*00f4*/ 	.short	0x0380
        /*00f6*/ 	.short	0x00e8


	//----- nvinfo : EIATTR_SW_WAR
	.align		4
.L_3716:
        /*00f8*/ 	.byte	0x04, 0x36
        /*00fa*/ 	.short	(.L_3718 - .L_3717)
.L_3717:
        /*00fc*/ 	.word	0x00000008
.L_3718:


//--------------------- .nv.info._ZN10layer_norm13ln_fwd_kernelINS_13Kernel_traitsIfffffjLj5120ELj1ELj1ELj4ELj16ENS_18Kernel_traits_baseILj5120EfffffjLj128EEEEELb0ELb1ELb0ELb1EEEvNS_9FwdParamsE --------------------------
	.section	.nv.info._ZN10layer_norm13ln_fwd_kernelINS_13Kernel_traitsIfffffjLj5120ELj1ELj1ELj4ELj16ENS_18Kernel_traits_baseILj5120EfffffjLj128EEEEELb0ELb1ELb0ELb1EEEvNS_9FwdParamsE,"",@"SHT_CUDA_INFO"
	.sectionflags	@""
	.align	4


	//----- nvinfo : EIATTR_CUDA_API_VERSION
	.align		4
        /*0000*/ 	.byte	0x04, 0x37
        /*0002*/ 	.short	(.L_3720 - .L_3719)
.L_3719:
        /*0004*/ 	.word	0x00000082


	//----- nvinfo : EIATTR_KPARAM_INFO
	.align		4
.L_3720:
        /*0008*/ 	.byte	0x04, 0x17
        /*000a*/ 	.short	(.L_3722 - .L_3721)
.L_3721:
        /*000c*/ 	.word	0x00000000
        /*0010*/ 	.short	0x0000
        /*0012*/ 	.short	0x0000
        /*0014*/ 	.byte	0x00, 0xf0, 0xa1, 0x03


	//----- nvinfo : EIATTR_SPARSE_MMA_MASK
	.align		4
.L_3722:
        /*0018*/ 	.byte	0x03, 0x50
        /*001a*/ 	.short	0x0000


	//----- nvinfo : EIATTR_MAXREG_COUNT
	.align		4
        /*001c*/ 	.byte	0x03, 0x1b
        /*001e*/ 	.short	0x00ff


	//----- nvinfo : EIATTR_NUM_BARRIERS
	.align		4
        /*0020*/ 	.byte	0x02, 0x4c
        /*0022*/ 	.byte	0x01
	.zero		1


	//----- nvinfo : EIATTR_MERCURY_ISA_VERSION
	.align		4
        /*0024*/ 	.byte	0x03, 0x5f
        /*0026*/ 	.short	0x0101


	//----- nvinfo : EIATTR_COOP_GROUP_MASK_REGIDS
	.align		4
        /*0028*/ 	.byte	0x04, 0x29
        /*002a*/ 	.short	(.L_3724 - .L_3723)


	//   ....[0]....
.L_3723:
        /*002c*/ 	.word	0xffffffff


	//   ....[1]....
        /*0030*/ 	.word	0xffffffff


	//   ....[2]....
        /*0034*/ 	.word	0xffffffff


	//   ....[3]....
        /*0038*/ 	.word	0xffffffff


	//   ....[4]....
        /*003c*/ 	.word	0xffffffff


	//   ....[5]....
        /*0040*/ 	.word	0xffffffff


	//   ....[6]....
        /*0044*/ 	.word	0xffffffff


	//   ....[7]....
        /*0048*/ 	.word	0xffffffff


	//   ....[8]....
        /*004c*/ 	.word	0xffffffff


	//   ....[9]....
        /*0050*/ 	.word	0xffffffff


	//   ....[10]....
        /*0054*/ 	.word	0xffffffff


	//   ....[11]....
        /*0058*/ 	.word	0xffffffff


	//   ....[12]....
        /*005c*/ 	.word	0xffffffff


	//   ....[13]....
        /*0060*/ 	.word	0xffffffff


	//   ....[14]....
        /*0064*/ 	.word	0xffffffff


	//   ....[15]....
        /*0068*/ 	.word	0xffffffff


	//   ....[16]....
        /*006c*/ 	.word	0xffffffff


	//   ....[17]....
        /*0070*/ 	.word	0xffffffff


	//----- nvinfo : EIATTR_COOP_GROUP_INSTR_OFFSETS
	.align		4
.L_3724:
        /*0074*/ 	.byte	0x04, 0x28
        /*0076*/ 	.short	(.L_3726 - .L_3725)


	//   ....[0]....
.L_3725:
        /*0078*/ 	.word	0x000015e0


	//   ....[1]....
        /*007c*/ 	.word	0x00001600


	//   ....[2]....
        /*0080*/ 	.word	0x00001620


	//   ....[3]....
        /*0084*/ 	.word	0x00001640


	//   ....[4]....
        /*0088*/ 	.word	0x00001660


	//   ....[5]....
        /*008c*/ 	.word	0x00001b90


	//   ....[6]....
        /*0090*/ 	.word	0x00001bb0


	//   ....[7]....
        /*0094*/ 	.word	0x00001bd0


	//   ....[8]....
        /*0098*/ 	.word	0x00001c00


	//   ....[9]....
        /*009c*/ 	.word	0x00001c50


	//   ....[10]....
        /*00a0*/ 	.word	0x00001e10


	//   ....[11]....
        /*00a4*/ 	.word	0x00001e50


	//   ....[12]....
        /*00a8*/ 	.word	0x00001e90


	//   ....[13]....
        /*00ac*/ 	.word	0x00001ed0


	//   ....[14]....
        /*00b0*/ 	.word	0x00001f60


	//   ....[15]....
        /*00b4*/ 	.word	0x00001fc0


	//   ....[16]....
        /*00b8*/ 	.word	0x00002020


	//   ....[17]....
        /*00bc*/ 	.word	0x00002070


	//----- nvinfo : EIATTR_VRC_CTA_INIT_COUNT
	.align		4
.L_3726:
        /*00c0*/ 	.byte	0x02, 0x4a
	.zero		1
	.zero		1


	//----- nvinfo : EIATTR_EXIT_INSTR_OFFSETS
	.align		4
        /*00c4*/ 	.byte	0x04, 0x1c
        /*00c6*/ 	.short	(.L_3728 - .L_3727)


	//   ....[0]....
.L_3727:
        /*00c8*/ 	.word	0x000005c0


	//   ....[1]....
        /*00cc*/ 	.word	0x00002a50


	//----- nvinfo : EIATTR_MAX_THREADS
	.align		4
.L_3728:
        /*00d0*/ 	.byte	0x04, 0x05
        /*00d2*/ 	.short	(.L_3730 - .L_3729)
.L_3729:
        /*00d4*/ 	.word	0x00000080
        /*00d8*/ 	.word	0x00000001
        /*00dc*/ 	.word	0x00000001


	//----- nvinfo : EIATTR_CRS_STACK_SIZE
	.align		4
.L_3730:
        /*00e0*/ 	.byte	0x04, 0x1e
        /*00e2*/ 	.short	(.L_3732 - .L_3731)
.L_3731:
        /*00e4*/ 	.word	0x00000000


	//----- nvinfo : EIATTR_CBANK_PARAM_SIZE
	.align		4
.L_3732:
        /*00e8*/ 	.byte	0x03, 0x19
        /*00ea*/ 	.short	0x00e8


	//----- nvinfo : EIATTR_PARAM_CBANK
	.align		4
        /*00ec*/ 	.byte	0x04, 0x0a
        /*00ee*/ 	.short	(.L_3734 - .L_3733)
	.align		4
.L_3733:
        /*00f0*/ 	.word	index@(.nv.constant0._ZN10layer_norm13ln_fwd_kernelINS_13Kernel_traitsIfffffjLj5120ELj1ELj1ELj4ELj16ENS_18Kernel_traits_baseILj5120EfffffjLj128EEEEELb0ELb1ELb0ELb1EEEvNS_9FwdParamsE)
        /*00f4*/ 	.short	0x0380
        /*00f6*/ 	.short	0x00e8


	//----- nvinfo : EIATTR_SW_WAR
	.align		4
.L_3734:
        /*00f8*/ 	.byte	0x04, 0x36
        /*00fa*/ 	.short	(.L_3736 - .L_3735)
.L_3735:
        /*00fc*/ 	.word	0x00000008
.L_3736:


//--------------------- .nv.info._ZN10layer_norm13ln_fwd_kernelINS_13Kernel_traitsIfffffjLj5120ELj1ELj1ELj4ELj16ENS_18Kernel_traits_baseILj5120EfffffjLj128EEEEELb0ELb1ELb1ELb0EEEvNS_9FwdParamsE --------------------------
	.section	.nv.info._ZN10layer_norm13ln_fwd_kernelINS_13Kernel_traitsIfffffjLj5120ELj1ELj1ELj4ELj16ENS_18Kernel_traits_baseILj5120EfffffjLj128EEEEELb0ELb1ELb1ELb0EEEvNS_9FwdParamsE,"",@"SHT_CUDA_INFO"
	.sectionflags	@""
	.align	4


	//----- nvinfo : EIATTR_CUDA_API_VERSION
	.align		4
        /*0000*/ 	.byte	0x04, 0x37
        /*0002*/ 	.short	(.L_3738 - .L_3737)
.L_3737:
        /*0004*/ 	.word	0x00000082


	//----- nvinfo : EIATTR_KPARAM_INFO
	.align		4
.L_3738:
        /*0008*/ 	.byte	0x04, 0x17
        /*000a*/ 	.short	(.L_3740 - .L_3739)
.L_3739:
        /*000c*/ 	.word	0x00000000
        /*0010*/ 	.short	0x0000
        /*0012*/ 	.short	0x0000
        /*0014*/ 	.byte	0x00, 0xf0, 0xa1, 0x03


	//----- nvinfo : EIATTR_SPARSE_MMA_MASK
	.align		4
.L_3740:
        /*0018*/ 	.byte	0x03, 0x50
        /*001a*/ 	.short	0x0000


	//----- nvinfo : EIATTR_MAXREG_COUNT
	.align		4
        /*001c*/ 	.byte	0x03, 0x1b
        /*001e*/ 	.short	0x00ff


	//----- nvinfo : EIATTR_NUM_BARRIERS
	.align		4
        /*0020*/ 	.byte	0x02, 0x4c
        /*0022*/ 	.byte	0x01
	.zero		1


	//----- nvinfo : EIATTR_MERCURY_ISA_VERSION
	.align		4
        /*0024*/ 	.byte	0x03, 0x5f
        /*0026*/ 	.short	0x0101


	//----- nvinfo : EIATTR_COOP_GROUP_MASK_REGIDS
	.align		4
        /*0028*/ 	.byte	0x04, 0x29
        /*002a*/ 	.short	(.L_3742 - .L_3741)


	//   ....[0]....
.L_3741:
        /*002c*/ 	.word	0xffffffff


	//   ....[1]....
        /*0030*/ 	.word	0xffffffff


	//   ....[2]....
        /*0034*/ 	.word	0xffffffff


	//   ....[3]....
        /*0038*/ 	.word	0xffffffff


	//   ....[4]....
        /*003c*/ 	.word	0xffffffff


	//   ....[5]....
        /*0040*/ 	.word	0xffffffff


	//   ....[6]....
        /*0044*/ 	.word	0xffffffff


	//   ....[7]....
        /*0048*/ 	.word	0xffffffff


	//   ....[8]....
        /*004c*/ 	.word	0xffffffff


	//   ....[9]....
        /*0050*/ 	.word	0xffffffff


	//   ....[10]....
        /*0054*/ 	.word	0xffffffff


	//   ....[11]....
        /*0058*/ 	.word	0xffffffff


	//   ....[12]....
        /*005c*/ 	.word	0xffffffff


	//   ....[13]....
        /*0060*/ 	.word	0xffffffff


	//   ....[14]....
        /*0064*/ 	.word	0xffffffff


	//   ....[15]....
        /*0068*/ 	.word	0xffffffff


	//   ....[16]....
        /*006c*/ 	.word	0xffffffff


	//   ....[17]....
        /*0070*/ 	.word	0xffffffff


	//----- nvinfo : EIATTR_COOP_GROUP_INSTR_OFFSETS
	.align		4
.L_3742:
        /*0074*/ 	.byte	0x04, 0x28
        /*0076*/ 	.short	(.L_3744 - .L_3743)


	//   ....[0]....
.L_3743:
        /*0078*/ 	.word	0x00003530


	//   ....[1]....
        /*007c*/ 	.word	0x00003550


	//   ....[2]....
        /*0080*/ 	.word	0x00003570


	//   ....[3]....
        /*0084*/ 	.word	0x00003590


	//   ....[4]....
        /*0088*/ 	.word	0x000035b0


	//   ....[5]....
        /*008c*/ 	.word	0x00003b70


	//   ....[6]....
        /*0090*/ 	.word	0x00003b90


	//   ....[7]....
        /*0094*/ 	.word	0x00003bb0


	//   ....[8]....
        /*0098*/ 	.word	0x00003be0


	//   ....[9]....
        /*009c*/ 	.word	0x00003c10


	//   ....[10]....
        /*00a0*/ 	.word	0x00003db0


	//   ....[11]....
        /*00a4*/ 	.word	0x00003de0


	//   ....[12]....
        /*00a8*/ 	.word	0x00003df0


	//   ....[13]....
        /*00ac*/ 	.word	0x00003e30


	//   ....[14]....
        /*00b0*/ 	.word	0x00003f00


	//   ....[15]....
        /*00b4*/ 	.word	0x00003f30


	//   ....[16]....
        /*00b8*/ 	.word	0x00003fe0


	//   ....[17]....
        /*00bc*/ 	.word	0x00004010


	//----- nvinfo : EIATTR_VRC_CTA_INIT_COUNT
	.align		4
.L_3744:
        /*00c0*/ 	.byte	0x02, 0x4a
	.zero		1
	.zero		1


	//----- nvinfo : EIATTR_EXIT_INSTR_OFFSETS
	.align		4
        /*00c4*/ 	.byte	0x04, 0x1c
        /*00c6*/ 	.short	(.L_3746 - .L_3745)


	//   ....[0]....
.L_3745:
        /*00c8*/ 	.word	0x00000e70


	//   ....[1]....
        /*00cc*/ 	.word	0x00004db0


	//----- nvinfo : EIATTR_MAX_THREADS
	.align		4
.L_3746:
        /*00d0*/ 	.byte	0x04, 0x05
        /*00d2*/ 	.short	(.L_3748 - .L_3747)
.L_3747:
        /*00d4*/ 	.word	0x00000080
        /*00d8*/ 	.word	0x00000001
        /*00dc*/ 	.word	0x00000001


	//----- nvinfo : EIATTR_CRS_STACK_SIZE
	.align		4
.L_3748:
        /*00e0*/ 	.byte	0x04, 0x1e
        /*00e2*/ 	.short	(.L_3750 - .L_3749)
.L_3749:
        /*00e4*/ 	.word	0x00000000


	//----- nvinfo : EIATTR_CBANK_PARAM_SIZE
	.align		4
.L_3750:
        /*00e8*/ 	.byte	0x03, 0x19
        /*00ea*/ 	.short	0x00e8


	//----- nvinfo : EIATTR_PARAM_CBANK
	.align		4
        /*00ec*/ 	.byte	0x04, 0x0a
        /*00ee*/ 	.short	(.L_3752 - .L_3751)
	.align		4
.L_3751:
        /*00f0*/ 	.word	index@(.nv.constant0._ZN10layer_norm13ln_fwd_kernelINS_13Kernel_traitsIfffffjLj5120ELj1ELj1ELj4ELj16ENS_18Kernel_traits_baseILj5120EfffffjLj128EEEEELb0ELb1ELb1ELb0EEEvNS_9FwdParamsE)
        /*00f4*/ 	.short	0x0380
        /*00f6*/ 	.short	0x00e8


	//----- nvinfo : EIATTR_SW_WAR
	.align		4
.L_3752:
        /*00f8*/ 	.byte	0x04, 0x36
        /*00fa*/ 	.short	(.L_3754 - .L_3753)
.L_3753:
        /*00fc*/ 	.word	0x00000008
.L_3754:


//--------------------- .nv.info._ZN10layer_norm13ln_fwd_kernelINS_13Kernel_traitsIfffffjLj5120ELj1ELj1ELj4ELj16ENS_18Kernel_traits_baseILj5120EfffffjLj128EEEEELb0ELb1ELb1ELb1EEEvNS_9FwdParamsE --------------------------
	.section	.nv.info._ZN10layer_norm13ln_fwd_kernelINS_13Kernel_traitsIfffffjLj5120ELj1ELj1ELj4ELj16ENS_18Kernel_traits_baseILj5120EfffffjLj128EEEEELb0ELb1ELb1ELb1EEEvNS_9FwdParamsE,"",@"SHT_CUDA_INFO"
	.sectionflags	@""
	.align	4


	//----- nvinfo : EIATTR_CUDA_API_VERSION
	.align		4
        /*0000*/ 	.byte	0x04, 0x37
        /*0002*/ 	.short	(.L_3756 - .L_3755)
.L_3755:
        /*0004*/ 	.word	0x00000082


	//----- nvinfo : EIATTR_KPARAM_INFO
	.align		4
.L_3756:
        /*0008*/ 	.byte	0x04, 0x17
        /*000a*/ 	.short	(.L_3758 - .L_3757)
.L_3757:
        /*000c*/ 	.word	0x00000000
        /*0010*/ 	.short	0x0000
        /*0012*/ 	.short	0x0000
        /*0014*/ 	.byte	0x00, 0xf0, 0xa1, 0x03


	//----- nvinfo : EIATTR_SPARSE_MMA_MASK
	.align		4
.L_3758:
        /*0018*/ 	.byte	0x03, 0x50
        /*001a*/ 	.short	0x0000


	//----- nvinfo : EIATTR_MAXREG_COUNT
	.align		4
        /*001c*/ 	.byte	0x03, 0x1b
        /*001e*/ 	.short	0x00ff


	//----- nvinfo : EIATTR_NUM_BARRIERS
	.align		4
        /*0020*/ 	.byte	0x02, 0x4c
        /*0022*/ 	.byte	0x01
	.zero		1


	//----- nvinfo : EIATTR_MERCURY_ISA_VERSION
	.align		4
        /*0024*/ 	.byte	0x03, 0x5f
        /*0026*/ 	.short	0x0101


	//----- nvinfo : EIATTR_COOP_GROUP_MASK_REGIDS
	.align		4
        /*0028*/ 	.byte	0x04, 0x29
        /*002a*/ 	.short	(.L_3760 - .L_3759)


	//   ....[0]....
.L_3759:
        /*002c*/ 	.word	0xffffffff


	//   ....[1]....
        /*0030*/ 	.word	0xffffffff


	//   ....[2]....
        /*0034*/ 	.word	0xffffffff


	//   ....[3]....
        /*0038*/ 	.word	0xffffffff


	//   ....[4]....
        /*003c*/ 	.word	0xffffffff


	//   ....[5]....
        /*0040*/ 	.word	0xffffffff


	//   ....[6]....
        /*0044*/ 	.word	0xffffffff


	//   ....[7]....
        /*0048*/ 	.word	0xffffffff


	//   ....[8]....
        /*004c*/ 	.word	0xffffffff


	//   ....[9]....
        /*0050*/ 	.word	0xffffffff


	//   ....[10]....
        /*0054*/ 	.word	0xffffffff


	//   ....[11]....
        /*0058*/ 	.word	0xffffffff


	//   ....[12]....
        /*005c*/ 	.word	0xffffffff


	//   ....[13]....
        /*0060*/ 	.word	0xffffffff


	//   ....[14]....
        /*0064*/ 	.word	0xffffffff


	//   ....[15]....
        /*0068*/ 	.word	0xffffffff


	//   ....[16]....
        /*006c*/ 	.word	0xffffffff


	//   ....[17]....
        /*0070*/ 	.word	0xffffffff


	//----- nvinfo : EIATTR_COOP_GROUP_INSTR_OFFSETS
	.align		4
.L_3760:
        /*0074*/ 	.byte	0x04, 0x28
        /*0076*/ 	.short	(.L_3762 - .L_3761)


	//   ....[0]....
.L_3761:
        /*0078*/ 	.word	0x000025c0


	//   ....[1]....
        /*007c*/ 	.word	0x000025e0


	//   ....[2]....
        /*0080*/ 	.word	0x00002600


	//   ....[3]....
        /*0084*/ 	.word	0x00002620


	//   ....[4]....
        /*0088*/ 	.word	0x00002640


	//   ....[5]....
        /*008c*/ 	.word	0x00002b70


	//   ....[6]....
        /*0090*/ 	.word	0x00002b90


	//   ....[7]....
        /*0094*/ 	.word	0x00002bb0


	//   ....[8]....
        /*0098*/ 	.word	0x00002be0


	//   ....[9]....
        /*009c*/ 	.word	0x00002c10


	//   ....[10]....
        /*00a0*/ 	.word	0x00002dc0


	//   ....[11]....
        /*00a4*/ 	.word	0x00002df0


	//   ....[12]....
        /*00a8*/ 	.word	0x00002e00


	//   ....[13]....
        /*00ac*/ 	.word	0x00002e40


	//   ....[14]....
        /*00b0*/ 	.word	0x00002f20


	//   ....[15]....
        /*00b4*/ 	.word	0x00002f50


	//   ....[16]....
        /*00b8*/ 	.word	0x00003000


	//   ....[17]....
        /*00bc*/ 	.word	0x00003030


	//----- nvinfo : EIATTR_VRC_CTA_INIT_COUNT
	.align		4
.L_3762:
        /*00c0*/ 	.byte	0x02, 0x4a
	.zero		1
	.zero		1


	//----- nvinfo : EIATTR_EXIT_INSTR_OFFSETS
	.align		4
        /*00c4*/ 	.byte	0x04, 0x1c
        /*00c6*/ 	.short	(.L_3764 - .L_3763)


	//   ....[0]....
.L_3763:
        /*00c8*/ 	.word	0x000005c0


	//   ....[1]....
        /*00cc*/ 	.word	0x00003b00


	//----- nvinfo : EIATTR_MAX_THREADS
	.align		4
.L_3764:
        /*00d0*/ 	.byte	0x04, 0x05
        /*00d2*/ 	.short	(.L_3766 - .L_3765)
.L_3765:
        /*00d4*/ 	.word	0x00000080
        /*00d8*/ 	.word	0x00000001
        /*00dc*/ 	.word	0x00000001


	//----- nvinfo : EIATTR_CRS_STACK_SIZE
	.align		4
.L_3766:
        /*00e0*/ 	.byte	0x04, 0x1e
        /*00e2*/ 	.short	(.L_3768 - .L_3767)
.L_3767:
        /*00e4*/ 	.word	0x00000000


	//----- nvinfo : EIATTR_CBANK_PARAM_SIZE
	.align		4
.L_3768:
        /*00e8*/ 	.byte	0x03, 0x19
        /*00ea*/ 	.short	0x00e8


	//----- nvinfo : EIATTR_PARAM_CBANK
	.align		4
        /*00ec*/ 	.byte	0x04, 0x0a
        /*00ee*/ 	.short	(.L_3770 - .L_3769)
	.align		4
.L_3769:
        /*00f0*/ 	.word	index@(.nv.constant0._ZN10layer_norm13ln_fwd_kernelINS_13Kernel_traitsIfffffjLj5120ELj1ELj1ELj4ELj16ENS_18Kernel_traits_baseILj5120EfffffjLj128EEEEELb0ELb1ELb1ELb1EEEvNS_9FwdParamsE)
        /*00f4*/ 	.short	0x0380
        /*00f6*/ 	.short	0x00e8


	//----- nvinfo : EIATTR_SW_WAR
	.align		4
.L_3770:
        /*00f8*/ 	.byte	0x04, 0x36
        /*00fa*/ 	.short	(.L_3772 - .L_3771)
.L_3771:
        /*00fc*/ 	.word	0x00000008
.L_3772:


//--------------------- .nv.info._ZN10layer_norm13ln_fwd_kernelINS_13Kernel_traitsIfffffjLj5120ELj1ELj1ELj4ELj16ENS_18Kernel_traits_baseILj5120EfffffjLj128EEEEELb1ELb0ELb0ELb0EEEvNS_9FwdParamsE --------------------------
	.section	.nv.info._ZN10layer_norm13ln_fwd_kernelINS_13Kernel_traitsIfffffjLj5120ELj1ELj1ELj4ELj16ENS_18Kernel_traits_baseILj5120EfffffjLj128EEEEELb1ELb0ELb0ELb0EEEvNS_9FwdParamsE,"",@"SHT_CUDA_INFO"
	.sectionflags	@""
	.align	4


	//----- nvinfo : EIATTR_CUDA_API_VERSION
	.align		4
        /*0000*/ 	.byte	0x04, 0x37
        /*0002*/ 	.short	(.L_3774 - .L_3773)
.L_3773:
        /*0004*/ 	.word	0x00000082


	//----- nvinfo : EIATTR_KPARAM_INFO
	.align		4
.L_3774:
        /*0008*/ 	.byte	0x04, 0x17
        /*000a*/ 	.short	(.L_3776 - .L_3775)
.L_3775:
        /*000c*/ 	.word	0x00000000
        /*0010*/ 	.short	0x0000
        /*0012*/ 	.short	0x0000
        /*0014*/ 	.byte	0x00, 0xf0, 0xa1, 0x03


	//----- nvinfo : EIATTR_SPARSE_MMA_MASK
	.align		4
.L_3776:
        /*0018*/ 	.byte	0x03, 0x50
        /*001a*/ 	.short	0x0000


	//----- nvinfo : EIATTR_MAXREG_COUNT
	.align		4
        /*001c*/ 	.byte	0x03, 0x1b
        /*001e*/ 	.short	0x00ff


	//----- nvinfo : EIATTR_NUM_BARRIERS
	.align		4
        /*0020*/ 	.byte	0x02, 0x4c
        /*0022*/ 	.byte	0x01
	.zero		1


	//----- nvinfo : EIATTR_MERCURY_ISA_VERSION
	.align		4
        /*0024*/ 	.byte	0x03, 0x5f
        /*0026*/ 	.short	0x0101


	//----- nvinfo : EIATTR_COOP_GROUP_MASK_REGIDS
	.align		4
        /*0028*/ 	.byte	0x04, 0x29
        /*002a*/ 	.short	(.L_3778 - .L_3777)


	//   ....[0]....
.L_3777:
        /*002c*/ 	.word	0xffffffff


	//   ....[1]....
        /*0030*/ 	.word	0xffffffff


	//   ....[2]....
        /*0034*/ 	.word	0xffffffff


	//   ....[3]....
        /*0038*/ 	.word	0xffffffff


	//   ....[4]....
        /*003c*/ 	.word	0xffffffff


	//   ....[5]....
        /*0040*/ 	.word	0xffffffff


	//   ....[6]....
        /*0044*/ 	.word	0xffffffff


	//   ....[7]....
        /*0048*/ 	.word	0xffffffff


	//   ....[8]....
        /*004c*/ 	.word	0xffffffff


	//   ....[9]....
        /*0050*/ 	.word	0xffffffff


	//   ....[10]....
        /*0054*/ 	.word	0xffffffff


	//   ....[11]....
        /*0058*/ 	.word	0xffffffff


	//   ....[12]....
        /*005c*/ 	.word	0xffffffff


	//   ....[13]....
        /*0060*/ 	.word	0xffffffff


	//   ....[14]....
        /*0064*/ 	.word	0xffffffff


	//   ....[15]....
        /*0068*/ 	.word	0xffffffff


	//   ....[16]....
        /*006c*/ 	.word	0xffffffff


	//   ....[17]....
        /*0070*/ 	.word	0xffffffff


	//----- nvinfo : EIATTR_COOP_GROUP_INSTR_OFFSETS
	.align		4
.L_3778:
        /*0074*/ 	.byte	0x04, 0x28
        /*0076*/ 	.short	(.L_3780 - .L_3779)


	//   ....[0]....
.L_3779:
        /*0078*/ 	.word	0x0001b5f0


	//   ....[1]....
        /*007c*/ 	.word	0x0001b610


	//   ....[2]....
        /*0080*/ 	.word	0x0001b630


	//   ....[3]....
        /*0084*/ 	.word	0x0001b650


	//   ....[4]....
        /*0088*/ 	.word	0x0001b670


	//   ....[5]....
        /*008c*/ 	.word	0x0001bbf0


	//   ....[6]....
        /*0090*/ 	.word	0x0001bc10


	//   ....[7]....
        /*0094*/ 	.word	0x0001bc30


	//   ....[8]....
        /*0098*/ 	.word	0x0001bc50


	//   ....[9]....
        /*009c*/ 	.word	0x0001bc80


	//   ....[10]....
        /*00a0*/ 	.word	0x0001be20


	//   ....[11]....
        /*00a4*/ 	.word	0x0001be60


	//   ....[12]....
        /*00a8*/ 	.word	0x0001be70


	//   ....[13]....
        /*00ac*/ 	.word	0x0001beb0


	//   ....[14]....
        /*00b0*/ 	.word	0x0001bf80


	//   ....[15]....
        /*00b4*/ 	.word	0x0001bfa0


	//   ....[16]....
        /*00b8*/ 	.word	0x0001c030


	//   ....[17]....
        /*00bc*/ 	.word	0x0001c080


	//----- nvinfo : EIATTR_VRC_CTA_INIT_COUNT
	.align		4
.L_3780:
        /*00c0*/ 	.byte	0x02, 0x4a
	.zero		1
	.zero		1


	//----- nvinfo : EIATTR_EXIT_INSTR_OFFSETS
	.align		4
        /*00c4*/ 	.byte	0x04, 0x1c
        /*00c6*/ 	.short	(.L_3782 - .L_3781)


	//   ....[0]....
.L_3781:
        /*00c8*/ 	.word	0x00000d10


	//   ....[1]....
        /*00cc*/ 	.word	0x0001cdf0


	//----- nvinfo : EIATTR_INDIRECT_BRANCH_TARGETS
	.align		4
.L_3782:
        /*00d0*/ 	.byte	0x04, 0x34
        /*00d2*/ 	.short	(.L_3784 - .L_3783)


	//   ....[0]....
.L_3783:
        /*00d4*/ 	.word	.L_x_33964@srel
        /*00d8*/ 	.short	0x0
        /*00da*/ 	.short	0x0
        /*00dc*/ 	.word	0x3
        /*00e0*/ 	.word	.L_x_33965@srel
        /*00e4*/ 	.word	.L_x_33966@srel
        /*00e8*/ 	.word	.L_x_33967@srel


	//----- nvinfo : EIATTR_MAX_THREADS
	.align		4
.L_3784:
        /*00ec*/ 	.byte	0x04, 0x05
        /*00ee*/ 	.short	(.L_3786 - .L_3785)
.L_3785:
        /*00f0*/ 	.word	0x00000080
        /*00f4*/ 	.word	0x00000001
        /*00f8*/ 	.word	0x00000001


	//----- nvinfo : EIATTR_CRS_STACK_SIZE
	.align		4
.L_3786:
        /*00fc*/ 	.byte	0x04, 0x1e
        /*00fe*/ 	.short	(.L_3788 - .L_3787)
.L_3787:
        /*0100*/ 	.word	0x00000000


	//----- nvinfo : EIATTR_CBANK_PARAM_SIZE
	.align		4
.L_3788:
        /*0104*/ 	.byte	0x03, 0x19
        /*0106*/ 	.short	0x00e8


	//----- nvinfo : EIATTR_PARAM_CBANK
	.align		4
        /*0108*/ 	.byte	0x04, 0x0a
        /*010a*/ 	.short	(.L_3790 - .L_3789)
	.align		4
.L_3789:
        /*010c*/ 	.word	index@(.nv.constant0._ZN10layer_norm13ln_fwd_kernelINS_13Kernel_traitsIfffffjLj5120ELj1ELj1ELj4ELj16ENS_18Kernel_traits_baseILj5120EfffffjLj128EEEEELb1ELb0ELb0ELb0EEEvNS_9FwdParamsE)
        /*0110*/ 	.short	0x0380
        /*0112*/ 	.short	0x00e8


	//----- nvinfo : EIATTR_SW_WAR
	.align		4
.L_3790:
        /*0114*/ 	.byte	0x04, 0x36
        /*0116*/ 	.short	(.L_3792 - .L_3791)
.L_3791:
        /*0118*/ 	.word	0x00000008
.L_3792:


//--------------------- .nv.info._ZN10layer_norm13ln_fwd_kernelINS_13Kernel_traitsIfffffjLj5120ELj1ELj1ELj4ELj16ENS_18Kernel_traits_baseILj5120EfffffjLj128EEEEELb1ELb0ELb0ELb1EEEvNS_9FwdParamsE --------------------------
	.section	.nv.info._ZN10layer_norm13ln_fwd_kernelINS_13Kernel_traitsIfffffjLj5120ELj1ELj1ELj4ELj16ENS_18Kernel_traits_baseILj5120EfffffjLj128EEEEELb1ELb0ELb0ELb1EEEvNS_9FwdParamsE,"",@"SHT_CUDA_INFO"
	.sectionflags	@""
	.align	4


	//----- nvinfo : EIATTR_CUDA_API_VERSION
	.align		4
        /*0000*/ 	.byte	0x04, 0x37
        /*0002*/ 	.short	(.L_3794 - .L_3793)
.L_3793:
        /*0004*/ 	.word	0x00000082


	//----- nvinfo : EIATTR_KPARAM_INFO
	.align		4
.L_3794:
        /*0008*/ 	.byte	0x04, 0x17
        /*000a*/ 	.short	(.L_3796 - .L_3795)
.L_3795:
        /*000c*/ 	.word	0x00000000
        /*0010*/ 	.short	0x0000
        /*0012*/ 	.short	0x0000
        /*0014*/ 	.byte	0x00, 0xf0, 0xa1, 0x03


	//----- nvinfo : EIATTR_SPARSE_MMA_MASK
	.align		4
.L_3796:
        /*0018*/ 	.byte	0x03, 0x50
        /*001a*/ 	.short	0x0000


	//----- nvinfo : EIATTR_MAXREG_COUNT
	.align		4
        /*001c*/ 	.byte	0x03, 0x1b
        /*001e*/ 	.short	0x00ff


	//----- nvinfo : EIATTR_NUM_BARRIERS
	.align		4
        /*0020*/ 	.byte	0x02, 0x4c
        /*0022*/ 	.byte	0x01
	.zero		1


	//----- nvinfo : EIATTR_MERCURY_ISA_VERSION
	.align		4
        /*0024*/ 	.byte	0x03, 0x5f
        /*0026*/ 	.short	0x0101


	//----- nvinfo : EIATTR_COOP_GROUP_MASK_REGIDS
	.align		4
        /*0028*/ 	.byte	0x04, 0x29
        /*002a*/ 	.short	(.L_3798 - .L_3797)


	//   ....[0]....
.L_3797:
        /*002c*/ 	.word	0xffffffff


	//   ....[1]....
        /*0030*/ 	.word	0xffffffff


	//   ....[2]....
        /*0034*/ 	.word	0xffffffff


	//   ....[3]....
        /*0038*/ 	.word	0xffffffff


	//   ....[4]....
        /*003c*/ 	.word	0xffffffff


	//   ....[5]....
        /*0040*/ 	.word	0xffffffff


	//   ....[6]....
        /*0044*/ 	.word	0xffffffff


	//   ....[7]....
        /*0048*/ 	.word	0xffffffff


	//   ....[8]....
        /*004c*/ 	.word	0xffffffff


	//   ....[9]....
        /*0050*/ 	.word	0xffffffff


	//   ....[10]....
        /*0054*/ 	.word	0xffffffff


	//   ....[11]....
        /*0058*/ 	.word	0xffffffff


	//   ....[12]....
        /*005c*/ 	.word	0xffffffff


	//   ....[13]....
        /*0060*/ 	.word	0xffffffff


	//   ....[14]....
        /*0064*/ 	.word	0xffffffff


	//   ....[15]....
        /*0068*/ 	.word	0xffffffff


	//   ....[16]....
        /*006c*/ 	.word	0xffffffff


	//   ....[17]....
        /*0070*/ 	.word	0xffffffff


	//----- nvinfo : EIATTR_COOP_GROUP_INSTR_OFFSETS
	.align		4
.L_3798:
        /*0074*/ 	.byte	0x04, 0x28
        /*0076*/ 	.short	(.L_3800 - .L_3799)


	//   ....[0]....
.L_3799:
        /*0078*/ 	.word	0x00019040


	//   ....[1]....
        /*007c*/ 	.word	0x00019060


	//   ....[2]....
        /*0080*/ 	.word	0x00019090


	//   ....[3]....
        /*0084*/ 	.word	0x000190b0


	//   ....[4]....
        /*0088*/ 	.word	0x000190d0


	//   ....[5]....
        /*008c*/ 	.word	0x00019610


	//   ....[6]....
        /*0090*/ 	.word	0x00019630


	//   ....[7]....
        /*0094*/ 	.word	0x00019650


	//   ....[8]....
        /*0098*/ 	.word	0x00019680


	//   ....[9]....
        /*009c*/ 	.word	0x000196f0


	//   ....[10]....
        /*00a0*/ 	.word	0x00019890


	//   ....[11]....
        /*00a4*/ 	.word	0x000198d0


	//   ....[12]....
        /*00a8*/ 	.word	0x000198f0


	//   ....[13]....
        /*00ac*/ 	.word	0x00019930


	//   ....[14]....
        /*00b0*/ 	.word	0x00019a00


	//   ....[15]....
        /*00b4*/ 	.word	0x00019a20


	//   ....[16]....
        /*00b8*/ 	.word	0x00019ad0


	//   ....[17]....
        /*00bc*/ 	.word	0x00019b00


	//----- nvinfo : EIATTR_VRC_CTA_INIT_COUNT
	.align		4
.L_3800:
        /*00c0*/ 	.byte	0x02, 0x4a
	.zero		1
	.zero		1


	//----- nvinfo : EIATTR_EXIT_INSTR_OFFSETS
	.align		4
        /*00c4*/ 	.byte	0x04, 0x1c
        /*00c6*/ 	.short	(.L_3802 - .L_3801)


	//   ....[0]....
.L_3801:
        /*00c8*/ 	.word	0x000006a0


	//   ....[1]....
        /*00cc*/ 	.word	0x0001a4d0


	//----- nvinfo : EIATTR_INDIRECT_BRANCH_TARGETS
	.align		4
.L_3802:
        /*00d0*/ 	.byte	0x04, 0x34
        /*00d2*/ 	.short	(.L_3804 - .L_3803)


	//   ....[0]....
.L_3803:
        /*00d4*/ 	.word	.L_x_33968@srel
        /*00d8*/ 	.short	0x0
        /*00da*/ 	.short	0x0
        /*00dc*/ 	.word	0x3
        /*00e0*/ 	.word	.L_x_33969@srel
        /*00e4*/ 	.word	.L_x_33970@srel
        /*00e8*/ 	.word	.L_x_33971@srel


	//----- nvinfo : EIATTR_MAX_THREADS
	.align		4
.L_3804:
        /*00ec*/ 	.byte	0x04, 0x05
        /*00ee*/ 	.short	(.L_3806 - .L_3805)
.L_3805:
        /*00f0*/ 	.word	0x00000080
        /*00f4*/ 	.word	0x00000001
        /*00f8*/ 	.word	0x00000001


	//----- nvinfo : EIATTR_CRS_STACK_SIZE
	.align		4
.L_3806:
        /*00fc*/ 	.byte	0x04, 0x1e
        /*00fe*/ 	.short	(.L_3808 - .L_3807)
.L_3807:
        /*0100*/ 	.word	0x00000000


	//----- nvinfo : EIATTR_CBANK_PARAM_SIZE
	.align		4
.L_3808:
        /*0104*/ 	.byte	0x03, 0x19
        /*0106*/ 	.short	0x00e8


	//----- nvinfo : EIATTR_PARAM_CBANK
	.align		4
        /*0108*/ 	.byte	0x04, 0x0a
        /*010a*/ 	.short	(.L_3810 - .L_3809)
	.align		4
.L_3809:
        /*010c*/ 	.word	index@(.nv.constant0._ZN10layer_norm13ln_fwd_kernelINS_13Kernel_traitsIfffffjLj5120ELj1ELj1ELj4ELj16ENS_18Kernel_traits_baseILj5120EfffffjLj128EEEEELb1ELb0ELb0ELb1EEEvNS_9FwdParamsE)
        /*0110*/ 	.short	0x0380
        /*0112*/ 	.short	0x00e8


	//----- nvinfo : EIATTR_SW_WAR
	.align		4
.L_3810:
        /*0114*/ 	.byte	0x04, 0x36
        /*0116*/ 	.short	(.L_3812 - .L_3811)
.L_3811:
        /*0118*/ 	.word	0x00000008
.L_3812:


//--------------------- .nv.info._ZN10layer_norm13ln_fwd_kernelINS_13Kernel_traitsIfffffjLj5120ELj1ELj1ELj4ELj16ENS_18Kernel_traits_baseILj5120EfffffjLj128EEEEELb1ELb0ELb1ELb0EEEvNS_9FwdParamsE --------------------------
	.section	.nv.info._ZN10layer_norm13ln_fwd_kernelINS_13Kernel_traitsIfffffjLj5120ELj1ELj1ELj4ELj16ENS_18Kernel_traits_baseILj5120EfffffjLj128EEEEELb1ELb0ELb1ELb0EEEvNS_9FwdParamsE,"",@"SHT_CUDA_INFO"
	.sectionflags	@""
	.align	4


	//----- nvinfo : EIATTR_CUDA_API_VERSION
	.align		4
        /*0000*/ 	.byte	0x04, 0x37
        /*0002*/ 	.short	(.L_3814 - .L_3813)
.L_3813:
        /*0004*/ 	.word	0x00000082


	//----- nvinfo : EIATTR_KPARAM_INFO
	.align		4
.L_3814:
        /*0008*/ 	.byte	0x04, 0x17
        /*000a*/ 	.short	(.L_3816 - .L_3815)
.L_3815:
        /*000c*/ 	.word	0x00000000
        /*0010*/ 	.short	0x0000
        /*0012*/ 	.short	0x0000
        /*0014*/ 	.byte	0x00, 0xf0, 0xa1, 0x03


	//----- nvinfo : EIATTR_SPARSE_MMA_MASK
	.align		4
.L_3816:
        /*0018*/ 	.byte	0x03, 0x50
        /*001a*/ 	.short	0x0000


	//----- nvinfo : EIATTR_MAXREG_COUNT
	.align		4
        /*001c*/ 	.byte	0x03, 0x1b
        /*001e*/ 	.short	0x00ff


	//----- nvinfo : EIATTR_NUM_BARRIERS
	.align		4
        /*0020*/ 	.byte	0x02, 0x4c
        /*0022*/ 	.byte	0x01
	.zero		1


	//----- nvinfo : EIATTR_MERCURY_ISA_VERSION
	.align		4
        /*0024*/ 	.byte	0x03, 0x5f
        /*0026*/ 	.short	0x0101


	//----- nvinfo : EIATTR_COOP_GROUP_MASK_REGIDS
	.align		4
        /*0028*/ 	.byte	0x04, 0x29
        /*002a*/ 	.short	(.L_3818 - .L_3817)


	//   ....[0]....
.L_3817:
        /*002c*/ 	.word	0xffffffff


	//   ....[1]....
        /*0030*/ 	.word	0xffffffff


	//   ....[2]....
        /*0034*/ 	.word	0xffffffff


	//   ....[3]....
        /*0038*/ 	.word	0xffffffff


	//   ....[4]....
        /*003c*/ 	.word	0xffffffff


	//   ....[5]....
        /*0040*/ 	.word	0xffffffff


	//   ....[6]....
        /*0044*/ 	.word	0xffffffff


	//   ....[7]....
        /*0048*/ 	.word	0xffffffff


	//   ....[8]....
        /*004c*/ 	.word	0xffffffff


	//   ....[9]....
        /*0050*/ 	.word	0xffffffff


	//   ....[10]....
        /*0054*/ 	.word	0xffffffff


	//   ....[11]....
        /*0058*/ 	.word	0xffffffff


	//   ....[12]....
        /*005c*/ 	.word	0xffffffff


	//   ....[13]....
        /*0060*/ 	.word	0xffffffff


	//   ....[14]....
        /*0064*/ 	.word	0xffffffff


	//   ....[15]....
        /*0068*/ 	.word	0xffffffff


	//   ....[16]....
        /*006c*/ 	.word	0xffffffff


	//   ....[17]....
        /*0070*/ 	.word	0xffffffff


	//----- nvinfo : EIATTR_COOP_GROUP_INSTR_OFFSETS
	.align		4
.L_3818:
        /*0074*/ 	.byte	0x04, 0x28
        /*0076*/ 	.short	(.L_3820 - .L_3819)


	//   ....[0]....
.L_3819:
        /*0078*/ 	.word	0x0001f5e0


	//   ....[1]....
        /*007c*/ 	.word	0x0001f600


	//   ....[2]....
        /*0080*/ 	.word	0x0001f620


	//   ....[3]....
        /*0084*/ 	.word	0x0001f640


	//   ....[4]....
        /*0088*/ 	.word	0x0001f660


	//   ....[5]....
        /*008c*/ 	.word	0x0001fc00


	//   ....[6]....
        /*0090*/ 	.word	0x0001fc30


	//   ....[7]....
        /*0094*/ 	.word	0x0001fc50


	//   ....[8]....
        /*0098*/ 	.word	0x0001fc70


	//   ....[9]....
        /*009c*/ 	.word	0x0001fca0


	//   ....[10]....
        /*00a0*/ 	.word	0x0001fe30


	//   ....[11]....
        /*00a4*/ 	.word	0x0001fe70


	//   ....[12]....
        /*00a8*/ 	.word	0x0001fe80


	//   ....[13]....
        /*00ac*/ 	.word	0x0001fed0


	//   ....[14]....
        /*00b0*/ 	.word	0x0001ff90


	//   ....[15]....
        /*00b4*/ 	.word	0x0001ffc0


	//   ....[16]....
        /*00b8*/ 	.word	0x00020080


	//   ....[17]....
        /*00bc*/ 	.word	0x000200b0


	//----- nvinfo : EIATTR_VRC_CTA_INIT_COUNT
	.align		4
.L_3820:
        /*00c0*/ 	.byte	0x02, 0x4a
	.zero		1
	.zero		1


	//----- nvinfo : EIATTR_EXIT_INSTR_OFFSETS
	.align		4
        /*00c4*/ 	.byte	0x04, 0x1c
        /*00c6*/ 	.short	(.L_3822 - .L_3821)


	//   ....[0]....
.L_3821:
        /*00c8*/ 	.word	0x00000d10


	//   ....[1]....
        /*00cc*/ 	.word	0x00020e60


	//----- nvinfo : EIATTR_MAX_THREADS
	.align		4
.L_3822:
        /*00d0*/ 	.byte	0x04, 0x05
        /*00d2*/ 	.short	(.L_3824 - .L_3823)
.L_3823:
        /*00d4*/ 	.word	0x00000080
        /*00d8*/ 	.word	0x00000001
        /*00dc*/ 	.word	0x00000001


	//----- nvinfo : EIATTR_CRS_STACK_SIZE
	.align		4
.L_3824:
        /*00e0*/ 	.byte	0x04, 0x1e
        /*00e2*/ 	.short	(.L_3826 - .L_3825)
.L_3825:
        /*00e4*/ 	.word	0x00000000


	//----- nvinfo : EIATTR_CBANK_PARAM_SIZE
	.align		4
.L_3826:
        /*00e8*/ 	.byte	0x03, 0x19
        /*00ea*/ 	.short	0x00e8


	//----- nvinfo : EIATTR_PARAM_CBANK
	.align		4
        /*00ec*/ 	.byte	0x04, 0x0a
        /*00ee*/ 	.short	(.L_3828 - .L_3827)
	.align		4
.L_3827:
        /*00f0*/ 	.word	index@(.nv.constant0._ZN10layer_norm13ln_fwd_kernelINS_13Kernel_traitsIfffffjLj5120ELj1ELj1ELj4ELj16ENS_18Kernel_traits_baseILj5120EfffffjLj128EEEEELb1ELb0ELb1ELb0EEEvNS_9FwdParamsE)
        /*00f4*/ 	.short	0x0380
        /*00f6*/ 	.short	0x00e8


	//----- nvinfo : EIATTR_SW_WAR
	.align		4
.L_3828:
        /*00f8*/ 	.byte	0x04, 0x36
        /*00fa*/ 	.short	(.L_3830 - .L_3829)
.L_3829:
        /*00fc*/ 	.word	0x00000008
.L_3830:


//--------------------- .nv.info._ZN10layer_norm13ln_fwd_kernelINS_13Kernel_traitsIfffffjLj5120ELj1ELj1ELj4ELj16ENS_18Kernel_traits_baseILj5120EfffffjLj128EEEEELb1ELb0ELb1ELb1EEEvNS_9FwdParamsE --------------------------
	.section	.nv.info._ZN10layer_norm13ln_fwd_kernelINS_13Kernel_traitsIfffffjLj5120ELj1ELj1ELj4ELj16ENS_18Kernel_traits_baseILj5120EfffffjLj128EEEEELb1ELb0ELb1ELb1EEEvNS_9FwdParamsE,"",@"SHT_CUDA_INFO"
	.sectionflags	@""
	.align	4


	//----- nvinfo : EIATTR_CUDA_API_VERSION
	.align		4
        /*0000*/ 	.byte	0x04, 0x37
        /*0002*/ 	.short	(.L_3832 - .L_3831)
.L_3831:
        /*0004*/ 	.word	0x00000082


	//----- nvinfo : EIATTR_KPARAM_INFO
	.align		4
.L_3832:
        /*0008*/ 	.byte	0x04, 0x17
        /*000a*/ 	.short	(.L_3834 - .L_3833)
.L_3833:
        /*000c*/ 	.word	0x00000000
        /*0010*/ 	.short	0x0000
        /*0012*/ 	.short	0x0000
        /*0014*/ 	.byte	0x00, 0xf0, 0xa1, 0x03


	//----- nvinfo : EIATTR_SPARSE_MMA_MASK
	.align		4
.L_3834:
        /*0018*/ 	.byte	0x03, 0x50
        /*001a*/ 	.short	0x0000


	//----- nvinfo : EIATTR_MAXREG_COUNT
	.align		4
        /*001c*/ 	.byte	0x03, 0x1b
        /*001e*/ 	.short	0x00ff


	//----- nvinfo : EIATTR_NUM_BARRIERS
	.align		4
        /*0020*/ 	.byte	0x02, 0x4c
        /*0022*/ 	.byte	0x01
	.zero		1


	//----- nvinfo : EIATTR_MERCURY_ISA_VERSION
	.align		4
        /*0024*/ 	.byte	0x03, 0x5f
        /*0026*/ 	.short	0x0101


	//----- nvinfo : EIATTR_COOP_GROUP_MASK_REGIDS
	.align		4
        /*0028*/ 	.byte	0x04, 0x29
        /*002a*/ 	.short	(.L_3836 - .L_3835)


	//   ....[0]....
.L_3835:
        /*002c*/ 	.word	0xffffffff


	//   ....[1]....
        /*0030*/ 	.word	0xffffffff


	//   ....[2]....
        /*0034*/ 	.word	0xffffffff


	//   ....[3]....
        /*0038*/ 	.word	0xffffffff


	//   ....[4]....
        /*003c*/ 	.word	0xffffffff


	//   ....[5]....
        /*0040*/ 	.word	0xffffffff


	//   ....[6]....
        /*0044*/ 	.word	0xffffffff


	//   ....[7]....
        /*0048*/ 	.word	0xffffffff


	//   ....[8]....
        /*004c*/ 	.word	0xffffffff


	//   ....[9]....
        /*0050*/ 	.word	0xffffffff


	//   ....[10]....
        /*0054*/ 	.word	0xffffffff


	//   ....[11]....
        /*0058*/ 	.word	0xffffffff


	//   ....[12]....
        /*005c*/ 	.word	0xffffffff


	//   ....[13]....
        /*0060*/ 	.word	0xffffffff


	//   ....[14]....
        /*0064*/ 	.word	0xffffffff


	//   ....[15]....
        /*0068*/ 	.word	0xffffffff


	//   ....[16]....
        /*006c*/ 	.word	0xffffffff


	//   ....[17]....
        /*0070*/ 	.word	0xffffffff


	//----- nvinfo : EIATTR_COOP_GROUP_INSTR_OFFSETS
	.align		4
.L_3836:
        /*0074*/ 	.byte	0x04, 0x28
        /*0076*/ 	.short	(.L_3838 - .L_3837)


	//   ....[0]....
.L_3837:
        /*0078*/ 	.word	0x0001b170


	//   ....[1]....
        /*007c*/ 	.word	0x0001b1b0


	//   ....[2]....
        /*0080*/ 	.word	0x0001b1d0


	//   ....[3]....
        /*0084*/ 	.word	0x0001b1f0


	//   ....[4]....
        /*0088*/ 	.word	0x0001b210


	//   ....[5]....
        /*008c*/ 	.word	0x0001b740


	//   ....[6]....
        /*0090*/ 	.word	0x0001b760


	//   ....[7]....
        /*0094*/ 	.word	0x0001b780


	//   ....[8]....
        /*0098*/ 	.word	0x0001b7b0


	//   ....[9]....
        /*009c*/ 	.word	0x0001b7e0


	//   ....[10]....
        /*00a0*/ 	.word	0x0001b970


	//   ....[11]....
        /*00a4*/ 	.word	0x0001b9b0


	//   ....[12]....
        /*00a8*/ 	.word	0x0001b9c0


	//   ....[13]....
        /*00ac*/ 	.word	0x0001ba10


	//   ....[14]....
        /*00b0*/ 	.word	0x0001bae0


	//   ....[15]....
        /*00b4*/ 	.word	0x0001bb10


	//   ....[16]....
        /*00b8*/ 	.word	0x0001bbc0


	//   ....[17]....
        /*00bc*/ 	.word	0x0001bbf0


	//----- nvinfo : EIATTR_VRC_CTA_INIT_COUNT
	.align		4
.L_3838:
        /*00c0*/ 	.byte	0x02, 0x4a
	.zero		1
	.zero		1


	//----- nvinfo : EIATTR_EXIT_INSTR_OFFSETS
	.align		4
        /*00c4*/ 	.byte	0x04, 0x1c
        /*00c6*/ 	.short	(.L_3840 - .L_3839)


	//   ....[0]....
.L_3839:
        /*00c8*/ 	.word	0x000006a0


	//   ....[1]....
        /*00cc*/ 	.word	0x0001c6d0


	//----- nvinfo : EIATTR_MAX_THREADS
	.align		4
.L_3840:
        /*00d0*/ 	.byte	0x04, 0x05
        /*00d2*/ 	.short	(.L_3842 - .L_3841)
.L_3841:
        /*00d4*/ 	.word	0x00000080
        /*00d8*/ 	.word	0x00000001
        /*00dc*/ 	.word	0x00000001


	//----- nvinfo : EIATTR_CRS_STACK_SIZE
	.align		4
.L_3842:
        /*00e0*/ 	.byte	0x04, 0x1e
        /*00e2*/ 	.short	(.L_3844 - .L_3843)
.L_3843:
        /*00e4*/ 	.word	0x00000000


	//----- nvinfo : EIATTR_CBANK_PARAM_SIZE
	.align		4
.L_3844:
        /*00e8*/ 	.byte	0x03, 0x19
        /*00ea*/ 	.short	0x00e8


	//----- nvinfo : EIATTR_PARAM_CBANK
	.align		4
        /*00ec*/ 	.byte	0x04, 0x0a
        /*00ee*/ 	.short	(.L_3846 - .L_3845)
	.align		4
.L_3845:
        /*00f0*/ 	.word	index@(.nv.constant0._ZN10layer_norm13ln_fwd_kernelINS_13Kernel_traitsIfffffjLj5120ELj1ELj1ELj4ELj16ENS_18Kernel_traits_baseILj5120EfffffjLj128EEEEELb1ELb0ELb1ELb1EEEvNS_9FwdParamsE)
        /*00f4*/ 	.short	0x0380
        /*00f6*/ 	.short	0x00e8


	//----- nvinfo : EIATTR_SW_WAR
	.align		4
.L_3846:
        /*00f8*/ 	.byte	0x04, 0x36
        /*00fa*/ 	.short	(.L_3848 - .L_3847)
.L_3847:
        /*00fc*/ 	.word	0x00000008
.L_3848:


//--------------------- .nv.info._ZN10layer_norm13ln_fwd_kernelINS_13Kernel_traitsIfffffjLj5120ELj1ELj1ELj4ELj16ENS_18Kernel_traits_baseILj5120EfffffjLj128EEEEELb1ELb1ELb0ELb0EEEvNS_9FwdParamsE --------------------------
	.section	.nv.info._ZN10layer_norm13ln_fwd_kernelINS_13Kernel_traitsIfffffjLj5120ELj1ELj1ELj4ELj16ENS_18Kernel_traits_baseILj5120EfffffjLj128EEEEELb1ELb1ELb0ELb0EEEvNS_9FwdParamsE,"",@"SHT_CUDA_INFO"
	.sectionflags	@""
	.align	4


	//----- nvinfo : EIATTR_CUDA_API_VERSION
	.align		4
        /*0000*/ 	.byte	0x04, 0x37
        /*0002*/ 	.short	(.L_3850 - .L_3849)
.L_3849:
        /*0004*/ 	.word	0x00000082


	//----- nvinfo : EIATTR_KPARAM_INFO
	.align		4
.L_3850:
        /*0008*/ 	.byte	0x04, 0x17
        /*000a*/ 	.short	(.L_3852 - .L_3851)
.L_3851:
        /*000c*/ 	.word	0x00000000
        /*0010*/ 	.short	0x0000
        /*0012*/ 	.short	0x0000
        /*0014*/ 	.byte	0x00, 0xf0, 0xa1, 0x03


	//----- nvinfo : EIATTR_SPARSE_MMA_MASK
	.align		4
.L_3852:
        /*0018*/ 	.byte	0x03, 0x50
        /*001a*/ 	.short	0x0000


	//----- nvinfo : EIATTR_MAXREG_COUNT
	.align		4
        /*001c*/ 	.byte	0x03, 0x1b
        /*001e*/ 	.short	0x00ff


	//----- nvinfo : EIATTR_NUM_BARRIERS
	.align		4
        /*0020*/ 	.byte	0x02, 0x4c
        /*0022*/ 	.byte	0x01
	.zero		1


	//----- nvinfo : EIATTR_MERCURY_ISA_VERSION
	.align		4
        /*0024*/ 	.byte	0x03, 0x5f
        /*0026*/ 	.short	0x0101


	//----- nvinfo : EIATTR_COOP_GROUP_MASK_REGIDS
	.align		4
        /*0028*/ 	.byte	0x04, 0x29
        /*002a*/ 	.short	(.L_3854 - .L_3853)


	//   ....[0]....
.L_3853:
        /*002c*/ 	.word	0xffffffff


	//   ....[1]....
        /*0030*/ 	.word	0xffffffff


	//   ....[2]....
        /*0034*/ 	.word	0xffffffff


	//   ....[3]....
        /*0038*/ 	.word	0xffffffff


	//   ....[4]....
        /*003c*/ 	.word	0xffffffff


	//   ....[5]....
        /*0040*/ 	.word	0xffffffff


	//   ....[6]....
        /*0044*/ 	.word	0xffffffff


	//   ....[7]....
        /*0048*/ 	.word	0xffffffff


	//   ....[8]....
        /*004c*/ 	.word	0xffffffff


	//   ....[9]....
        /*0050*/ 	.word	0xffffffff


	//   ....[10]....
        /*0054*/ 	.word	0xffffffff


	//   ....[11]....
        /*0058*/ 	.word	0xffffffff


	//   ....[12]....
        /*005c*/ 	.word	0xffffffff


	//   ....[13]....
        /*0060*/ 	.word	0xffffffff


	//   ....[14]....
        /*0064*/ 	.word	0xffffffff


	//   ....[15]....
        /*0068*/ 	.word	0xffffffff


	//   ....[16]....
        /*006c*/ 	.word	0xffffffff


	//   ....[17]....
        /*0070*/ 	.word	0xffffffff


	//----- nvinfo : EIATTR_COOP_GROUP_INSTR_OFFSETS
	.align		4
.L_3854:
        /*0074*/ 	.byte	0x04, 0x28
        /*0076*/ 	.short	(.L_3856 - .L_3855)


	//   ....[0]....
.L_3855:
        /*0078*/ 	.word	0x00021930


	//   ....[1]....
        /*007c*/ 	.word	0x00021950


	//   ....[2]....
        /*0080*/ 	.word	0x00021970


	//   ....[3]....
        /*0084*/ 	.word	0x00021990


	//   ....[4]....
        /*0088*/ 	.word	0x000219b0


	//   ....[5]....
        /*008c*/ 	.word	0x00021f50


	//   ....[6]....
        /*0090*/ 	.word	0x00021f70


	//   ....[7]....
        /*0094*/ 	.word	0x00021f90


	//   ....[8]....
        /*0098*/ 	.word	0x00021fb0


	//   ....[9]....
        /*009c*/ 	.word	0x00021fd0


	//   ....[10]....
        /*00a0*/ 	.word	0x00022160


	//   ....[11]....
        /*00a4*/ 	.word	0x000221a0


	//   ....[12]....
        /*00a8*/ 	.word	0x000221e0


	//   ....[13]....
        /*00ac*/ 	.word	0x00022280


	//   ....[14]....
        /*00b0*/ 	.word	0x00022320


	//   ....[15]....
        /*00b4*/ 	.word	0x00022370


	//   ....[16]....
        /*00b8*/ 	.word	0x000223c0


	//   ....[17]....
        /*00bc*/ 	.word	0x00022420


	//----- nvinfo : EIATTR_VRC_CTA_INIT_COUNT
	.align		4
.L_3856:
        /*00c0*/ 	.byte	0x02, 0x4a
	.zero		1
	.zero		1


	//----- nvinfo : EIATTR_EXIT_INSTR_OFFSETS
	.align		4
        /*00c4*/ 	.byte	0x04, 0x1c
        /*00c6*/ 	.short	(.L_3858 - .L_3857)


	//   ....[0]....
.L_3857:
        /*00c8*/ 	.word	0x00000f40


	//   ....[1]....
        /*00cc*/ 	.word	0x00023130


	//----- nvinfo : EIATTR_INDIRECT_BRANCH_TARGETS
	.align		4
.L_3858:
        /*00d0*/ 	.byte	0x04, 0x34
        /*00d2*/ 	.short	(.L_3860 - .L_3859)


	//   ....[0]....
.L_3859:
        /*00d4*/ 	.word	.L_x_33972@srel
        /*00d8*/ 	.short	0x0
        /*00da*/ 	.short	0x0
        /*00dc*/ 	.word	0x3
        /*00e0*/ 	.word	.L_x_33973@srel
        /*00e4*/ 	.word	.L_x_33974@srel
        /*00e8*/ 	.word	.L_x_33975@srel


	//----- nvinfo : EIATTR_MAX_THREADS
	.align		4
.L_3860:
        /*00ec*/ 	.byte	0x04, 0x05
        /*00ee*/ 	.short	(.L_3862 - .L_3861)
.L_3861:
        /*00f0*/ 	.word	0x00000080
        /*00f4*/ 	.word	0x00000001
        /*00f8*/ 	.word	0x00000001


	//----- nvinfo : EIATTR_CRS_STACK_SIZE
	.align		4
.L_3862:
        /*00fc*/ 	.byte	0x04, 0x1e
        /*00fe*/ 	.short	(.L_3864 - .L_3863)
.L_3863:
        /*0100*/ 	.word	0x00000000


	//----- nvinfo : EIATTR_CBANK_PARAM_SIZE
	.align		4
.L_3864:
        /*0104*/ 	.byte	0x03, 0x19
        /*0106*/ 	.short	0x00e8


	//----- nvinfo : EIATTR_PARAM_CBANK
	.align		4
        /*0108*/ 	.byte	0x04, 0x0a
        /*010a*/ 	.short	(.L_3866 - .L_3865)
	.align		4
.L_3865:
        /*010c*/ 	.word	index@(.nv.constant0._ZN10layer_norm13ln_fwd_kernelINS_13Kernel_traitsIfffffjLj5120ELj1ELj1ELj4ELj16ENS_18Kernel_traits_baseILj5120EfffffjLj128EEEEELb1ELb1ELb0ELb0EEEvNS_9FwdParamsE)
        /*0110*/ 	.short	0x0380
        /*0112*/ 	.short	0x00e8


	//----- nvinfo : EIATTR_SW_WAR
	.align		4
.L_3866:
        /*0114*/ 	.byte	0x04, 0x36
        /*0116*/ 	.short	(.L_3868 - .L_3867)
.L_3867:
        /*0118*/ 	.word	0x00000008
.L_3868:


//--------------------- .nv.info._ZN10layer_norm13ln_fwd_kernelINS_13Kernel_traitsIfffffjLj5120ELj1ELj1ELj4ELj16ENS_18Kernel_traits_baseILj5120EfffffjLj128EEEEELb1ELb1ELb0ELb1EEEvNS_9FwdParamsE --------------------------
	.section	.nv.info._ZN10layer_norm13ln_fwd_kernelINS_13Kernel_traitsIfffffjLj5120ELj1ELj1ELj4ELj16ENS_18Kernel_traits_baseILj5120EfffffjLj128EEEEELb1ELb1ELb0ELb1EEEvNS_9FwdParamsE,"",@"SHT_CUDA_INFO"
	.sectionflags	@""
	.align	4


	//----- nvinfo : EIATTR_CUDA_API_VERSION
	.align		4
        /*0000*/ 	.byte	0x04, 0x37
        /*0002*/ 	.short	(.L_3870 - .L_3869)
.L_3869:
        /*0004*/ 	.word	0x00000082


	//----- nvinfo : EIATTR_KPARAM_INFO
	.align		4
.L_3870:
        /*0008*/ 	.byte	0x04, 0x17
        /*000a*/ 	.short	(.L_3872 - .L_3871)
.L_3871:
        /*000c*/ 	.word	0x00000000
        /*0010*/ 	.short	0x0000
        /*0012*/ 	.short	0x0000
        /*0014*/ 	.byte	0x00, 0xf0, 0xa1, 0x03


	//----- nvinfo : EIATTR_SPARSE_MMA_MASK
	.align		4
.L_3872:
        /*0018*/ 	.byte	0x03, 0x50
        /*001a*/ 	.short	0x0000


	//----- nvinfo : EIATTR_MAXREG_COUNT
	.align		4
        /*001c*/ 	.byte	0x03, 0x1b
        /*001e*/ 	.short	0x00ff


	//----- nvinfo : EIATTR_NUM_BARRIERS
	.align		4
        /*0020*/ 	.byte	0x02, 0x4c
        /*0022*/ 	.byte	0x01
	.zero		1


	//----- nvinfo : EIATTR_MERCURY_ISA_VERSION
	.align		4
        /*0024*/ 	.byte	0x03, 0x5f
        /*0026*/ 	.short	0x0101


	//----- nvinfo : EIATTR_COOP_GROUP_MASK_REGIDS
	.align		4
        /*0028*/ 	.byte	0x04, 0x29
        /*002a*/ 	.short	(.L_3874 - .L_3873)


	//   ....[0]....
.L_3873:
        /*002c*/ 	.word	0xffffffff


	//   ....[1]....
        /*0030*/ 	.word	0xffffffff


	//   ....[2]....
        /*0034*/ 	.word	0xffffffff


	//   ....[3]....
        /*0038*/ 	.word	0xffffffff


	//   ....[4]....
        /*003c*/ 	.word	0xffffffff


	//   ....[5]....
        /*0040*/ 	.word	0xffffffff


	//   ....[6]....
        /*0044*/ 	.word	0xffffffff


	//   ....[7]....
        /*0048*/ 	.word	0xffffffff


	//   ....[8]....
        /*004c*/ 	.word	0xffffffff


	//   ....[9]....
        /*0050*/ 	.word	0xffffffff


	//   ....[10]....
        /*0054*/ 	.word	0xffffffff


	//   ....[11]....
        /*0058*/ 	.word	0xffffffff


	//   ....[12]....
        /*005c*/ 	.word	0xffffffff


	//   ....[13]....
        /*0060*/ 	.word	0xffffffff


	//   ....[14]....
        /*0064*/ 	.word	0xffffffff


	//   ....[15]....
        /*0068*/ 	.word	0xffffffff


	//   ....[16]....
        /*006c*/ 	.word	0xffffffff


	//   ....[17]....
        /*0070*/ 	.word	0xffffffff


	//----- nvinfo : EIATTR_COOP_GROUP_INSTR_OFFSETS
	.align		4
.L_3874:
        /*0074*/ 	.byte	0x04, 0x28
        /*0076*/ 	.short	(.L_3876 - .L_3875)


	//   ....[0]....
.L_3875:
        /*0078*/ 	.word	0x0001db90


	//   ....[1]....
        /*007c*/ 	.word	0x0001dbb0


	//   ....[2]....
        /*0080*/ 	.word	0x0001dbd0


	//   ....[3]....
        /*0084*/ 	.word	0x0001dc00


	//   ....[4]....
        /*0088*/ 	.word	0x0001dc20


	//   ....[5]....
        /*008c*/ 	.word	0x0001e170


	//   ....[6]....
        /*0090*/ 	.word	0x0001e1a0


	//   ....[7]....
        /*0094*/ 	.word	0x0001e1c0


	//   ....[8]....
        /*0098*/ 	.word	0x0001e1f0


	//   ....[9]....
        /*009c*/ 	.word	0x0001e240


	//   ....[10]....
        /*00a0*/ 	.word	0x0001e3f0


	//   ....[11]....
        /*00a4*/ 	.word	0x0001e430


	//   ....[12]....
        /*00a8*/ 	.word	0x0001e470


	//   ....[13]....
        /*00ac*/ 	.word	0x0001e4b0


	//   ....[14]....
        /*00b0*/ 	.word	0x0001e540


	//   ....[15]....
        /*00b4*/ 	.word	0x0001e5e0


	//   ....[16]....
        /*00b8*/ 	.word	0x0001e620


	//   ....[17]....
        /*00bc*/ 	.word	0x0001e660


	//----- nvinfo : EIATTR_VRC_CTA_INIT_COUNT
	.align		4
.L_3876:
        /*00c0*/ 	.byte	0x02, 0x4a
	.zero		1
	.zero		1


	//----- nvinfo : EIATTR_EXIT_INSTR_OFFSETS
	.align		4
        /*00c4*/ 	.byte	0x04, 0x1c
        /*00c6*/ 	.short	(.L_3878 - .L_3877)


	//   ....[0]....
.L_3877:
        /*00c8*/ 	.word	0x000006e0


	//   ....[1]....
        /*00cc*/ 	.word	0x0001f030


	//----- nvinfo : EIATTR_INDIRECT_BRANCH_TARGETS
	.align		4
.L_3878:
        /*00d0*/ 	.byte	0x04, 0x34
        /*00d2*/ 	.short	(.L_3880 - .L_3879)


	//   ....[0]....
.L_3879:
        /*00d4*/ 	.word	.L_x_33976@srel
        /*00d8*/ 	.short	0x0
        /*00da*/ 	.short	0x0
        /*00dc*/ 	.word	0x3
        /*00e0*/ 	.word	.L_x_33977@srel
        /*00e4*/ 	.word	.L_x_33978@srel
        /*00e8*/ 	.word	.L_x_33979@srel


	//----- nvinfo : EIATTR_MAX_THREADS
	.align		4
.L_3880:
        /*00ec*/ 	.byte	0x04, 0x05
        /*00ee*/ 	.short	(.L_3882 - .L_3881)
.L_3881:
        /*00f0*/ 	.word	0x00000080
        /*00f4*/ 	.word	0x00000001
        /*00f8*/ 	.word	0x00000001


	//----- nvinfo : EIATTR_CRS_STACK_SIZE
	.align		4
.L_3882:
        /*00fc*/ 	.byte	0x04, 0x1e
        /*00fe*/ 	.short	(.L_3884 - .L_3883)
.L_3883:
        /*0100*/ 	.word	0x00000000


	//----- nvinfo : EIATTR_CBANK_PARAM_SIZE
	.align		4
.L_3884:
        /*0104*/ 	.byte	0x03, 0x19
        /*0106*/ 	.short	0x00e8


	//----- nvinfo : EIATTR_PARAM_CBANK
	.align		4
        /*0108*/ 	.byte	0x04, 0x0a
        /*010a*/ 	.short	(.L_3886 - .L_3885)
	.align		4
.L_3885:
        /*010c*/ 	.word	index@(.nv.constant0._ZN10layer_norm13ln_fwd_kernelINS_13Kernel_traitsIfffffjLj5120ELj1ELj1ELj4ELj16ENS_18Kernel_traits_baseILj5120EfffffjLj128EEEEELb1ELb1ELb0ELb1EEEvNS_9FwdParamsE)
        /*0110*/ 	.short	0x0380
        /*0112*/ 	.short	0x00e8


	//----- nvinfo : EIATTR_SW_WAR
	.align		4
.L_3886:
        /*0114*/ 	.byte	0x04, 0x36
        /*0116*/ 	.short	(.L_3888 - .L_3887)
.L_3887:
        /*0118*/ 	.word	0x00000008
.L_3888:


//--------------------- .nv.info._ZN10layer_norm13ln_fwd_kernelINS_13Kernel_traitsIfffffjLj5120ELj1ELj1ELj4ELj16ENS_18Kernel_traits_baseILj5120EfffffjLj128EEEEELb1ELb1ELb1ELb0EEEvNS_9FwdParamsE --------------------------
	.section	.nv.info._ZN10layer_norm13ln_fwd_kernelINS_13Kernel_traitsIfffffjLj5120ELj1ELj1ELj4ELj16ENS_18Kernel_traits_baseILj5120EfffffjLj128EEEEELb1ELb1ELb1ELb0EEEvNS_9FwdParamsE,"",@"SHT_CUDA_INFO"
	.sectionflags	@""
	.align	4


	//----- nvinfo : EIATTR_CUDA_API_VERSION
	.align		4
        /*0000*/ 	.byte	0x04, 0x37
        /*0002*/ 	.short	(.L_3890 - .L_3889)
.L_3889:
        /*0004*/ 	.word	0x00000082


	//----- nvinfo : EIATTR_KPARAM_INFO
	.align		4
.L_3890:
        /*0008*/ 	.byte	0x04, 0x17
        /*000a*/ 	.short	(.L_3892 - .L_3891)
.L_3891:
        /*000c*/ 	.word	0x00000000
        /*0010*/ 	.short	0x0000
        /*0012*/ 	.short	0x0000
        /*0014*/ 	.byte	0x00, 0xf0, 0xa1, 0x03


	//----- nvinfo : EIATTR_SPARSE_MMA_MASK
	.align		4
.L_3892:
        /*0018*/ 	.byte	0x03, 0x50
        /*001a*/ 	.short	0x0000


	//----- nvinfo : EIATTR_MAXREG_COUNT
	.align		4
        /*001c*/ 	.byte	0x03, 0x1b
        /*001e*/ 	.short	0x00ff


	//----- nvinfo : EIATTR_NUM_BARRIERS
	.align		4
        /*0020*/ 	.byte	0x02, 0x4c
        /*0022*/ 	.byte	0x01
	.zero		1


	//----- nvinfo : EIATTR_MERCURY_ISA_VERSION
	.align		4
        /*0024*/ 	.byte	0x03, 0x5f
        /*0026*/ 	.short	0x0101


	//----- nvinfo : EIATTR_COOP_GROUP_MASK_REGIDS
	.align		4
        /*0028*/ 	.byte	0x04, 0x29
        /*002a*/ 	.short	(.L_3894 - .L_3893)


	//   ....[0]....
.L_3893:
        /*002c*/ 	.word	0xffffffff


	//   ....[1]....
        /*0030*/ 	.word	0xffffffff


	//   ....[2]....
        /*0034*/ 	.word	0xffffffff


	//   ....[3]....
        /*0038*/ 	.word	0xffffffff


	//   ....[4]....
        /*003c*/ 	.word	0xffffffff


	//   ....[5]....
        /*0040*/ 	.word	0xffffffff


	//   ....[6]....
        /*0044*/ 	.word	0xffffffff


	//   ....[7]....
        /*0048*/ 	.word	0xffffffff


	//   ....[8]....
        /*004c*/ 	.word	0xffffffff


	//   ....[9]....
        /*0050*/ 	.word	0xffffffff


	//   ....[10]....
        /*0054*/ 	.word	0xffffffff


	//   ....[11]....
        /*0058*/ 	.word	0xffffffff


	//   ....[12]....
        /*005c*/ 	.word	0xffffffff


	//   ....[13]....
        /*0060*/ 	.word	0xffffffff


	//   ....[14]....
        /*0064*/ 	.word	0xffffffff


	//   ....[15]....
        /*0068*/ 	.word	0xffffffff


	//   ....[16]....
        /*006c*/ 	.word	0xffffffff


	//   ....[17]....
        /*0070*/ 	.word	0xffffffff


	//----- nvinfo : EIATTR_COOP_GROUP_INSTR_OFFSETS
	.align		4
.L_3894:
        /*0074*/ 	.byte	0x04, 0x28
        /*0076*/ 	.short	(.L_3896 - .L_3895)


	//   ....[0]....
.L_3895:
        /*0078*/ 	.word	0x00022e30


	//   ....[1]....
        /*007c*/ 	.word	0x00022e50


	//   ....[2]....
        /*0080*/ 	.word	0x00022e70


	//   ....[3]....
        /*0084*/ 	.word	0x00022e90


	//   ....[4]....
        /*0088*/ 	.word	0x00022eb0


	//   ....[5]....
        /*008c*/ 	.word	0x00023460


	//   ....[6]....
        /*0090*/ 	.word	0x00023480


	//   ....[7]....
        /*0094*/ 	.word	0x000234a0


	//   ....[8]....
        /*0098*/ 	.word	0x000234c0


	//   ....[9]....
        /*009c*/ 	.word	0x000234e0


	//   ....[10]....
        /*00a0*/ 	.word	0x00023670


	//   ....[11]....
        /*00a4*/ 	.word	0x000236a0


	//   ....[12]....
        /*00a8*/ 	.word	0x000236b0


	//   ....[13]....
        /*00ac*/ 	.word	0x000236f0


	//   ....[14]....
        /*00b0*/ 	.word	0x000237d0


	//   ....[15]....
        /*00b4*/ 	.word	0x000237f0


	//   ....[16]....
        /*00b8*/ 	.word	0x000238a0


	//   ....[17]....
        /*00bc*/ 	.word	0x000238d0


	//----- nvinfo : EIATTR_VRC_CTA_INIT_COUNT
	.align		4
.L_3896:
        /*00c0*/ 	.byte	0x02, 0x4a
	.zero		1
	.zero		1


	//----- nvinfo : EIATTR_EXIT_INSTR_OFFSETS
	.align		4
        /*00c4*/ 	.byte	0x04, 0x1c
        /*00c6*/ 	.short	(.L_3898 - .L_3897)


	//   ....[0]....
.L_3897:
        /*00c8*/ 	.word	0x00000f50


	//   ....[1]....
        /*00cc*/ 	.word	0x00024690


	//----- nvinfo : EIATTR_MAX_THREADS
	.align		4
.L_3898:
        /*00d0*/ 	.byte	0x04, 0x05
        /*00d2*/ 	.short	(.L_3900 - .L_3899)
.L_3899:
        /*00d4*/ 	.word	0x00000080
        /*00d8*/ 	.word	0x00000001
        /*00dc*/ 	.word	0x00000001


	//----- nvinfo : EIATTR_CRS_STACK_SIZE
	.align		4
.L_3900:
        /*00e0*/ 	.byte	0x04, 0x1e
        /*00e2*/ 	.short	(.L_3902 - .L_3901)
.L_3901:
        /*00e4*/ 	.word	0x00000000


	//----- nvinfo : EIATTR_CBANK_PARAM_SIZE
	.align		4
.L_3902:
        /*00e8*/ 	.byte	0x03, 0x19
        /*00ea*/ 	.short	0x00e8


	//----- nvinfo : EIATTR_PARAM_CBANK
	.align		4
        /*00ec*/ 	.byte	0x04, 0x0a
        /*00ee*/ 	.short	(.L_3904 - .L_3903)
	.align		4
.L_3903:
        /*00f0*/ 	.word	index@(.nv.constant0._ZN10layer_norm13ln_fwd_kernelINS_13Kernel_traitsIfffffjLj5120ELj1ELj1ELj4ELj16ENS_18Kernel_traits_baseILj5120EfffffjLj128EEEEELb1ELb1ELb1ELb0EEEvNS_9FwdParamsE)
        /*00f4*/ 	.short	0x0380
        /*00f6*/ 	.short	0x00e8


	//----- nvinfo : EIATTR_SW_WAR
	.align		4
.L_3904:
        /*00f8*/ 	.byte	0x04, 0x36
        /*00fa*/ 	.short	(.L_3906 - .L_3905)
.L_3905:
        /*00fc*/ 	.word	0x00000008
.L_3906:


//--------------------- .nv.info._ZN10layer_norm13ln_fwd_kernelINS_13Kernel_traitsIfffffjLj5120ELj1ELj1ELj4ELj16ENS_18Kernel_traits_baseILj5120EfffffjLj128EEEEELb1ELb1ELb1ELb1EEEvNS_9FwdParamsE --------------------------
	.section	.nv.info._ZN10layer_norm13ln_fwd_kernelINS_13Kernel_traitsIfffffjLj5120ELj1ELj1ELj4ELj16ENS_18Kernel_traits_baseILj5120EfffffjLj128EEEEELb1ELb1ELb1ELb1EEEvNS_9FwdParamsE,"",@"SHT_CUDA_INFO"
	.sectionflags	@""
	.align	4


	//----- nvinfo : EIATTR_CUDA_API_VERSION
	.align		4
        /*0000*/ 	.byte	0x04, 0x37
        /*0002*/ 	.short	(.L_3908 - .L_3907)
.L_3907:
        /*0004*/ 	.word	0x00000082


	//----- nvinfo : EIATTR_KPARAM_INFO
	.align		4
.L_3908:
        /*0008*/ 	.byte	0x04, 0x17
        /*000a*/ 	.short	(.L_3910 - .L_3909)
.L_3909:
        /*000c*/ 	.word	0x00000000
        /*0010*/ 	.short	0x0000
        /*0012*/ 	.short	0x0000
        /*0014*/ 	.byte	0x00, 0xf0, 0xa1, 0x03


	//----- nvinfo : EIATTR_SPARSE_MMA_MASK
	.align		4
.L_3910:
        /*0018*/ 	.byte	0x03, 0x50
        /*001a*/ 	.short	0x0000


	//----- nvinfo : EIATTR_MAXREG_COUNT
	.align		4
        /*001c*/ 	.byte	0x03, 0x1b
        /*001e*/ 	.short	0x00ff


	//----- nvinfo : EIATTR_NUM_BARRIERS
	.align		4
        /*0020*/ 	.byte	0x02, 0x4c
        /*0022*/ 	.byte	0x01
	.zero		1


	//----- nvinfo : EIATTR_MERCURY_ISA_VERSION
	.align		4
        /*0024*/ 	.byte	0x03, 0x5f
        /*0026*/ 	.short	0x0101


	//----- nvinfo : EIATTR_COOP_GROUP_MASK_REGIDS
	.align		4
        /*0028*/ 	.byte	0x04, 0x29
        /*002a*/ 	.short	(.L_3912 - .L_3911)


	//   ....[0]....
.L_3911:
        /*002c*/ 	.word	0xffffffff


	//   ....[1]....
        /*0030*/ 	.word	0xffffffff


	//   ....[2]....
        /*0034*/ 	.word	0xffffffff


	//   ....[3]....
        /*0038*/ 	.word	0xffffffff


	//   ....[4]....
        /*003c*/ 	.word	0xffffffff


	//   ....[5]....
        /*0040*/ 	.word	0xffffffff


	//   ....[6]....
        /*0044*/ 	.word	0xffffffff


	//   ....[7]....
        /*0048*/ 	.word	0xffffffff


	//   ....[8]....
        /*004c*/ 	.word	0xffffffff


	//   ....[9]....
        /*0050*/ 	.word	0xffffffff


	//   ....[10]....
        /*0054*/ 	.word	0xffffffff


	//   ....[11]....
        /*0058*/ 	.word	0xffffffff


	//   ....[12]....
        /*005c*/ 	.word	0xffffffff


	//   ....[13]....
        /*0060*/ 	.word	0xffffffff


	//   ....[14]....
        /*0064*/ 	.word	0xffffffff


	//   ....[15]....
        /*0068*/ 	.word	0xffffffff


	//   ....[16]....
        /*006c*/ 	.word	0xffffffff


	//   ....[17]....
        /*0070*/ 	.word	0xffffffff


	//----- nvinfo : EIATTR_COOP_GROUP_INSTR_OFFSETS
	.align		4
.L_3912:
        /*0074*/ 	.byte	0x04, 0x28
        /*0076*/ 	.short	(.L_3914 - .L_3913)


	//   ....[0]....
.L_3913:
        /*0078*/ 	.word	0x00020990


	//   ....[1]....
        /*007c*/ 	.word	0x000209d0


	//   ....[2]....
        /*0080*/ 	.word	0x000209f0


	//   ....[3]....
        /*0084*/ 	.word	0x00020a10


	//   ....[4]....
        /*0088*/ 	.word	0x00020a30


	//   ....[5]....
        /*008c*/ 	.word	0x00020f90


	//   ....[6]....
        /*0090*/ 	.word	0x00020fb0


	//   ....[7]....
        /*0094*/ 	.word	0x00020fd0


	//   ....[8]....
        /*0098*/ 	.word	0x00020ff0


	//   ....[9]....
        /*009c*/ 	.word	0x00021010


	//   ....[10]....
        /*00a0*/ 	.word	0x00021190


	//   ....[11]....
        /*00a4*/ 	.word	0x000211c0


	//   ....[12]....
        /*00a8*/ 	.word	0x000211d0


	//   ....[13]....
        /*00ac*/ 	.word	0x00021210


	//   ....[14]....
        /*00b0*/ 	.word	0x000212f0


	//   ....[15]....
        /*00b4*/ 	.word	0x00021320


	//   ....[16]....
        /*00b8*/ 	.word	0x000213c0


	//   ....[17]....
        /*00bc*/ 	.word	0x000213f0


	//----- nvinfo : EIATTR_VRC_CTA_INIT_COUNT
	.align		4
.L_3914:
        /*00c0*/ 	.byte	0x02, 0x4a
	.zero		1
	.zero		1


	//----- nvinfo : EIATTR_EXIT_INSTR_OFFSETS
	.align		4
        /*00c4*/ 	.byte	0x04, 0x1c
        /*00c6*/ 	.short	(.L_3916 - .L_3915)


	//   ....[0]....
.L_3915:
        /*00c8*/ 	.word	0x000006c0


	//   ....[1]....
        /*00cc*/ 	.word	0x00021ed0


	//----- nvinfo : EIATTR_MAX_THREADS
	.align		4
.L_3916:
        /*00d0*/ 	.byte	0x04, 0x05
        /*00d2*/ 	.short	(.L_3918 - .L_3917)
.L_3917:
        /*00d4*/ 	.word	0x00000080
        /*00d8*/ 	.word	0x00000001
        /*00dc*/ 	.word	0x00000001


	//----- nvinfo : EIATTR_CRS_STACK_SIZE
	.align		4
.L_3918:
        /*00e0*/ 	.byte	0x04, 0x1e
        /*00e2*/ 	.short	(.L_3920 - .L_3919)
.L_3919:
        /*00e4*/ 	.word	0x00000000


	//----- nvinfo : EIATTR_CBANK_PARAM_SIZE
	.align		4
.L_3920:
        /*00e8*/ 	.byte	0x03, 0x19
        /*00ea*/ 	.short	0x00e8


	//----- nvinfo : EIATTR_PARAM_CBANK
	.align		4
        /*00ec*/ 	.byte	0x04, 0x0a
        /*00ee*/ 	.short	(.L_3922 - .L_3921)
	.align		4
.L_3921:
        /*00f0*/ 	.word	index@(.nv.constant0._ZN10layer_norm13ln_fwd_kernelINS_13Kernel_traitsIfffffjLj5120ELj1ELj1ELj4ELj16ENS_18Kernel_traits_baseILj5120EfffffjLj128EEEEELb1ELb1ELb1ELb1EEEvNS_9FwdParamsE)
        /*00f4*/ 	.short	0x0380
        /*00f6*/ 	.short	0x00e8


	//----- nvinfo : EIATTR_SW_WAR
	.align		4
.L_3922:
        /*00f8*/ 	.byte	0x04, 0x36
        /*00fa*/ 	.short	(.L_3924 - .L_3923)
.L_3923:
        /*00fc*/ 	.word	0x00000008
.L_3924:


//--------------------- .nv.callgraph             --------------------------
	.section	.nv.callgraph,"",@"SHT_CUDA_CALLGRAPH"
	.align	4
	.sectionentsize	8
	.align		4
        /*0000*/ 	.word	0x00000000
	.align		4
        /*0004*/ 	.word	0xffffffff
	.align		4
        /*0008*/ 	.word	0x00000000
	.align		4
        /*000c*/ 	.word	0xfffffffe
	.align		4
        /*0010*/ 	.word	0x00000000
	.align		4
        /*0014*/ 	.word	0xfffffffd
	.align		4
        /*0018*/ 	.word	0x00000000
	.align		4
        /*001c*/ 	.word	0xfffffffc


//--------------------- .nv.constant4             --------------------------
	.section	.nv.constant4,"a",@progbits
	.align	8
	.align		8
.nv.constant4:
        /*0000*/ 	.dword	precalc_xorwow_matrix
	.align		8
        /*0008*/ 	.dword	precalc_xorwow_offset_matrix
	.align		8
        /*0010*/ 	.dword	mrg32k3aM1
	.align		8
        /*0018*/ 	.dword	mrg32k3aM2
	.align		8
        /*0020*/ 	.dword	mrg32k3aM1SubSeq
	.align		8
        /*0028*/ 	.dword	mrg32k3aM2SubSeq
	.align		8
        /*0030*/ 	.dword	mrg32k3aM1Seq
	.align		8
        /*0038*/ 	.dword	mrg32k3aM2Seq


//--------------------- .nv.constant3             --------------------------
	.section	.nv.constant3,"a",@progbits
	.align	8
.nv.constant3:
	.type		__cr_lgamma_table,@object
	.size		__cr_lgamma_table,(.L_8 - __cr_lgamma_table)
__cr_lgamma_table:
        /*0000*/ 	.byte	0x00, 0x00, 0x00, 0x00, 0x00, 0x00, 0x00, 0x00, 0x00, 0x00, 0x00, 0x00, 0x00, 0x00, 0x00, 0x00
        /*0010*/ 	.byte	0xef, 0x39, 0xfa, 0xfe, 0x42, 0x2e, 0xe6, 0x3f, 0x02, 0x20, 0x2a, 0xfa, 0x0b, 0xab, 0xfc, 0x3f
        /*0020*/ 	.byte	0xf9, 0x2c, 0x92, 0x7c, 0xa7, 0x6c, 0x09, 0x40, 0xc9, 0x79, 0x44, 0x3c, 0x64, 0x26, 0x13, 0x40
        /*0030*/ 	.byte	0xca, 0x01, 0xcf, 0x3a, 0x27, 0x51, 0x1a, 0x40, 0x30, 0xcc, 0x2d, 0xf3, 0xe1, 0x0c, 0x21, 0x40
        /*0040*/ 	.byte	0x0d, 0xb7, 0xfc, 0x82, 0x8e, 0x35, 0x25, 0x40
.L_8:


//--------------------- .nv.constant2._ZN10layer_norm13ln_fwd_kernelINS_13Kernel_traitsI13__nv_bfloat16S2_S2_S2_fjLj5120ELj1ELj1ELj4ELj16ENS_18Kernel_traits_baseILj5120ES2_S2_S2_S2_fjLj128EEEEELb1ELb0ELb0ELb0EEEvNS_9FwdParamsE --------------------------
	.section	.nv.constant2._ZN10layer_norm13ln_fwd_kernelINS_13Kernel_traitsI13__nv_bfloat16S2_S2_S2_fjLj5120ELj1ELj1ELj4ELj16ENS_18Kernel_traits_baseILj5120ES2_S2_S2_S2_fjLj128EEEEELb1ELb0ELb0ELb0EEEvNS_9FwdParamsE,"a",@progbits
	.sectionflags	@""
	.align	4
.nv.constant2._ZN10layer_norm13ln_fwd_kernelINS_13Kernel_traitsI13__nv_bfloat16S2_S2_S2_fjLj5120ELj1ELj1ELj4ELj16ENS_18Kernel_traits_baseILj5120ES2_S2_S2_S2_fjLj128EEEEELb1ELb0ELb0ELb0EEEvNS_9FwdParamsE:
        /*0000*/ 	.byte	0xf0, 0x11, 0x00, 0x00, 0x30, 0x12, 0x00, 0x00, 0xb0, 0x11, 0x00, 0x00


//--------------------- .nv.constant2._ZN10layer_norm13ln_fwd_kernelINS_13Kernel_traitsI13__nv_bfloat16S2_S2_S2_fjLj5120ELj1ELj1ELj4ELj16ENS_18Kernel_traits_baseILj5120ES2_S2_S2_S2_fjLj128EEEEELb1ELb0ELb0ELb1EEEvNS_9FwdParamsE --------------------------
	.section	.nv.constant2._ZN10layer_norm13ln_fwd_kernelINS_13Kernel_traitsI13__nv_bfloat16S2_S2_S2_fjLj5120ELj1ELj1ELj4ELj16ENS_18Kernel_traits_baseILj5120ES2_S2_S2_S2_fjLj128EEEEELb1ELb0ELb0ELb1EEEvNS_9FwdParamsE,"a",@progbits
	.sectionflags	@""
	.align	4
.nv.constant2._ZN10layer_norm13ln_fwd_kernelINS_13Kernel_traitsI13__nv_bfloat16S2_S2_S2_fjLj5120ELj1ELj1ELj4ELj16ENS_18Kernel_traits_baseILj5120ES2_S2_S2_S2_fjLj128EEEEELb1ELb0ELb0ELb1EEEvNS_9FwdParamsE:
        /*0000*/ 	.byte	0x30, 0x0f, 0x00, 0x00, 0x70, 0x0f, 0x00, 0x00, 0xf0, 0x0e, 0x00, 0x00


//--------------------- .nv.constant2._ZN10layer_norm13ln_fwd_kernelINS_13Kernel_traitsI13__nv_bfloat16S2_S2_S2_fjLj5120ELj1ELj1ELj4ELj16ENS_18Kernel_traits_baseILj5120ES2_S2_S2_S2_fjLj128EEEEELb1ELb1ELb0ELb0EEEvNS_9FwdParamsE --------------------------
	.section	.nv.constant2._ZN10layer_norm13ln_fwd_kernelINS_13Kernel_traitsI13__nv_bfloat16S2_S2_S2_fjLj5120ELj1ELj1ELj4ELj16ENS_18Kernel_traits_baseILj5120ES2_S2_S2_S2_fjLj128EEEEELb1ELb1ELb0ELb0EEEvNS_9FwdParamsE,"a",@progbits
	.sectionflags	@""
	.align	4
.nv.constant2._ZN10layer_norm13ln_fwd_kernelINS_13Kernel_traitsI13__nv_bfloat16S2_S2_S2_fjLj5120ELj1ELj1ELj4ELj16ENS_18Kernel_traits_baseILj5120ES2_S2_S2_S2_fjLj128EEEEELb1ELb1ELb0ELb0EEEvNS_9FwdParamsE:
        /*0000*/ 	.byte	0x20, 0x16, 0x00, 0x00, 0x60, 0x16, 0x00, 0x00, 0xe0, 0x15, 0x00, 0x00


//--------------------- .nv.constant2._ZN10layer_norm13ln_fwd_kernelINS_13Kernel_traitsI13__nv_bfloat16S2_S2_S2_fjLj5120ELj1ELj1ELj4ELj16ENS_18Kernel_traits_baseILj5120ES2_S2_S2_S2_fjLj128EEEEELb1ELb1ELb0ELb1EEEvNS_9FwdParamsE --------------------------
	.section	.nv.constant2._ZN10layer_norm13ln_fwd_kernelINS_13Kernel_traitsI13__nv_bfloat16S2_S2_S2_fjLj5120ELj1ELj1ELj4ELj16ENS_18Kernel_traits_baseILj5120ES2_S2_S2_S2_fjLj128EEEEELb1ELb1ELb0ELb1EEEvNS_9FwdParamsE,"a",@progbits
	.sectionflags	@""
	.align	4
.nv.constant2._ZN10layer_norm13ln_fwd_kernelINS_13Kernel_traitsI13__nv_bfloat16S2_S2_S2_fjLj5120ELj1ELj1ELj4ELj16ENS_18Kernel_traits_baseILj5120ES2_S2_S2_S2_fjLj128EEEEELb1ELb1ELb0ELb1EEEvNS_9FwdParamsE:
        /*0000*/ 	.byte	0xc0, 0x10, 0x00, 0x00, 0x00, 0x11, 0x00, 0x00, 0x80, 0x10, 0x00, 0x00


//--------------------- .nv.constant2._ZN10layer_norm13ln_fwd_kernelINS_13Kernel_traitsI6__halfS2_S2_S2_fjLj5120ELj1ELj1ELj4ELj16ENS_18Kernel_traits_baseILj5120ES2_S2_S2_S2_fjLj128EEEEELb1ELb0ELb0ELb0EEEvNS_9FwdParamsE --------------------------
	.section	.nv.constant2._ZN10layer_norm13ln_fwd_kernelINS_13Kernel_traitsI6__halfS2_S2_S2_fjLj5120ELj1ELj1ELj4ELj16ENS_18Kernel_traits_baseILj5120ES2_S2_S2_S2_fjLj128EEEEELb1ELb0ELb0ELb0EEEvNS_9FwdParamsE,"a",@progbits
	.sectionflags	@""
	.align	4
.nv.constant2._ZN10layer_norm13ln_fwd_kernelINS_13Kernel_traitsI6__halfS2_S2_S2_fjLj5120ELj1ELj1ELj4ELj16ENS_18Kernel_traits_baseILj5120ES2_S2_S2_S2_fjLj128EEEEELb1ELb0ELb0ELb0EEEvNS_9FwdParamsE:
        /*0000*/ 	.byte	0xd0, 0x10, 0x00, 0x00, 0x10, 0x11, 0x00, 0x00, 0x90, 0x10, 0x00, 0x00


//--------------------- .nv.constant2._ZN10layer_norm13ln_fwd_kernelINS_13Kernel_traitsI6__halfS2_S2_S2_fjLj5120ELj1ELj1ELj4ELj16ENS_18Kernel_traits_baseILj5120ES2_S2_S2_S2_fjLj128EEEEELb1ELb0ELb0ELb1EEEvNS_9FwdParamsE --------------------------
	.section	.nv.constant2._ZN10layer_norm13ln_fwd_kernelINS_13Kernel_traitsI6__halfS2_S2_S2_fjLj5120ELj1ELj1ELj4ELj16ENS_18Kernel_traits_baseILj5120ES2_S2_S2_S2_fjLj128EEEEELb1ELb0ELb0ELb1EEEvNS_9FwdParamsE,"a",@progbits
	.sectionflags	@""
	.align	4
.nv.constant2._ZN10layer_norm13ln_fwd_kernelINS_13Kernel_traitsI6__halfS2_S2_S2_fjLj5120ELj1ELj1ELj4ELj16ENS_18Kernel_traits_baseILj5120ES2_S2_S2_S2_fjLj128EEEEELb1ELb0ELb0ELb1EEEvNS_9FwdParamsE:
        /*0000*/ 	.byte	0x20, 0x0e, 0x00, 0x00, 0x60, 0x0e, 0x00, 0x00, 0xe0, 0x0d, 0x00, 0x00


//--------------------- .nv.constant2._ZN10layer_norm13ln_fwd_kernelINS_13Kernel_traitsI6__halfS2_S2_S2_fjLj5120ELj1ELj1ELj4ELj16ENS_18Kernel_traits_baseILj5120ES2_S2_S2_S2_fjLj128EEEEELb1ELb1ELb0ELb0EEEvNS_9FwdParamsE --------------------------
	.section	.nv.constant2._ZN10layer_norm13ln_fwd_kernelINS_13Kernel_traitsI6__halfS2_S2_S2_fjLj5120ELj1ELj1ELj4ELj16ENS_18Kernel_traits_baseILj5120ES2_S2_S2_S2_fjLj128EEEEELb1ELb1ELb0ELb0EEEvNS_9FwdParamsE,"a",@progbits
	.sectionflags	@""
	.align	4
.nv.constant2._ZN10layer_norm13ln_fwd_kernelINS_13Kernel_traitsI6__halfS2_S2_S2_fjLj5120ELj1ELj1ELj4ELj16ENS_18Kernel_traits_baseILj5120ES2_S2_S2_S2_fjLj128EEEEELb1ELb1ELb0ELb0EEEvNS_9FwdParamsE:
        /*0000*/ 	.byte	0x40, 0x12, 0x00, 0x00, 0x80, 0x12, 0x00, 0x00, 0x00, 0x12, 0x00, 0x00


//--------------------- .nv.constant2._ZN10layer_norm13ln_fwd_kernelINS_13Kernel_traitsI6__halfS2_S2_S2_fjLj5120ELj1ELj1ELj4ELj16ENS_18Kernel_traits_baseILj5120ES2_S2_S2_S2_fjLj128EEEEELb1ELb1ELb0ELb1EEEvNS_9FwdParamsE --------------------------
	.section	.nv.constant2._ZN10layer_norm13ln_fwd_kernelINS_13Kernel_traitsI6__halfS2_S2_S2_fjLj5120ELj1ELj1ELj4ELj16ENS_18Kernel_traits_baseILj5120ES2_S2_S2_S2_fjLj128EEEEELb1ELb1ELb0ELb1EEEvNS_9FwdParamsE,"a",@progbits
	.sectionflags	@""
	.align	4
.nv.constant2._ZN10layer_norm13ln_fwd_kernelINS_13Kernel_traitsI6__halfS2_S2_S2_fjLj5120ELj1ELj1ELj4ELj16ENS_18Kernel_traits_baseILj5120ES2_S2_S2_S2_fjLj128EEEEELb1ELb1ELb0ELb1EEEvNS_9FwdParamsE:
        /*0000*/ 	.byte	0xf0, 0x0c, 0x00, 0x00, 0x30, 0x0d, 0x00, 0x00, 0xb0, 0x0c, 0x00, 0x00


//--------------------- .nv.constant2._ZN10layer_norm13ln_fwd_kernelINS_13Kernel_traitsIf13__nv_bfloat16S2_S2_fjLj5120ELj1ELj1ELj4ELj16ENS_18Kernel_traits_baseILj5120EfS2_S2_S2_fjLj128EEEEELb1ELb0ELb0ELb0EEEvNS_9FwdParamsE --------------------------
	.section	.nv.constant2._ZN10layer_norm13ln_fwd_kernelINS_13Kernel_traitsIf13__nv_bfloat16S2_S2_fjLj5120ELj1ELj1ELj4ELj16ENS_18Kernel_traits_baseILj5120EfS2_S2_S2_fjLj128EEEEELb1ELb0ELb0ELb0EEEvNS_9FwdParamsE,"a",@progbits
	.sectionflags	@""
	.align	4
.nv.constant2._ZN10layer_norm13ln_fwd_kernelINS_13Kernel_traitsIf13__nv_bfloat16S2_S2_fjLj5120ELj1ELj1ELj4ELj16ENS_18Kernel_traits_baseILj5120EfS2_S2_S2_fjLj128EEEEELb1ELb0ELb0ELb0EEEvNS_9FwdParamsE:
        /*0000*/ 	.byte	0x10, 0x12, 0x00, 0x00, 0x50, 0x12, 0x00, 0x00, 0xd0, 0x11, 0x00, 0x00


//--------------------- .nv.constant2._ZN10layer_norm13ln_fwd_kernelINS_13Kernel_traitsIf13__nv_bfloat16S2_S2_fjLj5120ELj1ELj1ELj4ELj16ENS_18Kernel_traits_baseILj5120EfS2_S2_S2_fjLj128EEEEELb1ELb0ELb0ELb1EEEvNS_9FwdParamsE --------------------------
	.section	.nv.constant2._ZN10layer_norm13ln_fwd_kernelINS_13Kernel_traitsIf13__nv_bfloat16S2_S2_fjLj5120ELj1ELj1ELj4ELj16ENS_18Kernel_traits_baseILj5120EfS2_S2_S2_fjLj128EEEEELb1ELb0ELb0ELb1EEEvNS_9FwdParamsE,"a",@progbits
	.sectionflags	@""
	.align	4
.nv.constant2._ZN10layer_norm13ln_fwd_kernelINS_13Kernel_traitsIf13__nv_bfloat16S2_S2_fjLj5120ELj1ELj1ELj4ELj16ENS_18Kernel_traits_baseILj5120EfS2_S2_S2_fjLj128EEEEELb1ELb0ELb0ELb1EEEvNS_9FwdParamsE:
        /*0000*/ 	.byte	0xd0, 0x0d, 0x00, 0x00, 0x10, 0x0e, 0x00, 0x00, 0x90, 0x0d, 0x00, 0x00


//--------------------- .nv.constant2._ZN10layer_norm13ln_fwd_kernelINS_13Kernel_traitsIf13__nv_bfloat16S2_S2_fjLj5120ELj1ELj1ELj4ELj16ENS_18Kernel_traits_baseILj5120EfS2_S2_S2_fjLj128EEEEELb1ELb1ELb0ELb0EEEvNS_9FwdParamsE --------------------------
	.section	.nv.constant2._ZN10layer_norm13ln_fwd_kernelINS_13Kernel_traitsIf13__nv_bfloat16S2_S2_fjLj5120ELj1ELj1ELj4ELj16ENS_18Kernel_traits_baseILj5120EfS2_S2_S2_fjLj128EEEEELb1ELb1ELb0ELb0EEEvNS_9FwdParamsE,"a",@progbits
	.sectionflags	@""
	.align	4
.nv.constant2._ZN10layer_norm13ln_fwd_kernelINS_13Kernel_traitsIf13__nv_bfloat16S2_S2_fjLj5120ELj1ELj1ELj4ELj16ENS_18Kernel_traits_baseILj5120EfS2_S2_S2_fjLj128EEEEELb1ELb1ELb0ELb0EEEvNS_9FwdParamsE:
        /*0000*/ 	.byte	0x50, 0x14, 0x00, 0x00, 0x90, 0x14, 0x00, 0x00, 0x10, 0x14, 0x00, 0x00


//--------------------- .nv.constant2._ZN10layer_norm13ln_fwd_kernelINS_13Kernel_traitsIf13__nv_bfloat16S2_S2_fjLj5120ELj1ELj1ELj4ELj16ENS_18Kernel_traits_baseILj5120EfS2_S2_S2_fjLj128EEEEELb1ELb1ELb0ELb1EEEvNS_9FwdParamsE --------------------------
	.section	.nv.constant2._ZN10layer_norm13ln_fwd_kernelINS_13Kernel_traitsIf13__nv_bfloat16S2_S2_fjLj5120ELj1ELj1ELj4ELj16ENS_18Kernel_traits_baseILj5120EfS2_S2_S2_fjLj128EEEEELb1ELb1ELb0ELb1EEEvNS_9FwdParamsE,"a",@progbits
	.sectionflags	@""
	.align	4
.nv.constant2._ZN10layer_norm13ln_fwd_kernelINS_13Kernel_traitsIf13__nv_bfloat16S2_S2_fjLj5120ELj1ELj1ELj4ELj16ENS_18Kernel_traits_baseILj5120EfS2_S2_S2_fjLj128EEEEELb1ELb1ELb0ELb1EEEvNS_9FwdParamsE:
        /*0000*/ 	.byte	0x50, 0x0f, 0x00, 0x00, 0x90, 0x0f, 0x00, 0x00, 0x10, 0x0f, 0x00, 0x00


//--------------------- .nv.constant2._ZN10layer_norm13ln_fwd_kernelINS_13Kernel_traitsI13__nv_bfloat16S2_fS2_fjLj5120ELj1ELj1ELj4ELj16ENS_18Kernel_traits_baseILj5120ES2_S2_fS2_fjLj128EEEEELb1ELb0ELb0ELb0EEEvNS_9FwdParamsE --------------------------
	.section	.nv.constant2._ZN10layer_norm13ln_fwd_kernelINS_13Kernel_traitsI13__nv_bfloat16S2_fS2_fjLj5120ELj1ELj1ELj4ELj16ENS_18Kernel_traits_baseILj5120ES2_S2_fS2_fjLj128EEEEELb1ELb0ELb0ELb0EEEvNS_9FwdParamsE,"a",@progbits
	.sectionflags	@""
	.align	4
.nv.constant2._ZN10layer_norm13ln_fwd_kernelINS_13Kernel_traitsI13__nv_bfloat16S2_fS2_fjLj5120ELj1ELj1ELj4ELj16ENS_18Kernel_traits_baseILj5120ES2_S2_fS2_fjLj128EEEEELb1ELb0ELb0ELb0EEEvNS_9FwdParamsE:
        /*0000*/ 	.byte	0x70, 0x12, 0x00, 0x00, 0xb0, 0x12, 0x00, 0x00, 0x30, 0x12, 0x00, 0x00


//--------------------- .nv.constant2._ZN10layer_norm13ln_fwd_kernelINS_13Kernel_traitsI13__nv_bfloat16S2_fS2_fjLj5120ELj1ELj1ELj4ELj16ENS_18Kernel_traits_baseILj5120ES2_S2_fS2_fjLj128EEEEELb1ELb0ELb0ELb1EEEvNS_9FwdParamsE --------------------------
	.section	.nv.constant2._ZN10layer_norm13ln_fwd_kernelINS_13Kernel_traitsI13__nv_bfloat16S2_fS2_fjLj5120ELj1ELj1ELj4ELj16ENS_18Kernel_traits_baseILj5120ES2_S2_fS2_fjLj128EEEEELb1ELb0ELb0ELb1EEEvNS_9FwdParamsE,"a",@progbits
	.sectionflags	@""
	.align	4
.nv.constant2._ZN10layer_norm13ln_fwd_kernelINS_13Kernel_traitsI13__nv_bfloat16S2_fS2_fjLj5120ELj1ELj1ELj4ELj16ENS_18Kernel_traits_baseILj5120ES2_S2_fS2_fjLj128EEEEELb1ELb0ELb0ELb1EEEvNS_9FwdParamsE:
        /*0000*/ 	.byte	0x10, 0x10, 0x00, 0x00, 0x50, 0x10, 0x00, 0x00, 0xd0, 0x0f, 0x00, 0x00


//--------------------- .nv.constant2._ZN10layer_norm13ln_fwd_kernelINS_13Kernel_traitsI13__nv_bfloat16S2_fS2_fjLj5120ELj1ELj1ELj4ELj16ENS_18Kernel_traits_baseILj5120ES2_S2_fS2_fjLj128EEEEELb1ELb1ELb0ELb0EEEvNS_9FwdParamsE --------------------------
	.section	.nv.constant2._ZN10layer_norm13ln_fwd_kernelINS_13Kernel_traitsI13__nv_bfloat16S2_fS2_fjLj5120ELj1ELj1ELj4ELj16ENS_18Kernel_traits_baseILj5120ES2_S2_fS2_fjLj128EEEEELb1ELb1ELb0ELb0EEEvNS_9FwdParamsE,"a",@progbits
	.sectionflags	@""
	.align	4
.nv.constant2._ZN10layer_norm13ln_fwd_kernelINS_13Kernel_traitsI13__nv_bfloat16S2_fS2_fjLj5120ELj1ELj1ELj4ELj16ENS_18Kernel_traits_baseILj5120ES2_S2_fS2_fjLj128EEEEELb1ELb1ELb0ELb0EEEvNS_9FwdParamsE:
        /*0000*/ 	.byte	0x30, 0x16, 0x00, 0x00, 0x70, 0x16, 0x00, 0x00, 0xf0, 0x15, 0x00, 0x00


//--------------------- .nv.constant2._ZN10layer_norm13ln_fwd_kernelINS_13Kernel_traitsI13__nv_bfloat16S2_fS2_fjLj5120ELj1ELj1ELj4ELj16ENS_18Kernel_traits_baseILj5120ES2_S2_fS2_fjLj128EEEEELb1ELb1ELb0ELb1EEEvNS_9FwdParamsE --------------------------
	.section	.nv.constant2._ZN10layer_norm13ln_fwd_kernelINS_13Kernel_traitsI13__nv_bfloat16S2_fS2_fjLj5120ELj1ELj1ELj4ELj16ENS_18Kernel_traits_baseILj5120ES2_S2_fS2_fjLj128EEEEELb1ELb1ELb0ELb1EEEvNS_9FwdParamsE,"a",@progbits
	.sectionflags	@""
	.align	4
.nv.constant2._ZN10layer_norm13ln_fwd_kernelINS_13Kernel_traitsI13__nv_bfloat16S2_fS2_fjLj5120ELj1ELj1ELj4ELj16ENS_18Kernel_traits_baseILj5120ES2_S2_fS2_fjLj128EEEEELb1ELb1ELb0ELb1EEEvNS_9FwdParamsE:
        /*0000*/ 	.byte	0x90, 0x10, 0x00, 0x00, 0xd0, 0x10, 0x00, 0x00, 0x50, 0x10, 0x00, 0x00


//--------------------- .nv.constant2._ZN10layer_norm13ln_fwd_kernelINS_13Kernel_traitsIf13__nv_bfloat16fS2_fjLj5120ELj1ELj1ELj4ELj16ENS_18Kernel_traits_baseILj5120EfS2_fS2_fjLj128EEEEELb1ELb0ELb0ELb0EEEvNS_9FwdParamsE --------------------------
	.section	.nv.constant2._ZN10layer_norm13ln_fwd_kernelINS_13Kernel_traitsIf13__nv_bfloat16fS2_fjLj5120ELj1ELj1ELj4ELj16ENS_18Kernel_traits_baseILj5120EfS2_fS2_fjLj128EEEEELb1ELb0ELb0ELb0EEEvNS_9FwdParamsE,"a",@progbits
	.sectionflags	@""
	.align	4
.nv.constant2._ZN10layer_norm13ln_fwd_kernelINS_13Kernel_traitsIf13__nv_bfloat16fS2_fjLj5120ELj1ELj1ELj4ELj16ENS_18Kernel_traits_baseILj5120EfS2_fS2_fjLj128EEEEELb1ELb0ELb0ELb0EEEvNS_9FwdParamsE:
        /*0000*/ 	.byte	0x20, 0x12, 0x00, 0x00, 0x60, 0x12, 0x00, 0x00, 0xe0, 0x11, 0x00, 0x00


//--------------------- .nv.constant2._ZN10layer_norm13ln_fwd_kernelINS_13Kernel_traitsIf13__nv_bfloat16fS2_fjLj5120ELj1ELj1ELj4ELj16ENS_18Kernel_traits_baseILj5120EfS2_fS2_fjLj128EEEEELb1ELb0ELb0ELb1EEEvNS_9FwdParamsE --------------------------
	.section	.nv.constant2._ZN10layer_norm13ln_fwd_kernelINS_13Kernel_traitsIf13__nv_bfloat16fS2_fjLj5120ELj1ELj1ELj4ELj16ENS_18Kernel_traits_baseILj5120EfS2_fS2_fjLj128EEEEELb1ELb0ELb0ELb1EEEvNS_9FwdParamsE,"a",@progbits
	.sectionflags	@""
	.align	4
.nv.constant2._ZN10layer_norm13ln_fwd_kernelINS_13Kernel_traitsIf13__nv_bfloat16fS2_fjLj5120ELj1ELj1ELj4ELj16ENS_18Kernel_traits_baseILj5120EfS2_fS2_fjLj128EEEEELb1ELb0ELb0ELb1EEEvNS_9FwdParamsE:
        /*0000*/ 	.byte	0xe0, 0x0d, 0x00, 0x00, 0x20, 0x0e, 0x00, 0x00, 0xa0, 0x0d, 0x00, 0x00


//--------------------- .nv.constant2._ZN10layer_norm13ln_fwd_kernelINS_13Kernel_traitsIf13__nv_bfloat16fS2_fjLj5120ELj1ELj1ELj4ELj16ENS_18Kernel_traits_baseILj5120EfS2_fS2_fjLj128EEEEELb1ELb1ELb0ELb0EEEvNS_9FwdParamsE --------------------------
	.section	.nv.constant2._ZN10layer_norm13ln_fwd_kernelINS_13Kernel_traitsIf13__nv_bfloat16fS2_fjLj5120ELj1ELj1ELj4ELj16ENS_18Kernel_traits_baseILj5120EfS2_fS2_fjLj128EEEEELb1ELb1ELb0ELb0EEEvNS_9FwdParamsE,"a",@progbits
	.sectionflags	@""
	.align	4
.nv.constant2._ZN10layer_norm13ln_fwd_kernelINS_13Kernel_traitsIf13__nv_bfloat16fS2_fjLj5120ELj1ELj1ELj4ELj16ENS_18Kernel_traits_baseILj5120EfS2_fS2_fjLj128EEEEELb1ELb1ELb0ELb0EEEvNS_9FwdParamsE:
        /*0000*/ 	.byte	0x60, 0x14, 0x00, 0x00, 0xa0, 0x14, 0x00, 0x00, 0x20, 0x14, 0x00, 0x00


//--------------------- .nv.constant2._ZN10layer_norm13ln_fwd_kernelINS_13Kernel_traitsIf13__nv_bfloat16fS2_fjLj5120ELj1ELj1ELj4ELj16ENS_18Kernel_traits_baseILj5120EfS2_fS2_fjLj128EEEEELb1ELb1ELb0ELb1EEEvNS_9FwdParamsE --------------------------
	.section	.nv.constant2._ZN10layer_norm13ln_fwd_kernelINS_13Kernel_traitsIf13__nv_bfloat16fS2_fjLj5120ELj1ELj1ELj4ELj16ENS_18Kernel_traits_baseILj5120EfS2_fS2_fjLj128EEEEELb1ELb1ELb0ELb1EEEvNS_9FwdParamsE,"a",@progbits
	.sectionflags	@""
	.align	4
.nv.constant2._ZN10layer_norm13ln_fwd_kernelINS_13Kernel_traitsIf13__nv_bfloat16fS2_fjLj5120ELj1ELj1ELj4ELj16ENS_18Kernel_traits_baseILj5120EfS2_fS2_fjLj128EEEEELb1ELb1ELb0ELb1EEEvNS_9FwdParamsE:
        /*0000*/ 	.byte	0x20, 0x0f, 0x00, 0x00, 0x60, 0x0f, 0x00, 0x00, 0xe0, 0x0e, 0x00, 0x00


//--------------------- .nv.constant2._ZN10layer_norm13ln_fwd_kernelINS_13Kernel_traitsIf6__halfS2_S2_fjLj5120ELj1ELj1ELj4ELj16ENS_18Kernel_traits_baseILj5120EfS2_S2_S2_fjLj128EEEEELb1ELb0ELb0ELb0EEEvNS_9FwdParamsE --------------------------
	.section	.nv.constant2._ZN10layer_norm13ln_fwd_kernelINS_13Kernel_traitsIf6__halfS2_S2_fjLj5120ELj1ELj1ELj4ELj16ENS_18Kernel_traits_baseILj5120EfS2_S2_S2_fjLj128EEEEELb1ELb0ELb0ELb0EEEvNS_9FwdParamsE,"a",@progbits
	.sectionflags	@""
	.align	4
.nv.constant2._ZN10layer_norm13ln_fwd_kernelINS_13Kernel_traitsIf6__halfS2_S2_fjLj5120ELj1ELj1ELj4ELj16ENS_18Kernel_traits_baseILj5120EfS2_S2_S2_fjLj128EEEEELb1ELb0ELb0ELb0EEEvNS_9FwdParamsE:
        /*0000*/ 	.byte	0x20, 0x12, 0x00, 0x00, 0x60, 0x12, 0x00, 0x00, 0xe0, 0x11, 0x00, 0x00


//--------------------- .nv.constant2._ZN10layer_norm13ln_fwd_kernelINS_13Kernel_traitsIf6__halfS2_S2_fjLj5120ELj1ELj1ELj4ELj16ENS_18Kernel_traits_baseILj5120EfS2_S2_S2_fjLj128EEEEELb1ELb0ELb0ELb1EEEvNS_9FwdParamsE --------------------------
	.section	.nv.constant2._ZN10layer_norm13ln_fwd_kernelINS_13Kernel_traitsIf6__halfS2_S2_fjLj5120ELj1ELj1ELj4ELj16ENS_18Kernel_traits_baseILj5120EfS2_S2_S2_fjLj128EEEEELb1ELb0ELb0ELb1EEEvNS_9FwdParamsE,"a",@progbits
	.sectionflags	@""
	.align	4
.nv.constant2._ZN10layer_norm13ln_fwd_kernelINS_13Kernel_traitsIf6__halfS2_S2_fjLj5120ELj1ELj1ELj4ELj16ENS_18Kernel_traits_baseILj5120EfS2_S2_S2_fjLj128EEEEELb1ELb0ELb0ELb1EEEvNS_9FwdParamsE:
        /*0000*/ 	.byte	0xe0, 0x0d, 0x00, 0x00, 0x20, 0x0e, 0x00, 0x00, 0xa0, 0x0d, 0x00, 0x00


//--------------------- .nv.constant2._ZN10layer_norm13ln_fwd_kernelINS_13Kernel_traitsIf6__halfS2_S2_fjLj5120ELj1ELj1ELj4ELj16ENS_18Kernel_traits_baseILj5120EfS2_S2_S2_fjLj128EEEEELb1ELb1ELb0ELb0EEEvNS_9FwdParamsE --------------------------
	.section	.nv.constant2._ZN10layer_norm13ln_fwd_kernelINS_13Kernel_traitsIf6__halfS2_S2_fjLj5120ELj1ELj1ELj4ELj16ENS_18Kernel_traits_baseILj5120EfS2_S2_S2_fjLj128EEEEELb1ELb1ELb0ELb0EEEvNS_9FwdParamsE,"a",@progbits
	.sectionflags	@""
	.align	4
.nv.constant2._ZN10layer_norm13ln_fwd_kernelINS_13Kernel_traitsIf6__halfS2_S2_fjLj5120ELj1ELj1ELj4ELj16ENS_18Kernel_traits_baseILj5120EfS2_S2_S2_fjLj128EEEEELb1ELb1ELb0ELb0EEEvNS_9FwdParamsE:
        /*0000*/ 	.byte	0x50, 0x14, 0x00, 0x00, 0x90, 0x14, 0x00, 0x00, 0x10, 0x14, 0x00, 0x00


//--------------------- .nv.constant2._ZN10layer_norm13ln_fwd_kernelINS_13Kernel_traitsIf6__halfS2_S2_fjLj5120ELj1ELj1ELj4ELj16ENS_18Kernel_traits_baseILj5120EfS2_S2_S2_fjLj128EEEEELb1ELb1ELb0ELb1EEEvNS_9FwdParamsE --------------------------
	.section	.nv.constant2._ZN10layer_norm13ln_fwd_kernelINS_13Kernel_traitsIf6__halfS2_S2_fjLj5120ELj1ELj1ELj4ELj16ENS_18Kernel_traits_baseILj5120EfS2_S2_S2_fjLj128EEEEELb1ELb1ELb0ELb1EEEvNS_9FwdParamsE,"a",@progbits
	.sectionflags	@""
	.align	4
.nv.constant2._ZN10layer_norm13ln_fwd_kernelINS_13Kernel_traitsIf6__halfS2_S2_fjLj5120ELj1ELj1ELj4ELj16ENS_18Kernel_traits_baseILj5120EfS2_S2_S2_fjLj128EEEEELb1ELb1ELb0ELb1EEEvNS_9FwdParamsE:
        /*0000*/ 	.byte	0x50, 0x0f, 0x00, 0x00, 0x90, 0x0f, 0x00, 0x00, 0x10, 0x0f, 0x00, 0x00


//--------------------- .nv.constant2._ZN10layer_norm13ln_fwd_kernelINS_13Kernel_traitsI6__halfS2_fS2_fjLj5120ELj1ELj1ELj4ELj16ENS_18Kernel_traits_baseILj5120ES2_S2_fS2_fjLj128EEEEELb1ELb0ELb0ELb0EEEvNS_9FwdParamsE --------------------------
	.section	.nv.constant2._ZN10layer_norm13ln_fwd_kernelINS_13Kernel_traitsI6__halfS2_fS2_fjLj5120ELj1ELj1ELj4ELj16ENS_18Kernel_traits_baseILj5120ES2_S2_fS2_fjLj128EEEEELb1ELb0ELb0ELb0EEEvNS_9FwdParamsE,"a",@progbits
	.sectionflags	@""
	.align	4
.nv.constant2._ZN10layer_norm13ln_fwd_kernelINS_13Kernel_traitsI6__halfS2_fS2_fjLj5120ELj1ELj1ELj4ELj16ENS_18Kernel_traits_baseILj5120ES2_S2_fS2_fjLj128EEEEELb1ELb0ELb0ELb0EEEvNS_9FwdParamsE:
        /*0000*/ 	.byte	0xe0, 0x10, 0x00, 0x00, 0x20, 0x11, 0x00, 0x00, 0xa0, 0x10, 0x00, 0x00


//--------------------- .nv.constant2._ZN10layer_norm13ln_fwd_kernelINS_13Kernel_traitsI6__halfS2_fS2_fjLj5120ELj1ELj1ELj4ELj16ENS_18Kernel_traits_baseILj5120ES2_S2_fS2_fjLj128EEEEELb1ELb0ELb0ELb1EEEvNS_9FwdParamsE --------------------------
	.section	.nv.constant2._ZN10layer_norm13ln_fwd_kernelINS_13Kernel_traitsI6__halfS2_fS2_fjLj5120ELj1ELj1ELj4ELj16ENS_18Kernel_traits_baseILj5120ES2_S2_fS2_fjLj128EEEEELb1ELb0ELb0ELb1EEEvNS_9FwdParamsE,"a",@progbits
	.sectionflags	@""
	.align	4
.nv.constant2._ZN10layer_norm13ln_fwd_kernelINS_13Kernel_traitsI6__halfS2_fS2_fjLj5120ELj1ELj1ELj4ELj16ENS_18Kernel_traits_baseILj5120ES2_S2_fS2_fjLj128EEEEELb1ELb0ELb0ELb1EEEvNS_9FwdParamsE:
        /*0000*/ 	.byte	0x30, 0x0e, 0x00, 0x00, 0x70, 0x0e, 0x00, 0x00, 0xf0, 0x0d, 0x00, 0x00


//--------------------- .nv.constant2._ZN10layer_norm13ln_fwd_kernelINS_13Kernel_traitsI6__halfS2_fS2_fjLj5120ELj1ELj1ELj4ELj16ENS_18Kernel_traits_baseILj5120ES2_S2_fS2_fjLj128EEEEELb1ELb1ELb0ELb0EEEvNS_9FwdParamsE --------------------------
	.section	.nv.constant2._ZN10layer_norm13ln_fwd_kernelINS_13Kernel_traitsI6__halfS2_fS2_fjLj5120ELj1ELj1ELj4ELj16ENS_18Kernel_traits_baseILj5120ES2_S2_fS2_fjLj128EEEEELb1ELb1ELb0ELb0EEEvNS_9FwdParamsE,"a",@progbits
	.sectionflags	@""
	.align	4
.nv.constant2._ZN10layer_norm13ln_fwd_kernelINS_13Kernel_traitsI6__halfS2_fS2_fjLj5120ELj1ELj1ELj4ELj16ENS_18Kernel_traits_baseILj5120ES2_S2_fS2_fjLj128EEEEELb1ELb1ELb0ELb0EEEvNS_9FwdParamsE:
        /*0000*/ 	.byte	0x50, 0x12, 0x00, 0x00, 0x90, 0x12, 0x00, 0x00, 0x10, 0x12, 0x00, 0x00


//--------------------- .nv.constant2._ZN10layer_norm13ln_fwd_kernelINS_13Kernel_traitsI6__halfS2_fS2_fjLj5120ELj1ELj1ELj4ELj16ENS_18Kernel_traits_baseILj5120ES2_S2_fS2_fjLj128EEEEELb1ELb1ELb0ELb1EEEvNS_9FwdParamsE --------------------------
	.section	.nv.constant2._ZN10layer_norm13ln_fwd_kernelINS_13Kernel_traitsI6__halfS2_fS2_fjLj5120ELj1ELj1ELj4ELj16ENS_18Kernel_traits_baseILj5120ES2_S2_fS2_fjLj128EEEEELb1ELb1ELb0ELb1EEEvNS_9FwdParamsE,"a",@progbits
	.sectionflags	@""
	.align	4
.nv.constant2._ZN10layer_norm13ln_fwd_kernelINS_13Kernel_traitsI6__halfS2_fS2_fjLj5120ELj1ELj1ELj4ELj16ENS_18Kernel_traits_baseILj5120ES2_S2_fS2_fjLj128EEEEELb1ELb1ELb0ELb1EEEvNS_9FwdParamsE:
        /*0000*/ 	.byte	0xc0, 0x0c, 0x00, 0x00, 0x00, 0x0d, 0x00, 0x00, 0x80, 0x0c, 0x00, 0x00


//--------------------- .nv.constant2._ZN10layer_norm13ln_fwd_kernelINS_13Kernel_traitsIf6__halffS2_fjLj5120ELj1ELj1ELj4ELj16ENS_18Kernel_traits_baseILj5120EfS2_fS2_fjLj128EEEEELb1ELb0ELb0ELb0EEEvNS_9FwdParamsE --------------------------
	.section	.nv.constant2._ZN10layer_norm13ln_fwd_kernelINS_13Kernel_traitsIf6__halffS2_fjLj5120ELj1ELj1ELj4ELj16ENS_18Kernel_traits_baseILj5120EfS2_fS2_fjLj128EEEEELb1ELb0ELb0ELb0EEEvNS_9FwdParamsE,"a",@progbits
	.sectionflags	@""
	.align	4
.nv.constant2._ZN10layer_norm13ln_fwd_kernelINS_13Kernel_traitsIf6__halffS2_fjLj5120ELj1ELj1ELj4ELj16ENS_18Kernel_traits_baseILj5120EfS2_fS2_fjLj128EEEEELb1ELb0ELb0ELb0EEEvNS_9FwdParamsE:
        /*0000*/ 	.byte	0x30, 0x12, 0x00, 0x00, 0x70, 0x12, 0x00, 0x00, 0xf0, 0x11, 0x00, 0x00


//--------------------- .nv.constant2._ZN10layer_norm13ln_fwd_kernelINS_13Kernel_traitsIf6__halffS2_fjLj5120ELj1ELj1ELj4ELj16ENS_18Kernel_traits_baseILj5120EfS2_fS2_fjLj128EEEEELb1ELb0ELb0ELb1EEEvNS_9FwdParamsE --------------------------
	.section	.nv.constant2._ZN10layer_norm13ln_fwd_kernelINS_13Kernel_traitsIf6__halffS2_fjLj5120ELj1ELj1ELj4ELj16ENS_18Kernel_traits_baseILj5120EfS2_fS2_fjLj128EEEEELb1ELb0ELb0ELb1EEEvNS_9FwdParamsE,"a",@progbits
	.sectionflags	@""
	.align	4
.nv.constant2._ZN10layer_norm13ln_fwd_kernelINS_13Kernel_traitsIf6__halffS2_fjLj5120ELj1ELj1ELj4ELj16ENS_18Kernel_traits_baseILj5120EfS2_fS2_fjLj128EEEEELb1ELb0ELb0ELb1EEEvNS_9FwdParamsE:
        /*0000*/ 	.byte	0xf0, 0x0d, 0x00, 0x00, 0x30, 0x0e, 0x00, 0x00, 0xb0, 0x0d, 0x00, 0x00


//--------------------- .nv.constant2._ZN10layer_norm13ln_fwd_kernelINS_13Kernel_traitsIf6__halffS2_fjLj5120ELj1ELj1ELj4ELj16ENS_18Kernel_traits_baseILj5120EfS2_fS2_fjLj128EEEEELb1ELb1ELb0ELb0EEEvNS_9FwdParamsE --------------------------
	.section	.nv.constant2._ZN10layer_norm13ln_fwd_kernelINS_13Kernel_traitsIf6__halffS2_fjLj5120ELj1ELj1ELj4ELj16ENS_18Kernel_traits_baseILj5120EfS2_fS2_fjLj128EEEEELb1ELb1ELb0ELb0EEEvNS_9FwdParamsE,"a",@progbits
	.sectionflags	@""
	.align	4
.nv.constant2._ZN10layer_norm13ln_fwd_kernelINS_13Kernel_traitsIf6__halffS2_fjLj5120ELj1ELj1ELj4ELj16ENS_18Kernel_traits_baseILj5120EfS2_fS2_fjLj128EEEEELb1ELb1ELb0ELb0EEEvNS_9FwdParamsE:
        /*0000*/ 	.byte	0x60, 0x14, 0x00, 0x00, 0xa0, 0x14, 0x00, 0x00, 0x20, 0x14, 0x00, 0x00


//--------------------- .nv.constant2._ZN10layer_norm13ln_fwd_kernelINS_13Kernel_traitsIf6__halffS2_fjLj5120ELj1ELj1ELj4ELj16ENS_18Kernel_traits_baseILj5120EfS2_fS2_fjLj128EEEEELb1ELb1ELb0ELb1EEEvNS_9FwdParamsE --------------------------
	.section	.nv.constant2._ZN10layer_norm13ln_fwd_kernelINS_13Kernel_traitsIf6__halffS2_fjLj5120ELj1ELj1ELj4ELj16ENS_18Kernel_traits_baseILj5120EfS2_fS2_fjLj128EEEEELb1ELb1ELb0ELb1EEEvNS_9FwdParamsE,"a",@progbits
	.sectionflags	@""
	.align	4
.nv.constant2._ZN10layer_norm13ln_fwd_kernelINS_13Kernel_traitsIf6__halffS2_fjLj5120ELj1ELj1ELj4ELj16ENS_18Kernel_traits_baseILj5120EfS2_fS2_fjLj128EEEEELb1ELb1ELb0ELb1EEEvNS_9FwdParamsE:
        /*0000*/ 	.byte	0x20, 0x0f, 0x00, 0x00, 0x60, 0x0f, 0x00, 0x00, 0xe0, 0x0e, 0x00, 0x00


//--------------------- .nv.constant2._ZN10layer_norm13ln_fwd_kernelINS_13Kernel_traitsI6__halfffffjLj5120ELj1ELj1ELj4ELj16ENS_18Kernel_traits_baseILj5120ES2_ffffjLj128EEEEELb1ELb0ELb0ELb0EEEvNS_9FwdParamsE --------------------------
	.section	.nv.constant2._ZN10layer_norm13ln_fwd_kernelINS_13Kernel_traitsI6__halfffffjLj5120ELj1ELj1ELj4ELj16ENS_18Kernel_traits_baseILj5120ES2_ffffjLj128EEEEELb1ELb0ELb0ELb0EEEvNS_9FwdParamsE,"a",@progbits
	.sectionflags	@""
	.align	4
.nv.constant2._ZN10layer_norm13ln_fwd_kernelINS_13Kernel_traitsI6__halfffffjLj5120ELj1ELj1ELj4ELj16ENS_18Kernel_traits_baseILj5120ES2_ffffjLj128EEEEELb1ELb0ELb0ELb0EEEvNS_9FwdParamsE:
        /*0000*/ 	.byte	0xe0, 0x18, 0x00, 0x00, 0x20, 0x19, 0x00, 0x00, 0xa0, 0x18, 0x00, 0x00


//--------------------- .nv.constant2._ZN10layer_norm13ln_fwd_kernelINS_13Kernel_traitsI6__halfffffjLj5120ELj1ELj1ELj4ELj16ENS_18Kernel_traits_baseILj5120ES2_ffffjLj128EEEEELb1ELb0ELb0ELb1EEEvNS_9FwdParamsE --------------------------
	.section	.nv.constant2._ZN10layer_norm13ln_fwd_kernelINS_13Kernel_traitsI6__halfffffjLj5120ELj1ELj1ELj4ELj16ENS_18Kernel_traits_baseILj5120ES2_ffffjLj128EEEEELb1ELb0ELb0ELb1EEEvNS_9FwdParamsE,"a",@progbits
	.sectionflags	@""
	.align	4
.nv.constant2._ZN10layer_norm13ln_fwd_kernelINS_13Kernel_traitsI6__halfffffjLj5120ELj1ELj1ELj4ELj16ENS_18Kernel_traits_baseILj5120ES2_ffffjLj128EEEEELb1ELb0ELb0ELb1EEEvNS_9FwdParamsE:
        /*0000*/ 	.byte	0x20, 0x12, 0x00, 0x00, 0x60, 0x12, 0x00, 0x00, 0xe0, 0x11, 0x00, 0x00


//--------------------- .nv.constant2._ZN10layer_norm13ln_fwd_kernelINS_13Kernel_traitsI6__halfffffjLj5120ELj1ELj1ELj4ELj16ENS_18Kernel_traits_baseILj5120ES2_ffffjLj128EEEEELb1ELb1ELb0ELb0EEEvNS_9FwdParamsE --------------------------
	.section	.nv.constant2._ZN10layer_norm13ln_fwd_kernelINS_13Kernel_traitsI6__halfffffjLj5120ELj1ELj1ELj4ELj16ENS_18Kernel_traits_baseILj5120ES2_ffffjLj128EEEEELb1ELb1ELb0ELb0EEEvNS_9FwdParamsE,"a",@progbits
	.sectionflags	@""
	.align	4
.nv.constant2._ZN10layer_norm13ln_fwd_kernelINS_13Kernel_traitsI6__halfffffjLj5120ELj1ELj1ELj4ELj16ENS_18Kernel_traits_baseILj5120ES2_ffffjLj128EEEEELb1ELb1ELb0ELb0EEEvNS_9FwdParamsE:
        /*0000*/ 	.byte	0x50, 0x21, 0x00, 0x00, 0x90, 0x21, 0x00, 0x00, 0x10, 0x21, 0x00, 0x00


//--------------------- .nv.constant2._ZN10layer_norm13ln_fwd_kernelINS_13Kernel_traitsI6__halfffffjLj5120ELj1ELj1ELj4ELj16ENS_18Kernel_traits_baseILj5120ES2_ffffjLj128EEEEELb1ELb1ELb0ELb1EEEvNS_9FwdParamsE --------------------------
	.section	.nv.constant2._ZN10layer_norm13ln_fwd_kernelINS_13Kernel_traitsI6__halfffffjLj5120ELj1ELj1ELj4ELj16ENS_18Kernel_traits_baseILj5120ES2_ffffjLj128EEEEELb1ELb1ELb0ELb1EEEvNS_9FwdParamsE,"a",@progbits
	.sectionflags	@""
	.align	4
.nv.constant2._ZN10layer_norm13ln_fwd_kernelINS_13Kernel_traitsI6__halfffffjLj5120ELj1ELj1ELj4ELj16ENS_18Kernel_traits_baseILj5120ES2_ffffjLj128EEEEELb1ELb1ELb0ELb1EEEvNS_9FwdParamsE:
        /*0000*/ 	.byte	0xc0, 0x17, 0x00, 0x00, 0x00, 0x18, 0x00, 0x00, 0x80, 0x17, 0x00, 0x00


//--------------------- .nv.constant2._ZN10layer_norm13ln_fwd_kernelINS_13Kernel_traitsIfffffjLj5120ELj1ELj1ELj4ELj16ENS_18Kernel_traits_baseILj5120EfffffjLj128EEEEELb1ELb0ELb0ELb0EEEvNS_9FwdParamsE --------------------------
	.section	.nv.constant2._ZN10layer_norm13ln_fwd_kernelINS_13Kernel_traitsIfffffjLj5120ELj1ELj1ELj4ELj16ENS_18Kernel_traits_baseILj5120EfffffjLj128EEEEELb1ELb0ELb0ELb0EEEvNS_9FwdParamsE,"a",@progbits
	.sectionflags	@""
	.align	4
.nv.constant2._ZN10layer_norm13ln_fwd_kernelINS_13Kernel_traitsIfffffjLj5120ELj1ELj1ELj4ELj16ENS_18Kernel_traits_baseILj5120EfffffjLj128EEEEELb1ELb0ELb0ELb0EEEvNS_9FwdParamsE:
        /*0000*/ 	.byte	0x00, 0x15, 0x00, 0x00, 0x40, 0x15, 0x00, 0x00, 0xc0, 0x14, 0x00, 0x00


//--------------------- .nv.constant2._ZN10layer_norm13ln_fwd_kernelINS_13Kernel_traitsIfffffjLj5120ELj1ELj1ELj4ELj16ENS_18Kernel_traits_baseILj5120EfffffjLj128EEEEELb1ELb0ELb0ELb1EEEvNS_9FwdParamsE --------------------------
	.section	.nv.constant2._ZN10layer_norm13ln_fwd_kernelINS_13Kernel_traitsIfffffjLj5120ELj1ELj1ELj4ELj16ENS_18Kernel_traits_baseILj5120EfffffjLj128EEEEELb1ELb0ELb0ELb1EEEvNS_9FwdParamsE,"a",@progbits
	.sectionflags	@""
	.align	4
.nv.constant2._ZN10layer_norm13ln_fwd_kernelINS_13Kernel_traitsIfffffjLj5120ELj1ELj1ELj4ELj16ENS_18Kernel_traits_baseILj5120EfffffjLj128EEEEELb1ELb0ELb0ELb1EEEvNS_9FwdParamsE:
        /*0000*/ 	.byte	0xb0, 0x0d, 0x00, 0x00, 0xf0, 0x0d, 0x00, 0x00, 0x70, 0x0d, 0x00, 0x00


//--------------------- .nv.constant2._ZN10layer_norm13ln_fwd_kernelINS_13Kernel_traitsIfffffjLj5120ELj1ELj1ELj4ELj16ENS_18Kernel_traits_baseILj5120EfffffjLj128EEEEELb1ELb1ELb0ELb0EEEvNS_9FwdParamsE --------------------------
	.section	.nv.constant2._ZN10layer_norm13ln_fwd_kernelINS_13Kernel_traitsIfffffjLj5120ELj1ELj1ELj4ELj16ENS_18Kernel_traits_baseILj5120EfffffjLj128EEEEELb1ELb1ELb0ELb0EEEvNS_9FwdParamsE,"a",@progbits
	.sectionflags	@""
	.align	4
.nv.constant2._ZN10layer_norm13ln_fwd_kernelINS_13Kernel_traitsIfffffjLj5120ELj1ELj1ELj4ELj16ENS_18Kernel_traits_baseILj5120EfffffjLj128EEEEELb1ELb1ELb0ELb0EEEvNS_9FwdParamsE:
        /*0000*/ 	.byte	0x40, 0x18, 0x00, 0x00, 0x80, 0x18, 0x00, 0x00, 0x00, 0x18, 0x00, 0x00


//--------------------- .nv.constant2._ZN10layer_norm13ln_fwd_kernelINS_13Kernel_traitsIfffffjLj5120ELj1ELj1ELj4ELj16ENS_18Kernel_traits_baseILj5120EfffffjLj128EEEEELb1ELb1ELb0ELb1EEEvNS_9FwdParamsE --------------------------
	.section	.nv.constant2._ZN10layer_norm13ln_fwd_kernelINS_13Kernel_traitsIfffffjLj5120ELj1ELj1ELj4ELj16ENS_18Kernel_traits_baseILj5120EfffffjLj128EEEEELb1ELb1ELb0ELb1EEEvNS_9FwdParamsE,"a",@progbits
	.sectionflags	@""
	.align	4
.nv.constant2._ZN10layer_norm13ln_fwd_kernelINS_13Kernel_traitsIfffffjLj5120ELj1ELj1ELj4ELj16ENS_18Kernel_traits_baseILj5120EfffffjLj128EEEEELb1ELb1ELb0ELb1EEEvNS_9FwdParamsE:
        /*0000*/ 	.byte	0x10, 0x0f, 0x00, 0x00, 0x50, 0x0f, 0x00, 0x00, 0xd0, 0x0e, 0x00, 0x00


//--------------------- .text._ZN10layer_norm13ln_fwd_kernelINS_13Kernel_traitsI13__nv_bfloat16S2_S2_S2_fjLj5120ELj1ELj1ELj4ELj16ENS_18Kernel_traits_baseILj5120ES2_S2_S2_S2_fjLj128EEEEELb0ELb0ELb0ELb0EEEvNS_9FwdParamsE --------------------------
	.section	.text._ZN10layer_norm13ln_fwd_kernelINS_13Kernel_traitsI13__nv_bfloat16S2_S2_S2_fjLj5120ELj1ELj1ELj4ELj16ENS_18Kernel_traits_baseILj5120ES2_S2_S2_S2_fjLj128EEEEELb0ELb0ELb0ELb0EEEvNS_9FwdParamsE,"ax",@progbits
	.align	128
        .global         _ZN10layer_norm13ln_fwd_kernelINS_13Kernel_traitsI13__nv_bfloat16S2_S2_S2_fjLj5120ELj1ELj1ELj4ELj16ENS_18Kernel_traits_baseILj5120ES2_S2_S2_S2_fjLj128EEEEELb0ELb0ELb0ELb0EEEvNS_9FwdParamsE
        .type           _ZN10layer_norm13ln_fwd_kernelINS_13Kernel_traitsI13__nv_bfloat16S2_S2_S2_fjLj5120ELj1ELj1ELj4ELj16ENS_18Kernel_traits_baseILj5120ES2_S2_S2_S2_fjLj128EEEEELb0ELb0ELb0ELb0EEEvNS_9FwdParamsE,@function
        .size           _ZN10layer_norm13ln_fwd_kernelINS_13Kernel_traitsI13__nv_bfloat16S2_S2_S2_fjLj5120ELj1ELj1ELj4ELj16ENS_18Kernel_traits_baseILj5120ES2_S2_S2_S2_fjLj128EEEEELb0ELb0ELb0ELb0EEEvNS_9FwdParamsE,(.L_x_33980 - _ZN10layer_norm13ln_fwd_kernelINS_13Kernel_traitsI13__nv_bfloat16S2_S2_S2_fjLj5120ELj1ELj1ELj4ELj16ENS_18Kernel_traits_baseILj5120ES2_S2_S2_S2_fjLj128EEEEELb0ELb0ELb0ELb0EEEvNS_9FwdParamsE)
        .other          _ZN10layer_norm13ln_fwd_kernelINS_13Kernel_traitsI13__nv_bfloat16S2_S2_S2_fjLj5120ELj1ELj1ELj4ELj16ENS_18Kernel_traits_baseILj5120ES2_S2_S2_S2_fjLj128EEEEELb0ELb0ELb0ELb0EEEvNS_9FwdParamsE,@"STO_CUDA_ENTRY STV_DEFAULT"
_ZN10layer_norm13ln_fwd_kernelINS_13Kernel_traitsI13__nv_bfloat16S2_S2_S2_fjLj5120ELj1ELj1ELj4ELj16ENS_18Kernel_traits_baseILj5120ES2_S2_S2_S2_fjLj128EEEEELb0ELb0ELb0ELb0EEEvNS_9FwdParamsE:
.text._ZN10layer_norm13ln_fwd_kernelINS_13Kernel_traitsI13__nv_bfloat16S2_S2_S2_fjLj5120ELj1ELj1ELj4ELj16ENS_18Kernel_traits_baseILj5120ES2_S2_S2_S2_fjLj128EEEEELb0ELb0ELb0ELb0EEEvNS_9FwdParamsE:
[----:B------:R-:W-:Y:S01]  /*0000*/  LDC R1, c[0x0][0x37c] ;  /* 0x0000df00ff017b82 */ /* 0x000fe20000000800 */
[----:B------:R-:W0:Y:S01]  /*0010*/  S2R R0, SR_TID.X ;  /* 0x0000000000007919 */ /* 0x000e220000002100 */
[----:B------:R-:W1:Y:S06]  /*0020*/  LDCU.64 UR8, c[0x0][0x438] ;  /* 0x00008700ff0877ac */ /* 0x000e6c0008000a00 */
[----:B------:R-:W2:Y:S01]  /*0030*/  LDC R22, c[0x0][0x388] ;  /* 0x0000e200ff167b82 */ /* 0x000ea20000000800 */
[----:B------:R-:W-:Y:S01]  /*0040*/  BSSY.RECONVERGENT B0, `(.L_x_0) ;  /* 0x000005f000007945 */ /* 0x000fe20003800200 */
[----:B------:R-:W3:Y:S06]  /*0050*/  LDCU.64 UR6, c[0x0][0x358] ;  /* 0x00006b00ff0677ac */ /* 0x000eec0008000a00 */
[----:B------:R-:W4:Y:S01]  /*0060*/  S2UR UR4, SR_CTAID.X ;  /* 0x00000000000479c3 */ /* 0x000f220000002500 */
[----:B-1----:R-:W-:-:S04]  /*0070*/  UISETP.NE.U32.AND UP0, UPT, UR8, URZ, UPT ;  /* 0x000000ff0800728c */ /* 0x002fc8000bf05070 */
[----:B------:R-:W-:Y:S01]  /*0080*/  UISETP.NE.AND.EX UP0, UPT, UR9, URZ, UPT, UP0 ;  /* 0x000000ff0900728c */ /* 0x000fe2000bf05300 */
[----:B--2---:R-:W-:-:S04]  /*0090*/  SHF.R.S32.HI R3, RZ, 0x1f, R22 ;  /* 0x0000001fff037819 */ /* 0x004fc80000011416 */
[----:B------:R-:W-:Y:S02]  /*00a0*/  LEA.HI R22, R3, R22, RZ, 0x3 ;  /* 0x0000001603167211 */ /* 0x000fe400078f18ff */
[C---:B0-----:R-:W-:Y:S02]  /*00b0*/  LOP3.LUT R23, R0.reuse, 0x60, RZ, 0xc0, !PT ;  /* 0x0000006000177812 */ /* 0x041fe400078ec0ff */
[----:B------:R-:W-:Y:S02]  /*00c0*/  LOP3.LUT R3, R0, 0x1f, RZ, 0xc0, !PT ;  /* 0x0000001f00037812 */ /* 0x000fe400078ec0ff */
[----:B------:R-:W-:Y:S02]  /*00d0*/  LOP3.LUT R2, R23, 0x1f, R0, 0xf8, !PT ;  /* 0x0000001f17027812 */ /* 0x000fe400078ef800 */
[----:B----4-:R-:W-:Y:S02]  /*00e0*/  MOV R4, UR4 ;  /* 0x0000000400047c02 */ /* 0x010fe40008000f00 */
[----:B------:R-:W-:-:S04]  /*00f0*/  LOP3.LUT R5, R2, 0x7f, RZ, 0x3c, !PT ;  /* 0x0000007f02057812 */ /* 0x000fc800078e3cff */
[----:B------:R-:W-:Y:S01]  /*0100*/  LEA.HI.SX32 R5, R22, R5, 0x1d ;  /* 0x0000000516057211 */ /* 0x000fe200078feaff */
[----:B---3--:R-:W-:Y:S06]  /*0110*/  BRA.U !UP0, `(.L_x_1) ;  /* 0x0000000108a87547 */ /* 0x008fec000b800000 */
[C---:B------:R-:W-:Y:S02]  /*0120*/  ISETP.GE.U32.AND P1, PT, R5.reuse, 0x100, PT ;  /* 0x000001000500780c */ /* 0x040fe40003f26070 */
[C---:B------:R-:W-:Y:S02]  /*0130*/  ISETP.GE.U32.AND P2, PT, R5.reuse, 0x180, PT ;  /* 0x000001800500780c */ /* 0x040fe40003f46070 */
[C---:B------:R-:W-:Y:S02]  /*0140*/  ISETP.GE.U32.AND P3, PT, R5.reuse, 0x200, PT ;  /* 0x000002000500780c */ /* 0x040fe40003f66070 */
[----:B------:R-:W-:Y:S02]  /*0150*/  ISETP.GE.U32.AND P0, PT, R5, 0x80, PT ;  /* 0x000000800500780c */ /* 0x000fe40003f06070 */
[----:B------:R-:W-:-:S05]  /*0160*/  MOV R25, R2 ;  /* 0x0000000200197202 */ /* 0x000fca0000000f00 */
[----:B------:R-:W0:Y:S06]  /*0170*/  @P1 LDC.64 R10, c[0x0][0x3d0] ;  /* 0x0000f400ff0a1b82 */ /* 0x000e2c0000000a00 */
[----:B------:R-:W-:Y:S02]  /*0180*/  @P0 LOP3.LUT R25, R2, 0x80, RZ, 0xfc, !PT ;  /* 0x0000008002190812 */ /* 0x000fe400078efcff */
[----:B------:R-:W1:Y:S08]  /*0190*/  @P1 LDC.64 R12, c[0x0][0x438] ;  /* 0x00010e00ff0c1b82 */ /* 0x000e700000000a00 */
[----:B------:R-:W2:Y:S08]  /*01a0*/  @P2 LDC.64 R14, c[0x0][0x3d0] ;  /* 0x0000f400ff0e2b82 */ /* 0x000eb00000000a00 */
[----:B------:R-:W3:Y:S01]  /*01b0*/  @P2 LDC.64 R16, c[0x0][0x438] ;  /* 0x00010e00ff102b82 */ /* 0x000ee20000000a00 */
[----:B0-----:R-:W-:-:S05]  /*01c0*/  @P1 IMAD.WIDE.U32 R10, R25, 0x10, R10 ;  /* 0x00000010190a1825 */ /* 0x001fca00078e000a */
[----:B------:R0:W5:Y:S02]  /*01d0*/  @P1 LDG.E.128 R64, desc[UR6][R10.64] ;  /* 0x000000060a401981 */ /* 0x000164000c1e1d00 */
[----:B------:R-:W4:Y:S01]  /*01e0*/  @P3 LDC.64 R18, c[0x0][0x3d0] ;  /* 0x0000f400ff123b82 */ /* 0x000f220000000a00 */
[C---:B-1----:R-:W-:Y:S01]  /*01f0*/  @P1 IMAD.WIDE.U32 R12, R25.reuse, 0x10, R12 ;  /* 0x00000010190c1825 */ /* 0x042fe200078e000c */
[----:B------:R-:W-:-:S04]  /*0200*/  @P1 IADD3 R25, PT, PT, R25, 0x80, RZ ;  /* 0x0000008019191810 */ /* 0x000fc80007ffe0ff */
[----:B------:R0:W5:Y:S02]  /*0210*/  @P1 LD.E.128 R60, desc[UR6][R12.64] ;  /* 0x000000060c3c1980 */ /* 0x000164000c101d00 */
[----:B------:R-:W1:Y:S01]  /*0220*/  @P3 LDC.64 R20, c[0x0][0x438] ;  /* 0x00010e00ff143b82 */ /* 0x000e620000000a00 */
[----:B--2---:R-:W-:-:S05]  /*0230*/  @P2 IMAD.WIDE.U32 R14, R25, 0x10, R14 ;  /* 0x00000010190e2825 */ /* 0x004fca00078e000e */
[----:B------:R0:W5:Y:S01]  /*0240*/  @P2 LDG.E.128 R56, desc[UR6][R14.64] ;  /* 0x000000060e382981 */ /* 0x000162000c1e1d00 */
[C---:B---3--:R-:W-:Y:S01]  /*0250*/  @P2 IMAD.WIDE.U32 R16, R25.reuse, 0x10, R16 ;  /* 0x0000001019102825 */ /* 0x048fe200078e0010 */
[----:B------:R-:W-:Y:S01]  /*0260*/  @P2 IADD3 R25, PT, PT, R25, 0x80, RZ ;  /* 0x0000008019192810 */ /* 0x000fe20007ffe0ff */
[----:B------:R-:W2:Y:S03]  /*0270*/  @P0 LDC.64 R6, c[0x0][0x3d0] ;  /* 0x0000f400ff060b82 */ /* 0x000ea60000000a00 */
[----:B------:R0:W5:Y:S01]  /*0280*/  @P2 LD.E.128 R52, desc[UR6][R16.64] ;  /* 0x0000000610342980 */ /* 0x000162000c101d00 */
[----:B----4-:R-:W-:-:S04]  /*0290*/  @P3 IMAD.WIDE.U32 R18, R25, 0x10, R18 ;  /* 0x0000001019123825 */ /* 0x010fc800078e0012 */
[----:B------:R-:W3:Y:S01]  /*02a0*/  @P0 LDC.64 R8, c[0x0][0x438] ;  /* 0x00010e00ff080b82 */ /* 0x000ee20000000a00 */
[----:B------:R0:W5:Y:S01]  /*02b0*/  @P3 LDG.E.128 R48, desc[UR6][R18.64] ;  /* 0x0000000612303981 */ /* 0x000162000c1e1d00 */
[----:B-1----:R-:W-:-:S05]  /*02c0*/  @P3 IMAD.WIDE.U32 R20, R25, 0x10, R20 ;  /* 0x0000001019143825 */ /* 0x002fca00078e0014 */
[----:B------:R0:W5:Y:S01]  /*02d0*/  @P3 LD.E.128 R44, desc[UR6][R20.64] ;  /* 0x00000006142c3980 */ /* 0x000162000c101d00 */
[----:B--2---:R-:W-:-:S05]  /*02e0*/  @P0 IMAD.WIDE.U32 R6, R2, 0x10, R6 ;  /* 0x0000001002060825 */ /* 0x004fca00078e0006 */
[----:B------:R0:W5:Y:S01]  /*02f0*/  @P0 LDG.E.128 R72, desc[UR6][R6.64] ;  /* 0x0000000606480981 */ /* 0x000162000c1e1d00 */
[----:B---3--:R-:W-:-:S05]  /*0300*/  @P0 IMAD.WIDE.U32 R8, R2, 0x10, R8 ;  /* 0x0000001002080825 */ /* 0x008fca00078e0008 */
[----:B------:R0:W5:Y:S01]  /*0310*/  @P0 LD.E.128 R68, desc[UR6][R8.64] ;  /* 0x0000000608440980 */ /* 0x000162000c101d00 */
[----:B------:R-:W-:Y:S01]  /*0320*/  ISETP.GE.U32.AND P0, PT, R5, 0x280, PT ;  /* 0x000002800500780c */ /* 0x000fe20003f06070 */
[----:B------:R-:W-:-:S12]  /*0330*/  @P3 VIADD R25, R25, 0x80 ;  /* 0x0000008019193836 */ /* 0x000fd80000000000 */
[----:B0-----:R-:W-:Y:S05]  /*0340*/  @!P0 BRA `(.L_x_2) ;  /* 0x0000000000b88947 */ /* 0x001fea0003800000 */
[----:B------:R-:W0:Y:S08]  /*0350*/  LDC.64 R40, c[0x0][0x3d0] ;  /* 0x0000f400ff287b82 */ /* 0x000e300000000a00 */
[----:B------:R-:W1:Y:S01]  /*0360*/  LDC.64 R36, c[0x0][0x438] ;  /* 0x00010e00ff247b82 */ /* 0x000e620000000a00 */
[----:B0-----:R-:W-:-:S06]  /*0370*/  IMAD.WIDE.U32 R40, R25, 0x10, R40 ;  /* 0x0000001019287825 */ /* 0x001fcc00078e0028 */
[----:B------:R-:W5:Y:S01]  /*0380*/  LDG.E.128 R40, desc[UR6][R40.64] ;  /* 0x0000000628287981 */ /* 0x000f62000c1e1d00 */
[----:B-1----:R-:W-:-:S06]  /*0390*/  IMAD.WIDE.U32 R36, R25, 0x10, R36 ;  /* 0x0000001019247825 */ /* 0x002fcc00078e0024 */
[----:B------:R-:W5:Y:S01]  /*03a0*/  LD.E.128 R36, desc[UR6][R36.64] ;  /* 0x0000000624247980 */ /* 0x000f62000c101d00 */
[----:B------:R-:W-:Y:S05]  /*03b0*/  BRA `(.L_x_2) ;  /* 0x00000000009c7947 */ /* 0x000fea0003800000 */
.L_x_1:
[C---:B------:R-:W-:Y:S02]  /*03c0*/  ISETP.GE.U32.AND P1, PT, R5.reuse, 0x100, PT ;  /* 0x000001000500780c */ /* 0x040fe40003f26070 */
[C---:B------:R-:W-:Y:S02]  /*03d0*/  ISETP.GE.U32.AND P2, PT, R5.reuse, 0x180, PT ;  /* 0x000001800500780c */ /* 0x040fe40003f46070 */
[C---:B------:R-:W-:Y:S02]  /*03e0*/  ISETP.GE.U32.AND P3, PT, R5.reuse, 0x200, PT ;  /* 0x000002000500780c */ /* 0x040fe40003f66070 */
[C---:B------:R-:W-:Y:S02]  /*03f0*/  ISETP.GE.U32.AND P0, PT, R5.reuse, 0x80, PT ;  /* 0x000000800500780c */ /* 0x040fe40003f06070 */
[----:B------:R-:W-:Y:S02]  /*0400*/  ISETP.GE.U32.AND P4, PT, R5, 0x280, PT ;  /* 0x000002800500780c */ /* 0x000fe40003f86070 */
[----:B------:R-:W-:-:S03]  /*0410*/  MOV R19, R2 ;  /* 0x0000000200137202 */ /* 0x000fc60000000f00 */
[----:B------:R-:W0:Y:S06]  /*0420*/  @P1 LDC.64 R6, c[0x0][0x3d0] ;  /* 0x0000f400ff061b82 */ /* 0x000e2c0000000a00 */
[----:B------:R-:W-:Y:S02]  /*0430*/  @P0 LOP3.LUT R19, R2, 0x80, RZ, 0xfc, !PT ;  /* 0x0000008002130812 */ /* 0x000fe400078efcff */
[----:B------:R-:W1:Y:S08]  /*0440*/  @P2 LDC.64 R8, c[0x0][0x3d0] ;  /* 0x0000f400ff082b82 */ /* 0x000e700000000a00 */
[----:B------:R-:W2:Y:S08]  /*0450*/  @P3 LDC.64 R14, c[0x0][0x3d0] ;  /* 0x0000f400ff0e3b82 */ /* 0x000eb00000000a00 */
[----:B------:R-:W3:Y:S01]  /*0460*/  @P4 LDC.64 R16, c[0x0][0x3d0] ;  /* 0x0000f400ff104b82 */ /* 0x000ee20000000a00 */
[C---:B0-----:R-:W-:Y:S01]  /*0470*/  @P1 IMAD.WIDE.U32 R6, R19.reuse, 0x10, R6 ;  /* 0x0000001013061825 */ /* 0x041fe200078e0006 */
[----:B------:R-:W-:-:S04]  /*0480*/  @P1 IADD3 R19, PT, PT, R19, 0x80, RZ ;  /* 0x0000008013131810 */ /* 0x000fc80007ffe0ff */
[----:B------:R0:W5:Y:S02]  /*0490*/  @P1 LDG.E.128 R64, desc[UR6][R6.64] ;  /* 0x0000000606401981 */ /* 0x000164000c1e1d00 */
[----:B------:R-:W4:Y:S01]  /*04a0*/  @P0 LDC.64 R10, c[0x0][0x3d0] ;  /* 0x0000f400ff0a0b82 */ /* 0x000f220000000a00 */
[C---:B-1----:R-:W-:Y:S01]  /*04b0*/  @P2 IMAD.WIDE.U32 R12, R19.reuse, 0x10, R8 ;  /* 0x00000010130c2825 */ /* 0x042fe200078e0008 */
[----:B------:R-:W-:-:S04]  /*04c0*/  @P2 IADD3 R19, PT, PT, R19, 0x80, RZ ;  /* 0x0000008013132810 */ /* 0x000fc80007ffe0ff */
[----:B------:R0:W5:Y:S01]  /*04d0*/  @P2 LDG.E.128 R56, desc[UR6][R12.64] ;  /* 0x000000060c382981 */ /* 0x000162000c1e1d00 */
[C---:B--2---:R-:W-:Y:S01]  /*04e0*/  @P3 IMAD.WIDE.U32 R14, R19.reuse, 0x10, R14 ;  /* 0x00000010130e3825 */ /* 0x044fe200078e000e */
[----:B------:R-:W-:-:S04]  /*04f0*/  @P3 IADD3 R19, PT, PT, R19, 0x80, RZ ;  /* 0x0000008013133810 */ /* 0x000fc80007ffe0ff */
[----:B------:R0:W5:Y:S01]  /*0500*/  @P3 LDG.E.128 R48, desc[UR6][R14.64] ;  /* 0x000000060e303981 */ /* 0x000162000c1e1d00 */
[----:B---3--:R-:W-:-:S05]  /*0510*/  @P4 IMAD.WIDE.U32 R8, R19, 0x10, R16 ;  /* 0x0000001013084825 */ /* 0x008fca00078e0010 */
[----:B------:R0:W5:Y:S01]  /*0520*/  @P4 LDG.E.128 R40, desc[UR6][R8.64] ;  /* 0x0000000608284981 */ /* 0x000162000c1e1d00 */
[----:B----4-:R-:W-:-:S05]  /*0530*/  @P0 IMAD.WIDE.U32 R10, R2, 0x10, R10 ;  /* 0x00000010020a0825 */ /* 0x010fca00078e000a */
[----:B------:R0:W5:Y:S01]  /*0540*/  @P0 LDG.E.128 R72, desc[UR6][R10.64] ;  /* 0x000000060a480981 */ /* 0x000162000c1e1d00 */
[----:B------:R-:W-:Y:S02]  /*0550*/  HFMA2 R54, -RZ, RZ, 0, 0 ;  /* 0x00000000ff367431 */ /* 0x000fe400000001ff */
[----:B------:R-:W-:Y:S02]  /*0560*/  HFMA2 R70, -RZ, RZ, 0, 0 ;  /* 0x00000000ff467431 */ /* 0x000fe400000001ff */
[----:B------:R-:W-:Y:S01]  /*0570*/  IMAD.MOV.U32 R46, RZ, RZ, RZ ;  /* 0x000000ffff2e7224 */ /* 0x000fe200078e00ff */
[----:B------:R-:W-:Y:S02]  /*0580*/  CS2R R44, SRZ ;  /* 0x00000000002c7805 */ /* 0x000fe4000001ff00 */
[----:B------:R-:W-:Y:S02]  /*0590*/  CS2R R52, SRZ ;  /* 0x0000000000347805 */ /* 0x000fe4000001ff00 */
[----:B------:R-:W-:-:S02]  /*05a0*/  MOV R62, RZ ;  /* 0x000000ff003e7202 */ /* 0x000fc40000000f00 */
[----:B------:R-:W-:Y:S02]  /*05b0*/  CS2R R60, SRZ ;  /* 0x00000000003c7805 */ /* 0x000fe4000001ff00 */
[----:B------:R-:W-:Y:S02]  /*05c0*/  CS2R R68, SRZ ;  /* 0x0000000000447805 */ /* 0x000fe4000001ff00 */
[----:B------:R-:W-:Y:S02]  /*05d0*/  @P4 CS2R R38, SRZ ;  /* 0x0000000000264805 */ /* 0x000fe4000001ff00 */
[----:B------:R-:W-:Y:S02]  /*05e0*/  @P4 CS2R R36, SRZ ;  /* 0x0000000000244805 */ /* 0x000fe4000001ff00 */
[----:B------:R-:W-:Y:S01]  /*05f0*/  @P1 MOV R63, RZ ;  /* 0x000000ff003f1202 */ /* 0x000fe20000000f00 */
[----:B------:R-:W-:Y:S01]  /*0600*/  @P2 IMAD.MOV.U32 R55, RZ, RZ, RZ ;  /* 0x000000ffff372224 */ /* 0x000fe200078e00ff */
[----:B------:R-:W-:-:S02]  /*0610*/  @P3 MOV R47, RZ ;  /* 0x000000ff002f3202 */ /* 0x000fc40000000f00 */
[----:B0-----:R-:W-:-:S07]  /*0620*/  @P0 MOV R71, RZ ;  /* 0x000000ff00470202 */ /* 0x001fce0000000f00 */
.L_x_2:
[----:B------:R-:W-:Y:S05]  /*0630*/  BSYNC.RECONVERGENT B0 ;  /* 0x0000000000007941 */ /* 0x000fea0003800200 */
.L_x_0:
[----:B------:R-:W0:Y:S02]  /*0640*/  LDCU UR4, c[0x0][0x384] ;  /* 0x00007080ff0477ac */ /* 0x000e240008000800 */
[----:B0-----:R-:W-:-:S13]  /*0650*/  ISETP.GE.AND P0, PT, R4, UR4, PT ;  /* 0x0000000404007c0c */ /* 0x001fda000bf06270 */
[----:B------:R-:W-:Y:S05]  /*0660*/  @P0 EXIT ;  /* 0x000000000000094d */ /* 0x000fea0003800000 */
[----:B------:R-:W0:Y:S01]  /*0670*/  LDCU.64 UR4, c[0x0][0x3e0] ;  /* 0x00007c00ff0477ac */ /* 0x000e220008000a00 */
[----:B------:R-:W-:Y:S02]  /*0680*/  SHF.R.S32.HI R22, RZ, 0x3, R22 ;  /* 0x00000003ff167819 */ /* 0x000fe40000011416 */
[----:B-----5:R-:W-:Y:S01]  /*0690*/  PRMT R9, R38, 0x7632, R9 ;  /* 0x0000763226097816 */ /* 0x020fe20000000009 */
[----:B------:R-:W-:Y:S01]  /*06a0*/  UPLOP3.LUT UP1, UPT, UPT, UPT, UPT, 0x40, 0x4 ;  /* 0x000000000004789c */ /* 0x000fe20003f2e870 */
[C---:B------:R-:W-:Y:S01]  /*06b0*/  LOP3.LUT R6, R22.reuse, 0x7f, RZ, 0xc0, !PT ;  /* 0x0000007f16067812 */ /* 0x040fe200078ec0ff */
[----:B------:R-:W1:Y:S01]  /*06c0*/  LDCU UR11, c[0x0][0x388] ;  /* 0x00007100ff0b77ac */ /* 0x000e620008000800 */
[----:B------:R-:W-:Y:S02]  /*06d0*/  SHF.L.U32 R22, R22, 0x1, RZ ;  /* 0x0000000116167819 */ /* 0x000fe400000006ff */
[----:B------:R-:W-:Y:S01]  /*06e0*/  PRMT R10, R42, 0x7632, R10 ;  /* 0x000076322a0a7816 */ /* 0x000fe2000000000a */
[----:B------:R-:W-:Y:S01]  /*06f0*/  IMAD R7, R3, -0x20, R6 ;  /* 0xffffffe003077824 */ /* 0x000fe200078e0206 */
[----:B------:R-:W-:Y:S01]  /*0700*/  VIADDMNMX R6, R6, -R23, RZ, !PT ;  /* 0x8000001706067246 */ /* 0x000fe200078001ff */
[----:B------:R-:W2:Y:S01]  /*0710*/  LDCU UR10, c[0x0][0x400] ;  /* 0x00008000ff0a77ac */ /* 0x000ea20008000800 */
[----:B------:R-:W-:-:S02]  /*0720*/  PRMT R11, R37, 0x7632, R11 ;  /* 0x00007632250b7816 */ /* 0x000fc4000000000b */
[----:B------:R-:W-:Y:S01]  /*0730*/  VIMNMX R8, PT, PT, RZ, R7, !PT ;  /* 0x00000007ff087248 */ /* 0x000fe20007fe0100 */
[----:B------:R-:W3:Y:S01]  /*0740*/  LDCU.64 UR8, c[0x0][0x3a0] ;  /* 0x00007400ff0877ac */ /* 0x000ee20008000a00 */
[----:B------:R-:W-:Y:S02]  /*0750*/  LOP3.LUT R7, R22, 0xffffff00, RZ, 0xc0, !PT ;  /* 0xffffff0016077812 */ /* 0x000fe400078ec0ff */
[----:B------:R-:W-:Y:S01]  /*0760*/  VIMNMX R6, PT, PT, R6, 0x20, PT ;  /* 0x0000002006067848 */ /* 0x000fe20003fe0100 */
[----:B0-----:R-:W-:Y:S01]  /*0770*/  UISETP.NE.U32.AND UP0, UPT, UR4, URZ, UPT ;  /* 0x000000ff0400728c */ /* 0x001fe2000bf05070 */
[----:B------:R-:W-:Y:S01]  /*0780*/  VIMNMX R8, PT, PT, R8, 0x20, PT ;  /* 0x0000002008087848 */ /* 0x000fe20003fe0100 */
[----:B------:R-:W0:Y:S01]  /*0790*/  LDCU.U8 UR4, c[0x0][0x410] ;  /* 0x00008200ff0477ac */ /* 0x000e220008000000 */
[----:B------:R-:W-:Y:S02]  /*07a0*/  LEA R32, R6, R7, 0x3 ;  /* 0x0000000706207211 */ /* 0x000fe400078e18ff */
[----:B------:R-:W-:Y:S01]  /*07b0*/  PRMT R12, R41, 0x7632, R12 ;  /* 0x00007632290c7816 */ /* 0x000fe2000000000c */
[----:B------:R-:W-:Y:S01]  /*07c0*/  UISETP.NE.AND.EX UP0, UPT, UR5, URZ, UPT, UP0 ;  /* 0x000000ff0500728c */ /* 0x000fe2000bf05300 */
[----:B------:R-:W-:Y:S01]  /*07d0*/  I2FP.F32.U32 R32, R32 ;  /* 0x0000002000207245 */ /* 0x000fe20000201000 */
[--C-:B------:R-:W-:Y:S01]  /*07e0*/  IMAD R6, R8, 0x8, R7.reuse ;  /* 0x0000000808067824 */ /* 0x100fe200078e0207 */
[----:B------:R-:W-:-:S02]  /*07f0*/  PRMT R7, R39, 0x7632, R7 ;  /* 0x0000763227077816 */ /* 0x000fc40000000007 */
[----:B------:R4:W1:Y:S01]  /*0800*/  MUFU.RCP R87, R32 ;  /* 0x0000002000577308 */ /* 0x0008620000001000 */
[----:B------:R-:W-:Y:S02]  /*0810*/  PRMT R8, R43, 0x7632, R8 ;  /* 0x000076322b087816 */ /* 0x000fe40000000008 */
[----:B------:R-:W-:Y:S02]  /*0820*/  PRMT R13, R36, 0x7632, R13 ;  /* 0x00007632240d7816 */ /* 0x000fe4000000000d */
[----:B------:R-:W-:Y:S02]  /*0830*/  PRMT R14, R40, 0x7632, R14 ;  /* 0x00007632280e7816 */ /* 0x000fe4000000000e */
[----:B------:R-:W-:Y:S02]  /*0840*/  PRMT R15, R47, 0x7632, R15 ;  /* 0x000076322f0f7816 */ /* 0x000fe4000000000f */
[----:B0-----:R-:W-:Y:S02]  /*0850*/  ISETP.NE.AND P1, PT, RZ, UR4, PT ;  /* 0x00000004ff007c0c */ /* 0x001fe4000bf25270 */
[----:B------:R-:W-:-:S02]  /*0860*/  PRMT R16, R51, 0x7632, R16 ;  /* 0x0000763233107816 */ /* 0x000fc40000000010 */
[----:B------:R-:W-:Y:S02]  /*0870*/  PRMT R17, R46, 0x7632, R17 ;  /* 0x000076322e117816 */ /* 0x000fe40000000011 */
[----:B------:R-:W-:Y:S02]  /*0880*/  PRMT R18, R50, 0x7632, R18 ;  /* 0x0000763232127816 */ /* 0x000fe40000000012 */
[----:B------:R-:W-:Y:S02]  /*0890*/  PRMT R19, R45, 0x7632, R19 ;  /* 0x000076322d137816 */ /* 0x000fe40000000013 */
[----:B------:R-:W-:Y:S02]  /*08a0*/  PRMT R20, R49, 0x7632, R20 ;  /* 0x0000763231147816 */ /* 0x000fe40000000014 */
[----:B------:R-:W-:Y:S02]  /*08b0*/  PRMT R21, R44, 0x7632, R21 ;  /* 0x000076322c157816 */ /* 0x000fe40000000015 */
        /* <DEDUP_REMOVED lines=20> */
[----:B------:R-:W-:Y:S02]  /*0a00*/  PLOP3.LUT P0, PT, PT, PT, UP0, 0x80, 0x8 ;  /* 0x000000000008781c */ /* 0x000fe40003f0f008 */
[----:B------:R-:W-:Y:S02]  /*0a10*/  PRMT R93, R74, 0x7632, R93 ;  /* 0x000076324a5d7816 */ /* 0x000fe4000000005d */
[----:B------:R-:W-:Y:S02]  /*0a20*/  P2R R99, PR, RZ, 0x2 ;  /* 0x00000002ff637803 */ /* 0x000fe40000000000 */
[----:B------:R-:W-:Y:S02]  /*0a30*/  PRMT R94, R69, 0x7632, R94 ;  /* 0x00007632455e7816 */ /* 0x000fe4000000005e */
[----:B------:R-:W-:-:S02]  /*0a40*/  PRMT R95, R73, 0x7632, R95 ;  /* 0x00007632495f7816 */ /* 0x000fc4000000005f */
[----:B------:R-:W-:Y:S02]  /*0a50*/  PRMT R96, R68, 0x7632, R96 ;  /* 0x0000763244607816 */ /* 0x000fe40000000060 */
[----:B------:R-:W-:Y:S02]  /*0a60*/  PRMT R97, R72, 0x7632, R97 ;  /* 0x0000763248617816 */ /* 0x000fe40000000061 */
[----:B-1234-:R-:W-:-:S07]  /*0a70*/  SHF.R.U32.HI R98, RZ, 0x5, R0 ;  /* 0x00000005ff627819 */ /* 0x01efce0000011600 */
.L_x_38:
[----:B------:R-:W0:Y:S08]  /*0a80*/  @P0 LDC.64 R76, c[0x0][0x3e0] ;  /* 0x0000f800ff4c0b82 */ /* 0x000e300000000a00 */
[----:B------:R-:W1:Y:S01]  /*0a90*/  LDC.64 R90, c[0x0][0x3e0] ;  /* 0x0000f800ff5a7b82 */ /* 0x000e620000000a00 */
[----:B0-----:R-:W-:-:S06]  /*0aa0*/  @P0 IMAD.WIDE R76, R4, 0x2, R76 ;  /* 0x00000002044c0825 */ /* 0x001fcc00078e024c */
[----:B------:R-:W2:Y:S01]  /*0ab0*/  @P0 LDG.E.U16 R76, desc[UR6][R76.64] ;  /* 0x000000064c4c0981 */ /* 0x000ea2000c1e1500 */
[----:B------:R-:W-:Y:S01]  /*0ac0*/  IMAD R78, R4, UR11, RZ ;  /* 0x0000000b044e7c24 */ /* 0x000fe2000f8e02ff */
[----:B------:R-:W-:Y:S01]  /*0ad0*/  ISETP.GE.U32.AND P4, PT, R5, 0x80, PT ;  /* 0x000000800500780c */ /* 0x000fe20003f86070 */
[----:B------:R-:W-:Y:S01]  /*0ae0*/  BSSY.RECONVERGENT B0, `(.L_x_3) ;  /* 0x000006c000007945 */ /* 0x000fe20003800200 */
[----:B-1----:R-:W-:Y:S01]  /*0af0*/  LOP3.LUT P5, RZ, R90, UR8, RZ, 0xfc, !PT ;  /* 0x000000085aff7c12 */ /* 0x002fe2000f8afcff */
[----:B------:R-:W-:Y:S01]  /*0b00*/  HFMA2 R141, -RZ, RZ, 1.875, 0 ;  /* 0x3f800000ff8d7431 */ /* 0x000fe200000001ff */
[----:B------:R-:W-:Y:S02]  /*0b10*/  SHF.R.S32.HI R79, RZ, 0x1f, R78 ;  /* 0x0000001fff4f7819 */ /* 0x000fe4000001144e */
[----:B------:R-:W-:Y:S02]  /*0b20*/  LOP3.LUT P5, RZ, R91, UR9, RZ, 0xfc, P5 ;  /* 0x000000095bff7c12 */ /* 0x000fe4000a8afcff */
[----:B------:R-:W-:-:S04]  /*0b30*/  LEA.HI R79, R79, R78, RZ, 0x3 ;  /* 0x0000004e4f4f7211 */ /* 0x000fc800078f18ff */
[----:B------:R-:W-:-:S04]  /*0b40*/  LEA.HI.SX32 R100, R79, R2, 0x1d ;  /* 0x000000024f647211 */ /* 0x000fc800078feaff */
[----:B------:R-:W-:Y:S02]  /*0b50*/  MOV R142, R100 ;  /* 0x00000064008e7202 */ /* 0x000fe40000000f00 */
[----:B--2---:R-:W-:Y:S01]  /*0b60*/  @P0 SHF.L.U32 R141, R76, 0x10, RZ ;  /* 0x000000104c8d0819 */ /* 0x004fe200000006ff */
[----:B------:R-:W-:Y:S06]  /*0b70*/  @!P4 BRA `(.L_x_4) ;  /* 0x000000040088c947 */ /* 0x000fec0003800000 */
[----:B------:R-:W0:Y:S02]  /*0b80*/  LDC.64 R76, c[0x0][0x390] ;  /* 0x0000e400ff4c7b82 */ /* 0x000e240000000a00 */
[----:B0-----:R-:W-:-:S06]  /*0b90*/  IMAD.WIDE.U32 R76, R100, 0x10, R76 ;  /* 0x00000010644c7825 */ /* 0x001fcc00078e004c */
[----:B------:R-:W5:Y:S01]  /*0ba0*/  LDG.E.128 R76, desc[UR6][R76.64] ;  /* 0x000000064c4c7981 */ /* 0x000f62000c1e1d00 */
[----:B------:R-:W-:-:S04]  /*0bb0*/  UISETP.NE.U32.AND UP0, UPT, UR8, URZ, UPT ;  /* 0x000000ff0800728c */ /* 0x000fc8000bf05070 */
[----:B------:R-:W-:-:S09]  /*0bc0*/  UISETP.NE.AND.EX UP0, UPT, UR9, URZ, UPT, UP0 ;  /* 0x000000ff0900728c */ /* 0x000fd2000bf05300 */
[----:B------:R-:W-:Y:S05]  /*0bd0*/  BRA.U !UP0, `(.L_x_5) ;  /* 0x0000000108a07547 */ /* 0x000fea000b800000 */
[----:B------:R-:W0:Y:S02]  /*0be0*/  LDC.64 R32, c[0x0][0x3a0] ;  /* 0x0000e800ff207b82 */ /* 0x000e240000000a00 */
[----:B0-----:R-:W-:-:S06]  /*0bf0*/  IMAD.WIDE.U32 R32, R100, 0x10, R32 ;  /* 0x0000001064207825 */ /* 0x001fcc00078e0020 */
[----:B------:R-:W2:Y:S01]  /*0c00*/  LDG.E.128 R32, desc[UR6][R32.64] ;  /* 0x0000000620207981 */ /* 0x000ea2000c1e1d00 */
[C---:B-----5:R-:W-:Y:S01]  /*0c10*/  PRMT R102, R76.reuse, 0x7632, R102 ;  /* 0x000076324c667816 */ /* 0x060fe20000000066 */
[----:B------:R-:W-:Y:S01]  /*0c20*/  IMAD.U32 R106, R77, 0x10000, RZ ;  /* 0x000100004d6a7824 */ /* 0x000fe200078e00ff */
[C---:B------:R-:W-:Y:S02]  /*0c30*/  PRMT R142, R79.reuse, 0x7632, R142 ;  /* 0x000076324f8e7816 */ /* 0x040fe4000000008e */
[----:B------:R-:W-:Y:S02]  /*0c40*/  SHF.L.U32 R144, R79, 0x10, RZ ;  /* 0x000000104f907819 */ /* 0x000fe400000006ff */
[----:B------:R-:W-:Y:S01]  /*0c50*/  SHF.L.U32 R76, R76, 0x10, RZ ;  /* 0x000000104c4c7819 */ /* 0x000fe200000006ff */
[----:B------:R-:W-:Y:S01]  /*0c60*/  IMAD.U32 R142, R142, 0x10000, RZ ;  /* 0x000100008e8e7824 */ /* 0x000fe200078e00ff */
[----:B------:R-:W-:Y:S02]  /*0c70*/  PRMT R105, R77, 0x7632, R105 ;  /* 0x000076324d697816 */ /* 0x000fe40000000069 */
[----:B------:R-:W-:-:S02]  /*0c80*/  PRMT R107, R78, 0x7632, R107 ;  /* 0x000076324e6b7816 */ /* 0x000fc4000000006b */
[----:B------:R-:W-:Y:S02]  /*0c90*/  SHF.L.U32 R104, R78, 0x10, RZ ;  /* 0x000000104e687819 */ /* 0x000fe400000006ff */
[----:B--2---:R-:W-:Y:S01]  /*0ca0*/  SHF.L.U32 R79, R32, 0x10, RZ ;  /* 0x00000010204f7819 */ /* 0x004fe200000006ff */
[----:B------:R-:W-:Y:S01]  /*0cb0*/  IMAD.U32 R111, R34, 0x10000, RZ ;  /* 0x00010000226f7824 */ /* 0x000fe200078e00ff */
[----:B------:R-:W-:Y:S02]  /*0cc0*/  PRMT R77, R32, 0x7632, R77 ;  /* 0x00007632204d7816 */ /* 0x000fe4000000004d */
[----:B------:R-:W-:Y:S01]  /*0cd0*/  PRMT R78, R33, 0x7632, R78 ;  /* 0x00007632214e7816 */ /* 0x000fe2000000004e */
[-C--:B------:R-:W-:Y:S01]  /*0ce0*/  FFMA.FTZ R108, R76, R141.reuse, R79 ;  /* 0x0000008d4c6c7223 */ /* 0x080fe2000001004f */
[----:B------:R-:W-:Y:S01]  /*0cf0*/  PRMT R109, R34, 0x7632, R109 ;  /* 0x00007632226d7816 */ /* 0x000fe2000000006d */
[----:B------:R-:W-:Y:S01]  /*0d00*/  FFMA.FTZ R104, R104, R141, R111 ;  /* 0x0000008d68687223 */ /* 0x000fe2000001006f */
[----:B------:R-:W-:-:S02]  /*0d10*/  PRMT R143, R35, 0x7632, R143 ;  /* 0x00007632238f7816 */ /* 0x000fc4000000008f */
[----:B------:R-:W-:Y:S02]  /*0d20*/  SHF.L.U32 R76, R107, 0x10, RZ ;  /* 0x000000106b4c7819 */ /* 0x000fe400000006ff */
[----:B------:R-:W-:Y:S02]  /*0d30*/  SHF.L.U32 R33, R33, 0x10, RZ ;  /* 0x0000001021217819 */ /* 0x000fe400000006ff */
[----:B------:R-:W-:Y:S02]  /*0d40*/  SHF.L.U32 R35, R35, 0x10, RZ ;  /* 0x0000001023237819 */ /* 0x000fe400000006ff */
[----:B------:R-:W-:Y:S01]  /*0d50*/  SHF.L.U32 R32, R102, 0x10, RZ ;  /* 0x0000001066207819 */ /* 0x000fe200000006ff */
[-C--:B------:R-:W-:Y:S01]  /*0d60*/  FFMA.FTZ R106, R106, R141.reuse, R33 ;  /* 0x0000008d6a6a7223 */ /* 0x080fe20000010021 */
[----:B------:R-:W-:Y:S01]  /*0d70*/  SHF.L.U32 R34, R105, 0x10, RZ ;  /* 0x0000001069227819 */ /* 0x000fe200000006ff */
[----:B------:R-:W-:Y:S01]  /*0d80*/  FFMA.FTZ R102, R144, R141, R35 ;  /* 0x0000008d90667223 */ /* 0x000fe20000010023 */
[----:B------:R-:W-:-:S02]  /*0d90*/  SHF.L.U32 R143, R143, 0x10, RZ ;  /* 0x000000108f8f7819 */ /* 0x000fc400000006ff */
[----:B------:R-:W-:Y:S02]  /*0da0*/  SHF.L.U32 R109, R109, 0x10, RZ ;  /* 0x000000106d6d7819 */ /* 0x000fe400000006ff */
[----:B------:R-:W-:Y:S01]  /*0db0*/  SHF.L.U32 R107, R78, 0x10, RZ ;  /* 0x000000104e6b7819 */ /* 0x000fe200000006ff */
[-C--:B------:R-:W-:Y:S01]  /*0dc0*/  FFMA.FTZ R111, R142, R141.reuse, R143 ;  /* 0x0000008d8e6f7223 */ /* 0x080fe2000001008f */
[----:B------:R-:W-:Y:S01]  /*0dd0*/  SHF.L.U32 R77, R77, 0x10, RZ ;  /* 0x000000104d4d7819 */ /* 0x000fe200000006ff */
[-C--:B------:R-:W-:Y:S02]  /*0de0*/  FFMA.FTZ R109, R76, R141.reuse, R109 ;  /* 0x0000008d4c6d7223 */ /* 0x080fe4000001006d */
[-C--:B------:R-:W-:Y:S01]  /*0df0*/  FFMA.FTZ R107, R34, R141.reuse, R107 ;  /* 0x0000008d226b7223 */ /* 0x080fe2000001006b */
[----:B------:R-:W-:Y:S01]  /*0e00*/  F2FP.BF16.F32.PACK_AB R35, R111, R102 ;  /* 0x000000666f23723e */ /* 0x000fe200000010ff */
[----:B------:R-:W-:Y:S01]  /*0e10*/  FFMA.FTZ R105, R32, R141, R77 ;  /* 0x0000008d20697223 */ /* 0x000fe2000001004d */
[----:B------:R-:W-:-:S02]  /*0e20*/  F2FP.BF16.F32.PACK_AB R34, R109, R104 ;  /* 0x000000686d22723e */ /* 0x000fc400000010ff */
[----:B------:R-:W-:Y:S02]  /*0e30*/  F2FP.BF16.F32.PACK_AB R33, R107, R106 ;  /* 0x0000006a6b21723e */ /* 0x000fe400000010ff */
[----:B------:R-:W-:Y:S01]  /*0e40*/  F2FP.BF16.F32.PACK_AB R32, R105, R108 ;  /* 0x0000006c6920723e */ /* 0x000fe200000010ff */
[----:B------:R-:W-:Y:S06]  /*0e50*/  BRA `(.L_x_6) ;  /* 0x0000000000c07947 */ /* 0x000fec0003800000 */
.L_x_5:
[----:B------:R-:W-:-:S04]  /*0e60*/  ISETP.NE.U32.AND P0, PT, R90, RZ, PT ;  /* 0x000000ff5a00720c */ /* 0x000fc80003f05070 */
[----:B------:R-:W-:-:S13]  /*0e70*/  ISETP.NE.AND.EX P0, PT, R91, RZ, PT, P0 ;  /* 0x000000ff5b00720c */ /* 0x000fda0003f05300 */
[----:B------:R-:W-:Y:S05]  /*0e80*/  @!P0 BRA `(.L_x_7) ;  /* 0x0000000000648947 */ /* 0x000fea0003800000 */
[C---:B-----5:R-:W-:Y:S01]  /*0e90*/  PRMT R32, R76.reuse, 0x7632, R32 ;  /* 0x000076324c207816 */ /* 0x060fe20000000020 */
[----:B------:R-:W-:Y:S01]  /*0ea0*/  IMAD.U32 R76, R76, 0x10000, RZ ;  /* 0x000100004c4c7824 */ /* 0x000fe200078e00ff */
[----:B------:R-:W-:Y:S02]  /*0eb0*/  PRMT R34, R78, 0x7632, R34 ;  /* 0x000076324e227816 */ /* 0x000fe40000000022 */
[----:B------:R-:W-:Y:S01]  /*0ec0*/  PRMT R33, R77, 0x7632, R33 ;  /* 0x000076324d217816 */ /* 0x000fe20000000021 */
[-C--:B------:R-:W-:Y:S01]  /*0ed0*/  FMUL.FTZ R108, R76, R141.reuse ;  /* 0x0000008d4c6c7220 */ /* 0x080fe20000410000 */
[----:B------:R-:W-:Y:S02]  /*0ee0*/  PRMT R35, R79, 0x7632, R35 ;  /* 0x000076324f237816 */ /* 0x000fe40000000023 */
[----:B------:R-:W-:Y:S02]  /*0ef0*/  SHF.L.U32 R76, R34, 0x10, RZ ;  /* 0x00000010224c7819 */ /* 0x000fe400000006ff */
[----:B------:R-:W-:Y:S01]  /*0f00*/  SHF.L.U32 R106, R77, 0x10, RZ ;  /* 0x000000104d6a7819 */ /* 0x000fe200000006ff */
[----:B------:R-:W-:Y:S01]  /*0f10*/  IMAD.U32 R142, R35, 0x10000, RZ ;  /* 0x00010000238e7824 */ /* 0x000fe200078e00ff */
[----:B------:R-:W-:Y:S01]  /*0f20*/  SHF.L.U32 R78, R78, 0x10, RZ ;  /* 0x000000104e4e7819 */ /* 0x000fe200000006ff */
[-C--:B------:R-:W-:Y:S01]  /*0f30*/  FMUL.FTZ R109, R76, R141.reuse ;  /* 0x0000008d4c6d7220 */ /* 0x080fe20000410000 */
[----:B------:R-:W-:Y:S01]  /*0f40*/  SHF.L.U32 R102, R79, 0x10, RZ ;  /* 0x000000104f667819 */ /* 0x000fe200000006ff */
[-C--:B------:R-:W-:Y:S01]  /*0f50*/  FMUL.FTZ R106, R106, R141.reuse ;  /* 0x0000008d6a6a7220 */ /* 0x080fe20000410000 */
[----:B------:R-:W-:Y:S01]  /*0f60*/  SHF.L.U32 R32, R32, 0x10, RZ ;  /* 0x0000001020207819 */ /* 0x000fe200000006ff */
[-C--:B------:R-:W-:Y:S01]  /*0f70*/  FMUL.FTZ R104, R78, R141.reuse ;  /* 0x0000008d4e687220 */ /* 0x080fe20000410000 */
[----:B------:R-:W-:Y:S01]  /*0f80*/  SHF.L.U32 R34, R33, 0x10, RZ ;  /* 0x0000001021227819 */ /* 0x000fe200000006ff */
[-C--:B------:R-:W-:Y:S01]  /*0f90*/  FMUL.FTZ R102, R102, R141.reuse ;  /* 0x0000008d66667220 */ /* 0x080fe20000410000 */
[-C--:B------:R-:W-:Y:S01]  /*0fa0*/  FMUL.FTZ R111, R142, R141.reuse ;  /* 0x0000008d8e6f7220 */ /* 0x080fe20000410000 */
[----:B------:R-:W-:-:S02]  /*0fb0*/  FMUL.FTZ R105, R32, R141 ;  /* 0x0000008d20697220 */ /* 0x000fc40000410000 */
[----:B------:R-:W-:Y:S01]  /*0fc0*/  FMUL.FTZ R107, R34, R141 ;  /* 0x0000008d226b7220 */ /* 0x000fe20000410000 */
[----:B------:R-:W-:Y:S02]  /*0fd0*/  F2FP.BF16.F32.PACK_AB R34, R109, R104 ;  /* 0x000000686d22723e */ /* 0x000fe400000010ff */
[----:B------:R-:W-:Y:S02]  /*0fe0*/  F2FP.BF16.F32.PACK_AB R35, R111, R102 ;  /* 0x000000666f23723e */ /* 0x000fe400000010ff */
[----:B------:R-:W-:Y:S02]  /*0ff0*/  F2FP.BF16.F32.PACK_AB R33, R107, R106 ;  /* 0x0000006a6b21723e */ /* 0x000fe400000010ff */
[----:B------:R-:W-:Y:S01]  /*1000*/  F2FP.BF16.F32.PACK_AB R32, R105, R108 ;  /* 0x0000006c6920723e */ /* 0x000fe200000010ff */
[----:B------:R-:W-:Y:S06]  /*1010*/  BRA `(.L_x_6) ;  /* 0x0000000000507947 */ /* 0x000fec0003800000 */
.L_x_7:
[----:B-----5:R-:W-:Y:S01]  /*1020*/  PRMT R102, R76, 0x7632, R102 ;  /* 0x000076324c667816 */ /* 0x020fe20000000066 */
[----:B------:R-:W-:Y:S01]  /*1030*/  IMAD.U32 R142, R78, 0x10000, RZ ;  /* 0x000100004e8e7824 */ /* 0x000fe200078e00ff */
[----:B------:R-:W-:Y:S02]  /*1040*/  SHF.L.U32 R76, R76, 0x10, RZ ;  /* 0x000000104c4c7819 */ /* 0x000fe400000006ff */
[C---:B------:R-:W-:Y:S02]  /*1050*/  PRMT R104, R77.reuse, 0x7632, R104 ;  /* 0x000076324d687816 */ /* 0x040fe40000000068 */
[----:B------:R-:W-:Y:S01]  /*1060*/  SHF.L.U32 R106, R77, 0x10, RZ ;  /* 0x000000104d6a7819 */ /* 0x000fe200000006ff */
[-C--:B------:R-:W-:Y:S01]  /*1070*/  FMUL.FTZ R108, R76, R141.reuse ;  /* 0x0000008d4c6c7220 */ /* 0x080fe20000410000 */
[----:B------:R-:W-:Y:S02]  /*1080*/  PRMT R77, R78, 0x7632, R77 ;  /* 0x000076324e4d7816 */ /* 0x000fe4000000004d */
[C---:B------:R-:W-:Y:S01]  /*1090*/  PRMT R105, R79.reuse, 0x7632, R105 ;  /* 0x000076324f697816 */ /* 0x040fe20000000069 */
[-C--:B------:R-:W-:Y:S01]  /*10a0*/  FMUL.FTZ R106, R106, R141.reuse ;  /* 0x0000008d6a6a7220 */ /* 0x080fe20000410000 */
[----:B------:R-:W-:Y:S01]  /*10b0*/  SHF.L.U32 R78, R104, 0x10, RZ ;  /* 0x00000010684e7819 */ /* 0x000fe200000006ff */
[-C--:B------:R-:W-:Y:S01]  /*10c0*/  FMUL.FTZ R104, R142, R141.reuse ;  /* 0x0000008d8e687220 */ /* 0x080fe20000410000 */
[----:B------:R-:W-:Y:S01]  /*10d0*/  SHF.L.U32 R144, R79, 0x10, RZ ;  /* 0x000000104f907819 */ /* 0x000fe200000006ff */
[----:B------:R-:W-:Y:S01]  /*10e0*/  IMAD.U32 R146, R105, 0x10000, RZ ;  /* 0x0001000069927824 */ /* 0x000fe200078e00ff */
[----:B------:R-:W-:Y:S01]  /*10f0*/  SHF.L.U32 R76, R102, 0x10, RZ ;  /* 0x00000010664c7819 */ /* 0x000fe200000006ff */
[-C--:B------:R-:W-:Y:S01]  /*1100*/  FMUL.FTZ R107, R78, R141.reuse ;  /* 0x0000008d4e6b7220 */ /* 0x080fe20000410000 */
[----:B------:R-:W-:Y:S01]  /*1110*/  SHF.L.U32 R142, R77, 0x10, RZ ;  /* 0x000000104d8e7819 */ /* 0x000fe200000006ff */
[-C--:B------:R-:W-:Y:S01]  /*1120*/  FMUL.FTZ R102, R144, R141.reuse ;  /* 0x0000008d90667220 */ /* 0x080fe20000410000 */
[-C--:B------:R-:W-:Y:S01]  /*1130*/  FMUL.FTZ R111, R146, R141.reuse ;  /* 0x0000008d926f7220 */ /* 0x080fe20000410000 */
[----:B------:R-:W-:-:S02]  /*1140*/  FMUL.FTZ R105, R76, R141 ;  /* 0x0000008d4c697220 */ /* 0x000fc40000410000 */
[----:B------:R-:W-:-:S07]  /*1150*/  FMUL.FTZ R109, R142, R141 ;  /* 0x0000008d8e6d7220 */ /* 0x000fce0000410000 */
.L_x_6:
[----:B------:R-:W0:Y:S01]  /*1160*/  @P5 LDC.64 R76, c[0x0][0x3a8] ;  /* 0x0000ea00ff4c5b82 */ /* 0x000e220000000a00 */
[C---:B------:R-:W-:Y:S01]  /*1170*/  IADD3 R142, PT, PT, R100.reuse, 0x80, RZ ;  /* 0x00000080648e7810 */ /* 0x040fe20007ffe0ff */
[----:B0-----:R-:W-:-:S05]  /*1180*/  @P5 IMAD.WIDE.U32 R76, R100, 0x10, R76 ;  /* 0x00000010644c5825 */ /* 0x001fca00078e004c */
[----:B------:R0:W-:Y:S02]  /*1190*/  @P5 STG.E.128 desc[UR6][R76.64], R32 ;  /* 0x000000204c005986 */ /* 0x0001e4000c101d06 */
.L_x_4:
[----:B------:R-:W-:Y:S05]  /*11a0*/  BSYNC.RECONVERGENT B0 ;  /* 0x0000000000007941 */ /* 0x000fea0003800200 */
.L_x_3:
[----:B------:R-:W-:Y:S01]  /*11b0*/  ISETP.GE.U32.AND P1, PT, R5, 0x100, PT ;  /* 0x000001000500780c */ /* 0x000fe20003f26070 */
[----:B------:R-:W-:Y:S03]  /*11c0*/  BSSY.RECONVERGENT B0, `(.L_x_8) ;  /* 0x0000065000007945 */ /* 0x000fe60003800200 */
[----:B0-----:R-:W-:-:S09]  /*11d0*/  P2R R76, PR, RZ, 0x2 ;  /* 0x00000002ff4c7803 */ /* 0x001fd20000000000 */
[----:B------:R-:W-:Y:S05]  /*11e0*/  @!P1 BRA `(.L_x_9) ;  /* 0x0000000400889947 */ /* 0x000fea0003800000 */
        /* <DEDUP_REMOVED lines=9> */
[----:B-----5:R-:W-:Y:S01]  /*1280*/  PRMT R112, R77, 0x7632, R112 ;  /* 0x000076324d707816 */ /* 0x020fe20000000070 */
[----:B------:R-:W-:Y:S01]  /*1290*/  IMAD.U32 R144, R79, 0x10000, RZ ;  /* 0x000100004f907824 */ /* 0x000fe200078e00ff */
[----:B------:R-:W-:Y:S02]  /*12a0*/  SHF.L.U32 R114, R77, 0x10, RZ ;  /* 0x000000104d727819 */ /* 0x000fe400000006ff */
[----:B------:R-:W-:Y:S02]  /*12b0*/  PRMT R116, R79, 0x7632, R116 ;  /* 0x000076324f747816 */ /* 0x000fe40000000074 */
[----:B------:R-:W-:Y:S02]  /*12c0*/  PRMT R110, R76, 0x7632, R110 ;  /* 0x000076324c6e7816 */ /* 0x000fe4000000006e */
[----:B------:R-:W-:Y:S02]  /*12d0*/  PRMT R115, R78, 0x7632, R115 ;  /* 0x000076324e737816 */ /* 0x000fe40000000073 */
[----:B------:R-:W-:Y:S01]  /*12e0*/  SHF.L.U32 R76, R76, 0x10, RZ ;  /* 0x000000104c4c7819 */ /* 0x000fe200000006ff */
[----:B------:R-:W-:Y:S01]  /*12f0*/  IMAD.U32 R110, R110, 0x10000, RZ ;  /* 0x000100006e6e7824 */ /* 0x000fe200078e00ff */
[----:B------:R-:W-:-:S02]  /*1300*/  SHF.L.U32 R78, R78, 0x10, RZ ;  /* 0x000000104e4e7819 */ /* 0x000fc400000006ff */
[----:B------:R-:W-:Y:S02]  /*1310*/  SHF.L.U32 R112, R112, 0x10, RZ ;  /* 0x0000001070707819 */ /* 0x000fe400000006ff */
[----:B------:R-:W-:Y:S02]  /*1320*/  SHF.L.U32 R116, R116, 0x10, RZ ;  /* 0x0000001074747819 */ /* 0x000fe400000006ff */
[C---:B--2---:R-:W-:Y:S02]  /*1330*/  PRMT R77, R32.reuse, 0x7632, R77 ;  /* 0x00007632204d7816 */ /* 0x044fe4000000004d */
[----:B------:R-:W-:Y:S02]  /*1340*/  SHF.L.U32 R103, R32, 0x10, RZ ;  /* 0x0000001020677819 */ /* 0x000fe400000006ff */
[C---:B------:R-:W-:Y:S02]  /*1350*/  PRMT R32, R33.reuse, 0x7632, R32 ;  /* 0x0000763221207816 */ /* 0x040fe40000000020 */
[----:B------:R-:W-:Y:S01]  /*1360*/  SHF.L.U32 R33, R33, 0x10, RZ ;  /* 0x0000001021217819 */ /* 0x000fe200000006ff */
[----:B------:R-:W-:Y:S01]  /*1370*/  FFMA.FTZ R103, R76, R141, R103 ;  /* 0x0000008d4c677223 */ /* 0x000fe20000010067 */
[----:B------:R-:W-:-:S02]  /*1380*/  PRMT R79, R34, 0x7632, R79 ;  /* 0x00007632224f7816 */ /* 0x000fc4000000004f */
[----:B------:R-:W-:Y:S01]  /*1390*/  SHF.L.U32 R113, R34, 0x10, RZ ;  /* 0x0000001022717819 */ /* 0x000fe200000006ff */
[-C--:B------:R-:W-:Y:S01]  /*13a0*/  FFMA.FTZ R101, R114, R141.reuse, R33 ;  /* 0x0000008d72657223 */ /* 0x080fe20000010021 */
[----:B------:R-:W-:Y:S01]  /*13b0*/  PRMT R34, R35, 0x7632, R34 ;  /* 0x0000763223227816 */ /* 0x000fe20000000022 */
[----:B------:R-:W-:Y:S01]  /*13c0*/  IMAD.U32 R79, R79, 0x10000, RZ ;  /* 0x000100004f4f7824 */ /* 0x000fe200078e00ff */
[----:B------:R-:W-:Y:S01]  /*13d0*/  SHF.L.U32 R35, R35, 0x10, RZ ;  /* 0x0000001023237819 */ /* 0x000fe200000006ff */
[-C--:B------:R-:W-:Y:S01]  /*13e0*/  FFMA.FTZ R113, R78, R141.reuse, R113 ;  /* 0x0000008d4e717223 */ /* 0x080fe20000010071 */
[----:B------:R-:W-:Y:S02]  /*13f0*/  SHF.L.U32 R114, R115, 0x10, RZ ;  /* 0x0000001073727819 */ /* 0x000fe400000006ff */
[----:B------:R-:W-:Y:S01]  /*1400*/  SHF.L.U32 R143, R34, 0x10, RZ ;  /* 0x00000010228f7819 */ /* 0x000fe200000006ff */
[-C--:B------:R-:W-:Y:S01]  /*1410*/  FFMA.FTZ R115, R144, R141.reuse, R35 ;  /* 0x0000008d90737223 */ /* 0x080fe20000010023 */
[----:B------:R-:W-:Y:S01]  /*1420*/  SHF.L.U32 R33, R32, 0x10, RZ ;  /* 0x0000001020217819 */ /* 0x000fe200000006ff */
[-C--:B------:R-:W-:Y:S01]  /*1430*/  FFMA.FTZ R114, R114, R141.reuse, R79 ;  /* 0x0000008d72727223 */ /* 0x080fe2000001004f */
[----:B------:R-:W-:Y:S01]  /*1440*/  SHF.L.U32 R77, R77, 0x10, RZ ;  /* 0x000000104d4d7819 */ /* 0x000fe200000006ff */
[----:B------:R-:W-:-:S02]  /*1450*/  FFMA.FTZ R116, R116, R141, R143 ;  /* 0x0000008d74747223 */ /* 0x000fc4000001008f */
[----:B------:R-:W-:Y:S01]  /*1460*/  FFMA.FTZ R112, R112, R141, R33 ;  /* 0x0000008d70707223 */ /* 0x000fe20000010021 */
[----:B------:R-:W-:Y:S01]  /*1470*/  F2FP.BF16.F32.PACK_AB R34, R114, R113 ;  /* 0x000000717222723e */ /* 0x000fe200000010ff */
[----:B------:R-:W-:Y:S01]  /*1480*/  FFMA.FTZ R110, R110, R141, R77 ;  /* 0x0000008d6e6e7223 */ /* 0x000fe2000001004d */
[----:B------:R-:W-:Y:S02]  /*1490*/  F2FP.BF16.F32.PACK_AB R35, R116, R115 ;  /* 0x000000737423723e */ /* 0x000fe400000010ff */
[----:B------:R-:W-:Y:S02]  /*14a0*/  F2FP.BF16.F32.PACK_AB R33, R112, R101 ;  /* 0x000000657021723e */ /* 0x000fe400000010ff */
[----:B------:R-:W-:Y:S01]  /*14b0*/  F2FP.BF16.F32.PACK_AB R32, R110, R103 ;  /* 0x000000676e20723e */ /* 0x000fe200000010ff */
[----:B------:R-:W-:Y:S06]  /*14c0*/  BRA `(.L_x_11) ;  /* 0x0000000000c07947 */ /* 0x000fec0003800000 */
.L_x_10:
[----:B------:R-:W-:-:S04]  /*14d0*/  ISETP.NE.U32.AND P1, PT, R90, RZ, PT ;  /* 0x000000ff5a00720c */ /* 0x000fc80003f25070 */
[----:B------:R-:W-:-:S13]  /*14e0*/  ISETP.NE.AND.EX P1, PT, R91, RZ, PT, P1 ;  /* 0x000000ff5b00720c */ /* 0x000fda0003f25310 */
[----:B------:R-:W-:Y:S05]  /*14f0*/  @P1 BRA `(.L_x_12) ;  /* 0x0000000000541947 */ /* 0x000fea0003800000 */
[C---:B-----5:R-:W-:Y:S02]  /*1500*/  PRMT R101, R76.reuse, 0x7632, R101 ;  /* 0x000076324c657816 */ /* 0x060fe40000000065 */
[C---:B------:R-:W-:Y:S02]  /*1510*/  SHF.L.U32 R114, R77.reuse, 0x10, RZ ;  /* 0x000000104d727819 */ /* 0x040fe400000006ff */
[----:B------:R-:W-:Y:S02]  /*1520*/  SHF.L.U32 R76, R76, 0x10, RZ ;  /* 0x000000104c4c7819 */ /* 0x000fe400000006ff */
[----:B------:R-:W-:Y:S02]  /*1530*/  PRMT R112, R77, 0x7632, R112 ;  /* 0x000076324d707816 */ /* 0x000fe40000000070 */
[----:B------:R-:W-:Y:S01]  /*1540*/  PRMT R77, R78, 0x7632, R77 ;  /* 0x000076324e4d7816 */ /* 0x000fe2000000004d */
[-C--:B------:R-:W-:Y:S01]  /*1550*/  FMUL.FTZ R103, R76, R141.reuse ;  /* 0x0000008d4c677220 */ /* 0x080fe20000410000 */
[----:B------:R-:W-:Y:S01]  /*1560*/  PRMT R115, R79, 0x7632, R115 ;  /* 0x000076324f737816 */ /* 0x000fe20000000073 */
[----:B------:R-:W-:Y:S01]  /*1570*/  IMAD.U32 R78, R78, 0x10000, RZ ;  /* 0x000100004e4e7824 */ /* 0x000fe200078e00ff */
        /* <DEDUP_REMOVED lines=9> */
[-C--:B------:R-:W-:Y:S01]  /*1610*/  FMUL.FTZ R112, R112, R141.reuse ;  /* 0x0000008d70707220 */ /* 0x080fe20000410000 */
[-C--:B------:R-:W-:Y:S01]  /*1620*/  FMUL.FTZ R116, R76, R141.reuse ;  /* 0x0000008d4c747220 */ /* 0x080fe20000410000 */
[----:B------:R-:W-:Y:S01]  /*1630*/  FMUL.FTZ R114, R114, R141 ;  /* 0x0000008d72727220 */ /* 0x000fe20000410000 */
[----:B------:R-:W-:Y:S06]  /*1640*/  BRA `(.L_x_11) ;  /* 0x0000000000607947 */ /* 0x000fec0003800000 */
.L_x_12:
[C---:B-----5:R-:W-:Y:S02]  /*1650*/  PRMT R33, R77.reuse, 0x7632, R33 ;  /* 0x000076324d217816 */ /* 0x060fe40000000021 */
[----:B------:R-:W-:Y:S02]  /*1660*/  SHF.L.U32 R34, R77, 0x10, RZ ;  /* 0x000000104d227819 */ /* 0x000fe400000006ff */
[----:B------:R-:W-:Y:S02]  /*1670*/  PRMT R32, R76, 0x7632, R32 ;  /* 0x000076324c207816 */ /* 0x000fe40000000020 */
[----:B------:R-:W-:Y:S01]  /*1680*/  PRMT R35, R78, 0x7632, R35 ;  /* 0x000076324e237816 */ /* 0x000fe20000000023 */
[----:B------:R-:W-:Y:S01]  /*1690*/  FMUL.FTZ R101, R34, R141 ;  /* 0x0000008d22657220 */ /* 0x000fe20000410000 */
[C---:B------:R-:W-:Y:S01]  /*16a0*/  PRMT R77, R79.reuse, 0x7632, R77 ;  /* 0x000076324f4d7816 */ /* 0x040fe2000000004d */
[----:B------:R-:W-:Y:S01]  /*16b0*/  IMAD.U32 R32, R32, 0x10000, RZ ;  /* 0x0001000020207824 */ /* 0x000fe200078e00ff */
[----:B------:R-:W-:-:S02]  /*16c0*/  SHF.L.U32 R110, R79, 0x10, RZ ;  /* 0x000000104f6e7819 */ /* 0x000fc400000006ff */
[----:B------:R-:W-:Y:S02]  /*16d0*/  SHF.L.U32 R76, R76, 0x10, RZ ;  /* 0x000000104c4c7819 */ /* 0x000fe400000006ff */
        /* <DEDUP_REMOVED lines=14> */
[----:B------:R-:W-:-:S07]  /*17c0*/  F2FP.BF16.F32.PACK_AB R32, R110, R103 ;  /* 0x000000676e20723e */ /* 0x000fce00000010ff */
.L_x_11:
[----:B------:R-:W0:Y:S02]  /*17d0*/  @P5 LDC.64 R76, c[0x0][0x3a8] ;  /* 0x0000ea00ff4c5b82 */ /* 0x000e240000000a00 */
[C---:B0-----:R-:W-:Y:S01]  /*17e0*/  @P5 IMAD.WIDE.U32 R76, R142.reuse, 0x10, R76 ;  /* 0x000000108e4c5825 */ /* 0x041fe200078e004c */
[----:B------:R-:W-:-:S04]  /*17f0*/  IADD3 R142, PT, PT, R142, 0x80, RZ ;  /* 0x000000808e8e7810 */ /* 0x000fc80007ffe0ff */
[----:B------:R0:W-:Y:S03]  /*1800*/  @P5 STG.E.128 desc[UR6][R76.64], R32 ;  /* 0x000000204c005986 */ /* 0x0001e6000c101d06 */
.L_x_9:
[----:B------:R-:W-:Y:S05]  /*1810*/  BSYNC.RECONVERGENT B0 ;  /* 0x0000000000007941 */ /* 0x000fea0003800200 */
.L_x_8:
[----:B------:R-:W-:Y:S01]  /*1820*/  ISETP.GE.U32.AND P1, PT, R5, 0x180, PT ;  /* 0x000001800500780c */ /* 0x000fe20003f26070 */
[----:B------:R-:W-:-:S12]  /*1830*/  BSSY.RECONVERGENT B0, `(.L_x_13) ;  /* 0x0000064000007945 */ /* 0x000fd80003800200 */
[----:B------:R-:W-:Y:S05]  /*1840*/  @!P1 BRA `(.L_x_14) ;  /* 0x0000000400889947 */ /* 0x000fea0003800000 */
[----:B0-----:R-:W0:Y:S02]  /*1850*/  LDC.64 R76, c[0x0][0x390] ;  /* 0x0000e400ff4c7b82 */ /* 0x001e240000000a00 */
        /* <DEDUP_REMOVED lines=8> */
[C---:B-----5:R-:W-:Y:S02]  /*18e0*/  PRMT R120, R77.reuse, 0x7632, R120 ;  /* 0x000076324d787816 */ /* 0x060fe40000000078 */
[----:B------:R-:W-:Y:S02]  /*18f0*/  SHF.L.U32 R122, R77, 0x10, RZ ;  /* 0x000000104d7a7819 */ /* 0x000fe400000006ff */
[C---:B------:R-:W-:Y:S02]  /*1900*/  PRMT R124, R79.reuse, 0x7632, R124 ;  /* 0x000076324f7c7816 */ /* 0x040fe4000000007c */
[----:B------:R-:W-:Y:S02]  /*1910*/  SHF.L.U32 R144, R79, 0x10, RZ ;  /* 0x000000104f907819 */ /* 0x000fe400000006ff */
[C---:B------:R-:W-:Y:S01]  /*1920*/  PRMT R118, R76.reuse, 0x7632, R118 ;  /* 0x000076324c767816 */ /* 0x040fe20000000076 */
[----:B------:R-:W-:Y:S01]  /*1930*/  IMAD.U32 R76, R76, 0x10000, RZ ;  /* 0x000100004c4c7824 */ /* 0x000fe200078e00ff */
[----:B------:R-:W-:-:S02]  /*1940*/  PRMT R123, R78, 0x7632, R123 ;  /* 0x000076324e7b7816 */ /* 0x000fc4000000007b */
[----:B------:R-:W-:Y:S02]  /*1950*/  SHF.L.U32 R78, R78, 0x10, RZ ;  /* 0x000000104e4e7819 */ /* 0x000fe400000006ff */
[----:B------:R-:W-:Y:S02]  /*1960*/  SHF.L.U32 R118, R118, 0x10, RZ ;  /* 0x0000001076767819 */ /* 0x000fe400000006ff */
[----:B------:R-:W-:Y:S02]  /*1970*/  SHF.L.U32 R120, R120, 0x10, RZ ;  /* 0x0000001078787819 */ /* 0x000fe400000006ff */
[----:B------:R-:W-:Y:S02]  /*1980*/  SHF.L.U32 R124, R124, 0x10, RZ ;  /* 0x000000107c7c7819 */ /* 0x000fe400000006ff */
[C---:B--2---:R-:W-:Y:S02]  /*1990*/  PRMT R77, R32.reuse, 0x7632, R77 ;  /* 0x00007632204d7816 */ /* 0x044fe4000000004d */
[----:B------:R-:W-:-:S02]  /*19a0*/  SHF.L.U32 R117, R32, 0x10, RZ ;  /* 0x0000001020757819 */ /* 0x000fc400000006ff */
[C---:B------:R-:W-:Y:S01]  /*19b0*/  PRMT R32, R33.reuse, 0x7632, R32 ;  /* 0x0000763221207816 */ /* 0x040fe20000000020 */
[----:B------:R-:W-:Y:S01]  /*19c0*/  IMAD.U32 R33, R33, 0x10000, RZ ;  /* 0x0001000021217824 */ /* 0x000fe200078e00ff */
[C---:B------:R-:W-:Y:S01]  /*19d0*/  PRMT R79, R34.reuse, 0x7632, R79 ;  /* 0x00007632224f7816 */ /* 0x040fe2000000004f */
[----:B------:R-:W-:Y:S01]  /*19e0*/  IMAD.U32 R77, R77, 0x10000, RZ ;  /* 0x000100004d4d7824 */ /* 0x000fe200078e00ff */
[----:B------:R-:W-:Y:S01]  /*19f0*/  SHF.L.U32 R121, R34, 0x10, RZ ;  /* 0x0000001022797819 */ /* 0x000fe200000006ff */
[-C--:B------:R-:W-:Y:S01]  /*1a00*/  FFMA.FTZ R119, R122, R141.reuse, R33 ;  /* 0x0000008d7a777223 */ /* 0x080fe20000010021 */
[----:B------:R-:W-:Y:S01]  /*1a10*/  PRMT R34, R35, 0x7632, R34 ;  /* 0x0000763223227816 */ /* 0x000fe20000000022 */
[----:B------:R-:W-:Y:S01]  /*1a20*/  IMAD.U32 R122, R123, 0x10000, RZ ;  /* 0x000100007b7a7824 */ /* 0x000fe200078e00ff */
[----:B------:R-:W-:Y:S01]  /*1a30*/  SHF.L.U32 R35, R35, 0x10, RZ ;  /* 0x0000001023237819 */ /* 0x000fe200000006ff */
[-C--:B------:R-:W-:Y:S01]  /*1a40*/  FFMA.FTZ R117, R76, R141.reuse, R117 ;  /* 0x0000008d4c757223 */ /* 0x080fe20000010075 */
[----:B------:R-:W-:Y:S01]  /*1a50*/  SHF.L.U32 R143, R34, 0x10, RZ ;  /* 0x00000010228f7819 */ /* 0x000fe200000006ff */
[-C--:B------:R-:W-:Y:S01]  /*1a60*/  FFMA.FTZ R121, R78, R141.reuse, R121 ;  /* 0x0000008d4e797223 */ /* 0x080fe20000010079 */
[----:B------:R-:W-:Y:S01]  /*1a70*/  SHF.L.U32 R79, R79, 0x10, RZ ;  /* 0x000000104f4f7819 */ /* 0x000fe200000006ff */
[-C--:B------:R-:W-:Y:S01]  /*1a80*/  FFMA.FTZ R123, R144, R141.reuse, R35 ;  /* 0x0000008d907b7223 */ /* 0x080fe20000010023 */
[----:B------:R-:W-:Y:S01]  /*1a90*/  SHF.L.U32 R33, R32, 0x10, RZ ;  /* 0x0000001020217819 */ /* 0x000fe200000006ff */
[-C--:B------:R-:W-:Y:S01]  /*1aa0*/  FFMA.FTZ R124, R124, R141.reuse, R143 ;  /* 0x0000008d7c7c7223 */ /* 0x080fe2000001008f */
[-C--:B------:R-:W-:Y:S01]  /*1ab0*/  FFMA.FTZ R118, R118, R141.reuse, R77 ;  /* 0x0000008d76767223 */ /* 0x080fe2000001004d */
[----:B------:R-:W-:-:S02]  /*1ac0*/  FFMA.FTZ R122, R122, R141, R79 ;  /* 0x0000008d7a7a7223 */ /* 0x000fc4000001004f */
[----:B------:R-:W-:Y:S01]  /*1ad0*/  FFMA.FTZ R120, R120, R141, R33 ;  /* 0x0000008d78787223 */ /* 0x000fe20000010021 */
[----:B------:R-:W-:Y:S02]  /*1ae0*/  F2FP.BF16.F32.PACK_AB R35, R124, R123 ;  /* 0x0000007b7c23723e */ /* 0x000fe400000010ff */
[----:B------:R-:W-:Y:S02]  /*1af0*/  F2FP.BF16.F32.PACK_AB R34, R122, R121 ;  /* 0x000000797a22723e */ /* 0x000fe400000010ff */
[----:B------:R-:W-:Y:S02]  /*1b00*/  F2FP.BF16.F32.PACK_AB R33, R120, R119 ;  /* 0x000000777821723e */ /* 0x000fe400000010ff */
[----:B------:R-:W-:Y:S01]  /*1b10*/  F2FP.BF16.F32.PACK_AB R32, R118, R117 ;  /* 0x000000757620723e */ /* 0x000fe200000010ff */
[----:B------:R-:W-:Y:S06]  /*1b20*/  BRA `(.L_x_16) ;  /* 0x0000000000c07947 */ /* 0x000fec0003800000 */
.L_x_15:
[----:B------:R-:W-:-:S04]  /*1b30*/  ISETP.NE.U32.AND P2, PT, R90, RZ, PT ;  /* 0x000000ff5a00720c */ /* 0x000fc80003f45070 */
[----:B------:R-:W-:-:S13]  /*1b40*/  ISETP.NE.AND.EX P2, PT, R91, RZ, PT, P2 ;  /* 0x000000ff5b00720c */ /* 0x000fda0003f45320 */
[----:B------:R-:W-:Y:S05]  /*1b50*/  @P2 BRA `(.L_x_17) ;  /* 0x0000000000542947 */ /* 0x000fea0003800000 */
[C---:B-----5:R-:W-:Y:S02]  /*1b60*/  PRMT R118, R76.reuse, 0x7632, R118 ;  /* 0x000076324c767816 */ /* 0x060fe40000000076 */
[----:B------:R-:W-:Y:S02]  /*1b70*/  SHF.L.U32 R76, R76, 0x10, RZ ;  /* 0x000000104c4c7819 */ /* 0x000fe400000006ff */
[C---:B------:R-:W-:Y:S01]  /*1b80*/  SHF.L.U32 R122, R77.reuse, 0x10, RZ ;  /* 0x000000104d7a7819 */ /* 0x040fe200000006ff */
[----:B------:R-:W-:Y:S01]  /*1b90*/  IMAD.U32 R118, R118, 0x10000, RZ ;  /* 0x0001000076767824 */ /* 0x000fe200078e00ff */
[----:B------:R-:W-:Y:S01]  /*1ba0*/  PRMT R120, R77, 0x7632, R120 ;  /* 0x000076324d787816 */ /* 0x000fe20000000078 */
[-C--:B------:R-:W-:Y:S01]  /*1bb0*/  FMUL.FTZ R117, R76, R141.reuse ;  /* 0x0000008d4c757220 */ /* 0x080fe20000410000 */
[----:B------:R-:W-:Y:S01]  /*1bc0*/  PRMT R77, R78, 0x7632, R77 ;  /* 0x000076324e4d7816 */ /* 0x000fe2000000004d */
[-C--:B------:R-:W-:Y:S01]  /*1bd0*/  FMUL.FTZ R119, R122, R141.reuse ;  /* 0x0000008d7a777220 */ /* 0x080fe20000410000 */
[C---:B------:R-:W-:Y:S01]  /*1be0*/  PRMT R123, R79.reuse, 0x7632, R123 ;  /* 0x000076324f7b7816 */ /* 0x040fe2000000007b */
[----:B------:R-:W-:Y:S01]  /*1bf0*/  FMUL.FTZ R118, R118, R141 ;  /* 0x0000008d76767220 */ /* 0x000fe20000410000 */
[----:B------:R-:W-:-:S02]  /*1c00*/  SHF.L.U32 R124, R79, 0x10, RZ ;  /* 0x000000104f7c7819 */ /* 0x000fc400000006ff */
[----:B------:R-:W-:Y:S02]  /*1c10*/  SHF.L.U32 R78, R78, 0x10, RZ ;  /* 0x000000104e4e7819 */ /* 0x000fe400000006ff */
[----:B------:R-:W-:Y:S02]  /*1c20*/  SHF.L.U32 R120, R120, 0x10, RZ ;  /* 0x0000001078787819 */ /* 0x000fe400000006ff */
[----:B------:R-:W-:Y:S01]  /*1c30*/  SHF.L.U32 R122, R77, 0x10, RZ ;  /* 0x000000104d7a7819 */ /* 0x000fe200000006ff */
[-C--:B------:R-:W-:Y:S01]  /*1c40*/  FMUL.FTZ R121, R78, R141.reuse ;  /* 0x0000008d4e797220 */ /* 0x080fe20000410000 */
[----:B------:R-:W-:Y:S01]  /*1c50*/  SHF.L.U32 R76, R123, 0x10, RZ ;  /* 0x000000107b4c7819 */ /* 0x000fe200000006ff */
[-C--:B------:R-:W-:Y:S01]  /*1c60*/  FMUL.FTZ R123, R124, R141.reuse ;  /* 0x0000008d7c7b7220 */ /* 0x080fe20000410000 */
[-C--:B------:R-:W-:Y:S01]  /*1c70*/  FMUL.FTZ R120, R120, R141.reuse ;  /* 0x0000008d78787220 */ /* 0x080fe20000410000 */
[-C--:B------:R-:W-:Y:S02]  /*1c80*/  FMUL.FTZ R122, R122, R141.reuse ;  /* 0x0000008d7a7a7220 */ /* 0x080fe40000410000 */
[----:B------:R-:W-:Y:S01]  /*1c90*/  FMUL.FTZ R124, R76, R141 ;  /* 0x0000008d4c7c7220 */ /* 0x000fe20000410000 */
[----:B------:R-:W-:Y:S06]  /*1ca0*/  BRA `(.L_x_16) ;  /* 0x0000000000607947 */ /* 0x000fec0003800000 */
.L_x_17:
[C---:B-----5:R-:W-:Y:S01]  /*1cb0*/  PRMT R33, R77.reuse, 0x7632, R33 ;  /* 0x000076324d217816 */ /* 0x060fe20000000021 */
[----:B------:R-:W-:Y:S01]  /*1cc0*/  IMAD.U32 R34, R77, 0x10000, RZ ;  /* 0x000100004d227824 */ /* 0x000fe200078e00ff */
[----:B------:R-:W-:Y:S02]  /*1cd0*/  PRMT R32, R76, 0x7632, R32 ;  /* 0x000076324c207816 */ /* 0x000fe40000000020 */
[----:B------:R-:W-:Y:S01]  /*1ce0*/  PRMT R35, R78, 0x7632, R35 ;  /* 0x000076324e237816 */ /* 0x000fe20000000023 */
[----:B------:R-:W-:Y:S01]  /*1cf0*/  FMUL.FTZ R119, R34, R141 ;  /* 0x0000008d22777220 */ /* 0x000fe20000410000 */
[C---:B------:R-:W-:Y:S02]  /*1d00*/  PRMT R77, R79.reuse, 0x7632, R77 ;  /* 0x000076324f4d7816 */ /* 0x040fe4000000004d */
[----:B------:R-:W-:Y:S01]  /*1d10*/  SHF.L.U32 R118, R79, 0x10, RZ ;  /* 0x000000104f767819 */ /* 0x000fe200000006ff */
[----:B------:R-:W-:Y:S01]  /*1d20*/  IMAD.U32 R122, R35, 0x10000, RZ ;  /* 0x00010000237a7824 */ /* 0x000fe200078e00ff */
[----:B------:R-:W-:-:S02]  /*1d30*/  SHF.L.U32 R76, R76, 0x10, RZ ;  /* 0x000000104c4c7819 */ /* 0x000fc400000006ff */
        /* <DEDUP_REMOVED lines=9> */
[-C--:B------:R-:W-:Y:S02]  /*1dd0*/  FMUL.FTZ R124, R124, R141.reuse ;  /* 0x0000008d7c7c7220 */ /* 0x080fe40000410000 */
[----:B------:R-:W-:Y:S01]  /*1de0*/  FMUL.FTZ R120, R120, R141 ;  /* 0x0000008d78787220 */ /* 0x000fe20000410000 */
[----:B------:R-:W-:-:S02]  /*1df0*/  F2FP.BF16.F32.PACK_AB R34, R122, R121 ;  /* 0x000000797a22723e */ /* 0x000fc400000010ff */
[----:B------:R-:W-:Y:S02]  /*1e00*/  F2FP.BF16.F32.PACK_AB R35, R124, R123 ;  /* 0x0000007b7c23723e */ /* 0x000fe400000010ff */
[----:B------:R-:W-:Y:S02]  /*1e10*/  F2FP.BF16.F32.PACK_AB R33, R120, R119 ;  /* 0x000000777821723e */ /* 0x000fe400000010ff */
[----:B------:R-:W-:-:S07]  /*1e20*/  F2FP.BF16.F32.PACK_AB R32, R118, R117 ;  /* 0x000000757620723e */ /* 0x000fce00000010ff */
.L_x_16:
[----:B------:R-:W0:Y:S02]  /*1e30*/  @P5 LDC.64 R76, c[0x0][0x3a8] ;  /* 0x0000ea00ff4c5b82 */ /* 0x000e240000000a00 */
[C---:B0-----:R-:W-:Y:S01]  /*1e40*/  @P5 IMAD.WIDE.U32 R76, R142.reuse, 0x10, R76 ;  /* 0x000000108e4c5825 */ /* 0x041fe200078e004c */
[----:B------:R-:W-:-:S04]  /*1e50*/  IADD3 R142, PT, PT, R142, 0x80, RZ ;  /* 0x000000808e8e7810 */ /* 0x000fc80007ffe0ff */
[----:B------:R1:W-:Y:S03]  /*1e60*/  @P5 STG.E.128 desc[UR6][R76.64], R32 ;  /* 0x000000204c005986 */ /* 0x0003e6000c101d06 */
.L_x_14:
[----:B------:R-:W-:Y:S05]  /*1e70*/  BSYNC.RECONVERGENT B0 ;  /* 0x0000000000007941 */ /* 0x000fea0003800200 */
.L_x_13:
[----:B------:R-:W-:Y:S01]  /*1e80*/  ISETP.GE.U32.AND P2, PT, R5, 0x200, PT ;  /* 0x000002000500780c */ /* 0x000fe20003f46070 */
[----:B------:R-:W-:-:S12]  /*1e90*/  BSSY.RECONVERGENT B0, `(.L_x_18) ;  /* 0x0000064000007945 */ /* 0x000fd80003800200 */
[----:B------:R-:W-:Y:S05]  /*1ea0*/  @!P2 BRA `(.L_x_19) ;  /* 0x000000040088a947 */ /* 0x000fea0003800000 */
[----:B01----:R-:W0:Y:S02]  /*1eb0*/  LDC.64 R76, c[0x0][0x390] ;  /* 0x0000e400ff4c7b82 */ /* 0x003e240000000a00 */
        /* <DEDUP_REMOVED lines=12> */
[----:B------:R-:W-:Y:S02]  /*1f80*/  PRMT R126, R76, 0x7632, R126 ;  /* 0x000076324c7e7816 */ /* 0x000fe4000000007e */
[C---:B------:R-:W-:Y:S01]  /*1f90*/  PRMT R131, R78.reuse, 0x7632, R131 ;  /* 0x000076324e837816 */ /* 0x040fe20000000083 */
[----:B------:R-:W-:Y:S01]  /*1fa0*/  IMAD.U32 R78, R78, 0x10000, RZ ;  /* 0x000100004e4e7824 */ /* 0x000fe200078e00ff */
[----:B------:R-:W-:-:S02]  /*1fb0*/  SHF.L.U32 R76, R76, 0x10, RZ ;  /* 0x000000104c4c7819 */ /* 0x000fc400000006ff */
[----:B------:R-:W-:Y:S02]  /*1fc0*/  SHF.L.U32 R126, R126, 0x10, RZ ;  /* 0x000000107e7e7819 */ /* 0x000fe400000006ff */
[----:B------:R-:W-:Y:S02]  /*1fd0*/  SHF.L.U32 R128, R128, 0x10, RZ ;  /* 0x0000001080807819 */ /* 0x000fe400000006ff */
[----:B------:R-:W-:Y:S02]  /*1fe0*/  SHF.L.U32 R132, R132, 0x10, RZ ;  /* 0x0000001084847819 */ /* 0x000fe400000006ff */
[C---:B--2---:R-:W-:Y:S02]  /*1ff0*/  PRMT R77, R32.reuse, 0x7632, R77 ;  /* 0x00007632204d7816 */ /* 0x044fe4000000004d */
[----:B------:R-:W-:Y:S02]  /*2000*/  SHF.L.U32 R125, R32, 0x10, RZ ;  /* 0x00000010207d7819 */ /* 0x000fe400000006ff */
[----:B------:R-:W-:-:S02]  /*2010*/  PRMT R32, R33, 0x7632, R32 ;  /* 0x0000763221207816 */ /* 0x000fc40000000020 */
[----:B------:R-:W-:Y:S01]  /*2020*/  SHF.L.U32 R33, R33, 0x10, RZ ;  /* 0x0000001021217819 */ /* 0x000fe200000006ff */
[-C--:B------:R-:W-:Y:S01]  /*2030*/  FFMA.FTZ R125, R76, R141.reuse, R125 ;  /* 0x0000008d4c7d7223 */ /* 0x080fe2000001007d */
[C---:B------:R-:W-:Y:S02]  /*2040*/  PRMT R79, R34.reuse, 0x7632, R79 ;  /* 0x00007632224f7816 */ /* 0x040fe4000000004f */
[----:B------:R-:W-:Y:S01]  /*2050*/  SHF.L.U32 R129, R34, 0x10, RZ ;  /* 0x0000001022817819 */ /* 0x000fe200000006ff */
[-C--:B------:R-:W-:Y:S01]  /*2060*/  FFMA.FTZ R127, R130, R141.reuse, R33 ;  /* 0x0000008d827f7223 */ /* 0x080fe20000010021 */
[C---:B------:R-:W-:Y:S01]  /*2070*/  PRMT R34, R35.reuse, 0x7632, R34 ;  /* 0x0000763223227816 */ /* 0x040fe20000000022 */
[----:B------:R-:W-:Y:S01]  /*2080*/  IMAD.U32 R35, R35, 0x10000, RZ ;  /* 0x0001000023237824 */ /* 0x000fe200078e00ff */
[----:B------:R-:W-:Y:S01]  /*2090*/  SHF.L.U32 R130, R131, 0x10, RZ ;  /* 0x0000001083827819 */ /* 0x000fe200000006ff */
[-C--:B------:R-:W-:Y:S01]  /*20a0*/  FFMA.FTZ R129, R78, R141.reuse, R129 ;  /* 0x0000008d4e817223 */ /* 0x080fe20000010081 */
[----:B------:R-:W-:Y:S01]  /*20b0*/  SHF.L.U32 R79, R79, 0x10, RZ ;  /* 0x000000104f4f7819 */ /* 0x000fe200000006ff */
[----:B------:R-:W-:Y:S01]  /*20c0*/  IMAD.U32 R143, R34, 0x10000, RZ ;  /* 0x00010000228f7824 */ /* 0x000fe200078e00ff */
        /* <DEDUP_REMOVED lines=12> */
.L_x_20:
[----:B------:R-:W-:-:S04]  /*2190*/  ISETP.NE.U32.AND P3, PT, R90, RZ, PT ;  /* 0x000000ff5a00720c */ /* 0x000fc80003f65070 */
[----:B------:R-:W-:-:S13]  /*21a0*/  ISETP.NE.AND.EX P3, PT, R91, RZ, PT, P3 ;  /* 0x000000ff5b00720c */ /* 0x000fda0003f65330 */
[----:B------:R-:W-:Y:S05]  /*21b0*/  @P3 BRA `(.L_x_22) ;  /* 0x0000000000543947 */ /* 0x000fea0003800000 */
[C---:B-----5:R-:W-:Y:S01]  /*21c0*/  PRMT R126, R76.reuse, 0x7632, R126 ;  /* 0x000076324c7e7816 */ /* 0x060fe2000000007e */
[C---:B------:R-:W-:Y:S01]  /*21d0*/  IMAD.U32 R130, R77.reuse, 0x10000, RZ ;  /* 0x000100004d827824 */ /* 0x040fe200078e00ff */
[----:B------:R-:W-:Y:S02]  /*21e0*/  SHF.L.U32 R76, R76, 0x10, RZ ;  /* 0x000000104c4c7819 */ /* 0x000fe400000006ff */
[----:B------:R-:W-:Y:S01]  /*21f0*/  PRMT R128, R77, 0x7632, R128 ;  /* 0x000076324d807816 */ /* 0x000fe20000000080 */
[-C--:B------:R-:W-:Y:S01]  /*2200*/  FMUL.FTZ R127, R130, R141.reuse ;  /* 0x0000008d827f7220 */ /* 0x080fe20000410000 */
        /* <DEDUP_REMOVED lines=16> */
.L_x_22:
[----:B-----5:R-:W-:Y:S01]  /*2310*/  PRMT R33, R77, 0x7632, R33 ;  /* 0x000076324d217816 */ /* 0x020fe20000000021 */
[----:B------:R-:W-:Y:S01]  /*2320*/  IMAD.U32 R126, R79, 0x10000, RZ ;  /* 0x000100004f7e7824 */ /* 0x000fe200078e00ff */
[----:B------:R-:W-:Y:S02]  /*2330*/  SHF.L.U32 R34, R77, 0x10, RZ ;  /* 0x000000104d227819 */ /* 0x000fe400000006ff */
[----:B------:R-:W-:Y:S01]  /*2340*/  PRMT R32, R76, 0x7632, R32 ;  /* 0x000076324c207816 */ /* 0x000fe20000000020 */
[-C--:B------:R-:W-:Y:S01]  /*2350*/  FMUL.FTZ R131, R126, R141.reuse ;  /* 0x0000008d7e837220 */ /* 0x080fe20000410000 */
[----:B------:R-:W-:Y:S01]  /*2360*/  PRMT R35, R78, 0x7632, R35 ;  /* 0x000076324e237816 */ /* 0x000fe20000000023 */
[----:B------:R-:W-:Y:S01]  /*2370*/  FMUL.FTZ R127, R34, R141 ;  /* 0x0000008d227f7220 */ /* 0x000fe20000410000 */
[----:B------:R-:W-:Y:S02]  /*2380*/  PRMT R77, R79, 0x7632, R77 ;  /* 0x000076324f4d7816 */ /* 0x000fe4000000004d */
        /* <DEDUP_REMOVED lines=9> */
[-C--:B------:R-:W-:Y:S02]  /*2420*/  FMUL.FTZ R132, R132, R141.reuse ;  /* 0x0000008d84847220 */ /* 0x080fe40000410000 */
[----:B------:R-:W-:Y:S01]  /*2430*/  FMUL.FTZ R130, R130, R141 ;  /* 0x0000008d82827220 */ /* 0x000fe20000410000 */
[----:B------:R-:W-:Y:S01]  /*2440*/  F2FP.BF16.F32.PACK_AB R32, R126, R125 ;  /* 0x0000007d7e20723e */ /* 0x000fe200000010ff */
[----:B------:R-:W-:Y:S01]  /*2450*/  FMUL.FTZ R128, R128, R141 ;  /* 0x0000008d80807220 */ /* 0x000fe20000410000 */
[----:B------:R-:W-:-:S02]  /*2460*/  F2FP.BF16.F32.PACK_AB R35, R132, R131 ;  /* 0x000000838423723e */ /* 0x000fc400000010ff */
[----:B------:R-:W-:Y:S02]  /*2470*/  F2FP.BF16.F32.PACK_AB R34, R130, R129 ;  /* 0x000000818222723e */ /* 0x000fe400000010ff */
[----:B------:R-:W-:-:S07]  /*2480*/  F2FP.BF16.F32.PACK_AB R33, R128, R127 ;  /* 0x0000007f8021723e */ /* 0x000fce00000010ff */
.L_x_21:
[----:B------:R-:W0:Y:S02]  /*2490*/  @P5 LDC.64 R76, c[0x0][0x3a8] ;  /* 0x0000ea00ff4c5b82 */ /* 0x000e240000000a00 */
[----:B0-----:R-:W-:-:S04]  /*24a0*/  @P5 IMAD.WIDE.U32 R76, R142, 0x10, R76 ;  /* 0x000000108e4c5825 */ /* 0x001fc800078e004c */
[----:B------:R-:W-:Y:S01]  /*24b0*/  VIADD R142, R142, 0x80 ;  /* 0x000000808e8e7836 */ /* 0x000fe20000000000 */
[----:B------:R2:W-:Y:S06]  /*24c0*/  @P5 STG.E.128 desc[UR6][R76.64], R32 ;  /* 0x000000204c005986 */ /* 0x0005ec000c101d06 */
.L_x_19:
[----:B------:R-:W-:Y:S05]  /*24d0*/  BSYNC.RECONVERGENT B0 ;  /* 0x0000000000007941 */ /* 0x000fea0003800200 */
.L_x_18:
[----:B------:R-:W-:Y:S01]  /*24e0*/  ISETP.GE.U32.AND P3, PT, R5, 0x280, PT ;  /* 0x000002800500780c */ /* 0x000fe20003f66070 */
[----:B------:R-:W-:-:S12]  /*24f0*/  BSSY.RECONVERGENT B0, `(.L_x_23) ;  /* 0x0000063000007945 */ /* 0x000fd80003800200 */
[----:B------:R-:W-:Y:S05]  /*2500*/  @!P3 BRA `(.L_x_24) ;  /* 0x000000040084b947 */ /* 0x000fea0003800000 */
[----:B012---:R-:W0:Y:S02]  /*2510*/  LDC.64 R76, c[0x0][0x390] ;  /* 0x0000e400ff4c7b82 */ /* 0x007e240000000a00 */
        /* <DEDUP_REMOVED lines=8> */
[----:B-----5:R-:W-:Y:S02]  /*25a0*/  SHF.L.U32 R138, R79, 0x10, RZ ;  /* 0x000000104f8a7819 */ /* 0x020fe400000006ff */
[C---:B------:R-:W-:Y:S02]  /*25b0*/  PRMT R90, R77.reuse, 0x7632, R90 ;  /* 0x000076324d5a7816 */ /* 0x040fe4000000005a */
[----:B------:R-:W-:Y:S02]  /*25c0*/  SHF.L.U32 R134, R77, 0x10, RZ ;  /* 0x000000104d867819 */ /* 0x000fe400000006ff */
[----:B------:R-:W-:Y:S02]  /*25d0*/  PRMT R77, R78, 0x7632, R77 ;  /* 0x000076324e4d7816 */ /* 0x000fe4000000004d */
[----:B------:R-:W-:Y:S02]  /*25e0*/  PRMT R136, R79, 0x7632, R136 ;  /* 0x000076324f887816 */ /* 0x000fe40000000088 */
[----:B------:R-:W-:-:S02]  /*25f0*/  PRMT R79, R76, 0x7632, R79 ;  /* 0x000076324c4f7816 */ /* 0x000fc4000000004f */
[----:B------:R-:W-:Y:S02]  /*2600*/  SHF.L.U32 R136, R136, 0x10, RZ ;  /* 0x0000001088887819 */ /* 0x000fe400000006ff */
[----:B------:R-:W-:Y:S02]  /*2610*/  SHF.L.U32 R76, R76, 0x10, RZ ;  /* 0x000000104c4c7819 */ /* 0x000fe400000006ff */
[----:B------:R-:W-:Y:S02]  /*2620*/  SHF.L.U32 R78, R78, 0x10, RZ ;  /* 0x000000104e4e7819 */ /* 0x000fe400000006ff */
[----:B------:R-:W-:Y:S02]  /*2630*/  SHF.L.U32 R90, R90, 0x10, RZ ;  /* 0x000000105a5a7819 */ /* 0x000fe400000006ff */
[C---:B--2---:R-:W-:Y:S01]  /*2640*/  PRMT R140, R35.reuse, 0x7632, R140 ;  /* 0x00007632238c7816 */ /* 0x044fe2000000008c */
[----:B------:R-:W-:Y:S01]  /*2650*/  IMAD.U32 R139, R35, 0x10000, RZ ;  /* 0x00010000238b7824 */ /* 0x000fe200078e00ff */
[----:B------:R-:W-:-:S02]  /*2660*/  PRMT R35, R32, 0x7632, R35 ;  /* 0x0000763220237816 */ /* 0x000fc40000000023 */
[----:B------:R-:W-:Y:S01]  /*2670*/  SHF.L.U32 R133, R32, 0x10, RZ ;  /* 0x0000001020857819 */ /* 0x000fe200000006ff */
[-C--:B------:R-:W-:Y:S01]  /*2680*/  FFMA.FTZ R139, R138, R141.reuse, R139 ;  /* 0x0000008d8a8b7223 */ /* 0x080fe2000001008b */
[C---:B------:R-:W-:Y:S02]  /*2690*/  PRMT R32, R33.reuse, 0x7632, R32 ;  /* 0x0000763221207816 */ /* 0x040fe40000000020 */
[----:B------:R-:W-:Y:S01]  /*26a0*/  SHF.L.U32 R33, R33, 0x10, RZ ;  /* 0x0000001021217819 */ /* 0x000fe200000006ff */
[-C--:B------:R-:W-:Y:S01]  /*26b0*/  FFMA.FTZ R133, R76, R141.reuse, R133 ;  /* 0x0000008d4c857223 */ /* 0x080fe20000010085 */
[----:B------:R-:W-:Y:S02]  /*26c0*/  PRMT R91, R34, 0x7632, R91 ;  /* 0x00007632225b7816 */ /* 0x000fe4000000005b */
[----:B------:R-:W-:Y:S01]  /*26d0*/  SHF.L.U32 R138, R77, 0x10, RZ ;  /* 0x000000104d8a7819 */ /* 0x000fe200000006ff */
[-C--:B------:R-:W-:Y:S01]  /*26e0*/  FFMA.FTZ R135, R134, R141.reuse, R33 ;  /* 0x0000008d86877223 */ /* 0x080fe20000010021 */
[----:B------:R-:W-:Y:S01]  /*26f0*/  SHF.L.U32 R77, R140, 0x10, RZ ;  /* 0x000000108c4d7819 */ /* 0x000fe200000006ff */
[----:B------:R-:W-:Y:S01]  /*2700*/  IMAD.U32 R134, R79, 0x10000, RZ ;  /* 0x000100004f867824 */ /* 0x000fe200078e00ff */
        /* <DEDUP_REMOVED lines=14> */
.L_x_25:
[----:B------:R-:W-:-:S04]  /*27f0*/  ISETP.NE.U32.AND P6, PT, R90, RZ, PT ;  /* 0x000000ff5a00720c */ /* 0x000fc80003fc5070 */
[----:B------:R-:W-:-:S13]  /*2800*/  ISETP.NE.AND.EX P6, PT, R91, RZ, PT, P6 ;  /* 0x000000ff5b00720c */ /* 0x000fda0003fc5360 */
[----:B------:R-:W-:Y:S05]  /*2810*/  @P6 BRA `(.L_x_27) ;  /* 0x0000000000546947 */ /* 0x000fea0003800000 */
[C---:B-----5:R-:W-:Y:S02]  /*2820*/  SHF.L.U32 R134, R79.reuse, 0x10, RZ ;  /* 0x000000104f867819 */ /* 0x060fe400000006ff */
[----:B------:R-:W-:Y:S02]  /*2830*/  PRMT R91, R79, 0x7632, R91 ;  /* 0x000076324f5b7816 */ /* 0x000fe4000000005b */
[C---:B------:R-:W-:Y:S01]  /*2840*/  PRMT R90, R77.reuse, 0x7632, R90 ;  /* 0x000076324d5a7816 */ /* 0x040fe2000000005a */
[-C--:B------:R-:W-:Y:S01]  /*2850*/  FMUL.FTZ R139, R134, R141.reuse ;  /* 0x0000008d868b7220 */ /* 0x080fe20000410000 */
[----:B------:R-:W-:Y:S02]  /*2860*/  SHF.L.U32 R136, R77, 0x10, RZ ;  /* 0x000000104d887819 */ /* 0x000fe400000006ff */
[----:B------:R-:W-:Y:S02]  /*2870*/  PRMT R79, R76, 0x7632, R79 ;  /* 0x000076324c4f7816 */ /* 0x000fe4000000004f */
[C---:B------:R-:W-:Y:S01]  /*2880*/  PRMT R77, R78.reuse, 0x7632, R77 ;  /* 0x000076324e4d7816 */ /* 0x040fe2000000004d */
        /* <DEDUP_REMOVED lines=9> */
[----:B------:R-:W-:Y:S01]  /*2920*/  SHF.L.U32 R138, R77, 0x10, RZ ;  /* 0x000000104d8a7819 */ /* 0x000fe200000006ff */
[----:B------:R-:W-:-:S02]  /*2930*/  FMUL.FTZ R134, R134, R141 ;  /* 0x0000008d86867220 */ /* 0x000fc40000410000 */
[-C--:B------:R-:W-:Y:S02]  /*2940*/  FMUL.FTZ R136, R90, R141.reuse ;  /* 0x0000008d5a887220 */ /* 0x080fe40000410000 */
[----:B------:R-:W-:Y:S01]  /*2950*/  FMUL.FTZ R138, R138, R141 ;  /* 0x0000008d8a8a7220 */ /* 0x000fe20000410000 */
[----:B------:R-:W-:Y:S06]  /*2960*/  BRA `(.L_x_26) ;  /* 0x0000000000607947 */ /* 0x000fec0003800000 */
.L_x_27:
[C---:B-----5:R-:W-:Y:S01]  /*2970*/  PRMT R90, R79.reuse, 0x7632, R90 ;  /* 0x000076324f5a7816 */ /* 0x060fe2000000005a */
[----:B------:R-:W-:Y:S01]  /*2980*/  IMAD.U32 R134, R79, 0x10000, RZ ;  /* 0x000100004f867824 */ /* 0x000fe200078e00ff */
[----:B------:R-:W-:Y:S02]  /*2990*/  PRMT R32, R76, 0x7632, R32 ;  /* 0x000076324c207816 */ /* 0x000fe40000000020 */
[C---:B------:R-:W-:Y:S01]  /*29a0*/  PRMT R33, R77.reuse, 0x7632, R33 ;  /* 0x000076324d217816 */ /* 0x040fe20000000021 */
[-C--:B------:R-:W-:Y:S01]  /*29b0*/  FMUL.FTZ R139, R134, R141.reuse ;  /* 0x0000008d868b7220 */ /* 0x080fe20000410000 */
[----:B------:R-:W-:Y:S01]  /*29c0*/  PRMT R35, R78, 0x7632, R35 ;  /* 0x000076324e237816 */ /* 0x000fe20000000023 */
[----:B------:R-:W-:Y:S01]  /*29d0*/  IMAD.U32 R32, R32, 0x10000, RZ ;  /* 0x0001000020207824 */ /* 0x000fe200078e00ff */
        /* <DEDUP_REMOVED lines=10> */
[----:B------:R-:W-:Y:S01]  /*2a80*/  FMUL.FTZ R140, R90, R141 ;  /* 0x0000008d5a8c7220 */ /* 0x000fe20000410000 */
[----:B------:R-:W-:Y:S01]  /*2a90*/  F2FP.BF16.F32.PACK_AB R32, R134, R133 ;  /* 0x000000858620723e */ /* 0x000fe200000010ff */
[----:B------:R-:W-:-:S02]  /*2aa0*/  FMUL.FTZ R138, R138, R141 ;  /* 0x0000008d8a8a7220 */ /* 0x000fc40000410000 */
[----:B------:R-:W-:Y:S01]  /*2ab0*/  FMUL.FTZ R136, R136, R141 ;  /* 0x0000008d88887220 */ /* 0x000fe20000410000 */
[----:B------:R-:W-:Y:S02]  /*2ac0*/  F2FP.BF16.F32.PACK_AB R35, R140, R139 ;  /* 0x0000008b8c23723e */ /* 0x000fe400000010ff */
[----:B------:R-:W-:Y:S02]  /*2ad0*/  F2FP.BF16.F32.PACK_AB R34, R138, R137 ;  /* 0x000000898a22723e */ /* 0x000fe400000010ff */
[----:B------:R-:W-:-:S07]  /*2ae0*/  F2FP.BF16.F32.PACK_AB R33, R136, R135 ;  /* 0x000000878821723e */ /* 0x000fce00000010ff */
.L_x_26:
[----:B------:R-:W0:Y:S02]  /*2af0*/  @P5 LDC.64 R76, c[0x0][0x3a8] ;  /* 0x0000ea00ff4c5b82 */ /* 0x000e240000000a00 */
[----:B0-----:R-:W-:-:S05]  /*2b00*/  @P5 IMAD.WIDE.U32 R76, R142, 0x10, R76 ;  /* 0x000000108e4c5825 */ /* 0x001fca00078e004c */
[----:B------:R3:W-:Y:S02]  /*2b10*/  @P5 STG.E.128 desc[UR6][R76.64], R32 ;  /* 0x000000204c005986 */ /* 0x0007e4000c101d06 */
.L_x_24:
[----:B------:R-:W-:Y:S05]  /*2b20*/  BSYNC.RECONVERGENT B0 ;  /* 0x0000000000007941 */ /* 0x000fea0003800200 */
.L_x_23:
[----:B0123--:R-:W-:Y:S01]  /*2b30*/  FADD.FTZ R76, RZ, R108 ;  /* 0x0000006cff4c7221 */ /* 0x00ffe20000010000 */
[C---:B------:R-:W-:Y:S01]  /*2b40*/  ISETP.GT.U32.AND P5, PT, R5.reuse, 0xff, PT ;  /* 0x000000ff0500780c */ /* 0x040fe20003fa4070 */
[----:B------:R-:W0:Y:S01]  /*2b50*/  S2UR UR5, SR_CgaCtaId ;  /* 0x00000000000579c3 */ /* 0x000e220000008800 */
[----:B------:R-:W-:Y:S01]  /*2b60*/  ISETP.GT.U32.AND P6, PT, R5, 0x17f, PT ;  /* 0x0000017f0500780c */ /* 0x000fe20003fc4070 */
[----:B------:R-:W-:Y:S01]  /*2b70*/  FADD.FTZ R77, R105, R76 ;  /* 0x0000004c694d7221 */ /* 0x000fe20000010000 */
[----:B------:R-:W-:Y:S01]  /*2b80*/  P2R R79, PR, RZ, 0x1 ;  /* 0x00000001ff4f7803 */ /* 0x000fe20000000000 */
[----:B------:R-:W-:Y:S01]  /*2b90*/  UMOV UR4, 0x400 ;  /* 0x0000040000047882 */ /* 0x000fe20000000000 */
[----:B------:R-:W-:Y:S01]  /*2ba0*/  ISETP.GT.U32.AND P0, PT, R5, 0x1ff, PT ;  /* 0x000001ff0500780c */ /* 0x000fe20003f04070 */
[----:B------:R-:W-:Y:S01]  /*2bb0*/  FADD.FTZ R76, R106, R77 ;  /* 0x0000004d6a4c7221 */ /* 0x000fe20000010000 */
[----:B------:R-:W-:Y:S03]  /*2bc0*/  BSSY.RECONVERGENT B0, `(.L_x_28) ;  /* 0x0000100000007945 */ /* 0x000fe60003800200 */
[----:B------:R-:W-:-:S04]  /*2bd0*/  FADD.FTZ R77, R107, R76 ;  /* 0x0000004c6b4d7221 */ /* 0x000fc80000010000 */
[----:B------:R-:W-:-:S04]  /*2be0*/  FADD.FTZ R76, R104, R77 ;  /* 0x0000004d684c7221 */ /* 0x000fc80000010000 */
[----:B------:R-:W-:-:S04]  /*2bf0*/  FADD.FTZ R77, R109, R76 ;  /* 0x0000004c6d4d7221 */ /* 0x000fc80000010000 */
[----:B------:R-:W-:Y:S01]  /*2c00*/  FADD.FTZ R76, R102, R77 ;  /* 0x0000004d664c7221 */ /* 0x000fe20000010000 */
[----:B0-----:R-:W-:-:S03]  /*2c10*/  ULEA UR4, UR5, UR4, 0x18 ;  /* 0x0000000405047291 */ /* 0x001fc6000f8ec0ff */
[----:B------:R-:W-:Y:S01]  /*2c20*/  FADD.FTZ R76, R111, R76 ;  /* 0x0000004c6f4c7221 */ /* 0x000fe20000010000 */
[----:B------:R-:W-:-:S04]  /*2c30*/  @UP1 UIADD3 UR4, UPT, UPT, UR4, 0x20, URZ ;  /* 0x0000002004041890 */ /* 0x000fc8000fffe0ff */
[----:B------:R-:W-:-:S05]  /*2c40*/  FSEL R78, R76, RZ, P4 ;  /* 0x000000ff4c4e7208 */ /* 0x000fca0002000000 */
[----:B------:R-:W-:-:S04]  /*2c50*/  FADD.FTZ R77, R103, R78 ;  /* 0x0000004e674d7221 */ /* 0x000fc80000010000 */
[----:B------:R-:W-:-:S04]  /*2c60*/  FADD.FTZ R76, R110, R77 ;  /* 0x0000004d6e4c7221 */ /* 0x000fc80000010000 */
[----:B------:R-:W-:-:S04]  /*2c70*/  FADD.FTZ R77, R101, R76 ;  /* 0x0000004c654d7221 */ /* 0x000fc80000010000 */
[----:B------:R-:W-:-:S04]  /*2c80*/  FADD.FTZ R76, R112, R77 ;  /* 0x0000004d704c7221 */ /* 0x000fc80000010000 */
[----:B------:R-:W-:-:S04]  /*2c90*/  FADD.FTZ R77, R113, R76 ;  /* 0x0000004c714d7221 */ /* 0x000fc80000010000 */
[----:B------:R-:W-:-:S04]  /*2ca0*/  FADD.FTZ R76, R114, R77 ;  /* 0x0000004d724c7221 */ /* 0x000fc80000010000 */
[----:B------:R-:W-:-:S04]  /*2cb0*/  FADD.FTZ R77, R115, R76 ;  /* 0x0000004c734d7221 */ /* 0x000fc80000010000 */
[----:B------:R-:W-:-:S04]  /*2cc0*/  @P5 FADD.FTZ R78, R116, R77 ;  /* 0x0000004d744e5221 */ /* 0x000fc80000010000 */
        /* <DEDUP_REMOVED lines=15> */
[----:B------:R-:W-:Y:S01]  /*2dc0*/  @P0 FADD.FTZ R78, R132, R77 ;  /* 0x0000004d844e0221 */ /* 0x000fe20000010000 */
[----:B------:R-:W-:-:S03]  /*2dd0*/  ISETP.GT.U32.AND P0, PT, R5, 0x27f, PT ;  /* 0x0000027f0500780c */ /* 0x000fc60003f04070 */
        /* <DEDUP_REMOVED lines=8> */
[----:B------:R-:W-:-:S04]  /*2e60*/  ISETP.NE.AND P0, PT, R79, RZ, PT ;  /* 0x000000ff4f00720c */ /* 0x000fc80003f05270 */
[----:B------:R-:W0:Y:S02]  /*2e70*/  SHFL.BFLY PT, R77, R78, 0x1, 0x1f ;  /* 0x0c201f004e4d7f89 */ /* 0x000e2400000e0000 */
[----:B0-----:R-:W-:-:S05]  /*2e80*/  FADD.FTZ R79, R78, R77 ;  /* 0x0000004d4e4f7221 */ /* 0x001fca0000010000 */
[----:B------:R-:W0:Y:S02]  /*2e90*/  SHFL.BFLY PT, R76, R79, 0x2, 0x1f ;  /* 0x0c401f004f4c7f89 */ /* 0x000e2400000e0000 */
[----:B0-----:R-:W-:-:S05]  /*2ea0*/  FADD.FTZ R90, R79, R76 ;  /* 0x0000004c4f5a7221 */ /* 0x001fca0000010000 */
[----:B------:R-:W0:Y:S02]  /*2eb0*/  SHFL.BFLY PT, R77, R90, 0x4, 0x1f ;  /* 0x0c801f005a4d7f89 */ /* 0x000e2400000e0000 */
[----:B0-----:R-:W-:-:S05]  /*2ec0*/  FADD.FTZ R91, R90, R77 ;  /* 0x0000004d5a5b7221 */ /* 0x001fca0000010000 */
[----:B------:R-:W0:Y:S02]  /*2ed0*/  SHFL.BFLY PT, R76, R91, 0x8, 0x1f ;  /* 0x0d001f005b4c7f89 */ /* 0x000e2400000e0000 */
[----:B0-----:R-:W-:-:S05]  /*2ee0*/  FADD.FTZ R141, R91, R76 ;  /* 0x0000004c5b8d7221 */ /* 0x001fca0000010000 */
[----:B------:R-:W0:Y:S02]  /*2ef0*/  SHFL.BFLY PT, R76, R141, 0x10, 0x1f ;  /* 0x0e001f008d4c7f89 */ /* 0x000e2400000e0000 */
[----:B0-----:R-:W-:-:S04]  /*2f00*/  FADD.FTZ R76, R141, R76 ;  /* 0x0000004c8d4c7221 */ /* 0x001fc80000010000 */
[----:B------:R-:W-:-:S04]  /*2f10*/  FMUL.FTZ R76, R87, R76 ;  /* 0x0000004c574c7220 */ /* 0x000fc80000410000 */
[--C-:B------:R-:W-:Y:S01]  /*2f20*/  FADD.FTZ R77, R108, -R76.reuse ;  /* 0x8000004c6c4d7221 */ /* 0x100fe20000010000 */
[--C-:B------:R-:W-:Y:S01]  /*2f30*/  FADD.FTZ R78, R105, -R76.reuse ;  /* 0x8000004c694e7221 */ /* 0x100fe20000010000 */
[--C-:B------:R-:W-:Y:S01]  /*2f40*/  FADD.FTZ R142, R106, -R76.reuse ;  /* 0x8000004c6a8e7221 */ /* 0x100fe20000010000 */
[--C-:B------:R-:W-:Y:S01]  /*2f50*/  FADD.FTZ R90, R104, -R76.reuse ;  /* 0x8000004c685a7221 */ /* 0x100fe20000010000 */
[----:B------:R-:W-:Y:S01]  /*2f60*/  FFMA.FTZ R77, R77, R77, RZ ;  /* 0x0000004d4d4d7223 */ /* 0x000fe200000100ff */
[--C-:B------:R-:W-:Y:S01]  /*2f70*/  FADD.FTZ R79, R110, -R76.reuse ;  /* 0x8000004c6e4f7221 */ /* 0x100fe20000010000 */
[--C-:B------:R-:W-:Y:S02]  /*2f80*/  FADD.FTZ R91, R101, -R76.reuse ;  /* 0x8000004c655b7221 */ /* 0x100fe40000010000 */
[----:B------:R-:W-:Y:S01]  /*2f90*/  FFMA.FTZ R77, R78, R78, R77 ;  /* 0x0000004e4e4d7223 */ /* 0x000fe2000001004d */
[----:B------:R-:W-:-:S03]  /*2fa0*/  FADD.FTZ R78, R107, -R76 ;  /* 0x8000004c6b4e7221 */ /* 0x000fc60000010000 */
[----:B------:R-:W-:-:S04]  /*2fb0*/  FFMA.FTZ R77, R142, R142, R77 ;  /* 0x0000008e8e4d7223 */ /* 0x000fc8000001004d */
[----:B------:R-:W-:Y:S01]  /*2fc0*/  FFMA.FTZ R77, R78, R78, R77 ;  /* 0x0000004e4e4d7223 */ /* 0x000fe2000001004d */
[----:B------:R-:W-:-:S03]  /*2fd0*/  FADD.FTZ R78, R109, -R76 ;  /* 0x8000004c6d4e7221 */ /* 0x000fc60000010000 */
[----:B------:R-:W-:Y:S01]  /*2fe0*/  FFMA.FTZ R77, R90, R90, R77 ;  /* 0x0000005a5a4d7223 */ /* 0x000fe2000001004d */
[----:B------:R-:W-:-:S03]  /*2ff0*/  FADD.FTZ R90, R102, -R76 ;  /* 0x8000004c665a7221 */ /* 0x000fc60000010000 */
[----:B------:R-:W-:Y:S01]  /*3000*/  FFMA.FTZ R77, R78, R78, R77 ;  /* 0x0000004e4e4d7223 */ /* 0x000fe2000001004d */
[----:B------:R-:W-:-:S03]  /*3010*/  FADD.FTZ R78, R111, -R76 ;  /* 0x8000004c6f4e7221 */ /* 0x000fc60000010000 */
[----:B------:R-:W-:-:S04]  /*3020*/  FFMA.FTZ R77, R90, R90, R77 ;  /* 0x0000005a5a4d7223 */ /* 0x000fc8000001004d */
[----:B------:R-:W-:Y:S01]  /*3030*/  FFMA.FTZ R77, R78, R78, R77 ;  /* 0x0000004e4e4d7223 */ /* 0x000fe2000001004d */
[----:B------:R-:W-:-:S04]  /*3040*/  FADD.FTZ R78, R103, -R76 ;  /* 0x8000004c674e7221 */ /* 0x000fc80000010000 */
[----:B------:R-:W-:-:S05]  /*3050*/  FSEL R77, R77, RZ, P4 ;  /* 0x000000ff4d4d7208 */ /* 0x000fca0002000000 */
[----:B------:R-:W-:-:S04]  /*3060*/  FFMA.FTZ R78, R78, R78, R77 ;  /* 0x0000004e4e4e7223 */ /* 0x000fc8000001004d */
[----:B------:R-:W-:Y:S01]  /*3070*/  FFMA.FTZ R78, R79, R79, R78 ;  /* 0x0000004f4f4e7223 */ /* 0x000fe2000001004e */
[----:B------:R-:W-:-:S03]  /*3080*/  FADD.FTZ R79, R112, -R76 ;  /* 0x8000004c704f7221 */ /* 0x000fc60000010000 */
        /* <DEDUP_REMOVED lines=10> */
[----:B------:R-:W-:Y:S01]  /*3130*/  @P5 FFMA.FTZ R77, R79, R79, R78 ;  /* 0x0000004f4f4d5223 */ /* 0x000fe2000001004e */
[--C-:B------:R-:W-:Y:S01]  /*3140*/  FADD.FTZ R78, R117, -R76.reuse ;  /* 0x8000004c754e7221 */ /* 0x100fe20000010000 */
[----:B------:R-:W-:Y:S01]  /*3150*/  FADD.FTZ R79, R118, -R76 ;  /* 0x8000004c764f7221 */ /* 0x000fe20000010000 */
[----:B------:R-:W-:Y:S02]  /*3160*/  ISETP.GT.U32.AND P5, PT, R5, 0x1ff, PT ;  /* 0x000001ff0500780c */ /* 0x000fe40003fa4070 */
        /* <DEDUP_REMOVED lines=16> */
[----:B------:R-:W-:Y:S02]  /*3270*/  ISETP.NE.AND P6, PT, R99, RZ, PT ;  /* 0x000000ff6300720c */ /* 0x000fe40003fc5270 */
        /* <DEDUP_REMOVED lines=28> */
[----:B------:R-:W-:-:S04]  /*3440*/  FFMA.FTZ R78, R91, R91, R78 ;  /* 0x0000005b5b4e7223 */ /* 0x000fc8000001004e */
[----:B------:R-:W-:Y:S01]  /*3450*/  @P5 FFMA.FTZ R77, R79, R79, R78 ;  /* 0x0000004f4f4d5223 */ /* 0x000fe2000001004e */
[----:B------:R-:W-:-:S04]  /*3460*/  ISETP.NE.AND P5, PT, R3, RZ, PT ;  /* 0x000000ff0300720c */ /* 0x000fc80003fa5270 */
[----:B------:R-:W0:Y:S09]  /*3470*/  SHFL.BFLY PT, R78, R77, 0x1, 0x1f ;  /* 0x0c201f004d4e7f89 */ /* 0x000e3200000e0000 */
[----:B------:R-:W-:Y:S01]  /*3480*/  @!P5 LEA R141, R98, UR4, 0x3 ;  /* 0x00000004628ddc11 */ /* 0x000fe2000f8e18ff */
[----:B0-----:R-:W-:-:S05]  /*3490*/  FADD.FTZ R78, R77, R78 ;  /* 0x0000004e4d4e7221 */ /* 0x001fca0000010000 */
[----:B------:R-:W0:Y:S02]  /*34a0*/  SHFL.BFLY PT, R79, R78, 0x2, 0x1f ;  /* 0x0c401f004e4f7f89 */ /* 0x000e2400000e0000 */
[----:B0-----:R-:W-:-:S05]  /*34b0*/  FADD.FTZ R79, R78, R79 ;  /* 0x0000004f4e4f7221 */ /* 0x001fca0000010000 */
[----:B------:R-:W0:Y:S02]  /*34c0*/  SHFL.BFLY PT, R90, R79, 0x4, 0x1f ;  /* 0x0c801f004f5a7f89 */ /* 0x000e2400000e0000 */
[----:B0-----:R-:W-:Y:S01]  /*34d0*/  FADD.FTZ R90, R79, R90 ;  /* 0x0000005a4f5a7221 */ /* 0x001fe20000010000 */
[----:B------:R-:W-:-:S04]  /*34e0*/  CS2R R78, SRZ ;  /* 0x00000000004e7805 */ /* 0x000fc8000001ff00 */
[----:B------:R-:W0:Y:S02]  /*34f0*/  SHFL.BFLY PT, R91, R90, 0x8, 0x1f ;  /* 0x0d001f005a5b7f89 */ /* 0x000e2400000e0000 */
[----:B0-----:R-:W-:Y:S01]  /*3500*/  FADD.FTZ R91, R90, R91 ;  /* 0x0000005b5a5b7221 */ /* 0x001fe20000010000 */
[----:B------:R-:W-:-:S04]  /*3510*/  HFMA2 R90, -RZ, RZ, 0, 0 ;  /* 0x00000000ff5a7431 */ /* 0x000fc800000001ff */
[----:B------:R-:W0:Y:S02]  /*3520*/  SHFL.BFLY PT, R142, R91, 0x10, 0x1f ;  /* 0x0e001f005b8e7f89 */ /* 0x000e2400000e0000 */
[----:B0-----:R-:W-:-:S05]  /*3530*/  FADD.FTZ R77, R91, R142 ;  /* 0x0000008e5b4d7221 */ /* 0x001fca0000010000 */
[----:B------:R-:W-:Y:S01]  /*3540*/  @!P5 STS.64 [R141], R76 ;  /* 0x0000004c8d00d388 */ /* 0x000fe20000000a00 */
[----:B------:R-:W-:Y:S01]  /*3550*/  BAR.SYNC.DEFER_BLOCKING 0x0 ;  /* 0x0000000000007b1d */ /* 0x000fe20000010000 */
[----:B------:R-:W-:-:S13]  /*3560*/  ISETP.GT.U32.AND P5, PT, R3, 0x3, PT ;  /* 0x000000030300780c */ /* 0x000fda0003fa4070 */
[----:B------:R-:W-:Y:S02]  /*3570*/  @!P5 LEA R91, R3, UR4, 0x3 ;  /* 0x00000004035bdc11 */ /* 0x000fe4000f8e18ff */
[----:B------:R-:W-:-:S05]  /*3580*/  @!P5 MOV R90, R6 ;  /* 0x00000006005ad202 */ /* 0x000fca0000000f00 */
[----:B------:R-:W0:Y:S04]  /*3590*/  SHFL.DOWN PT, R143, R90, 0x2, 0x1f ;  /* 0x08401f005a8f7f89 */ /* 0x000e2800000e0000 */
[----:B------:R-:W1:Y:S01]  /*35a0*/  @!P5 LDS.64 R78, [R91] ;  /* 0x000000005b4ed984 */ /* 0x000e620000000a00 */
[----:B------:R-:W-:Y:S01]  /*35b0*/  ISETP.NE.AND P5, PT, R0, RZ, PT ;  /* 0x000000ff0000720c */ /* 0x000fe20003fa5270 */
[----:B0-----:R-:W-:Y:S01]  /*35c0*/  IMAD.IADD R77, R143, 0x1, R90 ;  /* 0x000000018f4d7824 */ /* 0x001fe200078e025a */
[----:B------:R-:W-:Y:S02]  /*35d0*/  I2FP.F32.S32 R144, R143 ;  /* 0x0000008f00907245 */ /* 0x000fe40000201400 */
[----:B------:R-:W-:Y:S02]  /*35e0*/  I2FP.F32.S32 R143, R90 ;  /* 0x0000005a008f7245 */ /* 0x000fe40000201400 */
[----:B------:R-:W-:Y:S01]  /*35f0*/  I2FP.F32.S32 R76, R77 ;  /* 0x0000004d004c7245 */ /* 0x000fe20000201400 */
[----:B------:R-:W-:Y:S03]  /*3600*/  SHFL.DOWN PT, R148, R77, 0x1, 0x1f ;  /* 0x08201f004d947f89 */ /* 0x000fe600000e0000 */
[----:B------:R-:W0:Y:S01]  /*3610*/  MUFU.RCP R141, R76 ;  /* 0x0000004c008d7308 */ /* 0x000e220000001000 */
[----:B-1----:R-:W1:Y:S04]  /*3620*/  SHFL.DOWN PT, R145, R78, 0x2, 0x1f ;  /* 0x08401f004e917f89 */ /* 0x002e6800000e0000 */
[----:B------:R-:W2:Y:S01]  /*3630*/  SHFL.DOWN PT, R142, R79, 0x2, 0x1f ;  /* 0x08401f004f8e7f89 */ /* 0x000ea200000e0000 */
[----:B-1----:R-:W-:-:S04]  /*3640*/  FMUL.FTZ R146, R145, R144 ;  /* 0x0000009091927220 */ /* 0x002fc80000410000 */
[----:B------:R-:W-:Y:S01]  /*3650*/  FFMA.FTZ R146, R143, R78, R146 ;  /* 0x0000004e8f927223 */ /* 0x000fe20000010092 */
[----:B------:R-:W-:Y:S01]  /*3660*/  FADD.FTZ R78, -R145, R78 ;  /* 0x0000004e914e7221 */ /* 0x000fe20000010100 */
[----:B--2---:R-:W-:Y:S01]  /*3670*/  FADD.FTZ R142, R142, R79 ;  /* 0x0000004f8e8e7221 */ /* 0x004fe20000010000 */
[----:B------:R-:W-:Y:S01]  /*3680*/  IADD3 R145, PT, PT, R77, R148, RZ ;  /* 0x000000944d917210 */ /* 0x000fe20007ffe0ff */
[----:B0-----:R-:W-:Y:S01]  /*3690*/  FMUL.FTZ R91, R141, R146 ;  /* 0x000000928d5b7220 */ /* 0x001fe20000410000 */
[----:B------:R-:W-:Y:S01]  /*36a0*/  FMUL.FTZ R78, R78, R78 ;  /* 0x0000004e4e4e7220 */ /* 0x000fe20000410000 */
[----:B------:R-:W-:Y:S02]  /*36b0*/  I2FP.F32.S32 R148, R148 ;  /* 0x0000009400947245 */ /* 0x000fe40000201400 */
[----:B------:R-:W-:Y:S01]  /*36c0*/  I2FP.F32.S32 R145, R145 ;  /* 0x0000009100917245 */ /* 0x000fe20000201400 */
[----:B------:R-:W0:Y:S01]  /*36d0*/  SHFL.DOWN PT, R90, R91, 0x1, 0x1f ;  /* 0x08201f005b5a7f89 */ /* 0x000e2200000e0000 */
[----:B------:R-:W-:-:S04]  /*36e0*/  FMUL.FTZ R78, R78, R143 ;  /* 0x0000008f4e4e7220 */ /* 0x000fc80000410000 */
[----:B------:R-:W-:Y:S01]  /*36f0*/  FMUL.FTZ R78, R78, R144 ;  /* 0x000000904e4e7220 */ /* 0x000fe20000410000 */
[----:B------:R-:W1:Y:S03]  /*3700*/  MUFU.RCP R145, R145 ;  /* 0x0000009100917308 */ /* 0x000e660000001000 */
[----:B------:R-:W-:Y:S02]  /*3710*/  FFMA.FTZ R78, R141, R78, R142 ;  /* 0x0000004e8d4e7223 */ /* 0x000fe4000001008e */
[----:B------:R-:W2:Y:S03]  /*3720*/  LDC R141, c[0x0][0x448] ;  /* 0x00011200ff8d7b82 */ /* 0x000ea60000000800 */
[----:B------:R-:W3:Y:S01]  /*3730*/  SHFL.DOWN PT, R77, R78, 0x1, 0x1f ;  /* 0x08201f004e4d7f89 */ /* 0x000ee200000e0000 */
[----:B0-----:R-:W-:Y:S01]  /*3740*/  FMUL.FTZ R79, R90, R148 ;  /* 0x000000945a4f7220 */ /* 0x001fe20000410000 */
[----:B------:R-:W-:-:S03]  /*3750*/  FADD.FTZ R90, R91, -R90 ;  /* 0x8000005a5b5a7221 */ /* 0x000fc60000010000 */
[----:B------:R-:W-:Y:S01]  /*3760*/  FFMA.FTZ R142, R76, R91, R79 ;  /* 0x0000005b4c8e7223 */ /* 0x000fe2000001004f */
[----:B------:R-:W-:-:S03]  /*3770*/  FMUL.FTZ R79, R90, R90 ;  /* 0x0000005a5a4f7220 */ /* 0x000fc60000410000 */
[----:B-1----:R-:W-:Y:S01]  /*3780*/  FMUL.FTZ R142, R145, R142 ;  /* 0x0000008e918e7220 */ /* 0x002fe20000410000 */
[----:B------:R-:W-:-:S04]  /*3790*/  FMUL.FTZ R79, R76, R79 ;  /* 0x0000004f4c4f7220 */ /* 0x000fc80000410000 */
[----:B------:R-:W-:Y:S01]  /*37a0*/  FMUL.FTZ R79, R79, R148 ;  /* 0x000000944f4f7220 */ /* 0x000fe20000410000 */
[----:B---3--:R-:W-:Y:S01]  /*37b0*/  FADD.FTZ R76, R78, R77 ;  /* 0x0000004d4e4c7221 */ /* 0x008fe20000010000 */
[----:B------:R-:W0:Y:S03]  /*37c0*/  SHFL.IDX PT, R143, R142, RZ, 0x1f ;  /* 0x00001fff8e8f7589 */ /* 0x000e2600000e0000 */
[----:B------:R-:W-:Y:S02]  /*37d0*/  FFMA.FTZ R145, R145, R79, R76 ;  /* 0x0000004f91917223 */ /* 0x000fe4000001004c */
[----:B------:R-:W1:Y:S03]  /*37e0*/  @!P5 LDC.64 R78, c[0x0][0x3c0] ;  /* 0x0000f000ff4edb82 */ /* 0x000e660000000a00 */
[----:B------:R-:W2:Y:S05]  /*37f0*/  SHFL.IDX PT, R144, R145, RZ, 0x1f ;  /* 0x00001fff91907589 */ /* 0x000eaa00000e0000 */
[----:B------:R-:W3:Y:S01]  /*3800*/  @!P5 LDC.64 R76, c[0x0][0x3c8] ;  /* 0x0000f200ff4cdb82 */ /* 0x000ee20000000a00 */
[----:B0-----:R-:W-:-:S05]  /*3810*/  FMUL.FTZ R90, R143, R143 ;  /* 0x0000008f8f5a7220 */ /* 0x001fca0000410000 */
[----:B------:R-:W-:Y:S01]  /*3820*/  FSEL R91, R90, RZ, P6 ;  /* 0x000000ff5a5b7208 */ /* 0x000fe20003000000 */
[----:B-1----:R-:W-:-:S04]  /*3830*/  @!P5 IMAD.WIDE R78, R4, 0x4, R78 ;  /* 0x00000004044ed825 */ /* 0x002fc800078e024e */
[----:B--2---:R-:W-:Y:S01]  /*3840*/  FFMA.FTZ R90, R144, UR10, R141 ;  /* 0x0000000a905a7c23 */ /* 0x004fe2000801008d */
[----:B------:R-:W-:Y:S01]  /*3850*/  FSEL R141, R143, RZ, !P6 ;  /* 0x000000ff8f8d7208 */ /* 0x000fe20007000000 */
[----:B------:R0:W-:Y:S02]  /*3860*/  @!P5 STG.E desc[UR6][R78.64], R143 ;  /* 0x0000008f4e00d986 */ /* 0x0001e4000c101906 */
[----:B------:R-:W-:Y:S01]  /*3870*/  FADD.FTZ R90, R90, R91 ;  /* 0x0000005b5a5a7221 */ /* 0x000fe20000010000 */
[----:B---3--:R-:W-:-:S03]  /*3880*/  @!P5 IMAD.WIDE R76, R4, 0x4, R76 ;  /* 0x00000004044cd825 */ /* 0x008fc600078e024c */
[----:B------:R-:W1:Y:S02]  /*3890*/  MUFU.RSQ R142, R90 ;  /* 0x0000005a008e7308 */ /* 0x000e640000001400 */
[----:B-1----:R0:W-:Y:S01]  /*38a0*/  @!P5 STG.E desc[UR6][R76.64], R142 ;  /* 0x0000008e4c00d986 */ /* 0x0021e2000c101906 */
[----:B------:R-:W-:Y:S05]  /*38b0*/  @!P4 BRA `(.L_x_29) ;  /* 0x0000000000c0c947 */ /* 0x000fea0003800000 */
[--C-:B0-----:R-:W-:Y:S01]  /*38c0*/  FADD.FTZ R77, R108, -R141.reuse ;  /* 0x8000008d6c4d7221 */ /* 0x101fe20000010000 */
[--C-:B------:R-:W-:Y:S01]  /*38d0*/  FADD.FTZ R143, R106, -R141.reuse ;  /* 0x8000008d6a8f7221 */ /* 0x100fe20000010000 */
[----:B------:R-:W-:Y:S01]  /*38e0*/  SHF.L.U32 R79, R72, 0x10, RZ ;  /* 0x00000010484f7819 */ /* 0x000fe200000006ff */
[----:B------:R-:W-:Y:S01]  /*38f0*/  IMAD.U32 R90, R69, 0x10000, RZ ;  /* 0x00010000455a7824 */ /* 0x000fe200078e00ff */
[----:B------:R-:W-:Y:S01]  /*3900*/  SHF.L.U32 R91, R68, 0x10, RZ ;  /* 0x00000010445b7819 */ /* 0x000fe200000006ff */
[C---:B------:R-:W-:Y:S01]  /*3910*/  FMUL.FTZ R76, R142.reuse, R77 ;  /* 0x0000004d8e4c7220 */ /* 0x040fe20000410000 */
[----:B------:R-:W-:Y:S01]  /*3920*/  SHF.L.U32 R78, R73, 0x10, RZ ;  /* 0x00000010494e7819 */ /* 0x000fe200000006ff */
[----:B------:R-:W-:Y:S01]  /*3930*/  FMUL.FTZ R77, R142, R143 ;  /* 0x0000008f8e4d7220 */ /* 0x000fe20000410000 */
[----:B------:R-:W-:Y:S01]  /*3940*/  FADD.FTZ R145, R104, -R141 ;  /* 0x8000008d68917221 */ /* 0x000fe20000010000 */
[----:B------:R-:W-:Y:S01]  /*3950*/  SHF.L.U32 R144, R74, 0x10, RZ ;  /* 0x000000104a907819 */ /* 0x000fe200000006ff */
[----:B------:R-:W-:Y:S01]  /*3960*/  FFMA.FTZ R76, R76, R79, R91 ;  /* 0x0000004f4c4c7223 */ /* 0x000fe2000001005b */
[----:B------:R-:W-:Y:S01]  /*3970*/  SHF.L.U32 R146, R70, 0x10, RZ ;  /* 0x0000001046927819 */ /* 0x000fe200000006ff */
[----:B------:R-:W-:Y:S01]  /*3980*/  FFMA.FTZ R77, R77, R78, R90 ;  /* 0x0000004e4d4d7223 */ /* 0x000fe2000001005a */
[----:B------:R-:W-:Y:S01]  /*3990*/  FMUL.FTZ R145, R142, R145 ;  /* 0x000000918e917220 */ /* 0x000fe20000410000 */
[----:B------:R-:W0:Y:S01]  /*39a0*/  LDC.64 R90, c[0x0][0x428] ;  /* 0x00010a00ff5a7b82 */ /* 0x000e220000000a00 */
[--C-:B------:R-:W-:Y:S01]  /*39b0*/  FADD.FTZ R143, R102, -R141.reuse ;  /* 0x8000008d668f7221 */ /* 0x100fe20000010000 */
[--C-:B------:R-:W-:Y:S01]  /*39c0*/  FADD.FTZ R79, R109, -R141.reuse ;  /* 0x8000008d6d4f7221 */ /* 0x100fe20000010000 */
[----:B------:R-:W-:Y:S01]  /*39d0*/  FFMA.FTZ R78, R145, R144, R146 ;  /* 0x00000090914e7223 */ /* 0x000fe20000010092 */
[----:B------:R-:W-:Y:S01]  /*39e0*/  SHF.L.U32 R150, R71, 0x10, RZ ;  /* 0x0000001047967819 */ /* 0x000fe200000006ff */
[----:B------:R-:W-:Y:S01]  /*39f0*/  IMAD.U32 R148, R75, 0x10000, RZ ;  /* 0x000100004b947824 */ /* 0x000fe200078e00ff */
[----:B------:R-:W-:Y:S01]  /*3a00*/  SHF.L.U32 R144, R93, 0x10, RZ ;  /* 0x000000105d907819 */ /* 0x000fe200000006ff */
[--C-:B------:R-:W-:Y:S01]  /*3a10*/  FADD.FTZ R145, R111, -R141.reuse ;  /* 0x8000008d6f917221 */ /* 0x100fe20000010000 */
[----:B------:R-:W-:Y:S01]  /*3a20*/  SHF.L.U32 R146, R92, 0x10, RZ ;  /* 0x000000105c927819 */ /* 0x000fe200000006ff */
[C---:B------:R-:W-:Y:S01]  /*3a30*/  FMUL.FTZ R143, R142.reuse, R143 ;  /* 0x0000008f8e8f7220 */ /* 0x040fe20000410000 */
[C---:B------:R-:W-:Y:S01]  /*3a40*/  FMUL.FTZ R79, R142.reuse, R79 ;  /* 0x0000004f8e4f7220 */ /* 0x040fe20000410000 */
[----:B------:R-:W-:Y:S01]  /*3a50*/  FMUL.FTZ R149, R142, R145 ;  /* 0x000000918e957220 */ /* 0x000fe20000410000 */
[----:B------:R-:W-:Y:S01]  /*3a60*/  SHF.L.U32 R152, R89, 0x10, RZ ;  /* 0x0000001059987819 */ /* 0x000fe200000006ff */
[----:B------:R-:W-:Y:S01]  /*3a70*/  FFMA.FTZ R147, R143, R148, R150 ;  /* 0x000000948f937223 */ /* 0x000fe20000010096 */
[----:B------:R-:W-:Y:S01]  /*3a80*/  FFMA.FTZ R145, R79, R144, R146 ;  /* 0x000000904f917223 */ /* 0x000fe20000010092 */
[--C-:B------:R-:W-:Y:S01]  /*3a90*/  FADD.FTZ R143, R107, -R141.reuse ;  /* 0x8000008d6b8f7221 */ /* 0x100fe20000010000 */
[----:B------:R-:W-:Y:S01]  /*3aa0*/  FADD.FTZ R79, R105, -R141 ;  /* 0x8000008d694f7221 */ /* 0x000fe20000010000 */
[----:B------:R-:W-:Y:S01]  /*3ab0*/  SHF.L.U32 R148, R95, 0x10, RZ ;  /* 0x000000105f947819 */ /* 0x000fe200000006ff */
[----:B------:R-:W-:Y:S01]  /*3ac0*/  IMAD.U32 R146, R96, 0x10000, RZ ;  /* 0x0001000060927824 */ /* 0x000fe200078e00ff */
[----:B------:R-:W-:Y:S01]  /*3ad0*/  SHF.L.U32 R150, R94, 0x10, RZ ;  /* 0x000000105e967819 */ /* 0x000fe200000006ff */
[----:B------:R-:W-:Y:S01]  /*3ae0*/  FMUL.FTZ R143, R142, R143 ;  /* 0x0000008f8e8f7220 */ /* 0x000fe20000410000 */
[----:B------:R-:W-:Y:S01]  /*3af0*/  SHF.L.U32 R154, R88, 0x10, RZ ;  /* 0x00000010589a7819 */ /* 0x000fe200000006ff */
[----:B------:R-:W-:Y:S01]  /*3b00*/  FMUL.FTZ R79, R142, R79 ;  /* 0x0000004f8e4f7220 */ /* 0x000fe20000410000 */
[----:B------:R-:W-:Y:S01]  /*3b10*/  SHF.L.U32 R144, R97, 0x10, RZ ;  /* 0x0000001061907819 */ /* 0x000fe200000006ff */
[----:B------:R-:W-:Y:S01]  /*3b20*/  FFMA.FTZ R148, R143, R148, R150 ;  /* 0x000000948f947223 */ /* 0x000fe20000010096 */
[----:B------:R-:W-:Y:S01]  /*3b30*/  F2FP.BF16.F32.PACK_AB R78, R145, R78 ;  /* 0x0000004e914e723e */ /* 0x000fe200000010ff */
[----:B------:R-:W-:Y:S01]  /*3b40*/  FFMA.FTZ R152, R149, R152, R154 ;  /* 0x0000009895987223 */ /* 0x000fe2000001009a */
[----:B0-----:R-:W-:-:S04]  /*3b50*/  IMAD.WIDE.U32 R90, R100, 0x10, R90 ;  /* 0x00000010645a7825 */ /* 0x001fc800078e005a */
[----:B------:R-:W-:Y:S01]  /*3b60*/  FFMA.FTZ R143, R79, R144, R146 ;  /* 0x000000904f8f7223 */ /* 0x000fe20000010092 */
[----:B------:R-:W-:Y:S02]  /*3b70*/  F2FP.BF16.F32.PACK_AB R77, R148, R77 ;  /* 0x0000004d944d723e */ /* 0x000fe400000010ff */
[----:B------:R-:W-:Y:S02]  /*3b80*/  F2FP.BF16.F32.PACK_AB R79, R152, R147 ;  /* 0x00000093984f723e */ /* 0x000fe400000010ff */
[----:B------:R-:W-:Y:S02]  /*3b90*/  F2FP.BF16.F32.PACK_AB R76, R143, R76 ;  /* 0x0000004c8f4c723e */ /* 0x000fe400000010ff */
[----:B------:R-:W-:-:S03]  /*3ba0*/  IADD3 R100, PT, PT, R100, 0x80, RZ ;  /* 0x0000008064647810 */ /* 0x000fc60007ffe0ff */
[----:B------:R1:W-:Y:S04]  /*3bb0*/  STG.E.128 desc[UR6][R90.64], R76 ;  /* 0x0000004c5a007986 */ /* 0x0003e8000c101d06 */
.L_x_29:
[----:B------:R-:W-:Y:S05]  /*3bc0*/  BSYNC.RECONVERGENT B0 ;  /* 0x0000000000007941 */ /* 0x000fea0003800200 */
.L_x_28:
[----:B------:R-:W-:Y:S01]  /*3bd0*/  ISETP.GE.U32.AND P4, PT, R5, 0x100, PT ;  /* 0x000001000500780c */ /* 0x000fe20003f86070 */
[----:B------:R-:W-:-:S12]  /*3be0*/  BSSY.RECONVERGENT B0, `(.L_x_30) ;  /* 0x0000032000007945 */ /* 0x000fd80003800200 */
[----:B------:R-:W-:Y:S05]  /*3bf0*/  @!P4 BRA `(.L_x_31) ;  /* 0x0000000000c0c947 */ /* 0x000fea0003800000 */
[--C-:B01----:R-:W-:Y:S01]  /*3c00*/  FADD.FTZ R77, R103, -R141.reuse ;  /* 0x8000008d674d7221 */ /* 0x103fe20000010000 */
        /* <DEDUP_REMOVED lines=18> */
[----:B------:R-:W-:Y:S01]  /*3d30*/  FADD.FTZ R145, R116, -R141 ;  /* 0x8000008d74917221 */ /* 0x000fe20000010000 */
[----:B------:R-:W-:Y:S01]  /*3d40*/  SHF.L.U32 R150, R63, 0x10, RZ ;  /* 0x000000103f967819 */ /* 0x000fe200000006ff */
[----:B------:R-:W-:Y:S01]  /*3d50*/  FMUL.FTZ R143, R142, R143 ;  /* 0x0000008f8e8f7220 */ /* 0x000fe20000410000 */
[----:B------:R-:W-:Y:S01]  /*3d60*/  SHF.L.U32 R146, R81, 0x10, RZ ;  /* 0x0000001051927819 */ /* 0x000fe200000006ff */
[----:B------:R-:W-:-:S02]  /*3d70*/  IMAD.U32 R144, R82, 0x10000, RZ ;  /* 0x0001000052907824 */ /* 0x000fc400078e00ff */
[C---:B------:R-:W-:Y:S01]  /*3d80*/  FMUL.FTZ R79, R142.reuse, R79 ;  /* 0x0000004f8e4f7220 */ /* 0x040fe20000410000 */
[----:B------:R-:W-:Y:S01]  /*3d90*/  FMUL.FTZ R149, R142, R145 ;  /* 0x000000918e957220 */ /* 0x000fe20000410000 */
[----:B------:R-:W-:Y:S01]  /*3da0*/  FFMA.FTZ R147, R143, R148, R150 ;  /* 0x000000948f937223 */ /* 0x000fe20000010096 */
[--C-:B------:R-:W-:Y:S01]  /*3db0*/  FADD.FTZ R143, R112, -R141.reuse ;  /* 0x8000008d708f7221 */ /* 0x100fe20000010000 */
[----:B------:R-:W-:Y:S01]  /*3dc0*/  FFMA.FTZ R145, R79, R144, R146 ;  /* 0x000000904f917223 */ /* 0x000fe20000010092 */
[----:B------:R-:W-:Y:S01]  /*3dd0*/  FADD.FTZ R79, R110, -R141 ;  /* 0x8000008d6e4f7221 */ /* 0x000fe20000010000 */
[----:B------:R-:W-:Y:S01]  /*3de0*/  SHF.L.U32 R148, R84, 0x10, RZ ;  /* 0x0000001054947819 */ /* 0x000fe200000006ff */
[----:B------:R-:W-:Y:S01]  /*3df0*/  FMUL.FTZ R143, R142, R143 ;  /* 0x0000008f8e8f7220 */ /* 0x000fe20000410000 */
[----:B------:R-:W-:Y:S01]  /*3e00*/  SHF.L.U32 R150, R83, 0x10, RZ ;  /* 0x0000001053967819 */ /* 0x000fe200000006ff */
[----:B------:R-:W-:Y:S01]  /*3e10*/  IMAD.U32 R154, R31, 0x10000, RZ ;  /* 0x000100001f9a7824 */ /* 0x000fe200078e00ff */
[----:B------:R-:W-:Y:S01]  /*3e20*/  SHF.L.U32 R152, R80, 0x10, RZ ;  /* 0x0000001050987819 */ /* 0x000fe200000006ff */
[----:B------:R-:W-:Y:S01]  /*3e30*/  FMUL.FTZ R79, R142, R79 ;  /* 0x0000004f8e4f7220 */ /* 0x000fe20000410000 */
[----:B------:R-:W-:Y:S01]  /*3e40*/  SHF.L.U32 R144, R86, 0x10, RZ ;  /* 0x0000001056907819 */ /* 0x000fe200000006ff */
[----:B------:R-:W-:Y:S01]  /*3e50*/  FFMA.FTZ R148, R143, R148, R150 ;  /* 0x000000948f947223 */ /* 0x000fe20000010096 */
[----:B------:R-:W-:Y:S01]  /*3e60*/  SHF.L.U32 R146, R85, 0x10, RZ ;  /* 0x0000001055927819 */ /* 0x000fe200000006ff */
[----:B------:R-:W-:Y:S01]  /*3e70*/  FFMA.FTZ R152, R149, R152, R154 ;  /* 0x0000009895987223 */ /* 0x000fe2000001009a */
[----:B------:R-:W-:Y:S01]  /*3e80*/  F2FP.BF16.F32.PACK_AB R78, R145, R78 ;  /* 0x0000004e914e723e */ /* 0x000fe200000010ff */
[----:B0-----:R-:W-:Y:S01]  /*3e90*/  IMAD.WIDE.U32 R90, R100, 0x10, R90 ;  /* 0x00000010645a7825 */ /* 0x001fe200078e005a */
[----:B------:R-:W-:-:S03]  /*3ea0*/  F2FP.BF16.F32.PACK_AB R77, R148, R77 ;  /* 0x0000004d944d723e */ /* 0x000fc600000010ff */
[----:B------:R-:W-:Y:S01]  /*3eb0*/  FFMA.FTZ R143, R79, R144, R146 ;  /* 0x000000904f8f7223 */ /* 0x000fe20000010092 */
[----:B------:R-:W-:Y:S01]  /*3ec0*/  F2FP.BF16.F32.PACK_AB R79, R152, R147 ;  /* 0x00000093984f723e */ /* 0x000fe200000010ff */
[----:B------:R-:W-:-:S03]  /*3ed0*/  VIADD R100, R100, 0x80 ;  /* 0x0000008064647836 */ /* 0x000fc60000000000 */
[----:B------:R-:W-:-:S05]  /*3ee0*/  F2FP.BF16.F32.PACK_AB R76, R143, R76 ;  /* 0x0000004c8f4c723e */ /* 0x000fca00000010ff */
[----:B------:R2:W-:Y:S02]  /*3ef0*/  STG.E.128 desc[UR6][R90.64], R76 ;  /* 0x0000004c5a007986 */ /* 0x0005e4000c101d06 */
.L_x_31:
[----:B------:R-:W-:Y:S05]  /*3f00*/  BSYNC.RECONVERGENT B0 ;  /* 0x0000000000007941 */ /* 0x000fea0003800200 */
.L_x_30:
[----:B------:R-:W-:Y:S04]  /*3f10*/  BSSY.RECONVERGENT B0, `(.L_x_32) ;  /* 0x0000032000007945 */ /* 0x000fe80003800200 */
[----:B------:R-:W-:Y:S05]  /*3f20*/  @!P1 BRA `(.L_x_33) ;  /* 0x0000000000c09947 */ /* 0x000fea0003800000 */
[--C-:B012---:R-:W-:Y:S01]  /*3f30*/  FADD.FTZ R77, R117, -R141.reuse ;  /* 0x8000008d754d7221 */ /* 0x107fe20000010000 */
[--C-:B------:R-:W-:Y:S01]  /*3f40*/  FADD.FTZ R143, R119, -R141.reuse ;  /* 0x8000008d778f7221 */ /* 0x100fe20000010000 */
[----:B------:R-:W-:Y:S01]  /*3f50*/  SHF.L.U32 R79, R56, 0x10, RZ ;  /* 0x00000010384f7819 */ /* 0x000fe200000006ff */
[----:B------:R-:W-:Y:S01]  /*3f60*/  FADD.FTZ R145, R121, -R141 ;  /* 0x8000008d79917221 */ /* 0x000fe20000010000 */
[----:B------:R-:W-:Y:S01]  /*3f70*/  SHF.L.U32 R91, R52, 0x10, RZ ;  /* 0x00000010345b7819 */ /* 0x000fe200000006ff */
[C---:B------:R-:W-:Y:S01]  /*3f80*/  FMUL.FTZ R76, R142.reuse, R77 ;  /* 0x0000004d8e4c7220 */ /* 0x040fe20000410000 */
[----:B------:R-:W-:Y:S01]  /*3f90*/  SHF.L.U32 R78, R57, 0x10, RZ ;  /* 0x00000010394e7819 */ /* 0x000fe200000006ff */
[----:B------:R-:W-:Y:S01]  /*3fa0*/  FMUL.FTZ R77, R142, R143 ;  /* 0x0000008f8e4d7220 */ /* 0x000fe20000410000 */
[----:B------:R-:W-:Y:S01]  /*3fb0*/  SHF.L.U32 R90, R53, 0x10, RZ ;  /* 0x00000010355a7819 */ /* 0x000fe200000006ff */
[----:B------:R-:W-:Y:S01]  /*3fc0*/  FFMA.FTZ R76, R76, R79, R91 ;  /* 0x0000004f4c4c7223 */ /* 0x000fe2000001005b */
[----:B------:R-:W-:Y:S01]  /*3fd0*/  SHF.L.U32 R146, R54, 0x10, RZ ;  /* 0x0000001036927819 */ /* 0x000fe200000006ff */
[----:B------:R-:W-:-:S02]  /*3fe0*/  IMAD.U32 R144, R58, 0x10000, RZ ;  /* 0x000100003a907824 */ /* 0x000fc400078e00ff */
[----:B------:R-:W-:Y:S01]  /*3ff0*/  FMUL.FTZ R145, R142, R145 ;  /* 0x000000918e917220 */ /* 0x000fe20000410000 */
[----:B------:R-:W-:Y:S01]  /*4000*/  FFMA.FTZ R77, R77, R78, R90 ;  /* 0x0000004e4d4d7223 */ /* 0x000fe2000001005a */
[--C-:B------:R-:W-:Y:S01]  /*4010*/  FADD.FTZ R143, R123, -R141.reuse ;  /* 0x8000008d7b8f7221 */ /* 0x100fe20000010000 */
[----:B------:R-:W0:Y:S01]  /*4020*/  LDC.64 R90, c[0x0][0x428] ;  /* 0x00010a00ff5a7b82 */ /* 0x000e220000000a00 */
        /* <DEDUP_REMOVED lines=23> */
[----:B------:R-:W-:Y:S01]  /*41a0*/  FFMA.FTZ R152, R149, R152, R154 ;  /* 0x0000009895987223 */ /* 0x000fe2000001009a */
[----:B------:R-:W-:Y:S01]  /*41b0*/  F2FP.BF16.F32.PACK_AB R78, R145, R78 ;  /* 0x0000004e914e723e */ /* 0x000fe200000010ff */
[----:B0-----:R-:W-:-:S04]  /*41c0*/  IMAD.WIDE.U32 R90, R100, 0x10, R90 ;  /* 0x00000010645a7825 */ /* 0x001fc800078e005a */
[----:B------:R-:W-:Y:S01]  /*41d0*/  FFMA.FTZ R143, R79, R144, R146 ;  /* 0x000000904f8f7223 */ /* 0x000fe20000010092 */
[----:B------:R-:W-:Y:S02]  /*41e0*/  F2FP.BF16.F32.PACK_AB R77, R148, R77 ;  /* 0x0000004d944d723e */ /* 0x000fe400000010ff */
[----:B------:R-:W-:Y:S02]  /*41f0*/  F2FP.BF16.F32.PACK_AB R79, R152, R147 ;  /* 0x00000093984f723e */ /* 0x000fe400000010ff */
[----:B------:R-:W-:Y:S02]  /*4200*/  F2FP.BF16.F32.PACK_AB R76, R143, R76 ;  /* 0x0000004c8f4c723e */ /* 0x000fe400000010ff */
[----:B------:R-:W-:-:S03]  /*4210*/  IADD3 R100, PT, PT, R100, 0x80, RZ ;  /* 0x0000008064647810 */ /* 0x000fc60007ffe0ff */
[----:B------:R3:W-:Y:S04]  /*4220*/  STG.E.128 desc[UR6][R90.64], R76 ;  /* 0x0000004c5a007986 */ /* 0x0007e8000c101d06 */
.L_x_33:
[----:B------:R-:W-:Y:S05]  /*4230*/  BSYNC.RECONVERGENT B0 ;  /* 0x0000000000007941 */ /* 0x000fea0003800200 */
.L_x_32:
[----:B------:R-:W-:Y:S04]  /*4240*/  BSSY.RECONVERGENT B0, `(.L_x_34) ;  /* 0x0000032000007945 */ /* 0x000fe80003800200 */
[----:B------:R-:W-:Y:S05]  /*4250*/  @!P2 BRA `(.L_x_35) ;  /* 0x0000000000c0a947 */ /* 0x000fea0003800000 */
[--C-:B0123--:R-:W-:Y:S01]  /*4260*/  FADD.FTZ R77, R125, -R141.reuse ;  /* 0x8000008d7d4d7221 */ /* 0x10ffe20000010000 */
        /* <DEDUP_REMOVED lines=38> */
[----:B0-----:R-:W-:Y:S01]  /*44d0*/  IMAD.WIDE.U32 R90, R100, 0x10, R90 ;  /* 0x00000010645a7825 */ /* 0x001fe200078e005a */
[----:B------:R-:W-:-:S03]  /*44e0*/  F2FP.BF16.F32.PACK_AB R78, R145, R78 ;  /* 0x0000004e914e723e */ /* 0x000fc600000010ff */
[----:B------:R-:W-:Y:S01]  /*44f0*/  FFMA.FTZ R152, R149, R152, R154 ;  /* 0x0000009895987223 */ /* 0x000fe2000001009a */
[----:B------:R-:W-:Y:S01]  /*4500*/  F2FP.BF16.F32.PACK_AB R77, R148, R77 ;  /* 0x0000004d944d723e */ /* 0x000fe200000010ff */
[----:B------:R-:W-:Y:S01]  /*4510*/  FFMA.FTZ R143, R79, R144, R146 ;  /* 0x000000904f8f7223 */ /* 0x000fe20000010092 */
[----:B------:R-:W-:Y:S02]  /*4520*/  IADD3 R100, PT, PT, R100, 0x80, RZ ;  /* 0x0000008064647810 */ /* 0x000fe40007ffe0ff */
[----:B------:R-:W-:Y:S02]  /*4530*/  F2FP.BF16.F32.PACK_AB R79, R152, R147 ;  /* 0x00000093984f723e */ /* 0x000fe400000010ff */
[----:B------:R-:W-:-:S05]  /*4540*/  F2FP.BF16.F32.PACK_AB R76, R143, R76 ;  /* 0x0000004c8f4c723e */ /* 0x000fca00000010ff */
[----:B------:R4:W-:Y:S02]  /*4550*/  STG.E.128 desc[UR6][R90.64], R76 ;  /* 0x0000004c5a007986 */ /* 0x0009e4000c101d06 */
.L_x_35:
[----:B------:R-:W-:Y:S05]  /*4560*/  BSYNC.RECONVERGENT B0 ;  /* 0x0000000000007941 */ /* 0x000fea0003800200 */
.L_x_34:
[----:B------:R-:W-:Y:S04]  /*4570*/  BSSY.RECONVERGENT B0, `(.L_x_36) ;  /* 0x0000031000007945 */ /* 0x000fe80003800200 */
[----:B------:R-:W-:Y:S05]  /*4580*/  @!P3 BRA `(.L_x_37) ;  /* 0x0000000000bcb947 */ /* 0x000fea0003800000 */
[--C-:B01234-:R-:W-:Y:S01]  /*4590*/  FADD.FTZ R77, R133, -R141.reuse ;  /* 0x8000008d854d7221 */ /* 0x11ffe20000010000 */
[----:B------:R-:W-:Y:S01]  /*45a0*/  IMAD.U32 R76, R40, 0x10000, RZ ;  /* 0x00010000284c7824 */ /* 0x000fe200078e00ff */
[----:B------:R-:W-:Y:S01]  /*45b0*/  SHF.L.U32 R78, R36, 0x10, RZ ;  /* 0x00000010244e7819 */ /* 0x000fe200000006ff */
[--C-:B------:R-:W-:Y:S01]  /*45c0*/  FADD.FTZ R79, R135, -R141.reuse ;  /* 0x8000008d874f7221 */ /* 0x100fe20000010000 */
[----:B------:R-:W-:Y:S01]  /*45d0*/  FMUL.FTZ R77, R142, R77 ;  /* 0x0000004d8e4d7220 */ /* 0x000fe20000410000 */
[----:B------:R-:W-:Y:S01]  /*45e0*/  SHF.L.U32 R91, R41, 0x10, RZ ;  /* 0x00000010295b7819 */ /* 0x000fe200000006ff */
[--C-:B------:R-:W-:Y:S01]  /*45f0*/  FADD.FTZ R147, R138, -R141.reuse ;  /* 0x8000008d8a937221 */ /* 0x100fe20000010000 */
[----:B------:R-:W-:Y:S01]  /*4600*/  SHF.L.U32 R145, R37, 0x10, RZ ;  /* 0x0000001025917819 */ /* 0x000fe200000006ff */
[----:B------:R-:W-:Y:S01]  /*4610*/  FFMA.FTZ R143, R77, R76, R78 ;  /* 0x0000004c4d8f7223 */ /* 0x000fe2000001004e */
[----:B------:R-:W-:Y:S01]  /*4620*/  FMUL.FTZ R144, R142, R79 ;  /* 0x0000004f8e907220 */ /* 0x000fe20000410000 */
[----:B------:R-:W0:Y:S01]  /*4630*/  LDC.64 R76, c[0x0][0x428] ;  /* 0x00010a00ff4c7b82 */ /* 0x000e220000000a00 */
[--C-:B------:R-:W-:Y:S01]  /*4640*/  FADD.FTZ R79, R134, -R141.reuse ;  /* 0x8000008d864f7221 */ /* 0x100fe20000010000 */
[----:B------:R-:W-:Y:S01]  /*4650*/  FADD.FTZ R149, R139, -R141 ;  /* 0x8000008d8b957221 */ /* 0x000fe20000010000 */
[----:B------:R-:W-:Y:S01]  /*4660*/  FFMA.FTZ R144, R144, R91, R145 ;  /* 0x0000005b90907223 */ /* 0x000fe20000010091 */
[--C-:B------:R-:W-:Y:S01]  /*4670*/  FADD.FTZ R145, R137, -R141.reuse ;  /* 0x8000008d89917221 */ /* 0x100fe20000010000 */
[--C-:B------:R-:W-:Y:S01]  /*4680*/  FADD.FTZ R91, R136, -R141.reuse ;  /* 0x8000008d885b7221 */ /* 0x100fe20000010000 */
[----:B------:R-:W-:Y:S01]  /*4690*/  FADD.FTZ R141, R140, -R141 ;  /* 0x8000008d8c8d7221 */ /* 0x000fe20000010000 */
[----:B------:R-:W-:Y:S01]  /*46a0*/  SHF.L.U32 R146, R42, 0x10, RZ ;  /* 0x000000102a927819 */ /* 0x000fe200000006ff */
[----:B------:R-:W-:-:S02]  /*46b0*/  IMAD.U32 R148, R38, 0x10000, RZ ;  /* 0x0001000026947824 */ /* 0x000fc400078e00ff */
[----:B------:R-:W-:Y:S01]  /*46c0*/  FMUL.FTZ R145, R142, R145 ;  /* 0x000000918e917220 */ /* 0x000fe20000410000 */
[----:B------:R-:W-:Y:S01]  /*46d0*/  SHF.L.U32 R154, R8, 0x10, RZ ;  /* 0x00000010089a7819 */ /* 0x000fe200000006ff */
[C---:B------:R-:W-:Y:S01]  /*46e0*/  FMUL.FTZ R141, R142.reuse, R141 ;  /* 0x0000008d8e8d7220 */ /* 0x040fe20000410000 */
[----:B------:R-:W-:Y:S01]  /*46f0*/  SHF.L.U32 R156, R7, 0x10, RZ ;  /* 0x00000010079c7819 */ /* 0x000fe200000006ff */
[C---:B------:R-:W-:Y:S01]  /*4700*/  FMUL.FTZ R78, R142.reuse, R79 ;  /* 0x0000004f8e4e7220 */ /* 0x040fe20000410000 */
[C---:B------:R-:W-:Y:S01]  /*4710*/  FMUL.FTZ R90, R142.reuse, R91 ;  /* 0x0000005b8e5a7220 */ /* 0x040fe20000410000 */
[C---:B------:R-:W-:Y:S01]  /*4720*/  FMUL.FTZ R149, R142.reuse, R149 ;  /* 0x000000958e957220 */ /* 0x040fe20000410000 */
[----:B------:R-:W-:Y:S01]  /*4730*/  FMUL.FTZ R147, R142, R147 ;  /* 0x000000938e937220 */ /* 0x000fe20000410000 */
[----:B------:R-:W-:Y:S01]  /*4740*/  FFMA.FTZ R146, R145, R146, R148 ;  /* 0x0000009291927223 */ /* 0x000fe20000010094 */
[----:B------:R-:W-:Y:S01]  /*4750*/  SHF.L.U32 R142, R10, 0x10, RZ ;  /* 0x000000100a8e7819 */ /* 0x000fe200000006ff */
[----:B------:R-:W-:Y:S01]  /*4760*/  FFMA.FTZ R154, R141, R154, R156 ;  /* 0x0000009a8d9a7223 */ /* 0x000fe2000001009c */
[----:B------:R-:W-:Y:S01]  /*4770*/  SHF.L.U32 R148, R9, 0x10, RZ ;  /* 0x0000001009947819 */ /* 0x000fe200000006ff */
[----:B------:R-:W-:Y:S01]  /*4780*/  IMAD.U32 R141, R12, 0x10000, RZ ;  /* 0x000100000c8d7824 */ /* 0x000fe200078e00ff */
[----:B------:R-:W-:-:S02]  /*4790*/  SHF.L.U32 R150, R43, 0x10, RZ ;  /* 0x000000102b967819 */ /* 0x000fc400000006ff */
[----:B------:R-:W-:Y:S01]  /*47a0*/  SHF.L.U32 R152, R39, 0x10, RZ ;  /* 0x0000001027987819 */ /* 0x000fe200000006ff */
[----:B------:R-:W-:Y:S01]  /*47b0*/  FFMA.FTZ R147, R147, R142, R148 ;  /* 0x0000008e93937223 */ /* 0x000fe20000010094 */
[----:B------:R-:W-:Y:S02]  /*47c0*/  SHF.L.U32 R79, R14, 0x10, RZ ;  /* 0x000000100e4f7819 */ /* 0x000fe400000006ff */
[----:B------:R-:W-:Y:S01]  /*47d0*/  SHF.L.U32 R145, R11, 0x10, RZ ;  /* 0x000000100b917819 */ /* 0x000fe200000006ff */
[----:B------:R-:W-:Y:S01]  /*47e0*/  FFMA.FTZ R149, R149, R150, R152 ;  /* 0x0000009695957223 */ /* 0x000fe20000010098 */
[----:B------:R-:W-:-:S03]  /*47f0*/  SHF.L.U32 R91, R13, 0x10, RZ ;  /* 0x000000100d5b7819 */ /* 0x000fc600000006ff */
[----:B------:R-:W-:Y:S02]  /*4800*/  FFMA.FTZ R141, R90, R141, R145 ;  /* 0x0000008d5a8d7223 */ /* 0x000fe40000010091 */
[----:B------:R-:W-:Y:S01]  /*4810*/  FFMA.FTZ R142, R78, R79, R91 ;  /* 0x0000004f4e8e7223 */ /* 0x000fe2000001005b */
[----:B0-----:R-:W-:Y:S01]  /*4820*/  IMAD.WIDE.U32 R90, R100, 0x10, R76 ;  /* 0x00000010645a7825 */ /* 0x001fe200078e004c */
[----:B------:R-:W-:Y:S02]  /*4830*/  F2FP.BF16.F32.PACK_AB R79, R154, R149 ;  /* 0x000000959a4f723e */ /* 0x000fe400000010ff */
[----:B------:R-:W-:Y:S02]  /*4840*/  F2FP.BF16.F32.PACK_AB R78, R147, R146 ;  /* 0x00000092934e723e */ /* 0x000fe400000010ff */
[----:B------:R-:W-:Y:S02]  /*4850*/  F2FP.BF16.F32.PACK_AB R77, R141, R144 ;  /* 0x000000908d4d723e */ /* 0x000fe400000010ff */
[----:B------:R-:W-:-:S05]  /*4860*/  F2FP.BF16.F32.PACK_AB R76, R142, R143 ;  /* 0x0000008f8e4c723e */ /* 0x000fca00000010ff */
[----:B------:R0:W-:Y:S02]  /*4870*/  STG.E.128 desc[UR6][R90.64], R76 ;  /* 0x0000004c5a007986 */ /* 0x0001e4000c101d06 */
.L_x_37:
[----:B------:R-:W-:Y:S05]  /*4880*/  BSYNC.RECONVERGENT B0 ;  /* 0x0000000000007941 */ /* 0x000fea0003800200 */
.L_x_36:
[----:B01234-:R-:W0:Y:S01]  /*4890*/  LDC.64 R76, c[0x0][0x380] ;  /* 0x0000e000ff4c7b82 */ /* 0x01fe220000000a00 */
[----:B------:R-:W-:Y:S01]  /*48a0*/  UPLOP3.LUT UP1, UPT, UPT, UPT, UP1, 0x40, 0x4 ;  /* 0x000000000004789c */ /* 0x000fe20003f2e810 */
[----:B0-----:R-:W-:-:S04]  /*48b0*/  IADD3 R4, PT, PT, R4, R76, RZ ;  /* 0x0000004c04047210 */ /* 0x001fc80007ffe0ff */
[----:B------:R-:W-:-:S13]  /*48c0*/  ISETP.GE.AND P1, PT, R4, R77, PT ;  /* 0x0000004d0400720c */ /* 0x000fda0003f26270 */
[----:B------:R-:W-:Y:S05]  /*48d0*/  @!P1 BRA `(.L_x_38) ;  /* 0xffffffc000689947 */ /* 0x000fea000383ffff */
[----:B------:R-:W-:Y:S05]  /*48e0*/  EXIT ;  /* 0x000000000000794d */ /* 0x000fea0003800000 */
.L_x_39:
[----:B------:R-:W-:-:S00]  /*48f0*/  BRA `(.L_x_39) ;  /* 0xfffffffc00fc7947 */ /* 0x000fc0000383ffff */
[----:B------:R-:W-:-:S00]  /*4900*/  NOP ;  /* 0x0000000000007918 */ /* 0x000fc00000000000 */
[----:B------:R-:W-:-:S00]  /*4910*/  NOP ;  /* 0x0000000000007918 */ /* 0x000fc00000000000 */
[----:B------:R-:W-:-:S00]  /*4920*/  NOP ;  /* 0x0000000000007918 */ /* 0x000fc00000000000 */
[----:B------:R-:W-:-:S00]  /*4930*/  NOP ;  /* 0x0000000000007918 */ /* 0x000fc00000000000 */
[----:B------:R-:W-:-:S00]  /*4940*/  NOP ;  /* 0x0000000000007918 */ /* 0x000fc00000000000 */
[----:B------:R-:W-:-:S00]  /*4950*/  NOP ;  /* 0x0000000000007918 */ /* 0x000fc00000000000 */
[----:B------:R-:W-:-:S00]  /*4960*/  NOP ;  /* 0x0000000000007918 */ /* 0x000fc00000000000 */
[----:B------:R-:W-:-:S00]  /*4970*/  NOP ;  /* 0x0000000000007918 */ /* 0x000fc00000000000 */
.L_x_33980:


//--------------------- .text._ZN10layer_norm13ln_fwd_kernelINS_13Kernel_traitsI13__nv_bfloat16S2_S2_S2_fjLj5120ELj1ELj1ELj4ELj16ENS_18Kernel_traits_baseILj5120ES2_S2_S2_S2_fjLj128EEEEELb0ELb0ELb0ELb1EEEvNS_9FwdParamsE --------------------------
	.section	.text._ZN10layer_norm13ln_fwd_kernelINS_13Kernel_traitsI13__nv_bfloat16S2_S2_S2_fjLj5120ELj1ELj1ELj4ELj16ENS_18Kernel_traits_baseILj5120ES2_S2_S2_S2_fjLj128EEEEELb0ELb0ELb0ELb1EEEvNS_9FwdParamsE,"ax",@progbits
	.align	128
        .global         _ZN10layer_norm13ln_fwd_kernelINS_13Kernel_traitsI13__nv_bfloat16S2_S2_S2_fjLj5120ELj1ELj1ELj4ELj16ENS_18Kernel_traits_baseILj5120ES2_S2_S2_S2_fjLj128EEEEELb0ELb0ELb0ELb1EEEvNS_9FwdParamsE
        .type           _ZN10layer_norm13ln_fwd_kernelINS_13Kernel_traitsI13__nv_bfloat16S2_S2_S2_fjLj5120ELj1ELj1ELj4ELj16ENS_18Kernel_traits_baseILj5120ES2_S2_S2_S2_fjLj128EEEEELb0ELb0ELb0ELb1EEEvNS_9FwdParamsE,@function
        .size           _ZN10layer_norm13ln_fwd_kernelINS_13Kernel_traitsI13__nv_bfloat16S2_S2_S2_fjLj5120ELj1ELj1ELj4ELj16ENS_18Kernel_traits_baseILj5120ES2_S2_S2_S2_fjLj128EEEEELb0ELb0ELb0ELb1EEEvNS_9FwdParamsE,(.L_x_33981 - _ZN10layer_norm13ln_fwd_kernelINS_13Kernel_traitsI13__nv_bfloat16S2_S2_S2_fjLj5120ELj1ELj1ELj4ELj16ENS_18Kernel_traits_baseILj5120ES2_S2_S2_S2_fjLj128EEEEELb0ELb0ELb0ELb1EEEvNS_9FwdParamsE)
        .other          _ZN10layer_norm13ln_fwd_kernelINS_13Kernel_traitsI13__nv_bfloat16S2_S2_S2_fjLj5120ELj1ELj1ELj4ELj16ENS_18Kernel_traits_baseILj5120ES2_S2_S2_S2_fjLj128EEEEELb0ELb0ELb0ELb1EEEvNS_9FwdParamsE,@"STO_CUDA_ENTRY STV_DEFAULT"
_ZN10layer_norm13ln_fwd_kernelINS_13Kernel_traitsI13__nv_bfloat16S2_S2_S2_fjLj5120ELj1ELj1ELj4ELj16ENS_18Kernel_traits_baseILj5120ES2_S2_S2_S2_fjLj128EEEEELb0ELb0ELb0ELb1EEEvNS_9FwdParamsE:
.text._ZN10layer_norm13ln_fwd_kernelINS_13Kernel_traitsI13__nv_bfloat16S2_S2_S2_fjLj5120ELj1ELj1ELj4ELj16ENS_18Kernel_traits_baseILj5120ES2_S2_S2_S2_fjLj128EEEEELb0ELb0ELb0ELb1EEEvNS_9FwdParamsE:
[----:B------:R-:W-:Y:S01]  /*0000*/  LDC R1, c[0x0][0x37c] ;  /* 0x0000df00ff017b82 */ /* 0x000fe20000000800 */
[----:B------:R-:W0:Y:S07]  /*0010*/  S2R R0, SR_TID.X ;  /* 0x0000000000007919 */ /* 0x000e2e0000002100 */
[----:B------:R-:W0:Y:S01]  /*0020*/  LDC.64 R2, c[0x0][0x3d0] ;  /* 0x0000f400ff027b82 */ /* 0x000e220000000a00 */
[----:B------:R-:W1:Y:S01]  /*0030*/  LDCU.64 UR8, c[0x0][0x358] ;  /* 0x00006b00ff0877ac */ /* 0x000e620008000a00 */
[----:B------:R-:W2:Y:S06]  /*0040*/  LDCU.64 UR4, c[0x0][0x438] ;  /* 0x00008700ff0477ac */ /* 0x000eac0008000a00 */
[----:B------:R-:W3:Y:S08]  /*0050*/  S2UR UR6, SR_CTAID.X ;  /* 0x00000000000679c3 */ /* 0x000ef00000002500 */
[----:B------:R-:W4:Y:S01]  /*0060*/  LDC.64 R44, c[0x0][0x3e0] ;  /* 0x0000f800ff2c7b82 */ /* 0x000f220000000a00 */
[----:B0-----:R-:W-:-:S05]  /*0070*/  IMAD.WIDE.U32 R2, R0, 0x10, R2 ;  /* 0x0000001000027825 */ /* 0x001fca00078e0002 */
[----:B-1----:R-:W4:Y:S04]  /*0080*/  LDG.E.128 R8, desc[UR8][R2.64+0x800] ;  /* 0x0008000802087981 */ /* 0x002f28000c1e1d00 */
[----:B------:R-:W4:Y:S04]  /*0090*/  LDG.E.128 R12, desc[UR8][R2.64+0x1000] ;  /* 0x00100008020c7981 */ /* 0x000f28000c1e1d00 */
[----:B------:R-:W4:Y:S04]  /*00a0*/  LDG.E.128 R88, desc[UR8][R2.64] ;  /* 0x0000000802587981 */ /* 0x000f28000c1e1d00 */
[----:B------:R-:W4:Y:S04]  /*00b0*/  LDG.E.128 R16, desc[UR8][R2.64+0x1800] ;  /* 0x0018000802107981 */ /* 0x000f28000c1e1d00 */
[----:B------:R0:W4:Y:S01]  /*00c0*/  LDG.E.128 R20, desc[UR8][R2.64+0x2000] ;  /* 0x0020000802147981 */ /* 0x000122000c1e1d00 */
[----:B--2---:R-:W-:Y:S01]  /*00d0*/  ISETP.NE.U32.AND P1, PT, RZ, UR4, PT ;  /* 0x00000004ff007c0c */ /* 0x004fe2000bf25070 */
[----:B------:R-:W3:Y:S03]  /*00e0*/  LDCU UR4, c[0x0][0x384] ;  /* 0x00007080ff0477ac */ /* 0x000ee60008000800 */
[----:B------:R-:W-:-:S13]  /*00f0*/  ISETP.NE.AND.EX P1, PT, RZ, UR5, PT, P1 ;  /* 0x00000005ff007c0c */ /* 0x000fda000bf25310 */
[----:B------:R-:W1:Y:S01]  /*0100*/  @P1 LDC.64 R4, c[0x0][0x438] ;  /* 0x00010e00ff041b82 */ /* 0x000e620000000a00 */
[----:B---3--:R-:W-:Y:S01]  /*0110*/  UISETP.GE.AND UP0, UPT, UR6, UR4, UPT ;  /* 0x000000040600728c */ /* 0x008fe2000bf06270 */
[----:B------:R-:W2:Y:S05]  /*0120*/  LDCU.64 UR4, c[0x0][0x3a0] ;  /* 0x00007400ff0477ac */ /* 0x000eaa0008000a00 */
[----:B------:R-:W-:Y:S01]  /*0130*/  PLOP3.LUT P0, PT, PT, PT, UP0, 0x80, 0x8 ;  /* 0x000000000008781c */ /* 0x000fe20003f0f008 */
[----:B-1----:R-:W-:-:S05]  /*0140*/  @P1 IMAD.WIDE.U32 R4, R0, 0x10, R4 ;  /* 0x0000001000041825 */ /* 0x002fca00078e0004 */
[----:B------:R-:W5:Y:S04]  /*0150*/  @P1 LDG.E.128 R40, desc[UR8][R4.64] ;  /* 0x0000000804281981 */ /* 0x000f68000c1e1d00 */
[----:B------:R-:W5:Y:S04]  /*0160*/  @P1 LDG.E.128 R36, desc[UR8][R4.64+0x800] ;  /* 0x0008000804241981 */ /* 0x000f68000c1e1d00 */
[----:B------:R-:W5:Y:S04]  /*0170*/  @P1 LDG.E.128 R32, desc[UR8][R4.64+0x1000] ;  /* 0x0010000804201981 */ /* 0x000f68000c1e1d00 */
[----:B------:R-:W5:Y:S04]  /*0180*/  @P1 LDG.E.128 R28, desc[UR8][R4.64+0x1800] ;  /* 0x00180008041c1981 */ /* 0x000f68000c1e1d00 */
[----:B------:R1:W5:Y:S01]  /*0190*/  @P1 LDG.E.128 R24, desc[UR8][R4.64+0x2000] ;  /* 0x0020000804181981 */ /* 0x000362000c1e1d00 */
[----:B----4-:R-:W-:Y:S01]  /*01a0*/  @P1 MOV R84, R8 ;  /* 0x0000000800541202 */ /* 0x010fe20000000f00 */
[----:B------:R-:W-:Y:S01]  /*01b0*/  @!P1 IMAD.MOV.U32 R84, RZ, RZ, R8 ;  /* 0x000000ffff549224 */ /* 0x000fe200078e0008 */
[----:B0-----:R-:W-:-:S02]  /*01c0*/  @P1 MOV R2, R9 ;  /* 0x0000000900021202 */ /* 0x001fc40000000f00 */
[----:B------:R-:W-:Y:S01]  /*01d0*/  @P1 MOV R3, R10 ;  /* 0x0000000a00031202 */ /* 0x000fe20000000f00 */
[----:B------:R-:W-:Y:S01]  /*01e0*/  @P1 IMAD.MOV.U32 R6, RZ, RZ, R13 ;  /* 0x000000ffff061224 */ /* 0x000fe200078e000d */
[----:B-1----:R-:W-:Y:S02]  /*01f0*/  @P1 MOV R4, R11 ;  /* 0x0000000b00041202 */ /* 0x002fe40000000f00 */
[----:B------:R-:W-:Y:S02]  /*0200*/  @P1 MOV R5, R12 ;  /* 0x0000000c00051202 */ /* 0x000fe40000000f00 */
[----:B------:R-:W-:Y:S01]  /*0210*/  @P1 MOV R7, R14 ;  /* 0x0000000e00071202 */ /* 0x000fe20000000f00 */
[----:B------:R-:W-:Y:S01]  /*0220*/  @!P1 IMAD.MOV.U32 R7, RZ, RZ, R14 ;  /* 0x000000ffff079224 */ /* 0x000fe200078e000e */
[----:B------:R-:W-:Y:S01]  /*0230*/  @!P1 MOV R2, R9 ;  /* 0x0000000900029202 */ /* 0x000fe20000000f00 */
[----:B------:R-:W-:Y:S01]  /*0240*/  @P1 IMAD.MOV.U32 R85, RZ, RZ, R91 ;  /* 0x000000ffff551224 */ /* 0x000fe200078e005b */
[----:B------:R-:W-:-:S02]  /*0250*/  @!P1 MOV R3, R10 ;  /* 0x0000000a00039202 */ /* 0x000fc40000000f00 */
[----:B------:R-:W-:Y:S01]  /*0260*/  @!P1 MOV R4, R11 ;  /* 0x0000000b00049202 */ /* 0x000fe20000000f00 */
[----:B------:R-:W-:Y:S01]  /*0270*/  @P1 IMAD.MOV.U32 R14, RZ, RZ, R21 ;  /* 0x000000ffff0e1224 */ /* 0x000fe200078e0015 */
[----:B------:R-:W-:Y:S02]  /*0280*/  @!P1 MOV R5, R12 ;  /* 0x0000000c00059202 */ /* 0x000fe40000000f00 */
[----:B------:R-:W-:Y:S02]  /*0290*/  @!P1 MOV R6, R13 ;  /* 0x0000000d00069202 */ /* 0x000fe40000000f00 */
[----:B------:R-:W-:Y:S02]  /*02a0*/  @P1 MOV R8, R15 ;  /* 0x0000000f00081202 */ /* 0x000fe40000000f00 */
[----:B------:R-:W-:Y:S02]  /*02b0*/  @P1 MOV R87, R89 ;  /* 0x0000005900571202 */ /* 0x000fe40000000f00 */
[----:B------:R-:W-:-:S02]  /*02c0*/  @P1 MOV R86, R90 ;  /* 0x0000005a00561202 */ /* 0x000fc40000000f00 */
[----:B------:R-:W-:Y:S01]  /*02d0*/  @P1 MOV R9, R16 ;  /* 0x0000001000091202 */ /* 0x000fe20000000f00 */
[----:B------:R-:W-:Y:S01]  /*02e0*/  @!P1 IMAD.MOV.U32 R9, RZ, RZ, R16 ;  /* 0x000000ffff099224 */ /* 0x000fe200078e0010 */
[----:B------:R-:W-:Y:S02]  /*02f0*/  @P1 MOV R10, R17 ;  /* 0x00000011000a1202 */ /* 0x000fe40000000f00 */
[----:B------:R-:W-:Y:S01]  /*0300*/  @!P1 MOV R8, R15 ;  /* 0x0000000f00089202 */ /* 0x000fe20000000f00 */
[----:B------:R-:W-:Y:S01]  /*0310*/  @P1 IMAD.MOV.U32 R15, RZ, RZ, R22 ;  /* 0x000000ffff0f1224 */ /* 0x000fe200078e0016 */
[----:B------:R-:W-:Y:S02]  /*0320*/  @P1 MOV R11, R18 ;  /* 0x00000012000b1202 */ /* 0x000fe40000000f00 */
[----:B------:R-:W-:Y:S02]  /*0330*/  @P1 MOV R12, R19 ;  /* 0x00000013000c1202 */ /* 0x000fe40000000f00 */
[----:B------:R-:W-:-:S02]  /*0340*/  @P1 MOV R13, R20 ;  /* 0x00000014000d1202 */ /* 0x000fc40000000f00 */
[----:B------:R-:W-:Y:S02]  /*0350*/  @!P1 MOV R87, R89 ;  /* 0x0000005900579202 */ /* 0x000fe40000000f00 */
[----:B------:R-:W-:Y:S02]  /*0360*/  @!P1 MOV R86, R90 ;  /* 0x0000005a00569202 */ /* 0x000fe40000000f00 */
[----:B------:R-:W-:Y:S02]  /*0370*/  @!P1 MOV R85, R91 ;  /* 0x0000005b00559202 */ /* 0x000fe40000000f00 */
[----:B------:R-:W-:Y:S02]  /*0380*/  @!P1 MOV R10, R17 ;  /* 0x00000011000a9202 */ /* 0x000fe40000000f00 */
[----:B------:R-:W-:Y:S02]  /*0390*/  @!P1 MOV R11, R18 ;  /* 0x00000012000b9202 */ /* 0x000fe40000000f00 */
[----:B------:R-:W-:-:S02]  /*03a0*/  @!P1 MOV R12, R19 ;  /* 0x00000013000c9202 */ /* 0x000fc40000000f00 */
[----:B------:R-:W-:Y:S02]  /*03b0*/  @!P1 MOV R13, R20 ;  /* 0x00000014000d9202 */ /* 0x000fe40000000f00 */
[----:B------:R-:W-:Y:S01]  /*03c0*/  @!P1 MOV R14, R21 ;  /* 0x00000015000e9202 */ /* 0x000fe20000000f00 */
[----:B--2---:R-:W-:Y:S06]  /*03d0*/  @P0 EXIT ;  /* 0x000000000000094d */ /* 0x004fec0003800000 */
[----:B------:R-:W0:Y:S01]  /*03e0*/  LDCU.U8 UR7, c[0x0][0x410] ;  /* 0x00008200ff0777ac */ /* 0x000e220008000000 */
[----:B------:R-:W-:Y:S02]  /*03f0*/  ISETP.NE.U32.AND P2, PT, R44, RZ, PT ;  /* 0x000000ff2c00720c */ /* 0x000fe40003f45070 */
[----:B-----5:R-:W-:Y:S02]  /*0400*/  @!P1 CS2R R42, SRZ ;  /* 0x00000000002a9805 */ /* 0x020fe4000001ff00 */
[----:B------:R-:W-:Y:S02]  /*0410*/  @!P1 CS2R R40, SRZ ;  /* 0x0000000000289805 */ /* 0x000fe4000001ff00 */
[----:B------:R-:W-:Y:S02]  /*0420*/  @!P1 CS2R R38, SRZ ;  /* 0x0000000000269805 */ /* 0x000fe4000001ff00 */
[----:B------:R-:W-:Y:S02]  /*0430*/  ISETP.NE.AND.EX P2, PT, R45, RZ, PT, P2 ;  /* 0x000000ff2d00720c */ /* 0x000fe40003f45320 */
[----:B------:R-:W-:-:S02]  /*0440*/  @!P1 CS2R R36, SRZ ;  /* 0x0000000000249805 */ /* 0x000fc4000001ff00 */
[----:B------:R-:W-:Y:S02]  /*0450*/  @!P1 CS2R R34, SRZ ;  /* 0x0000000000229805 */ /* 0x000fe4000001ff00 */
[----:B------:R-:W-:Y:S02]  /*0460*/  @!P1 CS2R R32, SRZ ;  /* 0x0000000000209805 */ /* 0x000fe4000001ff00 */
[----:B------:R-:W-:Y:S02]  /*0470*/  LOP3.LUT P0, RZ, R44, UR4, RZ, 0xfc, !PT ;  /* 0x000000042cff7c12 */ /* 0x000fe4000f80fcff */
[----:B------:R-:W-:Y:S02]  /*0480*/  @!P1 CS2R R30, SRZ ;  /* 0x00000000001e9805 */ /* 0x000fe4000001ff00 */
[----:B------:R-:W-:Y:S02]  /*0490*/  @P1 MOV R16, R23 ;  /* 0x0000001700101202 */ /* 0x000fe40000000f00 */
[----:B------:R-:W-:-:S02]  /*04a0*/  @!P1 CS2R R28, SRZ ;  /* 0x00000000001c9805 */ /* 0x000fc4000001ff00 */
[----:B------:R-:W-:Y:S02]  /*04b0*/  @!P1 MOV R15, R22 ;  /* 0x00000016000f9202 */ /* 0x000fe40000000f00 */
[----:B------:R-:W-:Y:S02]  /*04c0*/  @!P1 CS2R R26, SRZ ;  /* 0x00000000001a9805 */ /* 0x000fe4000001ff00 */
[----:B------:R-:W-:Y:S02]  /*04d0*/  @!P1 MOV R16, R23 ;  /* 0x0000001700109202 */ /* 0x000fe40000000f00 */
[----:B------:R-:W-:Y:S02]  /*04e0*/  @!P1 CS2R R24, SRZ ;  /* 0x0000000000189805 */ /* 0x000fe4000001ff00 */
[----:B------:R-:W-:Y:S01]  /*04f0*/  LOP3.LUT P0, RZ, R45, UR5, RZ, 0xfc, P0 ;  /* 0x000000052dff7c12 */ /* 0x000fe2000800fcff */
[----:B------:R-:W-:Y:S01]  /*0500*/  UPLOP3.LUT UP2, UPT, UPT, UPT, UPT, 0x40, 0x4 ;  /* 0x000000000004789c */ /* 0x000fe20003f4e870 */
[----:B------:R-:W-:Y:S01]  /*0510*/  LOP3.LUT R89, R0, 0x1f, RZ, 0xc0, !PT ;  /* 0x0000001f00597812 */ /* 0x000fe200078ec0ff */
[----:B------:R-:W1:Y:S01]  /*0520*/  LDCU UR10, c[0x0][0x388] ;  /* 0x00007100ff0a77ac */ /* 0x000e620008000800 */
[----:B------:R-:W-:-:S02]  /*0530*/  PRMT R17, R85, 0x7632, R17 ;  /* 0x0000763255117816 */ /* 0x000fc40000000011 */
[----:B------:R-:W-:Y:S01]  /*0540*/  PRMT R18, R86, 0x7632, R18 ;  /* 0x0000763256127816 */ /* 0x000fe20000000012 */
[----:B------:R-:W2:Y:S01]  /*0550*/  LDCU UR11, c[0x0][0x400] ;  /* 0x00008000ff0b77ac */ /* 0x000ea20008000800 */
[----:B------:R-:W-:Y:S02]  /*0560*/  PRMT R19, R87, 0x7632, R19 ;  /* 0x0000763257137816 */ /* 0x000fe40000000013 */
[----:B------:R-:W-:Y:S01]  /*0570*/  PRMT R20, R88, 0x7632, R20 ;  /* 0x0000763258147816 */ /* 0x000fe20000000014 */
[----:B------:R-:W3:Y:S01]  /*0580*/  LDCU.64 UR14, c[0x0][0x3e0] ;  /* 0x00007c00ff0e77ac */ /* 0x000ee20008000a00 */
[----:B------:R-:W-:Y:S02]  /*0590*/  PRMT R21, R4, 0x7632, R21 ;  /* 0x0000763204157816 */ /* 0x000fe40000000015 */
[----:B------:R-:W-:Y:S01]  /*05a0*/  PRMT R22, R3, 0x7632, R22 ;  /* 0x0000763203167816 */ /* 0x000fe20000000016 */
[----:B------:R-:W4:Y:S01]  /*05b0*/  LDCU.64 UR12, c[0x0][0x3a0] ;  /* 0x00007400ff0c77ac */ /* 0x000f220008000a00 */
[----:B------:R-:W-:-:S02]  /*05c0*/  PRMT R23, R2, 0x7632, R23 ;  /* 0x0000763202177816 */ /* 0x000fc40000000017 */
[----:B------:R-:W-:Y:S01]  /*05d0*/  PRMT R64, R84, 0x7632, R64 ;  /* 0x0000763254407816 */ /* 0x000fe20000000040 */
[----:B------:R-:W-:Y:S01]  /*05e0*/  VOTEU.ANY UP3, P2 ;  /* 0x0000000000ff7886 */ /* 0x000fe20001060100 */
[----:B------:R-:W-:Y:S02]  /*05f0*/  PRMT R65, R8, 0x7632, R65 ;  /* 0x0000763208417816 */ /* 0x000fe40000000041 */
[----:B------:R-:W-:Y:S02]  /*0600*/  PRMT R66, R7, 0x7632, R66 ;  /* 0x0000763207427816 */ /* 0x000fe40000000042 */
[----:B------:R-:W-:Y:S02]  /*0610*/  PRMT R67, R6, 0x7632, R67 ;  /* 0x0000763206437816 */ /* 0x000fe40000000043 */
[----:B------:R-:W-:Y:S02]  /*0620*/  PRMT R68, R5, 0x7632, R68 ;  /* 0x0000763205447816 */ /* 0x000fe40000000044 */
[----:B------:R-:W-:-:S02]  /*0630*/  PRMT R69, R9, 0x7632, R69 ;  /* 0x0000763209457816 */ /* 0x000fc40000000045 */
[----:B0-----:R-:W-:Y:S02]  /*0640*/  ISETP.NE.AND P1, PT, RZ, UR7, PT ;  /* 0x00000007ff007c0c */ /* 0x001fe4000bf25270 */
        /* <DEDUP_REMOVED lines=11> */
[----:B-1234-:R-:W-:-:S07]  /*0700*/  PRMT R81, R32, 0x7632, R81 ;  /* 0x0000763220517816 */ /* 0x01efce0000000051 */
.L_x_55:
[----:B------:R-:W0:Y:S01]  /*0710*/  @UP3 LDCU.64 UR4, c[0x0][0x3e0] ;  /* 0x00007c00ff0437ac */ /* 0x000e220008000a00 */
[----:B-1----:R-:W1:Y:S01]  /*0720*/  LDC.64 R116, c[0x0][0x390] ;  /* 0x0000e400ff747b82 */ /* 0x002e620000000a00 */
[----:B------:R-:W-:Y:S01]  /*0730*/  PLOP3.LUT P2, PT, PT, PT, UP3, 0x80, 0x8 ;  /* 0x000000000008781c */ /* 0x000fe20003f4f038 */
[----:B------:R-:W-:-:S06]  /*0740*/  UIMAD UR7, UR6, UR10, URZ ;  /* 0x0000000a060772a4 */ /* 0x000fcc000f8e02ff */
[----:B------:R-:W-:-:S04]  /*0750*/  MOV R48, UR7 ;  /* 0x0000000700307c02 */ /* 0x000fc80008000f00 */
[----:B------:R-:W-:Y:S01]  /*0760*/  SHF.R.S32.HI R48, RZ, 0x1f, R48 ;  /* 0x0000001fff307819 */ /* 0x000fe20000011430 */
[----:B0-----:R-:W-:-:S03]  /*0770*/  @UP3 UIMAD.WIDE UR4, UR6, 0x2, UR4 ;  /* 0x00000002060438a5 */ /* 0x001fc6000f8e0204 */
[----:B------:R-:W-:-:S04]  /*0780*/  LEA.HI R49, R48, UR7, RZ, 0x3 ;  /* 0x0000000730317c11 */ /* 0x000fc8000f8f18ff */
[----:B------:R-:W-:Y:S01]  /*0790*/  LEA.HI.SX32 R54, R49, R0, 0x1d ;  /* 0x0000000031367211 */ /* 0x000fe200078feaff */
[----:B------:R-:W-:Y:S01]  /*07a0*/  IMAD.U32 R52, RZ, RZ, UR4 ;  /* 0x00000004ff347e24 */ /* 0x000fe2000f8e00ff */
[----:B------:R-:W-:-:S03]  /*07b0*/  MOV R53, UR5 ;  /* 0x0000000500357c02 */ /* 0x000fc60008000f00 */
[----:B-1----:R-:W-:Y:S02]  /*07c0*/  IMAD.WIDE.U32 R48, R54, 0x10, R116 ;  /* 0x0000001036307825 */ /* 0x002fe400078e0074 */
[----:B------:R-:W2:Y:S04]  /*07d0*/  @P2 LDG.E.U16 R52, desc[UR8][R52.64] ;  /* 0x0000000834342981 */ /* 0x000ea8000c1e1500 */
[----:B------:R-:W5:Y:S01]  /*07e0*/  LDG.E.128 R48, desc[UR8][R48.64] ;  /* 0x0000000830307981 */ /* 0x000f62000c1e1d00 */
[----:B------:R-:W-:Y:S01]  /*07f0*/  UISETP.NE.U32.AND UP0, UPT, UR12, URZ, UPT ;  /* 0x000000ff0c00728c */ /* 0x000fe2000bf05070 */
[----:B------:R-:W-:-:S03]  /*0800*/  HFMA2 R55, -RZ, RZ, 1.875, 0 ;  /* 0x3f800000ff377431 */ /* 0x000fc600000001ff */
[----:B------:R-:W-:Y:S01]  /*0810*/  UISETP.NE.AND.EX UP0, UPT, UR13, URZ, UPT, UP0 ;  /* 0x000000ff0d00728c */ /* 0x000fe2000bf05300 */
[----:B--2---:R-:W-:-:S08]  /*0820*/  @P2 SHF.L.U32 R55, R52, 0x10, RZ ;  /* 0x0000001034372819 */ /* 0x004fd000000006ff */
[----:B------:R-:W-:Y:S05]  /*0830*/  BRA.U !UP0, `(.L_x_40) ;  /* 0x0000000108a07547 */ /* 0x000fea000b800000 */
[----:B------:R-:W0:Y:S02]  /*0840*/  LDC.64 R44, c[0x0][0x3a0] ;  /* 0x0000e800ff2c7b82 */ /* 0x000e240000000a00 */
[----:B0-----:R-:W-:-:S06]  /*0850*/  IMAD.WIDE.U32 R44, R54, 0x10, R44 ;  /* 0x00000010362c7825 */ /* 0x001fcc00078e002c */
[----:B------:R-:W2:Y:S01]  /*0860*/  LDG.E.128 R44, desc[UR8][R44.64] ;  /* 0x000000082c2c7981 */ /* 0x000ea2000c1e1d00 */
[----:B-----5:R-:W-:Y:S01]  /*0870*/  PRMT R56, R50, 0x7632, R56 ;  /* 0x0000763232387816 */ /* 0x020fe20000000038 */
[----:B------:R-:W-:Y:S01]  /*0880*/  IMAD.U32 R60, R49, 0x10000, RZ ;  /* 0x00010000313c7824 */ /* 0x000fe200078e00ff */
[----:B------:R-:W-:Y:S02]  /*0890*/  PRMT R52, R48, 0x7632, R52 ;  /* 0x0000763230347816 */ /* 0x000fe40000000034 */
[----:B------:R-:W-:Y:S02]  /*08a0*/  SHF.L.U32 R50, R50, 0x10, RZ ;  /* 0x0000001032327819 */ /* 0x000fe400000006ff */
[C---:B------:R-:W-:Y:S02]  /*08b0*/  PRMT R61, R51.reuse, 0x7632, R61 ;  /* 0x00007632333d7816 */ /* 0x040fe4000000003d */
[----:B------:R-:W-:Y:S02]  /*08c0*/  SHF.L.U32 R82, R51, 0x10, RZ ;  /* 0x0000001033527819 */ /* 0x000fe400000006ff */
[----:B------:R-:W-:-:S02]  /*08d0*/  SHF.L.U32 R48, R48, 0x10, RZ ;  /* 0x0000001030307819 */ /* 0x000fc400000006ff */
[----:B------:R-:W-:Y:S02]  /*08e0*/  PRMT R53, R49, 0x7632, R53 ;  /* 0x0000763231357816 */ /* 0x000fe40000000035 */
        /* <DEDUP_REMOVED lines=8> */
[----:B------:R-:W-:Y:S01]  /*0970*/  PRMT R63, R47, 0x7632, R63 ;  /* 0x000076322f3f7816 */ /* 0x000fe2000000003f */
[----:B------:R-:W-:Y:S01]  /*0980*/  IMAD.U32 R50, R61, 0x10000, RZ ;  /* 0x000100003d327824 */ /* 0x000fe200078e00ff */
[----:B------:R-:W-:-:S02]  /*0990*/  SHF.L.U32 R59, R57, 0x10, RZ ;  /* 0x00000010393b7819 */ /* 0x000fc400000006ff */
[----:B------:R-:W-:Y:S02]  /*09a0*/  SHF.L.U32 R45, R45, 0x10, RZ ;  /* 0x000000102d2d7819 */ /* 0x000fe400000006ff */
[----:B------:R-:W-:Y:S02]  /*09b0*/  SHF.L.U32 R47, R47, 0x10, RZ ;  /* 0x000000102f2f7819 */ /* 0x000fe400000006ff */
[----:B------:R-:W-:Y:S01]  /*09c0*/  SHF.L.U32 R46, R53, 0x10, RZ ;  /* 0x00000010352e7819 */ /* 0x000fe200000006ff */
[-C--:B------:R-:W-:Y:S01]  /*09d0*/  FFMA.FTZ R60, R60, R55.reuse, R45 ;  /* 0x000000373c3c7223 */ /* 0x080fe2000001002d */
[----:B------:R-:W-:Y:S01]  /*09e0*/  SHF.L.U32 R48, R56, 0x10, RZ ;  /* 0x0000001038307819 */ /* 0x000fe200000006ff */
[-C--:B------:R-:W-:Y:S01]  /*09f0*/  FFMA.FTZ R56, R82, R55.reuse, R47 ;  /* 0x0000003752387223 */ /* 0x080fe2000001002f */
[----:B------:R-:W-:Y:S02]  /*0a00*/  SHF.L.U32 R63, R63, 0x10, RZ ;  /* 0x000000103f3f7819 */ /* 0x000fe400000006ff */
[----:B------:R-:W-:Y:S01]  /*0a10*/  SHF.L.U32 R57, R44, 0x10, RZ ;  /* 0x000000102c397819 */ /* 0x000fe200000006ff */
[-C--:B------:R-:W-:Y:S01]  /*0a20*/  FFMA.FTZ R59, R48, R55.reuse, R59 ;  /* 0x00000037303b7223 */ /* 0x080fe2000001003b */
[----:B------:R-:W-:Y:S01]  /*0a30*/  SHF.L.U32 R49, R49, 0x10, RZ ;  /* 0x0000001031317819 */ /* 0x000fe200000006ff */
[----:B------:R-:W-:-:S02]  /*0a40*/  FFMA.FTZ R61, R50, R55, R63 ;  /* 0x00000037323d7223 */ /* 0x000fc4000001003f */
[-C--:B------:R-:W-:Y:S01]  /*0a50*/  FFMA.FTZ R57, R46, R55.reuse, R57 ;  /* 0x000000372e397223 */ /* 0x080fe20000010039 */
[----:B------:R-:W-:Y:S01]  /*0a60*/  F2FP.BF16.F32.PACK_AB R46, R59, R58 ;  /* 0x0000003a3b2e723e */ /* 0x000fe200000010ff */
[----:B------:R-:W-:Y:S01]  /*0a70*/  FFMA.FTZ R53, R52, R55, R49 ;  /* 0x0000003734357223 */ /* 0x000fe20000010031 */
[----:B------:R-:W-:Y:S02]  /*0a80*/  F2FP.BF16.F32.PACK_AB R47, R61, R56 ;  /* 0x000000383d2f723e */ /* 0x000fe400000010ff */
[----:B------:R-:W-:Y:S02]  /*0a90*/  F2FP.BF16.F32.PACK_AB R45, R57, R60 ;  /* 0x0000003c392d723e */ /* 0x000fe400000010ff */
[----:B------:R-:W-:Y:S01]  /*0aa0*/  F2FP.BF16.F32.PACK_AB R44, R53, R62 ;  /* 0x0000003e352c723e */ /* 0x000fe200000010ff */
[----:B------:R-:W-:Y:S06]  /*0ab0*/  BRA `(.L_x_41) ;  /* 0x0000000000c87947 */ /* 0x000fec0003800000 */
.L_x_40:
[----:B------:R-:W0:Y:S02]  /*0ac0*/  LDC.64 R52, c[0x0][0x3e0] ;  /* 0x0000f800ff347b82 */ /* 0x000e240000000a00 */
[----:B0-----:R-:W-:-:S04]  /*0ad0*/  ISETP.NE.U32.AND P2, PT, R52, RZ, PT ;  /* 0x000000ff3400720c */ /* 0x001fc80003f45070 */
[----:B------:R-:W-:-:S13]  /*0ae0*/  ISETP.NE.AND.EX P2, PT, R53, RZ, PT, P2 ;  /* 0x000000ff3500720c */ /* 0x000fda0003f45320 */
[----:B------:R-:W-:Y:S02]  /*0af0*/  VOTEU.ANY UP3, P2 ;  /* 0x0000000000ff7886 */ /* 0x000fe40001060100 */
[----:B------:R-:W-:Y:S05]  /*0b00*/  BRA.U !UP3, `(.L_x_42) ;  /* 0x000000010b647547 */ /* 0x000fea000b800000 */
        /* <DEDUP_REMOVED lines=25> */
.L_x_42:
[C---:B-----5:R-:W-:Y:S02]  /*0ca0*/  PRMT R52, R48.reuse, 0x7632, R52 ;  /* 0x0000763230347816 */ /* 0x060fe40000000034 */
[C---:B------:R-:W-:Y:S02]  /*0cb0*/  PRMT R53, R49.reuse, 0x7632, R53 ;  /* 0x0000763231357816 */ /* 0x040fe40000000035 */
[----:B------:R-:W-:Y:S02]  /*0cc0*/  SHF.L.U32 R60, R49, 0x10, RZ ;  /* 0x00000010313c7819 */ /* 0x000fe400000006ff */
[----:B------:R-:W-:Y:S02]  /*0cd0*/  SHF.L.U32 R48, R48, 0x10, RZ ;  /* 0x0000001030307819 */ /* 0x000fe400000006ff */
[C---:B------:R-:W-:Y:S01]  /*0ce0*/  PRMT R49, R50.reuse, 0x7632, R49 ;  /* 0x0000763232317816 */ /* 0x040fe20000000031 */
[----:B------:R-:W-:Y:S01]  /*0cf0*/  IMAD.U32 R50, R50, 0x10000, RZ ;  /* 0x0001000032327824 */ /* 0x000fe200078e00ff */
        /* <DEDUP_REMOVED lines=13> */
[----:B------:R-:W-:-:S07]  /*0dd0*/  FMUL.FTZ R59, R50, R55 ;  /* 0x00000037323b7220 */ /* 0x000fce0000410000 */
.L_x_41:
[----:B------:R-:W0:Y:S01]  /*0de0*/  @P0 LDC.64 R82, c[0x0][0x3a8] ;  /* 0x0000ea00ff520b82 */ /* 0x000e220000000a00 */
[----:B------:R-:W-:-:S05]  /*0df0*/  IADD3 R52, PT, PT, R54, 0x80, RZ ;  /* 0x0000008036347810 */ /* 0x000fca0007ffe0ff */
[----:B------:R-:W-:-:S04]  /*0e00*/  IMAD.WIDE.U32 R48, R52, 0x10, R116 ;  /* 0x0000001034307825 */ /* 0x000fc800078e0074 */
[----:B0-----:R-:W-:-:S05]  /*0e10*/  @P0 IMAD.WIDE.U32 R82, R54, 0x10, R82 ;  /* 0x0000001036520825 */ /* 0x001fca00078e0052 */
[----:B------:R0:W-:Y:S04]  /*0e20*/  @P0 STG.E.128 desc[UR8][R82.64], R44 ;  /* 0x0000002c52000986 */ /* 0x0001e8000c101d08 */
[----:B------:R-:W5:Y:S01]  /*0e30*/  LDG.E.128 R48, desc[UR8][R48.64] ;  /* 0x0000000830307981 */ /* 0x000f62000c1e1d00 */
[----:B------:R-:W-:Y:S05]  /*0e40*/  BRA.U !UP0, `(.L_x_43) ;  /* 0x0000000108a07547 */ /* 0x000fea000b800000 */
[----:B0-----:R-:W0:Y:S02]  /*0e50*/  LDC.64 R44, c[0x0][0x3a0] ;  /* 0x0000e800ff2c7b82 */ /* 0x001e240000000a00 */
[----:B0-----:R-:W-:-:S06]  /*0e60*/  IMAD.WIDE.U32 R44, R52, 0x10, R44 ;  /* 0x00000010342c7825 */ /* 0x001fcc00078e002c */
[----:B------:R-:W2:Y:S01]  /*0e70*/  LDG.E.128 R44, desc[UR8][R44.64] ;  /* 0x000000082c2c7981 */ /* 0x000ea2000c1e1d00 */
[----:B-----5:R-:W-:Y:S01]  /*0e80*/  PRMT R63, R48, 0x7632, R63 ;  /* 0x00007632303f7816 */ /* 0x020fe2000000003f */
[C---:B------:R-:W-:Y:S01]  /*0e90*/  IMAD.U32 R96, R51.reuse, 0x10000, RZ ;  /* 0x0001000033607824 */ /* 0x040fe200078e00ff */
[----:B------:R-:W-:Y:S02]  /*0ea0*/  SHF.L.U32 R90, R50, 0x10, RZ ;  /* 0x00000010325a7819 */ /* 0x000fe400000006ff */
[----:B------:R-:W-:Y:S02]  /*0eb0*/  PRMT R95, R51, 0x7632, R95 ;  /* 0x00007632335f7816 */ /* 0x000fe4000000005f */
[----:B------:R-:W-:Y:S02]  /*0ec0*/  SHF.L.U32 R48, R48, 0x10, RZ ;  /* 0x0000001030307819 */ /* 0x000fe400000006ff */
[C---:B------:R-:W-:Y:S02]  /*0ed0*/  PRMT R82, R49.reuse, 0x7632, R82 ;  /* 0x0000763231527816 */ /* 0x040fe40000000052 */
[----:B------:R-:W-:-:S02]  /*0ee0*/  SHF.L.U32 R92, R49, 0x10, RZ ;  /* 0x00000010315c7819 */ /* 0x000fc400000006ff */
[----:B------:R-:W-:Y:S02]  /*0ef0*/  PRMT R83, R50, 0x7632, R83 ;  /* 0x0000763232537816 */ /* 0x000fe40000000053 */
[----:B------:R-:W-:Y:S02]  /*0f00*/  SHF.L.U32 R98, R95, 0x10, RZ ;  /* 0x000000105f627819 */ /* 0x000fe400000006ff */
[----:B--2---:R-:W-:Y:S02]  /*0f10*/  SHF.L.U32 R93, R46, 0x10, RZ ;  /* 0x000000102e5d7819 */ /* 0x004fe400000006ff */
[----:B------:R-:W-:Y:S02]  /*0f20*/  SHF.L.U32 R51, R44, 0x10, RZ ;  /* 0x000000102c337819 */ /* 0x000fe400000006ff */
[----:B------:R-:W-:Y:S01]  /*0f30*/  PRMT R91, R46, 0x7632, R91 ;  /* 0x000076322e5b7816 */ /* 0x000fe2000000005b */
[-C--:B------:R-:W-:Y:S01]  /*0f40*/  FFMA.FTZ R90, R90, R55.reuse, R93 ;  /* 0x000000375a5a7223 */ /* 0x080fe2000001005d */
[----:B------:R-:W-:Y:S01]  /*0f50*/  PRMT R49, R44, 0x7632, R49 ;  /* 0x000076322c317816 */ /* 0x000fe20000000031 */
[----:B------:R-:W-:Y:S01]  /*0f60*/  FFMA.FTZ R94, R48, R55, R51 ;  /* 0x00000037305e7223 */ /* 0x000fe20000010033 */
[----:B------:R-:W-:Y:S01]  /*0f70*/  PRMT R50, R45, 0x7632, R50 ;  /* 0x000076322d327816 */ /* 0x000fe20000000032 */
[----:B------:R-:W-:Y:S01]  /*0f80*/  IMAD.U32 R46, R82, 0x10000, RZ ;  /* 0x00010000522e7824 */ /* 0x000fe200078e00ff */
        /* <DEDUP_REMOVED lines=20> */
.L_x_43:
[----:B------:R-:W-:-:S04]  /*10d0*/  UISETP.NE.U32.AND UP1, UPT, UR14, URZ, UPT ;  /* 0x000000ff0e00728c */ /* 0x000fc8000bf25070 */
[----:B------:R-:W-:-:S09]  /*10e0*/  UISETP.NE.AND.EX UP1, UPT, UR15, URZ, UPT, UP1 ;  /* 0x000000ff0f00728c */ /* 0x000fd2000bf25310 */
[----:B------:R-:W-:Y:S05]  /*10f0*/  BRA.U UP1, `(.L_x_45) ;  /* 0x0000000101547547 */ /* 0x000fea000b800000 */
[C---:B-----5:R-:W-:Y:S02]  /*1100*/  PRMT R63, R48.reuse, 0x7632, R63 ;  /* 0x00007632303f7816 */ /* 0x060fe4000000003f */
[----:B------:R-:W-:Y:S02]  /*1110*/  SHF.L.U32 R48, R48, 0x10, RZ ;  /* 0x0000001030307819 */ /* 0x000fe400000006ff */
[C---:B0-----:R-:W-:Y:S02]  /*1120*/  PRMT R82, R49.reuse, 0x7632, R82 ;  /* 0x0000763231527816 */ /* 0x041fe40000000052 */
[----:B------:R-:W-:Y:S01]  /*1130*/  SHF.L.U32 R92, R49, 0x10, RZ ;  /* 0x00000010315c7819 */ /* 0x000fe200000006ff */
[-C--:B------:R-:W-:Y:S01]  /*1140*/  FMUL.FTZ R94, R48, R55.reuse ;  /* 0x00000037305e7220 */ /* 0x080fe20000410000 */
[----:B------:R-:W-:Y:S02]  /*1150*/  PRMT R49, R50, 0x7632, R49 ;  /* 0x0000763232317816 */ /* 0x000fe40000000031 */
[C---:B------:R-:W-:Y:S01]  /*1160*/  PRMT R83, R51.reuse, 0x7632, R83 ;  /* 0x0000763233537816 */ /* 0x040fe20000000053 */
[----:B------:R-:W-:Y:S01]  /*1170*/  FMUL.FTZ R92, R92, R55 ;  /* 0x000000375c5c7220 */ /* 0x000fe20000410000 */
        /* <DEDUP_REMOVED lines=13> */
.L_x_45:
[C---:B0----5:R-:W-:Y:S01]  /*1250*/  PRMT R44, R48.reuse, 0x7632, R44 ;  /* 0x00007632302c7816 */ /* 0x061fe2000000002c */
        /* <DEDUP_REMOVED lines=17> */
[----:B------:R-:W-:-:S02]  /*1370*/  FMUL.FTZ R95, R96, R55 ;  /* 0x00000037605f7220 */ /* 0x000fc40000410000 */
[----:B------:R-:W-:Y:S01]  /*1380*/  FMUL.FTZ R91, R46, R55 ;  /* 0x000000372e5b7220 */ /* 0x000fe20000410000 */
[----:B------:R-:W-:Y:S02]  /*1390*/  F2FP.BF16.F32.PACK_AB R46, R93, R90 ;  /* 0x0000005a5d2e723e */ /* 0x000fe400000010ff */
[----:B------:R-:W-:Y:S02]  /*13a0*/  F2FP.BF16.F32.PACK_AB R47, R95, R82 ;  /* 0x000000525f2f723e */ /* 0x000fe400000010ff */
[----:B------:R-:W-:Y:S02]  /*13b0*/  F2FP.BF16.F32.PACK_AB R45, R91, R92 ;  /* 0x0000005c5b2d723e */ /* 0x000fe400000010ff */
[----:B------:R-:W-:-:S07]  /*13c0*/  F2FP.BF16.F32.PACK_AB R44, R83, R94 ;  /* 0x0000005e532c723e */ /* 0x000fce00000010ff */
.L_x_44:
        /* <DEDUP_REMOVED lines=28> */
[----:B------:R-:W-:Y:S01]  /*1590*/  SHF.L.U32 R45, R45, 0x10, RZ ;  /* 0x000000102d2d7819 */ /* 0x000fe200000006ff */
[----:B------:R-:W-:Y:S01]  /*15a0*/  IMAD.U32 R105, R105, 0x10000, RZ ;  /* 0x0001000069697824 */ /* 0x000fe200078e00ff */
[----:B------:R-:W-:Y:S02]  /*15b0*/  SHF.L.U32 R47, R47, 0x10, RZ ;  /* 0x000000102f2f7819 */ /* 0x000fe400000006ff */
[----:B------:R-:W-:Y:S01]  /*15c0*/  SHF.L.U32 R46, R97, 0x10, RZ ;  /* 0x00000010612e7819 */ /* 0x000fe200000006ff */
[-C--:B------:R-:W-:Y:S01]  /*15d0*/  FFMA.FTZ R102, R102, R55.reuse, R45 ;  /* 0x0000003766667223 */ /* 0x080fe2000001002d */
[----:B------:R-:W-:Y:S01]  /*15e0*/  SHF.L.U32 R48, R98, 0x10, RZ ;  /* 0x0000001062307819 */ /* 0x000fe200000006ff */
[----:B------:R-:W-:Y:S01]  /*15f0*/  FFMA.FTZ R98, R106, R55, R47 ;  /* 0x000000376a627223 */ /* 0x000fe2000001002f */
[----:B------:R-:W-:-:S02]  /*1600*/  SHF.L.U32 R50, R103, 0x10, RZ ;  /* 0x0000001067327819 */ /* 0x000fc400000006ff */
[----:B------:R-:W-:Y:S01]  /*1610*/  SHF.L.U32 R99, R44, 0x10, RZ ;  /* 0x000000102c637819 */ /* 0x000fe200000006ff */
[-C--:B------:R-:W-:Y:S01]  /*1620*/  FFMA.FTZ R101, R48, R55.reuse, R101 ;  /* 0x0000003730657223 */ /* 0x080fe20000010065 */
[----:B------:R-:W-:Y:S01]  /*1630*/  SHF.L.U32 R49, R49, 0x10, RZ ;  /* 0x0000001031317819 */ /* 0x000fe200000006ff */
[-C--:B------:R-:W-:Y:S02]  /*1640*/  FFMA.FTZ R103, R50, R55.reuse, R105 ;  /* 0x0000003732677223 */ /* 0x080fe40000010069 */
[-C--:B------:R-:W-:Y:S01]  /*1650*/  FFMA.FTZ R99, R46, R55.reuse, R99 ;  /* 0x000000372e637223 */ /* 0x080fe20000010063 */
[----:B------:R-:W-:Y:S01]  /*1660*/  F2FP.BF16.F32.PACK_AB R46, R101, R100 ;  /* 0x00000064652e723e */ /* 0x000fe200000010ff */
[----:B------:R-:W-:Y:S01]  /*1670*/  FFMA.FTZ R97, R96, R55, R49 ;  /* 0x0000003760617223 */ /* 0x000fe20000010031 */
[----:B------:R-:W-:Y:S02]  /*1680*/  F2FP.BF16.F32.PACK_AB R47, R103, R98 ;  /* 0x00000062672f723e */ /* 0x000fe400000010ff */
[----:B------:R-:W-:-:S02]  /*1690*/  F2FP.BF16.F32.PACK_AB R45, R99, R102 ;  /* 0x00000066632d723e */ /* 0x000fc400000010ff */
[----:B------:R-:W-:Y:S01]  /*16a0*/  F2FP.BF16.F32.PACK_AB R44, R97, R104 ;  /* 0x00000068612c723e */ /* 0x000fe200000010ff */
[----:B------:R-:W-:Y:S06]  /*16b0*/  BRA `(.L_x_47) ;  /* 0x0000000000c07947 */ /* 0x000fec0003800000 */
.L_x_46:
[----:B------:R-:W-:-:S04]  /*16c0*/  UISETP.NE.U32.AND UP1, UPT, UR14, URZ, UPT ;  /* 0x000000ff0e00728c */ /* 0x000fc8000bf25070 */
[----:B------:R-:W-:-:S09]  /*16d0*/  UISETP.NE.AND.EX UP1, UPT, UR15, URZ, UPT, UP1 ;  /* 0x000000ff0f00728c */ /* 0x000fd2000bf25310 */
[----:B------:R-:W-:Y:S05]  /*16e0*/  BRA.U UP1, `(.L_x_48) ;  /* 0x0000000101547547 */ /* 0x000fea000b800000 */
[C---:B0----5:R-:W-:Y:S02]  /*16f0*/  PRMT R96, R48.reuse, 0x7632, R96 ;  /* 0x0000763230607816 */ /* 0x061fe40000000060 */
        /* <DEDUP_REMOVED lines=10> */
[----:B------:R-:W-:Y:S01]  /*17a0*/  FMUL.FTZ R102, R102, R55 ;  /* 0x0000003766667220 */ /* 0x000fe20000410000 */
[----:B------:R-:W-:-:S02]  /*17b0*/  SHF.L.U32 R48, R97, 0x10, RZ ;  /* 0x0000001061307819 */ /* 0x000fc400000006ff */
        /* <DEDUP_REMOVED lines=8> */
.L_x_48:
[C---:B0----5:R-:W-:Y:S01]  /*1840*/  PRMT R44, R48.reuse, 0x7632, R44 ;  /* 0x00007632302c7816 */ /* 0x061fe2000000002c */
[----:B------:R-:W-:Y:S01]  /*1850*/  IMAD.U32 R48, R48, 0x10000, RZ ;  /* 0x0001000030307824 */ /* 0x000fe200078e00ff */
[----:B------:R-:W-:Y:S02]  /*1860*/  PRMT R46, R50, 0x7632, R46 ;  /* 0x00007632322e7816 */ /* 0x000fe4000000002e */
[----:B------:R-:W-:Y:S01]  /*1870*/  PRMT R45, R49, 0x7632, R45 ;  /* 0x00007632312d7816 */ /* 0x000fe2000000002d */
        /* <DEDUP_REMOVED lines=16> */
[----:B------:R-:W-:Y:S02]  /*1980*/  F2FP.BF16.F32.PACK_AB R46, R101, R100 ;  /* 0x00000064652e723e */ /* 0x000fe400000010ff */
[----:B------:R-:W-:Y:S02]  /*1990*/  F2FP.BF16.F32.PACK_AB R47, R103, R98 ;  /* 0x00000062672f723e */ /* 0x000fe400000010ff */
[----:B------:R-:W-:Y:S02]  /*19a0*/  F2FP.BF16.F32.PACK_AB R45, R99, R102 ;  /* 0x00000066632d723e */ /* 0x000fe400000010ff */
[----:B------:R-:W-:-:S07]  /*19b0*/  F2FP.BF16.F32.PACK_AB R44, R97, R104 ;  /* 0x00000068612c723e */ /* 0x000fce00000010ff */
.L_x_47:
        /* <DEDUP_REMOVED lines=20> */
[----:B--2---:R-:W-:Y:S02]  /*1b00*/  SHF.L.U32 R105, R44, 0x10, RZ ;  /* 0x000000102c697819 */ /* 0x004fe400000006ff */
[----:B------:R-:W-:Y:S02]  /*1b10*/  SHF.L.U32 R109, R46, 0x10, RZ ;  /* 0x000000102e6d7819 */ /* 0x000fe400000006ff */
[----:B------:R-:W-:Y:S01]  /*1b20*/  PRMT R111, R47, 0x7632, R111 ;  /* 0x000076322f6f7816 */ /* 0x000fe2000000006f */
[-C--:B------:R-:W-:Y:S01]  /*1b30*/  FFMA.FTZ R105, R48, R55.reuse, R105 ;  /* 0x0000003730697223 */ /* 0x080fe20000010069 */
[C---:B------:R-:W-:Y:S01]  /*1b40*/  PRMT R48, R45.reuse, 0x7632, R48 ;  /* 0x000076322d307816 */ /* 0x040fe20000000030 */
[----:B------:R-:W-:Y:S01]  /*1b50*/  FFMA.FTZ R112, R50, R55, R109 ;  /* 0x0000003732707223 */ /* 0x000fe2000001006d */
[----:B------:R-:W-:-:S02]  /*1b60*/  SHF.L.U32 R45, R45, 0x10, RZ ;  /* 0x000000102d2d7819 */ /* 0x000fc400000006ff */
[----:B------:R-:W-:Y:S02]  /*1b70*/  PRMT R44, R44, 0x7632, R44 ;  /* 0x000076322c2c7816 */ /* 0x000fe4000000002c */
[----:B------:R-:W-:Y:S01]  /*1b80*/  PRMT R51, R46, 0x7632, R51 ;  /* 0x000076322e337816 */ /* 0x000fe20000000033 */
        /* <DEDUP_REMOVED lines=18> */
.L_x_49:
[----:B------:R-:W-:-:S04]  /*1cb0*/  UISETP.NE.U32.AND UP1, UPT, UR14, URZ, UPT ;  /* 0x000000ff0e00728c */ /* 0x000fc8000bf25070 */
[----:B------:R-:W-:-:S09]  /*1cc0*/  UISETP.NE.AND.EX UP1, UPT, UR15, URZ, UPT, UP1 ;  /* 0x000000ff0f00728c */ /* 0x000fd2000bf25310 */
[----:B------:R-:W-:Y:S05]  /*1cd0*/  BRA.U UP1, `(.L_x_51) ;  /* 0x0000000101547547 */ /* 0x000fea000b800000 */
[C---:B0----5:R-:W-:Y:S02]  /*1ce0*/  PRMT R107, R49.reuse, 0x7632, R107 ;  /* 0x00007632316b7816 */ /* 0x061fe4000000006b */
[----:B------:R-:W-:Y:S02]  /*1cf0*/  SHF.L.U32 R114, R49, 0x10, RZ ;  /* 0x0000001031727819 */ /* 0x000fe400000006ff */
[----:B------:R-:W-:Y:S02]  /*1d00*/  PRMT R49, R50, 0x7632, R49 ;  /* 0x0000763232317816 */ /* 0x000fe40000000031 */
[----:B------:R-:W-:Y:S01]  /*1d10*/  PRMT R106, R48, 0x7632, R106 ;  /* 0x00007632306a7816 */ /* 0x000fe2000000006a */
[----:B------:R-:W-:Y:S01]  /*1d20*/  FMUL.FTZ R114, R114, R55 ;  /* 0x0000003772727220 */ /* 0x000fe20000410000 */
[----:B------:R-:W-:Y:S02]  /*1d30*/  SHF.L.U32 R50, R50, 0x10, RZ ;  /* 0x0000001032327819 */ /* 0x000fe400000006ff */
[----:B------:R-:W-:-:S02]  /*1d40*/  SHF.L.U32 R48, R48, 0x10, RZ ;  /* 0x0000001030307819 */ /* 0x000fc400000006ff */
        /* <DEDUP_REMOVED lines=12> */
[----:B------:R-:W-:Y:S01]  /*1e10*/  FMUL.FTZ R111, R118, R55 ;  /* 0x00000037766f7220 */ /* 0x000fe20000410000 */
[----:B------:R-:W-:Y:S06]  /*1e20*/  BRA `(.L_x_50) ;  /* 0x0000000000607947 */ /* 0x000fec0003800000 */
.L_x_51:
        /* <DEDUP_REMOVED lines=24> */
.L_x_50:
[----:B------:R-:W0:Y:S01]  /*1fb0*/  @P0 LDC.64 R48, c[0x0][0x3a8] ;  /* 0x0000ea00ff300b82 */ /* 0x000e220000000a00 */
[----:B------:R-:W-:Y:S01]  /*1fc0*/  IADD3 R106, PT, PT, R54, 0x200, RZ ;  /* 0x00000200366a7810 */ /* 0x000fe20007ffe0ff */
[----:B0-----:R-:W-:-:S04]  /*1fd0*/  @P0 IMAD.WIDE.U32 R118, R96, 0x10, R48 ;  /* 0x0000001060760825 */ /* 0x001fc800078e0030 */
[----:B------:R-:W-:Y:S01]  /*1fe0*/  IMAD.WIDE.U32 R48, R106, 0x10, R116 ;  /* 0x000000106a307825 */ /* 0x000fe200078e0074 */
[----:B------:R0:W-:Y:S05]  /*1ff0*/  @P0 STG.E.128 desc[UR8][R118.64], R44 ;  /* 0x0000002c76000986 */ /* 0x0001ea000c101d08 */
[----:B------:R-:W5:Y:S01]  /*2000*/  LDG.E.128 R48, desc[UR8][R48.64] ;  /* 0x0000000830307981 */ /* 0x000f62000c1e1d00 */
[----:B------:R-:W-:Y:S05]  /*2010*/  BRA.U !UP0, `(.L_x_52) ;  /* 0x0000000108a07547 */ /* 0x000fea000b800000 */
[----:B0-----:R-:W0:Y:S02]  /*2020*/  LDC.64 R44, c[0x0][0x3a0] ;  /* 0x0000e800ff2c7b82 */ /* 0x001e240000000a00 */
[----:B0-----:R-:W-:-:S06]  /*2030*/  IMAD.WIDE.U32 R44, R106, 0x10, R44 ;  /* 0x000000106a2c7825 */ /* 0x001fcc00078e002c */
[----:B------:R-:W2:Y:S01]  /*2040*/  LDG.E.128 R44, desc[UR8][R44.64] ;  /* 0x000000082c2c7981 */ /* 0x000ea2000c1e1d00 */
[C---:B-----5:R-:W-:Y:S01]  /*2050*/  PRMT R113, R51.reuse, 0x7632, R113 ;  /* 0x0000763233717816 */ /* 0x060fe20000000071 */
[----:B------:R-:W-:Y:S01]  /*2060*/  IMAD.U32 R116, R51, 0x10000, RZ ;  /* 0x0001000033747824 */ /* 0x000fe200078e00ff */
[C---:B------:R-:W-:Y:S02]  /*2070*/  SHF.L.U32 R120, R50.reuse, 0x10, RZ ;  /* 0x0000001032787819 */ /* 0x040fe400000006ff */
[----:B------:R-:W-:Y:S02]  /*2080*/  SHF.L.U32 R118, R113, 0x10, RZ ;  /* 0x0000001071767819 */ /* 0x000fe400000006ff */
[----:B------:R-:W-:-:S05]  /*2090*/  PRMT R50, R50, 0x7632, R50 ;  /* 0x0000763232327816 */ /* 0x000fca0000000032 */
[----:B------:R-:W-:Y:S01]  /*20a0*/  IMAD.U32 R50, R50, 0x10000, RZ ;  /* 0x0001000032327824 */ /* 0x000fe200078e00ff */
[----:B--2---:R-:W-:Y:S02]  /*20b0*/  PRMT R51, R47, 0x7632, R51 ;  /* 0x000076322f337816 */ /* 0x004fe40000000033 */
[----:B------:R-:W-:Y:S02]  /*20c0*/  SHF.L.U32 R119, R44, 0x10, RZ ;  /* 0x000000102c777819 */ /* 0x000fe400000006ff */
[----:B------:R-:W-:Y:S02]  /*20d0*/  SHF.L.U32 R51, R51, 0x10, RZ ;  /* 0x0000001033337819 */ /* 0x000fe400000006ff */
[----:B------:R-:W-:Y:S02]  /*20e0*/  SHF.L.U32 R47, R47, 0x10, RZ ;  /* 0x000000102f2f7819 */ /* 0x000fe400000006ff */
[----:B------:R-:W-:Y:S01]  /*20f0*/  SHF.L.U32 R115, R46, 0x10, RZ ;  /* 0x000000102e737819 */ /* 0x000fe200000006ff */
[-C--:B------:R-:W-:Y:S01]  /*2100*/  FFMA.FTZ R113, R118, R55.reuse, R51 ;  /* 0x0000003776717223 */ /* 0x080fe20000010033 */
[----:B------:R-:W-:Y:S01]  /*2110*/  SHF.L.U32 R118, R48, 0x10, RZ ;  /* 0x0000001030767819 */ /* 0x000fe200000006ff */
[-C--:B------:R-:W-:Y:S01]  /*2120*/  FFMA.FTZ R116, R116, R55.reuse, R47 ;  /* 0x0000003774747223 */ /* 0x080fe2000001002f */
[C---:B------:R-:W-:Y:S01]  /*2130*/  SHF.L.U32 R117, R45.reuse, 0x10, RZ ;  /* 0x000000102d757819 */ /* 0x040fe200000006ff */
[-C--:B------:R-:W-:Y:S01]  /*2140*/  FFMA.FTZ R115, R120, R55.reuse, R115 ;  /* 0x0000003778737223 */ /* 0x080fe20000010073 */
[----:B------:R-:W-:Y:S01]  /*2150*/  PRMT R45, R45, 0x7632, R45 ;  /* 0x000076322d2d7816 */ /* 0x000fe2000000002d */
[----:B------:R-:W-:Y:S01]  /*2160*/  FFMA.FTZ R119, R118, R55, R119 ;  /* 0x0000003776777223 */ /* 0x000fe20000010077 */
[C---:B------:R-:W-:Y:S01]  /*2170*/  IMAD.U32 R118, R49.reuse, 0x10000, RZ ;  /* 0x0001000031767824 */ /* 0x040fe200078e00ff */
[----:B------:R-:W-:-:S02]  /*2180*/  PRMT R49, R49, 0x7632, R49 ;  /* 0x0000763231317816 */ /* 0x000fc40000000031 */
[----:B------:R-:W-:Y:S01]  /*2190*/  PRMT R48, R48, 0x7632, R48 ;  /* 0x0000763230307816 */ /* 0x000fe20000000030 */
[----:B------:R-:W-:Y:S01]  /*21a0*/  FFMA.FTZ R117, R118, R55, R117 ;  /* 0x0000003776757223 */ /* 0x000fe20000010075 */
[----:B------:R-:W-:Y:S02]  /*21b0*/  PRMT R44, R44, 0x7632, R44 ;  /* 0x000076322c2c7816 */ /* 0x000fe4000000002c */
[----:B------:R-:W-:Y:S02]  /*21c0*/  PRMT R46, R46, 0x7632, R46 ;  /* 0x000076322e2e7816 */ /* 0x000fe4000000002e */
[----:B------:R-:W-:Y:S02]  /*21d0*/  SHF.L.U32 R120, R49, 0x10, RZ ;  /* 0x0000001031787819 */ /* 0x000fe400000006ff */
[----:B------:R-:W-:Y:S02]  /*21e0*/  SHF.L.U32 R47, R45, 0x10, RZ ;  /* 0x000000102d2f7819 */ /* 0x000fe400000006ff */
[----:B------:R-:W-:-:S02]  /*21f0*/  SHF.L.U32 R48, R48, 0x10, RZ ;  /* 0x0000001030307819 */ /* 0x000fc400000006ff */
[----:B------:R-:W-:Y:S01]  /*2200*/  SHF.L.U32 R49, R46, 0x10, RZ ;  /* 0x000000102e317819 */ /* 0x000fe200000006ff */
[-C--:B------:R-:W-:Y:S01]  /*2210*/  FFMA.FTZ R120, R120, R55.reuse, R47 ;  /* 0x0000003778787223 */ /* 0x080fe2000001002f */
[----:B------:R-:W-:Y:S02]  /*2220*/  SHF.L.U32 R45, R44, 0x10, RZ ;  /* 0x000000102c2d7819 */ /* 0x000fe400000006ff */
[----:B------:R-:W-:Y:S01]  /*2230*/  F2FP.BF16.F32.PACK_AB R47, R113, R116 ;  /* 0x00000074712f723e */ /* 0x000fe200000010ff */
[-C--:B------:R-:W-:Y:S02]  /*2240*/  FFMA.FTZ R122, R50, R55.reuse, R49 ;  /* 0x00000037327a7223 */ /* 0x080fe40000010031 */
[----:B------:R-:W-:Y:S01]  /*2250*/  FFMA.FTZ R118, R48, R55, R45 ;  /* 0x0000003730767223 */ /* 0x000fe2000001002d */
[----:B------:R-:W-:Y:S02]  /*2260*/  F2FP.BF16.F32.PACK_AB R45, R120, R117 ;  /* 0x00000075782d723e */ /* 0x000fe400000010ff */
[----:B------:R-:W-:-:S02]  /*2270*/  F2FP.BF16.F32.PACK_AB R46, R122, R115 ;  /* 0x000000737a2e723e */ /* 0x000fc400000010ff */
[----:B------:R-:W-:Y:S01]  /*2280*/  F2FP.BF16.F32.PACK_AB R44, R118, R119 ;  /* 0x00000077762c723e */ /* 0x000fe200000010ff */
[----:B------:R-:W-:Y:S06]  /*2290*/  BRA `(.L_x_53) ;  /* 0x0000000000c07947 */ /* 0x000fec0003800000 */
.L_x_52:
[----:B------:R-:W-:-:S04]  /*22a0*/  UISETP.NE.U32.AND UP0, UPT, UR14, URZ, UPT ;  /* 0x000000ff0e00728c */ /* 0x000fc8000bf05070 */
[----:B------:R-:W-:-:S09]  /*22b0*/  UISETP.NE.AND.EX UP0, UPT, UR15, URZ, UPT, UP0 ;  /* 0x000000ff0f00728c */ /* 0x000fd2000bf05300 */
[----:B------:R-:W-:Y:S05]  /*22c0*/  BRA.U UP0, `(.L_x_54) ;  /* 0x0000000100547547 */ /* 0x000fea000b800000 */
        /* <DEDUP_REMOVED lines=11> */
[-C--:B0-----:R-:W-:Y:S01]  /*2380*/  FMUL.FTZ R119, R48, R55.reuse ;  /* 0x0000003730777220 */ /* 0x081fe20000410000 */
        /* <DEDUP_REMOVED lines=8> */
[----:B------:R-:W-:Y:S06]  /*2410*/  BRA `(.L_x_53) ;  /* 0x0000000000607947 */ /* 0x000fec0003800000 */
.L_x_54:
[C---:B-----5:R-:W-:Y:S01]  /*2420*/  PRMT R113, R51.reuse, 0x7632, R113 ;  /* 0x0000763233717816 */ /* 0x060fe20000000071 */
[----:B------:R-:W-:Y:S01]  /*2430*/  IMAD.U32 R116, R51, 0x10000, RZ ;  /* 0x0001000033747824 */ /* 0x000fe200078e00ff */
[----:B0-----:R-:W-:Y:S02]  /*2440*/  PRMT R44, R48, 0x7632, R44 ;  /* 0x00007632302c7816 */ /* 0x001fe4000000002c */
        /* <DEDUP_REMOVED lines=15> */
[-C--:B------:R-:W-:Y:S01]  /*2540*/  FMUL.FTZ R118, R44, R55.reuse ;  /* 0x000000372c767220 */ /* 0x080fe20000410000 */
[----:B------:R-:W-:Y:S01]  /*2550*/  F2FP.BF16.F32.PACK_AB R47, R113, R116 ;  /* 0x00000074712f723e */ /* 0x000fe200000010ff */
[----:B------:R-:W-:-:S02]  /*2560*/  FMUL.FTZ R120, R120, R55 ;  /* 0x0000003778787220 */ /* 0x000fc40000410000 */
[----:B------:R-:W-:Y:S02]  /*2570*/  F2FP.BF16.F32.PACK_AB R46, R122, R115 ;  /* 0x000000737a2e723e */ /* 0x000fe400000010ff */
[----:B------:R-:W-:Y:S02]  /*2580*/  F2FP.BF16.F32.PACK_AB R44, R118, R119 ;  /* 0x00000077762c723e */ /* 0x000fe400000010ff */
[----:B------:R-:W-:-:S07]  /*2590*/  F2FP.BF16.F32.PACK_AB R45, R120, R117 ;  /* 0x00000075782d723e */ /* 0x000fce00000010ff */
.L_x_53:
[----:B------:R-:W-:Y:S01]  /*25a0*/  FADD.FTZ R48, RZ, R62 ;  /* 0x0000003eff307221 */ /* 0x000fe20000010000 */
[----:B------:R-:W0:Y:S01]  /*25b0*/  S2UR UR5, SR_CgaCtaId ;  /* 0x00000000000579c3 */ /* 0x000e220000008800 */
[----:B------:R-:W-:Y:S01]  /*25c0*/  ISETP.NE.AND P2, PT, R89, RZ, PT ;  /* 0x000000ff5900720c */ /* 0x000fe20003f45270 */
[----:B------:R-:W-:Y:S01]  /*25d0*/  UMOV UR4, 0x400 ;  /* 0x0000040000047882 */ /* 0x000fe20000000000 */
[----:B------:R-:W-:-:S04]  /*25e0*/  FADD.FTZ R49, R48, R53 ;  /* 0x0000003530317221 */ /* 0x000fc80000010000 */
[----:B------:R-:W-:-:S04]  /*25f0*/  FADD.FTZ R48, R49, R60 ;  /* 0x0000003c31307221 */ /* 0x000fc80000010000 */
[----:B------:R-:W-:-:S04]  /*2600*/  FADD.FTZ R49, R48, R57 ;  /* 0x0000003930317221 */ /* 0x000fc80000010000 */
[----:B------:R-:W-:-:S04]  /*2610*/  FADD.FTZ R48, R49, R58 ;  /* 0x0000003a31307221 */ /* 0x000fc80000010000 */
[----:B------:R-:W-:-:S04]  /*2620*/  FADD.FTZ R49, R48, R59 ;  /* 0x0000003b30317221 */ /* 0x000fc80000010000 */
[----:B------:R-:W-:Y:S01]  /*2630*/  FADD.FTZ R48, R49, R56 ;  /* 0x0000003831307221 */ /* 0x000fe20000010000 */
[----:B0-----:R-:W-:-:S03]  /*2640*/  ULEA UR4, UR5, UR4, 0x18 ;  /* 0x0000000405047291 */ /* 0x001fc6000f8ec0ff */
[----:B------:R-:W-:Y:S01]  /*2650*/  FADD.FTZ R49, R48, R61 ;  /* 0x0000003d30317221 */ /* 0x000fe20000010000 */
[----:B------:R-:W-:Y:S02]  /*2660*/  @UP2 UIADD3 UR4, UPT, UPT, UR4, 0x20, URZ ;  /* 0x0000002004042890 */ /* 0x000fe4000fffe0ff */
[----:B------:R-:W-:Y:S01]  /*2670*/  UPLOP3.LUT UP2, UPT, UPT, UPT, UP2, 0x40, 0x4 ;  /* 0x000000000004789c */ /* 0x000fe20003f4e820 */
[----:B------:R-:W-:-:S04]  /*2680*/  FADD.FTZ R48, R49, R94 ;  /* 0x0000005e31307221 */ /* 0x000fc80000010000 */
        /* <DEDUP_REMOVED lines=30> */
[----:B------:R-:W-:-:S05]  /*2870*/  FADD.FTZ R49, R48, R113 ;  /* 0x0000007130317221 */ /* 0x000fca0000010000 */
        /* <DEDUP_REMOVED lines=10> */
[----:B------:R-:W-:-:S04]  /*2920*/  FMUL.FTZ R48, R48, 0.00078125001164153218269 ;  /* 0x3a4ccccd30307820 */ /* 0x000fc80000410000 */
[C---:B------:R-:W-:Y:S01]  /*2930*/  FADD.FTZ R49, -R48.reuse, R62 ;  /* 0x0000003e30317221 */ /* 0x040fe20000010100 */
[----:B------:R-:W-:-:S03]  /*2940*/  FADD.FTZ R50, -R48, R53 ;  /* 0x0000003530327221 */ /* 0x000fc60000010100 */
[----:B------:R-:W-:-:S04]  /*2950*/  FFMA.FTZ R49, R49, R49, RZ ;  /* 0x0000003131317223 */ /* 0x000fc800000100ff */
[----:B------:R-:W-:Y:S01]  /*2960*/  FFMA.FTZ R49, R50, R50, R49 ;  /* 0x0000003232317223 */ /* 0x000fe20000010031 */
[----:B------:R-:W-:-:S04]  /*2970*/  FADD.FTZ R50, -R48, R60 ;  /* 0x0000003c30327221 */ /* 0x000fc80000010100 */
        /* <DEDUP_REMOVED lines=74> */
[----:B------:R-:W-:-:S05]  /*2e20*/  FFMA.FTZ R49, R50, R50, R49 ;  /* 0x0000003232317223 */ /* 0x000fca0000010031 */
[----:B------:R-:W0:Y:S02]  /*2e30*/  SHFL.BFLY PT, R50, R49, 0x1, 0x1f ;  /* 0x0c201f0031327f89 */ /* 0x000e2400000e0000 */
[----:B0-----:R-:W-:-:S05]  /*2e40*/  FADD.FTZ R55, R49, R50 ;  /* 0x0000003231377221 */ /* 0x001fca0000010000 */
[----:B------:R-:W0:Y:S02]  /*2e50*/  SHFL.BFLY PT, R50, R55, 0x2, 0x1f ;  /* 0x0c401f0037327f89 */ /* 0x000e2400000e0000 */
[----:B0-----:R-:W-:Y:S01]  /*2e60*/  FADD.FTZ R121, R55, R50 ;  /* 0x0000003237797221 */ /* 0x001fe20000010000 */
[----:B------:R-:W-:-:S04]  /*2e70*/  @!P2 SHF.R.U32.HI R55, RZ, 0x2, R0 ;  /* 0x00000002ff37a819 */ /* 0x000fc80000011600 */
[----:B------:R-:W0:Y:S02]  /*2e80*/  SHFL.BFLY PT, R50, R121, 0x4, 0x1f ;  /* 0x0c801f0079327f89 */ /* 0x000e2400000e0000 */
[----:B0-----:R-:W-:Y:S01]  /*2e90*/  FADD.FTZ R123, R121, R50 ;  /* 0x00000032797b7221 */ /* 0x001fe20000010000 */
[----:B------:R-:W-:-:S04]  /*2ea0*/  @!P2 LOP3.LUT R121, R55, 0x18, RZ, 0xc0, !PT ;  /* 0x000000183779a812 */ /* 0x000fc800078ec0ff */
[----:B------:R-:W0:Y:S02]  /*2eb0*/  SHFL.BFLY PT, R50, R123, 0x8, 0x1f ;  /* 0x0d001f007b327f89 */ /* 0x000e2400000e0000 */
[----:B0-----:R-:W-:Y:S01]  /*2ec0*/  FADD.FTZ R124, R123, R50 ;  /* 0x000000327b7c7221 */ /* 0x001fe20000010000 */
[----:B------:R-:W-:Y:S01]  /*2ed0*/  MOV R123, RZ ;  /* 0x000000ff007b7202 */ /* 0x000fe20000000f00 */
[----:B------:R-:W0:Y:S03]  /*2ee0*/  @P0 LDC.64 R50, c[0x0][0x3a8] ;  /* 0x0000ea00ff320b82 */ /* 0x000e260000000a00 */
[----:B------:R-:W1:Y:S02]  /*2ef0*/  SHFL.BFLY PT, R125, R124, 0x10, 0x1f ;  /* 0x0e001f007c7d7f89 */ /* 0x000e6400000e0000 */
[----:B-1----:R-:W-:Y:S01]  /*2f00*/  FADD.FTZ R49, R124, R125 ;  /* 0x0000007d7c317221 */ /* 0x002fe20000010000 */
[----:B0-----:R-:W-:Y:S01]  /*2f10*/  @P0 IMAD.WIDE.U32 R124, R106, 0x10, R50 ;  /* 0x000000106a7c0825 */ /* 0x001fe200078e0032 */
[----:B------:R-:W-:-:S03]  /*2f20*/  CS2R R50, SRZ ;  /* 0x0000000000327805 */ /* 0x000fc6000001ff00 */
[----:B------:R0:W-:Y:S01]  /*2f30*/  @!P2 STS.64 [R121+UR4], R48 ;  /* 0x000000307900a988 */ /* 0x0001e20008000a04 */
[----:B------:R-:W-:-:S03]  /*2f40*/  ISETP.GT.U32.AND P2, PT, R89, 0x3, PT ;  /* 0x000000035900780c */ /* 0x000fc60003f44070 */
[----:B------:R-:W-:Y:S10]  /*2f50*/  @P0 STG.E.128 desc[UR8][R124.64], R44 ;  /* 0x0000002c7c000986 */ /* 0x000ff4000c101d08 */
[----:B------:R-:W-:Y:S01]  /*2f60*/  @!P2 LEA R55, R89, UR4, 0x3 ;  /* 0x000000045937ac11 */ /* 0x000fe2000f8e18ff */
[----:B------:R-:W-:Y:S01]  /*2f70*/  BAR.SYNC.DEFER_BLOCKING 0x0 ;  /* 0x0000000000007b1d */ /* 0x000fe20000010000 */
[----:B------:R-:W-:-:S04]  /*2f80*/  @!P2 MOV R123, 0x500 ;  /* 0x00000500007ba802 */ /* 0x000fc80000000f00 */
[----:B0-----:R-:W-:Y:S01]  /*2f90*/  I2FP.F32.U32 R121, R123 ;  /* 0x0000007b00797245 */ /* 0x001fe20000201000 */
[----:B------:R-:W0:Y:S04]  /*2fa0*/  SHFL.DOWN PT, R49, R123, 0x2, 0x1f ;  /* 0x08401f007b317f89 */ /* 0x000e2800000e0000 */
[----:B------:R-:W1:Y:S01]  /*2fb0*/  @!P2 LDS.64 R50, [R55] ;  /* 0x000000003732a984 */ /* 0x000e620000000a00 */
[----:B------:R-:W-:Y:S02]  /*2fc0*/  ISETP.NE.AND P2, PT, R0, RZ, PT ;  /* 0x000000ff0000720c */ /* 0x000fe40003f45270 */
[----:B0-----:R-:W-:Y:S01]  /*2fd0*/  I2FP.F32.S32 R125, R49 ;  /* 0x00000031007d7245 */ /* 0x001fe20000201400 */
[----:B-1----:R-:W0:Y:S02]  /*2fe0*/  SHFL.DOWN PT, R55, R50, 0x2, 0x1f ;  /* 0x08401f0032377f89 */ /* 0x002e2400000e0000 */
[----:B0-----:R-:W-:-:S04]  /*2ff0*/  FADD.FTZ R48, -R55, R50 ;  /* 0x0000003237307221 */ /* 0x001fc80000010100 */
[----:B------:R-:W-:Y:S01]  /*3000*/  FMUL.FTZ R124, R48, R48 ;  /* 0x00000030307c7220 */ /* 0x000fe20000410000 */
[----:B------:R-:W-:-:S03]  /*3010*/  IADD3 R48, PT, PT, R49, R123, RZ ;  /* 0x0000007b31307210 */ /* 0x000fc60007ffe0ff */
[----:B------:R-:W-:Y:S01]  /*3020*/  FMUL.FTZ R49, R124, R121 ;  /* 0x000000797c317220 */ /* 0x000fe20000410000 */
[----:B------:R-:W-:-:S03]  /*3030*/  FMUL.FTZ R124, R55, R125 ;  /* 0x0000007d377c7220 */ /* 0x000fc60000410000 */
[----:B------:R-:W-:Y:S01]  /*3040*/  FMUL.FTZ R49, R49, R125 ;  /* 0x0000007d31317220 */ /* 0x000fe20000410000 */
[----:B------:R-:W-:Y:S02]  /*3050*/  FFMA.FTZ R121, R121, R50, R124 ;  /* 0x0000003279797223 */ /* 0x000fe4000001007c */
[----:B------:R-:W0:Y:S02]  /*3060*/  SHFL.DOWN PT, R50, R51, 0x2, 0x1f ;  /* 0x08401f0033327f89 */ /* 0x000e2400000e0000 */
[----:B0-----:R-:W-:Y:S01]  /*3070*/  FADD.FTZ R55, R50, R51 ;  /* 0x0000003332377221 */ /* 0x001fe20000010000 */
[----:B------:R-:W-:-:S04]  /*3080*/  I2FP.F32.S32 R50, R48 ;  /* 0x0000003000327245 */ /* 0x000fc80000201400 */
[----:B------:R-:W0:Y:S02]  /*3090*/  MUFU.RCP R124, R50 ;  /* 0x00000032007c7308 */ /* 0x000e240000001000 */
[C---:B0-----:R-:W-:Y:S01]  /*30a0*/  FMUL.FTZ R121, R124.reuse, R121 ;  /* 0x000000797c797220 */ /* 0x041fe20000410000 */
[----:B------:R-:W-:Y:S02]  /*30b0*/  FFMA.FTZ R55, R124, R49, R55 ;  /* 0x000000317c377223 */ /* 0x000fe40000010037 */
[----:B------:R-:W0:Y:S04]  /*30c0*/  SHFL.DOWN PT, R49, R48, 0x1, 0x1f ;  /* 0x08201f0030317f89 */ /* 0x000e2800000e0000 */
[----:B------:R-:W1:Y:S01]  /*30d0*/  SHFL.DOWN PT, R124, R121, 0x1, 0x1f ;  /* 0x08201f00797c7f89 */ /* 0x000e6200000e0000 */
[----:B0-----:R-:W-:Y:S01]  /*30e0*/  I2FP.F32.S32 R51, R49 ;  /* 0x0000003100337245 */ /* 0x001fe20000201400 */
[----:B-1----:R-:W-:-:S04]  /*30f0*/  FADD.FTZ R123, R121, -R124 ;  /* 0x8000007c797b7221 */ /* 0x002fc80000010000 */
[----:B------:R-:W-:Y:S01]  /*3100*/  FMUL.FTZ R125, R123, R123 ;  /* 0x0000007b7b7d7220 */ /* 0x000fe20000410000 */
[----:B------:R-:W-:-:S03]  /*3110*/  IADD3 R123, PT, PT, R48, R49, RZ ;  /* 0x00000031307b7210 */ /* 0x000fc60007ffe0ff */
[----:B------:R-:W-:Y:S01]  /*3120*/  FMUL.FTZ R49, R50, R125 ;  /* 0x0000007d32317220 */ /* 0x000fe20000410000 */
[----:B------:R-:W-:-:S03]  /*3130*/  I2FP.F32.S32 R125, R123 ;  /* 0x0000007b007d7245 */ /* 0x000fc60000201400 */
[-C--:B------:R-:W-:Y:S01]  /*3140*/  FMUL.FTZ R49, R49, R51.reuse ;  /* 0x0000003331317220 */ /* 0x080fe20000410000 */
[----:B------:R-:W-:Y:S02]  /*3150*/  FMUL.FTZ R51, R124, R51 ;  /* 0x000000337c337220 */ /* 0x000fe40000410000 */
[----:B------:R-:W0:Y:S01]  /*3160*/  SHFL.DOWN PT, R124, R55, 0x1, 0x1f ;  /* 0x08201f00377c7f89 */ /* 0x000e2200000e0000 */
[----:B------:R-:W1:Y:S01]  /*3170*/  MUFU.RCP R125, R125 ;  /* 0x0000007d007d7308 */ /* 0x000e620000001000 */
[----:B------:R-:W-:Y:S01]  /*3180*/  FFMA.FTZ R50, R50, R121, R51 ;  /* 0x0000007932327223 */ /* 0x000fe20000010033 */
[----:B------:R-:W-:-:S03]  /*3190*/  IMAD.U32 R51, RZ, RZ, UR6 ;  /* 0x00000006ff337e24 */ /* 0x000fc6000f8e00ff */
[----:B-1----:R-:W-:Y:S01]  /*31a0*/  FMUL.FTZ R121, R125, R50 ;  /* 0x000000327d797220 */ /* 0x002fe20000410000 */
[----:B0-----:R-:W-:-:S05]  /*31b0*/  FADD.FTZ R124, R55, R124 ;  /* 0x0000007c377c7221 */ /* 0x001fca0000010000 */
[----:B------:R-:W0:Y:S01]  /*31c0*/  SHFL.IDX PT, R121, R121, RZ, 0x1f ;  /* 0x00001fff79797589 */ /* 0x000e2200000e0000 */
[----:B------:R-:W-:Y:S02]  /*31d0*/  FFMA.FTZ R123, R125, R49, R124 ;  /* 0x000000317d7b7223 */ /* 0x000fe4000001007c */
[----:B------:R-:W1:Y:S04]  /*31e0*/  @!P2 LDC.64 R48, c[0x0][0x3c0] ;  /* 0x0000f000ff30ab82 */ /* 0x000e680000000a00 */
[----:B------:R-:W2:Y:S01]  /*31f0*/  SHFL.IDX PT, R123, R123, RZ, 0x1f ;  /* 0x00001fff7b7b7589 */ /* 0x000ea200000e0000 */
[----:B0-----:R-:W-:-:S04]  /*3200*/  FSEL R124, R121, RZ, !P1 ;  /* 0x000000ff797c7208 */ /* 0x001fc80004800000 */
[----:B------:R-:W-:Y:S01]  /*3210*/  R2UR UR4, R124 ;  /* 0x000000007c0472ca */ /* 0x000fe200000e0000 */
[----:B-1----:R-:W-:-:S04]  /*3220*/  @!P2 IMAD.WIDE R50, R51, 0x4, R48 ;  /* 0x000000043332a825 */ /* 0x002fc800078e0230 */
[----:B------:R-:W-:Y:S01]  /*3230*/  FMUL.FTZ R49, R121, R121 ;  /* 0x0000007979317220 */ /* 0x000fe20000410000 */
[----:B------:R-:W2:Y:S01]  /*3240*/  LDC R48, c[0x0][0x448] ;  /* 0x00011200ff307b82 */ /* 0x000ea20000000800 */
[----:B------:R0:W-:Y:S03]  /*3250*/  @!P2 STG.E desc[UR8][R50.64], R121 ;  /* 0x000000793200a986 */ /* 0x0001e6000c101908 */
[----:B------:R-:W-:-:S03]  /*3260*/  FSEL R49, R49, RZ, P1 ;  /* 0x000000ff31317208 */ /* 0x000fc60000800000 */
[----:B------:R-:W-:Y:S01]  /*3270*/  FADD.FTZ R62, R62, -UR4 ;  /* 0x800000043e3e7e21 */ /* 0x000fe20008010000 */
[----:B------:R-:W-:Y:S01]  /*3280*/  FADD.FTZ R60, R60, -UR4 ;  /* 0x800000043c3c7e21 */ /* 0x000fe20008010000 */
[----:B------:R-:W-:Y:S01]  /*3290*/  FADD.FTZ R57, R57, -UR4 ;  /* 0x8000000439397e21 */ /* 0x000fe20008010000 */
[----:B------:R-:W-:Y:S01]  /*32a0*/  FADD.FTZ R58, R58, -UR4 ;  /* 0x800000043a3a7e21 */ /* 0x000fe20008010000 */
[----:B------:R-:W-:Y:S01]  /*32b0*/  FADD.FTZ R59, R59, -UR4 ;  /* 0x800000043b3b7e21 */ /* 0x000fe20008010000 */
[----:B0-----:R-:W-:Y:S01]  /*32c0*/  SHF.L.U32 R50, R88, 0x10, RZ ;  /* 0x0000001058327819 */ /* 0x001fe200000006ff */
[----:B------:R-:W-:Y:S01]  /*32d0*/  IMAD.U32 R121, R41, 0x10000, RZ ;  /* 0x0001000029797824 */ /* 0x000fe200078e00ff */
[----:B------:R-:W-:Y:S01]  /*32e0*/  SHF.L.U32 R51, R87, 0x10, RZ ;  /* 0x0000001057337819 */ /* 0x000fe200000006ff */
[----:B------:R-:W-:Y:S01]  /*32f0*/  FADD.FTZ R56, R56, -UR4 ;  /* 0x8000000438387e21 */ /* 0x000fe20008010000 */
[----:B------:R-:W-:Y:S01]  /*3300*/  FADD.FTZ R61, R61, -UR4 ;  /* 0x800000043d3d7e21 */ /* 0x000fe20008010000 */
[----:B------:R-:W-:Y:S01]  /*3310*/  FADD.FTZ R53, R53, -UR4 ;  /* 0x8000000435357e21 */ /* 0x000fe20008010000 */
[----:B------:R-:W-:Y:S01]  /*3320*/  FADD.FTZ R92, R92, -UR4 ;  /* 0x800000045c5c7e21 */ /* 0x000fe20008010000 */
[----:B------:R-:W-:Y:S01]  /*3330*/  FADD.FTZ R94, R94, -UR4 ;  /* 0x800000045e5e7e21 */ /* 0x000fe20008010000 */
[----:B------:R-:W-:Y:S01]  /*3340*/  FADD.FTZ R91, R91, -UR4 ;  /* 0x800000045b5b7e21 */ /* 0x000fe20008010000 */
[----:B--2---:R-:W-:Y:S01]  /*3350*/  FFMA.FTZ R48, R123, UR11, R48 ;  /* 0x0000000b7b307c23 */ /* 0x004fe20008010030 */
[----:B------:R-:W-:Y:S01]  /*3360*/  MOV R123, UR6 ;  /* 0x00000006007b7c02 */ /* 0x000fe20008000f00 */
[----:B------:R-:W-:Y:S01]  /*3370*/  FADD.FTZ R83, R83, -UR4 ;  /* 0x8000000453537e21 */ /* 0x000fe20008010000 */
[----:B------:R-:W-:Y:S01]  /*3380*/  FADD.FTZ R90, R90, -UR4 ;  /* 0x800000045a5a7e21 */ /* 0x000fe20008010000 */
[----:B------:R-:W-:Y:S01]  /*3390*/  FADD.FTZ R55, R48, R49 ;  /* 0x0000003130377221 */ /* 0x000fe20000010000 */
[----:B------:R-:W-:Y:S01]  /*33a0*/  FADD.FTZ R93, R93, -UR4 ;  /* 0x800000045d5d7e21 */ /* 0x000fe20008010000 */
[----:B------:R-:W0:Y:S01]  /*33b0*/  @!P2 LDC.64 R48, c[0x0][0x3c8] ;  /* 0x0000f200ff30ab82 */ /* 0x000e220000000a00 */
[----:B------:R-:W-:Y:S01]  /*33c0*/  FADD.FTZ R82, R82, -UR4 ;  /* 0x8000000452527e21 */ /* 0x000fe20008010000 */
[----:B------:R-:W-:Y:S01]  /*33d0*/  FADD.FTZ R95, R95, -UR4 ;  /* 0x800000045f5f7e21 */ /* 0x000fe20008010000 */
[----:B------:R-:W-:Y:S01]  /*33e0*/  FADD.FTZ R104, R104, -UR4 ;  /* 0x8000000468687e21 */ /* 0x000fe20008010000 */
[----:B------:R-:W1:Y:S01]  /*33f0*/  MUFU.RSQ R55, R55 ;  /* 0x0000003700377308 */ /* 0x000e620000001400 */
[----:B------:R-:W-:Y:S01]  /*3400*/  FADD.FTZ R97, R97, -UR4 ;  /* 0x8000000461617e21 */ /* 0x000fe20008010000 */
        /* <DEDUP_REMOVED lines=16> */
[----:B-1----:R-:W-:Y:S01]  /*3510*/  R2UR UR5, R55 ;  /* 0x00000000370572ca */ /* 0x002fe200000e0000 */
[----:B------:R-:W-:Y:S01]  /*3520*/  FADD.FTZ R117, R117, -UR4 ;  /* 0x8000000475757e21 */ /* 0x000fe20008010000 */
[----:B0-----:R-:W-:-:S04]  /*3530*/  @!P2 IMAD.WIDE R48, R123, 0x4, R48 ;  /* 0x000000047b30a825 */ /* 0x001fc800078e0230 */
[----:B------:R-:W-:Y:S01]  /*3540*/  FADD.FTZ R120, R120, -UR4 ;  /* 0x8000000478787e21 */ /* 0x000fe20008010000 */
[----:B------:R-:W-:Y:S01]  /*3550*/  FADD.FTZ R115, R115, -UR4 ;  /* 0x8000000473737e21 */ /* 0x000fe20008010000 */
[----:B------:R-:W-:Y:S01]  /*3560*/  FADD.FTZ R122, R122, -UR4 ;  /* 0x800000047a7a7e21 */ /* 0x000fe20008010000 */
[----:B------:R-:W-:Y:S01]  /*3570*/  FADD.FTZ R116, R116, -UR4 ;  /* 0x8000000474747e21 */ /* 0x000fe20008010000 */
[----:B------:R-:W-:-:S03]  /*3580*/  FADD.FTZ R113, R113, -UR4 ;  /* 0x8000000471717e21 */ /* 0x000fc60008010000 */
[----:B------:R-:W-:Y:S01]  /*3590*/  FMUL.FTZ R55, R62, UR5 ;  /* 0x000000053e377c20 */ /* 0x000fe20008410000 */
[----:B------:R-:W-:Y:S01]  /*35a0*/  MOV R123, UR5 ;  /* 0x00000005007b7c02 */ /* 0x000fe20008000f00 */
[----:B------:R-:W-:Y:S01]  /*35b0*/  FMUL.FTZ R60, R60, UR5 ;  /* 0x000000053c3c7c20 */ /* 0x000fe20008410000 */
[----:B------:R-:W-:Y:S01]  /*35c0*/  SHF.L.U32 R62, R40, 0x10, RZ ;  /* 0x00000010283e7819 */ /* 0x000fe200000006ff */
[----:B------:R-:W-:Y:S01]  /*35d0*/  FMUL.FTZ R59, R59, UR5 ;  /* 0x000000053b3b7c20 */ /* 0x000fe20008410000 */
[----:B------:R-:W-:Y:S01]  /*35e0*/  FMUL.FTZ R61, R61, UR5 ;  /* 0x000000053d3d7c20 */ /* 0x000fe20008410000 */
[----:B------:R0:W-:Y:S01]  /*35f0*/  @!P2 STG.E desc[UR8][R48.64], R123 ;  /* 0x0000007b3000a986 */ /* 0x0001e2000c101908 */
[----:B------:R-:W-:Y:S01]  /*3600*/  FFMA.FTZ R60, R60, R51, R121 ;  /* 0x000000333c3c7223 */ /* 0x000fe20000010079 */
[----:B------:R-:W-:Y:S01]  /*3610*/  FFMA.FTZ R55, R55, R50, R62 ;  /* 0x0000003237377223 */ /* 0x000fe2000001003e */
[----:B------:R-:W-:Y:S01]  /*3620*/  SHF.L.U32 R50, R72, 0x10, RZ ;  /* 0x0000001048327819 */ /* 0x000fe200000006ff */
[----:B------:R-:W-:Y:S01]  /*3630*/  FMUL.FTZ R53, R53, UR5 ;  /* 0x0000000535357c20 */ /* 0x000fe20008410000 */
[----:B------:R-:W-:Y:S01]  /*3640*/  SHF.L.U32 R51, R86, 0x10, RZ ;  /* 0x0000001056337819 */ /* 0x000fe200000006ff */
[----:B------:R-:W-:Y:S01]  /*3650*/  FMUL.FTZ R91, R91, UR5 ;  /* 0x000000055b5b7c20 */ /* 0x000fe20008410000 */
[----:B------:R-:W-:Y:S01]  /*3660*/  FMUL.FTZ R83, R83, UR5 ;  /* 0x0000000553537c20 */ /* 0x000fe20008410000 */
[----:B------:R-:W-:Y:S01]  /*3670*/  FMUL.FTZ R93, R93, UR5 ;  /* 0x000000055d5d7c20 */ /* 0x000fe20008410000 */
[----:B------:R-:W-:Y:S01]  /*3680*/  FMUL.FTZ R97, R97, UR5 ;  /* 0x0000000561617c20 */ /* 0x000fe20008410000 */
[----:B------:R-:W-:Y:S01]  /*3690*/  FMUL.FTZ R99, R99, UR5 ;  /* 0x0000000563637c20 */ /* 0x000fe20008410000 */
[----:B------:R-:W-:Y:S01]  /*36a0*/  FMUL.FTZ R98, R98, UR5 ;  /* 0x0000000562627c20 */ /* 0x000fe20008410000 */
[----:B0-----:R-:W-:Y:S01]  /*36b0*/  SHF.L.U32 R48, R19, 0x10, RZ ;  /* 0x0000001013307819 */ /* 0x001fe200000006ff */
[----:B------:R-:W-:Y:S01]  /*36c0*/  FMUL.FTZ R49, R57, UR5 ;  /* 0x0000000539317c20 */ /* 0x000fe20008410000 */
[----:B------:R-:W-:Y:S01]  /*36d0*/  SHF.L.U32 R57, R42, 0x10, RZ ;  /* 0x000000102a397819 */ /* 0x000fe200000006ff */
[----:B------:R-:W-:Y:S01]  /*36e0*/  FMUL.FTZ R108, R108, UR5 ;  /* 0x000000056c6c7c20 */ /* 0x000fe20008410000 */
[----:B------:R-:W-:Y:S01]  /*36f0*/  FMUL.FTZ R107, R107, UR5 ;  /* 0x000000056b6b7c20 */ /* 0x000fe20008410000 */
[----:B------:R-:W-:Y:S01]  /*3700*/  FFMA.FTZ R49, R49, R48, R50 ;  /* 0x0000003031317223 */ /* 0x000fe20000010032 */
[----:B------:R-:W-:Y:S01]  /*3710*/  FMUL.FTZ R50, R58, UR5 ;  /* 0x000000053a327c20 */ /* 0x000fe20008410000 */
[----:B------:R-:W-:Y:S01]  /*3720*/  SHF.L.U32 R48, R18, 0x10, RZ ;  /* 0x0000001012307819 */ /* 0x000fe200000006ff */
[----:B------:R-:W-:-:S02]  /*3730*/  IMAD.U32 R58, R71, 0x10000, RZ ;  /* 0x00010000473a7824 */ /* 0x000fc400078e00ff */
[----:B------:R-:W-:Y:S01]  /*3740*/  FMUL.FTZ R118, R118, UR5 ;  /* 0x0000000576767c20 */ /* 0x000fe20008410000 */
[----:B------:R-:W-:Y:S01]  /*3750*/  FFMA.FTZ R50, R50, R51, R57 ;  /* 0x0000003332327223 */ /* 0x000fe20000010039 */
[----:B------:R-:W-:Y:S01]  /*3760*/  FMUL.FTZ R51, R56, UR5 ;  /* 0x0000000538337c20 */ /* 0x000fe20008410000 */
[----:B------:R-:W-:Y:S01]  /*3770*/  FFMA.FTZ R59, R59, R48, R58 ;  /* 0x000000303b3b7223 */ /* 0x000fe2000001003a */
[----:B------:R-:W-:Y:S01]  /*3780*/  SHF.L.U32 R48, R85, 0x10, RZ ;  /* 0x0000001055307819 */ /* 0x000fe200000006ff */
[----:B------:R-:W-:Y:S01]  /*3790*/  IMAD.U32 R58, R73, 0x10000, RZ ;  /* 0x00010000493a7824 */ /* 0x000fe200078e00ff */
[----:B------:R-:W-:Y:S01]  /*37a0*/  SHF.L.U32 R56, R43, 0x10, RZ ;  /* 0x000000102b387819 */ /* 0x000fe200000006ff */
[----:B------:R-:W-:Y:S01]  /*37b0*/  FMUL.FTZ R120, R120, UR5 ;  /* 0x0000000578787c20 */ /* 0x000fe20008410000 */
[----:B------:R-:W-:Y:S01]  /*37c0*/  F2FP.BF16.F32.PACK_AB R50, R59, R50 ;  /* 0x000000323b32723e */ /* 0x000fe200000010ff */
[----:B------:R-:W-:Y:S01]  /*37d0*/  FMUL.FTZ R122, R122, UR5 ;  /* 0x000000057a7a7c20 */ /* 0x000fe20008410000 */
[----:B------:R-:W-:Y:S01]  /*37e0*/  F2FP.BF16.F32.PACK_AB R49, R49, R60 ;  /* 0x0000003c3131723e */ /* 0x000fe200000010ff */
[----:B------:R-:W-:Y:S01]  /*37f0*/  FFMA.FTZ R51, R51, R48, R56 ;  /* 0x0000003033337223 */ /* 0x000fe20000010038 */
[----:B------:R-:W-:Y:S01]  /*3800*/  SHF.L.U32 R48, R17, 0x10, RZ ;  /* 0x0000001011307819 */ /* 0x000fe200000006ff */
[----:B------:R-:W-:Y:S01]  /*3810*/  FMUL.FTZ R113, R113, UR5 ;  /* 0x0000000571717c20 */ /* 0x000fe20008410000 */
[----:B------:R-:W-:-:S02]  /*3820*/  SHF.L.U32 R56, R70, 0x10, RZ ;  /* 0x0000001046387819 */ /* 0x000fc400000006ff */
[----:B------:R-:W-:-:S03]  /*3830*/  SHF.L.U32 R60, R64, 0x10, RZ ;  /* 0x00000010403c7819 */ /* 0x000fc600000006ff */
[----:B------:R-:W-:Y:S01]  /*3840*/  FFMA.FTZ R62, R61, R48, R56 ;  /* 0x000000303d3e7223 */ /* 0x000fe20000010038 */
[----:B------:R-:W-:Y:S01]  /*3850*/  SHF.L.U32 R48, R20, 0x10, RZ ;  /* 0x0000001014307819 */ /* 0x000fe200000006ff */
[----:B------:R-:W0:Y:S01]  /*3860*/  LDC.64 R56, c[0x0][0x428] ;  /* 0x00010a00ff387b82 */ /* 0x000e220000000a00 */
[----:B------:R-:W-:Y:S02]  /*3870*/  SHF.L.U32 R61, R74, 0x10, RZ ;  /* 0x000000104a3d7819 */ /* 0x000fe400000006ff */
[----:B------:R-:W-:Y:S01]  /*3880*/  F2FP.BF16.F32.PACK_AB R51, R62, R51 ;  /* 0x000000333e33723e */ /* 0x000fe200000010ff */
[----:B------:R-:W-:Y:S01]  /*3890*/  FFMA.FTZ R48, R53, R48, R58 ;  /* 0x0000003035307223 */ /* 0x000fe2000001003a */
[----:B------:R-:W-:Y:S02]  /*38a0*/  SHF.L.U32 R53, R84, 0x10, RZ ;  /* 0x0000001054357819 */ /* 0x000fe400000006ff */
[----:B------:R-:W-:Y:S02]  /*38b0*/  SHF.L.U32 R62, R77, 0x10, RZ ;  /* 0x000000104d3e7819 */ /* 0x000fe400000006ff */
[----:B------:R-:W-:-:S02]  /*38c0*/  F2FP.BF16.F32.PACK_AB R48, R48, R55 ;  /* 0x000000373030723e */ /* 0x000fc400000010ff */
[----:B------:R-:W-:Y:S01]  /*38d0*/  SHF.L.U32 R55, R36, 0x10, RZ ;  /* 0x0000001024377819 */ /* 0x000fe200000006ff */
[----:B0-----:R-:W-:-:S04]  /*38e0*/  IMAD.WIDE.U32 R58, R54, 0x10, R56 ;  /* 0x00000010363a7825 */ /* 0x001fc800078e0038 */
[----:B------:R-:W-:Y:S01]  /*38f0*/  FMUL.FTZ R54, R94, UR5 ;  /* 0x000000055e367c20 */ /* 0x000fe20008410000 */
[----:B------:R-:W-:Y:S01]  /*3900*/  SHF.L.U32 R94, R29, 0x10, RZ ;  /* 0x000000101d5e7819 */ /* 0x000fe200000006ff */
[----:B------:R0:W-:Y:S02]  /*3910*/  STG.E.128 desc[UR8][R58.64], R48 ;  /* 0x000000303a007986 */ /* 0x0001e4000c101d08 */
[----:B------:R-:W-:Y:S01]  /*3920*/  FFMA.FTZ R54, R54, R53, R55 ;  /* 0x0000003536367223 */ /* 0x000fe20000010037 */
[----:B------:R-:W-:Y:S01]  /*3930*/  FFMA.FTZ R53, R83, R60, R62 ;  /* 0x0000003c53357223 */ /* 0x000fe2000001003e */
[----:B------:R-:W-:Y:S01]  /*3940*/  SHF.L.U32 R60, R22, 0x10, RZ ;  /* 0x00000010163c7819 */ /* 0x000fe200000006ff */
[----:B------:R-:W-:Y:S01]  /*3950*/  FMUL.FTZ R55, R90, UR5 ;  /* 0x000000055a377c20 */ /* 0x000fe20008410000 */
[----:B------:R-:W-:Y:S02]  /*3960*/  IMAD.U32 R62, R75, 0x10000, RZ ;  /* 0x000100004b3e7824 */ /* 0x000fe400078e00ff */
[----:B------:R-:W-:Y:S01]  /*3970*/  FMUL.FTZ R90, R95, UR5 ;  /* 0x000000055f5a7c20 */ /* 0x000fe20008410000 */
[----:B------:R-:W-:-:S02]  /*3980*/  SHF.L.U32 R83, R66, 0x10, RZ ;  /* 0x0000001042537819 */ /* 0x000fc400000006ff */
[----:B------:R-:W-:Y:S02]  /*3990*/  SHF.L.U32 R95, R69, 0x10, RZ ;  /* 0x00000010455f7819 */ /* 0x000fe400000006ff */
[----:B0-----:R-:W-:Y:S01]  /*39a0*/  SHF.L.U32 R49, R2, 0x10, RZ ;  /* 0x0000001002317819 */ /* 0x001fe200000006ff */
[----:B------:R-:W-:Y:S01]  /*39b0*/  IMAD.U32 R51, R37, 0x10000, RZ ;  /* 0x0001000025337824 */ /* 0x000fe200078e00ff */
[----:B------:R-:W-:Y:S01]  /*39c0*/  SHF.L.U32 R50, R23, 0x10, RZ ;  /* 0x0000001017327819 */ /* 0x000fe200000006ff */
[----:B------:R-:W-:Y:S01]  /*39d0*/  FMUL.FTZ R48, R92, UR5 ;  /* 0x000000055c307c20 */ /* 0x000fe20008410000 */
[----:B------:R-:W-:Y:S01]  /*39e0*/  SHF.L.U32 R58, R76, 0x10, RZ ;  /* 0x000000104c3a7819 */ /* 0x000fe200000006ff */
[----:B------:R-:W-:Y:S01]  /*39f0*/  IMAD.U32 R92, R80, 0x10000, RZ ;  /* 0x00010000505c7824 */ /* 0x000fe200078e00ff */
[----:B------:R-:W-:Y:S01]  /*3a00*/  SHF.L.U32 R59, R21, 0x10, RZ ;  /* 0x00000010153b7819 */ /* 0x000fe200000006ff */
[----:B------:R-:W-:Y:S01]  /*3a10*/  FFMA.FTZ R48, R48, R49, R51 ;  /* 0x0000003130307223 */ /* 0x000fe20000010033 */
[----:B------:R-:W-:Y:S01]  /*3a20*/  FMUL.FTZ R51, R82, UR5 ;  /* 0x0000000552337c20 */ /* 0x000fe20008410000 */
[----:B------:R-:W-:Y:S01]  /*3a30*/  FFMA.FTZ R49, R91, R50, R58 ;  /* 0x000000325b317223 */ /* 0x000fe2000001003a */
[----:B------:R-:W-:Y:S01]  /*3a40*/  SHF.L.U32 R50, R3, 0x10, RZ ;  /* 0x0000001003327819 */ /* 0x000fe200000006ff */
[----:B------:R-:W-:Y:S01]  /*3a50*/  FFMA.FTZ R90, R90, R59, R61 ;  /* 0x0000003b5a5a7223 */ /* 0x000fe2000001003d */
[----:B------:R-:W-:Y:S01]  /*3a60*/  SHF.L.U32 R58, R38, 0x10, RZ ;  /* 0x00000010263a7819 */ /* 0x000fe200000006ff */
[----:B------:R-:W-:Y:S01]  /*3a70*/  FMUL.FTZ R59, R104, UR5 ;  /* 0x00000005683b7c20 */ /* 0x000fe20008410000 */
[----:B------:R-:W-:Y:S01]  /*3a80*/  SHF.L.U32 R82, R81, 0x10, RZ ;  /* 0x0000001051527819 */ /* 0x000fe200000006ff */
[----:B------:R-:W-:Y:S01]  /*3a90*/  FMUL.FTZ R61, R102, UR5 ;  /* 0x00000005663d7c20 */ /* 0x000fe20008410000 */
[----:B------:R-:W-:Y:S01]  /*3aa0*/  SHF.L.U32 R91, R79, 0x10, RZ ;  /* 0x000000104f5b7819 */ /* 0x000fe200000006ff */
[----:B------:R-:W-:Y:S01]  /*3ab0*/  FFMA.FTZ R55, R55, R50, R58 ;  /* 0x0000003237377223 */ /* 0x000fe2000001003a */
[----:B------:R-:W-:Y:S01]  /*3ac0*/  FFMA.FTZ R50, R93, R60, R62 ;  /* 0x0000003c5d327223 */ /* 0x000fe2000001003e */
[----:B------:R-:W-:Y:S01]  /*3ad0*/  SHF.L.U32 R58, R4, 0x10, RZ ;  /* 0x00000010043a7819 */ /* 0x000fe200000006ff */
[----:B------:R-:W-:Y:S01]  /*3ae0*/  FMUL.FTZ R93, R100, UR5 ;  /* 0x00000005645d7c20 */ /* 0x000fe20008410000 */
[----:B------:R-:W-:Y:S01]  /*3af0*/  SHF.L.U32 R60, R39, 0x10, RZ ;  /* 0x00000010273c7819 */ /* 0x000fe200000006ff */
[----:B------:R-:W-:Y:S01]  /*3b00*/  FMUL.FTZ R104, R117, UR5 ;  /* 0x0000000575687c20 */ /* 0x000fe20008410000 */
[----:B------:R-:W-:-:S02]  /*3b10*/  SHF.L.U32 R62, R68, 0x10, RZ ;  /* 0x00000010443e7819 */ /* 0x000fc400000006ff */
[----:B------:R-:W-:Y:S01]  /*3b20*/  PRMT R102, R29, 0x7632, R102 ;  /* 0x000076321d667816 */ /* 0x000fe20000000066 */
[----:B------:R-:W-:Y:S01]  /*3b30*/  FFMA.FTZ R51, R51, R58, R60 ;  /* 0x0000003a33337223 */ /* 0x000fe2000001003c */
[----:B------:R-:W-:Y:S01]  /*3b40*/  SHF.L.U32 R58, R5, 0x10, RZ ;  /* 0x00000010053a7819 */ /* 0x000fe200000006ff */
[----:B------:R-:W-:Y:S01]  /*3b50*/  IMAD.U32 R60, R32, 0x10000, RZ ;  /* 0x00010000203c7824 */ /* 0x000fe200078e00ff */
[----:B------:R-:W-:Y:S02]  /*3b60*/  SHF.L.U32 R102, R102, 0x10, RZ ;  /* 0x0000001066667819 */ /* 0x000fe400000006ff */
[----:B------:R-:W-:Y:S01]  /*3b70*/  F2FP.BF16.F32.PACK_AB R49, R49, R48 ;  /* 0x000000303131723e */ /* 0x000fe200000010ff */
[----:B------:R-:W-:Y:S01]  /*3b80*/  FFMA.FTZ R59, R59, R58, R60 ;  /* 0x0000003a3b3b7223 */ /* 0x000fe2000001003c */
[----:B------:R-:W-:Y:S01]  /*3b90*/  FFMA.FTZ R58, R97, R62, R82 ;  /* 0x0000003e613a7223 */ /* 0x000fe20000010052 */
[----:B------:R-:W-:Y:S02]  /*3ba0*/  SHF.L.U32 R60, R6, 0x10, RZ ;  /* 0x00000010063c7819 */ /* 0x000fe400000006ff */
[----:B------:R-:W-:-:S02]  /*3bb0*/  SHF.L.U32 R62, R33, 0x10, RZ ;  /* 0x00000010213e7819 */ /* 0x000fc400000006ff */
[----:B------:R-:W-:Y:S02]  /*3bc0*/  SHF.L.U32 R82, R67, 0x10, RZ ;  /* 0x0000001043527819 */ /* 0x000fe400000006ff */
[----:B------:R-:W-:Y:S01]  /*3bd0*/  PRMT R97, R28, 0x7632, R97 ;  /* 0x000076321c617816 */ /* 0x000fe20000000061 */
[----:B------:R-:W-:Y:S01]  /*3be0*/  FFMA.FTZ R61, R61, R60, R62 ;  /* 0x0000003c3d3d7223 */ /* 0x000fe2000001003e */
[----:B------:R-:W-:Y:S01]  /*3bf0*/  SHF.L.U32 R62, R7, 0x10, RZ ;  /* 0x00000010073e7819 */ /* 0x000fe200000006ff */
[----:B------:R-:W-:Y:S01]  /*3c00*/  FFMA.FTZ R60, R99, R82, R92 ;  /* 0x00000052633c7223 */ /* 0x000fe2000001005c */
[----:B------:R-:W-:Y:S01]  /*3c10*/  SHF.L.U32 R82, R34, 0x10, RZ ;  /* 0x0000001022527819 */ /* 0x000fe200000006ff */
[----:B------:R-:W-:Y:S01]  /*3c20*/  FMUL.FTZ R92, R101, UR5 ;  /* 0x00000005655c7c20 */ /* 0x000fe20008410000 */
[----:B------:R-:W-:Y:S01]  /*3c30*/  FMUL.FTZ R99, R103, UR5 ;  /* 0x0000000567637c20 */ /* 0x000fe20008410000 */
[----:B------:R-:W-:Y:S02]  /*3c40*/  IMAD.U32 R97, R97, 0x10000, RZ ;  /* 0x0001000061617824 */ /* 0x000fe400078e00ff */
[----:B------:R-:W-:Y:S01]  /*3c50*/  FMUL.FTZ R101, R109, UR5 ;  /* 0x000000056d657c20 */ /* 0x000fe20008410000 */
[----:B------:R-:W-:Y:S01]  /*3c60*/  FFMA.FTZ R92, R92, R83, R91 ;  /* 0x000000535c5c7223 */ /* 0x000fe2000001005b */
        /* <DEDUP_REMOVED lines=9> */
[----:B------:R-:W-:Y:S01]  /*3d00*/  FMUL.FTZ R62, R105, UR5 ;  /* 0x00000005693e7c20 */ /* 0x000fe20008410000 */
[C---:B------:R-:W-:Y:S01]  /*3d10*/  PRMT R98, R10.reuse, 0x7632, R98 ;  /* 0x000076320a627816 */ /* 0x040fe20000000062 */
[----:B------:R-:W-:Y:S01]  /*3d20*/  FMUL.FTZ R105, R111, UR5 ;  /* 0x000000056f697c20 */ /* 0x000fe20008410000 */
[----:B------:R-:W-:Y:S01]  /*3d30*/  SHF.L.U32 R82, R10, 0x10, RZ ;  /* 0x000000100a527819 */ /* 0x000fe200000006ff */
[----:B------:R-:W-:Y:S01]  /*3d40*/  FFMA.FTZ R62, R62, R83, R91 ;  /* 0x000000533e3e7223 */ /* 0x000fe2000001005b */
[----:B------:R-:W-:Y:S01]  /*3d50*/  FFMA.FTZ R91, R108, R95, R97 ;  /* 0x0000005f6c5b7223 */ /* 0x000fe20000010061 */
[----:B------:R-:W-:Y:S01]  /*3d60*/  SHF.L.U32 R98, R98, 0x10, RZ ;  /* 0x0000001062627819 */ /* 0x000fe200000006ff */
[----:B------:R-:W-:Y:S01]  /*3d70*/  FMUL.FTZ R95, R114, UR5 ;  /* 0x00000005725f7c20 */ /* 0x000fe20008410000 */
[----:B------:R-:W-:Y:S01]  /*3d80*/  SHF.L.U32 R83, R11, 0x10, RZ ;  /* 0x000000100b537819 */ /* 0x000fe200000006ff */
[----:B------:R-:W-:-:S02]  /*3d90*/  IMAD.U32 R97, R30, 0x10000, RZ ;  /* 0x000100001e617824 */ /* 0x000fc400078e00ff */
[----:B------:R-:W-:Y:S01]  /*3da0*/  FMUL.FTZ R108, R110, UR5 ;  /* 0x000000056e6c7c20 */ /* 0x000fe20008410000 */
[----:B------:R-:W-:Y:S01]  /*3db0*/  FFMA.FTZ R95, R95, R82, R94 ;  /* 0x000000525f5f7223 */ /* 0x000fe2000001005e */
[----:B------:R-:W-:Y:S01]  /*3dc0*/  FFMA.FTZ R94, R107, R98, R102 ;  /* 0x000000626b5e7223 */ /* 0x000fe20000010066 */
[----:B------:R-:W-:Y:S01]  /*3dd0*/  PRMT R82, R11, 0x7632, R82 ;  /* 0x000076320b527816 */ /* 0x000fe20000000052 */
[----:B------:R-:W-:Y:S01]  /*3de0*/  FMUL.FTZ R102, R112, UR5 ;  /* 0x0000000570667c20 */ /* 0x000fe20008410000 */
[----:B------:R-:W-:Y:S01]  /*3df0*/  PRMT R98, R30, 0x7632, R98 ;  /* 0x000076321e627816 */ /* 0x000fe20000000062 */
[----:B------:R-:W-:Y:S01]  /*3e00*/  FMUL.FTZ R110, R115, UR5 ;  /* 0x00000005736e7c20 */ /* 0x000fe20008410000 */
[----:B------:R-:W-:Y:S01]  /*3e10*/  SHF.L.U32 R82, R82, 0x10, RZ ;  /* 0x0000001052527819 */ /* 0x000fe200000006ff */
[----:B------:R-:W-:Y:S01]  /*3e20*/  FFMA.FTZ R102, R102, R83, R97 ;  /* 0x0000005366667223 */ /* 0x000fe20000010061 */
[----:B------:R-:W-:Y:S01]  /*3e30*/  SHF.L.U32 R98, R98, 0x10, RZ ;  /* 0x0000001062627819 */ /* 0x000fe200000006ff */
[----:B------:R-:W-:Y:S01]  /*3e40*/  FMUL.FTZ R114, R116, UR5 ;  /* 0x0000000574727c20 */ /* 0x000fe20008410000 */
[----:B------:R-:W-:Y:S01]  /*3e50*/  SHF.L.U32 R83, R12, 0x10, RZ ;  /* 0x000000100c537819 */ /* 0x000fe200000006ff */
[----:B------:R-:W-:Y:S01]  /*3e60*/  IMAD.WIDE.U32 R116, R63, 0x10, R56 ;  /* 0x000000103f747825 */ /* 0x000fe200078e0038 */
[----:B------:R-:W-:-:S03]  /*3e70*/  SHF.L.U32 R97, R31, 0x10, RZ ;  /* 0x000000101f617819 */ /* 0x000fc600000006ff */
[----:B------:R-:W-:Y:S01]  /*3e80*/  FFMA.FTZ R101, R101, R82, R98 ;  /* 0x0000005265657223 */ /* 0x000fe20000010062 */
[----:B------:R-:W-:Y:S02]  /*3e90*/  PRMT R82, R12, 0x7632, R82 ;  /* 0x000076320c527816 */ /* 0x000fe40000000052 */
[----:B------:R-:W-:Y:S01]  /*3ea0*/  PRMT R98, R31, 0x7632, R98 ;  /* 0x000076321f627816 */ /* 0x000fe20000000062 */
[----:B------:R-:W-:Y:S01]  /*3eb0*/  FFMA.FTZ R108, R108, R83, R97 ;  /* 0x000000536c6c7223 */ /* 0x000fe20000010061 */
[----:B------:R-:W-:Y:S02]  /*3ec0*/  SHF.L.U32 R82, R82, 0x10, RZ ;  /* 0x0000001052527819 */ /* 0x000fe400000006ff */
[C---:B------:R-:W-:Y:S01]  /*3ed0*/  PRMT R103, R13.reuse, 0x7632, R103 ;  /* 0x000076320d677816 */ /* 0x040fe20000000067 */
[----:B------:R-:W-:Y:S01]  /*3ee0*/  IMAD.U32 R98, R98, 0x10000, RZ ;  /* 0x0001000062627824 */ /* 0x000fe200078e00ff */
[C---:B------:R-:W-:Y:S02]  /*3ef0*/  PRMT R107, R24.reuse, 0x7632, R107 ;  /* 0x00007632186b7816 */ /* 0x040fe4000000006b */
[----:B------:R-:W-:Y:S01]  /*3f00*/  SHF.L.U32 R83, R13, 0x10, RZ ;  /* 0x000000100d537819 */ /* 0x000fe200000006ff */
[----:B------:R-:W-:Y:S01]  /*3f10*/  FFMA.FTZ R105, R105, R82, R98 ;  /* 0x0000005269697223 */ /* 0x000fe20000010062 */
[----:B------:R-:W-:Y:S01]  /*3f20*/  SHF.L.U32 R97, R24, 0x10, RZ ;  /* 0x0000001018617819 */ /* 0x000fe200000006ff */
[----:B------:R-:W-:Y:S01]  /*3f30*/  FMUL.FTZ R98, R119, UR5 ;  /* 0x0000000577627c20 */ /* 0x000fe20008410000 */
[----:B------:R-:W-:-:S02]  /*3f40*/  SHF.L.U32 R103, R103, 0x10, RZ ;  /* 0x0000001067677819 */ /* 0x000fc400000006ff */
[----:B------:R-:W-:Y:S01]  /*3f50*/  SHF.L.U32 R107, R107, 0x10, RZ ;  /* 0x000000106b6b7819 */ /* 0x000fe200000006ff */
[----:B------:R-:W-:Y:S01]  /*3f60*/  FFMA.FTZ R98, R98, R83, R97 ;  /* 0x0000005362627223 */ /* 0x000fe20000010061 */
[C---:B------:R-:W-:Y:S02]  /*3f70*/  PRMT R109, R25.reuse, 0x7632, R109 ;  /* 0x00007632196d7816 */ /* 0x040fe4000000006d */
[----:B------:R-:W-:Y:S01]  /*3f80*/  SHF.L.U32 R83, R14, 0x10, RZ ;  /* 0x000000100e537819 */ /* 0x000fe200000006ff */
[--C-:B------:R-:W-:Y:S01]  /*3f90*/  FFMA.FTZ R97, R118, R103, R107.reuse ;  /* 0x0000006776617223 */ /* 0x100fe2000001006b */
[----:B------:R-:W-:Y:S01]  /*3fa0*/  PRMT R107, R14, 0x7632, R107 ;  /* 0x000076320e6b7816 */ /* 0x000fe2000000006b */
[----:B------:R-:W-:Y:S01]  /*3fb0*/  IMAD.U32 R103, R25, 0x10000, RZ ;  /* 0x0001000019677824 */ /* 0x000fe200078e00ff */
[----:B------:R-:W-:Y:S02]  /*3fc0*/  SHF.L.U32 R109, R109, 0x10, RZ ;  /* 0x000000106d6d7819 */ /* 0x000fe400000006ff */
[----:B------:R-:W-:Y:S01]  /*3fd0*/  SHF.L.U32 R107, R107, 0x10, RZ ;  /* 0x000000106b6b7819 */ /* 0x000fe200000006ff */
[----:B------:R-:W-:Y:S01]  /*3fe0*/  FFMA.FTZ R104, R104, R83, R103 ;  /* 0x0000005368687223 */ /* 0x000fe20000010067 */
[----:B------:R-:W-:-:S02]  /*3ff0*/  SHF.L.U32 R83, R15, 0x10, RZ ;  /* 0x000000100f537819 */ /* 0x000fc400000006ff */
[----:B------:R-:W-:Y:S01]  /*4000*/  PRMT R111, R26, 0x7632, R111 ;  /* 0x000076321a6f7816 */ /* 0x000fe2000000006f */
[----:B------:R-:W-:Y:S01]  /*4010*/  FFMA.FTZ R103, R120, R107, R109 ;  /* 0x0000006b78677223 */ /* 0x000fe2000001006d */
[----:B------:R-:W-:Y:S01]  /*4020*/  SHF.L.U32 R107, R26, 0x10, RZ ;  /* 0x000000101a6b7819 */ /* 0x000fe200000006ff */
[----:B------:R-:W-:Y:S01]  /*4030*/  IMAD.WIDE.U32 R120, R106, 0x10, R56 ;  /* 0x000000106a787825 */ /* 0x000fe200078e0038 */
[----:B------:R-:W-:Y:S02]  /*4040*/  PRMT R109, R15, 0x7632, R109 ;  /* 0x000076320f6d7816 */ /* 0x000fe4000000006d */
[----:B------:R-:W-:Y:S01]  /*4050*/  PRMT R112, R16, 0x7632, R112 ;  /* 0x0000763210707816 */ /* 0x000fe20000000070 */
[----:B------:R-:W-:Y:S01]  /*4060*/  FFMA.FTZ R110, R110, R83, R107 ;  /* 0x000000536e6e7223 */ /* 0x000fe2000001006b */
[----:B------:R-:W-:Y:S01]  /*4070*/  SHF.L.U32 R109, R109, 0x10, RZ ;  /* 0x000000106d6d7819 */ /* 0x000fe200000006ff */
[----:B------:R-:W0:Y:S01]  /*4080*/  LDC.64 R82, c[0x0][0x380] ;  /* 0x0000e000ff527b82 */ /* 0x000e220000000a00 */
[----:B------:R-:W-:Y:S01]  /*4090*/  IMAD.U32 R111, R111, 0x10000, RZ ;  /* 0x000100006f6f7824 */ /* 0x000fe200078e00ff */
[----:B------:R-:W-:-:S02]  /*40a0*/  PRMT R118, R27, 0x7632, R118 ;  /* 0x000076321b767816 */ /* 0x000fc40000000076 */
[----:B------:R-:W-:Y:S01]  /*40b0*/  SHF.L.U32 R112, R112, 0x10, RZ ;  /* 0x0000001070707819 */ /* 0x000fe200000006ff */
[----:B------:R-:W-:Y:S01]  /*40c0*/  FFMA.FTZ R107, R122, R109, R111 ;  /* 0x0000006d7a6b7223 */ /* 0x000fe2000001006f */
[----:B------:R-:W-:Y:S02]  /*40d0*/  SHF.L.U32 R109, R16, 0x10, RZ ;  /* 0x00000010106d7819 */ /* 0x000fe400000006ff */
[----:B------:R-:W-:Y:S02]  /*40e0*/  SHF.L.U32 R111, R27, 0x10, RZ ;  /* 0x000000101b6f7819 */ /* 0x000fe400000006ff */
[----:B------:R-:W-:Y:S02]  /*40f0*/  SHF.L.U32 R118, R118, 0x10, RZ ;  /* 0x0000001076767819 */ /* 0x000fe400000006ff */
[----:B------:R-:W-:Y:S01]  /*4100*/  F2FP.BF16.F32.PACK_AB R51, R90, R51 ;  /* 0x000000335a33723e */ /* 0x000fe200000010ff */
[----:B------:R-:W-:Y:S01]  /*4110*/  FFMA.FTZ R114, R114, R109, R111 ;  /* 0x0000006d72727223 */ /* 0x000fe2000001006f */
[----:B------:R-:W-:Y:S01]  /*4120*/  F2FP.BF16.F32.PACK_AB R50, R50, R55 ;  /* 0x000000373232723e */ /* 0x000fe200000010ff */
[----:B------:R-:W-:Y:S01]  /*4130*/  FFMA.FTZ R109, R113, R112, R118 ;  /* 0x00000070716d7223 */ /* 0x000fe20000010076 */
[----:B------:R-:W-:Y:S01]  /*4140*/  IMAD.WIDE.U32 R112, R52, 0x10, R56 ;  /* 0x0000001034707825 */ /* 0x000fe200078e0038 */
[----:B------:R-:W-:-:S02]  /*4150*/  F2FP.BF16.F32.PACK_AB R48, R53, R54 ;  /* 0x000000363530723e */ /* 0x000fc400000010ff */
[----:B------:R-:W-:Y:S01]  /*4160*/  F2FP.BF16.F32.PACK_AB R55, R99, R100 ;  /* 0x000000646337723e */ /* 0x000fe200000010ff */
[----:B------:R-:W-:Y:S01]  /*4170*/  IMAD.WIDE.U32 R118, R96, 0x10, R56 ;  /* 0x0000001060767825 */ /* 0x000fe200078e0038 */
[----:B------:R-:W-:Y:S01]  /*4180*/  F2FP.BF16.F32.PACK_AB R54, R92, R93 ;  /* 0x0000005d5c36723e */ /* 0x000fe200000010ff */
[----:B------:R1:W-:Y:S01]  /*4190*/  STG.E.128 desc[UR8][R112.64], R48 ;  /* 0x0000003070007986 */ /* 0x0003e2000c101d08 */
[----:B------:R-:W-:Y:S02]  /*41a0*/  F2FP.BF16.F32.PACK_AB R53, R60, R61 ;  /* 0x0000003d3c35723e */ /* 0x000fe400000010ff */
[----:B0-----:R-:W-:Y:S02]  /*41b0*/  IADD3 R82, PT, PT, R82, UR6, RZ ;  /* 0x0000000652527c10 */ /* 0x001fe4000fffe0ff */
[----:B------:R-:W-:Y:S02]  /*41c0*/  F2FP.BF16.F32.PACK_AB R52, R58, R59 ;  /* 0x0000003b3a34723e */ /* 0x000fe400000010ff */
[----:B------:R-:W-:-:S02]  /*41d0*/  R2UR UR6, R82 ;  /* 0x00000000520672ca */ /* 0x000fc400000e0000 */
[----:B------:R-:W-:Y:S01]  /*41e0*/  F2FP.BF16.F32.PACK_AB R59, R105, R108 ;  /* 0x0000006c693b723e */ /* 0x000fe200000010ff */
[----:B------:R1:W-:Y:S01]  /*41f0*/  STG.E.128 desc[UR8][R116.64], R52 ;  /* 0x0000003474007986 */ /* 0x0003e2000c101d08 */
[----:B------:R-:W-:Y:S02]  /*4200*/  F2FP.BF16.F32.PACK_AB R58, R101, R102 ;  /* 0x00000066653a723e */ /* 0x000fe400000010ff */
[----:B------:R-:W-:Y:S02]  /*4210*/  F2FP.BF16.F32.PACK_AB R57, R94, R95 ;  /* 0x0000005f5e39723e */ /* 0x000fe400000010ff */
[----:B------:R-:W-:Y:S02]  /*4220*/  F2FP.BF16.F32.PACK_AB R56, R91, R62 ;  /* 0x0000003e5b38723e */ /* 0x000fe400000010ff */
[----:B------:R-:W-:Y:S02]  /*4230*/  F2FP.BF16.F32.PACK_AB R63, R109, R114 ;  /* 0x000000726d3f723e */ /* 0x000fe400000010ff */
[----:B------:R-:W-:Y:S01]  /*4240*/  F2FP.BF16.F32.PACK_AB R62, R107, R110 ;  /* 0x0000006e6b3e723e */ /* 0x000fe200000010ff */
[----:B------:R1:W-:Y:S01]  /*4250*/  STG.E.128 desc[UR8][R118.64], R56 ;  /* 0x0000003876007986 */ /* 0x0003e2000c101d08 */
[----:B------:R-:W-:-:S02]  /*4260*/  ISETP.LE.AND P2, PT, R83, UR6, PT ;  /* 0x0000000653007c0c */ /* 0x000fc4000bf43270 */
[----:B------:R-:W-:Y:S02]  /*4270*/  F2FP.BF16.F32.PACK_AB R61, R103, R104 ;  /* 0x00000068673d723e */ /* 0x000fe400000010ff */
[----:B------:R-:W-:-:S05]  /*4280*/  F2FP.BF16.F32.PACK_AB R60, R97, R98 ;  /* 0x00000062613c723e */ /* 0x000fca00000010ff */
[----:B------:R1:W-:Y:S04]  /*4290*/  STG.E.128 desc[UR8][R120.64], R60 ;  /* 0x0000003c78007986 */ /* 0x0003e8000c101d08 */
[----:B------:R-:W-:Y:S05]  /*42a0*/  @!P2 BRA `(.L_x_55) ;  /* 0xffffffc40018a947 */ /* 0x000fea000383ffff */
[----:B------:R-:W-:Y:S05]  /*42b0*/  EXIT ;  /* 0x000000000000794d */ /* 0x000fea0003800000 */
.L_x_56:
        /* <DEDUP_REMOVED lines=12> */
.L_x_33981:


//--------------------- .text._ZN10layer_norm13ln_fwd_kernelINS_13Kernel_traitsI13__nv_bfloat16S2_S2_S2_fjLj5120ELj1ELj1ELj4ELj16ENS_18Kernel_traits_baseILj5120ES2_S2_S2_S2_fjLj128EEEEELb0ELb0ELb1ELb0EEEvNS_9FwdParamsE --------------------------
	.section	.text._ZN10layer_norm13ln_fwd_kernelINS_13Kernel_traitsI13__nv_bfloat16S2_S2_S2_fjLj5120ELj1ELj1ELj4ELj16ENS_18Kernel_traits_baseILj5120ES2_S2_S2_S2_fjLj128EEEEELb0ELb0ELb1ELb0EEEvNS_9FwdParamsE,"ax",@progbits
	.align	128
        .global         _ZN10layer_norm13ln_fwd_kernelINS_13Kernel_traitsI13__nv_bfloat16S2_S2_S2_fjLj5120ELj1ELj1ELj4ELj16ENS_18Kernel_traits_baseILj5120ES2_S2_S2_S2_fjLj128EEEEELb0ELb0ELb1ELb0EEEvNS_9FwdParamsE
        .type           _ZN10layer_norm13ln_fwd_kernelINS_13Kernel_traitsI13__nv_bfloat16S2_S2_S2_fjLj5120ELj1ELj1ELj4ELj16ENS_18Kernel_traits_baseILj5120ES2_S2_S2_S2_fjLj128EEEEELb0ELb0ELb1ELb0EEEvNS_9FwdParamsE,@function
        .size           _ZN10layer_norm13ln_fwd_kernelINS_13Kernel_traitsI13__nv_bfloat16S2_S2_S2_fjLj5120ELj1ELj1ELj4ELj16ENS_18Kernel_traits_baseILj5120ES2_S2_S2_S2_fjLj128EEEEELb0ELb0ELb1ELb0EEEvNS_9FwdParamsE,(.L_x_33982 - _ZN10layer_norm13ln_fwd_kernelINS_13Kernel_traitsI13__nv_bfloat16S2_S2_S2_fjLj5120ELj1ELj1ELj4ELj16ENS_18Kernel_traits_baseILj5120ES2_S2_S2_S2_fjLj128EEEEELb0ELb0ELb1ELb0EEEvNS_9FwdParamsE)
        .other          _ZN10layer_norm13ln_fwd_kernelINS_13Kernel_traitsI13__nv_bfloat16S2_S2_S2_fjLj5120ELj1ELj1ELj4ELj16ENS_18Kernel_traits_baseILj5120ES2_S2_S2_S2_fjLj128EEEEELb0ELb0ELb1ELb0EEEvNS_9FwdParamsE,@"STO_CUDA_ENTRY STV_DEFAULT"
_ZN10layer_norm13ln_fwd_kernelINS_13Kernel_traitsI13__nv_bfloat16S2_S2_S2_fjLj5120ELj1ELj1ELj4ELj16ENS_18Kernel_traits_baseILj5120ES2_S2_S2_S2_fjLj128EEEEELb0ELb0ELb1ELb0EEEvNS_9FwdParamsE:
.text._ZN10layer_norm13ln_fwd_kernelINS_13Kernel_traitsI13__nv_bfloat16S2_S2_S2_fjLj5120ELj1ELj1ELj4ELj16ENS_18Kernel_traits_baseILj5120ES2_S2_S2_S2_fjLj128EEEEELb0ELb0ELb1ELb0EEEvNS_9FwdParamsE:
        /* <DEDUP_REMOVED lines=18> */
[C---:B------:R-:W-:Y:S01]  /*0120*/  ISETP.GE.U32.AND P1, PT, R5.reuse, 0x100, PT ;  /* 0x000001000500780c */ /* 0x040fe20003f26070 */
[----:B------:R-:W-:Y:S01]  /*0130*/  IMAD.MOV.U32 R25, RZ, RZ, R2 ;  /* 0x000000ffff197224 */ /* 0x000fe200078e0002 */
[C---:B------:R-:W-:Y:S02]  /*0140*/  ISETP.GE.U32.AND P2, PT, R5.reuse, 0x180, PT ;  /* 0x000001800500780c */ /* 0x040fe40003f46070 */
[C---:B------:R-:W-:Y:S02]  /*0150*/  ISETP.GE.U32.AND P3, PT, R5.reuse, 0x200, PT ;  /* 0x000002000500780c */ /* 0x040fe40003f66070 */
[----:B------:R-:W-:-:S07]  /*0160*/  ISETP.GE.U32.AND P0, PT, R5, 0x80, PT ;  /* 0x000000800500780c */ /* 0x000fce0003f06070 */
        /* <DEDUP_REMOVED lines=15> */
[----:B------:R-:W2:Y:S03]  /*0260*/  @P0 LDC.64 R6, c[0x0][0x3d0] ;  /* 0x0000f400ff060b82 */ /* 0x000ea60000000a00 */
[----:B------:R-:W-:Y:S01]  /*0270*/  @P2 VIADD R25, R25, 0x80 ;  /* 0x0000008019192836 */ /* 0x000fe20000000000 */
[----:B------:R0:W5:Y:S03]  /*0280*/  @P2 LD.E.128 R52, desc[UR6][R16.64] ;  /* 0x0000000610342980 */ /* 0x000166000c101d00 */
[C---:B----4-:R-:W-:Y:S01]  /*0290*/  @P3 IMAD.WIDE.U32 R18, R25.reuse, 0x10, R18 ;  /* 0x0000001019123825 */ /* 0x050fe200078e0012 */
[----:B------:R-:W3:Y:S04]  /*02a0*/  @P0 LDC.64 R8, c[0x0][0x438] ;  /* 0x00010e00ff080b82 */ /* 0x000ee80000000a00 */
[----:B------:R0:W5:Y:S01]  /*02b0*/  @P3 LDG.E.128 R48, desc[UR6][R18.64] ;  /* 0x0000000612303981 */ /* 0x000162000c1e1d00 */
[----:B-1----:R-:W-:-:S05]  /*02c0*/  @P3 IMAD.WIDE.U32 R20, R25, 0x10, R20 ;  /* 0x0000001019143825 */ /* 0x002fca00078e0014 */
[----:B------:R0:W5:Y:S01]  /*02d0*/  @P3 LD.E.128 R44, desc[UR6][R20.64] ;  /* 0x00000006142c3980 */ /* 0x000162000c101d00 */
[----:B--2---:R-:W-:-:S05]  /*02e0*/  @P0 IMAD.WIDE.U32 R6, R2, 0x10, R6 ;  /* 0x0000001002060825 */ /* 0x004fca00078e0006 */
[----:B------:R0:W5:Y:S01]  /*02f0*/  @P0 LDG.E.128 R72, desc[UR6][R6.64] ;  /* 0x0000000606480981 */ /* 0x000162000c1e1d00 */
[----:B---3--:R-:W-:-:S05]  /*0300*/  @P0 IMAD.WIDE.U32 R8, R2, 0x10, R8 ;  /* 0x0000001002080825 */ /* 0x008fca00078e0008 */
[----:B------:R0:W5:Y:S01]  /*0310*/  @P0 LD.E.128 R68, desc[UR6][R8.64] ;  /* 0x0000000608440980 */ /* 0x000162000c101d00 */
[----:B------:R-:W-:Y:S02]  /*0320*/  ISETP.GE.U32.AND P0, PT, R5, 0x280, PT ;  /* 0x000002800500780c */ /* 0x000fe40003f06070 */
[----:B------:R-:W-:-:S11]  /*0330*/  @P3 IADD3 R25, PT, PT, R25, 0x80, RZ ;  /* 0x0000008019193810 */ /* 0x000fd60007ffe0ff */
        /* <DEDUP_REMOVED lines=8> */
.L_x_58:
[C---:B------:R-:W-:Y:S01]  /*03c0*/  ISETP.GE.U32.AND P1, PT, R5.reuse, 0x100, PT ;  /* 0x000001000500780c */ /* 0x040fe20003f26070 */
[----:B------:R-:W-:Y:S01]  /*03d0*/  IMAD.MOV.U32 R19, RZ, RZ, R2 ;  /* 0x000000ffff137224 */ /* 0x000fe200078e0002 */
[C---:B------:R-:W-:Y:S02]  /*03e0*/  ISETP.GE.U32.AND P2, PT, R5.reuse, 0x180, PT ;  /* 0x000001800500780c */ /* 0x040fe40003f46070 */
[C---:B------:R-:W-:Y:S02]  /*03f0*/  ISETP.GE.U32.AND P3, PT, R5.reuse, 0x200, PT ;  /* 0x000002000500780c */ /* 0x040fe40003f66070 */
[C---:B------:R-:W-:Y:S02]  /*0400*/  ISETP.GE.U32.AND P0, PT, R5.reuse, 0x80, PT ;  /* 0x000000800500780c */ /* 0x040fe40003f06070 */
[----:B------:R-:W-:-:S05]  /*0410*/  ISETP.GE.U32.AND P4, PT, R5, 0x280, PT ;  /* 0x000002800500780c */ /* 0x000fca0003f86070 */
        /* <DEDUP_REMOVED lines=9> */
[----:B-1----:R-:W-:-:S04]  /*04b0*/  @P2 IMAD.WIDE.U32 R12, R19, 0x10, R8 ;  /* 0x00000010130c2825 */ /* 0x002fc800078e0008 */
[----:B------:R-:W-:Y:S01]  /*04c0*/  @P2 VIADD R19, R19, 0x80 ;  /* 0x0000008013132836 */ /* 0x000fe20000000000 */
[----:B------:R0:W5:Y:S03]  /*04d0*/  @P2 LDG.E.128 R56, desc[UR6][R12.64] ;  /* 0x000000060c382981 */ /* 0x000166000c1e1d00 */
        /* <DEDUP_REMOVED lines=8> */
[----:B------:R-:W-:Y:S01]  /*0560*/  IMAD.MOV.U32 R46, RZ, RZ, RZ ;  /* 0x000000ffff2e7224 */ /* 0x000fe200078e00ff */
[----:B------:R-:W-:Y:S02]  /*0570*/  CS2R R44, SRZ ;  /* 0x00000000002c7805 */ /* 0x000fe4000001ff00 */
[----:B------:R-:W-:Y:S01]  /*0580*/  CS2R R52, SRZ ;  /* 0x0000000000347805 */ /* 0x000fe2000001ff00 */
[----:B------:R-:W-:Y:S01]  /*0590*/  IMAD.MOV.U32 R62, RZ, RZ, RZ ;  /* 0x000000ffff3e7224 */ /* 0x000fe200078e00ff */
[----:B------:R-:W-:Y:S02]  /*05a0*/  CS2R R60, SRZ ;  /* 0x00000000003c7805 */ /* 0x000fe4000001ff00 */
[----:B------:R-:W-:-:S02]  /*05b0*/  MOV R70, RZ ;  /* 0x000000ff00467202 */ /* 0x000fc40000000f00 */
[----:B------:R-:W-:Y:S02]  /*05c0*/  CS2R R68, SRZ ;  /* 0x0000000000447805 */ /* 0x000fe4000001ff00 */
[----:B------:R-:W-:Y:S02]  /*05d0*/  @P4 CS2R R38, SRZ ;  /* 0x0000000000264805 */ /* 0x000fe4000001ff00 */
[----:B------:R-:W-:Y:S01]  /*05e0*/  @P4 CS2R R36, SRZ ;  /* 0x0000000000244805 */ /* 0x000fe2000001ff00 */
[----:B------:R-:W-:Y:S01]  /*05f0*/  @P1 IMAD.MOV.U32 R63, RZ, RZ, RZ ;  /* 0x000000ffff3f1224 */ /* 0x000fe200078e00ff */
[----:B------:R-:W-:Y:S01]  /*0600*/  @P2 MOV R55, RZ ;  /* 0x000000ff00372202 */ /* 0x000fe20000000f00 */
[----:B------:R-:W-:Y:S01]  /*0610*/  @P3 IMAD.MOV.U32 R47, RZ, RZ, RZ ;  /* 0x000000ffff2f3224 */ /* 0x000fe200078e00ff */
[----:B0-----:R-:W-:-:S07]  /*0620*/  @P0 MOV R71, RZ ;  /* 0x000000ff00470202 */ /* 0x001fce0000000f00 */
.L_x_59:
[----:B------:R-:W-:Y:S05]  /*0630*/  BSYNC.RECONVERGENT B0 ;  /* 0x0000000000007941 */ /* 0x000fea0003800200 */
.L_x_57:
[----:B------:R-:W0:Y:S02]  /*0640*/  LDCU UR4, c[0x0][0x384] ;  /* 0x00007080ff0477ac */ /* 0x000e240008000800 */
[----:B0-----:R-:W-:-:S13]  /*0650*/  ISETP.GE.AND P0, PT, R4, UR4, PT ;  /* 0x0000000404007c0c */ /* 0x001fda000bf06270 */
[----:B------:R-:W-:Y:S05]  /*0660*/  @P0 EXIT ;  /* 0x000000000000094d */ /* 0x000fea0003800000 */
[----:B------:R-:W-:Y:S01]  /*0670*/  SHF.R.S32.HI R22, RZ, 0x3, R22 ;  /* 0x00000003ff167819 */ /* 0x000fe20000011416 */
[----:B------:R-:W0:Y:S01]  /*0680*/  LDCU.U8 UR4, c[0x0][0x410] ;  /* 0x00008200ff0477ac */ /* 0x000e220008000000 */
[----:B-----5:R-:W-:Y:S02]  /*0690*/  PRMT R9, R38, 0x7632, R9 ;  /* 0x0000763226097816 */ /* 0x020fe40000000009 */
[C---:B------:R-:W-:Y:S01]  /*06a0*/  LOP3.LUT R6, R22.reuse, 0x7f, RZ, 0xc0, !PT ;  /* 0x0000007f16067812 */ /* 0x040fe200078ec0ff */
[----:B------:R-:W-:Y:S01]  /*06b0*/  IMAD.SHL.U32 R22, R22, 0x2, RZ ;  /* 0x0000000216167824 */ /* 0x000fe200078e00ff */
[----:B------:R-:W-:Y:S01]  /*06c0*/  PRMT R10, R42, 0x7632, R10 ;  /* 0x000076322a0a7816 */ /* 0x000fe2000000000a */
[----:B------:R-:W-:Y:S01]  /*06d0*/  UPLOP3.LUT UP1, UPT, UPT, UPT, UPT, 0x40, 0x4 ;  /* 0x000000000004789c */ /* 0x000fe20003f2e870 */
[----:B------:R-:W-:Y:S01]  /*06e0*/  PRMT R11, R37, 0x7632, R11 ;  /* 0x00007632250b7816 */ /* 0x000fe2000000000b */
[----:B------:R-:W-:Y:S01]  /*06f0*/  IMAD R7, R3, -0x20, R6 ;  /* 0xffffffe003077824 */ /* 0x000fe200078e0206 */
[----:B------:R-:W-:Y:S01]  /*0700*/  VIADDMNMX R6, R6, -R23, RZ, !PT ;  /* 0x8000001706067246 */ /* 0x000fe200078001ff */
[----:B------:R-:W1:Y:S01]  /*0710*/  LDCU UR10, c[0x0][0x400] ;  /* 0x00008000ff0a77ac */ /* 0x000e620008000800 */
[----:B------:R-:W-:-:S02]  /*0720*/  PRMT R12, R41, 0x7632, R12 ;  /* 0x00007632290c7816 */ /* 0x000fc4000000000c */
[----:B------:R-:W-:Y:S01]  /*0730*/  VIMNMX R8, PT, PT, RZ, R7, !PT ;  /* 0x00000007ff087248 */ /* 0x000fe20007fe0100 */
[----:B------:R-:W2:Y:S01]  /*0740*/  LDCU.64 UR8, c[0x0][0x3a0] ;  /* 0x00007400ff0877ac */ /* 0x000ea20008000a00 */
[----:B------:R-:W-:Y:S02]  /*0750*/  LOP3.LUT R7, R22, 0xffffff00, RZ, 0xc0, !PT ;  /* 0xffffff0016077812 */ /* 0x000fe400078ec0ff */
[----:B------:R-:W-:Y:S02]  /*0760*/  VIMNMX R6, PT, PT, R6, 0x20, PT ;  /* 0x0000002006067848 */ /* 0x000fe40003fe0100 */
[----:B------:R-:W-:Y:S02]  /*0770*/  VIMNMX R8, PT, PT, R8, 0x20, PT ;  /* 0x0000002008087848 */ /* 0x000fe40003fe0100 */
[----:B------:R-:W-:Y:S02]  /*0780*/  LEA R32, R6, R7, 0x3 ;  /* 0x0000000706207211 */ /* 0x000fe400078e18ff */
[----:B0-----:R-:W-:Y:S01]  /*0790*/  ISETP.NE.AND P0, PT, RZ, UR4, PT ;  /* 0x00000004ff007c0c */ /* 0x001fe2000bf05270 */
[----:B------:R-:W-:Y:S01]  /*07a0*/  IMAD R6, R8, 0x8, R7 ;  /* 0x0000000808067824 */ /* 0x000fe200078e0207 */
[----:B------:R-:W-:-:S02]  /*07b0*/  I2FP.F32.U32 R32, R32 ;  /* 0x0000002000207245 */ /* 0x000fc40000201000 */
[----:B------:R-:W-:Y:S02]  /*07c0*/  PRMT R7, R39, 0x7632, R7 ;  /* 0x0000763227077816 */ /* 0x000fe40000000007 */
[----:B------:R0:W3:Y:S01]  /*07d0*/  MUFU.RCP R85, R32 ;  /* 0x0000002000557308 */ /* 0x0000e20000001000 */
        /* <DEDUP_REMOVED lines=31> */
[----:B------:R-:W-:Y:S02]  /*09d0*/  P2R R105, PR, RZ, 0x1 ;  /* 0x00000001ff697803 */ /* 0x000fe40000000000 */
[----:B------:R-:W-:Y:S02]  /*09e0*/  PRMT R92, R69, 0x7632, R92 ;  /* 0x00007632455c7816 */ /* 0x000fe4000000005c */
[----:B------:R-:W-:Y:S02]  /*09f0*/  PRMT R93, R73, 0x7632, R93 ;  /* 0x00007632495d7816 */ /* 0x000fe4000000005d */
[----:B------:R-:W-:-:S02]  /*0a00*/  PRMT R94, R68, 0x7632, R94 ;  /* 0x00007632445e7816 */ /* 0x000fc4000000005e */
[----:B0123--:R-:W-:-:S07]  /*0a10*/  PRMT R95, R72, 0x7632, R95 ;  /* 0x00007632485f7816 */ /* 0x00ffce000000005f */
.L_x_95:
[----:B------:R-:W0:Y:S08]  /*0a20*/  LDC.64 R76, c[0x0][0x3f0] ;  /* 0x0000fc00ff4c7b82 */ /* 0x000e300000000a00 */
[----:B------:R-:W1:Y:S01]  /*0a30*/  LDC R137, c[0x0][0x388] ;  /* 0x0000e200ff897b82 */ /* 0x000e620000000800 */
[----:B0-----:R-:W-:-:S05]  /*0a40*/  IMAD.WIDE R76, R4, 0x4, R76 ;  /* 0x00000004044c7825 */ /* 0x001fca00078e024c */
[----:B------:R0:W2:Y:S02]  /*0a50*/  LDG.E R140, desc[UR6][R76.64] ;  /* 0x000000064c8c7981 */ /* 0x0000a4000c1e1900 */
[----:B0-----:R-:W0:Y:S02]  /*0a60*/  LDC.64 R76, c[0x0][0x3f8] ;  /* 0x0000fe00ff4c7b82 */ /* 0x001e240000000a00 */
[----:B0-----:R-:W-:-:S05]  /*0a70*/  IMAD.WIDE R76, R4, 0x4, R76 ;  /* 0x00000004044c7825 */ /* 0x001fca00078e024c */
[----:B------:R0:W5:Y:S01]  /*0a80*/  LDG.E R138, desc[UR6][R76.64] ;  /* 0x000000064c8a7981 */ /* 0x000162000c1e1900 */
[----:B------:R-:W-:Y:S01]  /*0a90*/  ISETP.GE.U32.AND P0, PT, R5, 0x80, PT ;  /* 0x000000800500780c */ /* 0x000fe20003f06070 */
[----:B------:R-:W-:Y:S01]  /*0aa0*/  BSSY.RECONVERGENT B0, `(.L_x_60) ;  /* 0x000007f000007945 */ /* 0x000fe20003800200 */
[----:B------:R-:W-:Y:S01]  /*0ab0*/  IMAD.MOV.U32 R141, RZ, RZ, RZ ;  /* 0x000000ffff8d7224 */ /* 0x000fe200078e00ff */
[----:B--2---:R-:W-:-:S13]  /*0ac0*/  ISETP.GE.AND P5, PT, R140, 0x1, PT ;  /* 0x000000018c00780c */ /* 0x004fda0003fa6270 */
[----:B------:R-:W-:-:S05]  /*0ad0*/  @P5 IADD3 R78, PT, PT, R140, -0x1, RZ ;  /* 0xffffffff8c4e5810 */ /* 0x000fca0007ffe0ff */
[-C--:B-1----:R-:W-:Y:S02]  /*0ae0*/  @P5 IMAD R139, R78, R137.reuse, RZ ;  /* 0x000000894e8b5224 */ /* 0x082fe400078e02ff */
[----:B------:R-:W-:-:S03]  /*0af0*/  IMAD R78, R4, R137, RZ ;  /* 0x00000089044e7224 */ /* 0x000fc600078e02ff */
[----:B------:R-:W-:Y:S02]  /*0b00*/  @P5 SHF.R.S32.HI R142, RZ, 0x1f, R139 ;  /* 0x0000001fff8e5819 */ /* 0x000fe4000001148b */
[----:B------:R-:W-:Y:S02]  /*0b10*/  SHF.R.S32.HI R79, RZ, 0x1f, R78 ;  /* 0x0000001fff4f7819 */ /* 0x000fe4000001144e */
[----:B------:R-:W-:Y:S02]  /*0b20*/  @P5 LEA.HI R139, R142, R139, RZ, 0x3 ;  /* 0x0000008b8e8b5211 */ /* 0x000fe400078f18ff */
[----:B------:R-:W-:Y:S02]  /*0b30*/  LEA.HI R79, R79, R78, RZ, 0x3 ;  /* 0x0000004e4f4f7211 */ /* 0x000fe400078f18ff */
[-C--:B------:R-:W-:Y:S02]  /*0b40*/  @P5 LEA.HI.SX32 R141, R139, R2.reuse, 0x1d ;  /* 0x000000028b8d5211 */ /* 0x080fe400078feaff */
[----:B------:R-:W-:Y:S01]  /*0b50*/  LEA.HI.SX32 R139, R79, R2, 0x1d ;  /* 0x000000024f8b7211 */ /* 0x000fe200078feaff */
[----:B0-----:R-:W-:Y:S06]  /*0b60*/  @!P0 BRA `(.L_x_61) ;  /* 0x0000000400c88947 */ /* 0x001fec0003800000 */
[----:B------:R-:W-:-:S04]  /*0b70*/  UISETP.NE.U32.AND UP0, UPT, UR8, URZ, UPT ;  /* 0x000000ff0800728c */ /* 0x000fc8000bf05070 */
[----:B------:R-:W-:Y:S01]  /*0b80*/  UISETP.NE.AND.EX UP0, UPT, UR9, URZ, UPT, UP0 ;  /* 0x000000ff0900728c */ /* 0x000fe2000bf05300 */
[----:B------:R-:W-:Y:S10]  /*0b90*/  @!P5 BRA `(.L_x_62) ;  /* 0x00000000000cd947 */ /* 0x000ff40003800000 */
[----:B------:R-:W0:Y:S02]  /*0ba0*/  LDC.64 R32, c[0x0][0x390] ;  /* 0x0000e400ff207b82 */ /* 0x000e240000000a00 */
[----:B0-----:R-:W-:-:S06]  /*0bb0*/  IMAD.WIDE.U32 R32, R141, 0x10, R32 ;  /* 0x000000108d207825 */ /* 0x001fcc00078e0020 */
[----:B------:R-:W5:Y:S02]  /*0bc0*/  LDG.E.128 R32, desc[UR6][R32.64] ;  /* 0x0000000620207981 */ /* 0x000f64000c1e1d00 */
.L_x_62:
[----:B-----5:R-:W-:Y:S02]  /*0bd0*/  PRMT R76, R35, 0x7632, R76 ;  /* 0x00007632234c7816 */ /* 0x020fe4000000004c */
[----:B------:R-:W-:Y:S02]  /*0be0*/  PRMT R116, R34, 0x7632, R116 ;  /* 0x0000763222747816 */ /* 0x000fe40000000074 */
[----:B------:R-:W-:Y:S02]  /*0bf0*/  PRMT R106, R33, 0x7632, R106 ;  /* 0x00007632216a7816 */ /* 0x000fe4000000006a */
[----:B------:R-:W-:Y:S01]  /*0c00*/  PRMT R96, R32, 0x7632, R96 ;  /* 0x0000763220607816 */ /* 0x000fe20000000060 */
[----:B------:R-:W-:Y:S06]  /*0c10*/  BRA.U !UP0, `(.L_x_63) ;  /* 0x0000000108e07547 */ /* 0x000fec000b800000 */
[----:B------:R-:W0:Y:S02]  /*0c20*/  LDC.64 R76, c[0x0][0x3a0] ;  /* 0x0000e800ff4c7b82 */ /* 0x000e240000000a00 */
[----:B0-----:R-:W-:-:S06]  /*0c30*/  IMAD.WIDE.U32 R76, R139, 0x10, R76 ;  /* 0x000000108b4c7825 */ /* 0x001fcc00078e004c */
[----:B------:R-:W2:Y:S01]  /*0c40*/  LDG.E.128 R76, desc[UR6][R76.64] ;  /* 0x000000064c4c7981 */ /* 0x000ea2000c1e1d00 */
[----:B------:R-:W-:-:S13]  /*0c50*/  ISETP.GT.AND P1, PT, R140, RZ, PT ;  /* 0x000000ff8c00720c */ /* 0x000fda0003f24270 */
[----:B------:R-:W0:Y:S01]  /*0c60*/  @P1 LDC R117, c[0x0][0x40c] ;  /* 0x00010300ff751b82 */ /* 0x000e220000000800 */
[----:B------:R-:W-:Y:S01]  /*0c70*/  @P1 SHF.L.U32 R107, R96, 0x10, RZ ;  /* 0x00000010606b1819 */ /* 0x000fe200000006ff */
[----:B------:R-:W-:-:S06]  /*0c80*/  @P1 IMAD.U32 R118, R33, 0x10000, RZ ;  /* 0x0001000021761824 */ /* 0x000fcc00078e00ff */
[----:B------:R-:W1:Y:S08]  /*0c90*/  @P1 LDC R119, c[0x0][0x40c] ;  /* 0x00010300ff771b82 */ /* 0x000e700000000800 */
[----:B------:R-:W3:Y:S08]  /*0ca0*/  @P1 LDC R142, c[0x0][0x40c] ;  /* 0x00010300ff8e1b82 */ /* 0x000ef00000000800 */
[----:B------:R-:W4:Y:S08]  /*0cb0*/  @P1 LDC R144, c[0x0][0x40c] ;  /* 0x00010300ff901b82 */ /* 0x000f300000000800 */
[----:B------:R-:W5:Y:S08]  /*0cc0*/  @P1 LDC R146, c[0x0][0x40c] ;  /* 0x00010300ff921b82 */ /* 0x000f700000000800 */
[----:B------:R-:W5:Y:S08]  /*0cd0*/  @P1 LDC R147, c[0x0][0x40c] ;  /* 0x00010300ff931b82 */ /* 0x000f700000000800 */
[----:B------:R-:W5:Y:S08]  /*0ce0*/  @P1 LDC R145, c[0x0][0x40c] ;  /* 0x00010300ff911b82 */ /* 0x000f700000000800 */
[----:B------:R-:W5:Y:S01]  /*0cf0*/  @P1 LDC R148, c[0x0][0x40c] ;  /* 0x00010300ff941b82 */ /* 0x000f620000000800 */
[----:B--2---:R-:W-:Y:S01]  /*0d00*/  PRMT R97, R76, 0x7632, R97 ;  /* 0x000076324c617816 */ /* 0x004fe20000000061 */
[C---:B------:R-:W-:Y:S01]  /*0d10*/  IMAD.U32 R143, R79.reuse, 0x10000, RZ ;  /* 0x000100004f8f7824 */ /* 0x040fe200078e00ff */
[----:B------:R-:W-:-:S02]  /*0d20*/  PRMT R79, R79, 0x7632, R79 ;  /* 0x000076324f4f7816 */ /* 0x000fc4000000004f */
[----:B------:R-:W-:Y:S01]  /*0d30*/  SHF.L.U32 R96, R97, 0x10, RZ ;  /* 0x0000001061607819 */ /* 0x000fe200000006ff */
[C---:B------:R-:W-:Y:S01]  /*0d40*/  IMAD.U32 R97, R77.reuse, 0x10000, RZ ;  /* 0x000100004d617824 */ /* 0x040fe200078e00ff */
[----:B------:R-:W-:-:S03]  /*0d50*/  PRMT R77, R77, 0x7632, R77 ;  /* 0x000076324d4d7816 */ /* 0x000fc6000000004d */
[----:B0-----:R-:W-:Y:S01]  /*0d60*/  @P1 FFMA.FTZ R96, R107, R117, R96 ;  /* 0x000000756b601223 */ /* 0x001fe20000010060 */
[----:B------:R-:W-:Y:S01]  /*0d70*/  @P1 SHF.L.U32 R117, R106, 0x10, RZ ;  /* 0x000000106a751819 */ /* 0x000fe200000006ff */
[----:B------:R-:W-:Y:S01]  /*0d80*/  IMAD.U32 R107, R78, 0x10000, RZ ;  /* 0x000100004e6b7824 */ /* 0x000fe200078e00ff */
[----:B------:R-:W-:Y:S01]  /*0d90*/  SHF.L.U32 R106, R77, 0x10, RZ ;  /* 0x000000104d6a7819 */ /* 0x000fe200000006ff */
[----:B-1----:R-:W-:Y:S01]  /*0da0*/  @P1 FFMA.FTZ R97, R118, R119, R97 ;  /* 0x0000007776611223 */ /* 0x002fe20000010061 */
[----:B------:R-:W-:Y:S01]  /*0db0*/  PRMT R78, R78, 0x7632, R78 ;  /* 0x000076324e4e7816 */ /* 0x000fe2000000004e */
[----:B------:R-:W-:Y:S01]  /*0dc0*/  @P1 IMAD.U32 R118, R34, 0x10000, RZ ;  /* 0x0001000022761824 */ /* 0x000fe200078e00ff */
[----:B------:R-:W-:Y:S01]  /*0dd0*/  SHF.L.U32 R77, R76, 0x10, RZ ;  /* 0x000000104c4d7819 */ /* 0x000fe200000006ff */
[----:B---3--:R-:W-:Y:S01]  /*0de0*/  @P1 FFMA.FTZ R106, R117, R142, R106 ;  /* 0x0000008e756a1223 */ /* 0x008fe2000001006a */
[----:B------:R-:W-:Y:S01]  /*0df0*/  @P1 SHF.L.U32 R142, R116, 0x10, RZ ;  /* 0x00000010748e1819 */ /* 0x000fe200000006ff */
[----:B----4-:R-:W-:Y:S01]  /*0e00*/  @P1 FFMA.FTZ R107, R118, R144, R107 ;  /* 0x00000090766b1223 */ /* 0x010fe2000001006b */
[C---:B------:R-:W-:Y:S01]  /*0e10*/  @P1 PRMT R116, R35.reuse, 0x7632, R116 ;  /* 0x0000763223741816 */ /* 0x040fe20000000074 */
[----:B------:R-:W-:Y:S01]  /*0e20*/  IMAD.U32 R117, R78, 0x10000, RZ ;  /* 0x000100004e757824 */ /* 0x000fe200078e00ff */
[----:B------:R-:W-:Y:S01]  /*0e30*/  @P1 SHF.L.U32 R144, R35, 0x10, RZ ;  /* 0x0000001023901819 */ /* 0x000fe200000006ff */
[----:B------:R-:W-:Y:S01]  /*0e40*/  IMAD.U32 R119, R79, 0x10000, RZ ;  /* 0x000100004f777824 */ /* 0x000fe200078e00ff */
[----:B------:R-:W-:Y:S01]  /*0e50*/  @P1 SHF.L.U32 R76, R32, 0x10, RZ ;  /* 0x00000010204c1819 */ /* 0x000fe200000006ff */
[----:B-----5:R-:W-:Y:S01]  /*0e60*/  @P1 FFMA.FTZ R117, R142, R146, R117 ;  /* 0x000000928e751223 */ /* 0x020fe20000010075 */
[----:B------:R-:W-:-:S02]  /*0e70*/  @P1 SHF.L.U32 R78, R116, 0x10, RZ ;  /* 0x00000010744e1819 */ /* 0x000fc400000006ff */
[----:B------:R-:W-:Y:S01]  /*0e80*/  @!P1 MOV R118, R143 ;  /* 0x0000008f00769202 */ /* 0x000fe20000000f00 */
[----:B------:R-:W-:Y:S01]  /*0e90*/  @P1 FFMA.FTZ R118, R144, R147, R143 ;  /* 0x0000009390761223 */ /* 0x000fe2000001008f */
[----:B------:R-:W-:Y:S01]  /*0ea0*/  @!P1 MOV R116, R77 ;  /* 0x0000004d00749202 */ /* 0x000fe20000000f00 */
[----:B------:R-:W-:Y:S01]  /*0eb0*/  @P1 FFMA.FTZ R116, R76, R145, R77 ;  /* 0x000000914c741223 */ /* 0x000fe2000001004d */
[----:B------:R-:W-:Y:S01]  /*0ec0*/  @P1 FFMA.FTZ R119, R78, R148, R119 ;  /* 0x000000944e771223 */ /* 0x000fe20000010077 */
[----:B------:R-:W-:Y:S02]  /*0ed0*/  F2FP.BF16.F32.PACK_AB R77, RZ, R97 ;  /* 0x00000061ff4d723e */ /* 0x000fe400000010ff */
[----:B------:R-:W-:Y:S02]  /*0ee0*/  F2FP.BF16.F32.PACK_AB R78, RZ, R106 ;  /* 0x0000006aff4e723e */ /* 0x000fe400000010ff */
[----:B------:R-:W-:Y:S02]  /*0ef0*/  F2FP.BF16.F32.PACK_AB R142, RZ, R96 ;  /* 0x00000060ff8e723e */ /* 0x000fe400000010ff */
[----:B------:R-:W-:-:S02]  /*0f00*/  F2FP.BF16.F32.PACK_AB R143, RZ, R107 ;  /* 0x0000006bff8f723e */ /* 0x000fc400000010ff */
[----:B------:R-:W-:Y:S02]  /*0f10*/  F2FP.BF16.F32.PACK_AB R144, RZ, R117 ;  /* 0x00000075ff90723e */ /* 0x000fe400000010ff */
[----:B------:R-:W-:Y:S02]  /*0f20*/  F2FP.BF16.F32.PACK_AB R145, RZ, R118 ;  /* 0x00000076ff91723e */ /* 0x000fe400000010ff */
[----:B------:R-:W-:Y:S02]  /*0f30*/  F2FP.BF16.F32.PACK_AB R76, RZ, R116 ;  /* 0x00000074ff4c723e */ /* 0x000fe400000010ff */
[----:B------:R-:W-:Y:S02]  /*0f40*/  F2FP.BF16.F32.PACK_AB R79, RZ, R119 ;  /* 0x00000077ff4f723e */ /* 0x000fe400000010ff */
[----:B------:R-:W-:Y:S02]  /*0f50*/  PRMT R77, R77, 0x5410, R78 ;  /* 0x000054104d4d7816 */ /* 0x000fe4000000004e */
[----:B------:R-:W-:-:S02]  /*0f60*/  PRMT R78, R143, 0x5410, R144 ;  /* 0x000054108f4e7816 */ /* 0x000fc40000000090 */
[----:B------:R-:W-:Y:S02]  /*0f70*/  PRMT R76, R76, 0x5410, R142 ;  /* 0x000054104c4c7816 */ /* 0x000fe4000000008e */
[----:B------:R-:W-:Y:S01]  /*0f80*/  PRMT R79, R145, 0x5410, R79 ;  /* 0x00005410914f7816 */ /* 0x000fe2000000004f */
[----:B------:R-:W-:Y:S06]  /*0f90*/  BRA `(.L_x_64) ;  /* 0x0000000000a87947 */ /* 0x000fec0003800000 */
.L_x_63:
[----:B------:R-:W0:Y:S01]  /*0fa0*/  @P5 LDC R118, c[0x0][0x40c] ;  /* 0x00010300ff765b82 */ /* 0x000e220000000800 */
[----:B------:R-:W-:Y:S01]  /*0fb0*/  @P5 IMAD.U32 R77, R96, 0x10000, RZ ;  /* 0x00010000604d5824 */ /* 0x000fe200078e00ff */
[----:B------:R-:W-:Y:S01]  /*0fc0*/  @P5 SHF.L.U32 R79, R106, 0x10, RZ ;  /* 0x000000106a4f5819 */ /* 0x000fe200000006ff */
[----:B------:R-:W-:Y:S01]  /*0fd0*/  IMAD.MOV.U32 R96, RZ, RZ, RZ ;  /* 0x000000ffff607224 */ /* 0x000fe200078e00ff */
[----:B------:R-:W-:Y:S02]  /*0fe0*/  @P5 SHF.L.U32 R116, R116, 0x10, RZ ;  /* 0x0000001074745819 */ /* 0x000fe400000006ff */
[----:B------:R-:W-:Y:S01]  /*0ff0*/  CS2R R106, SRZ ;  /* 0x00000000006a7805 */ /* 0x000fe2000001ff00 */
[----:B------:R-:W-:Y:S01]  /*1000*/  HFMA2 R117, -RZ, RZ, 0, 0 ;  /* 0x00000000ff757431 */ /* 0x000fe200000001ff */
[----:B------:R-:W-:Y:S01]  /*1010*/  @P5 SHF.L.U32 R76, R76, 0x10, RZ ;  /* 0x000000104c4c5819 */ /* 0x000fe200000006ff */
[----:B------:R-:W1:Y:S01]  /*1020*/  @P5 LDC R144, c[0x0][0x40c] ;  /* 0x00010300ff905b82 */ /* 0x000e620000000800 */
[----:B------:R-:W-:-:S07]  /*1030*/  @P5 SHF.L.U32 R143, R34, 0x10, RZ ;  /* 0x00000010228f5819 */ /* 0x000fce00000006ff */
[----:B------:R-:W2:Y:S08]  /*1040*/  @P5 LDC R97, c[0x0][0x40c] ;  /* 0x00010300ff615b82 */ /* 0x000eb00000000800 */
[----:B------:R-:W3:Y:S01]  /*1050*/  @P5 LDC R78, c[0x0][0x40c] ;  /* 0x00010300ff4e5b82 */ /* 0x000ee20000000800 */
[----:B0-----:R-:W-:Y:S01]  /*1060*/  @P5 FMUL.FTZ R96, R77, R118 ;  /* 0x000000764d605220 */ /* 0x001fe20000410000 */
[----:B------:R-:W-:-:S02]  /*1070*/  @P5 SHF.L.U32 R77, R32, 0x10, RZ ;  /* 0x00000010204d5819 */ /* 0x000fc400000006ff */
[----:B------:R-:W-:-:S04]  /*1080*/  CS2R R118, SRZ ;  /* 0x0000000000767805 */ /* 0x000fc8000001ff00 */
[----:B------:R-:W0:Y:S01]  /*1090*/  @P5 LDC R142, c[0x0][0x40c] ;  /* 0x00010300ff8e5b82 */ /* 0x000e220000000800 */
[----:B-1----:R-:W-:Y:S01]  /*10a0*/  @P5 FMUL.FTZ R106, R79, R144 ;  /* 0x000000904f6a5220 */ /* 0x002fe20000410000 */
[----:B------:R-:W-:Y:S01]  /*10b0*/  @P5 IMAD.U32 R79, R33, 0x10000, RZ ;  /* 0x00010000214f5824 */ /* 0x000fe200078e00ff */
[----:B------:R-:W-:-:S05]  /*10c0*/  @P5 SHF.L.U32 R144, R35, 0x10, RZ ;  /* 0x0000001023905819 */ /* 0x000fca00000006ff */
[----:B------:R-:W1:Y:S01]  /*10d0*/  @P5 LDC R147, c[0x0][0x40c] ;  /* 0x00010300ff935b82 */ /* 0x000e620000000800 */
[----:B--2---:R-:W-:Y:S01]  /*10e0*/  @P5 FMUL.FTZ R117, R116, R97 ;  /* 0x0000006174755220 */ /* 0x004fe20000410000 */
[----:B------:R-:W-:Y:S01]  /*10f0*/  IMAD.MOV.U32 R116, RZ, RZ, RZ ;  /* 0x000000ffff747224 */ /* 0x000fe200078e00ff */
[----:B------:R-:W-:-:S05]  /*1100*/  MOV R97, RZ ;  /* 0x000000ff00617202 */ /* 0x000fca0000000f00 */
[----:B------:R-:W2:Y:S01]  /*1110*/  @P5 LDC R146, c[0x0][0x40c] ;  /* 0x00010300ff925b82 */ /* 0x000ea20000000800 */
[----:B---3--:R-:W-:Y:S01]  /*1120*/  @P5 FMUL.FTZ R116, R77, R78 ;  /* 0x0000004e4d745220 */ /* 0x008fe20000410000 */
[----:B------:R-:W-:-:S06]  /*1130*/  F2FP.BF16.F32.PACK_AB R77, RZ, R96 ;  /* 0x00000060ff4d723e */ /* 0x000fcc00000010ff */
[----:B------:R-:W3:Y:S01]  /*1140*/  @P5 LDC R145, c[0x0][0x40c] ;  /* 0x00010300ff915b82 */ /* 0x000ee20000000800 */
[----:B0-----:R-:W-:Y:S01]  /*1150*/  @P5 FMUL.FTZ R97, R79, R142 ;  /* 0x0000008e4f615220 */ /* 0x001fe20000410000 */
[----:B------:R-:W-:-:S04]  /*1160*/  F2FP.BF16.F32.PACK_AB R79, RZ, R106 ;  /* 0x0000006aff4f723e */ /* 0x000fc800000010ff */
[----:B------:R-:W-:Y:S01]  /*1170*/  F2FP.BF16.F32.PACK_AB R78, RZ, R97 ;  /* 0x00000061ff4e723e */ /* 0x000fe200000010ff */
[----:B-1----:R-:W-:Y:S01]  /*1180*/  @P5 FMUL.FTZ R119, R76, R147 ;  /* 0x000000934c775220 */ /* 0x002fe20000410000 */
[----:B------:R-:W-:-:S04]  /*1190*/  F2FP.BF16.F32.PACK_AB R76, RZ, R116 ;  /* 0x00000074ff4c723e */ /* 0x000fc800000010ff */
[----:B------:R-:W-:Y:S02]  /*11a0*/  PRMT R76, R76, 0x5410, R77 ;  /* 0x000054104c4c7816 */ /* 0x000fe4000000004d */
[----:B------:R-:W-:Y:S01]  /*11b0*/  PRMT R77, R78, 0x5410, R79 ;  /* 0x000054104e4d7816 */ /* 0x000fe2000000004f */
[----:B--2---:R-:W-:Y:S01]  /*11c0*/  @P5 FMUL.FTZ R107, R143, R146 ;  /* 0x000000928f6b5220 */ /* 0x004fe20000410000 */
[----:B------:R-:W-:-:S04]  /*11d0*/  F2FP.BF16.F32.PACK_AB R143, RZ, R117 ;  /* 0x00000075ff8f723e */ /* 0x000fc800000010ff */
[----:B------:R-:W-:Y:S01]  /*11e0*/  F2FP.BF16.F32.PACK_AB R142, RZ, R107 ;  /* 0x0000006bff8e723e */ /* 0x000fe200000010ff */
[----:B---3--:R-:W-:Y:S01]  /*11f0*/  @P5 FMUL.FTZ R118, R144, R145 ;  /* 0x0000009190765220 */ /* 0x008fe20000410000 */
[----:B------:R-:W-:Y:S02]  /*1200*/  F2FP.BF16.F32.PACK_AB R145, RZ, R119 ;  /* 0x00000077ff91723e */ /* 0x000fe400000010ff */
[----:B------:R-:W-:Y:S02]  /*1210*/  PRMT R78, R142, 0x5410, R143 ;  /* 0x000054108e4e7816 */ /* 0x000fe4000000008f */
[----:B------:R-:W-:-:S04]  /*1220*/  F2FP.BF16.F32.PACK_AB R144, RZ, R118 ;  /* 0x00000076ff90723e */ /* 0x000fc800000010ff */
[----:B------:R-:W-:-:S07]  /*1230*/  PRMT R79, R144, 0x5410, R145 ;  /* 0x00005410904f7816 */ /* 0x000fce0000000091 */
.L_x_64:
[----:B------:R-:W0:Y:S01]  /*1240*/  LDC.64 R142, c[0x0][0x3a8] ;  /* 0x0000ea00ff8e7b82 */ /* 0x000e220000000a00 */
[----:B------:R-:W-:Y:S02]  /*1250*/  VIADD R141, R141, 0x80 ;  /* 0x000000808d8d7836 */ /* 0x000fe40000000000 */
[C---:B0-----:R-:W-:Y:S01]  /*1260*/  IMAD.WIDE.U32 R142, R139.reuse, 0x10, R142 ;  /* 0x000000108b8e7825 */ /* 0x041fe200078e008e */
[----:B------:R-:W-:-:S04]  /*1270*/  IADD3 R139, PT, PT, R139, 0x80, RZ ;  /* 0x000000808b8b7810 */ /* 0x000fc80007ffe0ff */
[----:B------:R0:W-:Y:S03]  /*1280*/  STG.E.128 desc[UR6][R142.64], R76 ;  /* 0x0000004c8e007986 */ /* 0x0001e6000c101d06 */
.L_x_61:
[----:B------:R-:W-:Y:S05]  /*1290*/  BSYNC.RECONVERGENT B0 ;  /* 0x0000000000007941 */ /* 0x000fea0003800200 */
.L_x_60:
[----:B------:R-:W-:Y:S01]  /*12a0*/  ISETP.GE.U32.AND P1, PT, R5, 0x100, PT ;  /* 0x000001000500780c */ /* 0x000fe20003f26070 */
[----:B------:R-:W-:-:S12]  /*12b0*/  BSSY.RECONVERGENT B0, `(.L_x_65) ;  /* 0x0000073000007945 */ /* 0x000fd80003800200 */
[----:B------:R-:W-:Y:S05]  /*12c0*/  @!P1 BRA `(.L_x_66) ;  /* 0x0000000400c49947 */ /* 0x000fea0003800000 */
[----:B------:R-:W-:-:S04]  /*12d0*/  UISETP.NE.U32.AND UP0, UPT, UR8, URZ, UPT ;  /* 0x000000ff0800728c */ /* 0x000fc8000bf05070 */
[----:B------:R-:W-:Y:S01]  /*12e0*/  UISETP.NE.AND.EX UP0, UPT, UR9, URZ, UPT, UP0 ;  /* 0x000000ff0900728c */ /* 0x000fe2000bf05300 */
[----:B------:R-:W-:Y:S10]  /*12f0*/  @!P5 BRA `(.L_x_67) ;  /* 0x00000000000cd947 */ /* 0x000ff40003800000 */
[----:B------:R-:W1:Y:S02]  /*1300*/  LDC.64 R32, c[0x0][0x390] ;  /* 0x0000e400ff207b82 */ /* 0x000e640000000a00 */
[----:B-1----:R-:W-:-:S06]  /*1310*/  IMAD.WIDE.U32 R32, R141, 0x10, R32 ;  /* 0x000000108d207825 */ /* 0x002fcc00078e0020 */
[----:B------:R-:W5:Y:S02]  /*1320*/  LDG.E.128 R32, desc[UR6][R32.64] ;  /* 0x0000000620207981 */ /* 0x000f64000c1e1d00 */
.L_x_67:
[----:B0----5:R-:W-:Y:S02]  /*1330*/  PRMT R76, R35, 0x7632, R76 ;  /* 0x00007632234c7816 */ /* 0x021fe4000000004c */
        /* <DEDUP_REMOVED lines=10> */
[----:B------:R-:W-:Y:S01]  /*13e0*/  @P2 IMAD.U32 R122, R33, 0x10000, RZ ;  /* 0x00010000217a2824 */ /* 0x000fe200078e00ff */
[----:B------:R-:W-:Y:S02]  /*13f0*/  @P2 SHF.L.U32 R146, R34, 0x10, RZ ;  /* 0x0000001022922819 */ /* 0x000fe400000006ff */
[----:B------:R-:W-:-:S03]  /*1400*/  @P2 SHF.L.U32 R147, R35, 0x10, RZ ;  /* 0x0000001023932819 */ /* 0x000fc600000006ff */
[----:B------:R-:W1:Y:S08]  /*1410*/  @P2 LDC R123, c[0x0][0x40c] ;  /* 0x00010300ff7b2b82 */ /* 0x000e700000000800 */
[----:B------:R-:W3:Y:S08]  /*1420*/  @P2 LDC R142, c[0x0][0x40c] ;  /* 0x00010300ff8e2b82 */ /* 0x000ef00000000800 */
[----:B------:R-:W4:Y:S08]  /*1430*/  @P2 LDC R143, c[0x0][0x40c] ;  /* 0x00010300ff8f2b82 */ /* 0x000f300000000800 */
[----:B------:R-:W5:Y:S08]  /*1440*/  @P2 LDC R145, c[0x0][0x40c] ;  /* 0x00010300ff912b82 */ /* 0x000f700000000800 */
[----:B------:R-:W5:Y:S08]  /*1450*/  @P2 LDC R148, c[0x0][0x40c] ;  /* 0x00010300ff942b82 */ /* 0x000f700000000800 */
[----:B------:R-:W5:Y:S08]  /*1460*/  @P2 LDC R144, c[0x0][0x40c] ;  /* 0x00010300ff902b82 */ /* 0x000f700000000800 */
[----:B------:R-:W5:Y:S01]  /*1470*/  @P2 LDC R149, c[0x0][0x40c] ;  /* 0x00010300ff952b82 */ /* 0x000f620000000800 */
[----:B--2---:R-:W-:-:S02]  /*1480*/  PRMT R99, R76, 0x7632, R99 ;  /* 0x000076324c637816 */ /* 0x004fc40000000063 */
[----:B------:R-:W-:Y:S02]  /*1490*/  SHF.L.U32 R76, R76, 0x10, RZ ;  /* 0x000000104c4c7819 */ /* 0x000fe400000006ff */
[----:B------:R-:W-:Y:S02]  /*14a0*/  SHF.L.U32 R98, R99, 0x10, RZ ;  /* 0x0000001063627819 */ /* 0x000fe400000006ff */
[C---:B------:R-:W-:Y:S02]  /*14b0*/  SHF.L.U32 R99, R77.reuse, 0x10, RZ ;  /* 0x000000104d637819 */ /* 0x040fe400000006ff */
[----:B------:R-:W-:Y:S01]  /*14c0*/  PRMT R77, R77, 0x7632, R77 ;  /* 0x000076324d4d7816 */ /* 0x000fe2000000004d */
[----:B0-----:R-:W-:Y:S01]  /*14d0*/  @P2 FFMA.FTZ R98, R109, R121, R98 ;  /* 0x000000796d622223 */ /* 0x001fe20000010062 */
[----:B------:R-:W-:Y:S02]  /*14e0*/  @P2 IMAD.U32 R121, R108, 0x10000, RZ ;  /* 0x000100006c792824 */ /* 0x000fe400078e00ff */
[----:B-1----:R-:W-:Y:S01]  /*14f0*/  @P2 FFMA.FTZ R99, R122, R123, R99 ;  /* 0x0000007b7a632223 */ /* 0x002fe20000010063 */
[----:B------:R-:W-:Y:S01]  /*1500*/  SHF.L.U32 R108, R77, 0x10, RZ ;  /* 0x000000104d6c7819 */ /* 0x000fe200000006ff */
[C---:B------:R-:W-:Y:S01]  /*1510*/  IMAD.U32 R109, R78.reuse, 0x10000, RZ ;  /* 0x000100004e6d7824 */ /* 0x040fe200078e00ff */
[----:B------:R-:W-:-:S02]  /*1520*/  PRMT R78, R78, 0x7632, R78 ;  /* 0x000076324e4e7816 */ /* 0x000fc4000000004e */
[----:B------:R-:W-:Y:S01]  /*1530*/  SHF.L.U32 R122, R79, 0x10, RZ ;  /* 0x000000104f7a7819 */ /* 0x000fe200000006ff */
[----:B---3--:R-:W-:Y:S01]  /*1540*/  @P2 FFMA.FTZ R108, R121, R142, R108 ;  /* 0x0000008e796c2223 */ /* 0x008fe2000001006c */
[----:B------:R-:W-:Y:S01]  /*1550*/  PRMT R79, R79, 0x7632, R79 ;  /* 0x000076324f4f7816 */ /* 0x000fe2000000004f */
[----:B----4-:R-:W-:Y:S01]  /*1560*/  @P2 FFMA.FTZ R109, R146, R143, R109 ;  /* 0x0000008f926d2223 */ /* 0x010fe2000001006d */
[----:B------:R-:W-:Y:S01]  /*1570*/  @P2 PRMT R77, R35, 0x7632, R77 ;  /* 0x00007632234d2816 */ /* 0x000fe2000000004d */
[----:B------:R-:W-:Y:S01]  /*1580*/  @P2 IMAD.U32 R142, R120, 0x10000, RZ ;  /* 0x00010000788e2824 */ /* 0x000fe200078e00ff */
[----:B------:R-:W-:Y:S01]  /*1590*/  SHF.L.U32 R121, R78, 0x10, RZ ;  /* 0x000000104e797819 */ /* 0x000fe200000006ff */
[----:B------:R-:W-:Y:S01]  /*15a0*/  @P2 IMAD.U32 R143, R32, 0x10000, RZ ;  /* 0x00010000208f2824 */ /* 0x000fe200078e00ff */
[----:B------:R-:W-:Y:S01]  /*15b0*/  @P2 SHF.L.U32 R78, R77, 0x10, RZ ;  /* 0x000000104d4e2819 */ /* 0x000fe200000006ff */
[----:B------:R-:W-:Y:S01]  /*15c0*/  @!P2 IMAD.MOV.U32 R120, RZ, RZ, R76 ;  /* 0x000000ffff78a224 */ /* 0x000fe200078e004c */
[----:B------:R-:W-:Y:S01]  /*15d0*/  SHF.L.U32 R123, R79, 0x10, RZ ;  /* 0x000000104f7b7819 */ /* 0x000fe200000006ff */
[----:B-----5:R-:W-:Y:S01]  /*15e0*/  @P2 FFMA.FTZ R121, R142, R145, R121 ;  /* 0x000000918e792223 */ /* 0x020fe20000010079 */
[----:B------:R-:W-:Y:S01]  /*15f0*/  @P2 FFMA.FTZ R122, R147, R148, R122 ;  /* 0x00000094937a2223 */ /* 0x000fe2000001007a */
[----:B------:R-:W-:Y:S01]  /*1600*/  @P2 FFMA.FTZ R120, R143, R144, R76 ;  /* 0x000000908f782223 */ /* 0x000fe2000001004c */
[----:B------:R-:W-:Y:S01]  /*1610*/  F2FP.BF16.F32.PACK_AB R77, RZ, R99 ;  /* 0x00000063ff4d723e */ /* 0x000fe200000010ff */
[----:B------:R-:W-:Y:S01]  /*1620*/  @P2 FFMA.FTZ R123, R78, R149, R123 ;  /* 0x000000954e7b2223 */ /* 0x000fe2000001007b */
[----:B------:R-:W-:-:S02]  /*1630*/  F2FP.BF16.F32.PACK_AB R78, RZ, R108 ;  /* 0x0000006cff4e723e */ /* 0x000fc400000010ff */
[----:B------:R-:W-:Y:S02]  /*1640*/  F2FP.BF16.F32.PACK_AB R142, RZ, R98 ;  /* 0x00000062ff8e723e */ /* 0x000fe400000010ff */
[----:B------:R-:W-:Y:S02]  /*1650*/  F2FP.BF16.F32.PACK_AB R143, RZ, R109 ;  /* 0x0000006dff8f723e */ /* 0x000fe400000010ff */
[----:B------:R-:W-:Y:S02]  /*1660*/  F2FP.BF16.F32.PACK_AB R144, RZ, R121 ;  /* 0x00000079ff90723e */ /* 0x000fe400000010ff */
[----:B------:R-:W-:Y:S02]  /*1670*/  F2FP.BF16.F32.PACK_AB R145, RZ, R122 ;  /* 0x0000007aff91723e */ /* 0x000fe400000010ff */
[----:B------:R-:W-:Y:S02]  /*1680*/  F2FP.BF16.F32.PACK_AB R76, RZ, R120 ;  /* 0x00000078ff4c723e */ /* 0x000fe400000010ff */
[----:B------:R-:W-:-:S02]  /*1690*/  F2FP.BF16.F32.PACK_AB R79, RZ, R123 ;  /* 0x0000007bff4f723e */ /* 0x000fc400000010ff */
[----:B------:R-:W-:Y:S02]  /*16a0*/  PRMT R77, R77, 0x5410, R78 ;  /* 0x000054104d4d7816 */ /* 0x000fe4000000004e */
[----:B------:R-:W-:Y:S02]  /*16b0*/  PRMT R78, R143, 0x5410, R144 ;  /* 0x000054108f4e7816 */ /* 0x000fe40000000090 */
[----:B------:R-:W-:Y:S02]  /*16c0*/  PRMT R76, R76, 0x5410, R142 ;  /* 0x000054104c4c7816 */ /* 0x000fe4000000008e */
[----:B------:R-:W-:Y:S01]  /*16d0*/  PRMT R79, R145, 0x5410, R79 ;  /* 0x00005410914f7816 */ /* 0x000fe2000000004f */
[----:B------:R-:W-:Y:S06]  /*16e0*/  BRA `(.L_x_69) ;  /* 0x0000000000a87947 */ /* 0x000fec0003800000 */
.L_x_68:
[----:B------:R-:W0:Y:S01]  /*16f0*/  @P5 LDC R122, c[0x0][0x40c] ;  /* 0x00010300ff7a5b82 */ /* 0x000e220000000800 */
[----:B------:R-:W-:Y:S01]  /*1700*/  @P5 SHF.L.U32 R77, R98, 0x10, RZ ;  /* 0x00000010624d5819 */ /* 0x000fe200000006ff */
[----:B------:R-:W-:Y:S01]  /*1710*/  HFMA2 R98, -RZ, RZ, 0, 0 ;  /* 0x00000000ff627431 */ /* 0x000fe200000001ff */
[----:B------:R-:W-:Y:S02]  /*1720*/  @P5 SHF.L.U32 R79, R108, 0x10, RZ ;  /* 0x000000106c4f5819 */ /* 0x000fe400000006ff */
[----:B------:R-:W-:Y:S01]  /*1730*/  CS2R R108, SRZ ;  /* 0x00000000006c7805 */ /* 0x000fe2000001ff00 */
[----:B------:R-:W-:Y:S01]  /*1740*/  @P5 IMAD.U32 R120, R120, 0x10000, RZ ;  /* 0x0001000078785824 */ /* 0x000fe200078e00ff */
[----:B------:R-:W-:Y:S01]  /*1750*/  MOV R121, RZ ;  /* 0x000000ff00797202 */ /* 0x000fe20000000f00 */
[----:B------:R-:W-:Y:S01]  /*1760*/  @P5 IMAD.U32 R76, R76, 0x10000, RZ ;  /* 0x000100004c4c5824 */ /* 0x000fe200078e00ff */
        /* <DEDUP_REMOVED lines=9> */
[----:B------:R-:W-:Y:S01]  /*1800*/  @P5 SHF.L.U32 R79, R33, 0x10, RZ ;  /* 0x00000010214f5819 */ /* 0x000fe200000006ff */
[----:B------:R-:W-:-:S05]  /*1810*/  @P5 IMAD.U32 R144, R35, 0x10000, RZ ;  /* 0x0001000023905824 */ /* 0x000fca00078e00ff */
[----:B------:R-:W1:Y:S01]  /*1820*/  @P5 LDC R147, c[0x0][0x40c] ;  /* 0x00010300ff935b82 */ /* 0x000e620000000800 */
[----:B--2---:R-:W-:Y:S01]  /*1830*/  @P5 FMUL.FTZ R121, R120, R99 ;  /* 0x0000006378795220 */ /* 0x004fe20000410000 */
[----:B------:R-:W-:Y:S02]  /*1840*/  HFMA2 R120, -RZ, RZ, 0, 0 ;  /* 0x00000000ff787431 */ /* 0x000fe400000001ff */
[----:B------:R-:W-:-:S04]  /*1850*/  IMAD.MOV.U32 R99, RZ, RZ, RZ ;  /* 0x000000ffff637224 */ /* 0x000fc800078e00ff */
        /* <DEDUP_REMOVED lines=19> */
.L_x_69:
[----:B------:R-:W0:Y:S01]  /*1990*/  LDC.64 R142, c[0x0][0x3a8] ;  /* 0x0000ea00ff8e7b82 */ /* 0x000e220000000a00 */
[----:B------:R-:W-:Y:S01]  /*19a0*/  IADD3 R141, PT, PT, R141, 0x80, RZ ;  /* 0x000000808d8d7810 */ /* 0x000fe20007ffe0ff */
[C---:B0-----:R-:W-:Y:S01]  /*19b0*/  IMAD.WIDE.U32 R142, R139.reuse, 0x10, R142 ;  /* 0x000000108b8e7825 */ /* 0x041fe200078e008e */
[----:B------:R-:W-:-:S04]  /*19c0*/  IADD3 R139, PT, PT, R139, 0x80, RZ ;  /* 0x000000808b8b7810 */ /* 0x000fc80007ffe0ff */
[----:B------:R1:W-:Y:S03]  /*19d0*/  STG.E.128 desc[UR6][R142.64], R76 ;  /* 0x0000004c8e007986 */ /* 0x0003e6000c101d06 */
.L_x_66:
[----:B------:R-:W-:Y:S05]  /*19e0*/  BSYNC.RECONVERGENT B0 ;  /* 0x0000000000007941 */ /* 0x000fea0003800200 */
.L_x_65:
[----:B------:R-:W-:Y:S01]  /*19f0*/  ISETP.GE.U32.AND P2, PT, R5, 0x180, PT ;  /* 0x000001800500780c */ /* 0x000fe20003f46070 */
[----:B------:R-:W-:-:S12]  /*1a00*/  BSSY.RECONVERGENT B0, `(.L_x_70) ;  /* 0x0000073000007945 */ /* 0x000fd80003800200 */
[----:B------:R-:W-:Y:S05]  /*1a10*/  @!P2 BRA `(.L_x_71) ;  /* 0x0000000400c4a947 */ /* 0x000fea0003800000 */
[----:B------:R-:W-:-:S04]  /*1a20*/  UISETP.NE.U32.AND UP0, UPT, UR8, URZ, UPT ;  /* 0x000000ff0800728c */ /* 0x000fc8000bf05070 */
[----:B------:R-:W-:Y:S01]  /*1a30*/  UISETP.NE.AND.EX UP0, UPT, UR9, URZ, UPT, UP0 ;  /* 0x000000ff0900728c */ /* 0x000fe2000bf05300 */
[----:B------:R-:W-:Y:S10]  /*1a40*/  @!P5 BRA `(.L_x_72) ;  /* 0x00000000000cd947 */ /* 0x000ff40003800000 */
[----:B------:R-:W2:Y:S02]  /*1a50*/  LDC.64 R32, c[0x0][0x390] ;  /* 0x0000e400ff207b82 */ /* 0x000ea40000000a00 */
[----:B--2---:R-:W-:-:S06]  /*1a60*/  IMAD.WIDE.U32 R32, R141, 0x10, R32 ;  /* 0x000000108d207825 */ /* 0x004fcc00078e0020 */
[----:B------:R-:W5:Y:S02]  /*1a70*/  LDG.E.128 R32, desc[UR6][R32.64] ;  /* 0x0000000620207981 */ /* 0x000f64000c1e1d00 */
.L_x_72:
[----:B01---5:R-:W-:Y:S02]  /*1a80*/  PRMT R76, R35, 0x7632, R76 ;  /* 0x00007632234c7816 */ /* 0x023fe4000000004c */
        /* <DEDUP_REMOVED lines=9> */
[----:B------:R-:W-:Y:S01]  /*1b20*/  @P3 IMAD.U32 R111, R100, 0x10000, RZ ;  /* 0x00010000646f3824 */ /* 0x000fe200078e00ff */
[----:B------:R-:W-:Y:S02]  /*1b30*/  @P3 SHF.L.U32 R126, R33, 0x10, RZ ;  /* 0x00000010217e3819 */ /* 0x000fe400000006ff */
[----:B------:R-:W-:Y:S02]  /*1b40*/  @P3 SHF.L.U32 R146, R34, 0x10, RZ ;  /* 0x0000001022923819 */ /* 0x000fe400000006ff */
[----:B------:R-:W-:Y:S02]  /*1b50*/  @P3 SHF.L.U32 R147, R35, 0x10, RZ ;  /* 0x0000001023933819 */ /* 0x000fe400000006ff */
        /* <DEDUP_REMOVED lines=9> */
[----:B------:R-:W-:Y:S01]  /*1bf0*/  SHF.L.U32 R100, R101, 0x10, RZ ;  /* 0x0000001065647819 */ /* 0x000fe200000006ff */
[C---:B------:R-:W-:Y:S01]  /*1c00*/  IMAD.U32 R101, R77.reuse, 0x10000, RZ ;  /* 0x000100004d657824 */ /* 0x040fe200078e00ff */
[----:B------:R-:W-:-:S03]  /*1c10*/  PRMT R77, R77, 0x7632, R77 ;  /* 0x000076324d4d7816 */ /* 0x000fc6000000004d */
[----:B0-----:R-:W-:Y:S01]  /*1c20*/  @P3 FFMA.FTZ R100, R111, R125, R100 ;  /* 0x0000007d6f643223 */ /* 0x001fe20000010064 */
[----:B------:R-:W-:Y:S01]  /*1c30*/  @P3 SHF.L.U32 R125, R110, 0x10, RZ ;  /* 0x000000106e7d3819 */ /* 0x000fe200000006ff */
[----:B-1----:R-:W-:Y:S01]  /*1c40*/  @P3 FFMA.FTZ R101, R126, R127, R101 ;  /* 0x0000007f7e653223 */ /* 0x002fe20000010065 */
[C---:B------:R-:W-:Y:S01]  /*1c50*/  SHF.L.U32 R111, R78.reuse, 0x10, RZ ;  /* 0x000000104e6f7819 */ /* 0x040fe200000006ff */
[----:B------:R-:W-:Y:S01]  /*1c60*/  IMAD.U32 R110, R77, 0x10000, RZ ;  /* 0x000100004d6e7824 */ /* 0x000fe200078e00ff */
[----:B------:R-:W-:Y:S01]  /*1c70*/  PRMT R78, R78, 0x7632, R78 ;  /* 0x000076324e4e7816 */ /* 0x000fe2000000004e */
[C---:B------:R-:W-:Y:S01]  /*1c80*/  IMAD.U32 R126, R79.reuse, 0x10000, RZ ;  /* 0x000100004f7e7824 */ /* 0x040fe200078e00ff */
[----:B------:R-:W-:Y:S01]  /*1c90*/  PRMT R79, R79, 0x7632, R79 ;  /* 0x000076324f4f7816 */ /* 0x000fe2000000004f */
[----:B---3--:R-:W-:Y:S01]  /*1ca0*/  @P3 FFMA.FTZ R110, R125, R142, R110 ;  /* 0x0000008e7d6e3223 */ /* 0x008fe2000001006e */
[----:B------:R-:W-:Y:S01]  /*1cb0*/  @P3 PRMT R77, R35, 0x7632, R77 ;  /* 0x00007632234d3816 */ /* 0x000fe2000000004d */
[----:B----4-:R-:W-:Y:S01]  /*1cc0*/  @P3 FFMA.FTZ R111, R146, R143, R111 ;  /* 0x0000008f926f3223 */ /* 0x010fe2000001006f */
[----:B------:R-:W-:Y:S01]  /*1cd0*/  IMAD.U32 R125, R78, 0x10000, RZ ;  /* 0x000100004e7d7824 */ /* 0x000fe200078e00ff */
[----:B------:R-:W-:Y:S01]  /*1ce0*/  @P3 SHF.L.U32 R142, R124, 0x10, RZ ;  /* 0x000000107c8e3819 */ /* 0x000fe200000006ff */
[----:B------:R-:W-:Y:S01]  /*1cf0*/  IMAD.U32 R127, R79, 0x10000, RZ ;  /* 0x000100004f7f7824 */ /* 0x000fe200078e00ff */
[----:B------:R-:W-:Y:S01]  /*1d00*/  @P3 SHF.L.U32 R143, R32, 0x10, RZ ;  /* 0x00000010208f3819 */ /* 0x000fe200000006ff */
[----:B-----5:R-:W-:Y:S01]  /*1d10*/  @P3 FFMA.FTZ R126, R147, R148, R126 ;  /* 0x00000094937e3223 */ /* 0x020fe2000001007e */
[----:B------:R-:W-:Y:S01]  /*1d20*/  @P3 SHF.L.U32 R78, R77, 0x10, RZ ;  /* 0x000000104d4e3819 */ /* 0x000fe200000006ff */
[----:B------:R-:W-:Y:S01]  /*1d30*/  @P3 FFMA.FTZ R125, R142, R145, R125 ;  /* 0x000000918e7d3223 */ /* 0x000fe2000001007d */
[----:B------:R-:W-:Y:S01]  /*1d40*/  @!P3 MOV R124, R76 ;  /* 0x0000004c007cb202 */ /* 0x000fe20000000f00 */
        /* <DEDUP_REMOVED lines=15> */
.L_x_73:
[----:B------:R-:W0:Y:S01]  /*1e40*/  @P5 LDC R126, c[0x0][0x40c] ;  /* 0x00010300ff7e5b82 */ /* 0x000e220000000800 */
[----:B------:R-:W-:Y:S01]  /*1e50*/  @P5 SHF.L.U32 R77, R100, 0x10, RZ ;  /* 0x00000010644d5819 */ /* 0x000fe200000006ff */
[----:B------:R-:W-:Y:S01]  /*1e60*/  @P5 IMAD.U32 R79, R110, 0x10000, RZ ;  /* 0x000100006e4f5824 */ /* 0x000fe200078e00ff */
[----:B------:R-:W-:Y:S02]  /*1e70*/  @P5 SHF.L.U32 R124, R124, 0x10, RZ ;  /* 0x000000107c7c5819 */ /* 0x000fe400000006ff */
[----:B------:R-:W-:Y:S01]  /*1e80*/  CS2R R110, SRZ ;  /* 0x00000000006e7805 */ /* 0x000fe2000001ff00 */
[----:B------:R-:W-:Y:S02]  /*1e90*/  HFMA2 R100, -RZ, RZ, 0, 0 ;  /* 0x00000000ff647431 */ /* 0x000fe400000001ff */
[----:B------:R-:W-:Y:S01]  /*1ea0*/  IMAD.MOV.U32 R125, RZ, RZ, RZ ;  /* 0x000000ffff7d7224 */ /* 0x000fe200078e00ff */
[----:B------:R-:W-:Y:S01]  /*1eb0*/  @P5 SHF.L.U32 R76, R76, 0x10, RZ ;  /* 0x000000104c4c5819 */ /* 0x000fe200000006ff */
[----:B------:R-:W1:Y:S01]  /*1ec0*/  @P5 LDC R144, c[0x0][0x40c] ;  /* 0x00010300ff905b82 */ /* 0x000e620000000800 */
[----:B------:R-:W-:-:S07]  /*1ed0*/  @P5 IMAD.U32 R143, R34, 0x10000, RZ ;  /* 0x00010000228f5824 */ /* 0x000fce00078e00ff */
[----:B------:R-:W2:Y:S08]  /*1ee0*/  @P5 LDC R101, c[0x0][0x40c] ;  /* 0x00010300ff655b82 */ /* 0x000eb00000000800 */
[----:B------:R-:W3:Y:S01]  /*1ef0*/  @P5 LDC R78, c[0x0][0x40c] ;  /* 0x00010300ff4e5b82 */ /* 0x000ee20000000800 */
[----:B0-----:R-:W-:Y:S01]  /*1f00*/  @P5 FMUL.FTZ R100, R77, R126 ;  /* 0x0000007e4d645220 */ /* 0x001fe20000410000 */
[----:B------:R-:W-:Y:S01]  /*1f10*/  @P5 IMAD.U32 R77, R32, 0x10000, RZ ;  /* 0x00010000204d5824 */ /* 0x000fe200078e00ff */
[----:B------:R-:W-:-:S05]  /*1f20*/  CS2R R126, SRZ ;  /* 0x00000000007e7805 */ /* 0x000fca000001ff00 */
[----:B------:R-:W0:Y:S01]  /*1f30*/  @P5 LDC R142, c[0x0][0x40c] ;  /* 0x00010300ff8e5b82 */ /* 0x000e220000000800 */
[----:B-1----:R-:W-:Y:S01]  /*1f40*/  @P5 FMUL.FTZ R110, R79, R144 ;  /* 0x000000904f6e5220 */ /* 0x002fe20000410000 */
[----:B------:R-:W-:Y:S02]  /*1f50*/  @P5 SHF.L.U32 R79, R33, 0x10, RZ ;  /* 0x00000010214f5819 */ /* 0x000fe400000006ff */
[----:B------:R-:W-:-:S04]  /*1f60*/  @P5 SHF.L.U32 R144, R35, 0x10, RZ ;  /* 0x0000001023905819 */ /* 0x000fc800000006ff */
[----:B------:R-:W1:Y:S01]  /*1f70*/  @P5 LDC R147, c[0x0][0x40c] ;  /* 0x00010300ff935b82 */ /* 0x000e620000000800 */
[----:B--2---:R-:W-:Y:S01]  /*1f80*/  @P5 FMUL.FTZ R125, R124, R101 ;  /* 0x000000657c7d5220 */ /* 0x004fe20000410000 */
[----:B------:R-:W-:Y:S01]  /*1f90*/  MOV R124, RZ ;  /* 0x000000ff007c7202 */ /* 0x000fe20000000f00 */
[----:B------:R-:W-:-:S05]  /*1fa0*/  HFMA2 R101, -RZ, RZ, 0, 0 ;  /* 0x00000000ff657431 */ /* 0x000fca00000001ff */
        /* <DEDUP_REMOVED lines=19> */
.L_x_74:
[----:B------:R-:W0:Y:S01]  /*20e0*/  LDC.64 R142, c[0x0][0x3a8] ;  /* 0x0000ea00ff8e7b82 */ /* 0x000e220000000a00 */
[----:B------:R-:W-:Y:S01]  /*20f0*/  IADD3 R141, PT, PT, R141, 0x80, RZ ;  /* 0x000000808d8d7810 */ /* 0x000fe20007ffe0ff */
[----:B0-----:R-:W-:-:S04]  /*2100*/  IMAD.WIDE.U32 R142, R139, 0x10, R142 ;  /* 0x000000108b8e7825 */ /* 0x001fc800078e008e */
[----:B------:R-:W-:Y:S01]  /*2110*/  VIADD R139, R139, 0x80 ;  /* 0x000000808b8b7836 */ /* 0x000fe20000000000 */
[----:B------:R2:W-:Y:S06]  /*2120*/  STG.E.128 desc[UR6][R142.64], R76 ;  /* 0x0000004c8e007986 */ /* 0x0005ec000c101d06 */
.L_x_71:
[----:B------:R-:W-:Y:S05]  /*2130*/  BSYNC.RECONVERGENT B0 ;  /* 0x0000000000007941 */ /* 0x000fea0003800200 */
.L_x_70:
[----:B------:R-:W-:Y:S01]  /*2140*/  ISETP.GE.U32.AND P3, PT, R5, 0x200, PT ;  /* 0x000002000500780c */ /* 0x000fe20003f66070 */
[----:B------:R-:W-:-:S12]  /*2150*/  BSSY.RECONVERGENT B0, `(.L_x_75) ;  /* 0x0000073000007945 */ /* 0x000fd80003800200 */
[----:B------:R-:W-:Y:S05]  /*2160*/  @!P3 BRA `(.L_x_76) ;  /* 0x0000000400c4b947 */ /* 0x000fea0003800000 */
[----:B------:R-:W-:-:S04]  /*2170*/  UISETP.NE.U32.AND UP0, UPT, UR8, URZ, UPT ;  /* 0x000000ff0800728c */ /* 0x000fc8000bf05070 */
[----:B------:R-:W-:Y:S01]  /*2180*/  UISETP.NE.AND.EX UP0, UPT, UR9, URZ, UPT, UP0 ;  /* 0x000000ff0900728c */ /* 0x000fe2000bf05300 */
[----:B------:R-:W-:Y:S10]  /*2190*/  @!P5 BRA `(.L_x_77) ;  /* 0x00000000000cd947 */ /* 0x000ff40003800000 */
[----:B------:R-:W3:Y:S02]  /*21a0*/  LDC.64 R32, c[0x0][0x390] ;  /* 0x0000e400ff207b82 */ /* 0x000ee40000000a00 */
[----:B---3--:R-:W-:-:S06]  /*21b0*/  IMAD.WIDE.U32 R32, R141, 0x10, R32 ;  /* 0x000000108d207825 */ /* 0x008fcc00078e0020 */
[----:B------:R-:W5:Y:S02]  /*21c0*/  LDG.E.128 R32, desc[UR6][R32.64] ;  /* 0x0000000620207981 */ /* 0x000f64000c1e1d00 */
.L_x_77:
[----:B012--5:R-:W-:Y:S02]  /*21d0*/  PRMT R76, R35, 0x7632, R76 ;  /* 0x00007632234c7816 */ /* 0x027fe4000000004c */
        /* <DEDUP_REMOVED lines=11> */
[----:B------:R-:W-:Y:S01]  /*2290*/  @P4 SHF.L.U32 R130, R33, 0x10, RZ ;  /* 0x0000001021824819 */ /* 0x000fe200000006ff */
[----:B------:R-:W-:-:S04]  /*22a0*/  @P4 IMAD.U32 R147, R35, 0x10000, RZ ;  /* 0x0001000023934824 */ /* 0x000fc800078e00ff */
[----:B------:R-:W1:Y:S08]  /*22b0*/  @P4 LDC R131, c[0x0][0x40c] ;  /* 0x00010300ff834b82 */ /* 0x000e700000000800 */
[----:B------:R-:W3:Y:S08]  /*22c0*/  @P4 LDC R142, c[0x0][0x40c] ;  /* 0x00010300ff8e4b82 */ /* 0x000ef00000000800 */
[----:B------:R-:W4:Y:S08]  /*22d0*/  @P4 LDC R143, c[0x0][0x40c] ;  /* 0x00010300ff8f4b82 */ /* 0x000f300000000800 */
[----:B------:R-:W5:Y:S08]  /*22e0*/  @P4 LDC R145, c[0x0][0x40c] ;  /* 0x00010300ff914b82 */ /* 0x000f700000000800 */
[----:B------:R-:W5:Y:S08]  /*22f0*/  @P4 LDC R148, c[0x0][0x40c] ;  /* 0x00010300ff944b82 */ /* 0x000f700000000800 */
[----:B------:R-:W5:Y:S08]  /*2300*/  @P4 LDC R144, c[0x0][0x40c] ;  /* 0x00010300ff904b82 */ /* 0x000f700000000800 */
[----:B------:R-:W5:Y:S01]  /*2310*/  @P4 LDC R149, c[0x0][0x40c] ;  /* 0x00010300ff954b82 */ /* 0x000f620000000800 */
[C---:B--2---:R-:W-:Y:S01]  /*2320*/  PRMT R103, R76.reuse, 0x7632, R103 ;  /* 0x000076324c677816 */ /* 0x044fe20000000067 */
[----:B------:R-:W-:-:S04]  /*2330*/  IMAD.U32 R76, R76, 0x10000, RZ ;  /* 0x000100004c4c7824 */ /* 0x000fc800078e00ff */
[----:B------:R-:W-:Y:S01]  /*2340*/  IMAD.U32 R102, R103, 0x10000, RZ ;  /* 0x0001000067667824 */ /* 0x000fe200078e00ff */
[C---:B------:R-:W-:Y:S02]  /*2350*/  SHF.L.U32 R103, R77.reuse, 0x10, RZ ;  /* 0x000000104d677819 */ /* 0x040fe400000006ff */
[----:B------:R-:W-:Y:S01]  /*2360*/  PRMT R77, R77, 0x7632, R77 ;  /* 0x000076324d4d7816 */ /* 0x000fe2000000004d */
[----:B0-----:R-:W-:Y:S01]  /*2370*/  @P4 FFMA.FTZ R102, R113, R129, R102 ;  /* 0x0000008171664223 */ /* 0x001fe20000010066 */
[----:B------:R-:W-:Y:S01]  /*2380*/  @P4 SHF.L.U32 R129, R112, 0x10, RZ ;  /* 0x0000001070814819 */ /* 0x000fe200000006ff */
[----:B-1----:R-:W-:Y:S01]  /*2390*/  @P4 FFMA.FTZ R103, R130, R131, R103 ;  /* 0x0000008382674223 */ /* 0x002fe20000010067 */
[----:B------:R-:W-:Y:S02]  /*23a0*/  SHF.L.U32 R112, R77, 0x10, RZ ;  /* 0x000000104d707819 */ /* 0x000fe400000006ff */
[C---:B------:R-:W-:Y:S02]  /*23b0*/  SHF.L.U32 R113, R78.reuse, 0x10, RZ ;  /* 0x000000104e717819 */ /* 0x040fe400000006ff */
[----:B------:R-:W-:Y:S01]  /*23c0*/  SHF.L.U32 R130, R79, 0x10, RZ ;  /* 0x000000104f827819 */ /* 0x000fe200000006ff */
[----:B---3--:R-:W-:Y:S01]  /*23d0*/  @P4 FFMA.FTZ R112, R129, R142, R112 ;  /* 0x0000008e81704223 */ /* 0x008fe20000010070 */
[----:B------:R-:W-:Y:S01]  /*23e0*/  PRMT R78, R78, 0x7632, R78 ;  /* 0x000076324e4e7816 */ /* 0x000fe2000000004e */
[----:B----4-:R-:W-:Y:S01]  /*23f0*/  @P4 FFMA.FTZ R113, R146, R143, R113 ;  /* 0x0000008f92714223 */ /* 0x010fe20000010071 */
[----:B------:R-:W-:Y:S01]  /*2400*/  PRMT R79, R79, 0x7632, R79 ;  /* 0x000076324f4f7816 */ /* 0x000fe2000000004f */
[----:B-----5:R-:W-:Y:S01]  /*2410*/  @P4 FFMA.FTZ R130, R147, R148, R130 ;  /* 0x0000009493824223 */ /* 0x020fe20000010082 */
[----:B------:R-:W-:-:S02]  /*2420*/  @P4 PRMT R77, R35, 0x7632, R77 ;  /* 0x00007632234d4816 */ /* 0x000fc4000000004d */
[----:B------:R-:W-:Y:S02]  /*2430*/  @P4 SHF.L.U32 R142, R128, 0x10, RZ ;  /* 0x00000010808e4819 */ /* 0x000fe400000006ff */
[----:B------:R-:W-:Y:S01]  /*2440*/  SHF.L.U32 R129, R78, 0x10, RZ ;  /* 0x000000104e817819 */ /* 0x000fe200000006ff */
[----:B------:R-:W-:Y:S01]  /*2450*/  @P4 IMAD.U32 R78, R77, 0x10000, RZ ;  /* 0x000100004d4e4824 */ /* 0x000fe200078e00ff */
[----:B------:R-:W-:Y:S02]  /*2460*/  @P4 SHF.L.U32 R143, R32, 0x10, RZ ;  /* 0x00000010208f4819 */ /* 0x000fe400000006ff */
[----:B------:R-:W-:Y:S01]  /*2470*/  SHF.L.U32 R131, R79, 0x10, RZ ;  /* 0x000000104f837819 */ /* 0x000fe200000006ff */
        /* <DEDUP_REMOVED lines=17> */
.L_x_78:
        /* <DEDUP_REMOVED lines=42> */
.L_x_79:
[----:B------:R-:W0:Y:S01]  /*2830*/  LDC.64 R142, c[0x0][0x3a8] ;  /* 0x0000ea00ff8e7b82 */ /* 0x000e220000000a00 */
[----:B------:R-:W-:Y:S02]  /*2840*/  VIADD R141, R141, 0x80 ;  /* 0x000000808d8d7836 */ /* 0x000fe40000000000 */
[C---:B0-----:R-:W-:Y:S01]  /*2850*/  IMAD.WIDE.U32 R142, R139.reuse, 0x10, R142 ;  /* 0x000000108b8e7825 */ /* 0x041fe200078e008e */
[----:B------:R-:W-:-:S04]  /*2860*/  IADD3 R139, PT, PT, R139, 0x80, RZ ;  /* 0x000000808b8b7810 */ /* 0x000fc80007ffe0ff */
[----:B------:R3:W-:Y:S03]  /*2870*/  STG.E.128 desc[UR6][R142.64], R76 ;  /* 0x0000004c8e007986 */ /* 0x0007e6000c101d06 */
.L_x_76:
[----:B------:R-:W-:Y:S05]  /*2880*/  BSYNC.RECONVERGENT B0 ;  /* 0x0000000000007941 */ /* 0x000fea0003800200 */
.L_x_75:
[----:B------:R-:W-:Y:S01]  /*2890*/  ISETP.GE.U32.AND P4, PT, R5, 0x280, PT ;  /* 0x000002800500780c */ /* 0x000fe20003f86070 */
[----:B------:R-:W-:-:S12]  /*28a0*/  BSSY.RECONVERGENT B0, `(.L_x_80) ;  /* 0x0000073000007945 */ /* 0x000fd80003800200 */
[----:B------:R-:W-:Y:S05]  /*28b0*/  @!P4 BRA `(.L_x_81) ;  /* 0x0000000400c4c947 */ /* 0x000fea0003800000 */
[----:B------:R-:W-:-:S04]  /*28c0*/  UISETP.NE.U32.AND UP0, UPT, UR8, URZ, UPT ;  /* 0x000000ff0800728c */ /* 0x000fc8000bf05070 */
[----:B------:R-:W-:Y:S01]  /*28d0*/  UISETP.NE.AND.EX UP0, UPT, UR9, URZ, UPT, UP0 ;  /* 0x000000ff0900728c */ /* 0x000fe2000bf05300 */
[----:B------:R-:W-:Y:S10]  /*28e0*/  @!P5 BRA `(.L_x_82) ;  /* 0x00000000000cd947 */ /* 0x000ff40003800000 */
[----:B------:R-:W4:Y:S02]  /*28f0*/  LDC.64 R32, c[0x0][0x390] ;  /* 0x0000e400ff207b82 */ /* 0x000f240000000a00 */
[----:B----4-:R-:W-:-:S06]  /*2900*/  IMAD.WIDE.U32 R32, R141, 0x10, R32 ;  /* 0x000000108d207825 */ /* 0x010fcc00078e0020 */
[----:B------:R-:W5:Y:S02]  /*2910*/  LDG.E.128 R32, desc[UR6][R32.64] ;  /* 0x0000000620207981 */ /* 0x000f64000c1e1d00 */
.L_x_82:
[----:B-----5:R-:W-:Y:S02]  /*2920*/  PRMT R132, R35, 0x7632, R132 ;  /* 0x0000763223847816 */ /* 0x020fe40000000084 */
[----:B------:R-:W-:Y:S02]  /*2930*/  PRMT R133, R34, 0x7632, R133 ;  /* 0x0000763222857816 */ /* 0x000fe40000000085 */
[----:B------:R-:W-:Y:S02]  /*2940*/  PRMT R114, R33, 0x7632, R114 ;  /* 0x0000763221727816 */ /* 0x000fe40000000072 */
[----:B------:R-:W-:Y:S01]  /*2950*/  PRMT R134, R32, 0x7632, R134 ;  /* 0x0000763220867816 */ /* 0x000fe20000000086 */
[----:B------:R-:W-:Y:S06]  /*2960*/  BRA.U !UP0, `(.L_x_83) ;  /* 0x0000000108dc7547 */ /* 0x000fec000b800000 */
[----:B0123--:R-:W0:Y:S02]  /*2970*/  LDC.64 R76, c[0x0][0x3a0] ;  /* 0x0000e800ff4c7b82 */ /* 0x00fe240000000a00 */
[----:B0-----:R-:W-:-:S06]  /*2980*/  IMAD.WIDE.U32 R76, R139, 0x10, R76 ;  /* 0x000000108b4c7825 */ /* 0x001fcc00078e004c */
[----:B------:R-:W2:Y:S01]  /*2990*/  LDG.E.128 R76, desc[UR6][R76.64] ;  /* 0x000000064c4c7981 */ /* 0x000ea2000c1e1d00 */
[----:B------:R-:W-:-:S13]  /*29a0*/  ISETP.GT.AND P5, PT, R140, RZ, PT ;  /* 0x000000ff8c00720c */ /* 0x000fda0003fa4270 */
[----:B------:R-:W0:Y:S01]  /*29b0*/  @P5 LDC R135, c[0x0][0x40c] ;  /* 0x00010300ff875b82 */ /* 0x000e220000000800 */
[----:B------:R-:W-:Y:S01]  /*29c0*/  @P5 IMAD.U32 R115, R33, 0x10000, RZ ;  /* 0x0001000021735824 */ /* 0x000fe200078e00ff */
[----:B------:R-:W-:Y:S02]  /*29d0*/  @P5 SHF.L.U32 R148, R34, 0x10, RZ ;  /* 0x0000001022945819 */ /* 0x000fe400000006ff */
[----:B------:R-:W-:-:S04]  /*29e0*/  @P5 SHF.L.U32 R149, R35, 0x10, RZ ;  /* 0x0000001023955819 */ /* 0x000fc800000006ff */
[----:B------:R-:W1:Y:S08]  /*29f0*/  @P5 LDC R145, c[0x0][0x40c] ;  /* 0x00010300ff915b82 */ /* 0x000e700000000800 */
[----:B------:R-:W3:Y:S08]  /*2a00*/  @P5 LDC R147, c[0x0][0x40c] ;  /* 0x00010300ff935b82 */ /* 0x000ef00000000800 */
[----:B------:R-:W4:Y:S08]  /*2a10*/  @P5 LDC R140, c[0x0][0x40c] ;  /* 0x00010300ff8c5b82 */ /* 0x000f300000000800 */
[----:B------:R-:W5:Y:S08]  /*2a20*/  @P5 LDC R141, c[0x0][0x40c] ;  /* 0x00010300ff8d5b82 */ /* 0x000f700000000800 */
[----:B------:R-:W5:Y:S08]  /*2a30*/  @P5 LDC R143, c[0x0][0x40c] ;  /* 0x00010300ff8f5b82 */ /* 0x000f700000000800 */
[----:B------:R-:W5:Y:S01]  /*2a40*/  @P5 LDC R142, c[0x0][0x40c] ;  /* 0x00010300ff8e5b82 */ /* 0x000f620000000800 */
[----:B--2---:R-:W-:-:S02]  /*2a50*/  SHF.L.U32 R104, R77, 0x10, RZ ;  /* 0x000000104d687819 */ /* 0x004fc400000006ff */
[C---:B------:R-:W-:Y:S02]  /*2a60*/  SHF.L.U32 R144, R79.reuse, 0x10, RZ ;  /* 0x000000104f907819 */ /* 0x040fe400000006ff */
[----:B------:R-:W-:Y:S01]  /*2a70*/  PRMT R146, R79, 0x7632, R146 ;  /* 0x000076324f927816 */ /* 0x000fe20000000092 */
[----:B0-----:R-:W-:Y:S01]  /*2a80*/  @P5 FFMA.FTZ R104, R115, R135, R104 ;  /* 0x0000008773685223 */ /* 0x001fe20000010068 */
[----:B------:R-:W-:Y:S01]  /*2a90*/  @P5 SHF.L.U32 R135, R114, 0x10, RZ ;  /* 0x0000001072875819 */ /* 0x000fe200000006ff */
[----:B------:R-:W-:Y:S01]  /*2aa0*/  IMAD.U32 R79, R76, 0x10000, RZ ;  /* 0x000100004c4f7824 */ /* 0x000fe200078e00ff */
[----:B------:R-:W-:Y:S02]  /*2ab0*/  PRMT R114, R77, 0x7632, R114 ;  /* 0x000076324d727816 */ /* 0x000fe40000000072 */
[----:B------:R-:W0:Y:S01]  /*2ac0*/  @P5 LDC R77, c[0x0][0x40c] ;  /* 0x00010300ff4d5b82 */ /* 0x000e220000000800 */
[----:B------:R-:W-:Y:S02]  /*2ad0*/  SHF.L.U32 R115, R78, 0x10, RZ ;  /* 0x000000104e737819 */ /* 0x000fe400000006ff */
[----:B------:R-:W-:Y:S01]  /*2ae0*/  IMAD.U32 R114, R114, 0x10000, RZ ;  /* 0x0001000072727824 */ /* 0x000fe200078e00ff */
[----:B------:R-:W-:-:S02]  /*2af0*/  PRMT R136, R78, 0x7632, R136 ;  /* 0x000076324e887816 */ /* 0x000fc40000000088 */
[----:B------:R-:W-:Y:S01]  /*2b00*/  PRMT R76, R76, 0x7632, R76 ;  /* 0x000076324c4c7816 */ /* 0x000fe2000000004c */
[----:B-1----:R-:W-:Y:S01]  /*2b10*/  @P5 FFMA.FTZ R114, R135, R145, R114 ;  /* 0x0000009187725223 */ /* 0x002fe20000010072 */
[----:B------:R-:W-:Y:S01]  /*2b20*/  @P5 SHF.L.U32 R78, R134, 0x10, RZ ;  /* 0x00000010864e5819 */ /* 0x000fe200000006ff */
[----:B---3--:R-:W-:Y:S01]  /*2b30*/  @P5 FFMA.FTZ R115, R148, R147, R115 ;  /* 0x0000009394735223 */ /* 0x008fe20000010073 */
[----:B------:R-:W-:Y:S01]  /*2b40*/  @P5 SHF.L.U32 R145, R133, 0x10, RZ ;  /* 0x0000001085915819 */ /* 0x000fe200000006ff */
[----:B------:R-:W-:Y:S01]  /*2b50*/  @P5 IMAD.U32 R147, R132, 0x10000, RZ ;  /* 0x0001000084935824 */ /* 0x000fe200078e00ff */
[----:B------:R-:W-:Y:S01]  /*2b60*/  SHF.L.U32 R134, R136, 0x10, RZ ;  /* 0x0000001088867819 */ /* 0x000fe200000006ff */
[----:B------:R-:W-:Y:S01]  /*2b70*/  @P5 IMAD.U32 R148, R32, 0x10000, RZ ;  /* 0x0001000020945824 */ /* 0x000fe200078e00ff */
[----:B------:R-:W-:Y:S01]  /*2b80*/  SHF.L.U32 R133, R76, 0x10, RZ ;  /* 0x000000104c857819 */ /* 0x000fe200000006ff */
[----:B------:R-:W-:Y:S01]  /*2b90*/  @!P5 IMAD.MOV.U32 R135, RZ, RZ, R144 ;  /* 0x000000ffff87d224 */ /* 0x000fe200078e0090 */
[----:B------:R-:W-:Y:S01]  /*2ba0*/  SHF.L.U32 R136, R146, 0x10, RZ ;  /* 0x0000001092887819 */ /* 0x000fe200000006ff */
[----:B----4-:R-:W-:Y:S01]  /*2bb0*/  @P5 FFMA.FTZ R134, R145, R140, R134 ;  /* 0x0000008c91865223 */ /* 0x010fe20000010086 */
[----:B------:R-:W-:Y:S01]  /*2bc0*/  @!P5 MOV R132, R79 ;  /* 0x0000004f0084d202 */ /* 0x000fe20000000f00 */
[----:B-----5:R-:W-:Y:S01]  /*2bd0*/  @P5 FFMA.FTZ R135, R149, R141, R144 ;  /* 0x0000008d95875223 */ /* 0x020fe20000010090 */
[----:B------:R-:W-:Y:S01]  /*2be0*/  @P5 FFMA.FTZ R133, R78, R143, R133 ;  /* 0x0000008f4e855223 */ /* 0x000fe20000010085 */
[----:B------:R-:W-:Y:S01]  /*2bf0*/  @P5 FFMA.FTZ R132, R148, R142, R79 ;  /* 0x0000008e94845223 */ /* 0x000fe2000001004f */
[----:B------:R-:W-:Y:S01]  /*2c00*/  F2FP.BF16.F32.PACK_AB R78, RZ, R114 ;  /* 0x00000072ff4e723e */ /* 0x000fe200000010ff */
[----:B0-----:R-:W-:Y:S01]  /*2c10*/  @P5 FFMA.FTZ R136, R147, R77, R136 ;  /* 0x0000004d93885223 */ /* 0x001fe20000010088 */
        /* <DEDUP_REMOVED lines=12> */
.L_x_83:
[----:B0123--:R-:W0:Y:S01]  /*2ce0*/  @P5 LDC R79, c[0x0][0x40c] ;  /* 0x00010300ff4f5b82 */ /* 0x00fe220000000800 */
[----:B------:R-:W-:Y:S01]  /*2cf0*/  @P5 SHF.L.U32 R76, R134, 0x10, RZ ;  /* 0x00000010864c5819 */ /* 0x000fe200000006ff */
[----:B------:R-:W-:Y:S01]  /*2d00*/  @P5 IMAD.U32 R78, R114, 0x10000, RZ ;  /* 0x00010000724e5824 */ /* 0x000fe200078e00ff */
[----:B------:R-:W-:Y:S01]  /*2d10*/  @P5 SHF.L.U32 R104, R133, 0x10, RZ ;  /* 0x0000001085685819 */ /* 0x000fe200000006ff */
[----:B------:R-:W-:Y:S02]  /*2d20*/  HFMA2 R133, -RZ, RZ, 0, 0 ;  /* 0x00000000ff857431 */ /* 0x000fe400000001ff */
[----:B------:R-:W-:Y:S01]  /*2d30*/  IMAD.MOV.U32 R114, RZ, RZ, RZ ;  /* 0x000000ffff727224 */ /* 0x000fe200078e00ff */
[----:B------:R-:W-:Y:S01]  /*2d40*/  @P5 SHF.L.U32 R144, R132, 0x10, RZ ;  /* 0x0000001084905819 */ /* 0x000fe200000006ff */
[----:B------:R-:W-:Y:S01]  /*2d50*/  HFMA2 R132, -RZ, RZ, 0, 0 ;  /* 0x00000000ff847431 */ /* 0x000fe200000001ff */
[----:B------:R-:W1:Y:S01]  /*2d60*/  @P5 LDC R115, c[0x0][0x40c] ;  /* 0x00010300ff735b82 */ /* 0x000e620000000800 */
[----:B------:R-:W-:Y:S01]  /*2d70*/  @P5 SHF.L.U32 R142, R35, 0x10, RZ ;  /* 0x00000010238e5819 */ /* 0x000fe200000006ff */
[----:B------:R-:W-:Y:S01]  /*2d80*/  IMAD.MOV.U32 R136, RZ, RZ, RZ ;  /* 0x000000ffff887224 */ /* 0x000fe200078e00ff */
[----:B------:R-:W-:-:S05]  /*2d90*/  MOV R134, RZ ;  /* 0x000000ff00867202 */ /* 0x000fca0000000f00 */
[----:B------:R-:W2:Y:S08]  /*2da0*/  @P5 LDC R135, c[0x0][0x40c] ;  /* 0x00010300ff875b82 */ /* 0x000eb00000000800 */
[----:B------:R-:W3:Y:S01]  /*2db0*/  @P5 LDC R77, c[0x0][0x40c] ;  /* 0x00010300ff4d5b82 */ /* 0x000ee20000000800 */
[----:B0-----:R-:W-:Y:S01]  /*2dc0*/  @P5 FMUL.FTZ R133, R76, R79 ;  /* 0x0000004f4c855220 */ /* 0x001fe20000410000 */
[----:B------:R-:W-:Y:S01]  /*2dd0*/  @P5 SHF.L.U32 R76, R32, 0x10, RZ ;  /* 0x00000010204c5819 */ /* 0x000fe200000006ff */
[----:B------:R-:W-:-:S05]  /*2de0*/  @P5 IMAD.U32 R79, R34, 0x10000, RZ ;  /* 0x00010000224f5824 */ /* 0x000fca00078e00ff */
[----:B------:R-:W0:Y:S01]  /*2df0*/  @P5 LDC R141, c[0x0][0x40c] ;  /* 0x00010300ff8d5b82 */ /* 0x000e220000000800 */
[----:B-1----:R-:W-:Y:S01]  /*2e00*/  @P5 FMUL.FTZ R114, R78, R115 ;  /* 0x000000734e725220 */ /* 0x002fe20000410000 */
[----:B------:R-:W-:Y:S02]  /*2e10*/  @P5 SHF.L.U32 R78, R33, 0x10, RZ ;  /* 0x00000010214e5819 */ /* 0x000fe400000006ff */
[----:B------:R-:W-:-:S04]  /*2e20*/  MOV R115, RZ ;  /* 0x000000ff00737202 */ /* 0x000fc80000000f00 */
[----:B------:R-:W1:Y:S01]  /*2e30*/  @P5 LDC R145, c[0x0][0x40c] ;  /* 0x00010300ff915b82 */ /* 0x000e620000000800 */
[----:B--2---:R-:W-:Y:S01]  /*2e40*/  @P5 FMUL.FTZ R134, R104, R135 ;  /* 0x0000008768865220 */ /* 0x004fe20000410000 */
[----:B------:R-:W-:Y:S02]  /*2e50*/  IMAD.MOV.U32 R104, RZ, RZ, RZ ;  /* 0x000000ffff687224 */ /* 0x000fe400078e00ff */
[----:B------:R-:W-:-:S04]  /*2e60*/  HFMA2 R135, -RZ, RZ, 0, 0 ;  /* 0x00000000ff877431 */ /* 0x000fc800000001ff */
[----:B------:R-:W2:Y:S01]  /*2e70*/  @P5 LDC R140, c[0x0][0x40c] ;  /* 0x00010300ff8c5b82 */ /* 0x000ea20000000800 */
[----:B---3--:R-:W-:Y:S01]  /*2e80*/  @P5 FMUL.FTZ R132, R76, R77 ;  /* 0x0000004d4c845220 */ /* 0x008fe20000410000 */
[----:B------:R-:W-:-:S04]  /*2e90*/  F2FP.BF16.F32.PACK_AB R77, RZ, R133 ;  /* 0x00000085ff4d723e */ /* 0x000fc800000010ff */
[----:B------:R-:W-:Y:S02]  /*2ea0*/  F2FP.BF16.F32.PACK_AB R76, RZ, R132 ;  /* 0x00000084ff4c723e */ /* 0x000fe400000010ff */
[----:B------:R-:W3:Y:S01]  /*2eb0*/  @P5 LDC R143, c[0x0][0x40c] ;  /* 0x00010300ff8f5b82 */ /* 0x000ee20000000800 */
[----:B0-----:R-:W-:Y:S01]  /*2ec0*/  @P5 FMUL.FTZ R104, R78, R141 ;  /* 0x0000008d4e685220 */ /* 0x001fe20000410000 */
[----:B------:R-:W-:Y:S02]  /*2ed0*/  F2FP.BF16.F32.PACK_AB R141, RZ, R134 ;  /* 0x00000086ff8d723e */ /* 0x000fe400000010ff */
[----:B------:R-:W-:Y:S02]  /*2ee0*/  PRMT R76, R76, 0x5410, R77 ;  /* 0x000054104c4c7816 */ /* 0x000fe4000000004d */
[----:B------:R-:W-:Y:S01]  /*2ef0*/  F2FP.BF16.F32.PACK_AB R78, RZ, R104 ;  /* 0x00000068ff4e723e */ /* 0x000fe200000010ff */
[----:B-1----:R-:W-:Y:S01]  /*2f00*/  @P5 FMUL.FTZ R136, R144, R145 ;  /* 0x0000009190885220 */ /* 0x002fe20000410000 */
[----:B--2---:R-:W-:Y:S01]  /*2f10*/  @P5 FMUL.FTZ R115, R79, R140 ;  /* 0x0000008c4f735220 */ /* 0x004fe20000410000 */
[----:B------:R-:W-:-:S04]  /*2f20*/  F2FP.BF16.F32.PACK_AB R79, RZ, R114 ;  /* 0x00000072ff4f723e */ /* 0x000fc800000010ff */
[----:B------:R-:W-:Y:S02]  /*2f30*/  F2FP.BF16.F32.PACK_AB R140, RZ, R115 ;  /* 0x00000073ff8c723e */ /* 0x000fe400000010ff */
[----:B------:R-:W-:Y:S01]  /*2f40*/  PRMT R77, R78, 0x5410, R79 ;  /* 0x000054104e4d7816 */ /* 0x000fe2000000004f */
[----:B---3--:R-:W-:Y:S01]  /*2f50*/  @P5 FMUL.FTZ R135, R142, R143 ;  /* 0x0000008f8e875220 */ /* 0x008fe20000410000 */
[----:B------:R-:W-:Y:S02]  /*2f60*/  F2FP.BF16.F32.PACK_AB R143, RZ, R136 ;  /* 0x00000088ff8f723e */ /* 0x000fe400000010ff */
[----:B------:R-:W-:Y:S02]  /*2f70*/  PRMT R78, R140, 0x5410, R141 ;  /* 0x000054108c4e7816 */ /* 0x000fe4000000008d */
[----:B------:R-:W-:-:S04]  /*2f80*/  F2FP.BF16.F32.PACK_AB R142, RZ, R135 ;  /* 0x00000087ff8e723e */ /* 0x000fc800000010ff */
[----:B------:R-:W-:-:S07]  /*2f90*/  PRMT R79, R142, 0x5410, R143 ;  /* 0x000054108e4f7816 */ /* 0x000fce000000008f */
.L_x_84:
[----:B------:R-:W0:Y:S02]  /*2fa0*/  LDC.64 R140, c[0x0][0x3a8] ;  /* 0x0000ea00ff8c7b82 */ /* 0x000e240000000a00 */
[----:B0-----:R-:W-:-:S05]  /*2fb0*/  IMAD.WIDE.U32 R140, R139, 0x10, R140 ;  /* 0x000000108b8c7825 */ /* 0x001fca00078e008c */
[----:B------:R4:W-:Y:S02]  /*2fc0*/  STG.E.128 desc[UR6][R140.64], R76 ;  /* 0x0000004c8c007986 */ /* 0x0009e4000c101d06 */
.L_x_81:
[----:B------:R-:W-:Y:S05]  /*2fd0*/  BSYNC.RECONVERGENT B0 ;  /* 0x0000000000007941 */ /* 0x000fea0003800200 */
.L_x_80:
[----:B01234-:R-:W-:Y:S01]  /*2fe0*/  FADD.FTZ R77, RZ, R116 ;  /* 0x00000074ff4d7221 */ /* 0x01ffe20000010000 */
[C---:B------:R-:W-:Y:S01]  /*2ff0*/  ISETP.GT.U32.AND P5, PT, R5.reuse, 0xff, PT ;  /* 0x000000ff0500780c */ /* 0x040fe20003fa4070 */
[----:B------:R-:W0:Y:S01]  /*3000*/  S2UR UR5, SR_CgaCtaId ;  /* 0x00000000000579c3 */ /* 0x000e220000008800 */
[C---:B------:R-:W-:Y:S01]  /*3010*/  ISETP.GT.U32.AND P6, PT, R5.reuse, 0x17f, PT ;  /* 0x0000017f0500780c */ /* 0x040fe20003fc4070 */
[----:B------:R-:W-:Y:S01]  /*3020*/  FADD.FTZ R76, R96, R77 ;  /* 0x0000004d604c7221 */ /* 0x000fe20000010000 */
[----:B------:R-:W-:Y:S01]  /*3030*/  P2R R78, PR, RZ, 0x2 ;  /* 0x00000002ff4e7803 */ /* 0x000fe20000000000 */
[----:B------:R-:W-:Y:S01]  /*3040*/  UMOV UR4, 0x400 ;  /* 0x0000040000047882 */ /* 0x000fe20000000000 */
[----:B------:R-:W-:Y:S01]  /*3050*/  ISETP.GT.U32.AND P1, PT, R5, 0x1ff, PT ;  /* 0x000001ff0500780c */ /* 0x000fe20003f24070 */
[----:B------:R-:W-:-:S04]  /*3060*/  FADD.FTZ R77, R97, R76 ;  /* 0x0000004c614d7221 */ /* 0x000fc80000010000 */
        /* <DEDUP_REMOVED lines=71> */
[----:B------:R-:W-:-:S05]  /*34e0*/  FFMA.FTZ R77, R140, R140, R77 ;  /* 0x0000008c8c4d7223 */ /* 0x000fca000001004d */
        /* <DEDUP_REMOVED lines=66> */
[----:B------:R-:W0:Y:S02]  /*3910*/  SHFL.BFLY PT, R78, R77, 0x1, 0x1f ;  /* 0x0c201f004d4e7f89 */ /* 0x000e2400000e0000 */
[----:B0-----:R-:W-:-:S07]  /*3920*/  FADD.FTZ R78, R77, R78 ;  /* 0x0000004e4d4e7221 */ /* 0x001fce0000010000 */
[----:B------:R-:W-:Y:S01]  /*3930*/  @!P5 SHF.R.U32.HI R77, RZ, 0x2, R0 ;  /* 0x00000002ff4dd819 */ /* 0x000fe20000011600 */
[----:B------:R-:W0:Y:S02]  /*3940*/  SHFL.BFLY PT, R79, R78, 0x2, 0x1f ;  /* 0x0c401f004e4f7f89 */ /* 0x000e2400000e0000 */
[----:B0-----:R-:W-:Y:S01]  /*3950*/  FADD.FTZ R79, R78, R79 ;  /* 0x0000004f4e4f7221 */ /* 0x001fe20000010000 */
[----:B------:R-:W-:-:S04]  /*3960*/  @!P5 LOP3.LUT R78, R77, 0x18, RZ, 0xc0, !PT ;  /* 0x000000184d4ed812 */ /* 0x000fc800078ec0ff */
[----:B------:R-:W0:Y:S02]  /*3970*/  SHFL.BFLY PT, R140, R79, 0x4, 0x1f ;  /* 0x0c801f004f8c7f89 */ /* 0x000e2400000e0000 */
[----:B0-----:R-:W-:Y:S01]  /*3980*/  FADD.FTZ R140, R79, R140 ;  /* 0x0000008c4f8c7221 */ /* 0x001fe20000010000 */
[----:B------:R-:W-:-:S04]  /*3990*/  IMAD.MOV.U32 R79, RZ, RZ, RZ ;  /* 0x000000ffff4f7224 */ /* 0x000fc800078e00ff */
[----:B------:R-:W0:Y:S02]  /*39a0*/  SHFL.BFLY PT, R139, R140, 0x8, 0x1f ;  /* 0x0d001f008c8b7f89 */ /* 0x000e2400000e0000 */
[----:B0-----:R-:W-:-:S05]  /*39b0*/  FADD.FTZ R139, R140, R139 ;  /* 0x0000008b8c8b7221 */ /* 0x001fca0000010000 */
[----:B------:R-:W0:Y:S02]  /*39c0*/  SHFL.BFLY PT, R142, R139, 0x10, 0x1f ;  /* 0x0e001f008b8e7f89 */ /* 0x000e2400000e0000 */
[----:B0-----:R-:W-:-:S05]  /*39d0*/  FADD.FTZ R77, R139, R142 ;  /* 0x0000008e8b4d7221 */ /* 0x001fca0000010000 */
[----:B------:R0:W-:Y:S01]  /*39e0*/  @!P5 STS.64 [R78+UR4], R76 ;  /* 0x0000004c4e00d988 */ /* 0x0001e20008000a04 */
[----:B------:R-:W-:Y:S01]  /*39f0*/  BAR.SYNC.DEFER_BLOCKING 0x0 ;  /* 0x0000000000007b1d */ /* 0x000fe20000010000 */
[----:B------:R-:W-:Y:S02]  /*3a00*/  ISETP.GT.U32.AND P5, PT, R3, 0x3, PT ;  /* 0x000000030300780c */ /* 0x000fe40003fa4070 */
[----:B0-----:R-:W-:-:S11]  /*3a10*/  CS2R R76, SRZ ;  /* 0x00000000004c7805 */ /* 0x001fd6000001ff00 */
[----:B------:R-:W-:Y:S02]  /*3a20*/  @!P5 LEA R139, R3, UR4, 0x3 ;  /* 0x00000004038bdc11 */ /* 0x000fe4000f8e18ff */
[----:B------:R-:W-:-:S05]  /*3a30*/  @!P5 MOV R79, R6 ;  /* 0x00000006004fd202 */ /* 0x000fca0000000f00 */
[----:B------:R-:W0:Y:S04]  /*3a40*/  SHFL.DOWN PT, R140, R79, 0x2, 0x1f ;  /* 0x08401f004f8c7f89 */ /* 0x000e2800000e0000 */
[----:B------:R1:W2:Y:S01]  /*3a50*/  @!P5 LDS.64 R76, [R139] ;  /* 0x000000008b4cd984 */ /* 0x0002a20000000a00 */
[----:B------:R-:W-:Y:S02]  /*3a60*/  ISETP.NE.AND P5, PT, R0, RZ, PT ;  /* 0x000000ff0000720c */ /* 0x000fe40003fa5270 */
[-C--:B-1----:R-:W-:Y:S02]  /*3a70*/  I2FP.F32.S32 R139, R79.reuse ;  /* 0x0000004f008b7245 */ /* 0x082fe40000201400 */
[----:B0-----:R-:W-:Y:S02]  /*3a80*/  IADD3 R142, PT, PT, R140, R79, RZ ;  /* 0x0000004f8c8e7210 */ /* 0x001fe40007ffe0ff */
[----:B------:R-:W-:-:S02]  /*3a90*/  I2FP.F32.S32 R140, R140 ;  /* 0x0000008c008c7245 */ /* 0x000fc40000201400 */
[----:B------:R-:W-:Y:S01]  /*3aa0*/  I2FP.F32.S32 R143, R142 ;  /* 0x0000008e008f7245 */ /* 0x000fe20000201400 */
[----:B------:R-:W0:Y:S03]  /*3ab0*/  SHFL.DOWN PT, R145, R142, 0x1, 0x1f ;  /* 0x08201f008e917f89 */ /* 0x000e2600000e0000 */
[----:B------:R-:W1:Y:S01]  /*3ac0*/  MUFU.RCP R144, R143 ;  /* 0x0000008f00907308 */ /* 0x000e620000001000 */
[----:B--2---:R-:W2:Y:S04]  /*3ad0*/  SHFL.DOWN PT, R141, R76, 0x2, 0x1f ;  /* 0x08401f004c8d7f89 */ /* 0x004ea800000e0000 */
[----:B------:R-:W3:Y:S01]  /*3ae0*/  SHFL.DOWN PT, R78, R77, 0x2, 0x1f ;  /* 0x08401f004d4e7f89 */ /* 0x000ee200000e0000 */
[----:B0-----:R-:W-:Y:S01]  /*3af0*/  IMAD.IADD R142, R142, 0x1, R145 ;  /* 0x000000018e8e7824 */ /* 0x001fe200078e0291 */
[----:B------:R-:W-:-:S04]  /*3b00*/  I2FP.F32.S32 R145, R145 ;  /* 0x0000009100917245 */ /* 0x000fc80000201400 */
[----:B------:R-:W-:-:S06]  /*3b10*/  I2FP.F32.S32 R142, R142 ;  /* 0x0000008e008e7245 */ /* 0x000fcc0000201400 */
[----:B------:R-:W0:Y:S01]  /*3b20*/  MUFU.RCP R142, R142 ;  /* 0x0000008e008e7308 */ /* 0x000e220000001000 */
[C---:B--2---:R-:W-:Y:S01]  /*3b30*/  FMUL.FTZ R146, R141.reuse, R140 ;  /* 0x0000008c8d927220 */ /* 0x044fe20000410000 */
[----:B------:R-:W-:-:S03]  /*3b40*/  FADD.FTZ R141, -R141, R76 ;  /* 0x0000004c8d8d7221 */ /* 0x000fc60000010100 */
[----:B------:R-:W-:Y:S01]  /*3b50*/  FFMA.FTZ R79, R139, R76, R146 ;  /* 0x0000004c8b4f7223 */ /* 0x000fe20000010092 */
[----:B------:R-:W-:Y:S01]  /*3b60*/  FMUL.FTZ R141, R141, R141 ;  /* 0x0000008d8d8d7220 */ /* 0x000fe20000410000 */
[----:B---3--:R-:W-:Y:S02]  /*3b70*/  FADD.FTZ R77, R78, R77 ;  /* 0x0000004d4e4d7221 */ /* 0x008fe40000010000 */
[----:B-1----:R-:W-:Y:S01]  /*3b80*/  FMUL.FTZ R76, R144, R79 ;  /* 0x0000004f904c7220 */ /* 0x002fe20000410000 */
[----:B------:R-:W-:-:S04]  /*3b90*/  FMUL.FTZ R141, R141, R139 ;  /* 0x0000008b8d8d7220 */ /* 0x000fc80000410000 */
[----:B------:R-:W1:Y:S01]  /*3ba0*/  SHFL.DOWN PT, R79, R76, 0x1, 0x1f ;  /* 0x08201f004c4f7f89 */ /* 0x000e6200000e0000 */
[----:B------:R-:W-:-:S04]  /*3bb0*/  FMUL.FTZ R141, R141, R140 ;  /* 0x0000008c8d8d7220 */ /* 0x000fc80000410000 */
[----:B------:R-:W-:-:S05]  /*3bc0*/  FFMA.FTZ R77, R144, R141, R77 ;  /* 0x0000008d904d7223 */ /* 0x000fca000001004d */
[----:B------:R-:W2:Y:S01]  /*3bd0*/  SHFL.DOWN PT, R78, R77, 0x1, 0x1f ;  /* 0x08201f004d4e7f89 */ /* 0x000ea200000e0000 */
[----:B-1----:R-:W-:Y:S01]  /*3be0*/  FADD.FTZ R139, R76, -R79 ;  /* 0x8000004f4c8b7221 */ /* 0x002fe20000010000 */
[----:B------:R-:W-:-:S03]  /*3bf0*/  FMUL.FTZ R144, R79, R145 ;  /* 0x000000914f907220 */ /* 0x000fc60000410000 */
[----:B------:R-:W-:Y:S01]  /*3c00*/  FMUL.FTZ R140, R139, R139 ;  /* 0x0000008b8b8c7220 */ /* 0x000fe20000410000 */
[----:B------:R-:W-:-:S03]  /*3c10*/  FFMA.FTZ R79, R143, R76, R144 ;  /* 0x0000004c8f4f7223 */ /* 0x000fc60000010090 */
[----:B------:R-:W-:Y:S01]  /*3c20*/  FMUL.FTZ R140, R143, R140 ;  /* 0x0000008c8f8c7220 */ /* 0x000fe20000410000 */
[----:B0-----:R-:W-:Y:S01]  /*3c30*/  FMUL.FTZ R139, R142, R79 ;  /* 0x0000004f8e8b7220 */ /* 0x001fe20000410000 */
[----:B--2---:R-:W-:Y:S01]  /*3c40*/  FADD.FTZ R79, R77, R78 ;  /* 0x0000004e4d4f7221 */ /* 0x004fe20000010000 */
[----:B------:R-:W0:Y:S01]  /*3c50*/  LDC R143, c[0x0][0x448] ;  /* 0x00011200ff8f7b82 */ /* 0x000e220000000800 */
[----:B------:R-:W-:-:S03]  /*3c60*/  FMUL.FTZ R140, R140, R145 ;  /* 0x000000918c8c7220 */ /* 0x000fc60000410000 */
[----:B------:R-:W1:Y:S01]  /*3c70*/  SHFL.IDX PT, R139, R139, RZ, 0x1f ;  /* 0x00001fff8b8b7589 */ /* 0x000e6200000e0000 */
[----:B------:R-:W-:-:S03]  /*3c80*/  FFMA.FTZ R142, R142, R140, R79 ;  /* 0x0000008c8e8e7223 */ /* 0x000fc6000001004f */
[----:B------:R-:W2:Y:S03]  /*3c90*/  @!P5 LDC.64 R78, c[0x0][0x3c0] ;  /* 0x0000f000ff4edb82 */ /* 0x000ea60000000a00 */
[----:B------:R-:W0:Y:S05]  /*3ca0*/  SHFL.IDX PT, R142, R142, RZ, 0x1f ;  /* 0x00001fff8e8e7589 */ /* 0x000e2a00000e0000 */
[----:B------:R-:W3:Y:S01]  /*3cb0*/  @!P5 LDC.64 R76, c[0x0][0x3c8] ;  /* 0x0000f200ff4cdb82 */ /* 0x000ee20000000a00 */
[----:B-1----:R-:W-:Y:S01]  /*3cc0*/  FMUL.FTZ R140, R139, R139 ;  /* 0x0000008b8b8c7220 */ /* 0x002fe20000410000 */
[----:B--2---:R-:W-:-:S04]  /*3cd0*/  @!P5 IMAD.WIDE R78, R4, 0x4, R78 ;  /* 0x00000004044ed825 */ /* 0x004fc800078e024e */
[----:B------:R-:W-:Y:S01]  /*3ce0*/  FSEL R141, R140, RZ, P6 ;  /* 0x000000ff8c8d7208 */ /* 0x000fe20003000000 */
[----:B0-----:R-:W-:Y:S01]  /*3cf0*/  FFMA.FTZ R140, R142, UR10, R143 ;  /* 0x0000000a8e8c7c23 */ /* 0x001fe2000801008f */
[----:B------:R0:W-:Y:S03]  /*3d00*/  @!P5 STG.E desc[UR6][R78.64], R139 ;  /* 0x0000008b4e00d986 */ /* 0x0001e6000c101906 */
[----:B------:R-:W-:Y:S01]  /*3d10*/  FADD.FTZ R140, R140, R141 ;  /* 0x0000008d8c8c7221 */ /* 0x000fe20000010000 */
[----:B---3--:R-:W-:-:S05]  /*3d20*/  @!P5 IMAD.WIDE R76, R4, 0x4, R76 ;  /* 0x00000004044cd825 */ /* 0x008fca00078e024c */
[----:B------:R-:W1:Y:S02]  /*3d30*/  MUFU.RSQ R140, R140 ;  /* 0x0000008c008c7308 */ /* 0x000e640000001400 */
[----:B-1----:R0:W-:Y:S01]  /*3d40*/  @!P5 STG.E desc[UR6][R76.64], R140 ;  /* 0x0000008c4c00d986 */ /* 0x0021e2000c101906 */
[----:B-----5:R-:W-:-:S13]  /*3d50*/  ISETP.GE.AND P5, PT, R138, 0x1, PT ;  /* 0x000000018a00780c */ /* 0x020fda0003fa6270 */
[----:B0-----:R-:W-:Y:S05]  /*3d60*/  @!P5 BRA `(.L_x_85) ;  /* 0x000000100010d947 */ /* 0x001fea0003800000 */
[----:B------:R-:W-:Y:S01]  /*3d70*/  IADD3 R138, PT, PT, R138, -0x1, RZ ;  /* 0xffffffff8a8a7810 */ /* 0x000fe20007ffe0ff */
[----:B------:R-:W-:Y:S04]  /*3d80*/  BSSY.RECONVERGENT B0, `(.L_x_86) ;  /* 0x0000037000007945 */ /* 0x000fe80003800200 */
[----:B------:R-:W-:Y:S01]  /*3d90*/  IMAD R138, R138, R137, RZ ;  /* 0x000000898a8a7224 */ /* 0x000fe200078e02ff */
[----:B------:R-:W-:-:S04]  /*3da0*/  FSEL R137, R139, RZ, !P6 ;  /* 0x000000ff8b897208 */ /* 0x000fc80007000000 */
[----:B------:R-:W-:-:S04]  /*3db0*/  SHF.R.S32.HI R77, RZ, 0x1f, R138 ;  /* 0x0000001fff4d7819 */ /* 0x000fc8000001148a */
[----:B------:R-:W-:-:S04]  /*3dc0*/  LEA.HI R77, R77, R138, RZ, 0x3 ;  /* 0x0000008a4d4d7211 */ /* 0x000fc800078f18ff */
[----:B------:R-:W-:Y:S01]  /*3dd0*/  LEA.HI.SX32 R141, R77, R2, 0x1d ;  /* 0x000000024d8d7211 */ /* 0x000fe200078feaff */
[----:B------:R-:W-:Y:S06]  /*3de0*/  @!P0 BRA `(.L_x_87) ;  /* 0x0000000000c08947 */ /* 0x000fec0003800000 */
[--C-:B------:R-:W-:Y:S01]  /*3df0*/  FADD.FTZ R77, R116, -R137.reuse ;  /* 0x80000089744d7221 */ /* 0x100fe20000010000 */
[----:B------:R-:W-:Y:S01]  /*3e00*/  SHF.L.U32 R79, R72, 0x10, RZ ;  /* 0x00000010484f7819 */ /* 0x000fe200000006ff */
[----:B------:R-:W-:Y:S01]  /*3e10*/  FADD.FTZ R143, R97, -R137 ;  /* 0x80000089618f7221 */ /* 0x000fe20000010000 */
[----:B------:R-:W-:Y:S02]  /*3e20*/  IMAD.U32 R139, R68, 0x10000, RZ ;  /* 0x00010000448b7824 */ /* 0x000fe400078e00ff */
[C---:B------:R-:W-:Y:S01]  /*3e30*/  FMUL.FTZ R76, R140.reuse, R77 ;  /* 0x0000004d8c4c7220 */ /* 0x040fe20000410000 */
[----:B------:R-:W-:Y:S01]  /*3e40*/  SHF.L.U32 R78, R73, 0x10, RZ ;  /* 0x00000010494e7819 */ /* 0x000fe200000006ff */
[----:B------:R-:W-:Y:S01]  /*3e50*/  FMUL.FTZ R77, R140, R143 ;  /* 0x0000008f8c4d7220 */ /* 0x000fe20000410000 */
[----:B------:R-:W-:Y:S01]  /*3e60*/  SHF.L.U32 R138, R69, 0x10, RZ ;  /* 0x00000010458a7819 */ /* 0x000fe200000006ff */
[----:B------:R-:W-:Y:S01]  /*3e70*/  FFMA.FTZ R76, R76, R79, R139 ;  /* 0x0000004f4c4c7223 */ /* 0x000fe2000001008b */
[--C-:B------:R-:W-:Y:S01]  /*3e80*/  FADD.FTZ R79, R107, -R137.reuse ;  /* 0x800000896b4f7221 */ /* 0x100fe20000010000 */
[--C-:B------:R-:W-:Y:S01]  /*3e90*/  FADD.FTZ R139, R118, -R137.reuse ;  /* 0x80000089768b7221 */ /* 0x100fe20000010000 */
[----:B------:R-:W-:Y:S01]  /*3ea0*/  FADD.FTZ R145, R119, -R137 ;  /* 0x8000008977917221 */ /* 0x000fe20000010000 */
[----:B------:R-:W-:Y:S01]  /*3eb0*/  FFMA.FTZ R77, R77, R78, R138 ;  /* 0x0000004e4d4d7223 */ /* 0x000fe2000001008a */
[----:B------:R-:W-:Y:S01]  /*3ec0*/  SHF.L.U32 R138, R70, 0x10, RZ ;  /* 0x00000010468a7819 */ /* 0x000fe200000006ff */
[----:B------:R-:W-:-:S02]  /*3ed0*/  IMAD.U32 R78, R74, 0x10000, RZ ;  /* 0x000100004a4e7824 */ /* 0x000fc400078e00ff */
[C---:B------:R-:W-:Y:S01]  /*3ee0*/  FMUL.FTZ R79, R140.reuse, R79 ;  /* 0x0000004f8c4f7220 */ /* 0x040fe20000410000 */
[C---:B------:R-:W-:Y:S01]  /*3ef0*/  FMUL.FTZ R144, R140.reuse, R145 ;  /* 0x000000918c907220 */ /* 0x040fe20000410000 */
[----:B------:R-:W-:Y:S01]  /*3f00*/  FMUL.FTZ R142, R140, R139 ;  /* 0x0000008b8c8e7220 */ /* 0x000fe20000410000 */
[----:B------:R-:W-:Y:S01]  /*3f10*/  SHF.L.U32 R143, R75, 0x10, RZ ;  /* 0x000000104b8f7819 */ /* 0x000fe200000006ff */
[----:B------:R-:W-:Y:S01]  /*3f20*/  FFMA.FTZ R145, R79, R78, R138 ;  /* 0x0000004e4f917223 */ /* 0x000fe2000001008a */
[----:B------:R-:W-:Y:S01]  /*3f30*/  IMAD.U32 R147, R71, 0x10000, RZ ;  /* 0x0001000047937824 */ /* 0x000fe200078e00ff */
[----:B------:R-:W0:Y:S01]  /*3f40*/  LDC.64 R138, c[0x0][0x428] ;  /* 0x00010a00ff8a7b82 */ /* 0x000e220000000a00 */
[----:B------:R-:W-:Y:S01]  /*3f50*/  SHF.L.U32 R151, R89, 0x10, RZ ;  /* 0x0000001059977819 */ /* 0x000fe200000006ff */
[----:B------:R-:W-:Y:S01]  /*3f60*/  FADD.FTZ R79, R96, -R137 ;  /* 0x80000089604f7221 */ /* 0x000fe20000010000 */
[----:B------:R-:W-:Y:S01]  /*3f70*/  SHF.L.U32 R153, R88, 0x10, RZ ;  /* 0x0000001058997819 */ /* 0x000fe200000006ff */
[----:B------:R-:W-:Y:S01]  /*3f80*/  FFMA.FTZ R149, R142, R143, R147 ;  /* 0x0000008f8e957223 */ /* 0x000fe20000010093 */
[--C-:B------:R-:W-:Y:S01]  /*3f90*/  FADD.FTZ R143, R106, -R137.reuse ;  /* 0x800000896a8f7221 */ /* 0x100fe20000010000 */
[----:B------:R-:W-:Y:S01]  /*3fa0*/  FADD.FTZ R147, R117, -R137 ;  /* 0x8000008975937221 */ /* 0x000fe20000010000 */
[----:B------:R-:W-:Y:S01]  /*3fb0*/  SHF.L.U32 R146, R92, 0x10, RZ ;  /* 0x000000105c927819 */ /* 0x000fe200000006ff */
[----:B------:R-:W-:Y:S01]  /*3fc0*/  FFMA.FTZ R152, R144, R151, R153 ;  /* 0x0000009790987223 */ /* 0x000fe20000010099 */
[----:B------:R-:W-:Y:S01]  /*3fd0*/  SHF.L.U32 R144, R93, 0x10, RZ ;  /* 0x000000105d907819 */ /* 0x000fe200000006ff */
[----:B------:R-:W-:Y:S01]  /*3fe0*/  FMUL.FTZ R143, R140, R143 ;  /* 0x0000008f8c8f7220 */ /* 0x000fe20000410000 */
[----:B------:R-:W-:Y:S01]  /*3ff0*/  SHF.L.U32 R150, R90, 0x10, RZ ;  /* 0x000000105a967819 */ /* 0x000fe200000006ff */
[----:B------:R-:W-:Y:S01]  /*4000*/  IMAD.U32 R78, R95, 0x10000, RZ ;  /* 0x000100005f4e7824 */ /* 0x000fe200078e00ff */
[----:B------:R-:W-:Y:S01]  /*4010*/  SHF.L.U32 R142, R94, 0x10, RZ ;  /* 0x000000105e8e7819 */ /* 0x000fe200000006ff */
[----:B------:R-:W-:-:S02]  /*4020*/  IMAD.U32 R148, R91, 0x10000, RZ ;  /* 0x000100005b947824 */ /* 0x000fc400078e00ff */
[C---:B------:R-:W-:Y:S01]  /*4030*/  FMUL.FTZ R147, R140.reuse, R147 ;  /* 0x000000938c937220 */ /* 0x040fe20000410000 */
[----:B------:R-:W-:Y:S01]  /*4040*/  FMUL.FTZ R79, R140, R79 ;  /* 0x0000004f8c4f7220 */ /* 0x000fe20000410000 */
[----:B------:R-:W-:Y:S02]  /*4050*/  FFMA.FTZ R144, R143, R144, R146 ;  /* 0x000000908f907223 */ /* 0x000fe40000010092 */
[----:B------:R-:W-:Y:S01]  /*4060*/  FFMA.FTZ R148, R147, R148, R150 ;  /* 0x0000009493947223 */ /* 0x000fe20000010096 */
[----:B------:R-:W-:Y:S01]  /*4070*/  FFMA.FTZ R143, R79, R78, R142 ;  /* 0x0000004e4f8f7223 */ /* 0x000fe2000001008e */
[----:B------:R-:W-:Y:S02]  /*4080*/  F2FP.BF16.F32.PACK_AB R79, R152, R149 ;  /* 0x00000095984f723e */ /* 0x000fe400000010ff */
[----:B------:R-:W-:Y:S01]  /*4090*/  F2FP.BF16.F32.PACK_AB R77, R144, R77 ;  /* 0x0000004d904d723e */ /* 0x000fe200000010ff */
[----:B0-----:R-:W-:Y:S01]  /*40a0*/  IMAD.WIDE.U32 R138, R141, 0x10, R138 ;  /* 0x000000108d8a7825 */ /* 0x001fe200078e008a */
[----:B------:R-:W-:-:S02]  /*40b0*/  F2FP.BF16.F32.PACK_AB R78, R148, R145 ;  /* 0x00000091944e723e */ /* 0x000fc400000010ff */
[----:B------:R-:W-:Y:S01]  /*40c0*/  F2FP.BF16.F32.PACK_AB R76, R143, R76 ;  /* 0x0000004c8f4c723e */ /* 0x000fe200000010ff */
[----:B------:R-:W-:-:S04]  /*40d0*/  VIADD R141, R141, 0x80 ;  /* 0x000000808d8d7836 */ /* 0x000fc80000000000 */
[----:B------:R0:W-:Y:S03]  /*40e0*/  STG.E.128 desc[UR6][R138.64], R76 ;  /* 0x0000004c8a007986 */ /* 0x0001e6000c101d06 */
.L_x_87:
[----:B------:R-:W-:Y:S05]  /*40f0*/  BSYNC.RECONVERGENT B0 ;  /* 0x0000000000007941 */ /* 0x000fea0003800200 */
.L_x_86:
[----:B------:R-:W-:Y:S04]  /*4100*/  BSSY.RECONVERGENT B0, `(.L_x_88) ;  /* 0x0000032000007945 */ /* 0x000fe80003800200 */
[----:B------:R-:W-:Y:S05]  /*4110*/  @!P1 BRA `(.L_x_89) ;  /* 0x0000000000c09947 */ /* 0x000fea0003800000 */
[--C-:B0-----:R-:W-:Y:S01]  /*4120*/  FADD.FTZ R77, R120, -R137.reuse ;  /* 0x80000089784d7221 */ /* 0x101fe20000010000 */
[----:B------:R-:W-:Y:S01]  /*4130*/  SHF.L.U32 R79, R64, 0x10, RZ ;  /* 0x00000010404f7819 */ /* 0x000fe200000006ff */
[----:B------:R-:W-:Y:S01]  /*4140*/  FADD.FTZ R143, R99, -R137 ;  /* 0x80000089638f7221 */ /* 0x000fe20000010000 */
[----:B------:R-:W-:Y:S01]  /*4150*/  SHF.L.U32 R139, R60, 0x10, RZ ;  /* 0x000000103c8b7819 */ /* 0x000fe200000006ff */
[C---:B------:R-:W-:Y:S01]  /*4160*/  FMUL.FTZ R76, R140.reuse, R77 ;  /* 0x0000004d8c4c7220 */ /* 0x040fe20000410000 */
[----:B------:R-:W-:Y:S01]  /*4170*/  SHF.L.U32 R138, R61, 0x10, RZ ;  /* 0x000000103d8a7819 */ /* 0x000fe200000006ff */
[----:B------:R-:W-:Y:S02]  /*4180*/  IMAD.U32 R78, R65, 0x10000, RZ ;  /* 0x00010000414e7824 */ /* 0x000fe400078e00ff */
[----:B------:R-:W-:Y:S01]  /*4190*/  FMUL.FTZ R77, R140, R143 ;  /* 0x0000008f8c4d7220 */ /* 0x000fe20000410000 */
[----:B------:R-:W-:Y:S01]  /*41a0*/  FFMA.FTZ R76, R76, R79, R139 ;  /* 0x0000004f4c4c7223 */ /* 0x000fe2000001008b */
[--C-:B------:R-:W-:Y:S01]  /*41b0*/  FADD.FTZ R79, R109, -R137.reuse ;  /* 0x800000896d4f7221 */ /* 0x100fe20000010000 */
[----:B------:R-:W-:Y:S01]  /*41c0*/  FADD.FTZ R139, R122, -R137 ;  /* 0x800000897a8b7221 */ /* 0x000fe20000010000 */
[----:B------:R-:W-:Y:S01]  /*41d0*/  FFMA.FTZ R77, R77, R78, R138 ;  /* 0x0000004e4d4d7223 */ /* 0x000fe2000001008a */
[----:B------:R-:W-:Y:S01]  /*41e0*/  SHF.L.U32 R78, R66, 0x10, RZ ;  /* 0x00000010424e7819 */ /* 0x000fe200000006ff */
[----:B------:R-:W-:-:S02]  /*41f0*/  IMAD.U32 R138, R62, 0x10000, RZ ;  /* 0x000100003e8a7824 */ /* 0x000fc400078e00ff */
[--C-:B------:R-:W-:Y:S01]  /*4200*/  FADD.FTZ R145, R123, -R137.reuse ;  /* 0x800000897b917221 */ /* 0x100fe20000010000 */
[C---:B------:R-:W-:Y:S01]  /*4210*/  FMUL.FTZ R79, R140.reuse, R79 ;  /* 0x0000004f8c4f7220 */ /* 0x040fe20000410000 */
[C---:B------:R-:W-:Y:S01]  /*4220*/  FMUL.FTZ R142, R140.reuse, R139 ;  /* 0x0000008b8c8e7220 */ /* 0x040fe20000410000 */
[----:B------:R-:W-:Y:S01]  /*4230*/  SHF.L.U32 R143, R67, 0x10, RZ ;  /* 0x00000010438f7819 */ /* 0x000fe200000006ff */
[----:B------:R-:W-:Y:S01]  /*4240*/  FMUL.FTZ R144, R140, R145 ;  /* 0x000000918c907220 */ /* 0x000fe20000410000 */
[----:B------:R-:W-:Y:S01]  /*4250*/  FFMA.FTZ R145, R79, R78, R138 ;  /* 0x0000004e4f917223 */ /* 0x000fe2000001008a */
[----:B------:R-:W-:Y:S01]  /*4260*/  SHF.L.U32 R147, R63, 0x10, RZ ;  /* 0x000000103f937819 */ /* 0x000fe200000006ff */
[----:B------:R-:W0:Y:S01]  /*4270*/  LDC.64 R138, c[0x0][0x428] ;  /* 0x00010a00ff8a7b82 */ /* 0x000e220000000a00 */
[----:B------:R-:W-:Y:S01]  /*4280*/  SHF.L.U32 R153, R31, 0x10, RZ ;  /* 0x000000101f997819 */ /* 0x000fe200000006ff */
[----:B------:R-:W-:Y:S02]  /*4290*/  IMAD.U32 R151, R80, 0x10000, RZ ;  /* 0x0001000050977824 */ /* 0x000fe400078e00ff */
[----:B------:R-:W-:Y:S01]  /*42a0*/  FADD.FTZ R79, R98, -R137 ;  /* 0x80000089624f7221 */ /* 0x000fe20000010000 */
[----:B------:R-:W-:Y:S01]  /*42b0*/  FFMA.FTZ R149, R142, R143, R147 ;  /* 0x0000008f8e957223 */ /* 0x000fe20000010093 */
[--C-:B------:R-:W-:Y:S01]  /*42c0*/  FADD.FTZ R143, R108, -R137.reuse ;  /* 0x800000896c8f7221 */ /* 0x100fe20000010000 */
[----:B------:R-:W-:Y:S01]  /*42d0*/  FADD.FTZ R147, R121, -R137 ;  /* 0x8000008979937221 */ /* 0x000fe20000010000 */
[----:B------:R-:W-:Y:S01]  /*42e0*/  FFMA.FTZ R152, R144, R151, R153 ;  /* 0x0000009790987223 */ /* 0x000fe20000010099 */
[----:B------:R-:W-:Y:S01]  /*42f0*/  SHF.L.U32 R146, R83, 0x10, RZ ;  /* 0x0000001053927819 */ /* 0x000fe200000006ff */
[----:B------:R-:W-:Y:S01]  /*4300*/  IMAD.U32 R144, R84, 0x10000, RZ ;  /* 0x0001000054907824 */ /* 0x000fe200078e00ff */
[----:B------:R-:W-:Y:S01]  /*4310*/  SHF.L.U32 R78, R87, 0x10, RZ ;  /* 0x00000010574e7819 */ /* 0x000fe200000006ff */
[----:B------:R-:W-:Y:S01]  /*4320*/  FMUL.FTZ R143, R140, R143 ;  /* 0x0000008f8c8f7220 */ /* 0x000fe20000410000 */
[----:B------:R-:W-:Y:S01]  /*4330*/  SHF.L.U32 R148, R82, 0x10, RZ ;  /* 0x0000001052947819 */ /* 0x000fe200000006ff */
[----:B------:R-:W-:Y:S01]  /*4340*/  IMAD.U32 R150, R81, 0x10000, RZ ;  /* 0x0001000051967824 */ /* 0x000fe200078e00ff */
[----:B------:R-:W-:Y:S01]  /*4350*/  SHF.L.U32 R142, R86, 0x10, RZ ;  /* 0x00000010568e7819 */ /* 0x000fe200000006ff */
[C---:B------:R-:W-:Y:S01]  /*4360*/  FMUL.FTZ R147, R140.reuse, R147 ;  /* 0x000000938c937220 */ /* 0x040fe20000410000 */
[----:B------:R-:W-:Y:S01]  /*4370*/  FMUL.FTZ R79, R140, R79 ;  /* 0x0000004f8c4f7220 */ /* 0x000fe20000410000 */
[----:B------:R-:W-:-:S02]  /*4380*/  FFMA.FTZ R144, R143, R144, R146 ;  /* 0x000000908f907223 */ /* 0x000fc40000010092 */
[----:B------:R-:W-:Y:S01]  /*4390*/  FFMA.FTZ R148, R147, R148, R150 ;  /* 0x0000009493947223 */ /* 0x000fe20000010096 */
[----:B------:R-:W-:Y:S01]  /*43a0*/  FFMA.FTZ R143, R79, R78, R142 ;  /* 0x0000004e4f8f7223 */ /* 0x000fe2000001008e */
[----:B------:R-:W-:Y:S02]  /*43b0*/  F2FP.BF16.F32.PACK_AB R79, R152, R149 ;  /* 0x00000095984f723e */ /* 0x000fe400000010ff */
[----:B------:R-:W-:Y:S01]  /*43c0*/  F2FP.BF16.F32.PACK_AB R77, R144, R77 ;  /* 0x0000004d904d723e */ /* 0x000fe200000010ff */
[----:B0-----:R-:W-:Y:S01]  /*43d0*/  IMAD.WIDE.U32 R138, R141, 0x10, R138 ;  /* 0x000000108d8a7825 */ /* 0x001fe200078e008a */
[----:B------:R-:W-:Y:S02]  /*43e0*/  F2FP.BF16.F32.PACK_AB R78, R148, R145 ;  /* 0x00000091944e723e */ /* 0x000fe400000010ff */
[----:B------:R-:W-:Y:S02]  /*43f0*/  F2FP.BF16.F32.PACK_AB R76, R143, R76 ;  /* 0x0000004c8f4c723e */ /* 0x000fe400000010ff */
[----:B------:R-:W-:-:S03]  /*4400*/  IADD3 R141, PT, PT, R141, 0x80, RZ ;  /* 0x000000808d8d7810 */ /* 0x000fc60007ffe0ff */
[----:B------:R1:W-:Y:S04]  /*4410*/  STG.E.128 desc[UR6][R138.64], R76 ;  /* 0x0000004c8a007986 */ /* 0x0003e8000c101d06 */
.L_x_89:
[----:B------:R-:W-:Y:S05]  /*4420*/  BSYNC.RECONVERGENT B0 ;  /* 0x0000000000007941 */ /* 0x000fea0003800200 */
.L_x_88:
[----:B------:R-:W-:Y:S04]  /*4430*/  BSSY.RECONVERGENT B0, `(.L_x_90) ;  /* 0x0000032000007945 */ /* 0x000fe80003800200 */
[----:B------:R-:W-:Y:S05]  /*4440*/  @!P2 BRA `(.L_x_91) ;  /* 0x0000000000c0a947 */ /* 0x000fea0003800000 */
[--C-:B01----:R-:W-:Y:S01]  /*4450*/  FADD.FTZ R77, R124, -R137.reuse ;  /* 0x800000897c4d7221 */ /* 0x103fe20000010000 */
[----:B------:R-:W-:Y:S01]  /*4460*/  SHF.L.U32 R139, R52, 0x10, RZ ;  /* 0x00000010348b7819 */ /* 0x000fe200000006ff */
[----:B------:R-:W-:Y:S01]  /*4470*/  FADD.FTZ R143, R101, -R137 ;  /* 0x80000089658f7221 */ /* 0x000fe20000010000 */
[----:B------:R-:W-:Y:S02]  /*4480*/  IMAD.U32 R79, R56, 0x10000, RZ ;  /* 0x00010000384f7824 */ /* 0x000fe400078e00ff */
[C---:B------:R-:W-:Y:S01]  /*4490*/  FMUL.FTZ R76, R140.reuse, R77 ;  /* 0x0000004d8c4c7220 */ /* 0x040fe20000410000 */
[----:B------:R-:W-:Y:S01]  /*44a0*/  SHF.L.U32 R78, R57, 0x10, RZ ;  /* 0x00000010394e7819 */ /* 0x000fe200000006ff */
[----:B------:R-:W-:Y:S02]  /*44b0*/  IMAD.U32 R138, R53, 0x10000, RZ ;  /* 0x00010000358a7824 */ /* 0x000fe400078e00ff */
[----:B------:R-:W-:Y:S01]  /*44c0*/  FMUL.FTZ R77, R140, R143 ;  /* 0x0000008f8c4d7220 */ /* 0x000fe20000410000 */
[----:B------:R-:W-:Y:S01]  /*44d0*/  FFMA.FTZ R76, R76, R79, R139 ;  /* 0x0000004f4c4c7223 */ /* 0x000fe2000001008b */
[--C-:B------:R-:W-:Y:S01]  /*44e0*/  FADD.FTZ R79, R111, -R137.reuse ;  /* 0x800000896f4f7221 */ /* 0x100fe20000010000 */
[--C-:B------:R-:W-:Y:S01]  /*44f0*/  FADD.FTZ R139, R126, -R137.reuse ;  /* 0x800000897e8b7221 */ /* 0x100fe20000010000 */
[----:B------:R-:W-:Y:S01]  /*4500*/  FFMA.FTZ R77, R77, R78, R138 ;  /* 0x0000004e4d4d7223 */ /* 0x000fe2000001008a */
[----:B------:R-:W-:Y:S01]  /*4510*/  SHF.L.U32 R78, R58, 0x10, RZ ;  /* 0x000000103a4e7819 */ /* 0x000fe200000006ff */
[----:B------:R-:W-:Y:S01]  /*4520*/  FADD.FTZ R145, R127, -R137 ;  /* 0x800000897f917221 */ /* 0x000fe20000010000 */
[----:B------:R-:W-:Y:S01]  /*4530*/  SHF.L.U32 R138, R54, 0x10, RZ ;  /* 0x00000010368a7819 */ /* 0x000fe200000006ff */
        /* <DEDUP_REMOVED lines=8> */
[----:B------:R-:W-:-:S02]  /*45c0*/  IMAD.U32 R153, R23, 0x10000, RZ ;  /* 0x0001000017997824 */ /* 0x000fc400078e00ff */
[----:B------:R-:W-:Y:S01]  /*45d0*/  FFMA.FTZ R149, R142, R143, R147 ;  /* 0x0000008f8e957223 */ /* 0x000fe20000010093 */
[--C-:B------:R-:W-:Y:S01]  /*45e0*/  FADD.FTZ R143, R110, -R137.reuse ;  /* 0x800000896e8f7221 */ /* 0x100fe20000010000 */
        /* <DEDUP_REMOVED lines=8> */
[----:B------:R-:W-:Y:S01]  /*4670*/  FMUL.FTZ R147, R140, R147 ;  /* 0x000000938c937220 */ /* 0x000fe20000410000 */
[----:B------:R-:W-:Y:S01]  /*4680*/  SHF.L.U32 R150, R25, 0x10, RZ ;  /* 0x0000001019967819 */ /* 0x000fe200000006ff */
[----:B------:R-:W-:-:S02]  /*4690*/  IMAD.U32 R142, R29, 0x10000, RZ ;  /* 0x000100001d8e7824 */ /* 0x000fc400078e00ff */
[----:B------:R-:W-:Y:S01]  /*46a0*/  FMUL.FTZ R79, R140, R79 ;  /* 0x0000004f8c4f7220 */ /* 0x000fe20000410000 */
[----:B------:R-:W-:Y:S01]  /*46b0*/  FFMA.FTZ R144, R143, R144, R146 ;  /* 0x000000908f907223 */ /* 0x000fe20000010092 */
[----:B------:R-:W-:Y:S02]  /*46c0*/  FFMA.FTZ R148, R147, R148, R150 ;  /* 0x0000009493947223 */ /* 0x000fe40000010096 */
[----:B------:R-:W-:Y:S01]  /*46d0*/  FFMA.FTZ R143, R79, R78, R142 ;  /* 0x0000004e4f8f7223 */ /* 0x000fe2000001008e */
[----:B------:R-:W-:Y:S02]  /*46e0*/  F2FP.BF16.F32.PACK_AB R79, R152, R149 ;  /* 0x00000095984f723e */ /* 0x000fe400000010ff */
[----:B------:R-:W-:Y:S01]  /*46f0*/  F2FP.BF16.F32.PACK_AB R77, R144, R77 ;  /* 0x0000004d904d723e */ /* 0x000fe200000010ff */
[----:B0-----:R-:W-:Y:S01]  /*4700*/  IMAD.WIDE.U32 R138, R141, 0x10, R138 ;  /* 0x000000108d8a7825 */ /* 0x001fe200078e008a */
[----:B------:R-:W-:Y:S02]  /*4710*/  F2FP.BF16.F32.PACK_AB R78, R148, R145 ;  /* 0x00000091944e723e */ /* 0x000fe400000010ff */
[----:B------:R-:W-:-:S02]  /*4720*/  F2FP.BF16.F32.PACK_AB R76, R143, R76 ;  /* 0x0000004c8f4c723e */ /* 0x000fc400000010ff */
[----:B------:R-:W-:-:S03]  /*4730*/  IADD3 R141, PT, PT, R141, 0x80, RZ ;  /* 0x000000808d8d7810 */ /* 0x000fc60007ffe0ff */
[----:B------:R2:W-:Y:S04]  /*4740*/  STG.E.128 desc[UR6][R138.64], R76 ;  /* 0x0000004c8a007986 */ /* 0x0005e8000c101d06 */
.L_x_91:
[----:B------:R-:W-:Y:S05]  /*4750*/  BSYNC.RECONVERGENT B0 ;  /* 0x0000000000007941 */ /* 0x000fea0003800200 */
.L_x_90:
[----:B------:R-:W-:Y:S04]  /*4760*/  BSSY.RECONVERGENT B0, `(.L_x_92) ;  /* 0x0000032000007945 */ /* 0x000fe80003800200 */
[----:B------:R-:W-:Y:S05]  /*4770*/  @!P3 BRA `(.L_x_93) ;  /* 0x0000000000c0b947 */ /* 0x000fea0003800000 */
[--C-:B012---:R-:W-:Y:S01]  /*4780*/  FADD.FTZ R77, R128, -R137.reuse ;  /* 0x80000089804d7221 */ /* 0x107fe20000010000 */
        /* <DEDUP_REMOVED lines=47> */
.L_x_93:
[----:B------:R-:W-:Y:S05]  /*4a80*/  BSYNC.RECONVERGENT B0 ;  /* 0x0000000000007941 */ /* 0x000fea0003800200 */
.L_x_92:
[----:B------:R-:W-:Y:S04]  /*4a90*/  BSSY.RECONVERGENT B0, `(.L_x_85) ;  /* 0x0000031000007945 */ /* 0x000fe80003800200 */
[----:B------:R-:W-:Y:S05]  /*4aa0*/  @!P4 BRA `(.L_x_94) ;  /* 0x0000000000bcc947 */ /* 0x000fea0003800000 */
[--C-:B0123--:R-:W-:Y:S01]  /*4ab0*/  FADD.FTZ R77, R132, -R137.reuse ;  /* 0x80000089844d7221 */ /* 0x10ffe20000010000 */
[----:B------:R-:W-:Y:S01]  /*4ac0*/  SHF.L.U32 R142, R40, 0x10, RZ ;  /* 0x00000010288e7819 */ /* 0x000fe200000006ff */
[--C-:B------:R-:W-:Y:S01]  /*4ad0*/  FADD.FTZ R149, R135, -R137.reuse ;  /* 0x8000008987957221 */ /* 0x100fe20000010000 */
[----:B------:R-:W-:Y:S01]  /*4ae0*/  SHF.L.U32 R76, R36, 0x10, RZ ;  /* 0x00000010244c7819 */ /* 0x000fe200000006ff */
[----:B------:R-:W-:Y:S01]  /*4af0*/  FMUL.FTZ R77, R140, R77 ;  /* 0x0000004d8c4d7220 */ /* 0x000fe20000410000 */
[--C-:B------:R-:W-:Y:S01]  /*4b00*/  FADD.FTZ R139, R104, -R137.reuse ;  /* 0x80000089688b7221 */ /* 0x100fe20000010000 */
[--C-:B------:R-:W-:Y:S01]  /*4b10*/  FADD.FTZ R145, R115, -R137.reuse ;  /* 0x8000008973917221 */ /* 0x100fe20000010000 */
[----:B------:R-:W-:Y:S01]  /*4b20*/  SHF.L.U32 R150, R43, 0x10, RZ ;  /* 0x000000102b967819 */ /* 0x000fe200000006ff */
[----:B------:R-:W-:Y:S01]  /*4b30*/  FFMA.FTZ R142, R77, R142, R76 ;  /* 0x0000008e4d8e7223 */ /* 0x000fe2000001004c */
[----:B------:R-:W-:Y:S01]  /*4b40*/  SHF.L.U32 R152, R39, 0x10, RZ ;  /* 0x0000001027987819 */ /* 0x000fe200000006ff */
[----:B------:R-:W0:Y:S01]  /*4b50*/  LDC.64 R76, c[0x0][0x428] ;  /* 0x00010a00ff4c7b82 */ /* 0x000e220000000a00 */
[--C-:B------:R-:W-:Y:S01]  /*4b60*/  FADD.FTZ R79, R133, -R137.reuse ;  /* 0x80000089854f7221 */ /* 0x100fe20000010000 */
[----:B------:R-:W-:Y:S01]  /*4b70*/  SHF.L.U32 R144, R37, 0x10, RZ ;  /* 0x0000001025907819 */ /* 0x000fe200000006ff */
[----:B------:R-:W-:Y:S01]  /*4b80*/  FMUL.FTZ R149, R140, R149 ;  /* 0x000000958c957220 */ /* 0x000fe20000410000 */
[----:B------:R-:W-:Y:S01]  /*4b90*/  SHF.L.U32 R146, R42, 0x10, RZ ;  /* 0x000000102a927819 */ /* 0x000fe200000006ff */
[--C-:B------:R-:W-:Y:S01]  /*4ba0*/  FADD.FTZ R143, R114, -R137.reuse ;  /* 0x80000089728f7221 */ /* 0x100fe20000010000 */
[----:B------:R-:W-:Y:S01]  /*4bb0*/  FADD.FTZ R147, R134, -R137 ;  /* 0x8000008986937221 */ /* 0x000fe20000010000 */
[----:B------:R-:W-:-:S02]  /*4bc0*/  IMAD.U32 R138, R41, 0x10000, RZ ;  /* 0x00010000298a7824 */ /* 0x000fc400078e00ff */
[----:B------:R-:W-:Y:S01]  /*4bd0*/  FMUL.FTZ R139, R140, R139 ;  /* 0x0000008b8c8b7220 */ /* 0x000fe20000410000 */
[----:B------:R-:W-:Y:S02]  /*4be0*/  IMAD.U32 R148, R38, 0x10000, RZ ;  /* 0x0001000026947824 */ /* 0x000fe400078e00ff */
[----:B------:R-:W-:Y:S01]  /*4bf0*/  FMUL.FTZ R145, R140, R145 ;  /* 0x000000918c917220 */ /* 0x000fe20000410000 */
[----:B------:R-:W-:Y:S01]  /*4c00*/  FADD.FTZ R137, R136, -R137 ;  /* 0x8000008988897221 */ /* 0x000fe20000010000 */
[C---:B------:R-:W-:Y:S01]  /*4c10*/  FMUL.FTZ R78, R140.reuse, R79 ;  /* 0x0000004f8c4e7220 */ /* 0x040fe20000410000 */
[----:B------:R-:W-:Y:S01]  /*4c20*/  FFMA.FTZ R149, R149, R150, R152 ;  /* 0x0000009695957223 */ /* 0x000fe20000010098 */
[C---:B------:R-:W-:Y:S01]  /*4c30*/  FMUL.FTZ R79, R140.reuse, R143 ;  /* 0x0000008f8c4f7220 */ /* 0x040fe20000410000 */
[----:B------:R-:W-:Y:S01]  /*4c40*/  FFMA.FTZ R144, R139, R138, R144 ;  /* 0x0000008a8b907223 */ /* 0x000fe20000010090 */
[----:B------:R-:W-:Y:S01]  /*4c50*/  FFMA.FTZ R145, R145, R146, R148 ;  /* 0x0000009291917223 */ /* 0x000fe20000010094 */
[----:B------:R-:W-:Y:S01]  /*4c60*/  SHF.L.U32 R152, R7, 0x10, RZ ;  /* 0x0000001007987819 */ /* 0x000fe200000006ff */
[C---:B------:R-:W-:Y:S01]  /*4c70*/  FMUL.FTZ R147, R140.reuse, R147 ;  /* 0x000000938c937220 */ /* 0x040fe20000410000 */
[----:B------:R-:W-:Y:S01]  /*4c80*/  FMUL.FTZ R143, R140, R137 ;  /* 0x000000898c8f7220 */ /* 0x000fe20000410000 */
[----:B------:R-:W-:Y:S01]  /*4c90*/  SHF.L.U32 R138, R12, 0x10, RZ ;  /* 0x000000100c8a7819 */ /* 0x000fe200000006ff */
[----:B------:R-:W-:Y:S01]  /*4ca0*/  IMAD.U32 R150, R8, 0x10000, RZ ;  /* 0x0001000008967824 */ /* 0x000fe200078e00ff */
[----:B------:R-:W-:Y:S01]  /*4cb0*/  SHF.L.U32 R146, R10, 0x10, RZ ;  /* 0x000000100a927819 */ /* 0x000fe200000006ff */
[----:B------:R-:W-:Y:S01]  /*4cc0*/  IMAD.U32 R137, R14, 0x10000, RZ ;  /* 0x000100000e897824 */ /* 0x000fe200078e00ff */
[----:B------:R-:W-:Y:S01]  /*4cd0*/  SHF.L.U32 R148, R9, 0x10, RZ ;  /* 0x0000001009947819 */ /* 0x000fe200000006ff */
[----:B------:R-:W-:Y:S01]  /*4ce0*/  IMAD.U32 R140, R11, 0x10000, RZ ;  /* 0x000100000b8c7824 */ /* 0x000fe200078e00ff */
[----:B------:R-:W-:Y:S01]  /*4cf0*/  SHF.L.U32 R139, R13, 0x10, RZ ;  /* 0x000000100d8b7819 */ /* 0x000fe200000006ff */
[----:B------:R-:W-:-:S02]  /*4d00*/  FFMA.FTZ R150, R143, R150, R152 ;  /* 0x000000968f967223 */ /* 0x000fc40000010098 */
[----:B------:R-:W-:Y:S01]  /*4d10*/  FFMA.FTZ R146, R147, R146, R148 ;  /* 0x0000009293927223 */ /* 0x000fe20000010094 */
[----:B------:R-:W-:Y:S01]  /*4d20*/  FFMA.FTZ R143, R79, R138, R140 ;  /* 0x0000008a4f8f7223 */ /* 0x000fe2000001008c */
[----:B------:R-:W-:Y:S01]  /*4d30*/  FFMA.FTZ R137, R78, R137, R139 ;  /* 0x000000894e897223 */ /* 0x000fe2000001008b */
[----:B0-----:R-:W-:Y:S01]  /*4d40*/  IMAD.WIDE.U32 R138, R141, 0x10, R76 ;  /* 0x000000108d8a7825 */ /* 0x001fe200078e004c */
[----:B------:R-:W-:Y:S02]  /*4d50*/  F2FP.BF16.F32.PACK_AB R79, R150, R149 ;  /* 0x00000095964f723e */ /* 0x000fe400000010ff */
[----:B------:R-:W-:Y:S02]  /*4d60*/  F2FP.BF16.F32.PACK_AB R78, R146, R145 ;  /* 0x00000091924e723e */ /* 0x000fe400000010ff */
[----:B------:R-:W-:Y:S02]  /*4d70*/  F2FP.BF16.F32.PACK_AB R77, R143, R144 ;  /* 0x000000908f4d723e */ /* 0x000fe400000010ff */
[----:B------:R-:W-:-:S05]  /*4d80*/  F2FP.BF16.F32.PACK_AB R76, R137, R142 ;  /* 0x0000008e894c723e */ /* 0x000fca00000010ff */
[----:B------:R4:W-:Y:S02]  /*4d90*/  STG.E.128 desc[UR6][R138.64], R76 ;  /* 0x0000004c8a007986 */ /* 0x0009e4000c101d06 */
.L_x_94:
[----:B------:R-:W-:Y:S05]  /*4da0*/  BSYNC.RECONVERGENT B0 ;  /* 0x0000000000007941 */ /* 0x000fea0003800200 */
.L_x_85:
[----:B01234-:R-:W0:Y:S01]  /*4db0*/  LDC.64 R76, c[0x0][0x380] ;  /* 0x0000e000ff4c7b82 */ /* 0x01fe220000000a00 */
[----:B------:R-:W-:Y:S01]  /*4dc0*/  UPLOP3.LUT UP1, UPT, UPT, UPT, UP1, 0x40, 0x4 ;  /* 0x000000000004789c */ /* 0x000fe20003f2e810 */
[----:B0-----:R-:W-:-:S04]  /*4dd0*/  IADD3 R4, PT, PT, R4, R76, RZ ;  /* 0x0000004c04047210 */ /* 0x001fc80007ffe0ff */
[----:B------:R-:W-:-:S13]  /*4de0*/  ISETP.GE.AND P0, PT, R4, R77, PT ;  /* 0x0000004d0400720c */ /* 0x000fda0003f06270 */
[----:B------:R-:W-:Y:S05]  /*4df0*/  @!P0 BRA `(.L_x_95) ;  /* 0xffffffbc00088947 */ /* 0x000fea000383ffff */
[----:B------:R-:W-:Y:S05]  /*4e00*/  EXIT ;  /* 0x000000000000794d */ /* 0x000fea0003800000 */
.L_x_96:
        /* <DEDUP_REMOVED lines=15> */
.L_x_33982:


//--------------------- .text._ZN10layer_norm13ln_fwd_kernelINS_13Kernel_traitsI13__nv_bfloat16S2_S2_S2_fjLj5120ELj1ELj1ELj4ELj16ENS_18Kernel_traits_baseILj5120ES2_S2_S2_S2_fjLj128EEEEELb0ELb0ELb1ELb1EEEvNS_9FwdParamsE --------------------------
	.section	.text._ZN10layer_norm13ln_fwd_kernelINS_13Kernel_traitsI13__nv_bfloat16S2_S2_S2_fjLj5120ELj1ELj1ELj4ELj16ENS_18Kernel_traits_baseILj5120ES2_S2_S2_S2_fjLj128EEEEELb0ELb0ELb1ELb1EEEvNS_9FwdParamsE,"ax",@progbits
	.align	128
        .global         _ZN10layer_norm13ln_fwd_kernelINS_13Kernel_traitsI13__nv_bfloat16S2_S2_S2_fjLj5120ELj1ELj1ELj4ELj16ENS_18Kernel_traits_baseILj5120ES2_S2_S2_S2_fjLj128EEEEELb0ELb0ELb1ELb1EEEvNS_9FwdParamsE
        .type           _ZN10layer_norm13ln_fwd_kernelINS_13Kernel_traitsI13__nv_bfloat16S2_S2_S2_fjLj5120ELj1ELj1ELj4ELj16ENS_18Kernel_traits_baseILj5120ES2_S2_S2_S2_fjLj128EEEEELb0ELb0ELb1ELb1EEEvNS_9FwdParamsE,@function
        .size           _ZN10layer_norm13ln_fwd_kernelINS_13Kernel_traitsI13__nv_bfloat16S2_S2_S2_fjLj5120ELj1ELj1ELj4ELj16ENS_18Kernel_traits_baseILj5120ES2_S2_S2_S2_fjLj128EEEEELb0ELb0ELb1ELb1EEEvNS_9FwdParamsE,(.L_x_33983 - _ZN10layer_norm13ln_fwd_kernelINS_13Kernel_traitsI13__nv_bfloat16S2_S2_S2_fjLj5120ELj1ELj1ELj4ELj16ENS_18Kernel_traits_baseILj5120ES2_S2_S2_S2_fjLj128EEEEELb0ELb0ELb1ELb1EEEvNS_9FwdParamsE)
        .other          _ZN10layer_norm13ln_fwd_kernelINS_13Kernel_traitsI13__nv_bfloat16S2_S2_S2_fjLj5120ELj1ELj1ELj4ELj16ENS_18Kernel_traits_baseILj5120ES2_S2_S2_S2_fjLj128EEEEELb0ELb0ELb1ELb1EEEvNS_9FwdParamsE,@"STO_CUDA_ENTRY STV_DEFAULT"
_ZN10layer_norm13ln_fwd_kernelINS_13Kernel_traitsI13__nv_bfloat16S2_S2_S2_fjLj5120ELj1ELj1ELj4ELj16ENS_18Kernel_traits_baseILj5120ES2_S2_S2_S2_fjLj128EEEEELb0ELb0ELb1ELb1EEEvNS_9FwdParamsE:
.text._ZN10layer_norm13ln_fwd_kernelINS_13Kernel_traitsI13__nv_bfloat16S2_S2_S2_fjLj5120ELj1ELj1ELj4ELj16ENS_18Kernel_traits_baseILj5120ES2_S2_S2_S2_fjLj128EEEEELb0ELb0ELb1ELb1EEEvNS_9FwdParamsE:
[----:B------:R-:W-:Y:S01]  /*0000*/  LDC R1, c[0x0][0x37c] ;  /* 0x0000df00ff017b82 */ /* 0x000fe20000000800 */
[----:B------:R-:W0:Y:S01]  /*0010*/  LDCU.64 UR4, c[0x0][0x438] ;  /* 0x00008700ff0477ac */ /* 0x000e220008000a00 */
[----:B------:R-:W1:Y:S06]  /*0020*/  S2R R93, SR_TID.X ;  /* 0x00000000005d7919 */ /* 0x000e6c0000002100 */
[----:B------:R-:W1:Y:S01]  /*0030*/  LDC.64 R4, c[0x0][0x3d0] ;  /* 0x0000f400ff047b82 */ /* 0x000e620000000a00 */
[----:B------:R-:W2:Y:S01]  /*0040*/  LDCU.64 UR12, c[0x0][0x358] ;  /* 0x00006b00ff0c77ac */ /* 0x000ea20008000a00 */
[----:B0-----:R-:W-:-:S06]  /*0050*/  ISETP.NE.U32.AND P0, PT, RZ, UR4, PT ;  /* 0x00000004ff007c0c */ /* 0x001fcc000bf05070 */
[----:B------:R-:W0:Y:S01]  /*0060*/  S2UR UR7, SR_CTAID.X ;  /* 0x00000000000779c3 */ /* 0x000e220000002500 */
[----:B------:R-:W0:Y:S01]  /*0070*/  LDCU UR4, c[0x0][0x384] ;  /* 0x00007080ff0477ac */ /* 0x000e220008000800 */
[----:B------:R-:W-:-:S13]  /*0080*/  ISETP.NE.AND.EX P0, PT, RZ, UR5, PT, P0 ;  /* 0x00000005ff007c0c */ /* 0x000fda000bf05300 */
[C-C-:B-1----:R-:W-:Y:S01]  /*0090*/  @P0 IMAD.WIDE.U32 R2, R93.reuse, 0x10, R4.reuse ;  /* 0x000000105d020825 */ /* 0x142fe200078e0004 */
[----:B------:R-:W1:Y:S04]  /*00a0*/  @P0 LDC.64 R6, c[0x0][0x438] ;  /* 0x00010e00ff060b82 */ /* 0x000e680000000a00 */
[----:B--2---:R2:W5:Y:S04]  /*00b0*/  @P0 LDG.E.128 R16, desc[UR12][R2.64] ;  /* 0x0000000c02100981 */ /* 0x004568000c1e1d00 */
[----:B------:R2:W5:Y:S04]  /*00c0*/  @P0 LDG.E.128 R20, desc[UR12][R2.64+0x800] ;  /* 0x0008000c02140981 */ /* 0x000568000c1e1d00 */
[----:B------:R2:W5:Y:S04]  /*00d0*/  @P0 LDG.E.128 R24, desc[UR12][R2.64+0x1000] ;  /* 0x0010000c02180981 */ /* 0x000568000c1e1d00 */
[----:B------:R2:W5:Y:S04]  /*00e0*/  @P0 LDG.E.128 R28, desc[UR12][R2.64+0x1800] ;  /* 0x0018000c021c0981 */ /* 0x000568000c1e1d00 */
[----:B------:R2:W5:Y:S01]  /*00f0*/  @P0 LDG.E.128 R32, desc[UR12][R2.64+0x2000] ;  /* 0x0020000c02200981 */ /* 0x000562000c1e1d00 */
[----:B------:R-:W-:-:S04]  /*0100*/  @!P0 IMAD.WIDE.U32 R8, R93, 0x10, R4 ;  /* 0x000000105d088825 */ /* 0x000fc800078e0004 */
[----:B-1----:R-:W-:-:S05]  /*0110*/  @P0 IMAD.WIDE.U32 R4, R93, 0x10, R6 ;  /* 0x000000105d040825 */ /* 0x002fca00078e0006 */
[----:B------:R2:W5:Y:S04]  /*0120*/  @P0 LDG.E.128 R36, desc[UR12][R4.64] ;  /* 0x0000000c04240981 */ /* 0x000568000c1e1d00 */
[----:B------:R2:W5:Y:S04]  /*0130*/  @P0 LDG.E.128 R40, desc[UR12][R4.64+0x800] ;  /* 0x0008000c04280981 */ /* 0x000568000c1e1d00 */
[----:B------:R2:W5:Y:S04]  /*0140*/  @P0 LDG.E.128 R44, desc[UR12][R4.64+0x1000] ;  /* 0x0010000c042c0981 */ /* 0x000568000c1e1d00 */
[----:B------:R2:W5:Y:S04]  /*0150*/  @P0 LDG.E.128 R48, desc[UR12][R4.64+0x1800] ;  /* 0x0018000c04300981 */ /* 0x000568000c1e1d00 */
[----:B------:R2:W5:Y:S04]  /*0160*/  @P0 LDG.E.128 R52, desc[UR12][R4.64+0x2000] ;  /* 0x0020000c04340981 */ /* 0x000568000c1e1d00 */
[----:B------:R2:W5:Y:S04]  /*0170*/  @!P0 LDG.E.128 R16, desc[UR12][R8.64] ;  /* 0x0000000c08108981 */ /* 0x000568000c1e1d00 */
[----:B------:R2:W5:Y:S04]  /*0180*/  @!P0 LDG.E.128 R20, desc[UR12][R8.64+0x800] ;  /* 0x0008000c08148981 */ /* 0x000568000c1e1d00 */
[----:B------:R2:W5:Y:S04]  /*0190*/  @!P0 LDG.E.128 R24, desc[UR12][R8.64+0x1000] ;  /* 0x0010000c08188981 */ /* 0x000568000c1e1d00 */
[----:B------:R2:W5:Y:S04]  /*01a0*/  @!P0 LDG.E.128 R28, desc[UR12][R8.64+0x1800] ;  /* 0x0018000c081c8981 */ /* 0x000568000c1e1d00 */
[----:B------:R2:W5:Y:S01]  /*01b0*/  @!P0 LDG.E.128 R32, desc[UR12][R8.64+0x2000] ;  /* 0x0020000c08208981 */ /* 0x000562000c1e1d00 */
[----:B0-----:R-:W-:-:S06]  /*01c0*/  UISETP.GE.AND UP0, UPT, UR7, UR4, UPT ;  /* 0x000000040700728c */ /* 0x001fcc000bf06270 */
[----:B------:R-:W-:-:S13]  /*01d0*/  PLOP3.LUT P1, PT, PT, PT, UP0, 0x80, 0x8 ;  /* 0x000000000008781c */ /* 0x000fda0003f2f008 */
[----:B--2---:R-:W-:Y:S05]  /*01e0*/  @P1 EXIT ;  /* 0x000000000000194d */ /* 0x004fea0003800000 */
[----:B-----5:R-:W-:Y:S02]  /*01f0*/  @!P0 CS2R R38, SRZ ;  /* 0x0000000000268805 */ /* 0x020fe4000001ff00 */
[----:B------:R-:W-:Y:S02]  /*0200*/  @!P0 CS2R R36, SRZ ;  /* 0x0000000000248805 */ /* 0x000fe4000001ff00 */
[----:B------:R-:W-:Y:S02]  /*0210*/  @!P0 CS2R R42, SRZ ;  /* 0x00000000002a8805 */ /* 0x000fe4000001ff00 */
[----:B------:R-:W-:Y:S02]  /*0220*/  @!P0 CS2R R40, SRZ ;  /* 0x0000000000288805 */ /* 0x000fe4000001ff00 */
[----:B------:R-:W-:Y:S02]  /*0230*/  @!P0 CS2R R46, SRZ ;  /* 0x00000000002e8805 */ /* 0x000fe4000001ff00 */
[----:B------:R-:W-:-:S02]  /*0240*/  @!P0 CS2R R44, SRZ ;  /* 0x00000000002c8805 */ /* 0x000fc4000001ff00 */
[----:B------:R-:W-:Y:S02]  /*0250*/  PRMT R0, R19, 0x7632, R0 ;  /* 0x0000763213007816 */ /* 0x000fe40000000000 */
[----:B------:R-:W-:Y:S02]  /*0260*/  @!P0 CS2R R50, SRZ ;  /* 0x0000000000328805 */ /* 0x000fe4000001ff00 */
[----:B------:R-:W-:Y:S02]  /*0270*/  PRMT R2, R18, 0x7632, R2 ;  /* 0x0000763212027816 */ /* 0x000fe40000000002 */
[----:B------:R-:W-:Y:S02]  /*0280*/  @!P0 CS2R R48, SRZ ;  /* 0x0000000000308805 */ /* 0x000fe4000001ff00 */
[----:B------:R-:W-:Y:S02]  /*0290*/  PRMT R3, R17, 0x7632, R3 ;  /* 0x0000763211037816 */ /* 0x000fe40000000003 */
[----:B------:R-:W-:-:S02]  /*02a0*/  @!P0 CS2R R54, SRZ ;  /* 0x0000000000368805 */ /* 0x000fc4000001ff00 */
[----:B------:R-:W-:Y:S02]  /*02b0*/  PRMT R4, R16, 0x7632, R4 ;  /* 0x0000763210047816 */ /* 0x000fe40000000004 */
[----:B------:R-:W-:Y:S02]  /*02c0*/  @!P0 CS2R R52, SRZ ;  /* 0x0000000000348805 */ /* 0x000fe4000001ff00 */
[----:B------:R-:W-:Y:S01]  /*02d0*/  PRMT R5, R23, 0x7632, R5 ;  /* 0x0000763217057816 */ /* 0x000fe20000000005 */
[----:B------:R-:W-:Y:S01]  /*02e0*/  UPLOP3.LUT UP1, UPT, UPT, UPT, UPT, 0x40, 0x4 ;  /* 0x000000000004789c */ /* 0x000fe20003f2e870 */
[----:B------:R-:W-:Y:S01]  /*02f0*/  PRMT R6, R22, 0x7632, R6 ;  /* 0x0000763216067816 */ /* 0x000fe20000000006 */
[----:B------:R-:W0:Y:S01]  /*0300*/  LDCU UR15, c[0x0][0x388] ;  /* 0x00007100ff0f77ac */ /* 0x000e220008000800 */
[----:B------:R-:W-:Y:S02]  /*0310*/  PRMT R7, R21, 0x7632, R7 ;  /* 0x0000763215077816 */ /* 0x000fe40000000007 */
[----:B------:R-:W-:Y:S01]  /*0320*/  PRMT R8, R20, 0x7632, R8 ;  /* 0x0000763214087816 */ /* 0x000fe20000000008 */
[----:B------:R-:W1:Y:S01]  /*0330*/  LDCU.U8 UR18, c[0x0][0x410] ;  /* 0x00008200ff1277ac */ /* 0x000e620008000000 */
[----:B------:R-:W-:-:S02]  /*0340*/  PRMT R87, R27, 0x7632, R87 ;  /* 0x000076321b577816 */ /* 0x000fc40000000057 */
[----:B------:R-:W-:Y:S01]  /*0350*/  PRMT R9, R26, 0x7632, R9 ;  /* 0x000076321a097816 */ /* 0x000fe20000000009 */
[----:B------:R-:W2:Y:S01]  /*0360*/  LDCU UR19, c[0x0][0x400] ;  /* 0x00008000ff1377ac */ /* 0x000ea20008000800 */
[----:B------:R-:W-:Y:S02]  /*0370*/  PRMT R10, R25, 0x7632, R10 ;  /* 0x00007632190a7816 */ /* 0x000fe4000000000a */
[----:B------:R-:W-:Y:S01]  /*0380*/  PRMT R11, R24, 0x7632, R11 ;  /* 0x00007632180b7816 */ /* 0x000fe2000000000b */
[----:B------:R-:W3:Y:S01]  /*0390*/  LDCU.128 UR8, c[0x0][0x3f0] ;  /* 0x00007e00ff0877ac */ /* 0x000ee20008000c00 */
[----:B------:R-:W-:Y:S02]  /*03a0*/  PRMT R12, R39, 0x7632, R12 ;  /* 0x00007632270c7816 */ /* 0x000fe4000000000c */
[----:B------:R-:W-:Y:S01]  /*03b0*/  PRMT R13, R38, 0x7632, R13 ;  /* 0x00007632260d7816 */ /* 0x000fe2000000000d */
[----:B------:R-:W4:Y:S01]  /*03c0*/  LDCU.64 UR16, c[0x0][0x3a0] ;  /* 0x00007400ff1077ac */ /* 0x000f220008000a00 */
[----:B------:R-:W-:-:S02]  /*03d0*/  PRMT R14, R37, 0x7632, R14 ;  /* 0x00007632250e7816 */ /* 0x000fc4000000000e */
[----:B------:R-:W-:Y:S01]  /*03e0*/  PRMT R15, R36, 0x7632, R15 ;  /* 0x00007632240f7816 */ /* 0x000fe2000000000f */
[----:B------:R-:W0:Y:S01]  /*03f0*/  LDCU.64 UR20, c[0x0][0x380] ;  /* 0x00007000ff1477ac */ /* 0x000e220008000a00 */
[----:B------:R-:W-:Y:S02]  /*0400*/  PRMT R80, R43, 0x7632, R80 ;  /* 0x000076322b507816 */ /* 0x000fe40000000050 */
[----:B------:R-:W-:Y:S02]  /*0410*/  PRMT R81, R42, 0x7632, R81 ;  /* 0x000076322a517816 */ /* 0x000fe40000000051 */
[----:B------:R-:W-:Y:S02]  /*0420*/  PRMT R82, R41, 0x7632, R82 ;  /* 0x0000763229527816 */ /* 0x000fe40000000052 */
[----:B------:R-:W-:Y:S02]  /*0430*/  PRMT R83, R40, 0x7632, R83 ;  /* 0x0000763228537816 */ /* 0x000fe40000000053 */
[----:B------:R-:W-:-:S02]  /*0440*/  PRMT R88, R47, 0x7632, R88 ;  /* 0x000076322f587816 */ /* 0x000fc40000000058 */
[----:B------:R-:W-:Y:S02]  /*0450*/  PRMT R86, R46, 0x7632, R86 ;  /* 0x000076322e567816 */ /* 0x000fe40000000056 */
[----:B------:R-:W-:Y:S02]  /*0460*/  PRMT R84, R45, 0x7632, R84 ;  /* 0x000076322d547816 */ /* 0x000fe40000000054 */
[----:B-1234-:R-:W-:-:S07]  /*0470*/  PRMT R85, R44, 0x7632, R85 ;  /* 0x000076322c557816 */ /* 0x01efce0000000055 */
.L_x_112:
[----:B------:R-:W-:-:S06]  /*0480*/  UIMAD.WIDE UR4, UR7, 0x4, UR8 ;  /* 0x00000004070478a5 */ /* 0x000fcc000f8e0208 */
[----:B01----:R-:W-:Y:S02]  /*0490*/  MOV R62, UR4 ;  /* 0x00000004003e7c02 */ /* 0x003fe40008000f00 */
[----:B------:R-:W-:-:S05]  /*04a0*/  MOV R63, UR5 ;  /* 0x00000005003f7c02 */ /* 0x000fca0008000f00 */
[----:B------:R-:W2:Y:S01]  /*04b0*/  LDG.E R62, desc[UR12][R62.64] ;  /* 0x0000000c3e3e7981 */ /* 0x000ea2000c1e1900 */
[----:B------:R-:W-:Y:S01]  /*04c0*/  HFMA2 R78, -RZ, RZ, 0, 0 ;  /* 0x00000000ff4e7431 */ /* 0x000fe200000001ff */
[----:B--2---:R-:W-:-:S13]  /*04d0*/  R2UR UR14, R62 ;  /* 0x000000003e0e72ca */ /* 0x004fda00000e0000 */
[----:B------:R-:W-:-:S06]  /*04e0*/  UISETP.GE.AND UP0, UPT, UR14, 0x1, UPT ;  /* 0x000000010e00788c */ /* 0x000fcc000bf06270 */
[----:B------:R-:W-:-:S05]  /*04f0*/  PLOP3.LUT P0, PT, PT, PT, UP0, 0x80, 0x8 ;  /* 0x000000000008781c */ /* 0x000fca0003f0f008 */
[----:B------:R-:W-:-:S06]  /*0500*/  @UP0 UIADD3 UR4, UPT, UPT, UR14, -0x1, URZ ;  /* 0xffffffff0e040890 */ /* 0x000fcc000fffe0ff */
[----:B------:R-:W-:Y:S01]  /*0510*/  IMAD.U32 R64, RZ, RZ, UR4 ;  /* 0x00000004ff407e24 */ /* 0x000fe2000f8e00ff */
[----:B------:R-:W-:Y:S01]  /*0520*/  UIMAD.WIDE UR4, UR7, 0x4, UR10 ;  /* 0x00000004070478a5 */ /* 0x000fe2000f8e020a */
[----:B------:R-:W1:Y:S02]  /*0530*/  @P0 LDC.64 R60, c[0x0][0x390] ;  /* 0x0000e400ff3c0b82 */ /* 0x000e640000000a00 */
[----:B0-----:R-:W-:-:S03]  /*0540*/  @P0 IMAD R64, R64, UR15, RZ ;  /* 0x0000000f40400c24 */ /* 0x001fc6000f8e02ff */
[----:B------:R-:W-:Y:S01]  /*0550*/  IMAD.U32 R62, RZ, RZ, UR4 ;  /* 0x00000004ff3e7e24 */ /* 0x000fe2000f8e00ff */
[----:B------:R-:W-:Y:S02]  /*0560*/  MOV R63, UR5 ;  /* 0x00000005003f7c02 */ /* 0x000fe40008000f00 */
[----:B------:R-:W-:-:S03]  /*0570*/  @P0 SHF.R.S32.HI R65, RZ, 0x1f, R64 ;  /* 0x0000001fff410819 */ /* 0x000fc60000011440 */
[----:B------:R-:W2:Y:S01]  /*0580*/  LDG.E R62, desc[UR12][R62.64] ;  /* 0x0000000c3e3e7981 */ /* 0x000ea2000c1e1900 */
[----:B------:R-:W-:-:S04]  /*0590*/  @P0 LEA.HI R64, R65, R64, RZ, 0x3 ;  /* 0x0000004041400211 */ /* 0x000fc800078f18ff */
[----:B------:R-:W-:-:S05]  /*05a0*/  @P0 LEA.HI.SX32 R78, R64, R93, 0x1d ;  /* 0x0000005d404e0211 */ /* 0x000fca00078feaff */
[----:B-1----:R-:W-:-:S05]  /*05b0*/  @P0 IMAD.WIDE.U32 R60, R78, 0x10, R60 ;  /* 0x000000104e3c0825 */ /* 0x002fca00078e003c */
[----:B------:R-:W3:Y:S01]  /*05c0*/  @P0 LDG.E.128 R56, desc[UR12][R60.64] ;  /* 0x0000000c3c380981 */ /* 0x000ee2000c1e1d00 */
[----:B------:R-:W-:Y:S02]  /*05d0*/  UIMAD UR4, UR7, UR15, URZ ;  /* 0x0000000f070472a4 */ /* 0x000fe4000f8e02ff */
[----:B------:R-:W-:Y:S02]  /*05e0*/  UISETP.NE.U32.AND UP0, UPT, UR16, URZ, UPT ;  /* 0x000000ff1000728c */ /* 0x000fe4000bf05070 */
[----:B------:R-:W-:Y:S02]  /*05f0*/  USHF.R.S32.HI UR5, URZ, 0x1f, UR4 ;  /* 0x0000001fff057899 */ /* 0x000fe40008011404 */
[----:B------:R-:W-:Y:S02]  /*0600*/  UISETP.NE.AND.EX UP0, UPT, UR17, URZ, UPT, UP0 ;  /* 0x000000ff1100728c */ /* 0x000fe4000bf05300 */
[----:B------:R-:W-:-:S06]  /*0610*/  ULEA.HI UR5, UR5, UR4, URZ, 0x3 ;  /* 0x0000000405057291 */ /* 0x000fcc000f8f18ff */
[----:B------:R-:W-:-:S05]  /*0620*/  IMAD.U32 R64, RZ, RZ, UR5 ;  /* 0x00000005ff407e24 */ /* 0x000fca000f8e00ff */
[----:B------:R-:W-:Y:S02]  /*0630*/  LEA.HI.SX32 R79, R64, R93, 0x1d ;  /* 0x0000005d404f7211 */ /* 0x000fe400078feaff */
[----:B--2---:R-:W-:Y:S02]  /*0640*/  R2UR UR6, R62 ;  /* 0x000000003e0672ca */ /* 0x004fe400000e0000 */
[----:B---3--:R-:W-:Y:S01]  /*0650*/  PRMT R62, R56, 0x7632, R62 ;  /* 0x00007632383e7816 */ /* 0x008fe2000000003e */
[----:B------:R-:W-:-:S12]  /*0660*/  BRA.U !UP0, `(.L_x_97) ;  /* 0x0000000108e47547 */ /* 0x000fd8000b800000 */
[----:B------:R-:W0:Y:S02]  /*0670*/  LDC.64 R60, c[0x0][0x3a0] ;  /* 0x0000e800ff3c7b82 */ /* 0x000e240000000a00 */
[----:B0-----:R-:W-:-:S06]  /*0680*/  IMAD.WIDE.U32 R60, R79, 0x10, R60 ;  /* 0x000000104f3c7825 */ /* 0x001fcc00078e003c */
[----:B------:R-:W2:Y:S01]  /*0690*/  LDG.E.128 R60, desc[UR12][R60.64] ;  /* 0x0000000c3c3c7981 */ /* 0x000ea2000c1e1d00 */
[----:B------:R-:W-:-:S13]  /*06a0*/  ISETP.LT.AND P1, PT, RZ, UR14, PT ;  /* 0x0000000eff007c0c */ /* 0x000fda000bf21270 */
[----:B------:R-:W0:Y:S01]  /*06b0*/  @P1 LDC R76, c[0x0][0x40c] ;  /* 0x00010300ff4c1b82 */ /* 0x000e220000000800 */
[----:B------:R-:W-:Y:S02]  /*06c0*/  @P1 PRMT R64, R56, 0x7632, R64 ;  /* 0x0000763238401816 */ /* 0x000fe40000000040 */
[C---:B------:R-:W-:Y:S02]  /*06d0*/  @P1 PRMT R66, R57.reuse, 0x7632, R66 ;  /* 0x0000763239421816 */ /* 0x040fe40000000042 */
[----:B------:R-:W-:Y:S02]  /*06e0*/  @P1 SHF.L.U32 R65, R64, 0x10, RZ ;  /* 0x0000001040411819 */ /* 0x000fe400000006ff */
[----:B------:R-:W-:Y:S01]  /*06f0*/  @P1 SHF.L.U32 R72, R57, 0x10, RZ ;  /* 0x0000001039481819 */ /* 0x000fe200000006ff */
[----:B------:R-:W1:Y:S01]  /*0700*/  @P1 LDC R77, c[0x0][0x40c] ;  /* 0x00010300ff4d1b82 */ /* 0x000e620000000800 */
[----:B------:R-:W-:-:S07]  /*0710*/  @P1 IMAD.U32 R69, R66, 0x10000, RZ ;  /* 0x0001000042451824 */ /* 0x000fce00078e00ff */
[----:B------:R-:W3:Y:S08]  /*0720*/  @P1 LDC R89, c[0x0][0x40c] ;  /* 0x00010300ff591b82 */ /* 0x000ef00000000800 */
[----:B------:R-:W4:Y:S08]  /*0730*/  @P1 LDC R90, c[0x0][0x40c] ;  /* 0x00010300ff5a1b82 */ /* 0x000f300000000800 */
[----:B------:R-:W5:Y:S08]  /*0740*/  @P1 LDC R91, c[0x0][0x40c] ;  /* 0x00010300ff5b1b82 */ /* 0x000f700000000800 */
[----:B------:R-:W5:Y:S08]  /*0750*/  @P1 LDC R92, c[0x0][0x40c] ;  /* 0x00010300ff5c1b82 */ /* 0x000f700000000800 */
[----:B------:R-:W4:Y:S08]  /*0760*/  @P1 LDC R75, c[0x0][0x40c] ;  /* 0x00010300ff4b1b82 */ /* 0x000f300000000800 */
[----:B------:R-:W5:Y:S01]  /*0770*/  @P1 LDC R93, c[0x0][0x40c] ;  /* 0x00010300ff5d1b82 */ /* 0x000f620000000800 */
[----:B--2---:R-:W-:Y:S01]  /*0780*/  PRMT R64, R60, 0x7632, R64 ;  /* 0x000076323c407816 */ /* 0x004fe20000000040 */
[----:B------:R-:W-:Y:S01]  /*0790*/  IMAD.U32 R71, R63, 0x10000, RZ ;  /* 0x000100003f477824 */ /* 0x000fe200078e00ff */
[----:B------:R-:W-:-:S02]  /*07a0*/  SHF.L.U32 R67, R61, 0x10, RZ ;  /* 0x000000103d437819 */ /* 0x000fc400000006ff */
[----:B------:R-:W-:Y:S01]  /*07b0*/  PRMT R61, R61, 0x7632, R61 ;  /* 0x000076323d3d7816 */ /* 0x000fe2000000003d */
[----:B------:R-:W-:Y:S01]  /*07c0*/  IMAD.U32 R68, R64, 0x10000, RZ ;  /* 0x0001000040447824 */ /* 0x000fe200078e00ff */
[----:B------:R-:W-:Y:S01]  /*07d0*/  PRMT R74, R63, 0x7632, R74 ;  /* 0x000076323f4a7816 */ /* 0x000fe2000000004a */
[----:B-1----:R-:W-:Y:S01]  /*07e0*/  @P1 FFMA.FTZ R67, R72, R77, R67 ;  /* 0x0000004d48431223 */ /* 0x002fe20000010043 */
[----:B------:R-:W-:Y:S01]  /*07f0*/  SHF.L.U32 R66, R61, 0x10, RZ ;  /* 0x000000103d427819 */ /* 0x000fe200000006ff */
[----:B0-----:R-:W-:Y:S01]  /*0800*/  @P1 FFMA.FTZ R68, R65, R76, R68 ;  /* 0x0000004c41441223 */ /* 0x001fe20000010044 */
[----:B------:R-:W-:Y:S02]  /*0810*/  PRMT R61, R62, 0x7632, R61 ;  /* 0x000076323e3d7816 */ /* 0x000fe4000000003d */
[----:B------:R-:W-:Y:S01]  /*0820*/  @P1 PRMT R63, R58, 0x7632, R63 ;  /* 0x000076323a3f1816 */ /* 0x000fe2000000003f */
[----:B---3--:R-:W-:Y:S01]  /*0830*/  @P1 FFMA.FTZ R66, R69, R89, R66 ;  /* 0x0000005945421223 */ /* 0x008fe20000010042 */
[----:B------:R-:W-:-:S02]  /*0840*/  @P1 PRMT R65, R59, 0x7632, R65 ;  /* 0x000076323b411816 */ /* 0x000fc40000000041 */
[----:B------:R-:W-:Y:S02]  /*0850*/  SHF.L.U32 R73, R62, 0x10, RZ ;  /* 0x000000103e497819 */ /* 0x000fe400000006ff */
[----:B------:R-:W-:Y:S01]  /*0860*/  SHF.L.U32 R70, R60, 0x10, RZ ;  /* 0x000000103c467819 */ /* 0x000fe200000006ff */
[----:B------:R-:W-:Y:S01]  /*0870*/  @P1 IMAD.U32 R60, R56, 0x10000, RZ ;  /* 0x00010000383c1824 */ /* 0x000fe200078e00ff */
[----:B------:R-:W-:Y:S01]  /*0880*/  @P1 SHF.L.U32 R62, R58, 0x10, RZ ;  /* 0x000000103a3e1819 */ /* 0x000fe200000006ff */
[----:B------:R-:W-:Y:S01]  /*0890*/  @P1 IMAD.U32 R76, R65, 0x10000, RZ ;  /* 0x00010000414c1824 */ /* 0x000fe200078e00ff */
[----:B------:R-:W-:Y:S01]  /*08a0*/  @P1 SHF.L.U32 R64, R59, 0x10, RZ ;  /* 0x000000103b401819 */ /* 0x000fe200000006ff */
[----:B----4-:R-:W-:Y:S01]  /*08b0*/  @P1 FFMA.FTZ R70, R60, R75, R70 ;  /* 0x0000004b3c461223 */ /* 0x010fe20000010046 */
[----:B------:R-:W-:Y:S01]  /*08c0*/  @P1 SHF.L.U32 R63, R63, 0x10, RZ ;  /* 0x000000103f3f1819 */ /* 0x000fe200000006ff */
[----:B------:R-:W-:Y:S01]  /*08d0*/  @P1 FFMA.FTZ R73, R62, R90, R73 ;  /* 0x0000005a3e491223 */ /* 0x000fe20000010049 */
[----:B------:R-:W-:Y:S01]  /*08e0*/  SHF.L.U32 R72, R61, 0x10, RZ ;  /* 0x000000103d487819 */ /* 0x000fe200000006ff */
[----:B-----5:R-:W-:Y:S01]  /*08f0*/  @P1 FFMA.FTZ R71, R64, R92, R71 ;  /* 0x0000005c40471223 */ /* 0x020fe20000010047 */
[----:B------:R-:W-:-:S02]  /*0900*/  SHF.L.U32 R69, R74, 0x10, RZ ;  /* 0x000000104a457819 */ /* 0x000fc400000006ff */
[----:B------:R-:W-:Y:S01]  /*0910*/  F2FP.BF16.F32.PACK_AB R61, RZ, R67 ;  /* 0x00000043ff3d723e */ /* 0x000fe200000010ff */
[----:B------:R-:W-:Y:S01]  /*0920*/  @P1 FFMA.FTZ R72, R63, R91, R72 ;  /* 0x0000005b3f481223 */ /* 0x000fe20000010048 */
[----:B------:R-:W-:Y:S01]  /*0930*/  F2FP.BF16.F32.PACK_AB R62, RZ, R66 ;  /* 0x00000042ff3e723e */ /* 0x000fe200000010ff */
[----:B------:R-:W-:Y:S01]  /*0940*/  @P1 FFMA.FTZ R69, R76, R93, R69 ;  /* 0x0000005d4c451223 */ /* 0x000fe20000010045 */
[----:B------:R-:W-:Y:S02]  /*0950*/  F2FP.BF16.F32.PACK_AB R64, RZ, R68 ;  /* 0x00000044ff40723e */ /* 0x000fe400000010ff */
[----:B------:R-:W-:Y:S02]  /*0960*/  F2FP.BF16.F32.PACK_AB R65, RZ, R73 ;  /* 0x00000049ff41723e */ /* 0x000fe400000010ff */
[----:B------:R-:W-:Y:S02]  /*0970*/  F2FP.BF16.F32.PACK_AB R74, RZ, R72 ;  /* 0x00000048ff4a723e */ /* 0x000fe400000010ff */
[----:B------:R-:W-:-:S02]  /*0980*/  F2FP.BF16.F32.PACK_AB R75, RZ, R71 ;  /* 0x00000047ff4b723e */ /* 0x000fc400000010ff */
[----:B------:R-:W-:Y:S02]  /*0990*/  F2FP.BF16.F32.PACK_AB R60, RZ, R70 ;  /* 0x00000046ff3c723e */ /* 0x000fe400000010ff */
[----:B------:R-:W-:Y:S02]  /*09a0*/  F2FP.BF16.F32.PACK_AB R63, RZ, R69 ;  /* 0x00000045ff3f723e */ /* 0x000fe400000010ff */
[----:B------:R-:W-:Y:S02]  /*09b0*/  PRMT R61, R61, 0x5410, R62 ;  /* 0x000054103d3d7816 */ /* 0x000fe4000000003e */
[----:B------:R-:W-:Y:S02]  /*09c0*/  PRMT R62, R65, 0x5410, R74 ;  /* 0x00005410413e7816 */ /* 0x000fe4000000004a */
[----:B------:R-:W-:Y:S02]  /*09d0*/  PRMT R60, R60, 0x5410, R64 ;  /* 0x000054103c3c7816 */ /* 0x000fe40000000040 */
[----:B------:R-:W-:Y:S01]  /*09e0*/  PRMT R63, R75, 0x5410, R63 ;  /* 0x000054104b3f7816 */ /* 0x000fe2000000003f */
[----:B------:R-:W-:Y:S06]  /*09f0*/  BRA `(.L_x_98) ;  /* 0x0000000000b07947 */ /* 0x000fec0003800000 */
.L_x_97:
[----:B------:R-:W0:Y:S01]  /*0a00*/  @P0 LDC R67, c[0x0][0x40c] ;  /* 0x00010300ff430b82 */ /* 0x000e220000000800 */
[----:B------:R-:W-:Y:S01]  /*0a10*/  @P0 PRMT R60, R57, 0x7632, R60 ;  /* 0x00007632393c0816 */ /* 0x000fe2000000003c */
[----:B------:R-:W-:Y:S01]  /*0a20*/  IMAD.MOV.U32 R66, RZ, RZ, RZ ;  /* 0x000000ffff427224 */ /* 0x000fe200078e00ff */
[----:B------:R-:W-:Y:S02]  /*0a30*/  @P0 PRMT R61, R58, 0x7632, R61 ;  /* 0x000076323a3d0816 */ /* 0x000fe4000000003d */
[----:B------:R-:W-:Y:S02]  /*0a40*/  CS2R R68, SRZ ;  /* 0x0000000000447805 */ /* 0x000fe4000001ff00 */
[----:B------:R-:W-:Y:S02]  /*0a50*/  @P0 SHF.L.U32 R60, R60, 0x10, RZ ;  /* 0x000000103c3c0819 */ /* 0x000fe400000006ff */
[----:B------:R-:W-:Y:S02]  /*0a60*/  CS2R R72, SRZ ;  /* 0x0000000000487805 */ /* 0x000fe4000001ff00 */
[----:B------:R-:W-:Y:S01]  /*0a70*/  @P0 SHF.L.U32 R62, R62, 0x10, RZ ;  /* 0x000000103e3e0819 */ /* 0x000fe200000006ff */
[----:B------:R-:W1:Y:S01]  /*0a80*/  @P0 LDC R63, c[0x0][0x40c] ;  /* 0x00010300ff3f0b82 */ /* 0x000e620000000800 */
[----:B------:R-:W-:-:S02]  /*0a90*/  @P0 SHF.L.U32 R61, R61, 0x10, RZ ;  /* 0x000000103d3d0819 */ /* 0x000fc400000006ff */
[----:B------:R-:W-:-:S05]  /*0aa0*/  @P0 SHF.L.U32 R75, R59, 0x10, RZ ;  /* 0x000000103b4b0819 */ /* 0x000fca00000006ff */
[----:B------:R-:W2:Y:S08]  /*0ab0*/  @P0 LDC R70, c[0x0][0x40c] ;  /* 0x00010300ff460b82 */ /* 0x000eb00000000800 */
[----:B------:R-:W3:Y:S01]  /*0ac0*/  @P0 LDC R64, c[0x0][0x40c] ;  /* 0x00010300ff400b82 */ /* 0x000ee20000000800 */
[----:B0-----:R-:W-:Y:S01]  /*0ad0*/  @P0 FMUL.FTZ R66, R60, R67 ;  /* 0x000000433c420220 */ /* 0x001fe20000410000 */
[----:B------:R-:W-:-:S02]  /*0ae0*/  @P0 PRMT R60, R59, 0x7632, R60 ;  /* 0x000076323b3c0816 */ /* 0x000fc4000000003c */
[----:B------:R-:W-:-:S03]  /*0af0*/  MOV R67, RZ ;  /* 0x000000ff00437202 */ /* 0x000fc60000000f00 */
[----:B------:R-:W-:Y:S01]  /*0b00*/  @P0 IMAD.U32 R60, R60, 0x10000, RZ ;  /* 0x000100003c3c0824 */ /* 0x000fe200078e00ff */
[----:B------:R-:W0:Y:S01]  /*0b10*/  @P0 LDC R65, c[0x0][0x40c] ;  /* 0x00010300ff410b82 */ /* 0x000e220000000800 */
[----:B-1----:R-:W-:Y:S01]  /*0b20*/  @P0 FMUL.FTZ R68, R62, R63 ;  /* 0x0000003f3e440220 */ /* 0x002fe20000410000 */
[----:B------:R-:W-:Y:S02]  /*0b30*/  @P0 SHF.L.U32 R62, R57, 0x10, RZ ;  /* 0x00000010393e0819 */ /* 0x000fe400000006ff */
[----:B------:R-:W-:-:S04]  /*0b40*/  @P0 SHF.L.U32 R63, R58, 0x10, RZ ;  /* 0x000000103a3f0819 */ /* 0x000fc800000006ff */
[----:B------:R-:W1:Y:S01]  /*0b50*/  @P0 LDC R77, c[0x0][0x40c] ;  /* 0x00010300ff4d0b82 */ /* 0x000e620000000800 */
[----:B--2---:R-:W-:Y:S01]  /*0b60*/  @P0 FMUL.FTZ R72, R61, R70 ;  /* 0x000000463d480220 */ /* 0x004fe20000410000 */
[----:B------:R-:W-:Y:S01]  /*0b70*/  @P0 IMAD.U32 R61, R56, 0x10000, RZ ;  /* 0x00010000383d0824 */ /* 0x000fe200078e00ff */
[----:B------:R-:W-:-:S05]  /*0b80*/  CS2R R70, SRZ ;  /* 0x0000000000467805 */ /* 0x000fca000001ff00 */
        /* <DEDUP_REMOVED lines=9> */
[----:B------:R-:W-:Y:S01]  /*0c20*/  PRMT R60, R60, 0x5410, R61 ;  /* 0x000054103c3c7816 */ /* 0x000fe2000000003d */
        /* <DEDUP_REMOVED lines=9> */
.L_x_98:
[----:B------:R-:W0:Y:S01]  /*0cc0*/  LDC.64 R64, c[0x0][0x3a8] ;  /* 0x0000ea00ff407b82 */ /* 0x000e220000000a00 */
[----:B------:R-:W-:-:S07]  /*0cd0*/  @P0 VIADD R89, R78, 0x80 ;  /* 0x000000804e590836 */ /* 0x000fce0000000000 */
[----:B------:R-:W1:Y:S01]  /*0ce0*/  @P0 LDC.64 R76, c[0x0][0x390] ;  /* 0x0000e400ff4c0b82 */ /* 0x000e620000000a00 */
[----:B0-----:R-:W-:-:S05]  /*0cf0*/  IMAD.WIDE.U32 R74, R79, 0x10, R64 ;  /* 0x000000104f4a7825 */ /* 0x001fca00078e0040 */
[----:B------:R0:W-:Y:S01]  /*0d00*/  STG.E.128 desc[UR12][R74.64], R60 ;  /* 0x0000003c4a007986 */ /* 0x0001e2000c101d0c */
[----:B-1----:R-:W-:-:S05]  /*0d10*/  @P0 IMAD.WIDE.U32 R76, R89, 0x10, R76 ;  /* 0x00000010594c0825 */ /* 0x002fca00078e004c */
[----:B------:R0:W5:Y:S01]  /*0d20*/  @P0 LDG.E.128 R56, desc[UR12][R76.64] ;  /* 0x0000000c4c380981 */ /* 0x000162000c1e1d00 */
[----:B------:R-:W-:Y:S05]  /*0d30*/  BRA.U !UP0, `(.L_x_99) ;  /* 0x0000000108e87547 */ /* 0x000fea000b800000 */
[----:B0-----:R-:W0:Y:S01]  /*0d40*/  LDC.64 R60, c[0x0][0x3a0] ;  /* 0x0000e800ff3c7b82 */ /* 0x001e220000000a00 */
[----:B------:R-:W-:-:S05]  /*0d50*/  IADD3 R63, PT, PT, R79, 0x80, RZ ;  /* 0x000000804f3f7810 */ /* 0x000fca0007ffe0ff */
[----:B0-----:R-:W-:-:S06]  /*0d60*/  IMAD.WIDE.U32 R60, R63, 0x10, R60 ;  /* 0x000000103f3c7825 */ /* 0x001fcc00078e003c */
[----:B------:R-:W2:Y:S01]  /*0d70*/  LDG.E.128 R60, desc[UR12][R60.64] ;  /* 0x0000000c3c3c7981 */ /* 0x000ea2000c1e1d00 */
[----:B------:R-:W-:-:S13]  /*0d80*/  ISETP.LT.AND P1, PT, RZ, UR14, PT ;  /* 0x0000000eff007c0c */ /* 0x000fda000bf21270 */
[----:B------:R-:W0:Y:S01]  /*0d90*/  @P1 LDC R97, c[0x0][0x40c] ;  /* 0x00010300ff611b82 */ /* 0x000e220000000800 */
[----:B-----5:R-:W-:Y:S02]  /*0da0*/  @P1 PRMT R74, R56, 0x7632, R74 ;  /* 0x00007632384a1816 */ /* 0x020fe4000000004a */
[C---:B------:R-:W-:Y:S02]  /*0db0*/  @P1 PRMT R75, R57.reuse, 0x7632, R75 ;  /* 0x00007632394b1816 */ /* 0x040fe4000000004b */
[----:B------:R-:W-:Y:S01]  /*0dc0*/  @P1 SHF.L.U32 R96, R57, 0x10, RZ ;  /* 0x0000001039601819 */ /* 0x000fe200000006ff */
[----:B------:R-:W-:Y:S01]  /*0dd0*/  @P1 IMAD.U32 R77, R74, 0x10000, RZ ;  /* 0x000100004a4d1824 */ /* 0x000fe200078e00ff */
[----:B------:R-:W-:Y:S01]  /*0de0*/  @P1 SHF.L.U32 R91, R75, 0x10, RZ ;  /* 0x000000104b5b1819 */ /* 0x000fe200000006ff */
[----:B------:R-:W1:Y:S08]  /*0df0*/  @P1 LDC R94, c[0x0][0x40c] ;  /* 0x00010300ff5e1b82 */ /* 0x000e700000000800 */
[----:B------:R-:W3:Y:S08]  /*0e00*/  @P1 LDC R95, c[0x0][0x40c] ;  /* 0x00010300ff5f1b82 */ /* 0x000ef00000000800 */
[----:B------:R-:W4:Y:S08]  /*0e10*/  @P1 LDC R98, c[0x0][0x40c] ;  /* 0x00010300ff621b82 */ /* 0x000f300000000800 */
[----:B------:R-:W4:Y:S08]  /*0e20*/  @P1 LDC R99, c[0x0][0x40c] ;  /* 0x00010300ff631b82 */ /* 0x000f300000000800 */
[----:B------:R-:W4:Y:S08]  /*0e30*/  @P1 LDC R100, c[0x0][0x40c] ;  /* 0x00010300ff641b82 */ /* 0x000f300000000800 */
[----:B------:R-:W4:Y:S08]  /*0e40*/  @P1 LDC R93, c[0x0][0x40c] ;  /* 0x00010300ff5d1b82 */ /* 0x000f300000000800 */
[----:B------:R-:W4:Y:S01]  /*0e50*/  @P1 LDC R101, c[0x0][0x40c] ;  /* 0x00010300ff651b82 */ /* 0x000f220000000800 */
[----:B--2---:R-:W-:Y:S01]  /*0e60*/  SHF.L.U32 R75, R61, 0x10, RZ ;  /* 0x000000103d4b7819 */ /* 0x004fe200000006ff */
[C---:B------:R-:W-:Y:S01]  /*0e70*/  IMAD.U32 R89, R60.reuse, 0x10000, RZ ;  /* 0x000100003c597824 */ /* 0x040fe200078e00ff */
[----:B------:R-:W-:-:S02]  /*0e80*/  PRMT R74, R60, 0x7632, R74 ;  /* 0x000076323c4a7816 */ /* 0x000fc4000000004a */
[----:B------:R-:W-:Y:S01]  /*0e90*/  PRMT R61, R61, 0x7632, R61 ;  /* 0x000076323d3d7816 */ /* 0x000fe2000000003d */
[----:B---3--:R-:W-:Y:S01]  /*0ea0*/  @P1 FFMA.FTZ R75, R96, R95, R75 ;  /* 0x0000005f604b1223 */ /* 0x008fe2000001004b */
[----:B------:R-:W-:Y:S02]  /*0eb0*/  SHF.L.U32 R76, R74, 0x10, RZ ;  /* 0x000000104a4c7819 */ /* 0x000fe400000006ff */
[C---:B------:R-:W-:Y:S01]  /*0ec0*/  SHF.L.U32 R92, R62.reuse, 0x10, RZ ;  /* 0x000000103e5c7819 */ /* 0x040fe200000006ff */
[----:B------:R-:W-:Y:S01]  /*0ed0*/  IMAD.U32 R74, R61, 0x10000, RZ ;  /* 0x000100003d4a7824 */ /* 0x000fe200078e00ff */
[----:B------:R-:W-:Y:S01]  /*0ee0*/  PRMT R62, R62, 0x7632, R62 ;  /* 0x000076323e3e7816 */ /* 0x000fe2000000003e */
[----:B-1----:R-:W-:Y:S01]  /*0ef0*/  @P1 FFMA.FTZ R76, R77, R94, R76 ;  /* 0x0000005e4d4c1223 */ /* 0x002fe2000001004c */
[----:B------:R-:W-:Y:S01]  /*0f00*/  SHF.L.U32 R90, R63, 0x10, RZ ;  /* 0x000000103f5a7819 */ /* 0x000fe200000006ff */
[----:B0-----:R-:W-:Y:S01]  /*0f10*/  @P1 FFMA.FTZ R74, R91, R97, R74 ;  /* 0x000000615b4a1223 */ /* 0x001fe2000001004a */
[----:B------:R-:W-:Y:S01]  /*0f20*/  PRMT R63, R63, 0x7632, R63 ;  /* 0x000076323f3f7816 */ /* 0x000fe2000000003f */
[----:B------:R-:W-:Y:S01]  /*0f30*/  IMAD.U32 R91, R62, 0x10000, RZ ;  /* 0x000100003e5b7824 */ /* 0x000fe200078e00ff */
[----:B------:R-:W-:Y:S01]  /*0f40*/  @P1 PRMT R60, R58, 0x7632, R60 ;  /* 0x000076323a3c1816 */ /* 0x000fe2000000003c */
[C---:B------:R-:W-:Y:S01]  /*0f50*/  @P1 IMAD.U32 R97, R59.reuse, 0x10000, RZ ;  /* 0x000100003b611824 */ /* 0x040fe200078e00ff */
[----:B------:R-:W-:-:S02]  /*0f60*/  @P1 PRMT R61, R59, 0x7632, R61 ;  /* 0x000076323b3d1816 */ /* 0x000fc4000000003d */
[----:B------:R-:W-:Y:S01]  /*0f70*/  @P1 SHF.L.U32 R95, R58, 0x10, RZ ;  /* 0x000000103a5f1819 */ /* 0x000fe200000006ff */
[----:B----4-:R-:W-:Y:S01]  /*0f80*/  @P1 FFMA.FTZ R90, R97, R100, R90 ;  /* 0x00000064615a1223 */ /* 0x010fe2000001005a */
[----:B------:R-:W-:Y:S02]  /*0f90*/  @P1 SHF.L.U32 R94, R56, 0x10, RZ ;  /* 0x00000010385e1819 */ /* 0x000fe400000006ff */
[----:B------:R-:W-:Y:S01]  /*0fa0*/  @P1 SHF.L.U32 R60, R60, 0x10, RZ ;  /* 0x000000103c3c1819 */ /* 0x000fe200000006ff */
[----:B------:R-:W-:Y:S01]  /*0fb0*/  @P1 FFMA.FTZ R92, R95, R98, R92 ;  /* 0x000000625f5c1223 */ /* 0x000fe2000001005c */
[----:B------:R-:W-:Y:S01]  /*0fc0*/  @P1 SHF.L.U32 R62, R61, 0x10, RZ ;  /* 0x000000103d3e1819 */ /* 0x000fe200000006ff */
[----:B------:R-:W-:Y:S01]  /*0fd0*/  @P1 FFMA.FTZ R89, R94, R93, R89 ;  /* 0x0000005d5e591223 */ /* 0x000fe20000010059 */
[----:B------:R-:W-:Y:S01]  /*0fe0*/  SHF.L.U32 R77, R63, 0x10, RZ ;  /* 0x000000103f4d7819 */ /* 0x000fe200000006ff */
[----:B------:R-:W-:Y:S01]  /*0ff0*/  @P1 FFMA.FTZ R91, R60, R99, R91 ;  /* 0x000000633c5b1223 */ /* 0x000fe2000001005b */
[----:B------:R-:W-:-:S02]  /*1000*/  F2FP.BF16.F32.PACK_AB R61, RZ, R75 ;  /* 0x0000004bff3d723e */ /* 0x000fc400000010ff */
[----:B------:R-:W-:Y:S01]  /*1010*/  F2FP.BF16.F32.PACK_AB R93, RZ, R76 ;  /* 0x0000004cff5d723e */ /* 0x000fe200000010ff */
[----:B------:R-:W-:Y:S01]  /*1020*/  @P1 FFMA.FTZ R77, R62, R101, R77 ;  /* 0x000000653e4d1223 */ /* 0x000fe2000001004d */
[----:B------:R-:W-:Y:S02]  /*1030*/  F2FP.BF16.F32.PACK_AB R62, RZ, R74 ;  /* 0x0000004aff3e723e */ /* 0x000fe400000010ff */
[----:B------:R-:W-:Y:S02]  /*1040*/  F2FP.BF16.F32.PACK_AB R94, RZ, R92 ;  /* 0x0000005cff5e723e */ /* 0x000fe400000010ff */
[----:B------:R-:W-:Y:S02]  /*1050*/  F2FP.BF16.F32.PACK_AB R95, RZ, R91 ;  /* 0x0000005bff5f723e */ /* 0x000fe400000010ff */
[----:B------:R-:W-:Y:S02]  /*1060*/  F2FP.BF16.F32.PACK_AB R96, RZ, R90 ;  /* 0x0000005aff60723e */ /* 0x000fe400000010ff */
[----:B------:R-:W-:-:S02]  /*1070*/  F2FP.BF16.F32.PACK_AB R60, RZ, R89 ;  /* 0x00000059ff3c723e */ /* 0x000fc400000010ff */
[----:B------:R-:W-:Y:S02]  /*1080*/  F2FP.BF16.F32.PACK_AB R63, RZ, R77 ;  /* 0x0000004dff3f723e */ /* 0x000fe400000010ff */
[----:B------:R-:W-:Y:S02]  /*1090*/  PRMT R61, R61, 0x5410, R62 ;  /* 0x000054103d3d7816 */ /* 0x000fe4000000003e */
[----:B------:R-:W-:Y:S02]  /*10a0*/  PRMT R62, R94, 0x5410, R95 ;  /* 0x000054105e3e7816 */ /* 0x000fe4000000005f */
[----:B------:R-:W-:Y:S02]  /*10b0*/  PRMT R60, R60, 0x5410, R93 ;  /* 0x000054103c3c7816 */ /* 0x000fe4000000005d */
[----:B------:R-:W-:Y:S01]  /*10c0*/  PRMT R63, R96, 0x5410, R63 ;  /* 0x00005410603f7816 */ /* 0x000fe2000000003f */
[----:B------:R-:W-:Y:S06]  /*10d0*/  BRA `(.L_x_100) ;  /* 0x0000000000bc7947 */ /* 0x000fec0003800000 */
.L_x_99:
[----:B0-----:R-:W0:Y:S01]  /*10e0*/  @P0 LDC R63, c[0x0][0x40c] ;  /* 0x00010300ff3f0b82 */ /* 0x001e220000000800 */
[----:B-----5:R-:W-:Y:S02]  /*10f0*/  @P0 PRMT R60, R56, 0x7632, R60 ;  /* 0x00007632383c0816 */ /* 0x020fe4000000003c */
[----:B------:R-:W-:Y:S02]  /*1100*/  CS2R R76, SRZ ;  /* 0x00000000004c7805 */ /* 0x000fe4000001ff00 */
[----:B------:R-:W-:Y:S01]  /*1110*/  @P0 PRMT R61, R57, 0x7632, R61 ;  /* 0x00007632393d0816 */ /* 0x000fe2000000003d */
[----:B------:R-:W-:Y:S01]  /*1120*/  IMAD.MOV.U32 R74, RZ, RZ, RZ ;  /* 0x000000ffff4a7224 */ /* 0x000fe200078e00ff */
[----:B------:R-:W-:Y:S01]  /*1130*/  @P0 PRMT R62, R58, 0x7632, R62 ;  /* 0x000076323a3e0816 */ /* 0x000fe2000000003e */
[----:B------:R-:W-:Y:S01]  /*1140*/  HFMA2 R89, -RZ, RZ, 0, 0 ;  /* 0x00000000ff597431 */ /* 0x000fe200000001ff */
[----:B------:R-:W-:Y:S01]  /*1150*/  @P0 SHF.L.U32 R60, R60, 0x10, RZ ;  /* 0x000000103c3c0819 */ /* 0x000fe200000006ff */
[----:B------:R-:W1:Y:S01]  /*1160*/  @P0 LDC R90, c[0x0][0x40c] ;  /* 0x00010300ff5a0b82 */ /* 0x000e620000000800 */
[----:B------:R-:W-:Y:S01]  /*1170*/  @P0 SHF.L.U32 R62, R62, 0x10, RZ ;  /* 0x000000103e3e0819 */ /* 0x000fe200000006ff */
[----:B------:R-:W-:Y:S01]  /*1180*/  @P0 IMAD.U32 R61, R61, 0x10000, RZ ;  /* 0x000100003d3d0824 */ /* 0x000fe200078e00ff */
[----:B------:R-:W-:Y:S01]  /*1190*/  MOV R91, RZ ;  /* 0x000000ff005b7202 */ /* 0x000fe20000000f00 */
[----:B------:R-:W-:Y:S01]  /*11a0*/  HFMA2 R92, -RZ, RZ, 0, 0 ;  /* 0x00000000ff5c7431 */ /* 0x000fe200000001ff */
[----:B------:R-:W-:-:S03]  /*11b0*/  @P0 SHF.L.U32 R95, R59, 0x10, RZ ;  /* 0x000000103b5f0819 */ /* 0x000fc600000006ff */
[----:B------:R-:W2:Y:S08]  /*11c0*/  @P0 LDC R75, c[0x0][0x40c] ;  /* 0x00010300ff4b0b82 */ /* 0x000eb00000000800 */
[----:B------:R-:W3:Y:S01]  /*11d0*/  @P0 LDC R94, c[0x0][0x40c] ;  /* 0x00010300ff5e0b82 */ /* 0x000ee20000000800 */
[----:B0-----:R-:W-:Y:S01]  /*11e0*/  @P0 FMUL.FTZ R76, R60, R63 ;  /* 0x0000003f3c4c0220 */ /* 0x001fe20000410000 */
[----:B------:R-:W-:-:S02]  /*11f0*/  @P0 PRMT R60, R59, 0x7632, R60 ;  /* 0x000076323b3c0816 */ /* 0x000fc4000000003c */
[----:B------:R-:W-:-:S03]  /*1200*/  @P0 SHF.L.U32 R63, R58, 0x10, RZ ;  /* 0x000000103a3f0819 */ /* 0x000fc600000006ff */
[----:B------:R-:W-:Y:S01]  /*1210*/  @P0 IMAD.U32 R60, R60, 0x10000, RZ ;  /* 0x000100003c3c0824 */ /* 0x000fe200078e00ff */
[----:B------:R-:W0:Y:S01]  /*1220*/  @P0 LDC R93, c[0x0][0x40c] ;  /* 0x00010300ff5d0b82 */ /* 0x000e220000000800 */
[----:B-1----:R-:W-:Y:S01]  /*1230*/  @P0 FMUL.FTZ R74, R61, R90 ;  /* 0x0000005a3d4a0220 */ /* 0x002fe20000410000 */
[----:B------:R-:W-:Y:S02]  /*1240*/  @P0 IMAD.U32 R61, R56, 0x10000, RZ ;  /* 0x00010000383d0824 */ /* 0x000fe400078e00ff */
[----:B------:R-:W-:-:S04]  /*1250*/  IMAD.MOV.U32 R90, RZ, RZ, RZ ;  /* 0x000000ffff5a7224 */ /* 0x000fc800078e00ff */
[----:B------:R-:W1:Y:S01]  /*1260*/  @P0 LDC R97, c[0x0][0x40c] ;  /* 0x00010300ff610b82 */ /* 0x000e620000000800 */
[----:B--2---:R-:W-:Y:S01]  /*1270*/  @P0 FMUL.FTZ R91, R62, R75 ;  /* 0x0000004b3e5b0220 */ /* 0x004fe20000410000 */
[----:B------:R-:W-:Y:S02]  /*1280*/  @P0 SHF.L.U32 R62, R57, 0x10, RZ ;  /* 0x00000010393e0819 */ /* 0x000fe400000006ff */
[----:B------:R-:W-:-:S04]  /*1290*/  MOV R75, RZ ;  /* 0x000000ff004b7202 */ /* 0x000fc80000000f00 */
[----:B------:R-:W2:Y:S01]  /*12a0*/  @P0 LDC R96, c[0x0][0x40c] ;  /* 0x00010300ff600b82 */ /* 0x000ea20000000800 */
[----:B---3--:R-:W-:Y:S01]  /*12b0*/  @P0 FMUL.FTZ R89, R61, R94 ;  /* 0x0000005e3d590220 */ /* 0x008fe20000410000 */
[----:B------:R-:W-:Y:S02]  /*12c0*/  F2FP.BF16.F32.PACK_AB R61, RZ, R76 ;  /* 0x0000004cff3d723e */ /* 0x000fe400000010ff */
[----:B------:R-:W-:-:S04]  /*12d0*/  F2FP.BF16.F32.PACK_AB R94, RZ, R91 ;  /* 0x0000005bff5e723e */ /* 0x000fc800000010ff */
[----:B------:R-:W3:Y:S01]  /*12e0*/  @P0 LDC R98, c[0x0][0x40c] ;  /* 0x00010300ff620b82 */ /* 0x000ee20000000800 */
[----:B0-----:R-:W-:-:S05]  /*12f0*/  @P0 FMUL.FTZ R75, R62, R93 ;  /* 0x0000005d3e4b0220 */ /* 0x001fca0000410000 */
[----:B------:R-:W-:Y:S01]  /*1300*/  F2FP.BF16.F32.PACK_AB R62, RZ, R75 ;  /* 0x0000004bff3e723e */ /* 0x000fe200000010ff */
[----:B-1----:R-:W-:Y:S01]  /*1310*/  @P0 FMUL.FTZ R77, R60, R97 ;  /* 0x000000613c4d0220 */ /* 0x002fe20000410000 */
[----:B------:R-:W-:-:S04]  /*1320*/  F2FP.BF16.F32.PACK_AB R60, RZ, R89 ;  /* 0x00000059ff3c723e */ /* 0x000fc800000010ff */
[----:B------:R-:W-:Y:S01]  /*1330*/  PRMT R60, R60, 0x5410, R61 ;  /* 0x000054103c3c7816 */ /* 0x000fe2000000003d */
[----:B--2---:R-:W-:Y:S01]  /*1340*/  @P0 FMUL.FTZ R92, R63, R96 ;  /* 0x000000603f5c0220 */ /* 0x004fe20000410000 */
[----:B------:R-:W-:Y:S02]  /*1350*/  F2FP.BF16.F32.PACK_AB R63, RZ, R74 ;  /* 0x0000004aff3f723e */ /* 0x000fe400000010ff */
[----:B------:R-:W-:Y:S02]  /*1360*/  F2FP.BF16.F32.PACK_AB R96, RZ, R77 ;  /* 0x0000004dff60723e */ /* 0x000fe400000010ff */
[----:B------:R-:W-:Y:S02]  /*1370*/  F2FP.BF16.F32.PACK_AB R93, RZ, R92 ;  /* 0x0000005cff5d723e */ /* 0x000fe400000010ff */
[----:B------:R-:W-:Y:S01]  /*1380*/  PRMT R61, R62, 0x5410, R63 ;  /* 0x000054103e3d7816 */ /* 0x000fe2000000003f */
[----:B---3--:R-:W-:Y:S01]  /*1390*/  @P0 FMUL.FTZ R90, R95, R98 ;  /* 0x000000625f5a0220 */ /* 0x008fe20000410000 */
[----:B------:R-:W-:-:S04]  /*13a0*/  PRMT R62, R93, 0x5410, R94 ;  /* 0x000054105d3e7816 */ /* 0x000fc8000000005e */
[----:B------:R-:W-:-:S04]  /*13b0*/  F2FP.BF16.F32.PACK_AB R95, RZ, R90 ;  /* 0x0000005aff5f723e */ /* 0x000fc800000010ff */
[----:B------:R-:W-:-:S07]  /*13c0*/  PRMT R63, R95, 0x5410, R96 ;  /* 0x000054105f3f7816 */ /* 0x000fce0000000060 */
.L_x_100:
[----:B------:R-:W0:Y:S01]  /*13d0*/  @P0 LDC.64 R94, c[0x0][0x390] ;  /* 0x0000e400ff5e0b82 */ /* 0x000e220000000a00 */
[----:B------:R-:W-:Y:S01]  /*13e0*/  IADD3 R97, PT, PT, R79, 0x80, RZ ;  /* 0x000000804f617810 */ /* 0x000fe20007ffe0ff */
[----:B------:R-:W-:-:S04]  /*13f0*/  @P0 VIADD R93, R78, 0x100 ;  /* 0x000001004e5d0836 */ /* 0x000fc80000000000 */
[----:B------:R-:W-:-:S05]  /*1400*/  IMAD.WIDE.U32 R96, R97, 0x10, R64 ;  /* 0x0000001061607825 */ /* 0x000fca00078e0040 */
[----:B------:R1:W-:Y:S01]  /*1410*/  STG.E.128 desc[UR12][R96.64], R60 ;  /* 0x0000003c60007986 */ /* 0x0003e2000c101d0c */
[----:B0-----:R-:W-:-:S05]  /*1420*/  @P0 IMAD.WIDE.U32 R94, R93, 0x10, R94 ;  /* 0x000000105d5e0825 */ /* 0x001fca00078e005e */
[----:B------:R1:W5:Y:S01]  /*1430*/  @P0 LDG.E.128 R56, desc[UR12][R94.64] ;  /* 0x0000000c5e380981 */ /* 0x000362000c1e1d00 */
[----:B------:R-:W-:Y:S05]  /*1440*/  BRA.U !UP0, `(.L_x_101) ;  /* 0x0000000108ec7547 */ /* 0x000fea000b800000 */
[----:B-1----:R-:W0:Y:S01]  /*1450*/  LDC.64 R60, c[0x0][0x3a0] ;  /* 0x0000e800ff3c7b82 */ /* 0x002e220000000a00 */
        /* <DEDUP_REMOVED lines=17> */
[C---:B--2---:R-:W-:Y:S01]  /*1570*/  PRMT R94, R60.reuse, 0x7632, R94 ;  /* 0x000076323c5e7816 */ /* 0x044fe2000000005e */
[----:B------:R-:W-:Y:S01]  /*1580*/  IMAD.U32 R98, R60, 0x10000, RZ ;  /* 0x000100003c627824 */ /* 0x000fe200078e00ff */
[----:B------:R-:W-:-:S02]  /*1590*/  SHF.L.U32 R95, R61, 0x10, RZ ;  /* 0x000000103d5f7819 */ /* 0x000fc400000006ff */
[----:B------:R-:W-:Y:S02]  /*15a0*/  SHF.L.U32 R96, R94, 0x10, RZ ;  /* 0x000000105e607819 */ /* 0x000fe400000006ff */
[----:B------:R-:W-:Y:S01]  /*15b0*/  PRMT R61, R61, 0x7632, R61 ;  /* 0x000076323d3d7816 */ /* 0x000fe2000000003d */
[----:B-1----:R-:W-:Y:S01]  /*15c0*/  @P1 FFMA.FTZ R95, R108, R107, R95 ;  /* 0x0000006b6c5f1223 */ /* 0x002fe2000001005f */
[----:B------:R-:W-:Y:S01]  /*15d0*/  @P1 PRMT R60, R58, 0x7632, R60 ;  /* 0x000076323a3c1816 */ /* 0x000fe2000000003c */
[----:B0-----:R-:W-:Y:S01]  /*15e0*/  @P1 FFMA.FTZ R96, R97, R100, R96 ;  /* 0x0000006461601223 */ /* 0x001fe20000010060 */
[C---:B------:R-:W-:Y:S01]  /*15f0*/  SHF.L.U32 R101, R62.reuse, 0x10, RZ ;  /* 0x000000103e657819 */ /* 0x040fe200000006ff */
[----:B------:R-:W-:Y:S01]  /*1600*/  IMAD.U32 R94, R61, 0x10000, RZ ;  /* 0x000100003d5e7824 */ /* 0x000fe200078e00ff */
[----:B------:R-:W-:Y:S02]  /*1610*/  SHF.L.U32 R106, R63, 0x10, RZ ;  /* 0x000000103f6a7819 */ /* 0x000fe400000006ff */
[----:B------:R-:W-:Y:S01]  /*1620*/  @P1 PRMT R97, R59, 0x7632, R97 ;  /* 0x000076323b611816 */ /* 0x000fe20000000061 */
[----:B---3--:R-:W-:Y:S01]  /*1630*/  @P1 FFMA.FTZ R94, R99, R109, R94 ;  /* 0x0000006d635e1223 */ /* 0x008fe2000001005e */
[----:B------:R-:W-:Y:S01]  /*1640*/  PRMT R62, R62, 0x7632, R62 ;  /* 0x000076323e3e7816 */ /* 0x000fe2000000003e */
[----:B------:R-:W-:Y:S01]  /*1650*/  @P1 IMAD.U32 R109, R59, 0x10000, RZ ;  /* 0x000100003b6d1824 */ /* 0x000fe200078e00ff */
[----:B------:R-:W-:Y:S01]  /*1660*/  PRMT R63, R63, 0x7632, R63 ;  /* 0x000076323f3f7816 */ /* 0x000fe2000000003f */
[--C-:B------:R-:W-:Y:S01]  /*1670*/  @!P1 IMAD.MOV.U32 R99, RZ, RZ, R106.reuse ;  /* 0x000000ffff639224 */ /* 0x100fe200078e006a */
[----:B------:R-:W-:Y:S01]  /*1680*/  @P1 SHF.L.U32 R61, R60, 0x10, RZ ;  /* 0x000000103c3d1819 */ /* 0x000fe200000006ff */
[----:B------:R-:W-:Y:S01]  /*1690*/  IMAD.U32 R100, R62, 0x10000, RZ ;  /* 0x000100003e647824 */ /* 0x000fe200078e00ff */
[----:B------:R-:W-:Y:S01]  /*16a0*/  @P1 SHF.L.U32 R60, R97, 0x10, RZ ;  /* 0x00000010613c1819 */ /* 0x000fe200000006ff */
[----:B----4-:R-:W-:Y:S01]  /*16b0*/  @P1 FFMA.FTZ R99, R109, R105, R106 ;  /* 0x000000696d631223 */ /* 0x010fe2000001006a */
[----:B------:R-:W-:Y:S01]  /*16c0*/  @P1 SHF.L.U32 R108, R58, 0x10, RZ ;  /* 0x000000103a6c1819 */ /* 0x000fe200000006ff */
[----:B------:R-:W-:Y:S01]  /*16d0*/  @P1 FFMA.FTZ R100, R61, R93, R100 ;  /* 0x0000005d3d641223 */ /* 0x000fe20000010064 */
[----:B------:R-:W-:-:S02]  /*16e0*/  @P1 SHF.L.U32 R107, R56, 0x10, RZ ;  /* 0x00000010386b1819 */ /* 0x000fc400000006ff */
[----:B------:R-:W-:Y:S01]  /*16f0*/  SHF.L.U32 R97, R63, 0x10, RZ ;  /* 0x000000103f617819 */ /* 0x000fe200000006ff */
[----:B------:R-:W-:Y:S01]  /*1700*/  @P1 FFMA.FTZ R101, R108, R102, R101 ;  /* 0x000000666c651223 */ /* 0x000fe20000010065 */
[----:B------:R-:W-:Y:S01]  /*1710*/  F2FP.BF16.F32.PACK_AB R61, RZ, R95 ;  /* 0x0000005fff3d723e */ /* 0x000fe200000010ff */
[----:B------:R-:W-:Y:S01]  /*1720*/  @P1 FFMA.FTZ R98, R107, R104, R98 ;  /* 0x000000686b621223 */ /* 0x000fe20000010062 */
[----:B------:R-:W-:Y:S01]  /*1730*/  F2FP.BF16.F32.PACK_AB R62, RZ, R94 ;  /* 0x0000005eff3e723e */ /* 0x000fe200000010ff */
[----:B------:R-:W-:Y:S01]  /*1740*/  @P1 FFMA.FTZ R97, R60, R103, R97 ;  /* 0x000000673c611223 */ /* 0x000fe20000010061 */
[----:B------:R-:W-:Y:S02]  /*1750*/  F2FP.BF16.F32.PACK_AB R93, RZ, R96 ;  /* 0x00000060ff5d723e */ /* 0x000fe400000010ff */
[----:B------:R-:W-:Y:S02]  /*1760*/  F2FP.BF16.F32.PACK_AB R102, RZ, R101 ;  /* 0x00000065ff66723e */ /* 0x000fe400000010ff */
[----:B------:R-:W-:-:S02]  /*1770*/  F2FP.BF16.F32.PACK_AB R103, RZ, R100 ;  /* 0x00000064ff67723e */ /* 0x000fc400000010ff */
[----:B------:R-:W-:Y:S02]  /*1780*/  F2FP.BF16.F32.PACK_AB R104, RZ, R99 ;  /* 0x00000063ff68723e */ /* 0x000fe400000010ff */
[----:B------:R-:W-:Y:S02]  /*1790*/  F2FP.BF16.F32.PACK_AB R60, RZ, R98 ;  /* 0x00000062ff3c723e */ /* 0x000fe400000010ff */
[----:B------:R-:W-:Y:S02]  /*17a0*/  F2FP.BF16.F32.PACK_AB R63, RZ, R97 ;  /* 0x00000061ff3f723e */ /* 0x000fe400000010ff */
[----:B------:R-:W-:Y:S02]  /*17b0*/  PRMT R61, R61, 0x5410, R62 ;  /* 0x000054103d3d7816 */ /* 0x000fe4000000003e */
[----:B------:R-:W-:Y:S02]  /*17c0*/  PRMT R62, R102, 0x5410, R103 ;  /* 0x00005410663e7816 */ /* 0x000fe40000000067 */
[----:B------:R-:W-:-:S02]  /*17d0*/  PRMT R60, R60, 0x5410, R93 ;  /* 0x000054103c3c7816 */ /* 0x000fc4000000005d */
[----:B------:R-:W-:Y:S01]  /*17e0*/  PRMT R63, R104, 0x5410, R63 ;  /* 0x00005410683f7816 */ /* 0x000fe2000000003f */
[----:B------:R-:W-:Y:S06]  /*17f0*/  BRA `(.L_x_102) ;  /* 0x0000000000b47947 */ /* 0x000fec0003800000 */
.L_x_101:
[----:B-1----:R-:W0:Y:S01]  /*1800*/  @P0 LDC R63, c[0x0][0x40c] ;  /* 0x00010300ff3f0b82 */ /* 0x002e220000000800 */
[----:B-----5:R-:W-:Y:S02]  /*1810*/  @P0 PRMT R60, R56, 0x7632, R60 ;  /* 0x00007632383c0816 */ /* 0x020fe4000000003c */
[----:B------:R-:W-:Y:S02]  /*1820*/  CS2R R96, SRZ ;  /* 0x0000000000607805 */ /* 0x000fe4000001ff00 */
[----:B------:R-:W-:Y:S02]  /*1830*/  @P0 PRMT R61, R57, 0x7632, R61 ;  /* 0x00007632393d0816 */ /* 0x000fe4000000003d */
[----:B------:R-:W-:Y:S02]  /*1840*/  CS2R R100, SRZ ;  /* 0x0000000000647805 */ /* 0x000fe4000001ff00 */
[----:B------:R-:W-:Y:S02]  /*1850*/  @P0 PRMT R62, R58, 0x7632, R62 ;  /* 0x000076323a3e0816 */ /* 0x000fe4000000003e */
[----:B------:R-:W-:Y:S01]  /*1860*/  @P0 SHF.L.U32 R60, R60, 0x10, RZ ;  /* 0x000000103c3c0819 */ /* 0x000fe200000006ff */
[----:B------:R-:W1:Y:S01]  /*1870*/  @P0 LDC R98, c[0x0][0x40c] ;  /* 0x00010300ff620b82 */ /* 0x000e620000000800 */
[----:B------:R-:W-:Y:S01]  /*1880*/  @P0 IMAD.U32 R61, R61, 0x10000, RZ ;  /* 0x000100003d3d0824 */ /* 0x000fe200078e00ff */
[----:B------:R-:W-:-:S02]  /*1890*/  @P0 SHF.L.U32 R62, R62, 0x10, RZ ;  /* 0x000000103e3e0819 */ /* 0x000fc400000006ff */
[----:B------:R-:W-:Y:S02]  /*18a0*/  MOV R94, RZ ;  /* 0x000000ff005e7202 */ /* 0x000fe40000000f00 */
[C---:B------:R-:W-:Y:S02]  /*18b0*/  @P0 SHF.L.U32 R103, R59.reuse, 0x10, RZ ;  /* 0x000000103b670819 */ /* 0x040fe400000006ff */
[----:B------:R-:W2:Y:S08]  /*18c0*/  @P0 LDC R95, c[0x0][0x40c] ;  /* 0x00010300ff5f0b82 */ /* 0x000eb00000000800 */
[----:B------:R-:W3:Y:S01]  /*18d0*/  @P0 LDC R102, c[0x0][0x40c] ;  /* 0x00010300ff660b82 */ /* 0x000ee20000000800 */
[----:B0-----:R-:W-:Y:S01]  /*18e0*/  @P0 FMUL.FTZ R96, R60, R63 ;  /* 0x0000003f3c600220 */ /* 0x001fe20000410000 */
[----:B------:R-:W-:Y:S01]  /*18f0*/  @P0 PRMT R60, R59, 0x7632, R60 ;  /* 0x000076323b3c0816 */ /* 0x000fe2000000003c */
[----:B------:R-:W-:-:S03]  /*1900*/  @P0 IMAD.U32 R63, R58, 0x10000, RZ ;  /* 0x000100003a3f0824 */ /* 0x000fc600078e00ff */
[----:B------:R-:W-:Y:S02]  /*1910*/  @P0 SHF.L.U32 R60, R60, 0x10, RZ ;  /* 0x000000103c3c0819 */ /* 0x000fe400000006ff */
[----:B------:R-:W0:Y:S01]  /*1920*/  @P0 LDC R93, c[0x0][0x40c] ;  /* 0x00010300ff5d0b82 */ /* 0x000e220000000800 */
[----:B-1----:R-:W-:Y:S01]  /*1930*/  @P0 FMUL.FTZ R94, R61, R98 ;  /* 0x000000623d5e0220 */ /* 0x002fe20000410000 */
[----:B------:R-:W-:Y:S02]  /*1940*/  @P0 SHF.L.U32 R61, R56, 0x10, RZ ;  /* 0x00000010383d0819 */ /* 0x000fe400000006ff */
[----:B------:R-:W-:-:S04]  /*1950*/  CS2R R98, SRZ ;  /* 0x0000000000627805 */ /* 0x000fc8000001ff00 */
[----:B------:R-:W1:Y:S01]  /*1960*/  @P0 LDC R105, c[0x0][0x40c] ;  /* 0x00010300ff690b82 */ /* 0x000e620000000800 */
[----:B--2---:R-:W-:Y:S01]  /*1970*/  @P0 FMUL.FTZ R100, R62, R95 ;  /* 0x0000005f3e640220 */ /* 0x004fe20000410000 */
[----:B------:R-:W-:Y:S01]  /*1980*/  @P0 SHF.L.U32 R62, R57, 0x10, RZ ;  /* 0x00000010393e0819 */ /* 0x000fe200000006ff */
[----:B------:R-:W-:-:S05]  /*1990*/  IMAD.MOV.U32 R95, RZ, RZ, RZ ;  /* 0x000000ffff5f7224 */ /* 0x000fca00078e00ff */
        /* <DEDUP_REMOVED lines=19> */
.L_x_102:
        /* <DEDUP_REMOVED lines=22> */
[----:B------:R-:W4:Y:S01]  /*1c30*/  @P1 LDC R93, c[0x0][0x40c] ;  /* 0x00010300ff5d1b82 */ /* 0x000f220000000800 */
[----:B--2---:R-:W-:-:S02]  /*1c40*/  PRMT R102, R60, 0x7632, R102 ;  /* 0x000076323c667816 */ /* 0x004fc40000000066 */
[C---:B------:R-:W-:Y:S02]  /*1c50*/  PRMT R106, R61.reuse, 0x7632, R106 ;  /* 0x000076323d6a7816 */ /* 0x040fe4000000006a */
[----:B------:R-:W-:Y:S02]  /*1c60*/  SHF.L.U32 R103, R61, 0x10, RZ ;  /* 0x000000103d677819 */ /* 0x000fe400000006ff */
[----:B------:R-:W-:Y:S01]  /*1c70*/  SHF.L.U32 R104, R102, 0x10, RZ ;  /* 0x0000001066687819 */ /* 0x000fe200000006ff */
[----:B------:R-:W-:Y:S01]  /*1c80*/  IMAD.U32 R102, R106, 0x10000, RZ ;  /* 0x000100006a667824 */ /* 0x000fe200078e00ff */
[----:B------:R-:W-:Y:S01]  /*1c90*/  @P1 SHF.L.U32 R61, R108, 0x10, RZ ;  /* 0x000000106c3d1819 */ /* 0x000fe200000006ff */
[----:B0-----:R-:W-:Y:S01]  /*1ca0*/  @P1 FFMA.FTZ R103, R110, R111, R103 ;  /* 0x0000006f6e671223 */ /* 0x001fe20000010067 */
[----:B------:R-:W-:Y:S01]  /*1cb0*/  @P1 PRMT R108, R58, 0x7632, R108 ;  /* 0x000076323a6c1816 */ /* 0x000fe2000000006c */
[----:B------:R-:W0:Y:S01]  /*1cc0*/  @P1 LDC R111, c[0x0][0x40c] ;  /* 0x00010300ff6f1b82 */ /* 0x000e220000000800 */
[----:B---3--:R-:W-:Y:S01]  /*1cd0*/  @P1 FFMA.FTZ R104, R105, R109, R104 ;  /* 0x0000006d69681223 */ /* 0x008fe20000010068 */
[----:B-1----:R-:W-:Y:S01]  /*1ce0*/  @P1 FFMA.FTZ R102, R61, R112, R102 ;  /* 0x000000703d661223 */ /* 0x002fe20000010066 */
[----:B------:R-:W-:-:S02]  /*1cf0*/  PRMT R105, R62, 0x7632, R105 ;  /* 0x000076323e697816 */ /* 0x000fc40000000069 */
[----:B------:R-:W-:Y:S02]  /*1d00*/  SHF.L.U32 R106, R62, 0x10, RZ ;  /* 0x000000103e6a7819 */ /* 0x000fe400000006ff */
[----:B------:R-:W-:Y:S01]  /*1d10*/  @P1 SHF.L.U32 R62, R108, 0x10, RZ ;  /* 0x000000106c3e1819 */ /* 0x000fe200000006ff */
[----:B------:R-:W1:Y:S01]  /*1d20*/  @P1 LDC R61, c[0x0][0x40c] ;  /* 0x00010300ff3d1b82 */ /* 0x000e620000000800 */
[----:B------:R-:W-:Y:S01]  /*1d30*/  IMAD.U32 R105, R105, 0x10000, RZ ;  /* 0x0001000069697824 */ /* 0x000fe200078e00ff */
[C---:B------:R-:W-:Y:S01]  /*1d40*/  SHF.L.U32 R109, R63.reuse, 0x10, RZ ;  /* 0x000000103f6d7819 */ /* 0x040fe200000006ff */
[----:B------:R-:W-:Y:S01]  /*1d50*/  IMAD.U32 R108, R60, 0x10000, RZ ;  /* 0x000100003c6c7824 */ /* 0x000fe200078e00ff */
[----:B------:R-:W-:Y:S01]  /*1d60*/  PRMT R63, R63, 0x7632, R63 ;  /* 0x000076323f3f7816 */ /* 0x000fe2000000003f */
[----:B----4-:R-:W-:Y:S01]  /*1d70*/  @P1 FFMA.FTZ R106, R113, R107, R106 ;  /* 0x0000006b716a1223 */ /* 0x010fe2000001006a */
[C---:B------:R-:W-:Y:S01]  /*1d80*/  @P1 PRMT R60, R59.reuse, 0x7632, R60 ;  /* 0x000076323b3c1816 */ /* 0x040fe2000000003c */
[----:B------:R-:W-:Y:S01]  /*1d90*/  @P1 FFMA.FTZ R105, R62, R93, R105 ;  /* 0x0000005d3e691223 */ /* 0x000fe20000010069 */
[----:B------:R-:W2:Y:S01]  /*1da0*/  @P1 LDC R110, c[0x0][0x40c] ;  /* 0x00010300ff6e1b82 */ /* 0x000ea20000000800 */
[----:B------:R-:W-:Y:S01]  /*1db0*/  @P1 SHF.L.U32 R62, R59, 0x10, RZ ;  /* 0x000000103b3e1819 */ /* 0x000fe200000006ff */
[----:B------:R-:W-:Y:S01]  /*1dc0*/  @P1 IMAD.U32 R93, R56, 0x10000, RZ ;  /* 0x00010000385d1824 */ /* 0x000fe200078e00ff */
[----:B------:R-:W-:-:S02]  /*1dd0*/  SHF.L.U32 R107, R63, 0x10, RZ ;  /* 0x000000103f6b7819 */ /* 0x000fc400000006ff */
[----:B------:R-:W-:Y:S01]  /*1de0*/  @P1 SHF.L.U32 R60, R60, 0x10, RZ ;  /* 0x000000103c3c1819 */ /* 0x000fe200000006ff */
[----:B0-----:R-:W-:Y:S01]  /*1df0*/  @P1 FFMA.FTZ R108, R93, R111, R108 ;  /* 0x0000006f5d6c1223 */ /* 0x001fe2000001006c */
[----:B------:R-:W-:Y:S02]  /*1e00*/  F2FP.BF16.F32.PACK_AB R93, RZ, R104 ;  /* 0x00000068ff5d723e */ /* 0x000fe400000010ff */
[----:B------:R-:W-:Y:S01]  /*1e10*/  F2FP.BF16.F32.PACK_AB R111, RZ, R105 ;  /* 0x00000069ff6f723e */ /* 0x000fe200000010ff */
[----:B-1----:R-:W-:Y:S01]  /*1e20*/  @P1 FFMA.FTZ R109, R62, R61, R109 ;  /* 0x0000003d3e6d1223 */ /* 0x002fe2000001006d */
[----:B------:R-:W-:Y:S02]  /*1e30*/  F2FP.BF16.F32.PACK_AB R61, RZ, R103 ;  /* 0x00000067ff3d723e */ /* 0x000fe400000010ff */
[----:B------:R-:W-:Y:S02]  /*1e40*/  F2FP.BF16.F32.PACK_AB R62, RZ, R102 ;  /* 0x00000066ff3e723e */ /* 0x000fe400000010ff */
[----:B------:R-:W-:-:S02]  /*1e50*/  F2FP.BF16.F32.PACK_AB R112, RZ, R109 ;  /* 0x0000006dff70723e */ /* 0x000fc400000010ff */
[----:B------:R-:W-:Y:S01]  /*1e60*/  PRMT R61, R61, 0x5410, R62 ;  /* 0x000054103d3d7816 */ /* 0x000fe2000000003e */
[----:B--2---:R-:W-:Y:S01]  /*1e70*/  @P1 FFMA.FTZ R107, R60, R110, R107 ;  /* 0x0000006e3c6b1223 */ /* 0x004fe2000001006b */
[----:B------:R-:W-:Y:S02]  /*1e80*/  F2FP.BF16.F32.PACK_AB R110, RZ, R106 ;  /* 0x0000006aff6e723e */ /* 0x000fe400000010ff */
[----:B------:R-:W-:Y:S02]  /*1e90*/  F2FP.BF16.F32.PACK_AB R60, RZ, R108 ;  /* 0x0000006cff3c723e */ /* 0x000fe400000010ff */
[----:B------:R-:W-:Y:S02]  /*1ea0*/  F2FP.BF16.F32.PACK_AB R63, RZ, R107 ;  /* 0x0000006bff3f723e */ /* 0x000fe400000010ff */
[----:B------:R-:W-:Y:S02]  /*1eb0*/  PRMT R62, R110, 0x5410, R111 ;  /* 0x000054106e3e7816 */ /* 0x000fe4000000006f */
[----:B------:R-:W-:-:S02]  /*1ec0*/  PRMT R60, R60, 0x5410, R93 ;  /* 0x000054103c3c7816 */ /* 0x000fc4000000005d */
[----:B------:R-:W-:Y:S01]  /*1ed0*/  PRMT R63, R112, 0x5410, R63 ;  /* 0x00005410703f7816 */ /* 0x000fe2000000003f */
[----:B------:R-:W-:Y:S06]  /*1ee0*/  BRA `(.L_x_104) ;  /* 0x0000000000b87947 */ /* 0x000fec0003800000 */
.L_x_103:
[----:B-1----:R-:W0:Y:S01]  /*1ef0*/  @P0 LDC R103, c[0x0][0x40c] ;  /* 0x00010300ff670b82 */ /* 0x002e220000000800 */
[----:B-----5:R-:W-:Y:S02]  /*1f00*/  @P0 PRMT R60, R56, 0x7632, R60 ;  /* 0x00007632383c0816 */ /* 0x020fe4000000003c */
[----:B------:R-:W-:Y:S02]  /*1f10*/  CS2R R104, SRZ ;  /* 0x0000000000687805 */ /* 0x000fe4000001ff00 */
[----:B------:R-:W-:Y:S01]  /*1f20*/  @P0 PRMT R61, R57, 0x7632, R61 ;  /* 0x00007632393d0816 */ /* 0x000fe2000000003d */
[----:B------:R-:W-:Y:S01]  /*1f30*/  IMAD.MOV.U32 R102, RZ, RZ, RZ ;  /* 0x000000ffff667224 */ /* 0x000fe200078e00ff */
[----:B------:R-:W-:Y:S01]  /*1f40*/  @P0 PRMT R62, R58, 0x7632, R62 ;  /* 0x000076323a3e0816 */ /* 0x000fe2000000003e */
[----:B------:R-:W-:Y:S01]  /*1f50*/  HFMA2 R107, -RZ, RZ, 0, 0 ;  /* 0x00000000ff6b7431 */ /* 0x000fe200000001ff */
[----:B------:R-:W-:Y:S01]  /*1f60*/  @P0 PRMT R63, R59, 0x7632, R63 ;  /* 0x000076323b3f0816 */ /* 0x000fe2000000003f */
[----:B------:R-:W1:Y:S01]  /*1f70*/  @P0 LDC R106, c[0x0][0x40c] ;  /* 0x00010300ff6a0b82 */ /* 0x000e620000000800 */
[----:B------:R-:W-:Y:S01]  /*1f80*/  @P0 SHF.L.U32 R60, R60, 0x10, RZ ;  /* 0x000000103c3c0819 */ /* 0x000fe200000006ff */
[----:B------:R-:W-:Y:S01]  /*1f90*/  @P0 IMAD.U32 R61, R61, 0x10000, RZ ;  /* 0x000100003d3d0824 */ /* 0x000fe200078e00ff */
[----:B------:R-:W-:-:S02]  /*1fa0*/  @P0 SHF.L.U32 R62, R62, 0x10, RZ ;  /* 0x000000103e3e0819 */ /* 0x000fc400000006ff */
[----:B------:R-:W-:-:S03]  /*1fb0*/  @P0 SHF.L.U32 R63, R63, 0x10, RZ ;  /* 0x000000103f3f0819 */ /* 0x000fc600000006ff */
[----:B------:R-:W2:Y:S08]  /*1fc0*/  @P0 LDC R109, c[0x0][0x40c] ;  /* 0x00010300ff6d0b82 */ /* 0x000eb00000000800 */
[----:B------:R-:W3:Y:S01]  /*1fd0*/  @P0 LDC R108, c[0x0][0x40c] ;  /* 0x00010300ff6c0b82 */ /* 0x000ee20000000800 */
[----:B0-----:R-:W-:Y:S01]  /*1fe0*/  @P0 FMUL.FTZ R104, R60, R103 ;  /* 0x000000673c680220 */ /* 0x001fe20000410000 */
[----:B------:R-:W-:Y:S01]  /*1ff0*/  @P0 IMAD.U32 R60, R56, 0x10000, RZ ;  /* 0x00010000383c0824 */ /* 0x000fe200078e00ff */
[----:B------:R-:W-:-:S05]  /*2000*/  MOV R103, RZ ;  /* 0x000000ff00677202 */ /* 0x000fca0000000f00 */
[----:B------:R-:W0:Y:S01]  /*2010*/  @P0 LDC R93, c[0x0][0x40c] ;  /* 0x00010300ff5d0b82 */ /* 0x000e220000000800 */
[----:B-1----:R-:W-:Y:S01]  /*2020*/  @P0 FMUL.FTZ R102, R61, R106 ;  /* 0x0000006a3d660220 */ /* 0x002fe20000410000 */
[----:B------:R-:W-:Y:S01]  /*2030*/  @P0 SHF.L.U32 R61, R57, 0x10, RZ ;  /* 0x00000010393d0819 */ /* 0x000fe200000006ff */
[----:B------:R-:W-:-:S05]  /*2040*/  IMAD.MOV.U32 R106, RZ, RZ, RZ ;  /* 0x000000ffff6a7224 */ /* 0x000fca00078e00ff */
[----:B------:R-:W1:Y:S01]  /*2050*/  @P0 LDC R110, c[0x0][0x40c] ;  /* 0x00010300ff6e0b82 */ /* 0x000e620000000800 */
[----:B--2---:R-:W-:Y:S01]  /*2060*/  @P0 FMUL.FTZ R105, R62, R109 ;  /* 0x0000006d3e690220 */ /* 0x004fe20000410000 */
[----:B------:R-:W-:-:S06]  /*2070*/  @P0 SHF.L.U32 R62, R58, 0x10, RZ ;  /* 0x000000103a3e0819 */ /* 0x000fcc00000006ff */
[----:B------:R-:W2:Y:S01]  /*2080*/  @P0 LDC R111, c[0x0][0x40c] ;  /* 0x00010300ff6f0b82 */ /* 0x000ea20000000800 */
[----:B---3--:R-:W-:Y:S01]  /*2090*/  @P0 FMUL.FTZ R107, R63, R108 ;  /* 0x0000006c3f6b0220 */ /* 0x008fe20000410000 */
[----:B------:R-:W-:Y:S02]  /*20a0*/  @P0 SHF.L.U32 R63, R59, 0x10, RZ ;  /* 0x000000103b3f0819 */ /* 0x000fe400000006ff */
[----:B------:R-:W-:-:S04]  /*20b0*/  CS2R R108, SRZ ;  /* 0x00000000006c7805 */ /* 0x000fc8000001ff00 */
[----:B------:R-:W3:Y:S01]  /*20c0*/  @P0 LDC R112, c[0x0][0x40c] ;  /* 0x00010300ff700b82 */ /* 0x000ee20000000800 */
[----:B0-----:R-:W-:-:S05]  /*20d0*/  @P0 FMUL.FTZ R108, R60, R93 ;  /* 0x0000005d3c6c0220 */ /* 0x001fca0000410000 */
[----:B------:R-:W-:Y:S01]  /*20e0*/  F2FP.BF16.F32.PACK_AB R60, RZ, R108 ;  /* 0x0000006cff3c723e */ /* 0x000fe200000010ff */
[----:B-1----:R-:W-:Y:S01]  /*20f0*/  @P0 FMUL.FTZ R103, R61, R110 ;  /* 0x0000006e3d670220 */ /* 0x002fe20000410000 */
[----:B------:R-:W-:Y:S02]  /*2100*/  F2FP.BF16.F32.PACK_AB R61, RZ, R104 ;  /* 0x00000068ff3d723e */ /* 0x000fe400000010ff */
[----:B------:R-:W-:Y:S02]  /*2110*/  F2FP.BF16.F32.PACK_AB R110, RZ, R105 ;  /* 0x00000069ff6e723e */ /* 0x000fe400000010ff */
[----:B------:R-:W-:Y:S01]  /*2120*/  PRMT R60, R60, 0x5410, R61 ;  /* 0x000054103c3c7816 */ /* 0x000fe2000000003d */
[----:B--2---:R-:W-:Y:S01]  /*2130*/  @P0 FMUL.FTZ R106, R62, R111 ;  /* 0x0000006f3e6a0220 */ /* 0x004fe20000410000 */
[----:B------:R-:W-:-:S04]  /*2140*/  F2FP.BF16.F32.PACK_AB R62, RZ, R103 ;  /* 0x00000067ff3e723e */ /* 0x000fc800000010ff */
[----:B------:R-:W-:Y:S01]  /*2150*/  F2FP.BF16.F32.PACK_AB R93, RZ, R106 ;  /* 0x0000006aff5d723e */ /* 0x000fe200000010ff */
[----:B---3--:R-:W-:Y:S01]  /*2160*/  @P0 FMUL.FTZ R109, R63, R112 ;  /* 0x000000703f6d0220 */ /* 0x008fe20000410000 */
[----:B------:R-:W-:Y:S02]  /*2170*/  F2FP.BF16.F32.PACK_AB R63, RZ, R102 ;  /* 0x00000066ff3f723e */ /* 0x000fe400000010ff */
[----:B------:R-:W-:Y:S02]  /*2180*/  F2FP.BF16.F32.PACK_AB R112, RZ, R107 ;  /* 0x0000006bff70723e */ /* 0x000fe400000010ff */
[----:B------:R-:W-:Y:S02]  /*2190*/  F2FP.BF16.F32.PACK_AB R111, RZ, R109 ;  /* 0x0000006dff6f723e */ /* 0x000fe400000010ff */
[----:B------:R-:W-:Y:S02]  /*21a0*/  PRMT R61, R62, 0x5410, R63 ;  /* 0x000054103e3d7816 */ /* 0x000fe4000000003f */
[----:B------:R-:W-:-:S02]  /*21b0*/  PRMT R62, R93, 0x5410, R110 ;  /* 0x000054105d3e7816 */ /* 0x000fc4000000006e */
[----:B------:R-:W-:-:S07]  /*21c0*/  PRMT R63, R111, 0x5410, R112 ;  /* 0x000054106f3f7816 */ /* 0x000fce0000000070 */
.L_x_104:
[----:B------:R-:W0:Y:S01]  /*21d0*/  @P0 LDC.64 R110, c[0x0][0x390] ;  /* 0x0000e400ff6e0b82 */ /* 0x000e220000000a00 */
[----:B------:R-:W-:Y:S01]  /*21e0*/  VIADD R113, R79, 0x180 ;  /* 0x000001804f717836 */ /* 0x000fe20000000000 */
[----:B------:R-:W-:-:S03]  /*21f0*/  @P0 IADD3 R93, PT, PT, R78, 0x200, RZ ;  /* 0x000002004e5d0810 */ /* 0x000fc60007ffe0ff */
[----:B------:R-:W-:-:S05]  /*2200*/  IMAD.WIDE.U32 R112, R113, 0x10, R64 ;  /* 0x0000001071707825 */ /* 0x000fca00078e0040 */
[----:B------:R1:W-:Y:S01]  /*2210*/  STG.E.128 desc[UR12][R112.64], R60 ;  /* 0x0000003c70007986 */ /* 0x0003e2000c101d0c */
[----:B0-----:R-:W-:-:S05]  /*2220*/  @P0 IMAD.WIDE.U32 R110, R93, 0x10, R110 ;  /* 0x000000105d6e0825 */ /* 0x001fca00078e006e */
[----:B------:R1:W5:Y:S01]  /*2230*/  @P0 LDG.E.128 R56, desc[UR12][R110.64] ;  /* 0x0000000c6e380981 */ /* 0x000362000c1e1d00 */
[----:B------:R-:W-:Y:S01]  /*2240*/  IADD3 R79, PT, PT, R79, 0x200, RZ ;  /* 0x000002004f4f7810 */ /* 0x000fe20007ffe0ff */
[----:B------:R-:W-:Y:S06]  /*2250*/  BRA.U !UP0, `(.L_x_105) ;  /* 0x0000000108e87547 */ /* 0x000fec000b800000 */
[----:B-1----:R-:W0:Y:S02]  /*2260*/  LDC.64 R60, c[0x0][0x3a0] ;  /* 0x0000e800ff3c7b82 */ /* 0x002e240000000a00 */
[----:B0-----:R-:W-:-:S06]  /*2270*/  IMAD.WIDE.U32 R60, R79, 0x10, R60 ;  /* 0x000000104f3c7825 */ /* 0x001fcc00078e003c */
[----:B------:R-:W2:Y:S01]  /*2280*/  LDG.E.128 R60, desc[UR12][R60.64] ;  /* 0x0000000c3c3c7981 */ /* 0x000ea2000c1e1d00 */
[----:B------:R-:W-:-:S06]  /*2290*/  UISETP.GT.AND UP0, UPT, UR14, URZ, UPT ;  /* 0x000000ff0e00728c */ /* 0x000fcc000bf04270 */
[----:B------:R-:W-:-:S05]  /*22a0*/  PLOP3.LUT P0, PT, PT, PT, UP0, 0x80, 0x8 ;  /* 0x000000000008781c */ /* 0x000fca0003f0f008 */
[----:B------:R-:W0:Y:S01]  /*22b0*/  @UP0 LDCU UR4, c[0x0][0x40c] ;  /* 0x00008180ff0407ac */ /* 0x000e220008000800 */
[----:B------:R-:W1:Y:S07]  /*22c0*/  @UP0 LDCU UR5, c[0x0][0x40c] ;  /* 0x00008180ff0507ac */ /* 0x000e6e0008000800 */
[----:B-----5:R-:W-:Y:S01]  /*22d0*/  @P0 SHF.L.U32 R93, R57, 0x10, RZ ;  /* 0x00000010395d0819 */ /* 0x020fe200000006ff */
[----:B------:R-:W3:Y:S01]  /*22e0*/  @UP0 LDCU UR14, c[0x0][0x40c] ;  /* 0x00008180ff0e07ac */ /* 0x000ee20008000800 */
[----:B------:R-:W-:Y:S01]  /*22f0*/  @P0 SHF.L.U32 R78, R58, 0x10, RZ ;  /* 0x000000103a4e0819 */ /* 0x000fe200000006ff */
[----:B--2---:R-:W-:Y:S01]  /*2300*/  IMAD.U32 R112, R61, 0x10000, RZ ;  /* 0x000100003d707824 */ /* 0x004fe200078e00ff */
[----:B------:R-:W-:Y:S01]  /*2310*/  SHF.L.U32 R111, R62, 0x10, RZ ;  /* 0x000000103e6f7819 */ /* 0x000fe200000006ff */
[C---:B------:R-:W-:Y:S01]  /*2320*/  IMAD.U32 R113, R60.reuse, 0x10000, RZ ;  /* 0x000100003c717824 */ /* 0x040fe200078e00ff */
[----:B------:R-:W-:Y:S01]  /*2330*/  PRMT R60, R60, 0x7632, R60 ;  /* 0x000076323c3c7816 */ /* 0x000fe2000000003c */
[----:B0-----:R-:W-:Y:S01]  /*2340*/  @P0 FFMA.FTZ R112, R93, UR4, R112 ;  /* 0x000000045d700c23 */ /* 0x001fe20008010070 */
[----:B------:R-:W0:Y:S01]  /*2350*/  @UP0 LDCU UR4, c[0x0][0x40c] ;  /* 0x00008180ff0407ac */ /* 0x000e220008000800 */
[----:B-1----:R-:W-:Y:S01]  /*2360*/  @P0 FFMA.FTZ R111, R78, UR5, R111 ;  /* 0x000000054e6f0c23 */ /* 0x002fe2000801006f */
[----:B------:R-:W-:Y:S01]  /*2370*/  @P0 SHF.L.U32 R78, R56, 0x10, RZ ;  /* 0x00000010384e0819 */ /* 0x000fe200000006ff */
[----:B------:R-:W-:Y:S01]  /*2380*/  IMAD.U32 R110, R63, 0x10000, RZ ;  /* 0x000100003f6e7824 */ /* 0x000fe200078e00ff */
[----:B------:R-:W1:Y:S01]  /*2390*/  @UP0 LDCU UR5, c[0x0][0x40c] ;  /* 0x00008180ff0507ac */ /* 0x000e620008000800 */
[----:B------:R-:W-:-:S02]  /*23a0*/  @P0 SHF.L.U32 R93, R59, 0x10, RZ ;  /* 0x000000103b5d0819 */ /* 0x000fc400000006ff */
[----:B------:R-:W-:Y:S02]  /*23b0*/  @P0 PRMT R61, R56, 0x7632, R61 ;  /* 0x00007632383d0816 */ /* 0x000fe4000000003d */
[----:B------:R-:W-:Y:S01]  /*23c0*/  SHF.L.U32 R114, R60, 0x10, RZ ;  /* 0x000000103c727819 */ /* 0x000fe200000006ff */
[----:B---3--:R-:W-:Y:S01]  /*23d0*/  @P0 FFMA.FTZ R110, R93, UR14, R110 ;  /* 0x0000000e5d6e0c23 */ /* 0x008fe2000801006e */
[----:B------:R-:W-:Y:S01]  /*23e0*/  @P0 PRMT R60, R57, 0x7632, R60 ;  /* 0x00007632393c0816 */ /* 0x000fe2000000003c */
[C---:B------:R-:W-:Y:S01]  /*23f0*/  @P0 IMAD.U32 R93, R61.reuse, 0x10000, RZ ;  /* 0x000100003d5d0824 */ /* 0x040fe200078e00ff */
[----:B------:R-:W-:Y:S01]  /*2400*/  PRMT R61, R61, 0x7632, R61 ;  /* 0x000076323d3d7816 */ /* 0x000fe2000000003d */
[----:B------:R-:W2:Y:S01]  /*2410*/  @UP0 LDCU UR14, c[0x0][0x40c] ;  /* 0x00008180ff0e07ac */ /* 0x000ea20008000800 */
[----:B------:R-:W-:Y:S02]  /*2420*/  @P0 SHF.L.U32 R60, R60, 0x10, RZ ;  /* 0x000000103c3c0819 */ /* 0x000fe400000006ff */
[----:B------:R-:W-:Y:S01]  /*2430*/  SHF.L.U32 R115, R61, 0x10, RZ ;  /* 0x000000103d737819 */ /* 0x000fe200000006ff */
[----:B0-----:R-:W-:Y:S01]  /*2440*/  @P0 FFMA.FTZ R113, R78, UR4, R113 ;  /* 0x000000044e710c23 */ /* 0x001fe20008010071 */
[----:B------:R-:W0:Y:S01]  /*2450*/  @UP0 LDCU UR4, c[0x0][0x40c] ;  /* 0x00008180ff0407ac */ /* 0x000e220008000800 */
[----:B------:R-:W-:Y:S01]  /*2460*/  PRMT R62, R62, 0x7632, R62 ;  /* 0x000076323e3e7816 */ /* 0x000fe2000000003e */
[----:B-1----:R-:W-:Y:S01]  /*2470*/  @P0 FFMA.FTZ R114, R93, UR5, R114 ;  /* 0x000000055d720c23 */ /* 0x002fe20008010072 */
[----:B------:R-:W1:Y:S01]  /*2480*/  @UP0 LDCU UR5, c[0x0][0x40c] ;  /* 0x00008180ff0507ac */ /* 0x000e620008000800 */
[----:B------:R-:W-:-:S02]  /*2490*/  PRMT R63, R63, 0x7632, R63 ;  /* 0x000076323f3f7816 */ /* 0x000fc4000000003f */
[----:B------:R-:W-:Y:S01]  /*24a0*/  IMAD.U32 R116, R62, 0x10000, RZ ;  /* 0x000100003e747824 */ /* 0x000fe200078e00ff */
[----:B------:R-:W-:Y:S02]  /*24b0*/  @P0 PRMT R78, R59, 0x7632, R78 ;  /* 0x000076323b4e0816 */ /* 0x000fe4000000004e */
[----:B------:R-:W-:Y:S02]  /*24c0*/  SHF.L.U32 R117, R63, 0x10, RZ ;  /* 0x000000103f757819 */ /* 0x000fe400000006ff */
[----:B------:R-:W-:Y:S01]  /*24d0*/  F2FP.BF16.F32.PACK_AB R62, RZ, R112 ;  /* 0x00000070ff3e723e */ /* 0x000fe200000010ff */
[----:B------:R-:W-:Y:S01]  /*24e0*/  @P0 IMAD.U32 R78, R78, 0x10000, RZ ;  /* 0x000100004e4e0824 */ /* 0x000fe200078e00ff */
[----:B------:R-:W-:Y:S02]  /*24f0*/  F2FP.BF16.F32.PACK_AB R119, RZ, R110 ;  /* 0x0000006eff77723e */ /* 0x000fe400000010ff */
[----:B------:R-:W-:Y:S01]  /*2500*/  F2FP.BF16.F32.PACK_AB R93, RZ, R111 ;  /* 0x0000006fff5d723e */ /* 0x000fe200000010ff */
[----:B--2---:R-:W-:Y:S01]  /*2510*/  @P0 FFMA.FTZ R117, R78, UR14, R117 ;  /* 0x0000000e4e750c23 */ /* 0x004fe20008010075 */
[----:B0-----:R-:W-:Y:S01]  /*2520*/  @P0 FFMA.FTZ R115, R60, UR4, R115 ;  /* 0x000000043c730c23 */ /* 0x001fe20008010073 */
[----:B------:R-:W-:-:S03]  /*2530*/  @P0 PRMT R60, R58, 0x7632, R60 ;  /* 0x000076323a3c0816 */ /* 0x000fc6000000003c */
[----:B------:R-:W-:Y:S02]  /*2540*/  F2FP.BF16.F32.PACK_AB R63, RZ, R117 ;  /* 0x00000075ff3f723e */ /* 0x000fe400000010ff */
[----:B------:R-:W-:Y:S02]  /*2550*/  @P0 SHF.L.U32 R61, R60, 0x10, RZ ;  /* 0x000000103c3d0819 */ /* 0x000fe400000006ff */
[----:B------:R-:W-:Y:S02]  /*2560*/  F2FP.BF16.F32.PACK_AB R60, RZ, R113 ;  /* 0x00000071ff3c723e */ /* 0x000fe400000010ff */
[----:B------:R-:W-:Y:S01]  /*2570*/  F2FP.BF16.F32.PACK_AB R78, RZ, R115 ;  /* 0x00000073ff4e723e */ /* 0x000fe200000010ff */
[----:B-1----:R-:W-:Y:S01]  /*2580*/  @P0 FFMA.FTZ R116, R61, UR5, R116 ;  /* 0x000000053d740c23 */ /* 0x002fe20008010074 */
[----:B------:R-:W-:Y:S02]  /*2590*/  F2FP.BF16.F32.PACK_AB R61, RZ, R114 ;  /* 0x00000072ff3d723e */ /* 0x000fe400000010ff */
[----:B------:R-:W-:-:S02]  /*25a0*/  PRMT R63, R119, 0x5410, R63 ;  /* 0x00005410773f7816 */ /* 0x000fc4000000003f */
[----:B------:R-:W-:Y:S02]  /*25b0*/  F2FP.BF16.F32.PACK_AB R118, RZ, R116 ;  /* 0x00000074ff76723e */ /* 0x000fe400000010ff */
[----:B------:R-:W-:Y:S02]  /*25c0*/  PRMT R60, R60, 0x5410, R61 ;  /* 0x000054103c3c7816 */ /* 0x000fe4000000003d */
[----:B------:R-:W-:Y:S02]  /*25d0*/  PRMT R61, R62, 0x5410, R78 ;  /* 0x000054103e3d7816 */ /* 0x000fe4000000004e */
[----:B------:R-:W-:Y:S01]  /*25e0*/  PRMT R62, R93, 0x5410, R118 ;  /* 0x000054105d3e7816 */ /* 0x000fe20000000076 */
[----:B------:R-:W-:Y:S06]  /*25f0*/  BRA `(.L_x_106) ;  /* 0x0000000000b07947 */ /* 0x000fec0003800000 */
.L_x_105:
[----:B------:R-:W0:Y:S01]  /*2600*/  @P0 LDC R93, c[0x0][0x40c] ;  /* 0x00010300ff5d0b82 */ /* 0x000e220000000800 */
[----:B-1---5:R-:W-:Y:S02]  /*2610*/  @P0 PRMT R60, R56, 0x7632, R60 ;  /* 0x00007632383c0816 */ /* 0x022fe4000000003c */
[----:B------:R-:W-:Y:S02]  /*2620*/  CS2R R114, SRZ ;  /* 0x0000000000727805 */ /* 0x000fe4000001ff00 */
[----:B------:R-:W-:Y:S02]  /*2630*/  @P0 PRMT R61, R57, 0x7632, R61 ;  /* 0x00007632393d0816 */ /* 0x000fe4000000003d */
[----:B------:R-:W-:Y:S02]  /*2640*/  CS2R R116, SRZ ;  /* 0x0000000000747805 */ /* 0x000fe4000001ff00 */
[----:B------:R-:W-:Y:S02]  /*2650*/  @P0 SHF.L.U32 R60, R60, 0x10, RZ ;  /* 0x000000103c3c0819 */ /* 0x000fe400000006ff */
[----:B------:R-:W-:-:S02]  /*2660*/  CS2R R112, SRZ ;  /* 0x0000000000707805 */ /* 0x000fc4000001ff00 */
[----:B------:R-:W-:Y:S01]  /*2670*/  @P0 SHF.L.U32 R61, R61, 0x10, RZ ;  /* 0x000000103d3d0819 */ /* 0x000fe200000006ff */
[----:B------:R-:W1:Y:S08]  /*2680*/  @P0 LDC R78, c[0x0][0x40c] ;  /* 0x00010300ff4e0b82 */ /* 0x000e700000000800 */
[----:B------:R-:W2:Y:S08]  /*2690*/  @P0 LDC R111, c[0x0][0x40c] ;  /* 0x00010300ff6f0b82 */ /* 0x000eb00000000800 */
[----:B------:R-:W3:Y:S01]  /*26a0*/  @P0 LDC R110, c[0x0][0x40c] ;  /* 0x00010300ff6e0b82 */ /* 0x000ee20000000800 */
[----:B0-----:R-:W-:Y:S01]  /*26b0*/  @P0 FMUL.FTZ R114, R60, R93 ;  /* 0x0000005d3c720220 */ /* 0x001fe20000410000 */
[----:B------:R-:W-:-:S05]  /*26c0*/  @P0 PRMT R60, R58, 0x7632, R60 ;  /* 0x000076323a3c0816 */ /* 0x000fca000000003c */
[----:B------:R-:W-:Y:S01]  /*26d0*/  @P0 IMAD.U32 R60, R60, 0x10000, RZ ;  /* 0x000100003c3c0824 */ /* 0x000fe200078e00ff */
[----:B------:R-:W0:Y:S01]  /*26e0*/  @P0 LDC R63, c[0x0][0x40c] ;  /* 0x00010300ff3f0b82 */ /* 0x000e220000000800 */
[----:B-1----:R-:W-:Y:S01]  /*26f0*/  @P0 FMUL.FTZ R115, R61, R78 ;  /* 0x0000004e3d730220 */ /* 0x002fe20000410000 */
[----:B------:R-:W-:-:S04]  /*2700*/  @P0 PRMT R61, R59, 0x7632, R61 ;  /* 0x000076323b3d0816 */ /* 0x000fc8000000003d */
[----:B------:R-:W-:Y:S02]  /*2710*/  @P0 SHF.L.U32 R61, R61, 0x10, RZ ;  /* 0x000000103d3d0819 */ /* 0x000fe400000006ff */
[----:B------:R-:W1:Y:S01]  /*2720*/  @P0 LDC R62, c[0x0][0x40c] ;  /* 0x00010300ff3e0b82 */ /* 0x000e620000000800 */
[----:B--2---:R-:W-:Y:S01]  /*2730*/  @P0 FMUL.FTZ R116, R60, R111 ;  /* 0x0000006f3c740220 */ /* 0x004fe20000410000 */
[----:B------:R-:W-:-:S06]  /*2740*/  @P0 SHF.L.U32 R60, R56, 0x10, RZ ;  /* 0x00000010383c0819 */ /* 0x000fcc00000006ff */
[----:B------:R-:W2:Y:S01]  /*2750*/  @P0 LDC R93, c[0x0][0x40c] ;  /* 0x00010300ff5d0b82 */ /* 0x000ea20000000800 */
[----:B---3--:R-:W-:Y:S01]  /*2760*/  @P0 FMUL.FTZ R117, R61, R110 ;  /* 0x0000006e3d750220 */ /* 0x008fe20000410000 */
[----:B------:R-:W-:Y:S01]  /*2770*/  @P0 IMAD.U32 R61, R57, 0x10000, RZ ;  /* 0x00010000393d0824 */ /* 0x000fe200078e00ff */
[----:B------:R-:W-:-:S03]  /*2780*/  CS2R R110, SRZ ;  /* 0x00000000006e7805 */ /* 0x000fc6000001ff00 */
[----:B------:R-:W-:Y:S02]  /*2790*/  F2FP.BF16.F32.PACK_AB R119, RZ, R117 ;  /* 0x00000075ff77723e */ /* 0x000fe400000010ff */
[----:B------:R-:W3:Y:S01]  /*27a0*/  @P0 LDC R78, c[0x0][0x40c] ;  /* 0x00010300ff4e0b82 */ /* 0x000ee20000000800 */
[----:B0-----:R-:W-:Y:S01]  /*27b0*/  @P0 FMUL.FTZ R113, R60, R63 ;  /* 0x0000003f3c710220 */ /* 0x001fe20000410000 */
[----:B------:R-:W-:Y:S02]  /*27c0*/  @P0 SHF.L.U32 R60, R58, 0x10, RZ ;  /* 0x000000103a3c0819 */ /* 0x000fe400000006ff */
[----:B------:R-:W-:Y:S01]  /*27d0*/  F2FP.BF16.F32.PACK_AB R63, RZ, R115 ;  /* 0x00000073ff3f723e */ /* 0x000fe200000010ff */
[----:B-1----:R-:W-:Y:S01]  /*27e0*/  @P0 FMUL.FTZ R112, R61, R62 ;  /* 0x0000003e3d700220 */ /* 0x002fe20000410000 */
[----:B------:R-:W-:-:S04]  /*27f0*/  @P0 SHF.L.U32 R61, R59, 0x10, RZ ;  /* 0x000000103b3d0819 */ /* 0x000fc800000006ff */
[----:B------:R-:W-:Y:S01]  /*2800*/  F2FP.BF16.F32.PACK_AB R62, RZ, R112 ;  /* 0x00000070ff3e723e */ /* 0x000fe200000010ff */
[----:B--2---:R-:W-:Y:S01]  /*2810*/  @P0 FMUL.FTZ R111, R60, R93 ;  /* 0x0000005d3c6f0220 */ /* 0x004fe20000410000 */
[----:B------:R-:W-:Y:S02]  /*2820*/  F2FP.BF16.F32.PACK_AB R60, RZ, R113 ;  /* 0x00000071ff3c723e */ /* 0x000fe400000010ff */
[----:B------:R-:W-:Y:S01]  /*2830*/  F2FP.BF16.F32.PACK_AB R93, RZ, R116 ;  /* 0x00000074ff5d723e */ /* 0x000fe200000010ff */
[----:B---3--:R-:W-:Y:S01]  /*2840*/  @P0 FMUL.FTZ R110, R61, R78 ;  /* 0x0000004e3d6e0220 */ /* 0x008fe20000410000 */
[----:B------:R-:W-:Y:S02]  /*2850*/  F2FP.BF16.F32.PACK_AB R61, RZ, R114 ;  /* 0x00000072ff3d723e */ /* 0x000fe400000010ff */
[----:B------:R-:W-:Y:S02]  /*2860*/  F2FP.BF16.F32.PACK_AB R78, RZ, R111 ;  /* 0x0000006fff4e723e */ /* 0x000fe400000010ff */
[----:B------:R-:W-:-:S02]  /*2870*/  F2FP.BF16.F32.PACK_AB R118, RZ, R110 ;  /* 0x0000006eff76723e */ /* 0x000fc400000010ff */
[----:B------:R-:W-:Y:S02]  /*2880*/  PRMT R60, R60, 0x5410, R61 ;  /* 0x000054103c3c7816 */ /* 0x000fe4000000003d */
[----:B------:R-:W-:Y:S02]  /*2890*/  PRMT R61, R62, 0x5410, R63 ;  /* 0x000054103e3d7816 */ /* 0x000fe4000000003f */
[----:B------:R-:W-:Y:S02]  /*28a0*/  PRMT R62, R78, 0x5410, R93 ;  /* 0x000054104e3e7816 */ /* 0x000fe4000000005d */
[----:B------:R-:W-:-:S07]  /*28b0*/  PRMT R63, R118, 0x5410, R119 ;  /* 0x00005410763f7816 */ /* 0x000fce0000000077 */
.L_x_106:
[----:B------:R-:W-:Y:S01]  /*28c0*/  FADD.FTZ R93, RZ, R70 ;  /* 0x00000046ff5d7221 */ /* 0x000fe20000010000 */
[----:B------:R-:W-:Y:S01]  /*28d0*/  IMAD.WIDE.U32 R64, R79, 0x10, R64 ;  /* 0x000000104f407825 */ /* 0x000fe200078e0040 */
[----:B------:R-:W-:Y:S03]  /*28e0*/  BSSY.RECONVERGENT B0, `(.L_x_107) ;  /* 0x000009a000007945 */ /* 0x000fe60003800200 */
[----:B------:R-:W-:Y:S01]  /*28f0*/  FADD.FTZ R78, R93, R68 ;  /* 0x000000445d4e7221 */ /* 0x000fe20000010000 */
[----:B------:R-:W-:Y:S03]  /*2900*/  STG.E.128 desc[UR12][R64.64], R60 ;  /* 0x0000003c40007986 */ /* 0x000fe6000c101d0c */
        /* <DEDUP_REMOVED lines=132> */
[----:B0-----:R-:W-:-:S05]  /*3150*/  FADD.FTZ R120, R119, R120 ;  /* 0x0000007877787221 */ /* 0x001fca0000010000 */
[----:B------:R-:W0:Y:S02]  /*3160*/  SHFL.BFLY PT, R93, R120, 0x4, 0x1f ;  /* 0x0c801f00785d7f89 */ /* 0x000e2400000e0000 */
[----:B0-----:R-:W-:Y:S02]  /*3170*/  FADD.FTZ R121, R120, R93 ;  /* 0x0000005d78797221 */ /* 0x001fe40000010000 */
[----:B------:R-:W0:Y:S03]  /*3180*/  S2R R93, SR_TID.X ;  /* 0x00000000005d7919 */ /* 0x000e260000002100 */
[----:B------:R-:W1:Y:S02]  /*3190*/  SHFL.BFLY PT, R122, R121, 0x8, 0x1f ;  /* 0x0d001f00797a7f89 */ /* 0x000e6400000e0000 */
[----:B-1----:R-:W-:Y:S01]  /*31a0*/  FADD.FTZ R122, R121, R122 ;  /* 0x0000007a797a7221 */ /* 0x002fe20000010000 */
[----:B0-----:R-:W-:-:S04]  /*31b0*/  LOP3.LUT P0, RZ, R93, 0x1f, RZ, 0xc0, !PT ;  /* 0x0000001f5dff7812 */ /* 0x001fc8000780c0ff */
[----:B------:R-:W0:Y:S01]  /*31c0*/  SHFL.BFLY PT, R79, R122, 0x10, 0x1f ;  /* 0x0e001f007a4f7f89 */ /* 0x000e2200000e0000 */
[----:B------:R-:W-:-:S04]  /*31d0*/  LOP3.LUT R118, R93, 0x1f, RZ, 0xc0, !PT ;  /* 0x0000001f5d767812 */ /* 0x000fc800078ec0ff */
[----:B------:R-:W-:Y:S01]  /*31e0*/  ISETP.GT.U32.AND P1, PT, R118, 0x3, PT ;  /* 0x000000037600780c */ /* 0x000fe20003f24070 */
[----:B0-----:R-:W-:-:S03]  /*31f0*/  FADD.FTZ R79, R122, R79 ;  /* 0x0000004f7a4f7221 */ /* 0x001fc60000010000 */
[----:B------:R-:W-:Y:S09]  /*3200*/  @P0 BRA `(.L_x_108) ;  /* 0x00000000001c0947 */ /* 0x000ff20003800000 */
[----:B------:R-:W0:Y:S01]  /*3210*/  S2UR UR5, SR_CgaCtaId ;  /* 0x00000000000579c3 */ /* 0x000e220000008800 */
[----:B------:R-:W-:Y:S01]  /*3220*/  UMOV UR4, 0x400 ;  /* 0x0000040000047882 */ /* 0x000fe20000000000 */
[----:B------:R-:W-:-:S04]  /*3230*/  SHF.R.U32.HI R60, RZ, 0x2, R93 ;  /* 0x00000002ff3c7819 */ /* 0x000fc8000001165d */
[----:B------:R-:W-:Y:S01]  /*3240*/  LOP3.LUT R60, R60, 0x18, RZ, 0xc0, !PT ;  /* 0x000000183c3c7812 */ /* 0x000fe200078ec0ff */
[----:B0-----:R-:W-:-:S04]  /*3250*/  ULEA UR4, UR5, UR4, 0x18 ;  /* 0x0000000405047291 */ /* 0x001fc8000f8ec0ff */
[----:B------:R-:W-:-:S09]  /*3260*/  @UP1 UIADD3 UR4, UPT, UPT, UR4, 0x20, URZ ;  /* 0x0000002004041890 */ /* 0x000fd2000fffe0ff */
[----:B------:R0:W-:Y:S03]  /*3270*/  STS.64 [R60+UR4], R78 ;  /* 0x0000004e3c007988 */ /* 0x0001e60008000a04 */
.L_x_108:
[----:B------:R-:W-:Y:S05]  /*3280*/  BSYNC.RECONVERGENT B0 ;  /* 0x0000000000007941 */ /* 0x000fea0003800200 */
.L_x_107:
[----:B------:R-:W-:Y:S01]  /*3290*/  BAR.SYNC.DEFER_BLOCKING 0x0 ;  /* 0x0000000000007b1d */ /* 0x000fe20000010000 */
[----:B------:R-:W-:Y:S01]  /*32a0*/  IMAD.MOV.U32 R65, RZ, RZ, RZ ;  /* 0x000000ffff417224 */ /* 0x000fe200078e00ff */
[----:B0-----:R-:W-:-:S04]  /*32b0*/  CS2R R60, SRZ ;  /* 0x00000000003c7805 */ /* 0x001fc8000001ff00 */
[----:B------:R-:W-:Y:S04]  /*32c0*/  BSSY.RECONVERGENT B0, `(.L_x_109) ;  /* 0x000000a000007945 */ /* 0x000fe80003800200 */
[----:B------:R-:W-:Y:S05]  /*32d0*/  @P1 BRA `(.L_x_110) ;  /* 0x0000000000201947 */ /* 0x000fea0003800000 */
[----:B------:R-:W0:Y:S01]  /*32e0*/  S2UR UR5, SR_CgaCtaId ;  /* 0x00000000000579c3 */ /* 0x000e220000008800 */
[----:B------:R-:W-:Y:S01]  /*32f0*/  UMOV UR4, 0x400 ;  /* 0x0000040000047882 */ /* 0x000fe20000000000 */
[----:B------:R-:W-:Y:S01]  /*3300*/  SHF.L.U32 R60, R93, 0x3, RZ ;  /* 0x000000035d3c7819 */ /* 0x000fe200000006ff */
[----:B------:R-:W-:-:S03]  /*3310*/  HFMA2 R65, -RZ, RZ, 0, 7.62939453125e-05 ;  /* 0x00000500ff417431 */ /* 0x000fc600000001ff */
[----:B------:R-:W-:Y:S01]  /*3320*/  LOP3.LUT R60, R60, 0xf8, RZ, 0xc0, !PT ;  /* 0x000000f83c3c7812 */ /* 0x000fe200078ec0ff */
[----:B0-----:R-:W-:-:S04]  /*3330*/  ULEA UR4, UR5, UR4, 0x18 ;  /* 0x0000000405047291 */ /* 0x001fc8000f8ec0ff */
[----:B------:R-:W-:-:S09]  /*3340*/  @UP1 UIADD3 UR4, UPT, UPT, UR4, 0x20, URZ ;  /* 0x0000002004041890 */ /* 0x000fd2000fffe0ff */
[----:B------:R-:W0:Y:S03]  /*3350*/  LDS.64 R60, [R60+UR4] ;  /* 0x000000043c3c7984 */ /* 0x000e260008000a00 */
.L_x_110:
[----:B------:R-:W-:Y:S05]  /*3360*/  BSYNC.RECONVERGENT B0 ;  /* 0x0000000000007941 */ /* 0x000fea0003800200 */
.L_x_109:
[----:B------:R-:W1:Y:S01]  /*3370*/  SHFL.DOWN PT, R62, R65, 0x2, 0x1f ;  /* 0x08401f00413e7f89 */ /* 0x000e6200000e0000 */
[----:B------:R-:W-:Y:S01]  /*3380*/  I2FP.F32.U32 R119, R65 ;  /* 0x0000004100777245 */ /* 0x000fe20000201000 */
[----:B------:R-:W-:Y:S01]  /*3390*/  UISETP.GE.AND UP0, UPT, UR6, 0x1, UPT ;  /* 0x000000010600788c */ /* 0x000fe2000bf06270 */
[----:B------:R-:W-:Y:S01]  /*33a0*/  ISETP.NE.AND P1, PT, RZ, UR18, PT ;  /* 0x00000012ff007c0c */ /* 0x000fe2000bf25270 */
[----:B0-----:R-:W0:Y:S01]  /*33b0*/  SHFL.DOWN PT, R63, R60, 0x2, 0x1f ;  /* 0x08401f003c3f7f89 */ /* 0x001e2200000e0000 */
[----:B------:R-:W-:Y:S02]  /*33c0*/  ISETP.NE.AND P0, PT, R93, RZ, PT ;  /* 0x000000ff5d00720c */ /* 0x000fe40003f05270 */
[----:B-1----:R-:W-:Y:S01]  /*33d0*/  I2FP.F32.S32 R64, R62 ;  /* 0x0000003e00407245 */ /* 0x002fe20000201400 */
[----:B------:R-:W-:Y:S02]  /*33e0*/  IMAD.IADD R62, R62, 0x1, R65 ;  /* 0x000000013e3e7824 */ /* 0x000fe400078e0241 */
[----:B0-----:R-:W-:-:S02]  /*33f0*/  FADD.FTZ R79, -R63, R60 ;  /* 0x0000003c3f4f7221 */ /* 0x001fc40000010100 */
[----:B------:R-:W-:Y:S01]  /*3400*/  FMUL.FTZ R78, R63, R64 ;  /* 0x000000403f4e7220 */ /* 0x000fe20000410000 */
[----:B------:R-:W-:Y:S01]  /*3410*/  I2FP.F32.S32 R63, R62 ;  /* 0x0000003e003f7245 */ /* 0x000fe20000201400 */
[----:B------:R-:W-:Y:S01]  /*3420*/  SHFL.DOWN PT, R65, R62, 0x1, 0x1f ;  /* 0x08201f003e417f89 */ /* 0x000fe200000e0000 */
[----:B------:R-:W-:Y:S01]  /*3430*/  FMUL.FTZ R79, R79, R79 ;  /* 0x0000004f4f4f7220 */ /* 0x000fe20000410000 */
[----:B------:R-:W-:Y:S01]  /*3440*/  FFMA.FTZ R121, R119, R60, R78 ;  /* 0x0000003c77797223 */ /* 0x000fe2000001004e */
[----:B------:R-:W0:Y:S01]  /*3450*/  MUFU.RCP R118, R63 ;  /* 0x0000003f00767308 */ /* 0x000e220000001000 */
[----:B------:R-:W1:Y:S01]  /*3460*/  SHFL.DOWN PT, R78, R61, 0x2, 0x1f ;  /* 0x08401f003d4e7f89 */ /* 0x000e6200000e0000 */
[----:B------:R-:W-:-:S04]  /*3470*/  FMUL.FTZ R79, R79, R119 ;  /* 0x000000774f4f7220 */ /* 0x000fc80000410000 */
[----:B------:R-:W-:Y:S01]  /*3480*/  FMUL.FTZ R64, R79, R64 ;  /* 0x000000404f407220 */ /* 0x000fe20000410000 */
[----:B0-----:R-:W-:-:S05]  /*3490*/  FMUL.FTZ R60, R118, R121 ;  /* 0x00000079763c7220 */ /* 0x001fca0000410000 */
[----:B------:R-:W0:Y:S01]  /*34a0*/  SHFL.DOWN PT, R79, R60, 0x1, 0x1f ;  /* 0x08201f003c4f7f89 */ /* 0x000e2200000e0000 */
[----:B-1----:R-:W-:Y:S01]  /*34b0*/  FADD.FTZ R119, R78, R61 ;  /* 0x0000003d4e777221 */ /* 0x002fe20000010000 */
[-C--:B------:R-:W-:Y:S02]  /*34c0*/  IADD3 R78, PT, PT, R62, R65.reuse, RZ ;  /* 0x000000413e4e7210 */ /* 0x080fe40007ffe0ff */
[----:B------:R-:W-:Y:S01]  /*34d0*/  I2FP.F32.S32 R65, R65 ;  /* 0x0000004100417245 */ /* 0x000fe20000201400 */
[----:B------:R-:W-:Y:S01]  /*34e0*/  FFMA.FTZ R64, R118, R64, R119 ;  /* 0x0000004076407223 */ /* 0x000fe20000010077 */
[----:B------:R-:W-:-:S04]  /*34f0*/  I2FP.F32.S32 R78, R78 ;  /* 0x0000004e004e7245 */ /* 0x000fc80000201400 */
[----:B------:R-:W1:Y:S01]  /*3500*/  SHFL.DOWN PT, R119, R64, 0x1, 0x1f ;  /* 0x08201f0040777f89 */ /* 0x000e6200000e0000 */
[----:B------:R-:W2:Y:S01]  /*3510*/  MUFU.RCP R61, R78 ;  /* 0x0000004e003d7308 */ /* 0x000ea20000001000 */
[----:B0-----:R-:W-:Y:S01]  /*3520*/  FADD.FTZ R62, R60, -R79 ;  /* 0x8000004f3c3e7221 */ /* 0x001fe20000010000 */
[----:B------:R-:W-:Y:S01]  /*3530*/  FMUL.FTZ R118, R79, R65 ;  /* 0x000000414f767220 */ /* 0x000fe20000410000 */
[----:B------:R-:W-:Y:S02]  /*3540*/  MOV R79, UR7 ;  /* 0x00000007004f7c02 */ /* 0x000fe40008000f00 */
[----:B------:R-:W-:Y:S01]  /*3550*/  FMUL.FTZ R62, R62, R62 ;  /* 0x0000003e3e3e7220 */ /* 0x000fe20000410000 */
[----:B------:R-:W-:-:S03]  /*3560*/  FFMA.FTZ R118, R63, R60, R118 ;  /* 0x0000003c3f767223 */ /* 0x000fc60000010076 */
[----:B------:R-:W-:Y:S01]  /*3570*/  FMUL.FTZ R62, R63, R62 ;  /* 0x0000003e3f3e7220 */ /* 0x000fe20000410000 */
[----:B-1----:R-:W-:-:S03]  /*3580*/  FADD.FTZ R60, R64, R119 ;  /* 0x00000077403c7221 */ /* 0x002fc60000010000 */
[----:B------:R-:W-:Y:S01]  /*3590*/  FMUL.FTZ R62, R62, R65 ;  /* 0x000000413e3e7220 */ /* 0x000fe20000410000 */
[C---:B--2---:R-:W-:Y:S01]  /*35a0*/  FMUL.FTZ R65, R61.reuse, R118 ;  /* 0x000000763d417220 */ /* 0x044fe20000410000 */
[----:B------:R-:W-:Y:S02]  /*35b0*/  IMAD.U32 R119, RZ, RZ, UR7 ;  /* 0x00000007ff777e24 */ /* 0x000fe4000f8e00ff */
[----:B------:R-:W-:Y:S02]  /*35c0*/  FFMA.FTZ R64, R61, R62, R60 ;  /* 0x0000003e3d407223 */ /* 0x000fe4000001003c */
[----:B------:R-:W0:Y:S01]  /*35d0*/  LDC R62, c[0x0][0x448] ;  /* 0x00011200ff3e7b82 */ /* 0x000e220000000800 */
[----:B------:R-:W1:Y:S04]  /*35e0*/  SHFL.IDX PT, R65, R65, RZ, 0x1f ;  /* 0x00001fff41417589 */ /* 0x000e6800000e0000 */
[----:B------:R-:W0:Y:S01]  /*35f0*/  SHFL.IDX PT, R63, R64, RZ, 0x1f ;  /* 0x00001fff403f7589 */ /* 0x000e2200000e0000 */
[----:B-1----:R-:W-:-:S05]  /*3600*/  FMUL.FTZ R60, R65, R65 ;  /* 0x00000041413c7220 */ /* 0x002fca0000410000 */
[----:B------:R-:W-:Y:S01]  /*3610*/  FSEL R61, R60, RZ, P1 ;  /* 0x000000ff3c3d7208 */ /* 0x000fe20000800000 */
[----:B0-----:R-:W-:Y:S02]  /*3620*/  FFMA.FTZ R60, R63, UR19, R62 ;  /* 0x000000133f3c7c23 */ /* 0x001fe4000801003e */
[----:B------:R-:W0:Y:S02]  /*3630*/  @!P0 LDC.64 R62, c[0x0][0x3c0] ;  /* 0x0000f000ff3e8b82 */ /* 0x000e240000000a00 */
[----:B------:R-:W-:-:S06]  /*3640*/  FADD.FTZ R78, R60, R61 ;  /* 0x0000003d3c4e7221 */ /* 0x000fcc0000010000 */
[----:B------:R-:W1:Y:S01]  /*3650*/  MUFU.RSQ R78, R78 ;  /* 0x0000004e004e7308 */ /* 0x000e620000001400 */
[----:B------:R-:W2:Y:S01]  /*3660*/  @!P0 LDC.64 R60, c[0x0][0x3c8] ;  /* 0x0000f200ff3c8b82 */ /* 0x000ea20000000a00 */
[----:B0-----:R-:W-:Y:S01]  /*3670*/  @!P0 IMAD.WIDE R62, R79, 0x4, R62 ;  /* 0x000000044f3e8825 */ /* 0x001fe200078e023e */
[----:B-1----:R-:W-:-:S04]  /*3680*/  R2UR UR22, R78 ;  /* 0x000000004e1672ca */ /* 0x002fc800000e0000 */
[----:B------:R0:W-:Y:S01]  /*3690*/  @!P0 STG.E desc[UR12][R62.64], R65 ;  /* 0x000000413e008986 */ /* 0x0001e2000c10190c */
[----:B--2---:R-:W-:-:S08]  /*36a0*/  @!P0 IMAD.WIDE R60, R119, 0x4, R60 ;  /* 0x00000004773c8825 */ /* 0x004fd000078e023c */
[----:B------:R-:W-:-:S05]  /*36b0*/  MOV R79, UR22 ;  /* 0x00000016004f7c02 */ /* 0x000fca0008000f00 */
[----:B------:R0:W-:Y:S01]  /*36c0*/  @!P0 STG.E desc[UR12][R60.64], R79 ;  /* 0x0000004f3c008986 */ /* 0x0001e2000c10190c */
[----:B------:R-:W-:Y:S05]  /*36d0*/  BRA.U !UP0, `(.L_x_111) ;  /* 0x00000011080c7547 */ /* 0x000fea000b800000 */
[----:B0-----:R-:W-:Y:S01]  /*36e0*/  FSEL R65, R65, RZ, !P1 ;  /* 0x000000ff41417208 */ /* 0x001fe20004800000 */
[----:B------:R-:W-:Y:S01]  /*36f0*/  IMAD.U32 R63, R36, 0x10000, RZ ;  /* 0x00010000243f7824 */ /* 0x000fe200078e00ff */
[----:B------:R-:W-:Y:S01]  /*3700*/  SHF.L.U32 R61, R16, 0x10, RZ ;  /* 0x00000010103d7819 */ /* 0x000fe200000006ff */
[----:B------:R-:W-:Y:S01]  /*3710*/  IMAD.U32 R62, R17, 0x10000, RZ ;  /* 0x00010000113e7824 */ /* 0x000fe200078e00ff */
[----:B------:R-:W-:Y:S01]  /*3720*/  R2UR UR14, R65 ;  /* 0x00000000410e72ca */ /* 0x000fe200000e0000 */
[----:B------:R-:W-:Y:S01]  /*3730*/  IMAD.U32 R120, R53, 0x10000, RZ ;  /* 0x0001000035787824 */ /* 0x000fe200078e00ff */
[----:B------:R-:W-:Y:S01]  /*3740*/  SHF.L.U32 R65, R4, 0x10, RZ ;  /* 0x0000001004417819 */ /* 0x000fe200000006ff */
[----:B------:R-:W-:Y:S01]  /*3750*/  UIADD3 UR4, UPT, UPT, UR6, -0x1, URZ ;  /* 0xffffffff06047890 */ /* 0x000fe2000fffe0ff */
[----:B------:R-:W-:Y:S02]  /*3760*/  SHF.L.U32 R79, R15, 0x10, RZ ;  /* 0x000000100f4f7819 */ /* 0x000fe400000006ff */
[----:B------:R-:W-:Y:S01]  /*3770*/  SHF.L.U32 R78, R38, 0x10, RZ ;  /* 0x00000010264e7819 */ /* 0x000fe200000006ff */
[----:B------:R-:W-:Y:S01]  /*3780*/  UIMAD UR4, UR4, UR15, URZ ;  /* 0x0000000f040472a4 */ /* 0x000fe2000f8e02ff */
[----:B------:R-:W-:-:S03]  /*3790*/  SHF.L.U32 R118, R41, 0x10, RZ ;  /* 0x0000001029767819 */ /* 0x000fc600000006ff */
[----:B------:R-:W-:Y:S02]  /*37a0*/  USHF.R.S32.HI UR5, URZ, 0x1f, UR4 ;  /* 0x0000001fff057899 */ /* 0x000fe40008011404 */
[----:B------:R-:W-:Y:S01]  /*37b0*/  FADD.FTZ R70, R70, -UR14 ;  /* 0x8000000e46467e21 */ /* 0x000fe20008010000 */
[----:B------:R-:W-:Y:S01]  /*37c0*/  FADD.FTZ R67, R67, -UR14 ;  /* 0x8000000e43437e21 */ /* 0x000fe20008010000 */
[----:B------:R-:W-:Y:S01]  /*37d0*/  FADD.FTZ R68, R68, -UR14 ;  /* 0x8000000e44447e21 */ /* 0x000fe20008010000 */
[----:B------:R-:W-:Y:S01]  /*37e0*/  FADD.FTZ R66, R66, -UR14 ;  /* 0x8000000e42427e21 */ /* 0x000fe20008010000 */
[----:B------:R-:W-:Y:S01]  /*37f0*/  FMUL.FTZ R60, R70, UR22 ;  /* 0x00000016463c7c20 */ /* 0x000fe20008410000 */
[----:B------:R-:W-:Y:S01]  /*3800*/  SHF.L.U32 R70, R37, 0x10, RZ ;  /* 0x0000001025467819 */ /* 0x000fe200000006ff */
[----:B------:R-:W-:Y:S01]  /*3810*/  FMUL.FTZ R64, R68, UR22 ;  /* 0x0000001644407c20 */ /* 0x000fe20008410000 */
[----:B------:R-:W-:Y:S01]  /*3820*/  FADD.FTZ R73, R73, -UR14 ;  /* 0x8000000e49497e21 */ /* 0x000fe20008010000 */
[----:B------:R-:W-:Y:S01]  /*3830*/  FFMA.FTZ R60, R60, R61, R63 ;  /* 0x0000003d3c3c7223 */ /* 0x000fe2000001003f */
[----:B------:R-:W-:Y:S01]  /*3840*/  FMUL.FTZ R61, R67, UR22 ;  /* 0x00000016433d7c20 */ /* 0x000fe20008410000 */
[----:B------:R-:W-:Y:S01]  /*3850*/  FFMA.FTZ R64, R64, R65, R79 ;  /* 0x0000004140407223 */ /* 0x000fe2000001004f */
[----:B------:R-:W-:-:S02]  /*3860*/  IMAD.U32 R68, R14, 0x10000, RZ ;  /* 0x000100000e447824 */ /* 0x000fc400078e00ff */
[----:B------:R-:W-:Y:S01]  /*3870*/  FMUL.FTZ R65, R66, UR22 ;  /* 0x0000001642417c20 */ /* 0x000fe20008410000 */
[----:B------:R-:W-:Y:S01]  /*3880*/  FFMA.FTZ R61, R61, R62, R70 ;  /* 0x0000003e3d3d7223 */ /* 0x000fe20000010046 */
[----:B------:R-:W-:Y:S01]  /*3890*/  SHF.L.U32 R62, R3, 0x10, RZ ;  /* 0x00000010033e7819 */ /* 0x000fe200000006ff */
[----:B------:R-:W-:Y:S01]  /*38a0*/  FMUL.FTZ R73, R73, UR22 ;  /* 0x0000001649497c20 */ /* 0x000fe20008410000 */
[----:B------:R-:W-:Y:S01]  /*38b0*/  SHF.L.U32 R70, R18, 0x10, RZ ;  /* 0x0000001012467819 */ /* 0x000fe200000006ff */
[----:B------:R-:W-:Y:S01]  /*38c0*/  FADD.FTZ R72, R72, -UR14 ;  /* 0x8000000e48487e21 */ /* 0x000fe20008010000 */
[----:B------:R-:W-:Y:S01]  /*38d0*/  FADD.FTZ R71, R71, -UR14 ;  /* 0x8000000e47477e21 */ /* 0x000fe20008010000 */
[----:B------:R-:W-:Y:S01]  /*38e0*/  FFMA.FTZ R65, R65, R62, R68 ;  /* 0x0000003e41417223 */ /* 0x000fe20000010044 */
[----:B------:R-:W-:Y:S01]  /*38f0*/  SHF.L.U32 R67, R13, 0x10, RZ ;  /* 0x000000100d437819 */ /* 0x000fe200000006ff */
[----:B------:R-:W-:Y:S01]  /*3900*/  FFMA.FTZ R62, R73, R70, R78 ;  /* 0x00000046493e7223 */ /* 0x000fe2000001004e */
[----:B------:R-:W-:Y:S01]  /*3910*/  IMAD.U32 R63, R2, 0x10000, RZ ;  /* 0x00010000023f7824 */ /* 0x000fe200078e00ff */
[----:B------:R-:W-:Y:S01]  /*3920*/  SHF.L.U32 R68, R19, 0x10, RZ ;  /* 0x0000001013447819 */ /* 0x000fe200000006ff */
[----:B------:R-:W-:Y:S01]  /*3930*/  FMUL.FTZ R66, R72, UR22 ;  /* 0x0000001648427c20 */ /* 0x000fe20008410000 */
[----:B------:R-:W-:-:S02]  /*3940*/  IMAD.U32 R70, R39, 0x10000, RZ ;  /* 0x0001000027467824 */ /* 0x000fc400078e00ff */
[----:B------:R-:W-:Y:S01]  /*3950*/  FMUL.FTZ R71, R71, UR22 ;  /* 0x0000001647477c20 */ /* 0x000fe20008410000 */
[----:B------:R-:W-:Y:S01]  /*3960*/  FADD.FTZ R69, R69, -UR14 ;  /* 0x8000000e45457e21 */ /* 0x000fe20008010000 */
[----:B------:R-:W-:Y:S01]  /*3970*/  FFMA.FTZ R66, R66, R63, R67 ;  /* 0x0000003f42427223 */ /* 0x000fe20000010043 */
[----:B------:R-:W-:Y:S01]  /*3980*/  FADD.FTZ R89, R89, -UR14 ;  /* 0x8000000e59597e21 */ /* 0x000fe20008010000 */
[----:B------:R-:W-:Y:S01]  /*3990*/  FFMA.FTZ R63, R71, R68, R70 ;  /* 0x00000044473f7223 */ /* 0x000fe20000010046 */
[----:B------:R-:W-:Y:S01]  /*39a0*/  SHF.L.U32 R68, R0, 0x10, RZ ;  /* 0x0000001000447819 */ /* 0x000fe200000006ff */
[----:B------:R-:W-:Y:S01]  /*39b0*/  FMUL.FTZ R67, R69, UR22 ;  /* 0x0000001645437c20 */ /* 0x000fe20008410000 */
[----:B------:R-:W-:Y:S01]  /*39c0*/  SHF.L.U32 R70, R12, 0x10, RZ ;  /* 0x000000100c467819 */ /* 0x000fe200000006ff */
[----:B------:R-:W-:Y:S01]  /*39d0*/  IMAD.U32 R72, R20, 0x10000, RZ ;  /* 0x0001000014487824 */ /* 0x000fe200078e00ff */
[----:B------:R-:W-:Y:S01]  /*39e0*/  SHF.L.U32 R78, R40, 0x10, RZ ;  /* 0x00000010284e7819 */ /* 0x000fe200000006ff */
[----:B------:R-:W-:Y:S01]  /*39f0*/  FMUL.FTZ R89, R89, UR22 ;  /* 0x0000001659597c20 */ /* 0x000fe20008410000 */
[----:B------:R-:W-:Y:S01]  /*3a00*/  FADD.FTZ R76, R76, -UR14 ;  /* 0x8000000e4c4c7e21 */ /* 0x000fe20008010000 */
[----:B------:R-:W-:Y:S01]  /*3a10*/  FADD.FTZ R75, R75, -UR14 ;  /* 0x8000000e4b4b7e21 */ /* 0x000fe20008010000 */
[----:B------:R-:W-:Y:S01]  /*3a20*/  FFMA.FTZ R67, R67, R68, R70 ;  /* 0x0000004443437223 */ /* 0x000fe20000010046 */
[----:B------:R-:W-:Y:S01]  /*3a30*/  FFMA.FTZ R68, R89, R72, R78 ;  /* 0x0000004859447223 */ /* 0x000fe2000001004e */
[----:B------:R-:W-:Y:S01]  /*3a40*/  SHF.L.U32 R70, R8, 0x10, RZ ;  /* 0x0000001008467819 */ /* 0x000fe200000006ff */
[----:B------:R-:W-:Y:S01]  /*3a50*/  IMAD.U32 R72, R83, 0x10000, RZ ;  /* 0x0001000053487824 */ /* 0x000fe200078e00ff */
[----:B------:R-:W-:Y:S01]  /*3a60*/  SHF.L.U32 R78, R21, 0x10, RZ ;  /* 0x00000010154e7819 */ /* 0x000fe200000006ff */
[----:B------:R-:W-:Y:S01]  /*3a70*/  FMUL.FTZ R69, R76, UR22 ;  /* 0x000000164c457c20 */ /* 0x000fe20008410000 */
[----:B------:R-:W-:Y:S01]  /*3a80*/  FMUL.FTZ R75, R75, UR22 ;  /* 0x000000164b4b7c20 */ /* 0x000fe20008410000 */
[----:B------:R-:W-:Y:S01]  /*3a90*/  FADD.FTZ R74, R74, -UR14 ;  /* 0x8000000e4a4a7e21 */ /* 0x000fe20008010000 */
[----:B------:R-:W-:Y:S01]  /*3aa0*/  FADD.FTZ R92, R92, -UR14 ;  /* 0x8000000e5c5c7e21 */ /* 0x000fe20008010000 */
[----:B------:R-:W-:Y:S01]  /*3ab0*/  FFMA.FTZ R69, R69, R70, R72 ;  /* 0x0000004645457223 */ /* 0x000fe20000010048 */
[----:B------:R-:W-:Y:S01]  /*3ac0*/  FFMA.FTZ R70, R75, R78, R118 ;  /* 0x0000004e4b467223 */ /* 0x000fe20000010076 */
[----:B------:R-:W-:Y:S01]  /*3ad0*/  SHF.L.U32 R73, R22, 0x10, RZ ;  /* 0x0000001016497819 */ /* 0x000fe200000006ff */
[----:B------:R-:W-:Y:S01]  /*3ae0*/  FMUL.FTZ R71, R74, UR22 ;  /* 0x000000164a477c20 */ /* 0x000fe20008410000 */
[----:B------:R-:W-:Y:S01]  /*3af0*/  SHF.L.U32 R76, R82, 0x10, RZ ;  /* 0x00000010524c7819 */ /* 0x000fe200000006ff */
[----:B------:R-:W-:-:S02]  /*3b00*/  IMAD.U32 R75, R42, 0x10000, RZ ;  /* 0x000100002a4b7824 */ /* 0x000fc400078e00ff */
[----:B------:R-:W-:Y:S01]  /*3b10*/  FMUL.FTZ R74, R92, UR22 ;  /* 0x000000165c4a7c20 */ /* 0x000fe20008410000 */
[----:B------:R-:W-:Y:S02]  /*3b20*/  IMAD.U32 R72, R7, 0x10000, RZ ;  /* 0x0001000007487824 */ /* 0x000fe400078e00ff */
[----:B------:R-:W-:Y:S01]  /*3b30*/  FADD.FTZ R91, R91, -UR14 ;  /* 0x8000000e5b5b7e21 */ /* 0x000fe20008010000 */
[----:B------:R-:W-:Y:S01]  /*3b40*/  FADD.FTZ R90, R90, -UR14 ;  /* 0x8000000e5a5a7e21 */ /* 0x000fe20008010000 */
[----:B------:R-:W-:Y:S01]  /*3b50*/  FFMA.FTZ R74, R74, R73, R75 ;  /* 0x000000494a4a7223 */ /* 0x000fe2000001004b */
[----:B------:R-:W-:Y:S01]  /*3b60*/  FFMA.FTZ R71, R71, R72, R76 ;  /* 0x0000004847477223 */ /* 0x000fe2000001004c */
[----:B------:R-:W-:Y:S01]  /*3b70*/  SHF.L.U32 R73, R6, 0x10, RZ ;  /* 0x0000001006497819 */ /* 0x000fe200000006ff */
[----:B------:R-:W-:Y:S01]  /*3b80*/  FMUL.FTZ R76, R91, UR22 ;  /* 0x000000165b4c7c20 */ /* 0x000fe20008410000 */
[----:B------:R-:W-:Y:S01]  /*3b90*/  SHF.L.U32 R75, R81, 0x10, RZ ;  /* 0x00000010514b7819 */ /* 0x000fe200000006ff */
[----:B------:R-:W-:Y:S01]  /*3ba0*/  FADD.FTZ R77, R77, -UR14 ;  /* 0x8000000e4d4d7e21 */ /* 0x000fe20008010000 */
[----:B------:R-:W-:Y:S01]  /*3bb0*/  FADD.FTZ R98, R98, -UR14 ;  /* 0x8000000e62627e21 */ /* 0x000fe20008010000 */
[----:B------:R-:W-:Y:S01]  /*3bc0*/  FMUL.FTZ R78, R90, UR22 ;  /* 0x000000165a4e7c20 */ /* 0x000fe20008410000 */
[----:B------:R-:W-:Y:S01]  /*3bd0*/  SHF.L.U32 R72, R5, 0x10, RZ ;  /* 0x0000001005487819 */ /* 0x000fe200000006ff */
[----:B------:R-:W-:Y:S01]  /*3be0*/  FFMA.FTZ R76, R76, R73, R75 ;  /* 0x000000494c4c7223 */ /* 0x000fe2000001004b */
[----:B------:R-:W-:Y:S01]  /*3bf0*/  IMAD.U32 R90, R80, 0x10000, RZ ;  /* 0x00010000505a7824 */ /* 0x000fe200078e00ff */
[----:B------:R-:W-:Y:S01]  /*3c00*/  SHF.L.U32 R73, R24, 0x10, RZ ;  /* 0x0000001018497819 */ /* 0x000fe200000006ff */
[----:B------:R-:W-:Y:S01]  /*3c10*/  FMUL.FTZ R77, R77, UR22 ;  /* 0x000000164d4d7c20 */ /* 0x000fe20008410000 */
        /* <DEDUP_REMOVED lines=17> */
[----:B------:R-:W-:Y:S01]  /*3d30*/  FADD.FTZ R100, R100, -UR14 ;  /* 0x8000000e64647e21 */ /* 0x000fe20008010000 */
[----:B------:R-:W-:Y:S01]  /*3d40*/  FFMA.FTZ R78, R78, R79, R89 ;  /* 0x0000004f4e4e7223 */ /* 0x000fe20000010059 */
[----:B------:R-:W-:Y:S01]  /*3d50*/  FFMA.FTZ R75, R75, R98, R118 ;  /* 0x000000624b4b7223 */ /* 0x000fe20000010076 */
[----:B------:R-:W-:Y:S01]  /*3d60*/  SHF.L.U32 R90, R10, 0x10, RZ ;  /* 0x000000100a5a7819 */ /* 0x000fe200000006ff */
[----:B------:R-:W-:Y:S01]  /*3d70*/  FMUL.FTZ R79, R94, UR22 ;  /* 0x000000165e4f7c20 */ /* 0x000fe20008410000 */
[----:B------:R-:W-:Y:S01]  /*3d80*/  SHF.L.U32 R92, R84, 0x10, RZ ;  /* 0x00000010545c7819 */ /* 0x000fe200000006ff */
[----:B------:R-:W-:Y:S01]  /*3d90*/  IMAD.U32 R96, R26, 0x10000, RZ ;  /* 0x000100001a607824 */ /* 0x000fe200078e00ff */
[----:B------:R-:W-:Y:S01]  /*3da0*/  SHF.L.U32 R98, R46, 0x10, RZ ;  /* 0x000000102e627819 */ /* 0x000fe200000006ff */
[----:B------:R-:W-:Y:S01]  /*3db0*/  FMUL.FTZ R101, R101, UR22 ;  /* 0x0000001665657c20 */ /* 0x000fe20008410000 */
[----:B------:R-:W-:Y:S01]  /*3dc0*/  SHF.L.U32 R77, R9, 0x10, RZ ;  /* 0x00000010094d7819 */ /* 0x000fe200000006ff */
[----:B------:R-:W-:-:S02]  /*3dd0*/  IMAD.U32 R89, R86, 0x10000, RZ ;  /* 0x0001000056597824 */ /* 0x000fc400078e00ff */
[----:B------:R-:W-:Y:S01]  /*3de0*/  FMUL.FTZ R94, R100, UR22 ;  /* 0x00000016645e7c20 */ /* 0x000fe20008410000 */
[----:B------:R-:W-:Y:S01]  /*3df0*/  FADD.FTZ R97, R97, -UR14 ;  /* 0x8000000e61617e21 */ /* 0x000fe20008010000 */
[----:B------:R-:W-:Y:S01]  /*3e00*/  FADD.FTZ R108, R108, -UR14 ;  /* 0x8000000e6c6c7e21 */ /* 0x000fe20008010000 */
[----:B------:R-:W-:Y:S01]  /*3e10*/  FFMA.FTZ R79, R79, R90, R92 ;  /* 0x0000005a4f4f7223 */ /* 0x000fe2000001005c */
[----:B------:R-:W-:Y:S01]  /*3e20*/  FFMA.FTZ R90, R101, R96, R98 ;  /* 0x00000060655a7223 */ /* 0x000fe20000010062 */
[----:B------:R-:W-:Y:S01]  /*3e30*/  FFMA.FTZ R94, R94, R77, R89 ;  /* 0x0000004d5e5e7223 */ /* 0x000fe20000010059 */
[----:B------:R-:W-:Y:S01]  /*3e40*/  SHF.L.U32 R92, R88, 0x10, RZ ;  /* 0x00000010585c7819 */ /* 0x000fe200000006ff */
[----:B------:R-:W-:Y:S01]  /*3e50*/  IMAD.U32 R100, R87, 0x10000, RZ ;  /* 0x0001000057647824 */ /* 0x000fe200078e00ff */
[----:B------:R-:W-:Y:S01]  /*3e60*/  SHF.L.U32 R96, R28, 0x10, RZ ;  /* 0x000000101c607819 */ /* 0x000fe200000006ff */
[----:B------:R-:W-:Y:S02]  /*3e70*/  IMAD.U32 R118, R48, 0x10000, RZ ;  /* 0x0001000030767824 */ /* 0x000fe400078e00ff */
[----:B------:R-:W-:Y:S01]  /*3e80*/  FMUL.FTZ R97, R97, UR22 ;  /* 0x0000001661617c20 */ /* 0x000fe20008410000 */
[----:B------:R-:W-:Y:S01]  /*3e90*/  FMUL.FTZ R77, R108, UR22 ;  /* 0x000000166c4d7c20 */ /* 0x000fe20008410000 */
[----:B------:R-:W-:Y:S01]  /*3ea0*/  FADD.FTZ R99, R99, -UR14 ;  /* 0x8000000e63637e21 */ /* 0x000fe20008010000 */
[----:B------:R-:W-:Y:S01]  /*3eb0*/  SHF.L.U32 R95, R27, 0x10, RZ ;  /* 0x000000101b5f7819 */ /* 0x000fe200000006ff */
[----:B------:R-:W-:Y:S01]  /*3ec0*/  FFMA.FTZ R100, R97, R100, R92 ;  /* 0x0000006461647223 */ /* 0x000fe2000001005c */
[----:B------:R-:W-:Y:S01]  /*3ed0*/  SHF.L.U32 R101, R47, 0x10, RZ ;  /* 0x000000102f657819 */ /* 0x000fe200000006ff */
[----:B------:R-:W-:Y:S01]  /*3ee0*/  FFMA.FTZ R77, R77, R96, R118 ;  /* 0x000000604d4d7223 */ /* 0x000fe20000010076 */
[----:B------:R-:W-:Y:S01]  /*3ef0*/  FMUL.FTZ R98, R99, UR22 ;  /* 0x0000001663627c20 */ /* 0x000fe20008410000 */
[----:B------:R-:W-:Y:S01]  /*3f00*/  PRMT R92, R28, 0x7632, R92 ;  /* 0x000076321c5c7816 */ /* 0x000fe2000000005c */
[----:B------:R-:W-:Y:S01]  /*3f10*/  FADD.FTZ R104, R104, -UR14 ;  /* 0x8000000e68687e21 */ /* 0x000fe20008010000 */
[----:B------:R-:W-:Y:S01]  /*3f20*/  PRMT R96, R48, 0x7632, R96 ;  /* 0x0000763230607816 */ /* 0x000fe20000000060 */
[----:B------:R-:W-:Y:S01]  /*3f30*/  FFMA.FTZ R98, R98, R95, R101 ;  /* 0x0000005f62627223 */ /* 0x000fe20000010065 */
[----:B------:R-:W-:Y:S01]  /*3f40*/  PRMT R95, R29, 0x7632, R95 ;  /* 0x000076321d5f7816 */ /* 0x000fe2000000005f */
[----:B------:R-:W-:Y:S01]  /*3f50*/  IMAD.U32 R92, R92, 0x10000, RZ ;  /* 0x000100005c5c7824 */ /* 0x000fe200078e00ff */
[----:B------:R-:W-:Y:S01]  /*3f60*/  SHF.L.U32 R96, R96, 0x10, RZ ;  /* 0x0000001060607819 */ /* 0x000fe200000006ff */
[----:B------:R-:W-:Y:S01]  /*3f70*/  FMUL.FTZ R89, R104, UR22 ;  /* 0x0000001668597c20 */ /* 0x000fe20008410000 */
[----:B------:R-:W-:Y:S01]  /*3f80*/  PRMT R97, R49, 0x7632, R97 ;  /* 0x0000763231617816 */ /* 0x000fe20000000061 */
[----:B------:R-:W-:Y:S01]  /*3f90*/  FADD.FTZ R102, R102, -UR14 ;  /* 0x8000000e66667e21 */ /* 0x000fe20008010000 */
        /* <DEDUP_REMOVED lines=9> */
[----:B------:R-:W-:Y:S01]  /*4030*/  FFMA.FTZ R96, R96, R95, R97 ;  /* 0x0000005f60607223 */ /* 0x000fe20000010061 */
[----:B------:R-:W-:Y:S01]  /*4040*/  PRMT R95, R30, 0x7632, R95 ;  /* 0x000076321e5f7816 */ /* 0x000fe2000000005f */
[----:B------:R-:W-:Y:S01]  /*4050*/  FFMA.FTZ R97, R106, R99, R101 ;  /* 0x000000636a617223 */ /* 0x000fe20000010065 */
[----:B------:R-:W-:Y:S01]  /*4060*/  PRMT R99, R50, 0x7632, R99 ;  /* 0x0000763232637816 */ /* 0x000fe20000000063 */
[----:B------:R-:W-:Y:S01]  /*4070*/  FADD.FTZ R103, R103, -UR14 ;  /* 0x8000000e67677e21 */ /* 0x000fe20008010000 */
        /* <DEDUP_REMOVED lines=9> */
[----:B------:R-:W-:Y:S01]  /*4110*/  FADD.FTZ R107, R107, -UR14 ;  /* 0x8000000e6b6b7e21 */ /* 0x000fe20008010000 */
[----:B------:R-:W-:Y:S01]  /*4120*/  PRMT R99, R51, 0x7632, R99 ;  /* 0x0000763233637816 */ /* 0x000fe20000000063 */
[----:B------:R-:W-:Y:S01]  /*4130*/  FFMA.FTZ R92, R103, R108, R118 ;  /* 0x0000006c675c7223 */ /* 0x000fe20000010076 */
[----:B------:R-:W-:Y:S01]  /*4140*/  FADD.FTZ R113, R113, -UR14 ;  /* 0x8000000e71717e21 */ /* 0x000fe20008010000 */
[----:B------:R-:W-:Y:S01]  /*4150*/  SHF.L.U32 R103, R51, 0x10, RZ ;  /* 0x0000001033677819 */ /* 0x000fe200000006ff */
[----:B------:R-:W-:-:S02]  /*4160*/  IMAD.U32 R101, R31, 0x10000, RZ ;  /* 0x000100001f657824 */ /* 0x000fc400078e00ff */
[----:B------:R-:W-:Y:S01]  /*4170*/  FMUL.FTZ R104, R109, UR22 ;  /* 0x000000166d687c20 */ /* 0x000fe20008410000 */
[----:B------:R-:W-:Y:S01]  /*4180*/  SHF.L.U32 R99, R99, 0x10, RZ ;  /* 0x0000001063637819 */ /* 0x000fe200000006ff */
[----:B------:R-:W-:Y:S01]  /*4190*/  IMAD.U32 R95, R95, 0x10000, RZ ;  /* 0x000100005f5f7824 */ /* 0x000fe200078e00ff */
[----:B------:R-:W-:Y:S01]  /*41a0*/  SHF.L.U32 R108, R32, 0x10, RZ ;  /* 0x00000010206c7819 */ /* 0x000fe200000006ff */
[----:B------:R-:W-:Y:S01]  /*41b0*/  FMUL.FTZ R106, R107, UR22 ;  /* 0x000000166b6a7c20 */ /* 0x000fe20008410000 */
[----:B------:R-:W-:Y:S01]  /*41c0*/  SHF.L.U32 R118, R52, 0x10, RZ ;  /* 0x0000001034767819 */ /* 0x000fe200000006ff */
[----:B------:R-:W-:Y:S01]  /*41d0*/  FMUL.FTZ R113, R113, UR22 ;  /* 0x0000001671717c20 */ /* 0x000fe20008410000 */
[----:B------:R-:W-:Y:S01]  /*41e0*/  FFMA.FTZ R104, R104, R101, R103 ;  /* 0x0000006568687223 */ /* 0x000fe20000010067 */
[--C-:B------:R-:W-:Y:S01]  /*41f0*/  FFMA.FTZ R106, R106, R95, R99.reuse ;  /* 0x0000005f6a6a7223 */ /* 0x100fe20000010063 */
[----:B------:R-:W-:Y:S01]  /*4200*/  FADD.FTZ R101, R112, -UR14 ;  /* 0x8000000e70657e21 */ /* 0x000fe20008010000 */
[----:B------:R-:W-:Y:S01]  /*4210*/  FFMA.FTZ R95, R113, R108, R118 ;  /* 0x0000006c715f7223 */ /* 0x000fe20000010076 */
[----:B------:R-:W-:Y:S01]  /*4220*/  PRMT R108, R32, 0x7632, R108 ;  /* 0x00007632206c7816 */ /* 0x000fe2000000006c */
[----:B------:R-:W-:Y:S01]  /*4230*/  FADD.FTZ R114, R114, -UR14 ;  /* 0x8000000e72727e21 */ /* 0x000fe20008010000 */
[----:B------:R-:W-:Y:S01]  /*4240*/  PRMT R99, R52, 0x7632, R99 ;  /* 0x0000763234637816 */ /* 0x000fe20000000063 */
[----:B------:R-:W-:Y:S01]  /*4250*/  FMUL.FTZ R101, R101, UR22 ;  /* 0x0000001665657c20 */ /* 0x000fe20008410000 */
[----:B------:R-:W-:Y:S01]  /*4260*/  SHF.L.U32 R118, R33, 0x10, RZ ;  /* 0x0000001021767819 */ /* 0x000fe200000006ff */
[----:B------:R-:W-:Y:S01]  /*4270*/  FADD.FTZ R116, R116, -UR14 ;  /* 0x8000000e74747e21 */ /* 0x000fe20008010000 */
[----:B------:R-:W-:Y:S01]  /*4280*/  SHF.L.U32 R108, R108, 0x10, RZ ;  /* 0x000000106c6c7819 */ /* 0x000fe200000006ff */
[----:B------:R-:W-:Y:S01]  /*4290*/  FADD.FTZ R115, R115, -UR14 ;  /* 0x8000000e73737e21 */ /* 0x000fe20008010000 */
[----:B------:R-:W-:Y:S01]  /*42a0*/  SHF.L.U32 R112, R99, 0x10, RZ ;  /* 0x0000001063707819 */ /* 0x000fe200000006ff */
[----:B------:R-:W-:Y:S01]  /*42b0*/  FMUL.FTZ R99, R114, UR22 ;  /* 0x0000001672637c20 */ /* 0x000fe20008410000 */
[----:B------:R-:W-:Y:S01]  /*42c0*/  FFMA.FTZ R101, R101, R118, R120 ;  /* 0x0000007665657223 */ /* 0x000fe20000010078 */
[----:B------:R-:W-:Y:S01]  /*42d0*/  PRMT R114, R34, 0x7632, R114 ;  /* 0x0000763222727816 */ /* 0x000fe20000000072 */
[----:B------:R-:W-:Y:S01]  /*42e0*/  FMUL.FTZ R105, R116, UR22 ;  /* 0x0000001674697c20 */ /* 0x000fe20008410000 */
[----:B------:R-:W-:Y:S01]  /*42f0*/  PRMT R118, R54, 0x7632, R118 ;  /* 0x0000763236767816 */ /* 0x000fe20000000076 */
[----:B------:R-:W-:Y:S01]  /*4300*/  FFMA.FTZ R99, R99, R108, R112 ;  /* 0x0000006c63637223 */ /* 0x000fe20000010070 */
[----:B------:R-:W-:Y:S01]  /*4310*/  PRMT R108, R33, 0x7632, R108 ;  /* 0x00007632216c7816 */ /* 0x000fe2000000006c */
[----:B------:R-:W-:Y:S01]  /*4320*/  FMUL.FTZ R103, R115, UR22 ;  /* 0x0000001673677c20 */ /* 0x000fe20008410000 */
[----:B------:R-:W-:Y:S01]  /*4330*/  PRMT R112, R53, 0x7632, R112 ;  /* 0x0000763235707816 */ /* 0x000fe20000000070 */
[----:B------:R-:W-:Y:S01]  /*4340*/  IMAD.U32 R118, R118, 0x10000, RZ ;  /* 0x0001000076767824 */ /* 0x000fe200078e00ff */
[----:B------:R-:W-:Y:S01]  /*4350*/  SHF.L.U32 R114, R114, 0x10, RZ ;  /* 0x0000001072727819 */ /* 0x000fe200000006ff */
[----:B------:R-:W-:Y:S01]  /*4360*/  IMAD.U32 R108, R108, 0x10000, RZ ;  /* 0x000100006c6c7824 */ /* 0x000fe200078e00ff */
[----:B------:R-:W-:Y:S01]  /*4370*/  SHF.L.U32 R112, R112, 0x10, RZ ;  /* 0x0000001070707819 */ /* 0x000fe200000006ff */
[----:B------:R-:W0:Y:S01]  /*4380*/  LDC.64 R120, c[0x0][0x428] ;  /* 0x00010a00ff787b82 */ /* 0x000e220000000a00 */
[----:B------:R-:W-:Y:S01]  /*4390*/  PRMT R116, R55, 0x7632, R116 ;  /* 0x0000763237747816 */ /* 0x000fe20000000074 */
[----:B------:R-:W-:Y:S01]  /*43a0*/  FFMA.FTZ R105, R105, R114, R118 ;  /* 0x0000007269697223 */ /* 0x000fe20000010076 */
[----:B------:R-:W-:Y:S01]  /*43b0*/  PRMT R114, R35, 0x7632, R114 ;  /* 0x0000763223727816 */ /* 0x000fe20000000072 */
[----:B------:R-:W-:Y:S01]  /*43c0*/  FADD.FTZ R111, R111, -UR14 ;  /* 0x8000000e6f6f7e21 */ /* 0x000fe20008010000 */
[----:B------:R-:W-:Y:S01]  /*43d0*/  FADD.FTZ R117, R117, -UR14 ;  /* 0x8000000e75757e21 */ /* 0x000fe20008010000 */
[----:B------:R-:W-:Y:S01]  /*43e0*/  FFMA.FTZ R103, R103, R108, R112 ;  /* 0x0000006c67677223 */ /* 0x000fe20000010070 */
[----:B------:R-:W-:Y:S01]  /*43f0*/  SHF.L.U32 R112, R54, 0x10, RZ ;  /* 0x0000001036707819 */ /* 0x000fe200000006ff */
[----:B------:R-:W-:Y:S01]  /*4400*/  ULEA.HI UR5, UR5, UR4, URZ, 0x3 ;  /* 0x0000000405057291 */ /* 0x000fe2000f8f18ff */
[----:B------:R-:W-:Y:S01]  /*4410*/  SHF.L.U32 R114, R114, 0x10, RZ ;  /* 0x0000001072727819 */ /* 0x000fe200000006ff */
[----:B------:R-:W-:Y:S01]  /*4420*/  FMUL.FTZ R107, R111, UR22 ;  /* 0x000000166f6b7c20 */ /* 0x000fe20008410000 */
[----:B------:R-:W-:Y:S01]  /*4430*/  SHF.L.U32 R116, R116, 0x10, RZ ;  /* 0x0000001074747819 */ /* 0x000fe200000006ff */
[----:B------:R-:W-:-:S02]  /*4440*/  IMAD.U32 R108, R34, 0x10000, RZ ;  /* 0x00010000226c7824 */ /* 0x000fc400078e00ff */
[----:B------:R-:W-:Y:S01]  /*4450*/  FMUL.FTZ R117, R117, UR22 ;  /* 0x0000001675757c20 */ /* 0x000fe20008410000 */
[----:B------:R-:W-:Y:S01]  /*4460*/  FADD.FTZ R110, R110, -UR14 ;  /* 0x8000000e6e6e7e21 */ /* 0x000fe20008010000 */
[----:B------:R-:W-:Y:S01]  /*4470*/  F2FP.BF16.F32.PACK_AB R63, R67, R63 ;  /* 0x0000003f433f723e */ /* 0x000fe200000010ff */
[----:B------:R-:W-:Y:S01]  /*4480*/  FFMA.FTZ R107, R107, R108, R112 ;  /* 0x0000006c6b6b7223 */ /* 0x000fe20000010070 */
[----:B------:R-:W-:Y:S01]  /*4490*/  FFMA.FTZ R108, R117, R114, R116 ;  /* 0x00000072756c7223 */ /* 0x000fe20000010074 */
[----:B------:R-:W-:Y:S01]  /*44a0*/  MOV R116, UR5 ;  /* 0x0000000500747c02 */ /* 0x000fe20008000f00 */
[----:B------:R-:W-:Y:S01]  /*44b0*/  IMAD.U32 R112, R35, 0x10000, RZ ;  /* 0x0001000023707824 */ /* 0x000fe200078e00ff */
[----:B------:R-:W-:Y:S01]  /*44c0*/  SHF.L.U32 R114, R55, 0x10, RZ ;  /* 0x0000001037727819 */ /* 0x000fe200000006ff */
[----:B------:R-:W-:Y:S01]  /*44d0*/  FMUL.FTZ R109, R110, UR22 ;  /* 0x000000166e6d7c20 */ /* 0x000fe20008410000 */
[----:B------:R-:W-:Y:S02]  /*44e0*/  LEA.HI.SX32 R119, R116, R93, 0x1d ;  /* 0x0000005d74777211 */ /* 0x000fe400078feaff */
[----:B------:R-:W-:Y:S01]  /*44f0*/  F2FP.BF16.F32.PACK_AB R62, R66, R62 ;  /* 0x0000003e423e723e */ /* 0x000fe200000010ff */
[----:B------:R-:W-:Y:S01]  /*4500*/  FFMA.FTZ R109, R109, R112, R114 ;  /* 0x000000706d6d7223 */ /* 0x000fe20000010072 */
[C---:B------:R-:W-:Y:S01]  /*4510*/  IADD3 R117, PT, PT, R119.reuse, 0x80, RZ ;  /* 0x0000008077757810 */ /* 0x040fe20007ffe0ff */
[C---:B------:R-:W-:Y:S01]  /*4520*/  VIADD R115, R119.reuse, 0x100 ;  /* 0x0000010077737836 */ /* 0x040fe20000000000 */
[----:B------:R-:W-:-:S02]  /*4530*/  IADD3 R113, PT, PT, R119, 0x180, RZ ;  /* 0x0000018077717810 */ /* 0x000fc40007ffe0ff */
[C---:B------:R-:W-:Y:S01]  /*4540*/  IADD3 R111, PT, PT, R119.reuse, 0x200, RZ ;  /* 0x00000200776f7810 */ /* 0x040fe20007ffe0ff */
[--C-:B0-----:R-:W-:Y:S01]  /*4550*/  IMAD.WIDE.U32 R118, R119, 0x10, R120.reuse ;  /* 0x0000001077767825 */ /* 0x101fe200078e0078 */
[----:B------:R-:W-:Y:S02]  /*4560*/  F2FP.BF16.F32.PACK_AB R61, R65, R61 ;  /* 0x0000003d413d723e */ /* 0x000fe400000010ff */
[----:B------:R-:W-:Y:S01]  /*4570*/  F2FP.BF16.F32.PACK_AB R60, R64, R60 ;  /* 0x0000003c403c723e */ /* 0x000fe200000010ff */
[--C-:B------:R-:W-:Y:S01]  /*4580*/  IMAD.WIDE.U32 R116, R117, 0x10, R120.reuse ;  /* 0x0000001075747825 */ /* 0x100fe200078e0078 */
[----:B------:R-:W-:Y:S02]  /*4590*/  F2FP.BF16.F32.PACK_AB R67, R91, R78 ;  /* 0x0000004e5b43723e */ /* 0x000fe400000010ff */
[----:B------:R-:W-:Y:S01]  /*45a0*/  F2FP.BF16.F32.PACK_AB R66, R76, R74 ;  /* 0x0000004a4c42723e */ /* 0x000fe200000010ff */
[--C-:B------:R-:W-:Y:S01]  /*45b0*/  IMAD.WIDE.U32 R114, R115, 0x10, R120.reuse ;  /* 0x0000001073727825 */ /* 0x100fe200078e0078 */
[----:B------:R-:W-:Y:S01]  /*45c0*/  F2FP.BF16.F32.PACK_AB R65, R71, R70 ;  /* 0x000000464741723e */ /* 0x000fe200000010ff */
[----:B------:R1:W-:Y:S01]  /*45d0*/  STG.E.128 desc[UR12][R118.64], R60 ;  /* 0x0000003c76007986 */ /* 0x0003e2000c101d0c */
[----:B------:R-:W-:Y:S01]  /*45e0*/  F2FP.BF16.F32.PACK_AB R64, R69, R68 ;  /* 0x000000444540723e */ /* 0x000fe200000010ff */
[----:B------:R-:W-:Y:S01]  /*45f0*/  IMAD.WIDE.U32 R112, R113, 0x10, R120 ;  /* 0x0000001071707825 */ /* 0x000fe200078e0078 */
[----:B------:R-:W-:-:S02]  /*4600*/  F2FP.BF16.F32.PACK_AB R71, R100, R98 ;  /* 0x000000626447723e */ /* 0x000fc400000010ff */
[----:B------:R-:W-:Y:S01]  /*4610*/  F2FP.BF16.F32.PACK_AB R70, R94, R90 ;  /* 0x0000005a5e46723e */ /* 0x000fe200000010ff */
[----:B------:R-:W-:Y:S01]  /*4620*/  IMAD.WIDE.U32 R110, R111, 0x10, R120 ;  /* 0x000000106f6e7825 */ /* 0x000fe200078e0078 */
[----:B------:R-:W-:Y:S01]  /*4630*/  F2FP.BF16.F32.PACK_AB R69, R79, R75 ;  /* 0x0000004b4f45723e */ /* 0x000fe200000010ff */
[----:B------:R1:W-:Y:S01]  /*4640*/  STG.E.128 desc[UR12][R116.64], R64 ;  /* 0x0000004074007986 */ /* 0x0003e2000c101d0c */
[----:B------:R-:W-:Y:S02]  /*4650*/  F2FP.BF16.F32.PACK_AB R68, R73, R72 ;  /* 0x000000484944723e */ /* 0x000fe400000010ff */
[----:B------:R-:W-:Y:S02]  /*4660*/  F2FP.BF16.F32.PACK_AB R75, R106, R104 ;  /* 0x000000686a4b723e */ /* 0x000fe400000010ff */
[----:B------:R-:W-:Y:S01]  /*4670*/  F2FP.BF16.F32.PACK_AB R74, R102, R97 ;  /* 0x00000061664a723e */ /* 0x000fe200000010ff */
[----:B------:R1:W-:Y:S01]  /*4680*/  STG.E.128 desc[UR12][R114.64], R68 ;  /* 0x0000004472007986 */ /* 0x0003e2000c101d0c */
[----:B------:R-:W-:-:S02]  /*4690*/  F2FP.BF16.F32.PACK_AB R73, R96, R92 ;  /* 0x0000005c6049723e */ /* 0x000fc400000010ff */
[----:B------:R-:W-:Y:S02]  /*46a0*/  F2FP.BF16.F32.PACK_AB R72, R89, R77 ;  /* 0x0000004d5948723e */ /* 0x000fe400000010ff */
[----:B------:R-:W-:Y:S02]  /*46b0*/  F2FP.BF16.F32.PACK_AB R79, R108, R109 ;  /* 0x0000006d6c4f723e */ /* 0x000fe400000010ff */
[----:B------:R-:W-:Y:S01]  /*46c0*/  F2FP.BF16.F32.PACK_AB R78, R105, R107 ;  /* 0x0000006b694e723e */ /* 0x000fe200000010ff */
[----:B------:R1:W-:Y:S01]  /*46d0*/  STG.E.128 desc[UR12][R112.64], R72 ;  /* 0x0000004870007986 */ /* 0x0003e2000c101d0c */
[----:B------:R-:W-:Y:S02]  /*46e0*/  F2FP.BF16.F32.PACK_AB R77, R103, R101 ;  /* 0x00000065674d723e */ /* 0x000fe400000010ff */
[----:B------:R-:W-:-:S05]  /*46f0*/  F2FP.BF16.F32.PACK_AB R76, R99, R95 ;  /* 0x0000005f634c723e */ /* 0x000fca00000010ff */
[----:B------:R1:W-:Y:S02]  /*4700*/  STG.E.128 desc[UR12][R110.64], R76 ;  /* 0x0000004c6e007986 */ /* 0x0003e4000c101d0c */
.L_x_111:
[----:B------:R-:W-:Y:S02]  /*4710*/  UIADD3 UR7, UPT, UPT, UR7, UR20, URZ ;  /* 0x0000001407077290 */ /* 0x000fe4000fffe0ff */
[----:B------:R-:W-:Y:S02]  /*4720*/  UPLOP3.LUT UP1, UPT, UPT, UPT, UP1, 0x40, 0x4 ;  /* 0x000000000004789c */ /* 0x000fe40003f2e810 */
[----:B------:R-:W-:-:S09]  /*4730*/  UISETP.GE.AND UP0, UPT, UR7, UR21, UPT ;  /* 0x000000150700728c */ /* 0x000fd2000bf06270 */
[----:B------:R-:W-:Y:S05]  /*4740*/  BRA.U !UP0, `(.L_x_112) ;  /* 0xffffffbd084c7547 */ /* 0x000fea000b83ffff */
[----:B------:R-:W-:Y:S05]  /*4750*/  EXIT ;  /* 0x000000000000794d */ /* 0x000fea0003800000 */
.L_x_113:
        /* <DEDUP_REMOVED lines=10> */
.L_x_33983:


//--------------------- .text._ZN10layer_norm13ln_fwd_kernelINS_13Kernel_traitsI13__nv_bfloat16S2_S2_S2_fjLj5120ELj1ELj1ELj4ELj16ENS_18Kernel_traits_baseILj5120ES2_S2_S2_S2_fjLj128EEEEELb0ELb1ELb0ELb0EEEvNS_9FwdParamsE --------------------------
	.section	.text._ZN10layer_norm13ln_fwd_kernelINS_13Kernel_traitsI13__nv_bfloat16S2_S2_S2_fjLj5120ELj1ELj1ELj4ELj16ENS_18Kernel_traits_baseILj5120ES2_S2_S2_S2_fjLj128EEEEELb0ELb1ELb0ELb0EEEvNS_9FwdParamsE,"ax",@progbits
	.align	128
        .global         _ZN10layer_norm13ln_fwd_kernelINS_13Kernel_traitsI13__nv_bfloat16S2_S2_S2_fjLj5120ELj1ELj1ELj4ELj16ENS_18Kernel_traits_baseILj5120ES2_S2_S2_S2_fjLj128EEEEELb0ELb1ELb0ELb0EEEvNS_9FwdParamsE
        .type           _ZN10layer_norm13ln_fwd_kernelINS_13Kernel_traitsI13__nv_bfloat16S2_S2_S2_fjLj5120ELj1ELj1ELj4ELj16ENS_18Kernel_traits_baseILj5120ES2_S2_S2_S2_fjLj128EEEEELb0ELb1ELb0ELb0EEEvNS_9FwdParamsE,@function
        .size           _ZN10layer_norm13ln_fwd_kernelINS_13Kernel_traitsI13__nv_bfloat16S2_S2_S2_fjLj5120ELj1ELj1ELj4ELj16ENS_18Kernel_traits_baseILj5120ES2_S2_S2_S2_fjLj128EEEEELb0ELb1ELb0ELb0EEEvNS_9FwdParamsE,(.L_x_33984 - _ZN10layer_norm13ln_fwd_kernelINS_13Kernel_traitsI13__nv_bfloat16S2_S2_S2_fjLj5120ELj1ELj1ELj4ELj16ENS_18Kernel_traits_baseILj5120ES2_S2_S2_S2_fjLj128EEEEELb0ELb1ELb0ELb0EEEvNS_9FwdParamsE)
        .other          _ZN10layer_norm13ln_fwd_kernelINS_13Kernel_traitsI13__nv_bfloat16S2_S2_S2_fjLj5120ELj1ELj1ELj4ELj16ENS_18Kernel_traits_baseILj5120ES2_S2_S2_S2_fjLj128EEEEELb0ELb1ELb0ELb0EEEvNS_9FwdParamsE,@"STO_CUDA_ENTRY STV_DEFAULT"
_ZN10layer_norm13ln_fwd_kernelINS_13Kernel_traitsI13__nv_bfloat16S2_S2_S2_fjLj5120ELj1ELj1ELj4ELj16ENS_18Kernel_traits_baseILj5120ES2_S2_S2_S2_fjLj128EEEEELb0ELb1ELb0ELb0EEEvNS_9FwdParamsE:
.text._ZN10layer_norm13ln_fwd_kernelINS_13Kernel_traitsI13__nv_bfloat16S2_S2_S2_fjLj5120ELj1ELj1ELj4ELj16ENS_18Kernel_traits_baseILj5120ES2_S2_S2_S2_fjLj128EEEEELb0ELb1ELb0ELb0EEEvNS_9FwdParamsE:
        /* <DEDUP_REMOVED lines=21> */
[----:B------:R-:W-:-:S07]  /*0150*/  ISETP.GE.U32.AND P3, PT, R131, 0x200, PT ;  /* 0x000002008300780c */ /* 0x000fce0003f66070 */
[----:B------:R-:W0:Y:S08]  /*0160*/  @P0 LDC.64 R2, c[0x0][0x3d0] ;  /* 0x0000f400ff020b82 */ /* 0x000e300000000a00 */
[----:B------:R-:W1:Y:S08]  /*0170*/  @P0 LDC.64 R4, c[0x0][0x438] ;  /* 0x00010e00ff040b82 */ /* 0x000e700000000a00 */
[----:B------:R-:W2:Y:S08]  /*0180*/  @P0 LDC.64 R6, c[0x0][0x3e8] ;  /* 0x0000fa00ff060b82 */ /* 0x000eb00000000a00 */
[----:B------:R-:W3:Y:S01]  /*0190*/  @P1 LDC.64 R8, c[0x0][0x3d0] ;  /* 0x0000f400ff081b82 */ /* 0x000ee20000000a00 */
[----:B0-----:R-:W-:-:S05]  /*01a0*/  @P0 IMAD.WIDE.U32 R2, R29, 0x10, R2 ;  /* 0x000000101d020825 */ /* 0x001fca00078e0002 */
[----:B------:R0:W5:Y:S02]  /*01b0*/  @P0 LDG.E.128 R108, desc[UR6][R2.64] ;  /* 0x00000006026c0981 */ /* 0x000164000c1e1d00 */
[----:B------:R-:W4:Y:S01]  /*01c0*/  @P1 LDC.64 R10, c[0x0][0x438] ;  /* 0x00010e00ff0a1b82 */ /* 0x000f220000000a00 */
[----:B-1----:R-:W-:-:S05]  /*01d0*/  @P0 IMAD.WIDE.U32 R4, R29, 0x10, R4 ;  /* 0x000000101d040825 */ /* 0x002fca00078e0004 */
[----:B------:R0:W5:Y:S02]  /*01e0*/  @P0 LD.E.128 R104, desc[UR6][R4.64] ;  /* 0x0000000604680980 */ /* 0x000164000c101d00 */
[----:B------:R-:W1:Y:S01]  /*01f0*/  @P1 LDC.64 R12, c[0x0][0x3e8] ;  /* 0x0000fa00ff0c1b82 */ /* 0x000e620000000a00 */
[C---:B--2---:R-:W-:Y:S01]  /*0200*/  @P0 IMAD.WIDE.U32 R6, R29.reuse, 0x10, R6 ;  /* 0x000000101d060825 */ /* 0x044fe200078e0006 */
[----:B------:R-:W-:-:S04]  /*0210*/  @P0 LOP3.LUT R29, R29, 0x80, RZ, 0xfc, !PT ;  /* 0x000000801d1d0812 */ /* 0x000fc800078efcff */
[----:B------:R0:W5:Y:S02]  /*0220*/  @P0 LDG.E.128 R100, desc[UR6][R6.64] ;  /* 0x0000000606640981 */ /* 0x000164000c1e1d00 */
[----:B------:R-:W2:Y:S01]  /*0230*/  @P2 LDC.64 R14, c[0x0][0x3d0] ;  /* 0x0000f400ff0e2b82 */ /* 0x000ea20000000a00 */
[----:B---3--:R-:W-:-:S05]  /*0240*/  @P1 IMAD.WIDE.U32 R8, R29, 0x10, R8 ;  /* 0x000000101d081825 */ /* 0x008fca00078e0008 */
[----:B------:R0:W5:Y:S02]  /*0250*/  @P1 LDG.E.128 R96, desc[UR6][R8.64] ;  /* 0x0000000608601981 */ /* 0x000164000c1e1d00 */
[----:B------:R-:W3:Y:S01]  /*0260*/  @P2 LDC.64 R16, c[0x0][0x438] ;  /* 0x00010e00ff102b82 */ /* 0x000ee20000000a00 */
[----:B----4-:R-:W-:-:S05]  /*0270*/  @P1 IMAD.WIDE.U32 R10, R29, 0x10, R10 ;  /* 0x000000101d0a1825 */ /* 0x010fca00078e000a */
[----:B------:R0:W5:Y:S02]  /*0280*/  @P1 LD.E.128 R92, desc[UR6][R10.64] ;  /* 0x000000060a5c1980 */ /* 0x000164000c101d00 */
[----:B------:R-:W4:Y:S01]  /*0290*/  @P2 LDC.64 R18, c[0x0][0x3e8] ;  /* 0x0000fa00ff122b82 */ /* 0x000f220000000a00 */
[C---:B-1----:R-:W-:Y:S01]  /*02a0*/  @P1 IMAD.WIDE.U32 R12, R29.reuse, 0x10, R12 ;  /* 0x000000101d0c1825 */ /* 0x042fe200078e000c */
[----:B------:R-:W-:-:S04]  /*02b0*/  @P1 IADD3 R29, PT, PT, R29, 0x80, RZ ;  /* 0x000000801d1d1810 */ /* 0x000fc80007ffe0ff */
[----:B------:R0:W5:Y:S02]  /*02c0*/  @P1 LDG.E.128 R88, desc[UR6][R12.64] ;  /* 0x000000060c581981 */ /* 0x000164000c1e1d00 */
[----:B------:R-:W1:Y:S08]  /*02d0*/  @P3 LDC.64 R20, c[0x0][0x3d0] ;  /* 0x0000f400ff143b82 */ /* 0x000e700000000a00 */
[----:B------:R-:W0:Y:S08]  /*02e0*/  @P3 LDC.64 R22, c[0x0][0x438] ;  /* 0x00010e00ff163b82 */ /* 0x000e300000000a00 */
[----:B------:R-:W0:Y:S01]  /*02f0*/  @P3 LDC.64 R24, c[0x0][0x3e8] ;  /* 0x0000fa00ff183b82 */ /* 0x000e220000000a00 */
[----:B--2---:R-:W-:-:S04]  /*0300*/  @P2 IMAD.WIDE.U32 R14, R29, 0x10, R14 ;  /* 0x000000101d0e2825 */ /* 0x004fc800078e000e */
[C---:B---3--:R-:W-:Y:S01]  /*0310*/  @P2 IMAD.WIDE.U32 R16, R29.reuse, 0x10, R16 ;  /* 0x000000101d102825 */ /* 0x048fe200078e0010 */
[----:B------:R2:W5:Y:S03]  /*0320*/  @P2 LDG.E.128 R84, desc[UR6][R14.64] ;  /* 0x000000060e542981 */ /* 0x000566000c1e1d00 */
[C---:B----4-:R-:W-:Y:S01]  /*0330*/  @P2 IMAD.WIDE.U32 R18, R29.reuse, 0x10, R18 ;  /* 0x000000101d122825 */ /* 0x050fe200078e0012 */
[----:B------:R-:W-:Y:S01]  /*0340*/  @P2 IADD3 R29, PT, PT, R29, 0x80, RZ ;  /* 0x000000801d1d2810 */ /* 0x000fe20007ffe0ff */
[----:B------:R2:W5:Y:S04]  /*0350*/  @P2 LD.E.128 R80, desc[UR6][R16.64] ;  /* 0x0000000610502980 */ /* 0x000568000c101d00 */
[C---:B-1----:R-:W-:Y:S01]  /*0360*/  @P3 IMAD.WIDE.U32 R20, R29.reuse, 0x10, R20 ;  /* 0x000000101d143825 */ /* 0x042fe200078e0014 */
[----:B------:R2:W5:Y:S03]  /*0370*/  @P2 LDG.E.128 R76, desc[UR6][R18.64] ;  /* 0x00000006124c2981 */ /* 0x000566000c1e1d00 */
[C---:B0-----:R-:W-:Y:S01]  /*0380*/  @P3 IMAD.WIDE.U32 R22, R29.reuse, 0x10, R22 ;  /* 0x000000101d163825 */ /* 0x041fe200078e0016 */
[----:B------:R2:W5:Y:S03]  /*0390*/  @P3 LDG.E.128 R72, desc[UR6][R20.64] ;  /* 0x0000000614483981 */ /* 0x000566000c1e1d00 */
[----:B------:R-:W-:Y:S01]  /*03a0*/  @P3 IMAD.WIDE.U32 R24, R29, 0x10, R24 ;  /* 0x000000101d183825 */ /* 0x000fe200078e0018 */
[----:B------:R2:W5:Y:S04]  /*03b0*/  @P3 LD.E.128 R68, desc[UR6][R22.64] ;  /* 0x0000000616443980 */ /* 0x000568000c101d00 */
[----:B------:R2:W5:Y:S01]  /*03c0*/  @P3 LDG.E.128 R64, desc[UR6][R24.64] ;  /* 0x0000000618403981 */ /* 0x000562000c1e1d00 */
[----:B------:R-:W-:-:S02]  /*03d0*/  ISETP.GE.U32.AND P0, PT, R131, 0x280, PT ;  /* 0x000002808300780c */ /* 0x000fc40003f06070 */
[----:B------:R-:W-:-:S11]  /*03e0*/  @P3 IADD3 R29, PT, PT, R29, 0x80, RZ ;  /* 0x000000801d1d3810 */ /* 0x000fd60007ffe0ff */
[----:B--2---:R-:W-:Y:S05]  /*03f0*/  @!P0 BRA `(.L_x_116) ;  /* 0x0000000000fc8947 */ /* 0x004fea0003800000 */
[----:B------:R-:W0:Y:S08]  /*0400*/  LDC.64 R60, c[0x0][0x3d0] ;  /* 0x0000f400ff3c7b82 */ /* 0x000e300000000a00 */
[----:B------:R-:W1:Y:S08]  /*0410*/  LDC.64 R56, c[0x0][0x438] ;  /* 0x00010e00ff387b82 */ /* 0x000e700000000a00 */
[----:B------:R-:W2:Y:S01]  /*0420*/  LDC.64 R52, c[0x0][0x3e8] ;  /* 0x0000fa00ff347b82 */ /* 0x000ea20000000a00 */
[----:B0-----:R-:W-:-:S06]  /*0430*/  IMAD.WIDE.U32 R60, R29, 0x10, R60 ;  /* 0x000000101d3c7825 */ /* 0x001fcc00078e003c */
[----:B------:R-:W5:Y:S01]  /*0440*/  LDG.E.128 R60, desc[UR6][R60.64] ;  /* 0x000000063c3c7981 */ /* 0x000f62000c1e1d00 */
[----:B-1----:R-:W-:-:S06]  /*0450*/  IMAD.WIDE.U32 R56, R29, 0x10, R56 ;  /* 0x000000101d387825 */ /* 0x002fcc00078e0038 */
[----:B------:R-:W5:Y:S01]  /*0460*/  LD.E.128 R56, desc[UR6][R56.64] ;  /* 0x0000000638387980 */ /* 0x000f62000c101d00 */
[----:B--2---:R-:W-:-:S06]  /*0470*/  IMAD.WIDE.U32 R52, R29, 0x10, R52 ;  /* 0x000000101d347825 */ /* 0x004fcc00078e0034 */
[----:B------:R-:W5:Y:S01]  /*0480*/  LDG.E.128 R52, desc[UR6][R52.64] ;  /* 0x0000000634347981 */ /* 0x000f62000c1e1d00 */
[----:B------:R-:W-:Y:S05]  /*0490*/  BRA `(.L_x_116) ;  /* 0x0000000000d47947 */ /* 0x000fea0003800000 */
.L_x_115:
[C---:B------:R-:W-:Y:S02]  /*04a0*/  ISETP.GE.U32.AND P0, PT, R131.reuse, 0x80, PT ;  /* 0x000000808300780c */ /* 0x040fe40003f06070 */
[C---:B------:R-:W-:Y:S02]  /*04b0*/  ISETP.GE.U32.AND P1, PT, R131.reuse, 0x100, PT ;  /* 0x000001008300780c */ /* 0x040fe40003f26070 */
[C---:B------:R-:W-:Y:S02]  /*04c0*/  ISETP.GE.U32.AND P2, PT, R131.reuse, 0x180, PT ;  /* 0x000001808300780c */ /* 0x040fe40003f46070 */
[C---:B------:R-:W-:Y:S02]  /*04d0*/  ISETP.GE.U32.AND P3, PT, R131.reuse, 0x200, PT ;  /* 0x000002008300780c */ /* 0x040fe40003f66070 */
[----:B------:R-:W-:-:S05]  /*04e0*/  ISETP.GE.U32.AND P4, PT, R131, 0x280, PT ;  /* 0x000002808300780c */ /* 0x000fca0003f86070 */
[----:B------:R-:W0:Y:S08]  /*04f0*/  @P0 LDC.64 R2, c[0x0][0x3d0] ;  /* 0x0000f400ff020b82 */ /* 0x000e300000000a00 */
[----:B------:R-:W1:Y:S08]  /*0500*/  @P0 LDC.64 R4, c[0x0][0x3e8] ;  /* 0x0000fa00ff040b82 */ /* 0x000e700000000a00 */
[----:B------:R-:W2:Y:S08]  /*0510*/  @P1 LDC.64 R10, c[0x0][0x3d0] ;  /* 0x0000f400ff0a1b82 */ /* 0x000eb00000000a00 */
[----:B------:R-:W3:Y:S01]  /*0520*/  @P1 LDC.64 R12, c[0x0][0x3e8] ;  /* 0x0000fa00ff0c1b82 */ /* 0x000ee20000000a00 */
[----:B0-----:R-:W-:-:S05]  /*0530*/  @P0 IMAD.WIDE.U32 R6, R29, 0x10, R2 ;  /* 0x000000101d060825 */ /* 0x001fca00078e0002 */
[----:B------:R0:W5:Y:S02]  /*0540*/  @P0 LDG.E.128 R108, desc[UR6][R6.64] ;  /* 0x00000006066c0981 */ /* 0x000164000c1e1d00 */
[----:B------:R-:W4:Y:S01]  /*0550*/  @P2 LDC.64 R14, c[0x0][0x3d0] ;  /* 0x0000f400ff0e2b82 */ /* 0x000f220000000a00 */
[C---:B-1----:R-:W-:Y:S01]  /*0560*/  @P0 IMAD.WIDE.U32 R8, R29.reuse, 0x10, R4 ;  /* 0x000000101d080825 */ /* 0x042fe200078e0004 */
[----:B------:R-:W-:-:S04]  /*0570*/  @P0 LOP3.LUT R29, R29, 0x80, RZ, 0xfc, !PT ;  /* 0x000000801d1d0812 */ /* 0x000fc800078efcff */
[----:B------:R0:W5:Y:S02]  /*0580*/  @P0 LDG.E.128 R100, desc[UR6][R8.64] ;  /* 0x0000000608640981 */ /* 0x000164000c1e1d00 */
[----:B------:R-:W1:Y:S01]  /*0590*/  @P2 LDC.64 R16, c[0x0][0x3e8] ;  /* 0x0000fa00ff102b82 */ /* 0x000e620000000a00 */
[----:B--2---:R-:W-:-:S05]  /*05a0*/  @P1 IMAD.WIDE.U32 R10, R29, 0x10, R10 ;  /* 0x000000101d0a1825 */ /* 0x004fca00078e000a */
[----:B------:R0:W5:Y:S02]  /*05b0*/  @P1 LDG.E.128 R96, desc[UR6][R10.64] ;  /* 0x000000060a601981 */ /* 0x000164000c1e1d00 */
[----:B------:R-:W2:Y:S01]  /*05c0*/  @P3 LDC.64 R18, c[0x0][0x3d0] ;  /* 0x0000f400ff123b82 */ /* 0x000ea20000000a00 */
[C---:B---3--:R-:W-:Y:S01]  /*05d0*/  @P1 IMAD.WIDE.U32 R12, R29.reuse, 0x10, R12 ;  /* 0x000000101d0c1825 */ /* 0x048fe200078e000c */
[----:B------:R-:W-:-:S04]  /*05e0*/  @P1 IADD3 R29, PT, PT, R29, 0x80, RZ ;  /* 0x000000801d1d1810 */ /* 0x000fc80007ffe0ff */
[----:B------:R0:W5:Y:S02]  /*05f0*/  @P1 LDG.E.128 R88, desc[UR6][R12.64] ;  /* 0x000000060c581981 */ /* 0x000164000c1e1d00 */
[----:B------:R-:W3:Y:S01]  /*0600*/  @P3 LDC.64 R20, c[0x0][0x3e8] ;  /* 0x0000fa00ff143b82 */ /* 0x000ee20000000a00 */
[----:B----4-:R-:W-:-:S05]  /*0610*/  @P2 IMAD.WIDE.U32 R14, R29, 0x10, R14 ;  /* 0x000000101d0e2825 */ /* 0x010fca00078e000e */
[----:B------:R0:W5:Y:S02]  /*0620*/  @P2 LDG.E.128 R84, desc[UR6][R14.64] ;  /* 0x000000060e542981 */ /* 0x000164000c1e1d00 */
[----:B------:R-:W4:Y:S01]  /*0630*/  @P4 LDC.64 R2, c[0x0][0x3d0] ;  /* 0x0000f400ff024b82 */ /* 0x000f220000000a00 */
[----:B-1----:R-:W-:-:S04]  /*0640*/  @P2 IMAD.WIDE.U32 R16, R29, 0x10, R16 ;  /* 0x000000101d102825 */ /* 0x002fc800078e0010 */
[----:B------:R-:W-:Y:S01]  /*0650*/  @P2 VIADD R29, R29, 0x80 ;  /* 0x000000801d1d2836 */ /* 0x000fe20000000000 */
[----:B------:R0:W5:Y:S02]  /*0660*/  @P2 LDG.E.128 R76, desc[UR6][R16.64] ;  /* 0x00000006104c2981 */ /* 0x000164000c1e1d00 */
[----:B------:R-:W1:Y:S01]  /*0670*/  @P4 LDC.64 R4, c[0x0][0x3e8] ;  /* 0x0000fa00ff044b82 */ /* 0x000e620000000a00 */
[----:B--2---:R-:W-:-:S05]  /*0680*/  @P3 IMAD.WIDE.U32 R18, R29, 0x10, R18 ;  /* 0x000000101d123825 */ /* 0x004fca00078e0012 */
[----:B------:R0:W5:Y:S01]  /*0690*/  @P3 LDG.E.128 R72, desc[UR6][R18.64] ;  /* 0x0000000612483981 */ /* 0x000162000c1e1d00 */
[C---:B---3--:R-:W-:Y:S01]  /*06a0*/  @P3 IMAD.WIDE.U32 R20, R29.reuse, 0x10, R20 ;  /* 0x000000101d143825 */ /* 0x048fe200078e0014 */
[----:B------:R-:W-:-:S04]  /*06b0*/  @P3 IADD3 R29, PT, PT, R29, 0x80, RZ ;  /* 0x000000801d1d3810 */ /* 0x000fc80007ffe0ff */
[----:B------:R0:W5:Y:S01]  /*06c0*/  @P3 LDG.E.128 R64, desc[UR6][R20.64] ;  /* 0x0000000614403981 */ /* 0x000162000c1e1d00 */
[----:B----4-:R-:W-:-:S05]  /*06d0*/  @P4 IMAD.WIDE.U32 R2, R29, 0x10, R2 ;  /* 0x000000101d024825 */ /* 0x010fca00078e0002 */
[----:B------:R0:W5:Y:S01]  /*06e0*/  @P4 LDG.E.128 R60, desc[UR6][R2.64] ;  /* 0x00000006023c4981 */ /* 0x000162000c1e1d00 */
[----:B-1----:R-:W-:-:S05]  /*06f0*/  @P4 IMAD.WIDE.U32 R4, R29, 0x10, R4 ;  /* 0x000000101d044825 */ /* 0x002fca00078e0004 */
[----:B------:R0:W5:Y:S01]  /*0700*/  @P4 LDG.E.128 R52, desc[UR6][R4.64] ;  /* 0x0000000604344981 */ /* 0x000162000c1e1d00 */
[----:B------:R-:W-:Y:S02]  /*0710*/  HFMA2 R70, -RZ, RZ, 0, 0 ;  /* 0x00000000ff467431 */ /* 0x000fe400000001ff */
[----:B------:R-:W-:Y:S01]  /*0720*/  HFMA2 R94, -RZ, RZ, 0, 0 ;  /* 0x00000000ff5e7431 */ /* 0x000fe200000001ff */
[----:B------:R-:W-:Y:S02]  /*0730*/  CS2R R68, SRZ ;  /* 0x0000000000447805 */ /* 0x000fe4000001ff00 */
[----:B------:R-:W-:Y:S02]  /*0740*/  MOV R82, RZ ;  /* 0x000000ff00527202 */ /* 0x000fe40000000f00 */
[----:B------:R-:W-:Y:S02]  /*0750*/  CS2R R80, SRZ ;  /* 0x0000000000507805 */ /* 0x000fe4000001ff00 */
[----:B------:R-:W-:-:S02]  /*0760*/  CS2R R92, SRZ ;  /* 0x00000000005c7805 */ /* 0x000fc4000001ff00 */
[----:B------:R-:W-:Y:S02]  /*0770*/  MOV R106, RZ ;  /* 0x000000ff006a7202 */ /* 0x000fe40000000f00 */
[----:B------:R-:W-:Y:S02]  /*0780*/  CS2R R104, SRZ ;  /* 0x0000000000687805 */ /* 0x000fe4000001ff00 */
[----:B------:R-:W-:Y:S02]  /*0790*/  @P4 CS2R R58, SRZ ;  /* 0x00000000003a4805 */ /* 0x000fe4000001ff00 */
[----:B------:R-:W-:Y:S01]  /*07a0*/  @P4 CS2R R56, SRZ ;  /* 0x0000000000384805 */ /* 0x000fe2000001ff00 */
[----:B------:R-:W-:Y:S01]  /*07b0*/  @P0 IMAD.MOV.U32 R107, RZ, RZ, RZ ;  /* 0x000000ffff6b0224 */ /* 0x000fe200078e00ff */
[----:B------:R-:W-:Y:S02]  /*07c0*/  @P1 MOV R95, RZ ;  /* 0x000000ff005f1202 */ /* 0x000fe40000000f00 */
[----:B------:R-:W-:-:S02]  /*07d0*/  @P2 MOV R83, RZ ;  /* 0x000000ff00532202 */ /* 0x000fc40000000f00 */
[----:B0-----:R-:W-:-:S07]  /*07e0*/  @P3 MOV R71, RZ ;  /* 0x000000ff00473202 */ /* 0x001fce0000000f00 */
.L_x_116:
[----:B------:R-:W-:Y:S05]  /*07f0*/  BSYNC.RECONVERGENT B0 ;  /* 0x0000000000007941 */ /* 0x000fea0003800200 */
.L_x_114:
[----:B------:R-:W0:Y:S02]  /*0800*/  LDCU UR4, c[0x0][0x384] ;  /* 0x00007080ff0477ac */ /* 0x000e240008000800 */
[----:B0-----:R-:W-:-:S13]  /*0810*/  ISETP.GE.AND P0, PT, R132, UR4, PT ;  /* 0x0000000484007c0c */ /* 0x001fda000bf06270 */
[----:B------:R-:W-:Y:S05]  /*0820*/  @P0 EXIT ;  /* 0x000000000000094d */ /* 0x000fea0003800000 */
[----:B------:R-:W-:Y:S01]  /*0830*/  SHF.R.S32.HI R27, RZ, 0x3, R27 ;  /* 0x00000003ff1b7819 */ /* 0x000fe2000001141b */
[----:B------:R-:W0:Y:S01]  /*0840*/  LDC.64 R6, c[0x0][0x3e0] ;  /* 0x0000f800ff067b82 */ /* 0x000e220000000a00 */
        /* <DEDUP_REMOVED lines=8> */
[----:B------:R-:W2:Y:S01]  /*08d0*/  LDCU.U8 UR10, c[0x0][0x410] ;  /* 0x00008200ff0a77ac */ /* 0x000ea20008000000 */
[----:B------:R-:W-:-:S02]  /*08e0*/  LOP3.LUT R130, R27, 0xffffff00, RZ, 0xc0, !PT ;  /* 0xffffff001b827812 */ /* 0x000fc400078ec0ff */
[----:B------:R-:W-:Y:S01]  /*08f0*/  VIMNMX R3, PT, PT, R3, 0x20, PT ;  /* 0x0000002003037848 */ /* 0x000fe20003fe0100 */
[----:B------:R-:W3:Y:S01]  /*0900*/  LDCU UR11, c[0x0][0x400] ;  /* 0x00008000ff0b77ac */ /* 0x000ee20008000800 */
[----:B------:R-:W-:Y:S02]  /*0910*/  VIMNMX R0, PT, PT, RZ, R0, !PT ;  /* 0x00000000ff007248 */ /* 0x000fe40007fe0100 */
[----:B------:R-:W-:Y:S01]  /*0920*/  LEA R3, R3, R130, 0x3 ;  /* 0x0000008203037211 */ /* 0x000fe200078e18ff */
[----:B------:R-:W4:Y:S01]  /*0930*/  LDCU.64 UR8, c[0x0][0x3a0] ;  /* 0x00007400ff0877ac */ /* 0x000f220008000a00 */
[----:B------:R-:W-:Y:S02]  /*0940*/  VIMNMX R5, PT, PT, R0, 0x20, PT ;  /* 0x0000002000057848 */ /* 0x000fe40003fe0100 */
[----:B------:R-:W-:Y:S02]  /*0950*/  I2FP.F32.U32 R12, R3 ;  /* 0x00000003000c7245 */ /* 0x000fe40000201000 */
[----:B------:R-:W-:Y:S01]  /*0960*/  PRMT R127, R58, 0x7632, R127 ;  /* 0x000076323a7f7816 */ /* 0x000fe2000000007f */
[----:B------:R-:W-:Y:S01]  /*0970*/  IMAD R130, R5, 0x8, R130 ;  /* 0x0000000805827824 */ /* 0x000fe200078e0282 */
[----:B0-----:R-:W-:-:S02]  /*0980*/  ISETP.NE.U32.AND P0, PT, R6, RZ, PT ;  /* 0x000000ff0600720c */ /* 0x001fc40003f05070 */
[----:B------:R-:W0:Y:S01]  /*0990*/  MUFU.RCP R12, R12 ;  /* 0x0000000c000c7308 */ /* 0x000e220000001000 */
[----:B------:R-:W-:Y:S02]  /*09a0*/  PRMT R126, R62, 0x7632, R126 ;  /* 0x000076323e7e7816 */ /* 0x000fe4000000007e */
[----:B------:R-:W-:Y:S02]  /*09b0*/  ISETP.NE.AND.EX P0, PT, R7, RZ, PT, P0 ;  /* 0x000000ff0700720c */ /* 0x000fe40003f05300 */
        /* <DEDUP_REMOVED lines=55> */
[----:B01234-:R-:W-:-:S07]  /*0d30*/  PRMT R0, R100, 0x7632, R0 ;  /* 0x0000763264007816 */ /* 0x01ffce0000000000 */
.L_x_151:
[----:B------:R-:W0:Y:S02]  /*0d40*/  @P0 LDC.64 R112, c[0x0][0x3e0] ;  /* 0x0000f800ff700b82 */ /* 0x000e240000000a00 */
[----:B0-----:R-:W-:-:S06]  /*0d50*/  @P0 IMAD.WIDE R112, R132, 0x2, R112 ;  /* 0x0000000284700825 */ /* 0x001fcc00078e0270 */
[----:B------:R-:W2:Y:S01]  /*0d60*/  @P0 LDG.E.U16 R112, desc[UR6][R112.64] ;  /* 0x0000000670700981 */ /* 0x000ea2000c1e1500 */
[----:B------:R-:W-:Y:S01]  /*0d70*/  IMAD R114, R132, UR12, RZ ;  /* 0x0000000c84727c24 */ /* 0x000fe2000f8e02ff */
[----:B------:R-:W-:Y:S01]  /*0d80*/  ISETP.GE.U32.AND P1, PT, R131, 0x80, PT ;  /* 0x000000808300780c */ /* 0x000fe20003f26070 */
[----:B------:R-:W-:Y:S01]  /*0d90*/  BSSY.RECONVERGENT B0, `(.L_x_117) ;  /* 0x0000073000007945 */ /* 0x000fe20003800200 */
[----:B------:R-:W0:Y:S01]  /*0da0*/  S2R R177, SR_TID.X ;  /* 0x0000000000b17919 */ /* 0x000e220000002100 */
[----:B------:R-:W-:Y:S01]  /*0db0*/  HFMA2 R178, -RZ, RZ, 1.875, 0 ;  /* 0x3f800000ffb27431 */ /* 0x000fe200000001ff */
[----:B------:R-:W-:-:S04]  /*0dc0*/  SHF.R.S32.HI R115, RZ, 0x1f, R114 ;  /* 0x0000001fff737819 */ /* 0x000fc80000011472 */
[----:B------:R-:W-:-:S04]  /*0dd0*/  LEA.HI R114, R115, R114, RZ, 0x3 ;  /* 0x0000007273727211 */ /* 0x000fc800078f18ff */
[----:B0-----:R-:W-:-:S04]  /*0de0*/  LEA.HI.SX32 R175, R114, R177, 0x1d ;  /* 0x000000b172af7211 */ /* 0x001fc800078feaff */
        /* <DEDUP_REMOVED lines=14> */
[----:B------:R-:W-:Y:S02]  /*0ed0*/  SHF.L.U32 R115, R115, 0x10, RZ ;  /* 0x0000001073737819 */ /* 0x000fe400000006ff */
[----:B------:R-:W-:Y:S01]  /*0ee0*/  PRMT R136, R113, 0x7632, R136 ;  /* 0x0000763271887816 */ /* 0x000fe20000000088 */
[-C--:B------:R-:W-:Y:S01]  /*0ef0*/  FMUL.FTZ R137, R135, R178.reuse ;  /* 0x000000b287897220 */ /* 0x080fe20000410000 */
[----:B------:R-:W-:Y:S01]  /*0f00*/  SHF.L.U32 R113, R113, 0x10, RZ ;  /* 0x0000001071717819 */ /* 0x000fe200000006ff */
[-C--:B------:R-:W-:Y:S01]  /*0f10*/  FMUL.FTZ R115, R115, R178.reuse ;  /* 0x000000b273737220 */ /* 0x080fe20000410000 */
[C---:B------:R-:W-:Y:S02]  /*0f20*/  SHF.L.U32 R133, R112.reuse, 0x10, RZ ;  /* 0x0000001070857819 */ /* 0x040fe400000006ff */
[----:B------:R-:W-:Y:S01]  /*0f30*/  SHF.L.U32 R182, R103, 0x10, RZ ;  /* 0x0000001067b67819 */ /* 0x000fe200000006ff */
[-C--:B------:R-:W-:Y:S01]  /*0f40*/  FMUL.FTZ R113, R113, R178.reuse ;  /* 0x000000b271717220 */ /* 0x080fe20000410000 */
[----:B------:R-:W-:Y:S01]  /*0f50*/  PRMT R134, R112, 0x7632, R134 ;  /* 0x0000763270867816 */ /* 0x000fe20000000086 */
[----:B------:R-:W-:Y:S01]  /*0f60*/  FMUL.FTZ R133, R133, R178 ;  /* 0x000000b285857220 */ /* 0x000fe20000410000 */
[----:B------:R-:W-:-:S02]  /*0f70*/  SHF.L.U32 R138, R101, 0x10, RZ ;  /* 0x00000010658a7819 */ /* 0x000fc400000006ff */
[----:B------:R-:W-:Y:S02]  /*0f80*/  PRMT R160, R114, 0x7632, R160 ;  /* 0x0000763272a07816 */ /* 0x000fe400000000a0 */
[----:B------:R-:W-:Y:S02]  /*0f90*/  SHF.L.U32 R112, R100, 0x10, RZ ;  /* 0x0000001064707819 */ /* 0x000fe400000006ff */
[----:B------:R-:W-:Y:S02]  /*0fa0*/  SHF.L.U32 R176, R102, 0x10, RZ ;  /* 0x0000001066b07819 */ /* 0x000fe400000006ff */
[----:B------:R-:W-:Y:S02]  /*0fb0*/  SHF.L.U32 R161, R160, 0x10, RZ ;  /* 0x00000010a0a17819 */ /* 0x000fe400000006ff */
[----:B------:R-:W-:Y:S02]  /*0fc0*/  SHF.L.U32 R179, R179, 0x10, RZ ;  /* 0x00000010b3b37819 */ /* 0x000fe400000006ff */
[----:B------:R-:W-:Y:S01]  /*0fd0*/  SHF.L.U32 R160, R4, 0x10, RZ ;  /* 0x0000001004a07819 */ /* 0x000fe200000006ff */
[----:B------:R-:W-:-:S02]  /*0fe0*/  FMUL.FTZ R161, R161, R178 ;  /* 0x000000b2a1a17220 */ /* 0x000fc40000410000 */
[----:B------:R-:W-:Y:S01]  /*0ff0*/  FMUL.FTZ R179, R179, R178 ;  /* 0x000000b2b3b37220 */ /* 0x000fe20000410000 */
[----:B--2---:R-:W-:Y:S01]  /*1000*/  SHF.L.U32 R184, R51, 0x10, RZ ;  /* 0x0000001033b87819 */ /* 0x004fe200000006ff */
[----:B------:R-:W-:Y:S01]  /*1010*/  IMAD.U32 R114, R48, 0x10000, RZ ;  /* 0x0001000030727824 */ /* 0x000fe200078e00ff */
[----:B------:R-:W-:Y:S02]  /*1020*/  SHF.L.U32 R140, R49, 0x10, RZ ;  /* 0x00000010318c7819 */ /* 0x000fe400000006ff */
[----:B------:R-:W-:Y:S01]  /*1030*/  SHF.L.U32 R180, R50, 0x10, RZ ;  /* 0x0000001032b47819 */ /* 0x000fe200000006ff */
[----:B------:R-:W-:Y:S01]  /*1040*/  FFMA.FTZ R139, R115, R182, R184 ;  /* 0x000000b6738b7223 */ /* 0x000fe200000100b8 */
[----:B------:R-:W-:Y:S01]  /*1050*/  SHF.L.U32 R115, R136, 0x10, RZ ;  /* 0x0000001088737819 */ /* 0x000fe200000006ff */
[----:B------:R-:W-:Y:S01]  /*1060*/  FFMA.FTZ R135, R113, R138, R140 ;  /* 0x0000008a71877223 */ /* 0x000fe2000001008c */
[----:B------:R-:W-:Y:S01]  /*1070*/  PRMT R136, R51, 0x7632, R136 ;  /* 0x0000763233887816 */ /* 0x000fe20000000088 */
[----:B------:R-:W-:Y:S01]  /*1080*/  FFMA.FTZ R133, R133, R112, R114 ;  /* 0x0000007085857223 */ /* 0x000fe20000010072 */
[----:B------:R-:W-:Y:S01]  /*1090*/  SHF.L.U32 R113, R134, 0x10, RZ ;  /* 0x0000001086717819 */ /* 0x000fe200000006ff */
[----:B------:R-:W-:Y:S01]  /*10a0*/  FFMA.FTZ R137, R137, R176, R180 ;  /* 0x000000b089897223 */ /* 0x000fe200000100b4 */
[----:B------:R-:W-:Y:S01]  /*10b0*/  PRMT R134, R50, 0x7632, R134 ;  /* 0x0000763232867816 */ /* 0x000fe20000000086 */
[----:B------:R-:W-:Y:S01]  /*10c0*/  IMAD.U32 R180, R136, 0x10000, RZ ;  /* 0x0001000088b47824 */ /* 0x000fe200078e00ff */
[----:B------:R-:W-:Y:S01]  /*10d0*/  PRMT R114, R49, 0x7632, R114 ;  /* 0x0000763231727816 */ /* 0x000fe20000000072 */
[----:B------:R-:W-:Y:S01]  /*10e0*/  IMAD.U32 R176, R3, 0x10000, RZ ;  /* 0x0001000003b07824 */ /* 0x000fe200078e00ff */
[----:B------:R-:W-:Y:S01]  /*10f0*/  PRMT R112, R48, 0x7632, R112 ;  /* 0x0000763230707816 */ /* 0x000fe20000000070 */
[-C--:B------:R-:W-:Y:S01]  /*1100*/  FMUL.FTZ R115, R115, R178.reuse ;  /* 0x000000b273737220 */ /* 0x080fe20000410000 */
[----:B------:R-:W-:Y:S01]  /*1110*/  SHF.L.U32 R140, R0, 0x10, RZ ;  /* 0x00000010008c7819 */ /* 0x000fe200000006ff */
[----:B------:R-:W-:Y:S01]  /*1120*/  FMUL.FTZ R113, R113, R178 ;  /* 0x000000b271717220 */ /* 0x000fe20000410000 */
[----:B------:R-:W-:-:S02]  /*1130*/  SHF.L.U32 R138, R2, 0x10, RZ ;  /* 0x00000010028a7819 */ /* 0x000fc400000006ff */
[----:B------:R-:W-:Y:S01]  /*1140*/  SHF.L.U32 R136, R134, 0x10, RZ ;  /* 0x0000001086887819 */ /* 0x000fe200000006ff */
[----:B------:R-:W-:Y:S01]  /*1150*/  FFMA.FTZ R134, R179, R160, R180 ;  /* 0x000000a0b3867223 */ /* 0x000fe200000100b4 */
[----:B------:R-:W-:Y:S02]  /*1160*/  SHF.L.U32 R114, R114, 0x10, RZ ;  /* 0x0000001072727819 */ /* 0x000fe400000006ff */
[----:B------:R-:W-:Y:S01]  /*1170*/  SHF.L.U32 R112, R112, 0x10, RZ ;  /* 0x0000001070707819 */ /* 0x000fe200000006ff */
[----:B------:R-:W-:Y:S02]  /*1180*/  FFMA.FTZ R136, R161, R176, R136 ;  /* 0x000000b0a1887223 */ /* 0x000fe40000010088 */
[----:B------:R-:W-:Y:S01]  /*1190*/  FFMA.FTZ R138, R115, R138, R114 ;  /* 0x0000008a738a7223 */ /* 0x000fe20000010072 */
[----:B------:R-:W-:Y:S01]  /*11a0*/  F2FP.BF16.F32.PACK_AB R115, R134, R139 ;  /* 0x0000008b8673723e */ /* 0x000fe200000010ff */
[----:B------:R-:W-:Y:S01]  /*11b0*/  FFMA.FTZ R140, R113, R140, R112 ;  /* 0x0000008c718c7223 */ /* 0x000fe20000010070 */
[----:B------:R-:W-:-:S02]  /*11c0*/  F2FP.BF16.F32.PACK_AB R114, R136, R137 ;  /* 0x000000898872723e */ /* 0x000fc400000010ff */
[----:B------:R-:W-:Y:S02]  /*11d0*/  F2FP.BF16.F32.PACK_AB R113, R138, R135 ;  /* 0x000000878a71723e */ /* 0x000fe400000010ff */
[----:B------:R-:W-:Y:S01]  /*11e0*/  F2FP.BF16.F32.PACK_AB R112, R140, R133 ;  /* 0x000000858c70723e */ /* 0x000fe200000010ff */
[----:B------:R-:W-:Y:S06]  /*11f0*/  BRA `(.L_x_120) ;  /* 0x0000000000a07947 */ /* 0x000fec0003800000 */
.L_x_119:
[----:B-----5:R-:W-:Y:S01]  /*1200*/  PRMT R161, R115, 0x7632, R161 ;  /* 0x0000763273a17816 */ /* 0x020fe200000000a1 */
[----:B------:R-:W-:Y:S01]  /*1210*/  IMAD.U32 R135, R114, 0x10000, RZ ;  /* 0x0001000072877824 */ /* 0x000fe200078e00ff */
[----:B------:R-:W-:Y:S02]  /*1220*/  PRMT R136, R113, 0x7632, R136 ;  /* 0x0000763271887816 */ /* 0x000fe40000000088 */
[----:B------:R-:W-:Y:S01]  /*1230*/  SHF.L.U32 R115, R115, 0x10, RZ ;  /* 0x0000001073737819 */ /* 0x000fe200000006ff */
[-C--:B------:R-:W-:Y:S01]  /*1240*/  FMUL.FTZ R137, R135, R178.reuse ;  /* 0x000000b287897220 */ /* 0x080fe20000410000 */
[----:B------:R-:W-:Y:S02]  /*1250*/  SHF.L.U32 R113, R113, 0x10, RZ ;  /* 0x0000001071717819 */ /* 0x000fe400000006ff */
[----:B------:R-:W-:Y:S01]  /*1260*/  SHF.L.U32 R133, R112, 0x10, RZ ;  /* 0x0000001070857819 */ /* 0x000fe200000006ff */
[-C--:B------:R-:W-:Y:S01]  /*1270*/  FMUL.FTZ R115, R115, R178.reuse ;  /* 0x000000b273737220 */ /* 0x080fe20000410000 */
[----:B------:R-:W-:Y:S01]  /*1280*/  PRMT R160, R114, 0x7632, R160 ;  /* 0x0000763272a07816 */ /* 0x000fe200000000a0 */
[-C--:B------:R-:W-:Y:S01]  /*1290*/  FMUL.FTZ R113, R113, R178.reuse ;  /* 0x000000b271717220 */ /* 0x080fe20000410000 */
[----:B------:R-:W-:Y:S01]  /*12a0*/  SHF.L.U32 R140, R103, 0x10, RZ ;  /* 0x00000010678c7819 */ /* 0x000fe200000006ff */
[----:B------:R-:W-:Y:S01]  /*12b0*/  FMUL.FTZ R133, R133, R178 ;  /* 0x000000b285857220 */ /* 0x000fe20000410000 */
[----:B------:R-:W-:-:S02]  /*12c0*/  SHF.L.U32 R114, R101, 0x10, RZ ;  /* 0x0000001065727819 */ /* 0x000fc400000006ff */
[----:B------:R-:W-:Y:S01]  /*12d0*/  PRMT R134, R112, 0x7632, R134 ;  /* 0x0000763270867816 */ /* 0x000fe20000000086 */
[----:B------:R-:W-:Y:S01]  /*12e0*/  FMUL.FTZ R139, R115, R140 ;  /* 0x0000008c738b7220 */ /* 0x000fe20000410000 */
[----:B------:R-:W-:Y:S01]  /*12f0*/  SHF.L.U32 R112, R100, 0x10, RZ ;  /* 0x0000001064707819 */ /* 0x000fe200000006ff */
[----:B------:R-:W-:Y:S01]  /*1300*/  FMUL.FTZ R135, R113, R114 ;  /* 0x0000007271877220 */ /* 0x000fe20000410000 */
[----:B------:R-:W-:Y:S01]  /*1310*/  SHF.L.U32 R138, R102, 0x10, RZ ;  /* 0x00000010668a7819 */ /* 0x000fe200000006ff */
[----:B------:R-:W-:Y:S01]  /*1320*/  IMAD.U32 R113, R134, 0x10000, RZ ;  /* 0x0001000086717824 */ /* 0x000fe200078e00ff */
[----:B------:R-:W-:Y:S01]  /*1330*/  SHF.L.U32 R179, R161, 0x10, RZ ;  /* 0x00000010a1b37819 */ /* 0x000fe200000006ff */
[----:B------:R-:W-:Y:S01]  /*1340*/  FMUL.FTZ R133, R133, R112 ;  /* 0x0000007085857220 */ /* 0x000fe20000410000 */
[----:B------:R-:W-:Y:S01]  /*1350*/  SHF.L.U32 R161, R160, 0x10, RZ ;  /* 0x00000010a0a17819 */ /* 0x000fe200000006ff */
[----:B------:R-:W-:Y:S01]  /*1360*/  FMUL.FTZ R137, R137, R138 ;  /* 0x0000008a89897220 */ /* 0x000fe20000410000 */
        /* <DEDUP_REMOVED lines=8> */
[----:B------:R-:W-:Y:S01]  /*13f0*/  FMUL.FTZ R113, R113, R178 ;  /* 0x000000b271717220 */ /* 0x000fe20000410000 */
[----:B------:R-:W-:-:S02]  /*1400*/  FMUL.FTZ R136, R161, R112 ;  /* 0x00000070a1887220 */ /* 0x000fc40000410000 */
[----:B------:R-:W-:Y:S01]  /*1410*/  FMUL.FTZ R134, R179, R134 ;  /* 0x00000086b3867220 */ /* 0x000fe20000410000 */
[----:B------:R-:W-:Y:S01]  /*1420*/  FMUL.FTZ R138, R115, R138 ;  /* 0x0000008a738a7220 */ /* 0x000fe20000410000 */
[----:B------:R-:W-:Y:S01]  /*1430*/  FMUL.FTZ R140, R113, R140 ;  /* 0x0000008c718c7220 */ /* 0x000fe20000410000 */
[----:B------:R-:W-:Y:S02]  /*1440*/  F2FP.BF16.F32.PACK_AB R114, R136, R137 ;  /* 0x000000898872723e */ /* 0x000fe400000010ff */
[----:B------:R-:W-:Y:S02]  /*1450*/  F2FP.BF16.F32.PACK_AB R115, R134, R139 ;  /* 0x0000008b8673723e */ /* 0x000fe400000010ff */
[----:B------:R-:W-:Y:S02]  /*1460*/  F2FP.BF16.F32.PACK_AB R113, R138, R135 ;  /* 0x000000878a71723e */ /* 0x000fe400000010ff */
[----:B------:R-:W-:-:S07]  /*1470*/  F2FP.BF16.F32.PACK_AB R112, R140, R133 ;  /* 0x000000858c70723e */ /* 0x000fce00000010ff */
.L_x_120:
[----:B------:R-:W0:Y:S01]  /*1480*/  LDC.64 R160, c[0x0][0x3a8] ;  /* 0x0000ea00ffa07b82 */ /* 0x000e220000000a00 */
[C---:B------:R-:W-:Y:S01]  /*1490*/  IADD3 R179, PT, PT, R175.reuse, 0x80, RZ ;  /* 0x00000080afb37810 */ /* 0x040fe20007ffe0ff */
[----:B0-----:R-:W-:-:S05]  /*14a0*/  IMAD.WIDE.U32 R160, R175, 0x10, R160 ;  /* 0x00000010afa07825 */ /* 0x001fca00078e00a0 */
[----:B------:R0:W-:Y:S02]  /*14b0*/  STG.E.128 desc[UR6][R160.64], R112 ;  /* 0x00000070a0007986 */ /* 0x0001e4000c101d06 */
.L_x_118:
[----:B------:R-:W-:Y:S05]  /*14c0*/  BSYNC.RECONVERGENT B0 ;  /* 0x0000000000007941 */ /* 0x000fea0003800200 */
.L_x_117:
[----:B------:R-:W-:Y:S01]  /*14d0*/  ISETP.GE.U32.AND P2, PT, R131, 0x100, PT ;  /* 0x000001008300780c */ /* 0x000fe20003f46070 */
[----:B------:R-:W-:Y:S03]  /*14e0*/  BSSY.RECONVERGENT B0, `(.L_x_121) ;  /* 0x000006d000007945 */ /* 0x000fe60003800200 */
[----:B------:R-:W-:-:S09]  /*14f0*/  P2R R176, PR, RZ, 0x4 ;  /* 0x00000004ffb07803 */ /* 0x000fd20000000000 */
[----:B------:R-:W-:Y:S05]  /*1500*/  @!P2 BRA `(.L_x_122) ;  /* 0x0000000400a8a947 */ /* 0x000fea0003800000 */
[----:B------:R-:W-:Y:S01]  /*1510*/  ISETP.NE.U32.AND P2, PT, RZ, UR8, PT ;  /* 0x00000008ff007c0c */ /* 0x000fe2000bf45070 */
[----:B0-----:R-:W0:Y:S03]  /*1520*/  LDC.64 R112, c[0x0][0x390] ;  /* 0x0000e400ff707b82 */ /* 0x001e260000000a00 */
[----:B------:R-:W-:-:S13]  /*1530*/  ISETP.NE.AND.EX P2, PT, RZ, UR9, PT, P2 ;  /* 0x00000009ff007c0c */ /* 0x000fda000bf45320 */
[----:B------:R-:W1:Y:S01]  /*1540*/  @P2 LDC.64 R142, c[0x0][0x3a0] ;  /* 0x0000e800ff8e2b82 */ /* 0x000e620000000a00 */
[----:B0-----:R-:W-:-:S06]  /*1550*/  IMAD.WIDE.U32 R112, R179, 0x10, R112 ;  /* 0x00000010b3707825 */ /* 0x001fcc00078e0070 */
[----:B------:R-:W5:Y:S01]  /*1560*/  LDG.E.128 R112, desc[UR6][R112.64] ;  /* 0x0000000670707981 */ /* 0x000f62000c1e1d00 */
[----:B-1----:R-:W-:-:S05]  /*1570*/  @P2 IMAD.WIDE.U32 R142, R179, 0x10, R142 ;  /* 0x00000010b38e2825 */ /* 0x002fca00078e008e */
[----:B------:R0:W5:Y:S01]  /*1580*/  @P2 LDG.E.128 R48, desc[UR6][R142.64] ;  /* 0x000000068e302981 */ /* 0x000162000c1e1d00 */
[----:B------:R-:W-:Y:S05]  /*1590*/  @!P2 BRA `(.L_x_123) ;  /* 0x0000000000d4a947 */ /* 0x000fea0003800000 */
[C---:B-----5:R-:W-:Y:S01]  /*15a0*/  PRMT R144, R113.reuse, 0x7632, R144 ;  /* 0x0000763271907816 */ /* 0x060fe20000000090 */
[----:B------:R-:W-:Y:S01]  /*15b0*/  IMAD.U32 R182, R50, 0x10000, RZ ;  /* 0x0001000032b67824 */ /* 0x000fe200078e00ff */
[----:B------:R-:W-:Y:S02]  /*15c0*/  SHF.L.U32 R141, R112, 0x10, RZ ;  /* 0x00000010708d7819 */ /* 0x000fe400000006ff */
[----:B------:R-:W-:Y:S02]  /*15d0*/  SHF.L.U32 R113, R113, 0x10, RZ ;  /* 0x0000001071717819 */ /* 0x000fe400000006ff */
[----:B0-----:R-:W-:Y:S01]  /*15e0*/  SHF.L.U32 R143, R114, 0x10, RZ ;  /* 0x00000010728f7819 */ /* 0x001fe200000006ff */
[-C--:B------:R-:W-:Y:S01]  /*15f0*/  FMUL.FTZ R141, R141, R178.reuse ;  /* 0x000000b28d8d7220 */ /* 0x080fe20000410000 */
[C---:B------:R-:W-:Y:S01]  /*1600*/  PRMT R181, R115.reuse, 0x7632, R181 ;  /* 0x0000763273b57816 */ /* 0x040fe200000000b5 */
[----:B------:R-:W-:Y:S01]  /*1610*/  IMAD.U32 R115, R115, 0x10000, RZ ;  /* 0x0001000073737824 */ /* 0x000fe200078e00ff */
[----:B------:R-:W-:Y:S01]  /*1620*/  PRMT R142, R112, 0x7632, R142 ;  /* 0x00007632708e7816 */ /* 0x000fe2000000008e */
[-C--:B------:R-:W-:Y:S01]  /*1630*/  FMUL.FTZ R113, R113, R178.reuse ;  /* 0x000000b271717220 */ /* 0x080fe20000410000 */
[----:B------:R-:W-:Y:S01]  /*1640*/  PRMT R160, R114, 0x7632, R160 ;  /* 0x0000763272a07816 */ /* 0x000fe200000000a0 */
[-C--:B------:R-:W-:Y:S01]  /*1650*/  FMUL.FTZ R145, R143, R178.reuse ;  /* 0x000000b28f917220 */ /* 0x080fe20000410000 */
[----:B------:R-:W-:Y:S01]  /*1660*/  SHF.L.U32 R112, R88, 0x10, RZ ;  /* 0x0000001058707819 */ /* 0x000fe200000006ff */
[----:B------:R-:W-:Y:S01]  /*1670*/  FMUL.FTZ R115, R115, R178 ;  /* 0x000000b273737220 */ /* 0x000fe20000410000 */
[----:B------:R-:W-:-:S02]  /*1680*/  SHF.L.U32 R114, R48, 0x10, RZ ;  /* 0x0000001030727819 */ /* 0x000fc400000006ff */
[----:B------:R-:W-:Y:S02]  /*1690*/  SHF.L.U32 R146, R89, 0x10, RZ ;  /* 0x0000001059927819 */ /* 0x000fe400000006ff */
[----:B------:R-:W-:Y:S01]  /*16a0*/  SHF.L.U32 R148, R49, 0x10, RZ ;  /* 0x0000001031947819 */ /* 0x000fe200000006ff */
[----:B------:R-:W-:Y:S01]  /*16b0*/  FFMA.FTZ R141, R141, R112, R114 ;  /* 0x000000708d8d7223 */ /* 0x000fe20000010072 */
[----:B------:R-:W-:Y:S02]  /*16c0*/  SHF.L.U32 R180, R90, 0x10, RZ ;  /* 0x000000105ab47819 */ /* 0x000fe400000006ff */
[----:B------:R-:W-:Y:S01]  /*16d0*/  SHF.L.U32 R184, R91, 0x10, RZ ;  /* 0x000000105bb87819 */ /* 0x000fe200000006ff */
[----:B------:R-:W-:Y:S01]  /*16e0*/  FFMA.FTZ R143, R113, R146, R148 ;  /* 0x00000092718f7223 */ /* 0x000fe20000010094 */
[----:B------:R-:W-:Y:S01]  /*16f0*/  SHF.L.U32 R186, R51, 0x10, RZ ;  /* 0x0000001033ba7819 */ /* 0x000fe200000006ff */
[----:B------:R-:W-:Y:S01]  /*1700*/  FFMA.FTZ R145, R145, R180, R182 ;  /* 0x000000b491917223 */ /* 0x000fe200000100b6 */
[----:B------:R-:W-:-:S02]  /*1710*/  SHF.L.U32 R183, R181, 0x10, RZ ;  /* 0x00000010b5b77819 */ /* 0x000fc400000006ff */
[----:B------:R-:W-:Y:S01]  /*1720*/  PRMT R112, R48, 0x7632, R112 ;  /* 0x0000763230707816 */ /* 0x000fe20000000070 */
[----:B------:R-:W-:Y:S01]  /*1730*/  FFMA.FTZ R147, R115, R184, R186 ;  /* 0x000000b873937223 */ /* 0x000fe200000100ba */
[----:B------:R-:W-:Y:S01]  /*1740*/  PRMT R114, R49, 0x7632, R114 ;  /* 0x0000763231727816 */ /* 0x000fe20000000072 */
[----:B------:R-:W-:Y:S01]  /*1750*/  IMAD.U32 R184, R8, 0x10000, RZ ;  /* 0x0001000008b87824 */ /* 0x000fe200078e00ff */
[----:B------:R-:W-:Y:S01]  /*1760*/  PRMT R161, R50, 0x7632, R161 ;  /* 0x0000763232a17816 */ /* 0x000fe200000000a1 */
[----:B------:R-:W-:Y:S01]  /*1770*/  FMUL.FTZ R183, R183, R178 ;  /* 0x000000b2b7b77220 */ /* 0x000fe20000410000 */
[----:B------:R-:W-:Y:S01]  /*1780*/  PRMT R182, R51, 0x7632, R182 ;  /* 0x0000763233b67816 */ /* 0x000fe200000000b6 */
[----:B------:R-:W-:Y:S01]  /*1790*/  IMAD.U32 R114, R114, 0x10000, RZ ;  /* 0x0001000072727824 */ /* 0x000fe200078e00ff */
[----:B------:R-:W-:Y:S02]  /*17a0*/  SHF.L.U32 R113, R142, 0x10, RZ ;  /* 0x000000108e717819 */ /* 0x000fe400000006ff */
[----:B------:R-:W-:-:S02]  /*17b0*/  SHF.L.U32 R115, R144, 0x10, RZ ;  /* 0x0000001090737819 */ /* 0x000fc400000006ff */
[----:B------:R-:W-:Y:S01]  /*17c0*/  SHF.L.U32 R181, R160, 0x10, RZ ;  /* 0x00000010a0b57819 */ /* 0x000fe200000006ff */
[-C--:B------:R-:W-:Y:S01]  /*17d0*/  FMUL.FTZ R113, R113, R178.reuse ;  /* 0x000000b271717220 */ /* 0x080fe20000410000 */
[----:B------:R-:W-:Y:S01]  /*17e0*/  SHF.L.U32 R148, R5, 0x10, RZ ;  /* 0x0000001005947819 */ /* 0x000fe200000006ff */
[-C--:B------:R-:W-:Y:S01]  /*17f0*/  FMUL.FTZ R115, R115, R178.reuse ;  /* 0x000000b273737220 */ /* 0x080fe20000410000 */
[----:B------:R-:W-:Y:S01]  /*1800*/  SHF.L.U32 R146, R6, 0x10, RZ ;  /* 0x0000001006927819 */ /* 0x000fe200000006ff */
[----:B------:R-:W-:Y:S01]  /*1810*/  FMUL.FTZ R181, R181, R178 ;  /* 0x000000b2b5b57220 */ /* 0x000fe20000410000 */
[----:B------:R-:W-:Y:S02]  /*1820*/  SHF.L.U32 R180, R7, 0x10, RZ ;  /* 0x0000001007b47819 */ /* 0x000fe400000006ff */
[----:B------:R-:W-:Y:S01]  /*1830*/  SHF.L.U32 R112, R112, 0x10, RZ ;  /* 0x0000001070707819 */ /* 0x000fe200000006ff */
[----:B------:R-:W-:Y:S01]  /*1840*/  FFMA.FTZ R146, R115, R146, R114 ;  /* 0x0000009273927223 */ /* 0x000fe20000010072 */
[----:B------:R-:W-:-:S02]  /*1850*/  SHF.L.U32 R144, R161, 0x10, RZ ;  /* 0x00000010a1907819 */ /* 0x000fc400000006ff */
[----:B------:R-:W-:Y:S01]  /*1860*/  SHF.L.U32 R182, R182, 0x10, RZ ;  /* 0x00000010b6b67819 */ /* 0x000fe200000006ff */
[----:B------:R-:W-:Y:S01]  /*1870*/  FFMA.FTZ R148, R113, R148, R112 ;  /* 0x0000009471947223 */ /* 0x000fe20000010070 */
[----:B------:R-:W-:Y:S01]  /*1880*/  F2FP.BF16.F32.PACK_AB R113, R146, R143 ;  /* 0x0000008f9271723e */ /* 0x000fe200000010ff */
[----:B------:R-:W-:Y:S02]  /*1890*/  FFMA.FTZ R144, R181, R180, R144 ;  /* 0x000000b4b5907223 */ /* 0x000fe40000010090 */
[----:B------:R-:W-:Y:S01]  /*18a0*/  FFMA.FTZ R142, R183, R184, R182 ;  /* 0x000000b8b78e7223 */ /* 0x000fe200000100b6 */
[----:B------:R-:W-:Y:S02]  /*18b0*/  F2FP.BF16.F32.PACK_AB R112, R148, R141 ;  /* 0x0000008d9470723e */ /* 0x000fe400000010ff */
[----:B------:R-:W-:Y:S02]  /*18c0*/  F2FP.BF16.F32.PACK_AB R114, R144, R145 ;  /* 0x000000919072723e */ /* 0x000fe400000010ff */
[----:B------:R-:W-:Y:S01]  /*18d0*/  F2FP.BF16.F32.PACK_AB R115, R142, R147 ;  /* 0x000000938e73723e */ /* 0x000fe200000010ff */
[----:B------:R-:W-:Y:S06]  /*18e0*/  BRA `(.L_x_124) ;  /* 0x0000000000a07947 */ /* 0x000fec0003800000 */
.L_x_123:
[C---:B-----5:R-:W-:Y:S02]  /*18f0*/  PRMT R144, R113.reuse, 0x7632, R144 ;  /* 0x0000763271907816 */ /* 0x060fe40000000090 */
[----:B------:R-:W-:Y:S02]  /*1900*/  SHF.L.U32 R113, R113, 0x10, RZ ;  /* 0x0000001071717819 */ /* 0x000fe400000006ff */
[C---:B------:R-:W-:Y:S01]  /*1910*/  PRMT R161, R115.reuse, 0x7632, R161 ;  /* 0x0000763273a17816 */ /* 0x040fe200000000a1 */
[----:B------:R-:W-:Y:S01]  /*1920*/  IMAD.U32 R115, R115, 0x10000, RZ ;  /* 0x0001000073737824 */ /* 0x000fe200078e00ff */
[C---:B------:R-:W-:Y:S01]  /*1930*/  PRMT R160, R114.reuse, 0x7632, R160 ;  /* 0x0000763272a07816 */ /* 0x040fe200000000a0 */
[-C--:B------:R-:W-:Y:S01]  /*1940*/  FMUL.FTZ R113, R113, R178.reuse ;  /* 0x000000b271717220 */ /* 0x080fe20000410000 */
[----:B0-----:R-:W-:Y:S01]  /*1950*/  SHF.L.U32 R143, R114, 0x10, RZ ;  /* 0x00000010728f7819 */ /* 0x001fe200000006ff */
[----:B------:R-:W-:Y:S01]  /*1960*/  FMUL.FTZ R115, R115, R178 ;  /* 0x000000b273737220 */ /* 0x000fe20000410000 */
[----:B------:R-:W-:-:S02]  /*1970*/  SHF.L.U32 R141, R112, 0x10, RZ ;  /* 0x00000010708d7819 */ /* 0x000fc400000006ff */
[----:B------:R-:W-:Y:S01]  /*1980*/  SHF.L.U32 R114, R89, 0x10, RZ ;  /* 0x0000001059727819 */ /* 0x000fe200000006ff */
[-C--:B------:R-:W-:Y:S01]  /*1990*/  FMUL.FTZ R145, R143, R178.reuse ;  /* 0x000000b28f917220 */ /* 0x080fe20000410000 */
[----:B------:R-:W-:Y:S01]  /*19a0*/  SHF.L.U32 R148, R91, 0x10, RZ ;  /* 0x000000105b947819 */ /* 0x000fe200000006ff */
[----:B------:R-:W-:Y:S01]  /*19b0*/  FMUL.FTZ R141, R141, R178 ;  /* 0x000000b28d8d7220 */ /* 0x000fe20000410000 */
[----:B------:R-:W-:Y:S01]  /*19c0*/  PRMT R142, R112, 0x7632, R142 ;  /* 0x00007632708e7816 */ /* 0x000fe2000000008e */
[----:B------:R-:W-:Y:S01]  /*19d0*/  FMUL.FTZ R143, R113, R114 ;  /* 0x00000072718f7220 */ /* 0x000fe20000410000 */
[----:B------:R-:W-:Y:S01]  /*19e0*/  SHF.L.U32 R112, R88, 0x10, RZ ;  /* 0x0000001058707819 */ /* 0x000fe200000006ff */
[----:B------:R-:W-:Y:S01]  /*19f0*/  FMUL.FTZ R147, R115, R148 ;  /* 0x0000009473937220 */ /* 0x000fe20000410000 */
[----:B------:R-:W-:Y:S02]  /*1a00*/  SHF.L.U32 R146, R90, 0x10, RZ ;  /* 0x000000105a927819 */ /* 0x000fe400000006ff */
[----:B------:R-:W-:Y:S01]  /*1a10*/  SHF.L.U32 R181, R161, 0x10, RZ ;  /* 0x00000010a1b57819 */ /* 0x000fe200000006ff */
[----:B------:R-:W-:Y:S01]  /*1a20*/  FMUL.FTZ R141, R141, R112 ;  /* 0x000000708d8d7220 */ /* 0x000fe20000410000 */
[----:B------:R-:W-:Y:S01]  /*1a30*/  SHF.L.U32 R161, R160, 0x10, RZ ;  /* 0x00000010a0a17819 */ /* 0x000fe200000006ff */
[----:B------:R-:W-:Y:S01]  /*1a40*/  FMUL.FTZ R145, R145, R146 ;  /* 0x0000009291917220 */ /* 0x000fe20000410000 */
[----:B------:R-:W-:Y:S01]  /*1a50*/  SHF.L.U32 R115, R144, 0x10, RZ ;  /* 0x0000001090737819 */ /* 0x000fe200000006ff */
[----:B------:R-:W-:Y:S01]  /*1a60*/  IMAD.U32 R146, R6, 0x10000, RZ ;  /* 0x0001000006927824 */ /* 0x000fe200078e00ff */
[----:B------:R-:W-:Y:S01]  /*1a70*/  SHF.L.U32 R113, R142, 0x10, RZ ;  /* 0x000000108e717819 */ /* 0x000fe200000006ff */
[----:B------:R-:W-:Y:S01]  /*1a80*/  IMAD.U32 R142, R8, 0x10000, RZ ;  /* 0x00010000088e7824 */ /* 0x000fe200078e00ff */
[----:B------:R-:W-:Y:S01]  /*1a90*/  SHF.L.U32 R148, R5, 0x10, RZ ;  /* 0x0000001005947819 */ /* 0x000fe200000006ff */
[-C--:B------:R-:W-:Y:S01]  /*1aa0*/  FMUL.FTZ R181, R181, R178.reuse ;  /* 0x000000b2b5b57220 */ /* 0x080fe20000410000 */
[----:B------:R-:W-:Y:S01]  /*1ab0*/  SHF.L.U32 R112, R7, 0x10, RZ ;  /* 0x0000001007707819 */ /* 0x000fe200000006ff */
[-C--:B------:R-:W-:Y:S01]  /*1ac0*/  FMUL.FTZ R161, R161, R178.reuse ;  /* 0x000000b2a1a17220 */ /* 0x080fe20000410000 */
[-C--:B------:R-:W-:Y:S01]  /*1ad0*/  FMUL.FTZ R115, R115, R178.reuse ;  /* 0x000000b273737220 */ /* 0x080fe20000410000 */
[----:B------:R-:W-:Y:S01]  /*1ae0*/  FMUL.FTZ R113, R113, R178 ;  /* 0x000000b271717220 */ /* 0x000fe20000410000 */
[----:B------:R-:W-:Y:S01]  /*1af0*/  FMUL.FTZ R142, R181, R142 ;  /* 0x0000008eb58e7220 */ /* 0x000fe20000410000 */
[----:B------:R-:W-:Y:S01]  /*1b00*/  FMUL.FTZ R144, R161, R112 ;  /* 0x00000070a1907220 */ /* 0x000fe20000410000 */
[----:B------:R-:W-:Y:S01]  /*1b10*/  FMUL.FTZ R146, R115, R146 ;  /* 0x0000009273927220 */ /* 0x000fe20000410000 */
[----:B------:R-:W-:-:S02]  /*1b20*/  FMUL.FTZ R148, R113, R148 ;  /* 0x0000009471947220 */ /* 0x000fc40000410000 */
[----:B------:R-:W-:Y:S02]  /*1b30*/  F2FP.BF16.F32.PACK_AB R115, R142, R147 ;  /* 0x000000938e73723e */ /* 0x000fe400000010ff */
[----:B------:R-:W-:Y:S02]  /*1b40*/  F2FP.BF16.F32.PACK_AB R114, R144, R145 ;  /* 0x000000919072723e */ /* 0x000fe400000010ff */
[----:B------:R-:W-:Y:S02]  /*1b50*/  F2FP.BF16.F32.PACK_AB R113, R146, R143 ;  /* 0x0000008f9271723e */ /* 0x000fe400000010ff */
[----:B------:R-:W-:-:S07]  /*1b60*/  F2FP.BF16.F32.PACK_AB R112, R148, R141 ;  /* 0x0000008d9470723e */ /* 0x000fce00000010ff */
.L_x_124:
[----:B------:R-:W0:Y:S02]  /*1b70*/  LDC.64 R160, c[0x0][0x3a8] ;  /* 0x0000ea00ffa07b82 */ /* 0x000e240000000a00 */
[C---:B0-----:R-:W-:Y:S01]  /*1b80*/  IMAD.WIDE.U32 R160, R179.reuse, 0x10, R160 ;  /* 0x00000010b3a07825 */ /* 0x041fe200078e00a0 */
[----:B------:R-:W-:-:S04]  /*1b90*/  IADD3 R179, PT, PT, R179, 0x80, RZ ;  /* 0x00000080b3b37810 */ /* 0x000fc80007ffe0ff */
[----:B------:R1:W-:Y:S03]  /*1ba0*/  STG.E.128 desc[UR6][R160.64], R112 ;  /* 0x00000070a0007986 */ /* 0x0003e6000c101d06 */
.L_x_122:
[----:B------:R-:W-:Y:S05]  /*1bb0*/  BSYNC.RECONVERGENT B0 ;  /* 0x0000000000007941 */ /* 0x000fea0003800200 */
.L_x_121:
[----:B------:R-:W-:Y:S01]  /*1bc0*/  ISETP.GE.U32.AND P2, PT, R131, 0x180, PT ;  /* 0x000001808300780c */ /* 0x000fe20003f46070 */
[----:B------:R-:W-:-:S12]  /*1bd0*/  BSSY.RECONVERGENT B0, `(.L_x_125) ;  /* 0x000006c000007945 */ /* 0x000fd80003800200 */
[----:B------:R-:W-:Y:S05]  /*1be0*/  @!P2 BRA `(.L_x_126) ;  /* 0x0000000400a8a947 */ /* 0x000fea0003800000 */
[----:B------:R-:W-:Y:S01]  /*1bf0*/  ISETP.NE.U32.AND P3, PT, RZ, UR8, PT ;  /* 0x00000008ff007c0c */ /* 0x000fe2000bf65070 */
[----:B01----:R-:W0:Y:S03]  /*1c00*/  LDC.64 R112, c[0x0][0x390] ;  /* 0x0000e400ff707b82 */ /* 0x003e260000000a00 */
[----:B------:R-:W-:-:S13]  /*1c10*/  ISETP.NE.AND.EX P3, PT, RZ, UR9, PT, P3 ;  /* 0x00000009ff007c0c */ /* 0x000fda000bf65330 */
[----:B------:R-:W1:Y:S01]  /*1c20*/  @P3 LDC.64 R150, c[0x0][0x3a0] ;  /* 0x0000e800ff963b82 */ /* 0x000e620000000a00 */
[----:B0-----:R-:W-:-:S06]  /*1c30*/  IMAD.WIDE.U32 R112, R179, 0x10, R112 ;  /* 0x00000010b3707825 */ /* 0x001fcc00078e0070 */
[----:B------:R-:W5:Y:S01]  /*1c40*/  LDG.E.128 R112, desc[UR6][R112.64] ;  /* 0x0000000670707981 */ /* 0x000f62000c1e1d00 */
[----:B-1----:R-:W-:-:S05]  /*1c50*/  @P3 IMAD.WIDE.U32 R150, R179, 0x10, R150 ;  /* 0x00000010b3963825 */ /* 0x002fca00078e0096 */
[----:B------:R0:W5:Y:S01]  /*1c60*/  @P3 LDG.E.128 R48, desc[UR6][R150.64] ;  /* 0x0000000696303981 */ /* 0x000162000c1e1d00 */
[----:B------:R-:W-:Y:S05]  /*1c70*/  @!P3 BRA `(.L_x_127) ;  /* 0x0000000000d4b947 */ /* 0x000fea0003800000 */
[----:B-----5:R-:W-:Y:S01]  /*1c80*/  PRMT R152, R113, 0x7632, R152 ;  /* 0x0000763271987816 */ /* 0x020fe20000000098 */
[----:B------:R-:W-:Y:S01]  /*1c90*/  IMAD.U32 R156, R79, 0x10000, RZ ;  /* 0x000100004f9c7824 */ /* 0x000fe200078e00ff */
[----:B------:R-:W-:Y:S02]  /*1ca0*/  PRMT R181, R115, 0x7632, R181 ;  /* 0x0000763273b57816 */ /* 0x000fe400000000b5 */
[----:B------:R-:W-:Y:S02]  /*1cb0*/  SHF.L.U32 R149, R112, 0x10, RZ ;  /* 0x0000001070957819 */ /* 0x000fe400000006ff */
[----:B------:R-:W-:Y:S02]  /*1cc0*/  SHF.L.U32 R113, R113, 0x10, RZ ;  /* 0x0000001071717819 */ /* 0x000fe400000006ff */
[----:B------:R-:W-:Y:S01]  /*1cd0*/  SHF.L.U32 R115, R115, 0x10, RZ ;  /* 0x0000001073737819 */ /* 0x000fe200000006ff */
[-C--:B------:R-:W-:Y:S01]  /*1ce0*/  FMUL.FTZ R149, R149, R178.reuse ;  /* 0x000000b295957220 */ /* 0x080fe20000410000 */
[C---:B------:R-:W-:Y:S01]  /*1cf0*/  PRMT R160, R114.reuse, 0x7632, R160 ;  /* 0x0000763272a07816 */ /* 0x040fe200000000a0 */
[-C--:B------:R-:W-:Y:S01]  /*1d00*/  FMUL.FTZ R113, R113, R178.reuse ;  /* 0x000000b271717220 */ /* 0x080fe20000410000 */
[----:B0-----:R-:W-:Y:S01]  /*1d10*/  SHF.L.U32 R151, R114, 0x10, RZ ;  /* 0x0000001072977819 */ /* 0x001fe200000006ff */
[-C--:B------:R-:W-:Y:S01]  /*1d20*/  FMUL.FTZ R115, R115, R178.reuse ;  /* 0x000000b273737220 */ /* 0x080fe20000410000 */
[----:B------:R-:W-:Y:S01]  /*1d30*/  PRMT R150, R112, 0x7632, R150 ;  /* 0x0000763270967816 */ /* 0x000fe20000000096 */
[----:B------:R-:W-:Y:S01]  /*1d40*/  IMAD.U32 R112, R76, 0x10000, RZ ;  /* 0x000100004c707824 */ /* 0x000fe200078e00ff */
[----:B------:R-:W-:Y:S01]  /*1d50*/  SHF.L.U32 R180, R48, 0x10, RZ ;  /* 0x0000001030b47819 */ /* 0x000fe200000006ff */
[----:B------:R-:W-:Y:S01]  /*1d60*/  FMUL.FTZ R153, R151, R178 ;  /* 0x000000b297997220 */ /* 0x000fe20000410000 */
[----:B------:R-:W-:-:S02]  /*1d70*/  SHF.L.U32 R114, R77, 0x10, RZ ;  /* 0x000000104d727819 */ /* 0x000fc400000006ff */
[----:B------:R-:W-:Y:S01]  /*1d80*/  SHF.L.U32 R182, R49, 0x10, RZ ;  /* 0x0000001031b67819 */ /* 0x000fe200000006ff */
[----:B------:R-:W-:Y:S01]  /*1d90*/  FFMA.FTZ R149, R149, R112, R180 ;  /* 0x0000007095957223 */ /* 0x000fe200000100b4 */
[----:B------:R-:W-:Y:S02]  /*1da0*/  SHF.L.U32 R186, R51, 0x10, RZ ;  /* 0x0000001033ba7819 */ /* 0x000fe400000006ff */
[----:B------:R-:W-:Y:S01]  /*1db0*/  SHF.L.U32 R154, R78, 0x10, RZ ;  /* 0x000000104e9a7819 */ /* 0x000fe200000006ff */
[----:B------:R-:W-:Y:S01]  /*1dc0*/  FFMA.FTZ R151, R113, R114, R182 ;  /* 0x0000007271977223 */ /* 0x000fe200000100b6 */
[----:B------:R-:W-:Y:S01]  /*1dd0*/  SHF.L.U32 R184, R50, 0x10, RZ ;  /* 0x0000001032b87819 */ /* 0x000fe200000006ff */
[----:B------:R-:W-:Y:S01]  /*1de0*/  FFMA.FTZ R155, R115, R156, R186 ;  /* 0x0000009c739b7223 */ /* 0x000fe200000100ba */
[----:B------:R-:W-:Y:S01]  /*1df0*/  SHF.L.U32 R183, R181, 0x10, RZ ;  /* 0x00000010b5b77819 */ /* 0x000fe200000006ff */
[----:B------:R-:W-:Y:S01]  /*1e00*/  IMAD.U32 R113, R150, 0x10000, RZ ;  /* 0x0001000096717824 */ /* 0x000fe200078e00ff */
[----:B------:R-:W-:Y:S01]  /*1e10*/  PRMT R112, R48, 0x7632, R112 ;  /* 0x0000763230707816 */ /* 0x000fe20000000070 */
[----:B------:R-:W-:Y:S01]  /*1e20*/  FFMA.FTZ R153, R153, R154, R184 ;  /* 0x0000009a99997223 */ /* 0x000fe200000100b8 */
[----:B------:R-:W-:Y:S01]  /*1e30*/  PRMT R114, R49, 0x7632, R114 ;  /* 0x0000763231727816 */ /* 0x000fe20000000072 */
[-C--:B------:R-:W-:Y:S01]  /*1e40*/  FMUL.FTZ R183, R183, R178.reuse ;  /* 0x000000b2b7b77220 */ /* 0x080fe20000410000 */
[----:B------:R-:W-:Y:S01]  /*1e50*/  PRMT R161, R50, 0x7632, R161 ;  /* 0x0000763232a17816 */ /* 0x000fe200000000a1 */
[----:B------:R-:W-:Y:S01]  /*1e60*/  FMUL.FTZ R113, R113, R178 ;  /* 0x000000b271717220 */ /* 0x000fe20000410000 */
[----:B------:R-:W-:-:S02]  /*1e70*/  PRMT R182, R51, 0x7632, R182 ;  /* 0x0000763233b67816 */ /* 0x000fc400000000b6 */
[----:B------:R-:W-:Y:S02]  /*1e80*/  SHF.L.U32 R115, R152, 0x10, RZ ;  /* 0x0000001098737819 */ /* 0x000fe400000006ff */
[----:B------:R-:W-:Y:S01]  /*1e90*/  SHF.L.U32 R181, R160, 0x10, RZ ;  /* 0x00000010a0b57819 */ /* 0x000fe200000006ff */
[----:B------:R-:W-:Y:S01]  /*1ea0*/  IMAD.U32 R182, R182, 0x10000, RZ ;  /* 0x00010000b6b67824 */ /* 0x000fe200078e00ff */
[----:B------:R-:W-:Y:S01]  /*1eb0*/  SHF.L.U32 R156, R9, 0x10, RZ ;  /* 0x00000010099c7819 */ /* 0x000fe200000006ff */
[-C--:B------:R-:W-:Y:S01]  /*1ec0*/  FMUL.FTZ R115, R115, R178.reuse ;  /* 0x000000b273737220 */ /* 0x080fe20000410000 */
[----:B------:R-:W-:Y:S01]  /*1ed0*/  SHF.L.U32 R154, R10, 0x10, RZ ;  /* 0x000000100a9a7819 */ /* 0x000fe200000006ff */
[----:B------:R-:W-:Y:S01]  /*1ee0*/  FMUL.FTZ R181, R181, R178 ;  /* 0x000000b2b5b57220 */ /* 0x000fe20000410000 */
[----:B------:R-:W-:Y:S02]  /*1ef0*/  SHF.L.U32 R180, R11, 0x10, RZ ;  /* 0x000000100bb47819 */ /* 0x000fe400000006ff */
[----:B------:R-:W-:-:S02]  /*1f00*/  SHF.L.U32 R184, R13, 0x10, RZ ;  /* 0x000000100db87819 */ /* 0x000fc400000006ff */
[----:B------:R-:W-:Y:S02]  /*1f10*/  SHF.L.U32 R112, R112, 0x10, RZ ;  /* 0x0000001070707819 */ /* 0x000fe400000006ff */
[----:B------:R-:W-:Y:S01]  /*1f20*/  SHF.L.U32 R114, R114, 0x10, RZ ;  /* 0x0000001072727819 */ /* 0x000fe200000006ff */
[----:B------:R-:W-:Y:S01]  /*1f30*/  FFMA.FTZ R150, R183, R184, R182 ;  /* 0x000000b8b7967223 */ /* 0x000fe200000100b6 */
        /* <DEDUP_REMOVED lines=9> */
.L_x_127:
[C---:B-----5:R-:W-:Y:S01]  /*1fd0*/  PRMT R152, R113.reuse, 0x7632, R152 ;  /* 0x0000763271987816 */ /* 0x060fe20000000098 */
[----:B------:R-:W-:Y:S01]  /*1fe0*/  IMAD.U32 R154, R78, 0x10000, RZ ;  /* 0x000100004e9a7824 */ /* 0x000fe200078e00ff */
[----:B------:R-:W-:Y:S02]  /*1ff0*/  SHF.L.U32 R113, R113, 0x10, RZ ;  /* 0x0000001071717819 */ /* 0x000fe400000006ff */
[C---:B------:R-:W-:Y:S02]  /*2000*/  PRMT R161, R115.reuse, 0x7632, R161 ;  /* 0x0000763273a17816 */ /* 0x040fe400000000a1 */
[----:B------:R-:W-:Y:S01]  /*2010*/  SHF.L.U32 R115, R115, 0x10, RZ ;  /* 0x0000001073737819 */ /* 0x000fe200000006ff */
[-C--:B------:R-:W-:Y:S01]  /*2020*/  FMUL.FTZ R113, R113, R178.reuse ;  /* 0x000000b271717220 */ /* 0x080fe20000410000 */
[C---:B------:R-:W-:Y:S02]  /*2030*/  PRMT R160, R114.reuse, 0x7632, R160 ;  /* 0x0000763272a07816 */ /* 0x040fe400000000a0 */
        /* <DEDUP_REMOVED lines=25> */
[----:B------:R-:W-:Y:S01]  /*21d0*/  FMUL.FTZ R152, R161, R112 ;  /* 0x00000070a1987220 */ /* 0x000fe20000410000 */
[----:B------:R-:W-:Y:S01]  /*21e0*/  FMUL.FTZ R154, R115, R154 ;  /* 0x0000009a739a7220 */ /* 0x000fe20000410000 */
[----:B------:R-:W-:Y:S01]  /*21f0*/  FMUL.FTZ R150, R181, R150 ;  /* 0x00000096b5967220 */ /* 0x000fe20000410000 */
[----:B------:R-:W-:Y:S02]  /*2200*/  FMUL.FTZ R156, R113, R156 ;  /* 0x0000009c719c7220 */ /* 0x000fe40000410000 */
[----:B------:R-:W-:Y:S02]  /*2210*/  F2FP.BF16.F32.PACK_AB R114, R152, R153 ;  /* 0x000000999872723e */ /* 0x000fe400000010ff */
[----:B------:R-:W-:Y:S02]  /*2220*/  F2FP.BF16.F32.PACK_AB R115, R150, R155 ;  /* 0x0000009b9673723e */ /* 0x000fe400000010ff */
[----:B------:R-:W-:Y:S02]  /*2230*/  F2FP.BF16.F32.PACK_AB R113, R154, R151 ;  /* 0x000000979a71723e */ /* 0x000fe400000010ff */
[----:B------:R-:W-:-:S07]  /*2240*/  F2FP.BF16.F32.PACK_AB R112, R156, R149 ;  /* 0x000000959c70723e */ /* 0x000fce00000010ff */
.L_x_128:
[----:B------:R-:W0:Y:S02]  /*2250*/  LDC.64 R160, c[0x0][0x3a8] ;  /* 0x0000ea00ffa07b82 */ /* 0x000e240000000a00 */
[C---:B0-----:R-:W-:Y:S01]  /*2260*/  IMAD.WIDE.U32 R160, R179.reuse, 0x10, R160 ;  /* 0x00000010b3a07825 */ /* 0x041fe200078e00a0 */
[----:B------:R-:W-:-:S04]  /*2270*/  IADD3 R179, PT, PT, R179, 0x80, RZ ;  /* 0x00000080b3b37810 */ /* 0x000fc80007ffe0ff */
[----:B------:R2:W-:Y:S03]  /*2280*/  STG.E.128 desc[UR6][R160.64], R112 ;  /* 0x00000070a0007986 */ /* 0x0005e6000c101d06 */
.L_x_126:
[----:B------:R-:W-:Y:S05]  /*2290*/  BSYNC.RECONVERGENT B0 ;  /* 0x0000000000007941 */ /* 0x000fea0003800200 */
.L_x_125:
[----:B------:R-:W-:Y:S01]  /*22a0*/  ISETP.GE.U32.AND P3, PT, R131, 0x200, PT ;  /* 0x000002008300780c */ /* 0x000fe20003f66070 */
[----:B------:R-:W-:-:S12]  /*22b0*/  BSSY.RECONVERGENT B0, `(.L_x_129) ;  /* 0x000006c000007945 */ /* 0x000fd80003800200 */
[----:B------:R-:W-:Y:S05]  /*22c0*/  @!P3 BRA `(.L_x_130) ;  /* 0x0000000400a8b947 */ /* 0x000fea0003800000 */
[----:B------:R-:W-:Y:S01]  /*22d0*/  ISETP.NE.U32.AND P4, PT, RZ, UR8, PT ;  /* 0x00000008ff007c0c */ /* 0x000fe2000bf85070 */
[----:B012---:R-:W0:Y:S03]  /*22e0*/  LDC.64 R112, c[0x0][0x390] ;  /* 0x0000e400ff707b82 */ /* 0x007e260000000a00 */
        /* <DEDUP_REMOVED lines=28> */
[----:B------:R-:W-:Y:S02]  /*24b0*/  SHF.L.U32 R184, R51, 0x10, RZ ;  /* 0x0000001033b87819 */ /* 0x000fe400000006ff */
[----:B------:R-:W-:Y:S01]  /*24c0*/  PRMT R112, R48, 0x7632, R112 ;  /* 0x0000763230707816 */ /* 0x000fe20000000070 */
[----:B------:R-:W-:Y:S01]  /*24d0*/  FFMA.FTZ R163, R163, R162, R182 ;  /* 0x000000a2a3a37223 */ /* 0x000fe200000100b6 */
[----:B------:R-:W-:Y:S01]  /*24e0*/  PRMT R114, R49, 0x7632, R114 ;  /* 0x0000763231727816 */ /* 0x000fe20000000072 */
[----:B------:R-:W-:Y:S01]  /*24f0*/  FFMA.FTZ R165, R115, R164, R184 ;  /* 0x000000a473a57223 */ /* 0x000fe200000100b8 */
[----:B------:R-:W-:Y:S01]  /*2500*/  PRMT R162, R50, 0x7632, R162 ;  /* 0x0000763232a27816 */ /* 0x000fe200000000a2 */
[----:B------:R-:W-:Y:S01]  /*2510*/  IMAD.U32 R112, R112, 0x10000, RZ ;  /* 0x0001000070707824 */ /* 0x000fe200078e00ff */
[----:B------:R-:W-:-:S02]  /*2520*/  PRMT R182, R51, 0x7632, R182 ;  /* 0x0000763233b67816 */ /* 0x000fc400000000b6 */
[----:B------:R-:W-:Y:S02]  /*2530*/  SHF.L.U32 R113, R158, 0x10, RZ ;  /* 0x000000109e717819 */ /* 0x000fe400000006ff */
        /* <DEDUP_REMOVED lines=9> */
[----:B------:R-:W-:Y:S01]  /*25d0*/  SHF.L.U32 R180, R16, 0x10, RZ ;  /* 0x0000001010b47819 */ /* 0x000fe200000006ff */
[----:B------:R-:W-:Y:S01]  /*25e0*/  FFMA.FTZ R166, R113, R166, R112 ;  /* 0x000000a671a67223 */ /* 0x000fe20000010070 */
[----:B------:R-:W-:-:S02]  /*25f0*/  SHF.L.U32 R184, R17, 0x10, RZ ;  /* 0x0000001011b87819 */ /* 0x000fc400000006ff */
[----:B------:R-:W-:Y:S02]  /*2600*/  SHF.L.U32 R114, R114, 0x10, RZ ;  /* 0x0000001072727819 */ /* 0x000fe400000006ff */
[----:B------:R-:W-:Y:S02]  /*2610*/  SHF.L.U32 R162, R162, 0x10, RZ ;  /* 0x00000010a2a27819 */ /* 0x000fe400000006ff */
[----:B------:R-:W-:Y:S01]  /*2620*/  SHF.L.U32 R182, R182, 0x10, RZ ;  /* 0x00000010b6b67819 */ /* 0x000fe200000006ff */
[----:B------:R-:W-:Y:S01]  /*2630*/  FFMA.FTZ R164, R115, R164, R114 ;  /* 0x000000a473a47223 */ /* 0x000fe20000010072 */
[----:B------:R-:W-:Y:S01]  /*2640*/  F2FP.BF16.F32.PACK_AB R112, R166, R157 ;  /* 0x0000009da670723e */ /* 0x000fe200000010ff */
[----:B------:R-:W-:Y:S02]  /*2650*/  FFMA.FTZ R162, R161, R180, R162 ;  /* 0x000000b4a1a27223 */ /* 0x000fe400000100a2 */
[----:B------:R-:W-:Y:S01]  /*2660*/  FFMA.FTZ R158, R181, R184, R182 ;  /* 0x000000b8b59e7223 */ /* 0x000fe200000100b6 */
[----:B------:R-:W-:-:S02]  /*2670*/  F2FP.BF16.F32.PACK_AB R113, R164, R159 ;  /* 0x0000009fa471723e */ /* 0x000fc400000010ff */
[----:B------:R-:W-:Y:S02]  /*2680*/  F2FP.BF16.F32.PACK_AB R114, R162, R163 ;  /* 0x000000a3a272723e */ /* 0x000fe400000010ff */
[----:B------:R-:W-:Y:S01]  /*2690*/  F2FP.BF16.F32.PACK_AB R115, R158, R165 ;  /* 0x000000a59e73723e */ /* 0x000fe200000010ff */
[----:B------:R-:W-:Y:S06]  /*26a0*/  BRA `(.L_x_132) ;  /* 0x0000000000a07947 */ /* 0x000fec0003800000 */
.L_x_131:
[----:B-----5:R-:W-:Y:S01]  /*26b0*/  PRMT R180, R115, 0x7632, R180 ;  /* 0x0000763273b47816 */ /* 0x020fe200000000b4 */
[----:B------:R-:W-:Y:S01]  /*26c0*/  IMAD.U32 R164, R67, 0x10000, RZ ;  /* 0x0001000043a47824 */ /* 0x000fe200078e00ff */
[----:B------:R-:W-:Y:S01]  /*26d0*/  PRMT R160, R113, 0x7632, R160 ;  /* 0x0000763271a07816 */ /* 0x000fe200000000a0 */
[----:B------:R-:W-:Y:S01]  /*26e0*/  IMAD.U32 R157, R112, 0x10000, RZ ;  /* 0x00010000709d7824 */ /* 0x000fe200078e00ff */
[----:B------:R-:W-:Y:S02]  /*26f0*/  SHF.L.U32 R115, R115, 0x10, RZ ;  /* 0x0000001073737819 */ /* 0x000fe400000006ff */
[----:B------:R-:W-:Y:S01]  /*2700*/  SHF.L.U32 R113, R113, 0x10, RZ ;  /* 0x0000001071717819 */ /* 0x000fe200000006ff */
[-C--:B------:R-:W-:Y:S01]  /*2710*/  FMUL.FTZ R157, R157, R178.reuse ;  /* 0x000000b29d9d7220 */ /* 0x080fe20000410000 */
[C---:B------:R-:W-:Y:S01]  /*2720*/  PRMT R161, R114.reuse, 0x7632, R161 ;  /* 0x0000763272a17816 */ /* 0x040fe200000000a1 */
[-C--:B------:R-:W-:Y:S01]  /*2730*/  FMUL.FTZ R115, R115, R178.reuse ;  /* 0x000000b273737220 */ /* 0x080fe20000410000 */
[----:B0-----:R-:W-:Y:S01]  /*2740*/  SHF.L.U32 R159, R114, 0x10, RZ ;  /* 0x00000010729f7819 */ /* 0x001fe200000006ff */
[----:B------:R-:W-:Y:S01]  /*2750*/  FMUL.FTZ R113, R113, R178 ;  /* 0x000000b271717220 */ /* 0x000fe20000410000 */
        /* <DEDUP_REMOVED lines=19> */
[----:B------:R-:W-:Y:S01]  /*2890*/  FMUL.FTZ R157, R157, R112 ;  /* 0x000000709d9d7220 */ /* 0x000fe20000410000 */
[----:B------:R-:W-:Y:S01]  /*28a0*/  SHF.L.U32 R158, R17, 0x10, RZ ;  /* 0x00000010119e7819 */ /* 0x000fe200000006ff */
[----:B------:R-:W-:Y:S01]  /*28b0*/  FMUL.FTZ R164, R115, R164 ;  /* 0x000000a473a47220 */ /* 0x000fe20000410000 */
[----:B------:R-:W-:Y:S01]  /*28c0*/  FMUL.FTZ R166, R113, R166 ;  /* 0x000000a671a67220 */ /* 0x000fe20000410000 */
[----:B------:R-:W-:-:S02]  /*28d0*/  FMUL.FTZ R162, R161, R162 ;  /* 0x000000a2a1a27220 */ /* 0x000fc40000410000 */
[----:B------:R-:W-:Y:S01]  /*28e0*/  FMUL.FTZ R158, R181, R158 ;  /* 0x0000009eb59e7220 */ /* 0x000fe20000410000 */
[----:B------:R-:W-:Y:S02]  /*28f0*/  F2FP.BF16.F32.PACK_AB R113, R164, R159 ;  /* 0x0000009fa471723e */ /* 0x000fe400000010ff */
[----:B------:R-:W-:Y:S02]  /*2900*/  F2FP.BF16.F32.PACK_AB R114, R162, R163 ;  /* 0x000000a3a272723e */ /* 0x000fe400000010ff */
[----:B------:R-:W-:Y:S02]  /*2910*/  F2FP.BF16.F32.PACK_AB R115, R158, R165 ;  /* 0x000000a59e73723e */ /* 0x000fe400000010ff */
[----:B------:R-:W-:-:S07]  /*2920*/  F2FP.BF16.F32.PACK_AB R112, R166, R157 ;  /* 0x0000009da670723e */ /* 0x000fce00000010ff */
.L_x_132:
[----:B------:R-:W0:Y:S02]  /*2930*/  LDC.64 R160, c[0x0][0x3a8] ;  /* 0x0000ea00ffa07b82 */ /* 0x000e240000000a00 */
[C---:B0-----:R-:W-:Y:S01]  /*2940*/  IMAD.WIDE.U32 R160, R179.reuse, 0x10, R160 ;  /* 0x00000010b3a07825 */ /* 0x041fe200078e00a0 */
[----:B------:R-:W-:-:S04]  /*2950*/  IADD3 R179, PT, PT, R179, 0x80, RZ ;  /* 0x00000080b3b37810 */ /* 0x000fc80007ffe0ff */
[----:B------:R3:W-:Y:S03]  /*2960*/  STG.E.128 desc[UR6][R160.64], R112 ;  /* 0x00000070a0007986 */ /* 0x0007e6000c101d06 */
.L_x_130:
[----:B------:R-:W-:Y:S05]  /*2970*/  BSYNC.RECONVERGENT B0 ;  /* 0x0000000000007941 */ /* 0x000fea0003800200 */
.L_x_129:
[----:B------:R-:W-:Y:S01]  /*2980*/  ISETP.GE.U32.AND P4, PT, R131, 0x280, PT ;  /* 0x000002808300780c */ /* 0x000fe20003f86070 */
[----:B------:R-:W-:-:S12]  /*2990*/  BSSY.RECONVERGENT B0, `(.L_x_133) ;  /* 0x000006b000007945 */ /* 0x000fd80003800200 */
[----:B------:R-:W-:Y:S05]  /*29a0*/  @!P4 BRA `(.L_x_134) ;  /* 0x0000000400a4c947 */ /* 0x000fea0003800000 */
[----:B------:R-:W-:Y:S01]  /*29b0*/  ISETP.NE.U32.AND P5, PT, RZ, UR8, PT ;  /* 0x00000008ff007c0c */ /* 0x000fe2000bfa5070 */
[----:B0123--:R-:W0:Y:S03]  /*29c0*/  LDC.64 R112, c[0x0][0x390] ;  /* 0x0000e400ff707b82 */ /* 0x00fe260000000a00 */
        /* <DEDUP_REMOVED lines=9> */
[----:B0-----:R-:W-:Y:S02]  /*2a60*/  SHF.L.U32 R161, R112, 0x10, RZ ;  /* 0x0000001070a17819 */ /* 0x001fe400000006ff */
[----:B------:R-:W-:Y:S02]  /*2a70*/  SHF.L.U32 R113, R113, 0x10, RZ ;  /* 0x0000001071717819 */ /* 0x000fe400000006ff */
[----:B------:R-:W-:Y:S01]  /*2a80*/  PRMT R181, R115, 0x7632, R181 ;  /* 0x0000763273b57816 */ /* 0x000fe200000000b5 */
[-C--:B------:R-:W-:Y:S01]  /*2a90*/  FMUL.FTZ R161, R161, R178.reuse ;  /* 0x000000b2a1a17220 */ /* 0x080fe20000410000 */
[----:B------:R-:W-:Y:S01]  /*2aa0*/  SHF.L.U32 R115, R115, 0x10, RZ ;  /* 0x0000001073737819 */ /* 0x000fe200000006ff */
[----:B------:R-:W-:Y:S01]  /*2ab0*/  FMUL.FTZ R113, R113, R178 ;  /* 0x000000b271717220 */ /* 0x000fe20000410000 */
[----:B------:R-:W-:-:S02]  /*2ac0*/  PRMT R170, R114, 0x7632, R170 ;  /* 0x0000763272aa7816 */ /* 0x000fc400000000aa */
[----:B------:R-:W-:Y:S01]  /*2ad0*/  SHF.L.U32 R167, R114, 0x10, RZ ;  /* 0x0000001072a77819 */ /* 0x000fe200000006ff */
[-C--:B------:R-:W-:Y:S01]  /*2ae0*/  FMUL.FTZ R115, R115, R178.reuse ;  /* 0x000000b273737220 */ /* 0x080fe20000410000 */
[----:B------:R-:W-:Y:S01]  /*2af0*/  PRMT R160, R112, 0x7632, R160 ;  /* 0x0000763270a07816 */ /* 0x000fe200000000a0 */
[----:B------:R-:W-:Y:S01]  /*2b00*/  IMAD.U32 R112, R52, 0x10000, RZ ;  /* 0x0001000034707824 */ /* 0x000fe200078e00ff */
        /* <DEDUP_REMOVED lines=20> */
[----:B------:R-:W-:Y:S02]  /*2c50*/  SHF.L.U32 R181, R170, 0x10, RZ ;  /* 0x00000010aab57819 */ /* 0x000fe400000006ff */
[----:B------:R-:W-:Y:S01]  /*2c60*/  SHF.L.U32 R174, R18, 0x10, RZ ;  /* 0x0000001012ae7819 */ /* 0x000fe200000006ff */
[-C--:B------:R-:W-:Y:S01]  /*2c70*/  FMUL.FTZ R113, R113, R178.reuse ;  /* 0x000000b271717220 */ /* 0x080fe20000410000 */
[----:B------:R-:W-:Y:S01]  /*2c80*/  SHF.L.U32 R172, R19, 0x10, RZ ;  /* 0x0000001013ac7819 */ /* 0x000fe200000006ff */
[----:B------:R-:W-:Y:S01]  /*2c90*/  FMUL.FTZ R181, R181, R178 ;  /* 0x000000b2b5b57220 */ /* 0x000fe20000410000 */
[----:B------:R-:W-:Y:S02]  /*2ca0*/  SHF.L.U32 R180, R20, 0x10, RZ ;  /* 0x0000001014b47819 */ /* 0x000fe400000006ff */
[----:B------:R-:W-:-:S02]  /*2cb0*/  SHF.L.U32 R184, R21, 0x10, RZ ;  /* 0x0000001015b87819 */ /* 0x000fc400000006ff */
[----:B------:R-:W-:Y:S02]  /*2cc0*/  SHF.L.U32 R112, R112, 0x10, RZ ;  /* 0x0000001070707819 */ /* 0x000fe400000006ff */
        /* <DEDUP_REMOVED lines=12> */
.L_x_135:
[----:B0----5:R-:W-:Y:S01]  /*2d90*/  SHF.L.U32 R161, R112, 0x10, RZ ;  /* 0x0000001070a17819 */ /* 0x021fe200000006ff */
[----:B------:R-:W-:Y:S01]  /*2da0*/  IMAD.U32 R174, R18, 0x10000, RZ ;  /* 0x0001000012ae7824 */ /* 0x000fe200078e00ff */
[C---:B------:R-:W-:Y:S01]  /*2db0*/  PRMT R168, R113.reuse, 0x7632, R168 ;  /* 0x0000763271a87816 */ /* 0x040fe200000000a8 */
[----:B------:R-:W-:Y:S01]  /*2dc0*/  IMAD.U32 R113, R113, 0x10000, RZ ;  /* 0x0001000071717824 */ /* 0x000fe200078e00ff */
[----:B------:R-:W-:Y:S01]  /*2dd0*/  PRMT R160, R112, 0x7632, R160 ;  /* 0x0000763270a07816 */ /* 0x000fe200000000a0 */
[-C--:B------:R-:W-:Y:S01]  /*2de0*/  FMUL.FTZ R161, R161, R178.reuse ;  /* 0x000000b2a1a17220 */ /* 0x080fe20000410000 */
[C---:B------:R-:W-:Y:S01]  /*2df0*/  PRMT R170, R114.reuse, 0x7632, R170 ;  /* 0x0000763272aa7816 */ /* 0x040fe200000000aa */
[----:B------:R-:W-:Y:S01]  /*2e00*/  FMUL.FTZ R113, R113, R178 ;  /* 0x000000b271717220 */ /* 0x000fe20000410000 */
[----:B------:R-:W-:Y:S02]  /*2e10*/  SHF.L.U32 R167, R114, 0x10, RZ ;  /* 0x0000001072a77819 */ /* 0x000fe400000006ff */
[----:B------:R-:W-:-:S02]  /*2e20*/  SHF.L.U32 R112, R52, 0x10, RZ ;  /* 0x0000001034707819 */ /* 0x000fc400000006ff */
        /* <DEDUP_REMOVED lines=30> */
.L_x_136:
[----:B------:R-:W0:Y:S02]  /*3010*/  LDC.64 R160, c[0x0][0x3a8] ;  /* 0x0000ea00ffa07b82 */ /* 0x000e240000000a00 */
[----:B0-----:R-:W-:-:S05]  /*3020*/  IMAD.WIDE.U32 R160, R179, 0x10, R160 ;  /* 0x00000010b3a07825 */ /* 0x001fca00078e00a0 */
[----:B------:R4:W-:Y:S02]  /*3030*/  STG.E.128 desc[UR6][R160.64], R112 ;  /* 0x00000070a0007986 */ /* 0x0009e4000c101d06 */
.L_x_134:
[----:B------:R-:W-:Y:S05]  /*3040*/  BSYNC.RECONVERGENT B0 ;  /* 0x0000000000007941 */ /* 0x000fea0003800200 */
.L_x_133:
[----:B01234-:R-:W-:Y:S01]  /*3050*/  FADD.FTZ R113, RZ, R133 ;  /* 0x00000085ff717221 */ /* 0x01ffe20000010000 */
[C---:B------:R-:W-:Y:S01]  /*3060*/  ISETP.GT.U32.AND P5, PT, R131.reuse, 0xff, PT ;  /* 0x000000ff8300780c */ /* 0x040fe20003fa4070 */
[----:B------:R-:W-:Y:S01]  /*3070*/  BSSY.RECONVERGENT B0, `(.L_x_137) ;  /* 0x00000a2000007945 */ /* 0x000fe20003800200 */
[C---:B------:R-:W-:Y:S01]  /*3080*/  ISETP.GT.U32.AND P6, PT, R131.reuse, 0x17f, PT ;  /* 0x0000017f8300780c */ /* 0x040fe20003fc4070 */
[----:B------:R-:W-:Y:S01]  /*3090*/  FADD.FTZ R112, R140, R113 ;  /* 0x000000718c707221 */ /* 0x000fe20000010000 */
[----:B------:R-:W-:Y:S02]  /*30a0*/  P2R R115, PR, RZ, 0x1 ;  /* 0x00000001ff737803 */ /* 0x000fe40000000000 */
[----:B------:R-:W-:Y:S01]  /*30b0*/  ISETP.GT.U32.AND P0, PT, R131, 0x1ff, PT ;  /* 0x000001ff8300780c */ /* 0x000fe20003f04070 */
[----:B------:R-:W-:Y:S01]  /*30c0*/  FADD.FTZ R113, R135, R112 ;  /* 0x0000007087717221 */ /* 0x000fe20000010000 */
[----:B------:R-:W-:-:S03]  /*30d0*/  LOP3.LUT R179, R177, 0x1f, RZ, 0xc0, !PT ;  /* 0x0000001fb1b37812 */ /* 0x000fc600078ec0ff */
[----:B------:R-:W-:-:S04]  /*30e0*/  FADD.FTZ R112, R138, R113 ;  /* 0x000000718a707221 */ /* 0x000fc80000010000 */
[----:B------:R-:W-:-:S04]  /*30f0*/  FADD.FTZ R113, R137, R112 ;  /* 0x0000007089717221 */ /* 0x000fc80000010000 */
[----:B------:R-:W-:-:S04]  /*3100*/  FADD.FTZ R112, R136, R113 ;  /* 0x0000007188707221 */ /* 0x000fc80000010000 */
[----:B------:R-:W-:-:S04]  /*3110*/  FADD.FTZ R113, R139, R112 ;  /* 0x000000708b717221 */ /* 0x000fc80000010000 */
[----:B------:R-:W-:-:S05]  /*3120*/  FADD.FTZ R113, R134, R113 ;  /* 0x0000007186717221 */ /* 0x000fca0000010000 */
        /* <DEDUP_REMOVED lines=99> */
[----:B------:R-:W-:Y:S02]  /*3760*/  LOP3.LUT P6, RZ, R177, 0x1f, RZ, 0xc0, !PT ;  /* 0x0000001fb1ff7812 */ /* 0x000fe400078cc0ff */
        /* <DEDUP_REMOVED lines=30> */
[----:B------:R-:W-:-:S04]  /*3950*/  ISETP.GT.U32.AND P5, PT, R179, 0x3, PT ;  /* 0x00000003b300780c */ /* 0x000fc80003fa4070 */
        /* <DEDUP_REMOVED lines=9> */
[----:B0-----:R-:W-:Y:S01]  /*39f0*/  FADD.FTZ R113, R161, R178 ;  /* 0x000000b2a1717221 */ /* 0x001fe20000010000 */
[----:B------:R-:W-:Y:S01]  /*3a00*/  HFMA2 R178, -RZ, RZ, 0, 0 ;  /* 0x00000000ffb27431 */ /* 0x000fe200000001ff */
[----:B------:R-:W-:Y:S06]  /*3a10*/  @P6 BRA `(.L_x_138) ;  /* 0x00000000001c6947 */ /* 0x000fec0003800000 */
[----:B------:R-:W0:Y:S01]  /*3a20*/  S2UR UR5, SR_CgaCtaId ;  /* 0x00000000000579c3 */ /* 0x000e220000008800 */
[----:B------:R-:W-:Y:S01]  /*3a30*/  UMOV UR4, 0x400 ;  /* 0x0000040000047882 */ /* 0x000fe20000000000 */
[----:B------:R-:W-:-:S04]  /*3a40*/  SHF.R.U32.HI R114, RZ, 0x2, R177 ;  /* 0x00000002ff727819 */ /* 0x000fc800000116b1 */
[----:B------:R-:W-:Y:S01]  /*3a50*/  LOP3.LUT R114, R114, 0x18, RZ, 0xc0, !PT ;  /* 0x0000001872727812 */ /* 0x000fe200078ec0ff */
[----:B0-----:R-:W-:-:S04]  /*3a60*/  ULEA UR4, UR5, UR4, 0x18 ;  /* 0x0000000405047291 */ /* 0x001fc8000f8ec0ff */
[----:B------:R-:W-:-:S09]  /*3a70*/  @UP1 UIADD3 UR4, UPT, UPT, UR4, 0x20, URZ ;  /* 0x0000002004041890 */ /* 0x000fd2000fffe0ff */
[----:B------:R0:W-:Y:S03]  /*3a80*/  STS.64 [R114+UR4], R112 ;  /* 0x0000007072007988 */ /* 0x0001e60008000a04 */
.L_x_138:
[----:B------:R-:W-:Y:S05]  /*3a90*/  BSYNC.RECONVERGENT B0 ;  /* 0x0000000000007941 */ /* 0x000fea0003800200 */
.L_x_137:
[----:B------:R-:W-:Y:S01]  /*3aa0*/  BAR.SYNC.DEFER_BLOCKING 0x0 ;  /* 0x0000000000007b1d */ /* 0x000fe20000010000 */
[----:B0-----:R-:W-:-:S05]  /*3ab0*/  CS2R R112, SRZ ;  /* 0x0000000000707805 */ /* 0x001fca000001ff00 */
[----:B------:R-:W-:Y:S04]  /*3ac0*/  BSSY.RECONVERGENT B0, `(.L_x_139) ;  /* 0x000000a000007945 */ /* 0x000fe80003800200 */
[----:B------:R-:W-:Y:S05]  /*3ad0*/  @P5 BRA `(.L_x_140) ;  /* 0x0000000000205947 */ /* 0x000fea0003800000 */
[----:B------:R-:W0:Y:S01]  /*3ae0*/  S2UR UR5, SR_CgaCtaId ;  /* 0x00000000000579c3 */ /* 0x000e220000008800 */
[----:B------:R-:W-:Y:S01]  /*3af0*/  UMOV UR4, 0x400 ;  /* 0x0000040000047882 */ /* 0x000fe20000000000 */
[----:B------:R-:W-:Y:S02]  /*3b00*/  SHF.L.U32 R112, R177, 0x3, RZ ;  /* 0x00000003b1707819 */ /* 0x000fe400000006ff */
[----:B------:R-:W-:Y:S02]  /*3b10*/  MOV R178, R130 ;  /* 0x0000008200b27202 */ /* 0x000fe40000000f00 */
[----:B------:R-:W-:Y:S01]  /*3b20*/  LOP3.LUT R112, R112, 0xf8, RZ, 0xc0, !PT ;  /* 0x000000f870707812 */ /* 0x000fe200078ec0ff */
[----:B0-----:R-:W-:-:S04]  /*3b30*/  ULEA UR4, UR5, UR4, 0x18 ;  /* 0x0000000405047291 */ /* 0x001fc8000f8ec0ff */
[----:B------:R-:W-:-:S09]  /*3b40*/  @UP1 UIADD3 UR4, UPT, UPT, UR4, 0x20, URZ ;  /* 0x0000002004041890 */ /* 0x000fd2000fffe0ff */
[----:B------:R-:W0:Y:S03]  /*3b50*/  LDS.64 R112, [R112+UR4] ;  /* 0x0000000470707984 */ /* 0x000e260008000a00 */
.L_x_140:
[----:B------:R-:W-:Y:S05]  /*3b60*/  BSYNC.RECONVERGENT B0 ;  /* 0x0000000000007941 */ /* 0x000fea0003800200 */
.L_x_139:
[----:B------:R-:W1:Y:S01]  /*3b70*/  SHFL.DOWN PT, R115, R178, 0x2, 0x1f ;  /* 0x08401f00b2737f89 */ /* 0x000e6200000e0000 */
[----:B------:R-:W-:Y:S01]  /*3b80*/  ISETP.NE.AND P5, PT, RZ, UR10, PT ;  /* 0x0000000aff007c0c */ /* 0x000fe2000bfa5270 */
[----:B------:R-:W-:Y:S02]  /*3b90*/  BSSY.RECONVERGENT B0, `(.L_x_141) ;  /* 0x0000062000007945 */ /* 0x000fe40003800200 */
[----:B0-----:R-:W0:Y:S01]  /*3ba0*/  SHFL.DOWN PT, R161, R112, 0x2, 0x1f ;  /* 0x08401f0070a17f89 */ /* 0x001e2200000e0000 */
[----:B-1----:R-:W-:Y:S02]  /*3bb0*/  IADD3 R160, PT, PT, R115, R178, RZ ;  /* 0x000000b273a07210 */ /* 0x002fe40007ffe0ff */
[----:B------:R-:W-:Y:S02]  /*3bc0*/  I2FP.F32.S32 R181, R115 ;  /* 0x0000007300b57245 */ /* 0x000fe40000201400 */
[----:B------:R-:W-:Y:S01]  /*3bd0*/  I2FP.F32.S32 R179, R160 ;  /* 0x000000a000b37245 */ /* 0x000fe20000201400 */
[----:B------:R-:W1:Y:S01]  /*3be0*/  SHFL.DOWN PT, R185, R160, 0x1, 0x1f ;  /* 0x08201f00a0b97f89 */ /* 0x000e6200000e0000 */
[----:B------:R-:W-:Y:S01]  /*3bf0*/  I2FP.F32.S32 R115, R178 ;  /* 0x000000b200737245 */ /* 0x000fe20000201400 */
[----:B0-----:R-:W-:Y:S01]  /*3c00*/  FMUL.FTZ R114, R161, R181 ;  /* 0x000000b5a1727220 */ /* 0x001fe20000410000 */
[----:B------:R-:W0:Y:S03]  /*3c10*/  MUFU.RCP R180, R179 ;  /* 0x000000b300b47308 */ /* 0x000e260000001000 */
[----:B------:R-:W-:Y:S01]  /*3c20*/  FFMA.FTZ R183, R115, R112, R114 ;  /* 0x0000007073b77223 */ /* 0x000fe20000010072 */
[----:B------:R-:W-:Y:S01]  /*3c30*/  FADD.FTZ R112, -R161, R112 ;  /* 0x00000070a1707221 */ /* 0x000fe20000010100 */
[----:B------:R-:W2:Y:S03]  /*3c40*/  SHFL.DOWN PT, R114, R113, 0x2, 0x1f ;  /* 0x08401f0071727f89 */ /* 0x000ea600000e0000 */
[----:B------:R-:W-:-:S04]  /*3c50*/  FMUL.FTZ R112, R112, R112 ;  /* 0x0000007070707220 */ /* 0x000fc80000410000 */
[----:B------:R-:W-:-:S04]  /*3c60*/  FMUL.FTZ R112, R112, R115 ;  /* 0x0000007370707220 */ /* 0x000fc80000410000 */
[----:B------:R-:W-:Y:S01]  /*3c70*/  FMUL.FTZ R112, R112, R181 ;  /* 0x000000b570707220 */ /* 0x000fe20000410000 */
[----:B0-----:R-:W-:Y:S01]  /*3c80*/  FMUL.FTZ R178, R180, R183 ;  /* 0x000000b7b4b27220 */ /* 0x001fe20000410000 */
[----:B-1----:R-:W-:-:S04]  /*3c90*/  IADD3 R161, PT, PT, R160, R185, RZ ;  /* 0x000000b9a0a17210 */ /* 0x002fc80007ffe0ff */
[----:B------:R-:W0:Y:S01]  /*3ca0*/  SHFL.DOWN PT, R183, R178, 0x1, 0x1f ;  /* 0x08201f00b2b77f89 */ /* 0x000e2200000e0000 */
[----:B------:R-:W-:Y:S01]  /*3cb0*/  I2FP.F32.S32 R185, R185 ;  /* 0x000000b900b97245 */ /* 0x000fe20000201400 */
[----:B------:R-:W1:Y:S01]  /*3cc0*/  LDC R160, c[0x0][0x448] ;  /* 0x00011200ffa07b82 */ /* 0x000e620000000800 */
[----:B------:R-:W-:Y:S01]  /*3cd0*/  I2FP.F32.S32 R161, R161 ;  /* 0x000000a100a17245 */ /* 0x000fe20000201400 */
[----:B--2---:R-:W-:-:S05]  /*3ce0*/  FADD.FTZ R115, R114, R113 ;  /* 0x0000007172737221 */ /* 0x004fca0000010000 */
[----:B------:R-:W2:Y:S01]  /*3cf0*/  MUFU.RCP R161, R161 ;  /* 0x000000a100a17308 */ /* 0x000ea20000001000 */
[----:B------:R-:W-:-:S05]  /*3d00*/  FFMA.FTZ R112, R180, R112, R115 ;  /* 0x00000070b4707223 */ /* 0x000fca0000010073 */
[----:B------:R-:W3:Y:S01]  /*3d10*/  SHFL.DOWN PT, R113, R112, 0x1, 0x1f ;  /* 0x08201f0070717f89 */ /* 0x000ee200000e0000 */
[----:B0-----:R-:W-:-:S04]  /*3d20*/  FMUL.FTZ R114, R183, R185 ;  /* 0x000000b9b7727220 */ /* 0x001fc80000410000 */
[----:B------:R-:W-:Y:S01]  /*3d30*/  FFMA.FTZ R114, R179, R178, R114 ;  /* 0x000000b2b3727223 */ /* 0x000fe20000010072 */
[----:B------:R-:W-:-:S03]  /*3d40*/  FADD.FTZ R178, R178, -R183 ;  /* 0x800000b7b2b27221 */ /* 0x000fc60000010000 */
[----:B--2---:R-:W-:Y:S01]  /*3d50*/  FMUL.FTZ R115, R161, R114 ;  /* 0x00000072a1737220 */ /* 0x004fe20000410000 */
[----:B------:R-:W-:-:S04]  /*3d60*/  FMUL.FTZ R178, R178, R178 ;  /* 0x000000b2b2b27220 */ /* 0x000fc80000410000 */
[----:B------:R-:W0:Y:S01]  /*3d70*/  SHFL.IDX PT, R181, R115, RZ, 0x1f ;  /* 0x00001fff73b57589 */ /* 0x000e2200000e0000 */
[----:B------:R-:W-:Y:S01]  /*3d80*/  FMUL.FTZ R178, R179, R178 ;  /* 0x000000b2b3b27220 */ /* 0x000fe20000410000 */
[----:B---3--:R-:W-:-:S03]  /*3d90*/  FADD.FTZ R114, R112, R113 ;  /* 0x0000007170727221 */ /* 0x008fc60000010000 */
[----:B------:R-:W-:-:S04]  /*3da0*/  FMUL.FTZ R178, R178, R185 ;  /* 0x000000b9b2b27220 */ /* 0x000fc80000410000 */
[----:B------:R-:W-:-:S06]  /*3db0*/  FFMA.FTZ R161, R161, R178, R114 ;  /* 0x000000b2a1a17223 */ /* 0x000fcc0000010072 */
[----:B------:R-:W1:Y:S01]  /*3dc0*/  SHFL.IDX PT, R161, R161, RZ, 0x1f ;  /* 0x00001fffa1a17589 */ /* 0x000e6200000e0000 */
[C---:B0-----:R-:W-:Y:S01]  /*3dd0*/  FMUL.FTZ R112, R181.reuse, R181 ;  /* 0x000000b5b5707220 */ /* 0x041fe20000410000 */
[----:B------:R-:W-:-:S04]  /*3de0*/  FSEL R178, R181, RZ, !P5 ;  /* 0x000000ffb5b27208 */ /* 0x000fc80006800000 */
[----:B------:R-:W-:Y:S02]  /*3df0*/  FSEL R179, R112, RZ, P5 ;  /* 0x000000ff70b37208 */ /* 0x000fe40002800000 */
[----:B------:R-:W-:Y:S01]  /*3e00*/  ISETP.NE.AND P5, PT, R177, RZ, PT ;  /* 0x000000ffb100720c */ /* 0x000fe20003fa5270 */
[----:B-1----:R-:W-:-:S04]  /*3e10*/  FFMA.FTZ R160, R161, UR11, R160 ;  /* 0x0000000ba1a07c23 */ /* 0x002fc800080100a0 */
[----:B------:R-:W-:-:S08]  /*3e20*/  FADD.FTZ R160, R160, R179 ;  /* 0x000000b3a0a07221 */ /* 0x000fd00000010000 */
[----:B------:R-:W0:Y:S01]  /*3e30*/  @!P5 LDC.64 R114, c[0x0][0x3c0] ;  /* 0x0000f000ff72db82 */ /* 0x000e220000000a00 */
[----:B------:R-:W1:Y:S07]  /*3e40*/  MUFU.RSQ R177, R160 ;  /* 0x000000a000b17308 */ /* 0x000e6e0000001400 */
[----:B------:R-:W2:Y:S01]  /*3e50*/  @!P5 LDC.64 R112, c[0x0][0x3c8] ;  /* 0x0000f200ff70db82 */ /* 0x000ea20000000a00 */
[----:B0-----:R-:W-:-:S05]  /*3e60*/  @!P5 IMAD.WIDE R114, R132, 0x4, R114 ;  /* 0x000000048472d825 */ /* 0x001fca00078e0272 */
[----:B------:R0:W-:Y:S01]  /*3e70*/  @!P5 STG.E desc[UR6][R114.64], R181 ;  /* 0x000000b57200d986 */ /* 0x0001e2000c101906 */
[----:B--2---:R-:W-:-:S05]  /*3e80*/  @!P5 IMAD.WIDE R112, R132, 0x4, R112 ;  /* 0x000000048470d825 */ /* 0x004fca00078e0270 */
[----:B-1----:R0:W-:Y:S01]  /*3e90*/  @!P5 STG.E desc[UR6][R112.64], R177 ;  /* 0x000000b17000d986 */ /* 0x0021e2000c101906 */
[----:B------:R-:W-:Y:S05]  /*3ea0*/  @!P1 BRA `(.L_x_142) ;  /* 0x0000000000c09947 */ /* 0x000fea0003800000 */
[--C-:B------:R-:W-:Y:S01]  /*3eb0*/  FADD.FTZ R160, R137, -R178.reuse ;  /* 0x800000b289a07221 */ /* 0x100fe20000010000 */
[--C-:B0-----:R-:W-:Y:S01]  /*3ec0*/  FADD.FTZ R114, R135, -R178.reuse ;  /* 0x800000b287727221 */ /* 0x101fe20000010000 */
[----:B------:R-:W-:Y:S01]  /*3ed0*/  SHF.L.U32 R161, R109, 0x10, RZ ;  /* 0x000000106da17819 */ /* 0x000fe200000006ff */
[--C-:B------:R-:W-:Y:S01]  /*3ee0*/  FADD.FTZ R180, R139, -R178.reuse ;  /* 0x800000b28bb47221 */ /* 0x100fe20000010000 */
[----:B------:R-:W-:Y:S01]  /*3ef0*/  SHF.L.U32 R179, R105, 0x10, RZ ;  /* 0x0000001069b37819 */ /* 0x000fe200000006ff */
[C---:B------:R-:W-:Y:S01]  /*3f00*/  FMUL.FTZ R160, R177.reuse, R160 ;  /* 0x000000a0b1a07220 */ /* 0x040fe20000410000 */
[----:B------:R-:W-:Y:S01]  /*3f10*/  SHF.L.U32 R181, R110, 0x10, RZ ;  /* 0x000000106eb57819 */ /* 0x000fe200000006ff */
[C---:B------:R-:W-:Y:S01]  /*3f20*/  FMUL.FTZ R114, R177.reuse, R114 ;  /* 0x00000072b1727220 */ /* 0x040fe20000410000 */
[----:B------:R-:W-:Y:S01]  /*3f30*/  SHF.L.U32 R183, R106, 0x10, RZ ;  /* 0x000000106ab77819 */ /* 0x000fe200000006ff */
[----:B------:R-:W-:Y:S01]  /*3f40*/  FMUL.FTZ R182, R177, R180 ;  /* 0x000000b4b1b67220 */ /* 0x000fe20000410000 */
[----:B------:R-:W-:Y:S01]  /*3f50*/  SHF.L.U32 R185, R111, 0x10, RZ ;  /* 0x000000106fb97819 */ /* 0x000fe200000006ff */
[----:B------:R-:W-:Y:S01]  /*3f60*/  FFMA.FTZ R180, R114, R161, R179 ;  /* 0x000000a172b47223 */ /* 0x000fe200000100b3 */
[----:B------:R-:W-:Y:S01]  /*3f70*/  SHF.L.U32 R187, R107, 0x10, RZ ;  /* 0x000000106bbb7819 */ /* 0x000fe200000006ff */
[----:B------:R-:W-:Y:S01]  /*3f80*/  FFMA.FTZ R183, R160, R181, R183 ;  /* 0x000000b5a0b77223 */ /* 0x000fe200000100b7 */
[----:B------:R-:W-:Y:S01]  /*3f90*/  FADD.FTZ R112, R133, -R178 ;  /* 0x800000b285707221 */ /* 0x000fe20000010000 */
[----:B------:R-:W0:Y:S01]  /*3fa0*/  LDC.64 R160, c[0x0][0x428] ;  /* 0x00010a00ffa07b82 */ /* 0x000e220000000a00 */
[----:B------:R-:W-:Y:S01]  /*3fb0*/  SHF.L.U32 R113, R108, 0x10, RZ ;  /* 0x000000106c717819 */ /* 0x000fe200000006ff */
[----:B------:R-:W-:-:S02]  /*3fc0*/  IMAD.U32 R115, R104, 0x10000, RZ ;  /* 0x0001000068737824 */ /* 0x000fc400078e00ff */
[C---:B------:R-:W-:Y:S01]  /*3fd0*/  FMUL.FTZ R112, R177.reuse, R112 ;  /* 0x00000070b1707220 */ /* 0x040fe20000410000 */
[----:B------:R-:W-:Y:S01]  /*3fe0*/  FFMA.FTZ R186, R182, R185, R187 ;  /* 0x000000b9b6ba7223 */ /* 0x000fe200000100bb */
[--C-:B------:R-:W-:Y:S01]  /*3ff0*/  FADD.FTZ R182, R138, -R178.reuse ;  /* 0x800000b28ab67221 */ /* 0x100fe20000010000 */
[--C-:B------:R-:W-:Y:S01]  /*4000*/  FADD.FTZ R114, R140, -R178.reuse ;  /* 0x800000b28c727221 */ /* 0x100fe20000010000 */
[--C-:B------:R-:W-:Y:S01]  /*4010*/  FADD.FTZ R184, R136, -R178.reuse ;  /* 0x800000b288b87221 */ /* 0x100fe20000010000 */
[----:B------:R-:W-:Y:S01]  /*4020*/  FADD.FTZ R188, R134, -R178 ;  /* 0x800000b286bc7221 */ /* 0x000fe20000010000 */
[----:B------:R-:W-:Y:S01]  /*4030*/  FFMA.FTZ R112, R112, R113, R115 ;  /* 0x0000007170707223 */ /* 0x000fe20000010073 */
[----:B------:R-:W-:Y:S01]  /*4040*/  SHF.L.U32 R179, R24, 0x10, RZ ;  /* 0x0000001018b37819 */ /* 0x000fe200000006ff */
[----:B------:R-:W-:Y:S01]  /*4050*/  FMUL.FTZ R182, R177, R182 ;  /* 0x000000b6b1b67220 */ /* 0x000fe20000410000 */
[----:B------:R-:W-:Y:S01]  /*4060*/  SHF.L.U32 R181, R25, 0x10, RZ ;  /* 0x0000001019b57819 */ /* 0x000fe200000006ff */
[----:B------:R-:W-:Y:S01]  /*4070*/  IMAD.U32 R113, R22, 0x10000, RZ ;  /* 0x0001000016717824 */ /* 0x000fe200078e00ff */
[----:B------:R-:W-:Y:S01]  /*4080*/  SHF.L.U32 R115, R23, 0x10, RZ ;  /* 0x0000001017737819 */ /* 0x000fe200000006ff */
[----:B------:R-:W-:Y:S01]  /*4090*/  IMAD.U32 R191, R29, 0x10000, RZ ;  /* 0x000100001dbf7824 */ /* 0x000fe200078e00ff */
[----:B------:R-:W-:Y:S01]  /*40a0*/  SHF.L.U32 R185, R26, 0x10, RZ ;  /* 0x000000101ab97819 */ /* 0x000fe200000006ff */
[----:B------:R-:W-:Y:S01]  /*40b0*/  FMUL.FTZ R188, R177, R188 ;  /* 0x000000bcb1bc7220 */ /* 0x000fe20000410000 */
[----:B------:R-:W-:Y:S01]  /*40c0*/  SHF.L.U32 R187, R27, 0x10, RZ ;  /* 0x000000101bbb7819 */ /* 0x000fe200000006ff */
[C---:B------:R-:W-:Y:S01]  /*40d0*/  FMUL.FTZ R184, R177.reuse, R184 ;  /* 0x000000b8b1b87220 */ /* 0x040fe20000410000 */
[----:B------:R-:W-:Y:S01]  /*40e0*/  SHF.L.U32 R189, R28, 0x10, RZ ;  /* 0x000000101cbd7819 */ /* 0x000fe200000006ff */
[----:B------:R-:W-:Y:S01]  /*40f0*/  FMUL.FTZ R114, R177, R114 ;  /* 0x00000072b1727220 */ /* 0x000fe20000410000 */
[----:B------:R-:W-:Y:S01]  /*4100*/  FFMA.FTZ R181, R182, R179, R181 ;  /* 0x000000b3b6b57223 */ /* 0x000fe200000100b5 */
[----:B------:R-:W-:Y:S01]  /*4110*/  FFMA.FTZ R184, R184, R185, R187 ;  /* 0x000000b9b8b87223 */ /* 0x000fe200000100bb */
[----:B0-----:R-:W-:-:S04]  /*4120*/  IMAD.WIDE.U32 R160, R175, 0x10, R160 ;  /* 0x00000010afa07825 */ /* 0x001fc800078e00a0 */
[----:B------:R-:W-:Y:S01]  /*4130*/  FFMA.FTZ R189, R188, R189, R191 ;  /* 0x000000bdbcbd7223 */ /* 0x000fe200000100bf */
[----:B------:R-:W-:Y:S01]  /*4140*/  FFMA.FTZ R179, R114, R113, R115 ;  /* 0x0000007172b37223 */ /* 0x000fe20000010073 */
[----:B------:R-:W-:Y:S02]  /*4150*/  F2FP.BF16.F32.PACK_AB R113, R181, R180 ;  /* 0x000000b4b571723e */ /* 0x000fe400000010ff */
[----:B------:R-:W-:Y:S02]  /*4160*/  F2FP.BF16.F32.PACK_AB R114, R184, R183 ;  /* 0x000000b7b872723e */ /* 0x000fe400000010ff */
[----:B------:R-:W-:Y:S02]  /*4170*/  F2FP.BF16.F32.PACK_AB R115, R189, R186 ;  /* 0x000000babd73723e */ /* 0x000fe400000010ff */
[----:B------:R-:W-:Y:S02]  /*4180*/  F2FP.BF16.F32.PACK_AB R112, R179, R112 ;  /* 0x00000070b370723e */ /* 0x000fe400000010ff */
[----:B------:R-:W-:-:S03]  /*4190*/  IADD3 R175, PT, PT, R175, 0x80, RZ ;  /* 0x00000080afaf7810 */ /* 0x000fc60007ffe0ff */
[----:B------:R1:W-:Y:S04]  /*41a0*/  STG.E.128 desc[UR6][R160.64], R112 ;  /* 0x00000070a0007986 */ /* 0x0003e8000c101d06 */
.L_x_142:
[----:B------:R-:W-:Y:S05]  /*41b0*/  BSYNC.RECONVERGENT B0 ;  /* 0x0000000000007941 */ /* 0x000fea0003800200 */
.L_x_141:
[----:B------:R-:W-:Y:S01]  /*41c0*/  ISETP.NE.AND P1, PT, R176, RZ, PT ;  /* 0x000000ffb000720c */ /* 0x000fe20003f25270 */
[----:B------:R-:W-:-:S12]  /*41d0*/  BSSY.RECONVERGENT B0, `(.L_x_143) ;  /* 0x0000032000007945 */ /* 0x000fd80003800200 */
[----:B------:R-:W-:Y:S05]  /*41e0*/  @!P1 BRA `(.L_x_144) ;  /* 0x0000000000c09947 */ /* 0x000fea0003800000 */
[--C-:B-1----:R-:W-:Y:S01]  /*41f0*/  FADD.FTZ R160, R145, -R178.reuse ;  /* 0x800000b291a07221 */ /* 0x102fe20000010000 */
[--C-:B0-----:R-:W-:Y:S01]  /*4200*/  FADD.FTZ R114, R143, -R178.reuse ;  /* 0x800000b28f727221 */ /* 0x101fe20000010000 */
[----:B------:R-:W-:Y:S01]  /*4210*/  SHF.L.U32 R161, R97, 0x10, RZ ;  /* 0x0000001061a17819 */ /* 0x000fe200000006ff */
[--C-:B------:R-:W-:Y:S01]  /*4220*/  FADD.FTZ R176, R147, -R178.reuse ;  /* 0x800000b293b07221 */ /* 0x100fe20000010000 */
[----:B------:R-:W-:Y:S01]  /*4230*/  SHF.L.U32 R179, R93, 0x10, RZ ;  /* 0x000000105db37819 */ /* 0x000fe200000006ff */
[C---:B------:R-:W-:Y:S01]  /*4240*/  FMUL.FTZ R160, R177.reuse, R160 ;  /* 0x000000a0b1a07220 */ /* 0x040fe20000410000 */
[----:B------:R-:W-:Y:S01]  /*4250*/  SHF.L.U32 R181, R98, 0x10, RZ ;  /* 0x0000001062b57819 */ /* 0x000fe200000006ff */
[----:B------:R-:W-:Y:S02]  /*4260*/  IMAD.U32 R183, R94, 0x10000, RZ ;  /* 0x000100005eb77824 */ /* 0x000fe400078e00ff */
[C---:B------:R-:W-:Y:S01]  /*4270*/  FMUL.FTZ R114, R177.reuse, R114 ;  /* 0x00000072b1727220 */ /* 0x040fe20000410000 */
[----:B------:R-:W-:Y:S01]  /*4280*/  FMUL.FTZ R180, R177, R176 ;  /* 0x000000b0b1b47220 */ /* 0x000fe20000410000 */
[----:B------:R-:W-:Y:S01]  /*4290*/  SHF.L.U32 R185, R99, 0x10, RZ ;  /* 0x0000001063b97819 */ /* 0x000fe200000006ff */
[----:B------:R-:W-:Y:S01]  /*42a0*/  FFMA.FTZ R183, R160, R181, R183 ;  /* 0x000000b5a0b77223 */ /* 0x000fe200000100b7 */
[----:B------:R-:W-:Y:S01]  /*42b0*/  FFMA.FTZ R176, R114, R161, R179 ;  /* 0x000000a172b07223 */ /* 0x000fe200000100b3 */
[----:B------:R-:W-:Y:S01]  /*42c0*/  SHF.L.U32 R187, R95, 0x10, RZ ;  /* 0x000000105fbb7819 */ /* 0x000fe200000006ff */
[----:B------:R-:W0:Y:S01]  /*42d0*/  LDC.64 R160, c[0x0][0x428] ;  /* 0x00010a00ffa07b82 */ /* 0x000e220000000a00 */
[--C-:B------:R-:W-:Y:S01]  /*42e0*/  FADD.FTZ R112, R141, -R178.reuse ;  /* 0x800000b28d707221 */ /* 0x100fe20000010000 */
[----:B------:R-:W-:Y:S01]  /*42f0*/  SHF.L.U32 R113, R96, 0x10, RZ ;  /* 0x0000001060717819 */ /* 0x000fe200000006ff */
[--C-:B------:R-:W-:Y:S01]  /*4300*/  FADD.FTZ R114, R148, -R178.reuse ;  /* 0x800000b294727221 */ /* 0x100fe20000010000 */
[----:B------:R-:W-:Y:S01]  /*4310*/  SHF.L.U32 R115, R92, 0x10, RZ ;  /* 0x000000105c737819 */ /* 0x000fe200000006ff */
[C---:B------:R-:W-:Y:S01]  /*4320*/  FMUL.FTZ R112, R177.reuse, R112 ;  /* 0x00000070b1707220 */ /* 0x040fe20000410000 */
[----:B------:R-:W-:Y:S01]  /*4330*/  FFMA.FTZ R184, R180, R185, R187 ;  /* 0x000000b9b4b87223 */ /* 0x000fe200000100bb */
        /* <DEDUP_REMOVED lines=13> */
[----:B------:R-:W-:Y:S01]  /*4410*/  FMUL.FTZ R114, R177, R114 ;  /* 0x00000072b1727220 */ /* 0x000fe20000410000 */
[----:B------:R-:W-:Y:S01]  /*4420*/  SHF.L.U32 R189, R36, 0x10, RZ ;  /* 0x0000001024bd7819 */ /* 0x000fe200000006ff */
[----:B------:R-:W-:Y:S01]  /*4430*/  FFMA.FTZ R181, R180, R179, R181 ;  /* 0x000000b3b4b57223 */ /* 0x000fe200000100b5 */
[----:B------:R-:W-:Y:S01]  /*4440*/  SHF.L.U32 R191, R37, 0x10, RZ ;  /* 0x0000001025bf7819 */ /* 0x000fe200000006ff */
[----:B------:R-:W-:Y:S01]  /*4450*/  FFMA.FTZ R182, R182, R185, R187 ;  /* 0x000000b9b6b67223 */ /* 0x000fe200000100bb */
[----:B------:R-:W-:Y:S01]  /*4460*/  FFMA.FTZ R179, R114, R113, R115 ;  /* 0x0000007172b37223 */ /* 0x000fe20000010073 */
[----:B0-----:R-:W-:Y:S01]  /*4470*/  IMAD.WIDE.U32 R160, R175, 0x10, R160 ;  /* 0x00000010afa07825 */ /* 0x001fe200078e00a0 */
[----:B------:R-:W-:-:S03]  /*4480*/  F2FP.BF16.F32.PACK_AB R113, R181, R176 ;  /* 0x000000b0b571723e */ /* 0x000fc600000010ff */
[----:B------:R-:W-:Y:S01]  /*4490*/  FFMA.FTZ R189, R186, R189, R191 ;  /* 0x000000bdbabd7223 */ /* 0x000fe200000100bf */
[----:B------:R-:W-:Y:S02]  /*44a0*/  F2FP.BF16.F32.PACK_AB R114, R182, R183 ;  /* 0x000000b7b672723e */ /* 0x000fe400000010ff */
[----:B------:R-:W-:Y:S02]  /*44b0*/  F2FP.BF16.F32.PACK_AB R112, R179, R112 ;  /* 0x00000070b370723e */ /* 0x000fe400000010ff */
[----:B------:R-:W-:Y:S02]  /*44c0*/  F2FP.BF16.F32.PACK_AB R115, R189, R184 ;  /* 0x000000b8bd73723e */ /* 0x000fe400000010ff */
[----:B------:R-:W-:-:S03]  /*44d0*/  IADD3 R175, PT, PT, R175, 0x80, RZ ;  /* 0x00000080afaf7810 */ /* 0x000fc60007ffe0ff */
[----:B------:R2:W-:Y:S04]  /*44e0*/  STG.E.128 desc[UR6][R160.64], R112 ;  /* 0x00000070a0007986 */ /* 0x0005e8000c101d06 */
.L_x_144:
[----:B------:R-:W-:Y:S05]  /*44f0*/  BSYNC.RECONVERGENT B0 ;  /* 0x0000000000007941 */ /* 0x000fea0003800200 */
.L_x_143:
[----:B------:R-:W-:Y:S04]  /*4500*/  BSSY.RECONVERGENT B0, `(.L_x_145) ;  /* 0x0000032000007945 */ /* 0x000fe80003800200 */
[----:B------:R-:W-:Y:S05]  /*4510*/  @!P2 BRA `(.L_x_146) ;  /* 0x0000000000c0a947 */ /* 0x000fea0003800000 */
[--C-:B-12---:R-:W-:Y:S01]  /*4520*/  FADD.FTZ R160, R153, -R178.reuse ;  /* 0x800000b299a07221 */ /* 0x106fe20000010000 */
[--C-:B0-----:R-:W-:Y:S01]  /*4530*/  FADD.FTZ R114, R151, -R178.reuse ;  /* 0x800000b297727221 */ /* 0x101fe20000010000 */
[----:B------:R-:W-:Y:S01]  /*4540*/  IMAD.U32 R161, R85, 0x10000, RZ ;  /* 0x0001000055a17824 */ /* 0x000fe200078e00ff */
[----:B------:R-:W-:Y:S01]  /*4550*/  SHF.L.U32 R179, R81, 0x10, RZ ;  /* 0x0000001051b37819 */ /* 0x000fe200000006ff */
[--C-:B------:R-:W-:Y:S01]  /*4560*/  FADD.FTZ R176, R155, -R178.reuse ;  /* 0x800000b29bb07221 */ /* 0x100fe20000010000 */
[----:B------:R-:W-:Y:S01]  /*4570*/  SHF.L.U32 R181, R86, 0x10, RZ ;  /* 0x0000001056b57819 */ /* 0x000fe200000006ff */
[C---:B------:R-:W-:Y:S01]  /*4580*/  FMUL.FTZ R160, R177.reuse, R160 ;  /* 0x000000a0b1a07220 */ /* 0x040fe20000410000 */
[----:B------:R-:W-:Y:S01]  /*4590*/  SHF.L.U32 R183, R82, 0x10, RZ ;  /* 0x0000001052b77819 */ /* 0x000fe200000006ff */
[C---:B------:R-:W-:Y:S01]  /*45a0*/  FMUL.FTZ R114, R177.reuse, R114 ;  /* 0x00000072b1727220 */ /* 0x040fe20000410000 */
[----:B------:R-:W-:Y:S01]  /*45b0*/  FMUL.FTZ R180, R177, R176 ;  /* 0x000000b0b1b47220 */ /* 0x000fe20000410000 */
[----:B------:R-:W-:Y:S01]  /*45c0*/  SHF.L.U32 R185, R87, 0x10, RZ ;  /* 0x0000001057b97819 */ /* 0x000fe200000006ff */
[--C-:B------:R-:W-:Y:S01]  /*45d0*/  FADD.FTZ R112, R149, -R178.reuse ;  /* 0x800000b295707221 */ /* 0x100fe20000010000 */
[----:B------:R-:W-:Y:S01]  /*45e0*/  FFMA.FTZ R176, R114, R161, R179 ;  /* 0x000000a172b07223 */ /* 0x000fe200000100b3 */
[----:B------:R-:W-:Y:S01]  /*45f0*/  FFMA.FTZ R183, R160, R181, R183 ;  /* 0x000000b5a0b77223 */ /* 0x000fe200000100b7 */
[----:B------:R-:W-:Y:S01]  /*4600*/  SHF.L.U32 R187, R83, 0x10, RZ ;  /* 0x0000001053bb7819 */ /* 0x000fe200000006ff */
[----:B------:R-:W0:Y:S01]  /*4610*/  LDC.64 R160, c[0x0][0x428] ;  /* 0x00010a00ffa07b82 */ /* 0x000e220000000a00 */
[----:B------:R-:W-:Y:S01]  /*4620*/  SHF.L.U32 R113, R84, 0x10, RZ ;  /* 0x0000001054717819 */ /* 0x000fe200000006ff */
[C---:B------:R-:W-:Y:S01]  /*4630*/  FMUL.FTZ R112, R177.reuse, R112 ;  /* 0x00000070b1707220 */ /* 0x040fe20000410000 */
[----:B------:R-:W-:Y:S01]  /*4640*/  SHF.L.U32 R115, R80, 0x10, RZ ;  /* 0x0000001050737819 */ /* 0x000fe200000006ff */
        /* <DEDUP_REMOVED lines=11> */
[C---:B------:R-:W-:Y:S01]  /*4700*/  FMUL.FTZ R186, R177.reuse, R186 ;  /* 0x000000bab1ba7220 */ /* 0x040fe20000410000 */
        /* <DEDUP_REMOVED lines=12> */
[----:B------:R-:W-:Y:S01]  /*47d0*/  F2FP.BF16.F32.PACK_AB R114, R182, R183 ;  /* 0x000000b7b672723e */ /* 0x000fe200000010ff */
[----:B------:R-:W-:Y:S01]  /*47e0*/  VIADD R175, R175, 0x80 ;  /* 0x00000080afaf7836 */ /* 0x000fe20000000000 */
[----:B------:R-:W-:Y:S02]  /*47f0*/  F2FP.BF16.F32.PACK_AB R112, R179, R112 ;  /* 0x00000070b370723e */ /* 0x000fe400000010ff */
[----:B------:R-:W-:-:S05]  /*4800*/  F2FP.BF16.F32.PACK_AB R115, R189, R184 ;  /* 0x000000b8bd73723e */ /* 0x000fca00000010ff */
[----:B------:R3:W-:Y:S02]  /*4810*/  STG.E.128 desc[UR6][R160.64], R112 ;  /* 0x00000070a0007986 */ /* 0x0007e4000c101d06 */
.L_x_146:
[----:B------:R-:W-:Y:S05]  /*4820*/  BSYNC.RECONVERGENT B0 ;  /* 0x0000000000007941 */ /* 0x000fea0003800200 */
.L_x_145:
[----:B------:R-:W-:Y:S04]  /*4830*/  BSSY.RECONVERGENT B0, `(.L_x_147) ;  /* 0x0000032000007945 */ /* 0x000fe80003800200 */
[----:B------:R-:W-:Y:S05]  /*4840*/  @!P3 BRA `(.L_x_148) ;  /* 0x0000000000c0b947 */ /* 0x000fea0003800000 */
[--C-:B-123--:R-:W-:Y:S01]  /*4850*/  FADD.FTZ R160, R163, -R178.reuse ;  /* 0x800000b2a3a07221 */ /* 0x10efe20000010000 */
        /* <DEDUP_REMOVED lines=11> */
[--C-:B------:R-:W-:Y:S01]  /*4910*/  FADD.FTZ R112, R157, -R178.reuse ;  /* 0x800000b29d707221 */ /* 0x100fe20000010000 */
[----:B------:R-:W-:Y:S01]  /*4920*/  FFMA.FTZ R183, R160, R181, R183 ;  /* 0x000000b5a0b77223 */ /* 0x000fe200000100b7 */
[----:B------:R-:W-:Y:S01]  /*4930*/  IMAD.U32 R185, R75, 0x10000, RZ ;  /* 0x000100004bb97824 */ /* 0x000fe200078e00ff */
        /* <DEDUP_REMOVED lines=33> */
.L_x_148:
[----:B------:R-:W-:Y:S05]  /*4b50*/  BSYNC.RECONVERGENT B0 ;  /* 0x0000000000007941 */ /* 0x000fea0003800200 */
.L_x_147:
[----:B------:R-:W-:Y:S04]  /*4b60*/  BSSY.RECONVERGENT B0, `(.L_x_149) ;  /* 0x0000031000007945 */ /* 0x000fe80003800200 */
[----:B------:R-:W-:Y:S05]  /*4b70*/  @!P4 BRA `(.L_x_150) ;  /* 0x0000000000bcc947 */ /* 0x000fea0003800000 */
[----:B-1234-:R-:W1:Y:S01]  /*4b80*/  LDC.64 R160, c[0x0][0x428] ;  /* 0x00010a00ffa07b82 */ /* 0x01ee620000000a00 */
[--C-:B------:R-:W-:Y:S01]  /*4b90*/  FADD.FTZ R176, R169, -R178.reuse ;  /* 0x800000b2a9b07221 */ /* 0x100fe20000010000 */
[--C-:B0-----:R-:W-:Y:S01]  /*4ba0*/  FADD.FTZ R112, R167, -R178.reuse ;  /* 0x800000b2a7707221 */ /* 0x101fe20000010000 */
[--C-:B------:R-:W-:Y:S01]  /*4bb0*/  FADD.FTZ R182, R171, -R178.reuse ;  /* 0x800000b2abb67221 */ /* 0x100fe20000010000 */
[--C-:B------:R-:W-:Y:S01]  /*4bc0*/  FADD.FTZ R114, R174, -R178.reuse ;  /* 0x800000b2ae727221 */ /* 0x100fe20000010000 */
[--C-:B------:R-:W-:Y:S01]  /*4bd0*/  FADD.FTZ R180, R172, -R178.reuse ;  /* 0x800000b2acb47221 */ /* 0x100fe20000010000 */
[--C-:B------:R-:W-:Y:S01]  /*4be0*/  FADD.FTZ R184, R170, -R178.reuse ;  /* 0x800000b2aab87221 */ /* 0x100fe20000010000 */
[--C-:B------:R-:W-:Y:S01]  /*4bf0*/  FADD.FTZ R186, R173, -R178.reuse ;  /* 0x800000b2adba7221 */ /* 0x100fe20000010000 */
[----:B------:R-:W-:Y:S01]  /*4c00*/  SHF.L.U32 R179, R61, 0x10, RZ ;  /* 0x000000103db37819 */ /* 0x000fe200000006ff */
[----:B------:R-:W-:Y:S01]  /*4c10*/  FADD.FTZ R178, R168, -R178 ;  /* 0x800000b2a8b27221 */ /* 0x000fe20000010000 */
[----:B------:R-:W-:Y:S01]  /*4c20*/  SHF.L.U32 R113, R60, 0x10, RZ ;  /* 0x000000103c717819 */ /* 0x000fe200000006ff */
[----:B------:R-:W-:Y:S01]  /*4c30*/  IMAD.U32 R181, R57, 0x10000, RZ ;  /* 0x0001000039b57824 */ /* 0x000fe200078e00ff */
[----:B------:R-:W-:Y:S01]  /*4c40*/  SHF.L.U32 R115, R56, 0x10, RZ ;  /* 0x0000001038737819 */ /* 0x000fe200000006ff */
[C---:B------:R-:W-:Y:S01]  /*4c50*/  FMUL.FTZ R176, R177.reuse, R176 ;  /* 0x000000b0b1b07220 */ /* 0x040fe20000410000 */
[----:B------:R-:W-:Y:S01]  /*4c60*/  SHF.L.U32 R183, R62, 0x10, RZ ;  /* 0x000000103eb77819 */ /* 0x000fe200000006ff */
[C---:B------:R-:W-:Y:S01]  /*4c70*/  FMUL.FTZ R112, R177.reuse, R112 ;  /* 0x00000070b1707220 */ /* 0x040fe20000410000 */
[----:B------:R-:W-:Y:S01]  /*4c80*/  SHF.L.U32 R185, R58, 0x10, RZ ;  /* 0x000000103ab97819 */ /* 0x000fe200000006ff */
[C---:B------:R-:W-:Y:S01]  /*4c90*/  FMUL.FTZ R182, R177.reuse, R182 ;  /* 0x000000b6b1b67220 */ /* 0x040fe20000410000 */
[C---:B------:R-:W-:Y:S01]  /*4ca0*/  FMUL.FTZ R114, R177.reuse, R114 ;  /* 0x00000072b1727220 */ /* 0x040fe20000410000 */
[C---:B------:R-:W-:Y:S01]  /*4cb0*/  FMUL.FTZ R180, R177.reuse, R180 ;  /* 0x000000b4b1b47220 */ /* 0x040fe20000410000 */
[C---:B------:R-:W-:Y:S01]  /*4cc0*/  FMUL.FTZ R184, R177.reuse, R184 ;  /* 0x000000b8b1b87220 */ /* 0x040fe20000410000 */
[C---:B------:R-:W-:Y:S01]  /*4cd0*/  FMUL.FTZ R186, R177.reuse, R186 ;  /* 0x000000bab1ba7220 */ /* 0x040fe20000410000 */
[----:B------:R-:W-:Y:S01]  /*4ce0*/  FMUL.FTZ R178, R177, R178 ;  /* 0x000000b2b1b27220 */ /* 0x000fe20000410000 */
[----:B------:R-:W-:Y:S01]  /*4cf0*/  FFMA.FTZ R176, R176, R179, R181 ;  /* 0x000000b3b0b07223 */ /* 0x000fe200000100b5 */
[----:B------:R-:W-:Y:S01]  /*4d00*/  FFMA.FTZ R112, R112, R113, R115 ;  /* 0x0000007170707223 */ /* 0x000fe20000010073 */
[----:B------:R-:W-:Y:S01]  /*4d10*/  FFMA.FTZ R182, R182, R183, R185 ;  /* 0x000000b7b6b67223 */ /* 0x000fe200000100b9 */
[----:B------:R-:W-:Y:S01]  /*4d20*/  SHF.L.U32 R177, R124, 0x10, RZ ;  /* 0x000000107cb17819 */ /* 0x000fe200000006ff */
[----:B------:R-:W-:Y:S01]  /*4d30*/  IMAD.U32 R187, R59, 0x10000, RZ ;  /* 0x000100003bbb7824 */ /* 0x000fe200078e00ff */
[----:B------:R-:W-:Y:S01]  /*4d40*/  SHF.L.U32 R179, R125, 0x10, RZ ;  /* 0x000000107db37819 */ /* 0x000fe200000006ff */
[----:B-1----:R-:W-:Y:S01]  /*4d50*/  IMAD.WIDE.U32 R160, R175, 0x10, R160 ;  /* 0x00000010afa07825 */ /* 0x002fe200078e00a0 */
[----:B------:R-:W-:-:S02]  /*4d60*/  SHF.L.U32 R113, R122, 0x10, RZ ;  /* 0x000000107a717819 */ /* 0x000fc400000006ff */
[----:B------:R-:W-:Y:S01]  /*4d70*/  SHF.L.U32 R181, R126, 0x10, RZ ;  /* 0x000000107eb57819 */ /* 0x000fe200000006ff */
[----:B------:R-:W-:Y:S01]  /*4d80*/  FFMA.FTZ R179, R180, R177, R179 ;  /* 0x000000b1b4b37223 */ /* 0x000fe200000100b3 */
[----:B------:R-:W-:Y:S02]  /*4d90*/  SHF.L.U32 R185, R63, 0x10, RZ ;  /* 0x000000103fb97819 */ /* 0x000fe400000006ff */
[----:B------:R-:W-:Y:S02]  /*4da0*/  SHF.L.U32 R189, R128, 0x10, RZ ;  /* 0x0000001080bd7819 */ /* 0x000fe400000006ff */
[----:B------:R-:W-:Y:S01]  /*4db0*/  SHF.L.U32 R191, R129, 0x10, RZ ;  /* 0x0000001081bf7819 */ /* 0x000fe200000006ff */
[----:B------:R-:W-:Y:S01]  /*4dc0*/  FFMA.FTZ R185, R186, R185, R187 ;  /* 0x000000b9bab97223 */ /* 0x000fe200000100bb */
[----:B------:R-:W-:Y:S02]  /*4dd0*/  SHF.L.U32 R183, R127, 0x10, RZ ;  /* 0x000000107fb77819 */ /* 0x000fe400000006ff */
[----:B------:R-:W-:Y:S01]  /*4de0*/  SHF.L.U32 R115, R123, 0x10, RZ ;  /* 0x000000107b737819 */ /* 0x000fe200000006ff */
[----:B------:R-:W-:-:S02]  /*4df0*/  FFMA.FTZ R178, R178, R189, R191 ;  /* 0x000000bdb2b27223 */ /* 0x000fc400000100bf */
[----:B------:R-:W-:Y:S02]  /*4e00*/  FFMA.FTZ R181, R184, R181, R183 ;  /* 0x000000b5b8b57223 */ /* 0x000fe400000100b7 */
[----:B------:R-:W-:Y:S01]  /*4e10*/  FFMA.FTZ R177, R114, R113, R115 ;  /* 0x0000007172b17223 */ /* 0x000fe20000010073 */
[----:B------:R-:W-:Y:S02]  /*4e20*/  F2FP.BF16.F32.PACK_AB R115, R178, R185 ;  /* 0x000000b9b273723e */ /* 0x000fe400000010ff */
[----:B------:R-:W-:Y:S02]  /*4e30*/  F2FP.BF16.F32.PACK_AB R114, R181, R182 ;  /* 0x000000b6b572723e */ /* 0x000fe400000010ff */
[----:B------:R-:W-:Y:S02]  /*4e40*/  F2FP.BF16.F32.PACK_AB R113, R179, R176 ;  /* 0x000000b0b371723e */ /* 0x000fe400000010ff */
[----:B------:R-:W-:-:S05]  /*4e50*/  F2FP.BF16.F32.PACK_AB R112, R177, R112 ;  /* 0x00000070b170723e */ /* 0x000fca00000010ff */
[----:B------:R0:W-:Y:S02]  /*4e60*/  STG.E.128 desc[UR6][R160.64], R112 ;  /* 0x00000070a0007986 */ /* 0x0001e4000c101d06 */
.L_x_150:
[----:B------:R-:W-:Y:S05]  /*4e70*/  BSYNC.RECONVERGENT B0 ;  /* 0x0000000000007941 */ /* 0x000fea0003800200 */
.L_x_149:
[----:B01234-:R-:W0:Y:S01]  /*4e80*/  LDC.64 R112, c[0x0][0x380] ;  /* 0x0000e000ff707b82 */ /* 0x01fe220000000a00 */
[----:B------:R-:W-:Y:S01]  /*4e90*/  UPLOP3.LUT UP1, UPT, UPT, UPT, UP1, 0x40, 0x4 ;  /* 0x000000000004789c */ /* 0x000fe20003f2e810 */
[----:B0-----:R-:W-:-:S04]  /*4ea0*/  IADD3 R132, PT, PT, R132, R112, RZ ;  /* 0x0000007084847210 */ /* 0x001fc80007ffe0ff */
[----:B------:R-:W-:-:S13]  /*4eb0*/  ISETP.GE.AND P1, PT, R132, R113, PT ;  /* 0x000000718400720c */ /* 0x000fda0003f26270 */
[----:B------:R-:W-:Y:S05]  /*4ec0*/  @!P1 BRA `(.L_x_151) ;  /* 0xffffffbc009c9947 */ /* 0x000fea000383ffff */
[----:B------:R-:W-:Y:S05]  /*4ed0*/  EXIT ;  /* 0x000000000000794d */ /* 0x000fea0003800000 */
.L_x_152:
        /* <DEDUP_REMOVED lines=10> */
.L_x_33984:


//--------------------- .text._ZN10layer_norm13ln_fwd_kernelINS_13Kernel_traitsI13__nv_bfloat16S2_S2_S2_fjLj5120ELj1ELj1ELj4ELj16ENS_18Kernel_traits_baseILj5120ES2_S2_S2_S2_fjLj128EEEEELb0ELb1ELb0ELb1EEEvNS_9FwdParamsE --------------------------
	.section	.text._ZN10layer_norm13ln_fwd_kernelINS_13Kernel_traitsI13__nv_bfloat16S2_S2_S2_fjLj5120ELj1ELj1ELj4ELj16ENS_18Kernel_traits_baseILj5120ES2_S2_S2_S2_fjLj128EEEEELb0ELb1ELb0ELb1EEEvNS_9FwdParamsE,"ax",@progbits
	.align	128
        .global         _ZN10layer_norm13ln_fwd_kernelINS_13Kernel_traitsI13__nv_bfloat16S2_S2_S2_fjLj5120ELj1ELj1ELj4ELj16ENS_18Kernel_traits_baseILj5120ES2_S2_S2_S2_fjLj128EEEEELb0ELb1ELb0ELb1EEEvNS_9FwdParamsE
        .type           _ZN10layer_norm13ln_fwd_kernelINS_13Kernel_traitsI13__nv_bfloat16S2_S2_S2_fjLj5120ELj1ELj1ELj4ELj16ENS_18Kernel_traits_baseILj5120ES2_S2_S2_S2_fjLj128EEEEELb0ELb1ELb0ELb1EEEvNS_9FwdParamsE,@function
        .size           _ZN10layer_norm13ln_fwd_kernelINS_13Kernel_traitsI13__nv_bfloat16S2_S2_S2_fjLj5120ELj1ELj1ELj4ELj16ENS_18Kernel_traits_baseILj5120ES2_S2_S2_S2_fjLj128EEEEELb0ELb1ELb0ELb1EEEvNS_9FwdParamsE,(.L_x_33985 - _ZN10layer_norm13ln_fwd_kernelINS_13Kernel_traitsI13__nv_bfloat16S2_S2_S2_fjLj5120ELj1ELj1ELj4ELj16ENS_18Kernel_traits_baseILj5120ES2_S2_S2_S2_fjLj128EEEEELb0ELb1ELb0ELb1EEEvNS_9FwdParamsE)
        .other          _ZN10layer_norm13ln_fwd_kernelINS_13Kernel_traitsI13__nv_bfloat16S2_S2_S2_fjLj5120ELj1ELj1ELj4ELj16ENS_18Kernel_traits_baseILj5120ES2_S2_S2_S2_fjLj128EEEEELb0ELb1ELb0ELb1EEEvNS_9FwdParamsE,@"STO_CUDA_ENTRY STV_DEFAULT"
_ZN10layer_norm13ln_fwd_kernelINS_13Kernel_traitsI13__nv_bfloat16S2_S2_S2_fjLj5120ELj1ELj1ELj4ELj16ENS_18Kernel_traits_baseILj5120ES2_S2_S2_S2_fjLj128EEEEELb0ELb1ELb0ELb1EEEvNS_9FwdParamsE:
.text._ZN10layer_norm13ln_fwd_kernelINS_13Kernel_traitsI13__nv_bfloat16S2_S2_S2_fjLj5120ELj1ELj1ELj4ELj16ENS_18Kernel_traits_baseILj5120ES2_S2_S2_S2_fjLj128EEEEELb0ELb1ELb0ELb1EEEvNS_9FwdParamsE:
[----:B------:R-:W-:Y:S01]  /*0000*/  LDC R1, c[0x0][0x37c] ;  /* 0x0000df00ff017b82 */ /* 0x000fe20000000800 */
[----:B------:R-:W0:Y:S01]  /*0010*/  LDCU.64 UR4, c[0x0][0x438] ;  /* 0x00008700ff0477ac */ /* 0x000e220008000a00 */
[----:B------:R-:W1:Y:S06]  /*0020*/  S2R R9, SR_TID.X ;  /* 0x0000000000097919 */ /* 0x000e6c0000002100 */
[----:B------:R-:W2:Y:S01]  /*0030*/  S2UR UR6, SR_CTAID.X ;  /* 0x00000000000679c3 */ /* 0x000ea20000002500 */
[----:B------:R-:W3:Y:S01]  /*0040*/  LDCU.64 UR8, c[0x0][0x358] ;  /* 0x00006b00ff0877ac */ /* 0x000ee20008000a00 */
[----:B0-----:R-:W-:-:S04]  /*0050*/  UISETP.NE.U32.AND UP0, UPT, UR4, URZ, UPT ;  /* 0x000000ff0400728c */ /* 0x001fc8000bf05070 */
[----:B------:R-:W-:-:S09]  /*0060*/  UISETP.NE.AND.EX UP0, UPT, UR5, URZ, UPT, UP0 ;  /* 0x000000ff0500728c */ /* 0x000fd2000bf05300 */
[----:B--23--:R-:W-:Y:S05]  /*0070*/  BRA.U !UP0, `(.L_x_153) ;  /* 0x0000000108587547 */ /* 0x00cfea000b800000 */
[----:B------:R-:W1:Y:S08]  /*0080*/  LDC.64 R2, c[0x0][0x3d0] ;  /* 0x0000f400ff027b82 */ /* 0x000e700000000a00 */
[----:B------:R-:W0:Y:S08]  /*0090*/  LDC.64 R4, c[0x0][0x438] ;  /* 0x00010e00ff047b82 */ /* 0x000e300000000a00 */
[----:B------:R-:W2:Y:S01]  /*00a0*/  LDC.64 R6, c[0x0][0x3e8] ;  /* 0x0000fa00ff067b82 */ /* 0x000ea20000000a00 */
[----:B-1----:R-:W-:-:S05]  /*00b0*/  IMAD.WIDE.U32 R2, R9, 0x10, R2 ;  /* 0x0000001009027825 */ /* 0x002fca00078e0002 */
[----:B------:R1:W5:Y:S01]  /*00c0*/  LDG.E.128 R20, desc[UR8][R2.64] ;  /* 0x0000000802147981 */ /* 0x000362000c1e1d00 */
[----:B0-----:R-:W-:-:S03]  /*00d0*/  IMAD.WIDE.U32 R4, R9, 0x10, R4 ;  /* 0x0000001009047825 */ /* 0x001fc600078e0004 */
[----:B------:R1:W5:Y:S04]  /*00e0*/  LDG.E.128 R24, desc[UR8][R2.64+0x800] ;  /* 0x0008000802187981 */ /* 0x000368000c1e1d00 */
[----:B------:R1:W5:Y:S01]  /*00f0*/  LDG.E.128 R28, desc[UR8][R2.64+0x1000] ;  /* 0x00100008021c7981 */ /* 0x000362000c1e1d00 */
[----:B--2---:R-:W-:-:S03]  /*0100*/  IMAD.WIDE.U32 R6, R9, 0x10, R6 ;  /* 0x0000001009067825 */ /* 0x004fc600078e0006 */
[----:B------:R1:W5:Y:S04]  /*0110*/  LDG.E.128 R32, desc[UR8][R2.64+0x1800] ;  /* 0x0018000802207981 */ /* 0x000368000c1e1d00 */
        /* <DEDUP_REMOVED lines=10> */
[----:B------:R1:W5:Y:S01]  /*01c0*/  LDG.E.128 R76, desc[UR8][R6.64+0x2000] ;  /* 0x00200008064c7981 */ /* 0x000362000c1e1d00 */
[----:B------:R-:W-:Y:S05]  /*01d0*/  BRA `(.L_x_154) ;  /* 0x0000000000607947 */ /* 0x000fea0003800000 */
.L_x_153:
[----:B------:R-:W1:Y:S08]  /*01e0*/  LDC.64 R2, c[0x0][0x3d0] ;  /* 0x0000f400ff027b82 */ /* 0x000e700000000a00 */
[----:B------:R-:W0:Y:S01]  /*01f0*/  LDC.64 R4, c[0x0][0x3e8] ;  /* 0x0000fa00ff047b82 */ /* 0x000e220000000a00 */
[----:B-1----:R-:W-:-:S05]  /*0200*/  IMAD.WIDE.U32 R2, R9, 0x10, R2 ;  /* 0x0000001009027825 */ /* 0x002fca00078e0002 */
[----:B------:R1:W5:Y:S01]  /*0210*/  LDG.E.128 R20, desc[UR8][R2.64] ;  /* 0x0000000802147981 */ /* 0x000362000c1e1d00 */
[----:B0-----:R-:W-:-:S03]  /*0220*/  IMAD.WIDE.U32 R4, R9, 0x10, R4 ;  /* 0x0000001009047825 */ /* 0x001fc600078e0004 */
        /* <DEDUP_REMOVED lines=9> */
[----:B------:R-:W-:-:S02]  /*02c0*/  CS2R R58, SRZ ;  /* 0x00000000003a7805 */ /* 0x000fc4000001ff00 */
[----:B------:R-:W-:Y:S02]  /*02d0*/  CS2R R56, SRZ ;  /* 0x0000000000387805 */ /* 0x000fe4000001ff00 */
[----:B------:R-:W-:Y:S02]  /*02e0*/  CS2R R54, SRZ ;  /* 0x0000000000367805 */ /* 0x000fe4000001ff00 */
[----:B------:R-:W-:Y:S02]  /*02f0*/  CS2R R52, SRZ ;  /* 0x0000000000347805 */ /* 0x000fe4000001ff00 */
[----:B------:R-:W-:Y:S02]  /*0300*/  CS2R R50, SRZ ;  /* 0x0000000000327805 */ /* 0x000fe4000001ff00 */
[----:B------:R-:W-:Y:S02]  /*0310*/  CS2R R48, SRZ ;  /* 0x0000000000307805 */ /* 0x000fe4000001ff00 */
[----:B------:R-:W-:-:S02]  /*0320*/  CS2R R46, SRZ ;  /* 0x00000000002e7805 */ /* 0x000fc4000001ff00 */
[----:B------:R-:W-:Y:S02]  /*0330*/  CS2R R44, SRZ ;  /* 0x00000000002c7805 */ /* 0x000fe4000001ff00 */
[----:B------:R-:W-:Y:S02]  /*0340*/  CS2R R42, SRZ ;  /* 0x00000000002a7805 */ /* 0x000fe4000001ff00 */
[----:B-1----:R-:W-:-:S07]  /*0350*/  CS2R R40, SRZ ;  /* 0x0000000000287805 */ /* 0x002fce000001ff00 */
.L_x_154:
[----:B------:R-:W0:Y:S02]  /*0360*/  LDCU UR4, c[0x0][0x384] ;  /* 0x00007080ff0477ac */ /* 0x000e240008000800 */
[----:B0-----:R-:W-:-:S06]  /*0370*/  UISETP.GE.AND UP0, UPT, UR6, UR4, UPT ;  /* 0x000000040600728c */ /* 0x001fcc000bf06270 */
[----:B------:R-:W-:-:S13]  /*0380*/  PLOP3.LUT P0, PT, PT, PT, UP0, 0x80, 0x8 ;  /* 0x000000000008781c */ /* 0x000fda0003f0f008 */
[----:B------:R-:W-:Y:S05]  /*0390*/  @P0 EXIT ;  /* 0x000000000000094d */ /* 0x000fea0003800000 */
[----:B------:R-:W0:Y:S01]  /*03a0*/  LDCU.64 UR4, c[0x0][0x3e0] ;  /* 0x00007c00ff0477ac */ /* 0x000e220008000a00 */
[----:B-----5:R-:W-:Y:S02]  /*03b0*/  PRMT R131, R33, 0x7632, R131 ;  /* 0x0000763221837816 */ /* 0x020fe40000000083 */
[----:B------:R-:W-:Y:S01]  /*03c0*/  PRMT R130, R52, 0x7632, R130 ;  /* 0x0000763234827816 */ /* 0x000fe20000000082 */
[----:B------:R-:W-:Y:S01]  /*03d0*/  UPLOP3.LUT UP1, UPT, UPT, UPT, UPT, 0x40, 0x4 ;  /* 0x000000000004789c */ /* 0x000fe20003f2e870 */
[----:B------:R-:W-:Y:S01]  /*03e0*/  PRMT R129, R32, 0x7632, R129 ;  /* 0x0000763220817816 */ /* 0x000fe20000000081 */
[----:B------:R-:W2:Y:S01]  /*03f0*/  LDCU UR7, c[0x0][0x388] ;  /* 0x00007100ff0777ac */ /* 0x000ea20008000800 */
[----:B------:R-:W-:Y:S02]  /*0400*/  PRMT R128, R51, 0x7632, R128 ;  /* 0x0000763233807816 */ /* 0x000fe40000000080 */
[----:B------:R-:W-:Y:S01]  /*0410*/  PRMT R127, R31, 0x7632, R127 ;  /* 0x000076321f7f7816 */ /* 0x000fe2000000007f */
[----:B------:R-:W3:Y:S01]  /*0420*/  LDCU.U8 UR12, c[0x0][0x410] ;  /* 0x00008200ff0c77ac */ /* 0x000ee20008000000 */
[----:B------:R-:W-:-:S02]  /*0430*/  PRMT R126, R50, 0x7632, R126 ;  /* 0x00007632327e7816 */ /* 0x000fc4000000007e */
[----:B------:R-:W-:Y:S01]  /*0440*/  PRMT R0, R30, 0x7632, R0 ;  /* 0x000076321e007816 */ /* 0x000fe20000000000 */
[----:B------:R-:W4:Y:S01]  /*0450*/  LDCU UR13, c[0x0][0x400] ;  /* 0x00008000ff0d77ac */ /* 0x000f220008000800 */
[----:B-1----:R-:W-:Y:S02]  /*0460*/  PRMT R2, R49, 0x7632, R2 ;  /* 0x0000763231027816 */ /* 0x002fe40000000002 */
[----:B------:R-:W-:Y:S01]  /*0470*/  PRMT R3, R29, 0x7632, R3 ;  /* 0x000076321d037816 */ /* 0x000fe20000000003 */
[----:B0-----:R-:W-:Y:S01]  /*0480*/  UISETP.NE.U32.AND UP0, UPT, UR4, URZ, UPT ;  /* 0x000000ff0400728c */ /* 0x001fe2000bf05070 */
[----:B------:R-:W-:Y:S01]  /*0490*/  PRMT R4, R48, 0x7632, R4 ;  /* 0x0000763230047816 */ /* 0x000fe20000000004 */
[----:B------:R-:W0:Y:S01]  /*04a0*/  LDCU.64 UR10, c[0x0][0x3a0] ;  /* 0x00007400ff0a77ac */ /* 0x000e220008000a00 */
[----:B------:R-:W-:Y:S02]  /*04b0*/  PRMT R5, R28, 0x7632, R5 ;  /* 0x000076321c057816 */ /* 0x000fe40000000005 */
[----:B------:R-:W-:Y:S01]  /*04c0*/  PRMT R6, R47, 0x7632, R6 ;  /* 0x000076322f067816 */ /* 0x000fe20000000006 */
[----:B------:R-:W-:Y:S01]  /*04d0*/  UISETP.NE.AND.EX UP0, UPT, UR5, URZ, UPT, UP0 ;  /* 0x000000ff0500728c */ /* 0x000fe2000bf05300 */
[----:B------:R-:W-:Y:S01]  /*04e0*/  PRMT R7, R27, 0x7632, R7 ;  /* 0x000076321b077816 */ /* 0x000fe20000000007 */
[----:B------:R-:W1:Y:S01]  /*04f0*/  LDCU.64 UR14, c[0x0][0x380] ;  /* 0x00007000ff0e77ac */ /* 0x000e620008000a00 */
        /* <DEDUP_REMOVED lines=33> */
[----:B01234-:R-:W-:-:S07]  /*0710*/  PRMT R125, R60, 0x7632, R125 ;  /* 0x000076323c7d7816 */ /* 0x01ffce000000007d */
.L_x_169:
[----:B0-----:R-:W0:Y:S01]  /*0720*/  @UP0 LDCU.64 UR4, c[0x0][0x3e0] ;  /* 0x00007c00ff0407ac */ /* 0x001e220008000a00 */
[----:B------:R-:W1:Y:S01]  /*0730*/  S2R R93, SR_TID.X ;  /* 0x00000000005d7919 */ /* 0x000e620000002100 */
[----:B------:R-:W-:Y:S01]  /*0740*/  PLOP3.LUT P0, PT, PT, PT, UP0, 0x80, 0x8 ;  /* 0x000000000008781c */ /* 0x000fe20003f0f008 */
[----:B------:R-:W2:Y:S01]  /*0750*/  LDC.64 R158, c[0x0][0x390] ;  /* 0x0000e400ff9e7b82 */ /* 0x000ea20000000a00 */
[----:B0-----:R-:W-:-:S06]  /*0760*/  @UP0 UIMAD.WIDE UR4, UR6, 0x2, UR4 ;  /* 0x00000002060408a5 */ /* 0x001fcc000f8e0204 */
[----:B------:R-:W-:Y:S01]  /*0770*/  MOV R88, UR4 ;  /* 0x0000000400587c02 */ /* 0x000fe20008000f00 */
[----:B------:R-:W-:Y:S01]  /*0780*/  UIMAD UR4, UR6, UR7, URZ ;  /* 0x00000007060472a4 */ /* 0x000fe2000f8e02ff */
[----:B------:R-:W-:-:S03]  /*0790*/  MOV R89, UR5 ;  /* 0x0000000500597c02 */ /* 0x000fc60008000f00 */
[----:B------:R-:W-:Y:S02]  /*07a0*/  USHF.R.S32.HI UR5, URZ, 0x1f, UR4 ;  /* 0x0000001fff057899 */ /* 0x000fe40008011404 */
[----:B------:R-:W3:Y:S02]  /*07b0*/  @P0 LDG.E.U16 R88, desc[UR8][R88.64] ;  /* 0x0000000858580981 */ /* 0x000ee4000c1e1500 */
[----:B------:R-:W-:-:S06]  /*07c0*/  ULEA.HI UR5, UR5, UR4, URZ, 0x3 ;  /* 0x0000000405057291 */ /* 0x000fcc000f8f18ff */
[----:B------:R-:W-:-:S04]  /*07d0*/  MOV R92, UR5 ;  /* 0x00000005005c7c02 */ /* 0x000fc80008000f00 */
[----:B-1----:R-:W-:-:S05]  /*07e0*/  LEA.HI.SX32 R92, R92, R93, 0x1d ;  /* 0x0000005d5c5c7211 */ /* 0x002fca00078feaff */
[----:B--2---:R-:W-:-:S06]  /*07f0*/  IMAD.WIDE.U32 R84, R92, 0x10, R158 ;  /* 0x000000105c547825 */ /* 0x004fcc00078e009e */
[----:B------:R-:W5:Y:S01]  /*0800*/  LDG.E.128 R84, desc[UR8][R84.64] ;  /* 0x0000000854547981 */ /* 0x000f62000c1e1d00 */
[----:B------:R-:W-:Y:S01]  /*0810*/  UMOV UR4, 0x3f800000 ;  /* 0x3f80000000047882 */ /* 0x000fe20000000000 */
[----:B---3--:R-:W-:Y:S02]  /*0820*/  @P0 R2UR UR5, R88 ;  /* 0x00000000580502ca */ /* 0x008fe400000e0000 */
[----:B------:R-:W-:-:S04]  /*0830*/  ISETP.NE.U32.AND P0, PT, RZ, UR10, PT ;  /* 0x0000000aff007c0c */ /* 0x000fc8000bf05070 */
[----:B------:R-:W-:-:S07]  /*0840*/  ISETP.NE.AND.EX P0, PT, RZ, UR11, PT, P0 ;  /* 0x0000000bff007c0c */ /* 0x000fce000bf05300 */
[----:B------:R-:W-:-:S06]  /*0850*/  @UP0 USHF.L.U32 UR4, UR5, 0x10, URZ ;  /* 0x0000001005040899 */ /* 0x000fcc00080006ff */
[----:B------:R-:W-:Y:S06]  /*0860*/  @!P0 BRA `(.L_x_155) ;  /* 0x0000000000e08947 */ /* 0x000fec0003800000 */
[----:B------:R-:W0:Y:S02]  /*0870*/  LDC.64 R80, c[0x0][0x3a0] ;  /* 0x0000e800ff507b82 */ /* 0x000e240000000a00 */
[----:B0-----:R-:W-:-:S06]  /*0880*/  IMAD.WIDE.U32 R80, R92, 0x10, R80 ;  /* 0x000000105c507825 */ /* 0x001fcc00078e0050 */
[----:B------:R-:W2:Y:S01]  /*0890*/  LDG.E.128 R80, desc[UR8][R80.64] ;  /* 0x0000000850507981 */ /* 0x000ea2000c1e1d00 */
[----:B-----5:R-:W-:Y:S01]  /*08a0*/  PRMT R88, R84, 0x7632, R88 ;  /* 0x0000763254587816 */ /* 0x020fe20000000058 */
[----:B------:R-:W-:Y:S01]  /*08b0*/  IMAD.U32 R103, R63, 0x10000, RZ ;  /* 0x000100003f677824 */ /* 0x000fe200078e00ff */
[C---:B------:R-:W-:Y:S01]  /*08c0*/  SHF.L.U32 R90, R85.reuse, 0x10, RZ ;  /* 0x00000010555a7819 */ /* 0x040fe200000006ff */
[----:B------:R-:W-:Y:S01]  /*08d0*/  IMAD.U32 R132, R122, 0x10000, RZ ;  /* 0x000100007a847824 */ /* 0x000fe200078e00ff */
[----:B------:R-:W-:Y:S02]  /*08e0*/  SHF.L.U32 R84, R84, 0x10, RZ ;  /* 0x0000001054547819 */ /* 0x000fe400000006ff */
[----:B------:R-:W-:Y:S01]  /*08f0*/  PRMT R89, R85, 0x7632, R89 ;  /* 0x0000763255597816 */ /* 0x000fe20000000059 */
[----:B------:R-:W-:Y:S01]  /*0900*/  FMUL.FTZ R90, R90, UR4 ;  /* 0x000000045a5a7c20 */ /* 0x000fe20008410000 */
[C---:B------:R-:W-:Y:S01]  /*0910*/  PRMT R101, R87.reuse, 0x7632, R101 ;  /* 0x0000763257657816 */ /* 0x040fe20000000065 */
[----:B------:R-:W-:Y:S01]  /*0920*/  FMUL.FTZ R84, R84, UR4 ;  /* 0x0000000454547c20 */ /* 0x000fe20008410000 */
[----:B------:R-:W-:-:S02]  /*0930*/  SHF.L.U32 R96, R87, 0x10, RZ ;  /* 0x0000001057607819 */ /* 0x000fc400000006ff */
[----:B------:R-:W-:Y:S02]  /*0940*/  SHF.L.U32 R91, R61, 0x10, RZ ;  /* 0x000000103d5b7819 */ /* 0x000fe400000006ff */
[----:B------:R-:W-:Y:S01]  /*0950*/  PRMT R94, R86, 0x7632, R94 ;  /* 0x00007632565e7816 */ /* 0x000fe2000000005e */
[----:B------:R-:W-:Y:S01]  /*0960*/  FMUL.FTZ R96, R96, UR4 ;  /* 0x0000000460607c20 */ /* 0x000fe20008410000 */
[----:B------:R-:W-:Y:S02]  /*0970*/  SHF.L.U32 R85, R60, 0x10, RZ ;  /* 0x000000103c557819 */ /* 0x000fe400000006ff */
[----:B------:R-:W-:Y:S02]  /*0980*/  SHF.L.U32 R86, R86, 0x10, RZ ;  /* 0x0000001056567819 */ /* 0x000fe400000006ff */
[----:B------:R-:W-:Y:S02]  /*0990*/  SHF.L.U32 R97, R62, 0x10, RZ ;  /* 0x000000103e617819 */ /* 0x000fe400000006ff */
[----:B------:R-:W-:Y:S01]  /*09a0*/  SHF.L.U32 R89, R89, 0x10, RZ ;  /* 0x0000001059597819 */ /* 0x000fe200000006ff */
[----:B------:R-:W-:Y:S01]  /*09b0*/  FMUL.FTZ R86, R86, UR4 ;  /* 0x0000000456567c20 */ /* 0x000fe20008410000 */
[----:B------:R-:W-:-:S02]  /*09c0*/  SHF.L.U32 R94, R94, 0x10, RZ ;  /* 0x000000105e5e7819 */ /* 0x000fc400000006ff */
[----:B------:R-:W-:Y:S01]  /*09d0*/  SHF.L.U32 R101, R101, 0x10, RZ ;  /* 0x0000001065657819 */ /* 0x000fe200000006ff */
[----:B------:R-:W-:Y:S01]  /*09e0*/  FMUL.FTZ R89, R89, UR4 ;  /* 0x0000000459597c20 */ /* 0x000fe20008410000 */
[----:B------:R-:W-:Y:S01]  /*09f0*/  SHF.L.U32 R88, R88, 0x10, RZ ;  /* 0x0000001058587819 */ /* 0x000fe200000006ff */
[----:B------:R-:W-:Y:S02]  /*0a00*/  FMUL.FTZ R94, R94, UR4 ;  /* 0x000000045e5e7c20 */ /* 0x000fe40008410000 */
[----:B------:R-:W-:Y:S02]  /*0a10*/  FMUL.FTZ R101, R101, UR4 ;  /* 0x0000000465657c20 */ /* 0x000fe40008410000 */
[----:B------:R-:W-:Y:S01]  /*0a20*/  FMUL.FTZ R88, R88, UR4 ;  /* 0x0000000458587c20 */ /* 0x000fe20008410000 */
[----:B--2---:R-:W-:Y:S02]  /*0a30*/  SHF.L.U32 R95, R81, 0x10, RZ ;  /* 0x00000010515f7819 */ /* 0x004fe400000006ff */
[----:B------:R-:W-:-:S02]  /*0a40*/  SHF.L.U32 R87, R80, 0x10, RZ ;  /* 0x0000001050577819 */ /* 0x000fc400000006ff */
[----:B------:R-:W-:Y:S01]  /*0a50*/  SHF.L.U32 R99, R82, 0x10, RZ ;  /* 0x0000001052637819 */ /* 0x000fe200000006ff */
[----:B------:R-:W-:Y:S01]  /*0a60*/  FFMA.FTZ R100, R90, R91, R95 ;  /* 0x0000005b5a647223 */ /* 0x000fe2000001005f */
[----:B------:R-:W-:Y:S01]  /*0a70*/  PRMT R90, R83, 0x7632, R90 ;  /* 0x00007632535a7816 */ /* 0x000fe2000000005a */
[----:B------:R-:W-:Y:S01]  /*0a80*/  FFMA.FTZ R102, R84, R85, R87 ;  /* 0x0000005554667223 */ /* 0x000fe20000010057 */
[----:B------:R-:W-:Y:S01]  /*0a90*/  PRMT R85, R81, 0x7632, R85 ;  /* 0x0000763251557816 */ /* 0x000fe20000000055 */
[----:B------:R-:W-:Y:S01]  /*0aa0*/  FFMA.FTZ R98, R86, R97, R99 ;  /* 0x0000006156627223 */ /* 0x000fe20000010063 */
[----:B------:R-:W-:Y:S02]  /*0ab0*/  PRMT R87, R82, 0x7632, R87 ;  /* 0x0000763252577816 */ /* 0x000fe40000000057 */
[----:B------:R-:W-:Y:S02]  /*0ac0*/  PRMT R84, R80, 0x7632, R84 ;  /* 0x0000763250547816 */ /* 0x000fe40000000054 */
        /* <DEDUP_REMOVED lines=8> */
[----:B------:R-:W-:Y:S01]  /*0b50*/  SHF.L.U32 R87, R87, 0x10, RZ ;  /* 0x0000001057577819 */ /* 0x000fe200000006ff */
[----:B------:R-:W-:Y:S01]  /*0b60*/  FFMA.FTZ R97, R89, R86, R90 ;  /* 0x0000005659617223 */ /* 0x000fe2000001005a */
[----:B------:R-:W-:-:S03]  /*0b70*/  SHF.L.U32 R85, R84, 0x10, RZ ;  /* 0x0000001054557819 */ /* 0x000fc600000006ff */
[----:B------:R-:W-:Y:S01]  /*0b80*/  FFMA.FTZ R99, R94, R99, R87 ;  /* 0x000000635e637223 */ /* 0x000fe20000010057 */
[----:B------:R-:W-:Y:S01]  /*0b90*/  F2FP.BF16.F32.PACK_AB R87, R101, R96 ;  /* 0x000000606557723e */ /* 0x000fe200000010ff */
[----:B------:R-:W-:Y:S01]  /*0ba0*/  FFMA.FTZ R95, R88, R95, R85 ;  /* 0x0000005f585f7223 */ /* 0x000fe20000010055 */
[----:B------:R-:W-:Y:S02]  /*0bb0*/  F2FP.BF16.F32.PACK_AB R85, R97, R100 ;  /* 0x000000646155723e */ /* 0x000fe400000010ff */
[----:B------:R-:W-:Y:S02]  /*0bc0*/  F2FP.BF16.F32.PACK_AB R86, R99, R98 ;  /* 0x000000626356723e */ /* 0x000fe400000010ff */
[----:B------:R-:W-:Y:S01]  /*0bd0*/  F2FP.BF16.F32.PACK_AB R84, R95, R102 ;  /* 0x000000665f54723e */ /* 0x000fe200000010ff */
[----:B------:R-:W-:Y:S06]  /*0be0*/  BRA `(.L_x_156) ;  /* 0x0000000000a07947 */ /* 0x000fec0003800000 */
.L_x_155:
[----:B-----5:R-:W-:Y:S02]  /*0bf0*/  PRMT R88, R84, 0x7632, R88 ;  /* 0x0000763254587816 */ /* 0x020fe40000000058 */
[----:B------:R-:W-:Y:S02]  /*0c00*/  PRMT R91, R86, 0x7632, R91 ;  /* 0x00007632565b7816 */ /* 0x000fe4000000005b */
[----:B------:R-:W-:Y:S02]  /*0c10*/  SHF.L.U32 R84, R84, 0x10, RZ ;  /* 0x0000001054547819 */ /* 0x000fe400000006ff */
[----:B------:R-:W-:Y:S02]  /*0c20*/  SHF.L.U32 R86, R86, 0x10, RZ ;  /* 0x0000001056567819 */ /* 0x000fe400000006ff */
[----:B------:R-:W-:Y:S01]  /*0c30*/  PRMT R89, R85, 0x7632, R89 ;  /* 0x0000763255597816 */ /* 0x000fe20000000059 */
[----:B------:R-:W-:Y:S01]  /*0c40*/  FMUL.FTZ R84, R84, UR4 ;  /* 0x0000000454547c20 */ /* 0x000fe20008410000 */
[----:B------:R-:W-:Y:S01]  /*0c50*/  PRMT R94, R87, 0x7632, R94 ;  /* 0x00007632575e7816 */ /* 0x000fe2000000005e */
[----:B------:R-:W-:Y:S01]  /*0c60*/  FMUL.FTZ R86, R86, UR4 ;  /* 0x0000000456567c20 */ /* 0x000fe20008410000 */
[----:B------:R-:W-:-:S02]  /*0c70*/  SHF.L.U32 R90, R85, 0x10, RZ ;  /* 0x00000010555a7819 */ /* 0x000fc400000006ff */
[----:B------:R-:W-:Y:S02]  /*0c80*/  SHF.L.U32 R85, R60, 0x10, RZ ;  /* 0x000000103c557819 */ /* 0x000fe400000006ff */
[----:B------:R-:W-:Y:S01]  /*0c90*/  SHF.L.U32 R95, R62, 0x10, RZ ;  /* 0x000000103e5f7819 */ /* 0x000fe200000006ff */
[----:B------:R-:W-:Y:S01]  /*0ca0*/  FMUL.FTZ R90, R90, UR4 ;  /* 0x000000045a5a7c20 */ /* 0x000fe20008410000 */
[----:B------:R-:W-:Y:S01]  /*0cb0*/  SHF.L.U32 R96, R87, 0x10, RZ ;  /* 0x0000001057607819 */ /* 0x000fe200000006ff */
[----:B------:R-:W-:Y:S01]  /*0cc0*/  FMUL.FTZ R102, R84, R85 ;  /* 0x0000005554667220 */ /* 0x000fe20000410000 */
[----:B------:R-:W-:Y:S01]  /*0cd0*/  SHF.L.U32 R94, R94, 0x10, RZ ;  /* 0x000000105e5e7819 */ /* 0x000fe200000006ff */
[----:B------:R-:W-:Y:S01]  /*0ce0*/  FMUL.FTZ R98, R86, R95 ;  /* 0x0000005f56627220 */ /* 0x000fe20000410000 */
[----:B------:R-:W-:Y:S01]  /*0cf0*/  SHF.L.U32 R91, R91, 0x10, RZ ;  /* 0x000000105b5b7819 */ /* 0x000fe200000006ff */
[----:B------:R-:W-:Y:S01]  /*0d00*/  FMUL.FTZ R96, R96, UR4 ;  /* 0x0000000460607c20 */ /* 0x000fe20008410000 */
[----:B------:R-:W-:Y:S01]  /*0d10*/  SHF.L.U32 R89, R89, 0x10, RZ ;  /* 0x0000001059597819 */ /* 0x000fe200000006ff */
[----:B------:R-:W-:Y:S01]  /*0d20*/  IMAD.U32 R87, R61, 0x10000, RZ ;  /* 0x000100003d577824 */ /* 0x000fe200078e00ff */
[----:B------:R-:W-:Y:S01]  /*0d30*/  SHF.L.U32 R88, R88, 0x10, RZ ;  /* 0x0000001058587819 */ /* 0x000fe200000006ff */
[----:B------:R-:W-:Y:S01]  /*0d40*/  FMUL.FTZ R94, R94, UR4 ;  /* 0x000000045e5e7c20 */ /* 0x000fe20008410000 */
[----:B------:R-:W-:Y:S01]  /*0d50*/  SHF.L.U32 R97, R63, 0x10, RZ ;  /* 0x000000103f617819 */ /* 0x000fe200000006ff */
[----:B------:R-:W-:Y:S01]  /*0d60*/  FMUL.FTZ R91, R91, UR4 ;  /* 0x000000045b5b7c20 */ /* 0x000fe20008410000 */
[----:B------:R-:W-:Y:S01]  /*0d70*/  SHF.L.U32 R95, R125, 0x10, RZ ;  /* 0x000000107d5f7819 */ /* 0x000fe200000006ff */
[----:B------:R-:W-:Y:S01]  /*0d80*/  FMUL.FTZ R89, R89, UR4 ;  /* 0x0000000459597c20 */ /* 0x000fe20008410000 */
[----:B------:R-:W-:Y:S01]  /*0d90*/  SHF.L.U32 R84, R124, 0x10, RZ ;  /* 0x000000107c547819 */ /* 0x000fe200000006ff */
[----:B------:R-:W-:Y:S01]  /*0da0*/  FMUL.FTZ R88, R88, UR4 ;  /* 0x0000000458587c20 */ /* 0x000fe20008410000 */
        /* <DEDUP_REMOVED lines=12> */
.L_x_156:
[----:B------:R-:W0:Y:S01]  /*0e70*/  LDC.64 R166, c[0x0][0x3a8] ;  /* 0x0000ea00ffa67b82 */ /* 0x000e220000000a00 */
[----:B------:R-:W-:-:S04]  /*0e80*/  VIADD R94, R92, 0x80 ;  /* 0x000000805c5e7836 */ /* 0x000fc80000000000 */
[----:B------:R-:W-:-:S03]  /*0e90*/  IMAD.WIDE.U32 R88, R94, 0x10, R158 ;  /* 0x000000105e587825 */ /* 0x000fc600078e009e */
[----:B------:R-:W1:Y:S01]  /*0ea0*/  @P0 LDC.64 R132, c[0x0][0x3a0] ;  /* 0x0000e800ff840b82 */ /* 0x000e620000000a00 */
[----:B0-----:R-:W-:-:S05]  /*0eb0*/  IMAD.WIDE.U32 R134, R92, 0x10, R166 ;  /* 0x000000105c867825 */ /* 0x001fca00078e00a6 */
[----:B------:R0:W-:Y:S01]  /*0ec0*/  STG.E.128 desc[UR8][R134.64], R84 ;  /* 0x0000005486007986 */ /* 0x0001e2000c101d08 */
[----:B-1----:R-:W-:-:S03]  /*0ed0*/  @P0 IMAD.WIDE.U32 R132, R94, 0x10, R132 ;  /* 0x000000105e840825 */ /* 0x002fc600078e0084 */
[----:B------:R-:W5:Y:S04]  /*0ee0*/  LDG.E.128 R88, desc[UR8][R88.64] ;  /* 0x0000000858587981 */ /* 0x000f68000c1e1d00 */
[----:B------:R0:W5:Y:S01]  /*0ef0*/  @P0 LDG.E.128 R80, desc[UR8][R132.64] ;  /* 0x0000000884500981 */ /* 0x000162000c1e1d00 */
[----:B------:R-:W-:Y:S05]  /*0f00*/  @!P0 BRA `(.L_x_157) ;  /* 0x0000000000d48947 */ /* 0x000fea0003800000 */
[----:B0----5:R-:W-:Y:S01]  /*0f10*/  PRMT R86, R89, 0x7632, R86 ;  /* 0x0000763259567816 */ /* 0x021fe20000000056 */
[----:B------:R-:W-:Y:S01]  /*0f20*/  IMAD.U32 R140, R67, 0x10000, RZ ;  /* 0x00010000438c7824 */ /* 0x000fe200078e00ff */
[C---:B------:R-:W-:Y:S02]  /*0f30*/  PRMT R84, R88.reuse, 0x7632, R84 ;  /* 0x0000763258547816 */ /* 0x040fe40000000054 */
[----:B------:R-:W-:Y:S02]  /*0f40*/  SHF.L.U32 R89, R89, 0x10, RZ ;  /* 0x0000001059597819 */ /* 0x000fe400000006ff */
[----:B------:R-:W-:Y:S02]  /*0f50*/  SHF.L.U32 R88, R88, 0x10, RZ ;  /* 0x0000001058587819 */ /* 0x000fe400000006ff */
[C---:B------:R-:W-:Y:S01]  /*0f60*/  PRMT R103, R90.reuse, 0x7632, R103 ;  /* 0x000076325a677816 */ /* 0x040fe20000000067 */
[----:B------:R-:W-:Y:S01]  /*0f70*/  FMUL.FTZ R89, R89, UR4 ;  /* 0x0000000459597c20 */ /* 0x000fe20008410000 */
[----:B------:R-:W-:Y:S01]  /*0f80*/  SHF.L.U32 R132, R90, 0x10, RZ ;  /* 0x000000105a847819 */ /* 0x000fe200000006ff */
[----:B------:R-:W-:Y:S01]  /*0f90*/  FMUL.FTZ R88, R88, UR4 ;  /* 0x0000000458587c20 */ /* 0x000fe20008410000 */
[----:B------:R-:W-:-:S02]  /*0fa0*/  SHF.L.U32 R134, R91, 0x10, RZ ;  /* 0x000000105b867819 */ /* 0x000fc400000006ff */
[----:B------:R-:W-:Y:S01]  /*0fb0*/  SHF.L.U32 R136, R65, 0x10, RZ ;  /* 0x0000001041887819 */ /* 0x000fe200000006ff */
[----:B------:R-:W-:Y:S01]  /*0fc0*/  FMUL.FTZ R132, R132, UR4 ;  /* 0x0000000484847c20 */ /* 0x000fe20008410000 */
[----:B------:R-:W-:Y:S01]  /*0fd0*/  SHF.L.U32 R90, R81, 0x10, RZ ;  /* 0x00000010515a7819 */ /* 0x000fe200000006ff */
[----:B------:R-:W-:Y:S01]  /*0fe0*/  FMUL.FTZ R135, R134, UR4 ;  /* 0x0000000486877c20 */ /* 0x000fe20008410000 */
[----:B------:R-:W-:Y:S02]  /*0ff0*/  SHF.L.U32 R85, R64, 0x10, RZ ;  /* 0x0000001040557819 */ /* 0x000fe400000006ff */
[----:B------:R-:W-:Y:S01]  /*1000*/  SHF.L.U32 R87, R80, 0x10, RZ ;  /* 0x0000001050577819 */ /* 0x000fe200000006ff */
[----:B------:R-:W-:Y:S01]  /*1010*/  FFMA.FTZ R136, R89, R136, R90 ;  /* 0x0000008859887223 */ /* 0x000fe2000001005a */
[----:B------:R-:W-:Y:S02]  /*1020*/  PRMT R137, R91, 0x7632, R137 ;  /* 0x000076325b897816 */ /* 0x000fe40000000089 */
[----:B------:R-:W-:Y:S01]  /*1030*/  SHF.L.U32 R91, R66, 0x10, RZ ;  /* 0x00000010425b7819 */ /* 0x000fe200000006ff */
[----:B------:R-:W-:Y:S01]  /*1040*/  FFMA.FTZ R138, R88, R85, R87 ;  /* 0x00000055588a7223 */ /* 0x000fe20000010057 */
[----:B------:R-:W-:-:S02]  /*1050*/  SHF.L.U32 R133, R82, 0x10, RZ ;  /* 0x0000001052857819 */ /* 0x000fc400000006ff */
[C---:B------:R-:W-:Y:S02]  /*1060*/  SHF.L.U32 R142, R83.reuse, 0x10, RZ ;  /* 0x00000010538e7819 */ /* 0x040fe400000006ff */
[----:B------:R-:W-:Y:S01]  /*1070*/  PRMT R89, R83, 0x7632, R89 ;  /* 0x0000763253597816 */ /* 0x000fe20000000059 */
[----:B------:R-:W-:Y:S01]  /*1080*/  FFMA.FTZ R134, R132, R91, R133 ;  /* 0x0000005b84867223 */ /* 0x000fe20000010085 */
[----:B------:R-:W-:Y:S01]  /*1090*/  SHF.L.U32 R137, R137, 0x10, RZ ;  /* 0x0000001089897819 */ /* 0x000fe200000006ff */
[----:B------:R-:W-:Y:S01]  /*10a0*/  FFMA.FTZ R132, R135, R140, R142 ;  /* 0x0000008c87847223 */ /* 0x000fe2000001008e */
[----:B------:R-:W-:Y:S02]  /*10b0*/  PRMT R85, R80, 0x7632, R85 ;  /* 0x0000763250557816 */ /* 0x000fe40000000055 */
[----:B------:R-:W-:Y:S01]  /*10c0*/  PRMT R87, R81, 0x7632, R87 ;  /* 0x0000763251577816 */ /* 0x000fe20000000057 */
[----:B------:R-:W-:Y:S01]  /*10d0*/  FMUL.FTZ R137, R137, UR4 ;  /* 0x0000000489897c20 */ /* 0x000fe20008410000 */
[----:B------:R-:W-:-:S02]  /*10e0*/  PRMT R88, R82, 0x7632, R88 ;  /* 0x0000763252587816 */ /* 0x000fc40000000058 */
[----:B------:R-:W-:Y:S01]  /*10f0*/  SHF.L.U32 R84, R84, 0x10, RZ ;  /* 0x0000001054547819 */ /* 0x000fe200000006ff */
[----:B------:R-:W-:Y:S01]  /*1100*/  IMAD.U32 R87, R87, 0x10000, RZ ;  /* 0x0001000057577824 */ /* 0x000fe200078e00ff */
[----:B------:R-:W-:Y:S02]  /*1110*/  SHF.L.U32 R86, R86, 0x10, RZ ;  /* 0x0000001056567819 */ /* 0x000fe400000006ff */
[----:B------:R-:W-:Y:S01]  /*1120*/  SHF.L.U32 R103, R103, 0x10, RZ ;  /* 0x0000001067677819 */ /* 0x000fe200000006ff */
[----:B------:R-:W-:Y:S01]  /*1130*/  FMUL.FTZ R84, R84, UR4 ;  /* 0x0000000454547c20 */ /* 0x000fe20008410000 */
[----:B------:R-:W-:Y:S01]  /*1140*/  SHF.L.U32 R140, R118, 0x10, RZ ;  /* 0x00000010768c7819 */ /* 0x000fe200000006ff */
[----:B------:R-:W-:Y:S01]  /*1150*/  FMUL.FTZ R86, R86, UR4 ;  /* 0x0000000456567c20 */ /* 0x000fe20008410000 */
[----:B------:R-:W-:Y:S01]  /*1160*/  SHF.L.U32 R142, R89, 0x10, RZ ;  /* 0x00000010598e7819 */ /* 0x000fe200000006ff */
[----:B------:R-:W-:Y:S01]  /*1170*/  FMUL.FTZ R103, R103, UR4 ;  /* 0x0000000467677c20 */ /* 0x000fe20008410000 */
[----:B------:R-:W-:-:S02]  /*1180*/  SHF.L.U32 R133, R121, 0x10, RZ ;  /* 0x0000001079857819 */ /* 0x000fc400000006ff */
[----:B------:R-:W-:Y:S01]  /*1190*/  SHF.L.U32 R135, R120, 0x10, RZ ;  /* 0x0000001078877819 */ /* 0x000fe200000006ff */
[----:B------:R-:W-:Y:S01]  /*11a0*/  FFMA.FTZ R139, R137, R140, R142 ;  /* 0x0000008c898b7223 */ /* 0x000fe2000001008e */
[----:B------:R-:W-:Y:S02]  /*11b0*/  SHF.L.U32 R90, R119, 0x10, RZ ;  /* 0x00000010775a7819 */ /* 0x000fe400000006ff */
[----:B------:R-:W-:Y:S01]  /*11c0*/  SHF.L.U32 R85, R85, 0x10, RZ ;  /* 0x0000001055557819 */ /* 0x000fe200000006ff */
[----:B------:R-:W-:Y:S01]  /*11d0*/  FFMA.FTZ R135, R86, R135, R87 ;  /* 0x0000008756877223 */ /* 0x000fe20000010057 */
[----:B------:R-:W-:Y:S02]  /*11e0*/  SHF.L.U32 R88, R88, 0x10, RZ ;  /* 0x0000001058587819 */ /* 0x000fe400000006ff */
[----:B------:R-:W-:Y:S01]  /*11f0*/  F2FP.BF16.F32.PACK_AB R87, R139, R132 ;  /* 0x000000848b57723e */ /* 0x000fe200000010ff */
[----:B------:R-:W-:Y:S01]  /*1200*/  FFMA.FTZ R133, R84, R133, R85 ;  /* 0x0000008554857223 */ /* 0x000fe20000010055 */
[----:B------:R-:W-:Y:S01]  /*1210*/  F2FP.BF16.F32.PACK_AB R85, R135, R136 ;  /* 0x000000888755723e */ /* 0x000fe200000010ff */
[----:B------:R-:W-:-:S03]  /*1220*/  FFMA.FTZ R137, R103, R90, R88 ;  /* 0x0000005a67897223 */ /* 0x000fc60000010058 */
[----:B------:R-:W-:Y:S02]  /*1230*/  F2FP.BF16.F32.PACK_AB R84, R133, R138 ;  /* 0x0000008a8554723e */ /* 0x000fe400000010ff */
[----:B------:R-:W-:Y:S01]  /*1240*/  F2FP.BF16.F32.PACK_AB R86, R137, R134 ;  /* 0x000000868956723e */ /* 0x000fe200000010ff */
[----:B------:R-:W-:Y:S06]  /*1250*/  BRA `(.L_x_158) ;  /* 0x0000000000a07947 */ /* 0x000fec0003800000 */
.L_x_157:
[----:B0----5:R-:W-:Y:S02]  /*1260*/  PRMT R84, R88, 0x7632, R84 ;  /* 0x0000763258547816 */ /* 0x021fe40000000054 */
[----:B------:R-:W-:Y:S02]  /*1270*/  PRMT R87, R90, 0x7632, R87 ;  /* 0x000076325a577816 */ /* 0x000fe40000000057 */
[----:B------:R-:W-:Y:S02]  /*1280*/  SHF.L.U32 R88, R88, 0x10, RZ ;  /* 0x0000001058587819 */ /* 0x000fe400000006ff */
[----:B------:R-:W-:Y:S02]  /*1290*/  SHF.L.U32 R90, R90, 0x10, RZ ;  /* 0x000000105a5a7819 */ /* 0x000fe400000006ff */
[----:B------:R-:W-:Y:S01]  /*12a0*/  SHF.L.U32 R132, R91, 0x10, RZ ;  /* 0x000000105b847819 */ /* 0x000fe200000006ff */
[----:B------:R-:W-:Y:S01]  /*12b0*/  FMUL.FTZ R88, R88, UR4 ;  /* 0x0000000458587c20 */ /* 0x000fe20008410000 */
[----:B------:R-:W-:Y:S01]  /*12c0*/  PRMT R86, R89, 0x7632, R86 ;  /* 0x0000763259567816 */ /* 0x000fe20000000056 */
[----:B------:R-:W-:Y:S01]  /*12d0*/  FMUL.FTZ R90, R90, UR4 ;  /* 0x000000045a5a7c20 */ /* 0x000fe20008410000 */
[----:B------:R-:W-:Y:S01]  /*12e0*/  PRMT R103, R91, 0x7632, R103 ;  /* 0x000076325b677816 */ /* 0x000fe20000000067 */
[----:B------:R-:W-:Y:S01]  /*12f0*/  FMUL.FTZ R132, R132, UR4 ;  /* 0x0000000484847c20 */ /* 0x000fe20008410000 */
[----:B------:R-:W-:-:S02]  /*1300*/  SHF.L.U32 R85, R64, 0x10, RZ ;  /* 0x0000001040557819 */ /* 0x000fc400000006ff */
[----:B------:R-:W-:Y:S02]  /*1310*/  SHF.L.U32 R91, R66, 0x10, RZ ;  /* 0x00000010425b7819 */ /* 0x000fe400000006ff */
[----:B------:R-:W-:Y:S01]  /*1320*/  SHF.L.U32 R133, R67, 0x10, RZ ;  /* 0x0000001043857819 */ /* 0x000fe200000006ff */
[----:B------:R-:W-:Y:S01]  /*1330*/  FMUL.FTZ R138, R88, R85 ;  /* 0x00000055588a7220 */ /* 0x000fe20000410000 */
        /* <DEDUP_REMOVED lines=26> */
.L_x_158:
[----:B------:R-:W0:Y:S01]  /*14e0*/  @P0 LDC.64 R140, c[0x0][0x3a0] ;  /* 0x0000e800ff8c0b82 */ /* 0x000e220000000a00 */
[----:B------:R-:W-:Y:S01]  /*14f0*/  IADD3 R103, PT, PT, R92, 0x100, RZ ;  /* 0x000001005c677810 */ /* 0x000fe20007ffe0ff */
[----:B------:R-:W-:-:S04]  /*1500*/  IMAD.WIDE.U32 R142, R94, 0x10, R166 ;  /* 0x000000105e8e7825 */ /* 0x000fc800078e00a6 */
[C---:B------:R-:W-:Y:S01]  /*1510*/  IMAD.WIDE.U32 R88, R103.reuse, 0x10, R158 ;  /* 0x0000001067587825 */ /* 0x040fe200078e009e */
[----:B------:R1:W-:Y:S05]  /*1520*/  STG.E.128 desc[UR8][R142.64], R84 ;  /* 0x000000548e007986 */ /* 0x0003ea000c101d08 */
[----:B------:R-:W5:Y:S01]  /*1530*/  LDG.E.128 R88, desc[UR8][R88.64] ;  /* 0x0000000858587981 */ /* 0x000f62000c1e1d00 */
[----:B0-----:R-:W-:-:S05]  /*1540*/  @P0 IMAD.WIDE.U32 R140, R103, 0x10, R140 ;  /* 0x00000010678c0825 */ /* 0x001fca00078e008c */
[----:B------:R1:W5:Y:S01]  /*1550*/  @P0 LDG.E.128 R80, desc[UR8][R140.64] ;  /* 0x000000088c500981 */ /* 0x000362000c1e1d00 */
[----:B------:R-:W-:Y:S05]  /*1560*/  @!P0 BRA `(.L_x_159) ;  /* 0x0000000000d48947 */ /* 0x000fea0003800000 */
[----:B-1---5:R-:W-:Y:S01]  /*1570*/  IMAD.U32 R85, R89, 0x10000, RZ ;  /* 0x0001000059557824 */ /* 0x022fe200078e00ff */
[----:B------:R-:W-:Y:S01]  /*1580*/  SHF.L.U32 R84, R88, 0x10, RZ ;  /* 0x0000001058547819 */ /* 0x000fe200000006ff */
[----:B------:R-:W-:Y:S01]  /*1590*/  IMAD.U32 R147, R114, 0x10000, RZ ;  /* 0x0001000072937824 */ /* 0x000fe200078e00ff */
[----:B------:R-:W-:Y:S01]  /*15a0*/  SHF.L.U32 R86, R69, 0x10, RZ ;  /* 0x0000001045567819 */ /* 0x000fe200000006ff */
[----:B------:R-:W-:Y:S01]  /*15b0*/  FMUL.FTZ R85, R85, UR4 ;  /* 0x0000000455557c20 */ /* 0x000fe20008410000 */
[----:B------:R-:W-:Y:S01]  /*15c0*/  SHF.L.U32 R140, R81, 0x10, RZ ;  /* 0x00000010518c7819 */ /* 0x000fe200000006ff */
[----:B------:R-:W-:Y:S01]  /*15d0*/  FMUL.FTZ R84, R84, UR4 ;  /* 0x0000000454547c20 */ /* 0x000fe20008410000 */
[----:B------:R-:W-:Y:S02]  /*15e0*/  SHF.L.U32 R141, R68, 0x10, RZ ;  /* 0x00000010448d7819 */ /* 0x000fe400000006ff */
[----:B------:R-:W-:Y:S01]  /*15f0*/  SHF.L.U32 R87, R80, 0x10, RZ ;  /* 0x0000001050577819 */ /* 0x000fe200000006ff */
[----:B------:R-:W-:Y:S01]  /*1600*/  FFMA.FTZ R143, R85, R86, R140 ;  /* 0x00000056558f7223 */ /* 0x000fe2000001008c */
[----:B------:R-:W-:-:S02]  /*1610*/  PRMT R86, R91, 0x7632, R86 ;  /* 0x000076325b567816 */ /* 0x000fc40000000056 */
[----:B------:R-:W-:Y:S01]  /*1620*/  SHF.L.U32 R91, R91, 0x10, RZ ;  /* 0x000000105b5b7819 */ /* 0x000fe200000006ff */
[--C-:B------:R-:W-:Y:S01]  /*1630*/  FFMA.FTZ R141, R84, R141, R87.reuse ;  /* 0x0000008d548d7223 */ /* 0x100fe20000010057 */
[----:B------:R-:W-:Y:S02]  /*1640*/  SHF.L.U32 R84, R90, 0x10, RZ ;  /* 0x000000105a547819 */ /* 0x000fe400000006ff */
[----:B------:R-:W-:Y:S01]  /*1650*/  PRMT R87, R83, 0x7632, R87 ;  /* 0x0000763253577816 */ /* 0x000fe20000000057 */
[----:B------:R-:W-:Y:S01]  /*1660*/  FMUL.FTZ R91, R91, UR4 ;  /* 0x000000045b5b7c20 */ /* 0x000fe20008410000 */
[----:B------:R-:W-:Y:S01]  /*1670*/  SHF.L.U32 R86, R86, 0x10, RZ ;  /* 0x0000001056567819 */ /* 0x000fe200000006ff */
[----:B------:R-:W-:Y:S01]  /*1680*/  FMUL.FTZ R84, R84, UR4 ;  /* 0x0000000454547c20 */ /* 0x000fe20008410000 */
[----:B------:R-:W-:Y:S02]  /*1690*/  SHF.L.U32 R85, R70, 0x10, RZ ;  /* 0x0000001046557819 */ /* 0x000fe400000006ff */
[----:B------:R-:W-:Y:S01]  /*16a0*/  SHF.L.U32 R145, R82, 0x10, RZ ;  /* 0x0000001052917819 */ /* 0x000fe200000006ff */
[----:B------:R-:W-:Y:S01]  /*16b0*/  FMUL.FTZ R86, R86, UR4 ;  /* 0x0000000456567c20 */ /* 0x000fe20008410000 */
[----:B------:R-:W-:-:S02]  /*16c0*/  SHF.L.U32 R144, R71, 0x10, RZ ;  /* 0x0000001047907819 */ /* 0x000fc400000006ff */
[----:B------:R-:W-:Y:S01]  /*16d0*/  SHF.L.U32 R140, R83, 0x10, RZ ;  /* 0x00000010538c7819 */ /* 0x000fe200000006ff */
[----:B------:R-:W-:Y:S01]  /*16e0*/  FFMA.FTZ R146, R84, R85, R145 ;  /* 0x0000005554927223 */ /* 0x000fe20000010091 */
[----:B------:R-:W-:Y:S02]  /*16f0*/  SHF.L.U32 R87, R87, 0x10, RZ ;  /* 0x0000001057577819 */ /* 0x000fe400000006ff */
[----:B------:R-:W-:Y:S01]  /*1700*/  PRMT R88, R88, 0x7632, R88 ;  /* 0x0000763258587816 */ /* 0x000fe20000000058 */
[----:B------:R-:W-:Y:S01]  /*1710*/  FFMA.FTZ R144, R91, R144, R140 ;  /* 0x000000905b907223 */ /* 0x000fe2000001008c */
[----:B------:R-:W-:Y:S01]  /*1720*/  PRMT R89, R89, 0x7632, R89 ;  /* 0x0000763259597816 */ /* 0x000fe20000000059 */
[----:B------:R-:W-:Y:S01]  /*1730*/  FFMA.FTZ R147, R86, R147, R87 ;  /* 0x0000009356937223 */ /* 0x000fe20000010057 */
[----:B------:R-:W-:Y:S02]  /*1740*/  PRMT R90, R90, 0x7632, R90 ;  /* 0x000076325a5a7816 */ /* 0x000fe4000000005a */
[----:B------:R-:W-:-:S02]  /*1750*/  PRMT R84, R80, 0x7632, R84 ;  /* 0x0000763250547816 */ /* 0x000fc40000000054 */
[----:B------:R-:W-:Y:S02]  /*1760*/  PRMT R86, R81, 0x7632, R86 ;  /* 0x0000763251567816 */ /* 0x000fe40000000056 */
[----:B------:R-:W-:Y:S02]  /*1770*/  PRMT R91, R82, 0x7632, R91 ;  /* 0x00007632525b7816 */ /* 0x000fe4000000005b */
[----:B------:R-:W-:Y:S02]  /*1780*/  SHF.L.U32 R88, R88, 0x10, RZ ;  /* 0x0000001058587819 */ /* 0x000fe400000006ff */
        /* <DEDUP_REMOVED lines=19> */
.L_x_159:
[C---:B-1---5:R-:W-:Y:S02]  /*18c0*/  SHF.L.U32 R85, R90.reuse, 0x10, RZ ;  /* 0x000000105a557819 */ /* 0x062fe400000006ff */
[----:B------:R-:W-:Y:S02]  /*18d0*/  PRMT R140, R90, 0x7632, R140 ;  /* 0x000076325a8c7816 */ /* 0x000fe4000000008c */
[----:B------:R-:W-:Y:S01]  /*18e0*/  PRMT R142, R91, 0x7632, R142 ;  /* 0x000076325b8e7816 */ /* 0x000fe2000000008e */
[----:B------:R-:W-:Y:S01]  /*18f0*/  FMUL.FTZ R85, R85, UR4 ;  /* 0x0000000455557c20 */ /* 0x000fe20008410000 */
[C---:B------:R-:W-:Y:S01]  /*1900*/  PRMT R84, R88.reuse, 0x7632, R84 ;  /* 0x0000763258547816 */ /* 0x040fe20000000054 */
[----:B------:R-:W-:Y:S01]  /*1910*/  IMAD.U32 R88, R88, 0x10000, RZ ;  /* 0x0001000058587824 */ /* 0x000fe200078e00ff */
[C---:B------:R-:W-:Y:S01]  /*1920*/  PRMT R86, R89.reuse, 0x7632, R86 ;  /* 0x0000763259567816 */ /* 0x040fe20000000056 */
[----:B------:R-:W-:Y:S01]  /*1930*/  IMAD.U32 R142, R142, 0x10000, RZ ;  /* 0x000100008e8e7824 */ /* 0x000fe200078e00ff */
[----:B------:R-:W-:Y:S01]  /*1940*/  SHF.L.U32 R146, R70, 0x10, RZ ;  /* 0x0000001046927819 */ /* 0x000fe200000006ff */
[----:B------:R-:W-:Y:S01]  /*1950*/  FMUL.FTZ R88, R88, UR4 ;  /* 0x0000000458587c20 */ /* 0x000fe20008410000 */
[----:B------:R-:W-:Y:S01]  /*1960*/  SHF.L.U32 R140, R140, 0x10, RZ ;  /* 0x000000108c8c7819 */ /* 0x000fe200000006ff */
[----:B------:R-:W-:Y:S01]  /*1970*/  FMUL.FTZ R142, R142, UR4 ;  /* 0x000000048e8e7c20 */ /* 0x000fe20008410000 */
[----:B------:R-:W-:Y:S01]  /*1980*/  SHF.L.U32 R89, R89, 0x10, RZ ;  /* 0x0000001059597819 */ /* 0x000fe200000006ff */
[----:B------:R-:W-:Y:S01]  /*1990*/  FMUL.FTZ R146, R85, R146 ;  /* 0x0000009255927220 */ /* 0x000fe20000410000 */
        /* <DEDUP_REMOVED lines=14> */
[----:B------:R-:W-:Y:S01]  /*1a80*/  SHF.L.U32 R144, R71, 0x10, RZ ;  /* 0x0000001047907819 */ /* 0x000fe200000006ff */
[----:B------:R-:W-:Y:S01]  /*1a90*/  FMUL.FTZ R141, R88, R141 ;  /* 0x0000008d588d7220 */ /* 0x000fe20000410000 */
[----:B------:R-:W-:Y:S01]  /*1aa0*/  SHF.L.U32 R85, R117, 0x10, RZ ;  /* 0x0000001075557819 */ /* 0x000fe200000006ff */
[----:B------:R-:W-:Y:S01]  /*1ab0*/  FMUL.FTZ R143, R89, R90 ;  /* 0x0000005a598f7220 */ /* 0x000fe20000410000 */
[----:B------:R-:W-:Y:S01]  /*1ac0*/  SHF.L.U32 R87, R116, 0x10, RZ ;  /* 0x0000001074577819 */ /* 0x000fe200000006ff */
[----:B------:R-:W-:-:S02]  /*1ad0*/  FMUL.FTZ R144, R91, R144 ;  /* 0x000000905b907220 */ /* 0x000fc40000410000 */
[----:B------:R-:W-:Y:S02]  /*1ae0*/  FMUL.FTZ R140, R84, R85 ;  /* 0x00000055548c7220 */ /* 0x000fe40000410000 */
[----:B------:R-:W-:Y:S01]  /*1af0*/  FMUL.FTZ R142, R86, R87 ;  /* 0x00000057568e7220 */ /* 0x000fe20000410000 */
[----:B------:R-:W-:Y:S02]  /*1b00*/  F2FP.BF16.F32.PACK_AB R87, R147, R144 ;  /* 0x000000909357723e */ /* 0x000fe400000010ff */
[----:B------:R-:W-:Y:S02]  /*1b10*/  F2FP.BF16.F32.PACK_AB R86, R145, R146 ;  /* 0x000000929156723e */ /* 0x000fe400000010ff */
[----:B------:R-:W-:Y:S02]  /*1b20*/  F2FP.BF16.F32.PACK_AB R85, R142, R143 ;  /* 0x0000008f8e55723e */ /* 0x000fe400000010ff */
[----:B------:R-:W-:-:S07]  /*1b30*/  F2FP.BF16.F32.PACK_AB R84, R140, R141 ;  /* 0x0000008d8c54723e */ /* 0x000fce00000010ff */
.L_x_160:
[----:B------:R-:W0:Y:S01]  /*1b40*/  @P0 LDC.64 R88, c[0x0][0x3a0] ;  /* 0x0000e800ff580b82 */ /* 0x000e220000000a00 */
[----:B------:R-:W-:Y:S01]  /*1b50*/  IADD3 R148, PT, PT, R92, 0x180, RZ ;  /* 0x000001805c947810 */ /* 0x000fe20007ffe0ff */
[----:B------:R-:W-:-:S05]  /*1b60*/  IMAD.WIDE.U32 R150, R103, 0x10, R166 ;  /* 0x0000001067967825 */ /* 0x000fca00078e00a6 */
[----:B------:R1:W-:Y:S01]  /*1b70*/  STG.E.128 desc[UR8][R150.64], R84 ;  /* 0x0000005496007986 */ /* 0x0003e2000c101d08 */
[----:B0-----:R-:W-:-:S04]  /*1b80*/  @P0 IMAD.WIDE.U32 R152, R148, 0x10, R88 ;  /* 0x0000001094980825 */ /* 0x001fc800078e0058 */
[----:B------:R-:W-:Y:S01]  /*1b90*/  IMAD.WIDE.U32 R88, R148, 0x10, R158 ;  /* 0x0000001094587825 */ /* 0x000fe200078e009e */
[----:B------:R1:W5:Y:S05]  /*1ba0*/  @P0 LDG.E.128 R80, desc[UR8][R152.64] ;  /* 0x0000000898500981 */ /* 0x00036a000c1e1d00 */
[----:B------:R-:W5:Y:S01]  /*1bb0*/  LDG.E.128 R88, desc[UR8][R88.64] ;  /* 0x0000000858587981 */ /* 0x000f62000c1e1d00 */
[----:B------:R-:W-:Y:S05]  /*1bc0*/  @!P0 BRA `(.L_x_161) ;  /* 0x0000000000d48947 */ /* 0x000fea0003800000 */
[----:B-1---5:R-:W-:Y:S02]  /*1bd0*/  PRMT R84, R88, 0x7632, R84 ;  /* 0x0000763258547816 */ /* 0x022fe40000000054 */
[----:B------:R-:W-:Y:S02]  /*1be0*/  SHF.L.U32 R154, R73, 0x10, RZ ;  /* 0x00000010499a7819 */ /* 0x000fe400000006ff */
[----:B------:R-:W-:Y:S02]  /*1bf0*/  SHF.L.U32 R85, R84, 0x10, RZ ;  /* 0x0000001054557819 */ /* 0x000fe400000006ff */
[----:B------:R-:W-:Y:S02]  /*1c00*/  PRMT R84, R80, 0x7632, R84 ;  /* 0x0000763250547816 */ /* 0x000fe40000000054 */
[----:B------:R-:W-:Y:S01]  /*1c10*/  SHF.L.U32 R87, R82, 0x10, RZ ;  /* 0x0000001052577819 */ /* 0x000fe200000006ff */
[----:B------:R-:W-:Y:S01]  /*1c20*/  FMUL.FTZ R85, R85, UR4 ;  /* 0x0000000455557c20 */ /* 0x000fe20008410000 */
[----:B------:R-:W-:-:S02]  /*1c30*/  SHF.L.U32 R86, R84, 0x10, RZ ;  /* 0x0000001054567819 */ /* 0x000fc400000006ff */
[----:B------:R-:W-:Y:S02]  /*1c40*/  SHF.L.U32 R84, R113, 0x10, RZ ;  /* 0x0000001071547819 */ /* 0x000fe400000006ff */
[----:B------:R-:W-:Y:S02]  /*1c50*/  SHF.L.U32 R88, R88, 0x10, RZ ;  /* 0x0000001058587819 */ /* 0x000fe400000006ff */
[----:B------:R-:W-:Y:S01]  /*1c60*/  SHF.L.U32 R152, R75, 0x10, RZ ;  /* 0x000000104b987819 */ /* 0x000fe200000006ff */
[----:B------:R-:W-:Y:S01]  /*1c70*/  FFMA.FTZ R155, R85, R84, R86 ;  /* 0x00000054559b7223 */ /* 0x000fe20000010056 */
[C---:B------:R-:W-:Y:S01]  /*1c80*/  PRMT R84, R89.reuse, 0x7632, R84 ;  /* 0x0000763259547816 */ /* 0x040fe20000000054 */
[----:B------:R-:W-:Y:S01]  /*1c90*/  FMUL.FTZ R88, R88, UR4 ;  /* 0x0000000458587c20 */ /* 0x000fe20008410000 */
[----:B------:R-:W-:Y:S02]  /*1ca0*/  SHF.L.U32 R89, R89, 0x10, RZ ;  /* 0x0000001059597819 */ /* 0x000fe400000006ff */
[----:B------:R-:W-:-:S02]  /*1cb0*/  SHF.L.U32 R85, R84, 0x10, RZ ;  /* 0x0000001054557819 */ /* 0x000fc400000006ff */
[----:B------:R-:W-:Y:S01]  /*1cc0*/  PRMT R84, R81, 0x7632, R84 ;  /* 0x0000763251547816 */ /* 0x000fe20000000054 */
[----:B------:R-:W-:Y:S02]  /*1cd0*/  FMUL.FTZ R89, R89, UR4 ;  /* 0x0000000459597c20 */ /* 0x000fe40008410000 */
[----:B------:R-:W-:Y:S01]  /*1ce0*/  FMUL.FTZ R85, R85, UR4 ;  /* 0x0000000455557c20 */ /* 0x000fe20008410000 */
[----:B------:R-:W-:Y:S01]  /*1cf0*/  SHF.L.U32 R86, R84, 0x10, RZ ;  /* 0x0000001054567819 */ /* 0x000fe200000006ff */
[----:B------:R-:W-:-:S04]  /*1d00*/  IMAD.U32 R84, R112, 0x10000, RZ ;  /* 0x0001000070547824 */ /* 0x000fc800078e00ff */
[----:B------:R-:W-:Y:S01]  /*1d10*/  FFMA.FTZ R153, R85, R84, R86 ;  /* 0x0000005455997223 */ /* 0x000fe20000010056 */
[C---:B------:R-:W-:Y:S02]  /*1d20*/  PRMT R84, R90.reuse, 0x7632, R84 ;  /* 0x000076325a547816 */ /* 0x040fe40000000054 */
[----:B------:R-:W-:Y:S02]  /*1d30*/  SHF.L.U32 R90, R90, 0x10, RZ ;  /* 0x000000105a5a7819 */ /* 0x000fe400000006ff */
[----:B------:R-:W-:Y:S02]  /*1d40*/  SHF.L.U32 R85, R84, 0x10, RZ ;  /* 0x0000001054557819 */ /* 0x000fe400000006ff */
[----:B------:R-:W-:Y:S01]  /*1d50*/  PRMT R84, R82, 0x7632, R84 ;  /* 0x0000763252547816 */ /* 0x000fe20000000054 */
[----:B------:R-:W-:Y:S02]  /*1d60*/  FMUL.FTZ R90, R90, UR4 ;  /* 0x000000045a5a7c20 */ /* 0x000fe40008410000 */
[----:B------:R-:W-:Y:S01]  /*1d70*/  FMUL.FTZ R85, R85, UR4 ;  /* 0x0000000455557c20 */ /* 0x000fe20008410000 */
[----:B------:R-:W-:-:S02]  /*1d80*/  SHF.L.U32 R86, R84, 0x10, RZ ;  /* 0x0000001054567819 */ /* 0x000fc400000006ff */
[----:B------:R-:W-:-:S05]  /*1d90*/  SHF.L.U32 R84, R111, 0x10, RZ ;  /* 0x000000106f547819 */ /* 0x000fca00000006ff */
        /* <DEDUP_REMOVED lines=10> */
[----:B------:R-:W-:Y:S01]  /*1e40*/  SHF.L.U32 R84, R81, 0x10, RZ ;  /* 0x0000001051547819 */ /* 0x000fe200000006ff */
[----:B------:R-:W-:-:S04]  /*1e50*/  IMAD.U32 R85, R74, 0x10000, RZ ;  /* 0x000100004a557824 */ /* 0x000fc800078e00ff */
[----:B------:R-:W-:Y:S01]  /*1e60*/  FFMA.FTZ R154, R89, R154, R84 ;  /* 0x0000009a599a7223 */ /* 0x000fe20000010054 */
[----:B------:R-:W-:Y:S01]  /*1e70*/  FFMA.FTZ R150, R90, R85, R87 ;  /* 0x000000555a967223 */ /* 0x000fe20000010057 */
[----:B------:R-:W-:Y:S02]  /*1e80*/  SHF.L.U32 R84, R83, 0x10, RZ ;  /* 0x0000001053547819 */ /* 0x000fe400000006ff */
[----:B------:R-:W-:Y:S02]  /*1e90*/  SHF.L.U32 R85, R72, 0x10, RZ ;  /* 0x0000001048557819 */ /* 0x000fe400000006ff */
[----:B------:R-:W-:Y:S01]  /*1ea0*/  SHF.L.U32 R87, R80, 0x10, RZ ;  /* 0x0000001050577819 */ /* 0x000fe200000006ff */
[----:B------:R-:W-:Y:S01]  /*1eb0*/  FFMA.FTZ R152, R91, R152, R84 ;  /* 0x000000985b987223 */ /* 0x000fe20000010054 */
[----:B------:R-:W-:-:S03]  /*1ec0*/  F2FP.BF16.F32.PACK_AB R86, R151, R150 ;  /* 0x000000969756723e */ /* 0x000fc600000010ff */
[----:B------:R-:W-:Y:S01]  /*1ed0*/  FFMA.FTZ R156, R88, R85, R87 ;  /* 0x00000055589c7223 */ /* 0x000fe20000010057 */
[----:B------:R-:W-:Y:S02]  /*1ee0*/  F2FP.BF16.F32.PACK_AB R87, R149, R152 ;  /* 0x000000989557723e */ /* 0x000fe400000010ff */
[----:B------:R-:W-:Y:S02]  /*1ef0*/  F2FP.BF16.F32.PACK_AB R85, R153, R154 ;  /* 0x0000009a9955723e */ /* 0x000fe400000010ff */
[----:B------:R-:W-:Y:S01]  /*1f00*/  F2FP.BF16.F32.PACK_AB R84, R155, R156 ;  /* 0x0000009c9b54723e */ /* 0x000fe200000010ff */
[----:B------:R-:W-:Y:S06]  /*1f10*/  BRA `(.L_x_162) ;  /* 0x0000000000a07947 */ /* 0x000fec0003800000 */
.L_x_161:
[----:B-1---5:R-:W-:Y:S01]  /*1f20*/  SHF.L.U32 R85, R89, 0x10, RZ ;  /* 0x0000001059557819 */ /* 0x022fe200000006ff */
[----:B------:R-:W-:Y:S01]  /*1f30*/  IMAD.U32 R87, R73, 0x10000, RZ ;  /* 0x0001000049577824 */ /* 0x000fe200078e00ff */
[C---:B------:R-:W-:Y:S02]  /*1f40*/  SHF.L.U32 R84, R88.reuse, 0x10, RZ ;  /* 0x0000001058547819 */ /* 0x040fe400000006ff */
[----:B------:R-:W-:Y:S01]  /*1f50*/  PRMT R88, R88, 0x7632, R88 ;  /* 0x0000763258587816 */ /* 0x000fe20000000058 */
[----:B------:R-:W-:Y:S01]  /*1f60*/  FMUL.FTZ R154, R85, UR4 ;  /* 0x00000004559a7c20 */ /* 0x000fe20008410000 */
[----:B------:R-:W-:Y:S01]  /*1f70*/  SHF.L.U32 R85, R72, 0x10, RZ ;  /* 0x0000001048557819 */ /* 0x000fe200000006ff */
[----:B------:R-:W-:Y:S01]  /*1f80*/  FMUL.FTZ R84, R84, UR4 ;  /* 0x0000000454547c20 */ /* 0x000fe20008410000 */
[----:B------:R-:W-:Y:S01]  /*1f90*/  PRMT R89, R89, 0x7632, R89 ;  /* 0x0000763259597816 */ /* 0x000fe20000000059 */
[----:B------:R-:W-:Y:S01]  /*1fa0*/  FMUL.FTZ R154, R154, R87 ;  /* 0x000000579a9a7220 */ /* 0x000fe20000410000 */
[----:B------:R-:W-:Y:S01]  /*1fb0*/  SHF.L.U32 R88, R88, 0x10, RZ ;  /* 0x0000001058587819 */ /* 0x000fe200000006ff */
[----:B------:R-:W-:Y:S01]  /*1fc0*/  FMUL.FTZ R156, R84, R85 ;  /* 0x00000055549c7220 */ /* 0x000fe20000410000 */
[----:B------:R-:W-:-:S02]  /*1fd0*/  SHF.L.U32 R85, R91, 0x10, RZ ;  /* 0x000000105b557819 */ /* 0x000fc400000006ff */
[----:B------:R-:W-:Y:S01]  /*1fe0*/  SHF.L.U32 R84, R90, 0x10, RZ ;  /* 0x000000105a547819 */ /* 0x000fe200000006ff */
[----:B------:R-:W-:Y:S01]  /*1ff0*/  FMUL.FTZ R88, R88, UR4 ;  /* 0x0000000458587c20 */ /* 0x000fe20008410000 */
[----:B------:R-:W-:Y:S01]  /*2000*/  PRMT R91, R91, 0x7632, R91 ;  /* 0x000076325b5b7816 */ /* 0x000fe2000000005b */
[----:B------:R-:W-:Y:S01]  /*2010*/  FMUL.FTZ R152, R85, UR4 ;  /* 0x0000000455987c20 */ /* 0x000fe20008410000 */
[----:B------:R-:W-:Y:S01]  /*2020*/  SHF.L.U32 R85, R74, 0x10, RZ ;  /* 0x000000104a557819 */ /* 0x000fe200000006ff */
[----:B------:R-:W-:Y:S01]  /*2030*/  FMUL.FTZ R84, R84, UR4 ;  /* 0x0000000454547c20 */ /* 0x000fe20008410000 */
[----:B------:R-:W-:Y:S02]  /*2040*/  SHF.L.U32 R91, R91, 0x10, RZ ;  /* 0x000000105b5b7819 */ /* 0x000fe400000006ff */
[----:B------:R-:W-:Y:S01]  /*2050*/  PRMT R90, R90, 0x7632, R90 ;  /* 0x000076325a5a7816 */ /* 0x000fe2000000005a */
[----:B------:R-:W-:Y:S01]  /*2060*/  FMUL.FTZ R150, R84, R85 ;  /* 0x0000005554967220 */ /* 0x000fe20000410000 */
[----:B------:R-:W-:Y:S01]  /*2070*/  SHF.L.U32 R84, R110, 0x10, RZ ;  /* 0x000000106e547819 */ /* 0x000fe200000006ff */
[----:B------:R-:W-:Y:S01]  /*2080*/  FMUL.FTZ R91, R91, UR4 ;  /* 0x000000045b5b7c20 */ /* 0x000fe20008410000 */
[----:B------:R-:W-:-:S02]  /*2090*/  SHF.L.U32 R90, R90, 0x10, RZ ;  /* 0x000000105a5a7819 */ /* 0x000fc400000006ff */
[----:B------:R-:W-:Y:S01]  /*20a0*/  SHF.L.U32 R89, R89, 0x10, RZ ;  /* 0x0000001059597819 */ /* 0x000fe200000006ff */
[----:B------:R-:W-:Y:S01]  /*20b0*/  FMUL.FTZ R149, R91, R84 ;  /* 0x000000545b957220 */ /* 0x000fe20000410000 */
[----:B------:R-:W-:Y:S01]  /*20c0*/  SHF.L.U32 R87, R75, 0x10, RZ ;  /* 0x000000104b577819 */ /* 0x000fe200000006ff */
[----:B------:R-:W-:Y:S01]  /*20d0*/  FMUL.FTZ R90, R90, UR4 ;  /* 0x000000045a5a7c20 */ /* 0x000fe20008410000 */
[----:B------:R-:W-:Y:S01]  /*20e0*/  SHF.L.U32 R151, R111, 0x10, RZ ;  /* 0x000000106f977819 */ /* 0x000fe200000006ff */
[----:B------:R-:W-:Y:S01]  /*20f0*/  FMUL.FTZ R89, R89, UR4 ;  /* 0x0000000459597c20 */ /* 0x000fe20008410000 */
[----:B------:R-:W-:Y:S01]  /*2100*/  SHF.L.U32 R155, R113, 0x10, RZ ;  /* 0x00000010719b7819 */ /* 0x000fe200000006ff */
[----:B------:R-:W-:Y:S02]  /*2110*/  IMAD.U32 R84, R112, 0x10000, RZ ;  /* 0x0001000070547824 */ /* 0x000fe400078e00ff */
        /* <DEDUP_REMOVED lines=8> */
.L_x_162:
        /* <DEDUP_REMOVED lines=16> */
[----:B------:R-:W-:Y:S01]  /*22a0*/  SHF.L.U32 R163, R76, 0x10, RZ ;  /* 0x000000104ca37819 */ /* 0x000fe200000006ff */
[----:B------:R-:W-:Y:S01]  /*22b0*/  FMUL.FTZ R88, R88, UR4 ;  /* 0x0000000458587c20 */ /* 0x000fe20008410000 */
[----:B------:R-:W-:Y:S01]  /*22c0*/  SHF.L.U32 R161, R77, 0x10, RZ ;  /* 0x000000104da17819 */ /* 0x000fe200000006ff */
[----:B------:R-:W-:Y:S01]  /*22d0*/  FFMA.FTZ R158, R85, R158, R84 ;  /* 0x0000009e559e7223 */ /* 0x000fe20000010054 */
[----:B------:R-:W-:Y:S02]  /*22e0*/  SHF.L.U32 R85, R80, 0x10, RZ ;  /* 0x0000001050557819 */ /* 0x000fe400000006ff */
[C---:B------:R-:W-:Y:S02]  /*22f0*/  SHF.L.U32 R84, R89.reuse, 0x10, RZ ;  /* 0x0000001059547819 */ /* 0x040fe400000006ff */
[----:B------:R-:W-:Y:S01]  /*2300*/  PRMT R89, R89, 0x7632, R89 ;  /* 0x0000763259597816 */ /* 0x000fe20000000059 */
[----:B------:R-:W-:Y:S01]  /*2310*/  FFMA.FTZ R163, R88, R163, R85 ;  /* 0x000000a358a37223 */ /* 0x000fe20000010055 */
[----:B------:R-:W-:-:S02]  /*2320*/  IMAD.U32 R85, R81, 0x10000, RZ ;  /* 0x0001000051557824 */ /* 0x000fc400078e00ff */
[----:B------:R-:W-:Y:S01]  /*2330*/  FMUL.FTZ R84, R84, UR4 ;  /* 0x0000000454547c20 */ /* 0x000fe20008410000 */
[----:B------:R-:W-:Y:S02]  /*2340*/  SHF.L.U32 R89, R89, 0x10, RZ ;  /* 0x0000001059597819 */ /* 0x000fe400000006ff */
[----:B------:R-:W-:Y:S01]  /*2350*/  SHF.L.U32 R164, R108, 0x10, RZ ;  /* 0x000000106ca47819 */ /* 0x000fe200000006ff */
[----:B------:R-:W-:Y:S01]  /*2360*/  FFMA.FTZ R161, R84, R161, R85 ;  /* 0x000000a154a17223 */ /* 0x000fe20000010055 */
[----:B------:R-:W-:Y:S01]  /*2370*/  PRMT R84, R81, 0x7632, R84 ;  /* 0x0000763251547816 */ /* 0x000fe20000000054 */
[----:B------:R-:W-:Y:S01]  /*2380*/  FMUL.FTZ R89, R89, UR4 ;  /* 0x0000000459597c20 */ /* 0x000fe20008410000 */
[----:B------:R-:W-:Y:S02]  /*2390*/  SHF.L.U32 R85, R82, 0x10, RZ ;  /* 0x0000001052557819 */ /* 0x000fe400000006ff */
[----:B------:R-:W-:Y:S02]  /*23a0*/  SHF.L.U32 R84, R84, 0x10, RZ ;  /* 0x0000001054547819 */ /* 0x000fe400000006ff */
[----:B------:R-:W-:-:S02]  /*23b0*/  SHF.L.U32 R165, R79, 0x10, RZ ;  /* 0x000000104fa57819 */ /* 0x000fc400000006ff */
[----:B------:R-:W-:Y:S01]  /*23c0*/  SHF.L.U32 R88, R106, 0x10, RZ ;  /* 0x000000106a587819 */ /* 0x000fe200000006ff */
[----:B------:R-:W-:Y:S01]  /*23d0*/  FFMA.FTZ R164, R89, R164, R84 ;  /* 0x000000a459a47223 */ /* 0x000fe20000010054 */
[----:B------:R-:W-:Y:S02]  /*23e0*/  SHF.L.U32 R84, R90, 0x10, RZ ;  /* 0x000000105a547819 */ /* 0x000fe400000006ff */
[----:B------:R-:W-:Y:S02]  /*23f0*/  SHF.L.U32 R89, R78, 0x10, RZ ;  /* 0x000000104e597819 */ /* 0x000fe400000006ff */
[----:B------:R-:W-:Y:S01]  /*2400*/  PRMT R90, R90, 0x7632, R90 ;  /* 0x000076325a5a7816 */ /* 0x000fe2000000005a */
[----:B------:R-:W-:-:S03]  /*2410*/  FMUL.FTZ R84, R84, UR4 ;  /* 0x0000000454547c20 */ /* 0x000fc60008410000 */
[----:B------:R-:W-:Y:S01]  /*2420*/  SHF.L.U32 R90, R90, 0x10, RZ ;  /* 0x000000105a5a7819 */ /* 0x000fe200000006ff */
[----:B------:R-:W-:Y:S01]  /*2430*/  FFMA.FTZ R89, R84, R89, R85 ;  /* 0x0000005954597223 */ /* 0x000fe20000010055 */
[----:B------:R-:W-:Y:S02]  /*2440*/  PRMT R84, R82, 0x7632, R84 ;  /* 0x0000763252547816 */ /* 0x000fe40000000054 */
[----:B------:R-:W-:Y:S01]  /*2450*/  SHF.L.U32 R85, R107, 0x10, RZ ;  /* 0x000000106b557819 */ /* 0x000fe200000006ff */
[----:B------:R-:W-:Y:S01]  /*2460*/  FMUL.FTZ R90, R90, UR4 ;  /* 0x000000045a5a7c20 */ /* 0x000fe20008410000 */
[----:B------:R-:W-:Y:S02]  /*2470*/  SHF.L.U32 R87, R84, 0x10, RZ ;  /* 0x0000001054577819 */ /* 0x000fe400000006ff */
[C---:B------:R-:W-:Y:S02]  /*2480*/  SHF.L.U32 R84, R91.reuse, 0x10, RZ ;  /* 0x000000105b547819 */ /* 0x040fe400000006ff */
[----:B------:R-:W-:Y:S01]  /*2490*/  PRMT R91, R91, 0x7632, R91 ;  /* 0x000076325b5b7816 */ /* 0x000fe2000000005b */
[----:B------:R-:W-:Y:S01]  /*24a0*/  FFMA.FTZ R90, R90, R85, R87 ;  /* 0x000000555a5a7223 */ /* 0x000fe20000010057 */
[----:B------:R-:W-:-:S02]  /*24b0*/  IMAD.U32 R85, R83, 0x10000, RZ ;  /* 0x0001000053557824 */ /* 0x000fc400078e00ff */
[----:B------:R-:W-:Y:S01]  /*24c0*/  FMUL.FTZ R84, R84, UR4 ;  /* 0x0000000454547c20 */ /* 0x000fe20008410000 */
[----:B------:R-:W-:Y:S02]  /*24d0*/  SHF.L.U32 R91, R91, 0x10, RZ ;  /* 0x000000105b5b7819 */ /* 0x000fe400000006ff */
[----:B------:R-:W-:Y:S01]  /*24e0*/  F2FP.BF16.F32.PACK_AB R86, R90, R89 ;  /* 0x000000595a56723e */ /* 0x000fe200000010ff */
[----:B------:R-:W-:Y:S01]  /*24f0*/  FFMA.FTZ R165, R84, R165, R85 ;  /* 0x000000a554a57223 */ /* 0x000fe20000010055 */
[----:B------:R-:W-:Y:S01]  /*2500*/  PRMT R84, R83, 0x7632, R84 ;  /* 0x0000763253547816 */ /* 0x000fe20000000054 */
[----:B------:R-:W-:Y:S01]  /*2510*/  FMUL.FTZ R91, R91, UR4 ;  /* 0x000000045b5b7c20 */ /* 0x000fe20008410000 */
[----:B------:R-:W-:Y:S02]  /*2520*/  F2FP.BF16.F32.PACK_AB R85, R164, R161 ;  /* 0x000000a1a455723e */ /* 0x000fe400000010ff */
[----:B------:R-:W-:-:S05]  /*2530*/  SHF.L.U32 R84, R84, 0x10, RZ ;  /* 0x0000001054547819 */ /* 0x000fca00000006ff */
[----:B------:R-:W-:Y:S01]  /*2540*/  FFMA.FTZ R88, R91, R88, R84 ;  /* 0x000000585b587223 */ /* 0x000fe20000010054 */
[----:B------:R-:W-:-:S04]  /*2550*/  F2FP.BF16.F32.PACK_AB R84, R158, R163 ;  /* 0x000000a39e54723e */ /* 0x000fc800000010ff */
[----:B------:R-:W-:Y:S01]  /*2560*/  F2FP.BF16.F32.PACK_AB R87, R88, R165 ;  /* 0x000000a55857723e */ /* 0x000fe200000010ff */
[----:B------:R-:W-:Y:S06]  /*2570*/  BRA `(.L_x_164) ;  /* 0x0000000000a07947 */ /* 0x000fec0003800000 */
.L_x_163:
[----:B-1---5:R-:W-:Y:S02]  /*2580*/  SHF.L.U32 R84, R88, 0x10, RZ ;  /* 0x0000001058547819 */ /* 0x022fe400000006ff */
[C---:B------:R-:W-:Y:S02]  /*2590*/  SHF.L.U32 R85, R89.reuse, 0x10, RZ ;  /* 0x0000001059557819 */ /* 0x040fe400000006ff */
[----:B------:R-:W-:Y:S01]  /*25a0*/  SHF.L.U32 R163, R76, 0x10, RZ ;  /* 0x000000104ca37819 */ /* 0x000fe200000006ff */
[----:B------:R-:W-:Y:S01]  /*25b0*/  FMUL.FTZ R84, R84, UR4 ;  /* 0x0000000454547c20 */ /* 0x000fe20008410000 */
[----:B------:R-:W-:Y:S01]  /*25c0*/  PRMT R89, R89, 0x7632, R89 ;  /* 0x0000763259597816 */ /* 0x000fe20000000059 */
[----:B------:R-:W-:Y:S01]  /*25d0*/  FMUL.FTZ R85, R85, UR4 ;  /* 0x0000000455557c20 */ /* 0x000fe20008410000 */
[----:B------:R-:W-:Y:S01]  /*25e0*/  PRMT R88, R88, 0x7632, R88 ;  /* 0x0000763258587816 */ /* 0x000fe20000000058 */
[----:B------:R-:W-:Y:S01]  /*25f0*/  FMUL.FTZ R163, R84, R163 ;  /* 0x000000a354a37220 */ /* 0x000fe20000410000 */
[----:B------:R-:W-:-:S02]  /*2600*/  SHF.L.U32 R89, R89, 0x10, RZ ;  /* 0x0000001059597819 */ /* 0x000fc400000006ff */
[----:B------:R-:W-:Y:S02]  /*2610*/  SHF.L.U32 R84, R90, 0x10, RZ ;  /* 0x000000105a547819 */ /* 0x000fe400000006ff */
        /* <DEDUP_REMOVED lines=8> */
[----:B------:R-:W-:Y:S01]  /*26a0*/  PRMT R90, R90, 0x7632, R90 ;  /* 0x000076325a5a7816 */ /* 0x000fe2000000005a */
[----:B------:R-:W-:Y:S01]  /*26b0*/  FMUL.FTZ R89, R84, R89 ;  /* 0x0000005954597220 */ /* 0x000fe20000410000 */
[C---:B------:R-:W-:Y:S01]  /*26c0*/  SHF.L.U32 R84, R91.reuse, 0x10, RZ ;  /* 0x000000105b547819 */ /* 0x040fe200000006ff */
[----:B------:R-:W-:Y:S01]  /*26d0*/  FMUL.FTZ R158, R88, R85 ;  /* 0x00000055589e7220 */ /* 0x000fe20000410000 */
[----:B------:R-:W-:Y:S01]  /*26e0*/  PRMT R91, R91, 0x7632, R91 ;  /* 0x000076325b5b7816 */ /* 0x000fe2000000005b */
        /* <DEDUP_REMOVED lines=10> */
[----:B------:R-:W-:Y:S01]  /*2790*/  FMUL.FTZ R165, R84, R165 ;  /* 0x000000a554a57220 */ /* 0x000fe20000410000 */
[----:B------:R-:W-:Y:S01]  /*27a0*/  F2FP.BF16.F32.PACK_AB R84, R158, R163 ;  /* 0x000000a39e54723e */ /* 0x000fe200000010ff */
[----:B------:R-:W-:Y:S01]  /*27b0*/  FMUL.FTZ R90, R90, R85 ;  /* 0x000000555a5a7220 */ /* 0x000fe20000410000 */
[----:B------:R-:W-:Y:S01]  /*27c0*/  F2FP.BF16.F32.PACK_AB R85, R164, R161 ;  /* 0x000000a1a455723e */ /* 0x000fe200000010ff */
[----:B------:R-:W-:-:S03]  /*27d0*/  FMUL.FTZ R88, R91, R88 ;  /* 0x000000585b587220 */ /* 0x000fc60000410000 */
[----:B------:R-:W-:Y:S02]  /*27e0*/  F2FP.BF16.F32.PACK_AB R86, R90, R89 ;  /* 0x000000595a56723e */ /* 0x000fe400000010ff */
[----:B------:R-:W-:-:S07]  /*27f0*/  F2FP.BF16.F32.PACK_AB R87, R88, R165 ;  /* 0x000000a55857723e */ /* 0x000fce00000010ff */
.L_x_164:
[----:B------:R-:W-:Y:S01]  /*2800*/  FADD.FTZ R160, RZ, R102 ;  /* 0x00000066ffa07221 */ /* 0x000fe20000010000 */
[----:B------:R-:W-:Y:S01]  /*2810*/  IMAD.WIDE.U32 R166, R157, 0x10, R166 ;  /* 0x000000109da67825 */ /* 0x000fe200078e00a6 */
[----:B------:R-:W-:Y:S01]  /*2820*/  LOP3.LUT P0, RZ, R93, 0x1f, RZ, 0xc0, !PT ;  /* 0x0000001f5dff7812 */ /* 0x000fe2000780c0ff */
[----:B------:R-:W-:Y:S02]  /*2830*/  BSSY.RECONVERGENT B0, `(.L_x_165) ;  /* 0x0000096000007945 */ /* 0x000fe40003800200 */
[----:B------:R-:W-:Y:S01]  /*2840*/  FADD.FTZ R91, R160, R95 ;  /* 0x0000005fa05b7221 */ /* 0x000fe20000010000 */
[----:B------:R0:W-:Y:S03]  /*2850*/  STG.E.128 desc[UR8][R166.64], R84 ;  /* 0x00000054a6007986 */ /* 0x0001e6000c101d08 */
        /* <DEDUP_REMOVED lines=8> */
[----:B0-----:R-:W-:-:S04]  /*28e0*/  FADD.FTZ R84, R91, R136 ;  /* 0x000000885b547221 */ /* 0x001fc80000010000 */
        /* <DEDUP_REMOVED lines=138> */
.L_x_166:
[----:B------:R-:W-:Y:S05]  /*3190*/  BSYNC.RECONVERGENT B0 ;  /* 0x0000000000007941 */ /* 0x000fea0003800200 */
.L_x_165:
[----:B0-----:R-:W-:Y:S01]  /*31a0*/  LOP3.LUT R84, R93, 0x1f, RZ, 0xc0, !PT ;  /* 0x0000001f5d547812 */ /* 0x001fe200078ec0ff */
[----:B------:R-:W-:Y:S01]  /*31b0*/  BAR.SYNC.DEFER_BLOCKING 0x0 ;  /* 0x0000000000007b1d */ /* 0x000fe20000010000 */
[----:B------:R-:W-:Y:S02]  /*31c0*/  HFMA2 R159, -RZ, RZ, 0, 0 ;  /* 0x00000000ff9f7431 */ /* 0x000fe400000001ff */
[----:B------:R-:W-:Y:S02]  /*31d0*/  ISETP.GT.U32.AND P0, PT, R84, 0x3, PT ;  /* 0x000000035400780c */ /* 0x000fe40003f04070 */
[----:B------:R-:W-:Y:S01]  /*31e0*/  CS2R R84, SRZ ;  /* 0x0000000000547805 */ /* 0x000fe2000001ff00 */
[----:B------:R-:W-:Y:S10]  /*31f0*/  BSSY.RECONVERGENT B0, `(.L_x_167) ;  /* 0x000000a000007945 */ /* 0x000ff40003800200 */
[----:B------:R-:W-:Y:S05]  /*3200*/  @P0 BRA `(.L_x_168) ;  /* 0x0000000000200947 */ /* 0x000fea0003800000 */
[----:B------:R-:W0:Y:S01]  /*3210*/  S2UR UR5, SR_CgaCtaId ;  /* 0x00000000000579c3 */ /* 0x000e220000008800 */
[----:B------:R-:W-:Y:S01]  /*3220*/  UMOV UR4, 0x400 ;  /* 0x0000040000047882 */ /* 0x000fe20000000000 */
[----:B------:R-:W-:Y:S02]  /*3230*/  SHF.L.U32 R84, R93, 0x3, RZ ;  /* 0x000000035d547819 */ /* 0x000fe400000006ff */
[----:B------:R-:W-:Y:S02]  /*3240*/  MOV R159, 0x500 ;  /* 0x00000500009f7802 */ /* 0x000fe40000000f00 */
[----:B------:R-:W-:Y:S01]  /*3250*/  LOP3.LUT R84, R84, 0xf8, RZ, 0xc0, !PT ;  /* 0x000000f854547812 */ /* 0x000fe200078ec0ff */
[----:B0-----:R-:W-:-:S04]  /*3260*/  ULEA UR4, UR5, UR4, 0x18 ;  /* 0x0000000405047291 */ /* 0x001fc8000f8ec0ff */
[----:B------:R-:W-:-:S09]  /*3270*/  @UP1 UIADD3 UR4, UPT, UPT, UR4, 0x20, URZ ;  /* 0x0000002004041890 */ /* 0x000fd2000fffe0ff */
[----:B------:R-:W0:Y:S03]  /*3280*/  LDS.64 R84, [R84+UR4] ;  /* 0x0000000454547984 */ /* 0x000e260008000a00 */
.L_x_168:
[----:B------:R-:W-:Y:S05]  /*3290*/  BSYNC.RECONVERGENT B0 ;  /* 0x0000000000007941 */ /* 0x000fea0003800200 */
.L_x_167:
[----:B0-----:R-:W0:Y:S01]  /*32a0*/  SHFL.DOWN PT, R91, R84, 0x2, 0x1f ;  /* 0x08401f00545b7f89 */ /* 0x001e2200000e0000 */
[----:B------:R-:W-:Y:S01]  /*32b0*/  ISETP.NE.AND P0, PT, R93, RZ, PT ;  /* 0x000000ff5d00720c */ /* 0x000fe20003f05270 */
[----:B------:R-:W1:Y:S01]  /*32c0*/  LDC.64 R172, c[0x0][0x428] ;  /* 0x00010a00ffac7b82 */ /* 0x000e620000000a00 */
[----:B------:R-:W-:Y:S01]  /*32d0*/  I2FP.F32.U32 R93, R159 ;  /* 0x0000009f005d7245 */ /* 0x000fe20000201000 */
[----:B------:R-:W2:Y:S01]  /*32e0*/  SHFL.DOWN PT, R160, R159, 0x2, 0x1f ;  /* 0x08401f009fa07f89 */ /* 0x000ea200000e0000 */
[----:B------:R-:W-:Y:S01]  /*32f0*/  ISETP.NE.AND P1, PT, RZ, UR12, PT ;  /* 0x0000000cff007c0c */ /* 0x000fe2000bf25270 */
[----:B------:R-:W-:Y:S01]  /*3300*/  UPLOP3.LUT UP1, UPT, UPT, UPT, UP1, 0x40, 0x4 ;  /* 0x000000000004789c */ /* 0x000fe20003f2e810 */
[----:B0-----:R-:W-:Y:S01]  /*3310*/  FADD.FTZ R86, -R91, R84 ;  /* 0x000000545b567221 */ /* 0x001fe20000010100 */
[----:B-1----:R-:W-:-:S04]  /*3320*/  IMAD.WIDE.U32 R168, R103, 0x10, R172 ;  /* 0x0000001067a87825 */ /* 0x002fc800078e00ac */
[----:B------:R-:W-:Y:S01]  /*3330*/  FMUL.FTZ R162, R86, R86 ;  /* 0x0000005656a27220 */ /* 0x000fe20000410000 */
[----:B--2---:R-:W-:Y:S01]  /*3340*/  IADD3 R86, PT, PT, R160, R159, RZ ;  /* 0x0000009fa0567210 */ /* 0x004fe20007ffe0ff */
[----:B------:R-:W-:Y:S01]  /*3350*/  IMAD.WIDE.U32 R170, R148, 0x10, R172 ;  /* 0x0000001094aa7825 */ /* 0x000fe200078e00ac */
[----:B------:R-:W-:-:S03]  /*3360*/  I2FP.F32.S32 R160, R160 ;  /* 0x000000a000a07245 */ /* 0x000fc60000201400 */
[----:B------:R-:W-:Y:S01]  /*3370*/  FMUL.FTZ R87, R162, R93 ;  /* 0x0000005da2577220 */ /* 0x000fe20000410000 */
[----:B------:R-:W-:Y:S01]  /*3380*/  PRMT R162, R35, 0x7632, R162 ;  /* 0x0000763223a27816 */ /* 0x000fe200000000a2 */
[----:B------:R-:W-:Y:S02]  /*3390*/  SHFL.DOWN PT, R159, R86, 0x1, 0x1f ;  /* 0x08201f00569f7f89 */ /* 0x000fe400000e0000 */
[-C--:B------:R-:W-:Y:S01]  /*33a0*/  FMUL.FTZ R87, R87, R160.reuse ;  /* 0x000000a057577220 */ /* 0x080fe20000410000 */
[----:B------:R-:W-:Y:S01]  /*33b0*/  FMUL.FTZ R160, R91, R160 ;  /* 0x000000a05ba07220 */ /* 0x000fe20000410000 */
[----:B------:R-:W-:-:S03]  /*33c0*/  SHF.L.U32 R162, R162, 0x10, RZ ;  /* 0x00000010a2a27819 */ /* 0x000fc600000006ff */
[----:B------:R-:W-:Y:S02]  /*33d0*/  FFMA.FTZ R93, R93, R84, R160 ;  /* 0x000000545d5d7223 */ /* 0x000fe400000100a0 */
[----:B------:R-:W0:Y:S02]  /*33e0*/  SHFL.DOWN PT, R84, R85, 0x2, 0x1f ;  /* 0x08401f0055547f89 */ /* 0x000e2400000e0000 */
[----:B0-----:R-:W-:Y:S01]  /*33f0*/  FADD.FTZ R91, R84, R85 ;  /* 0x00000055545b7221 */ /* 0x001fe20000010000 */
[----:B------:R-:W-:-:S04]  /*3400*/  I2FP.F32.S32 R84, R86 ;  /* 0x0000005600547245 */ /* 0x000fc80000201400 */
[----:B------:R-:W0:Y:S02]  /*3410*/  MUFU.RCP R160, R84 ;  /* 0x0000005400a07308 */ /* 0x000e240000001000 */
[C---:B0-----:R-:W-:Y:S01]  /*3420*/  FFMA.FTZ R91, R160.reuse, R87, R91 ;  /* 0x00000057a05b7223 */ /* 0x041fe2000001005b */
[----:B------:R-:W-:-:S05]  /*3430*/  FMUL.FTZ R87, R160, R93 ;  /* 0x0000005da0577220 */ /* 0x000fca0000410000 */
[----:B------:R-:W0:Y:S02]  /*3440*/  SHFL.DOWN PT, R160, R87, 0x1, 0x1f ;  /* 0x08201f0057a07f89 */ /* 0x000e2400000e0000 */
[----:B0-----:R-:W-:-:S04]  /*3450*/  FADD.FTZ R93, R87, -R160 ;  /* 0x800000a0575d7221 */ /* 0x001fc80000010000 */
[----:B------:R-:W-:Y:S01]  /*3460*/  FMUL.FTZ R167, R93, R93 ;  /* 0x0000005d5da77220 */ /* 0x000fe20000410000 */
[----:B------:R-:W-:Y:S01]  /*3470*/  IMAD.IADD R93, R86, 0x1, R159 ;  /* 0x00000001565d7824 */ /* 0x000fe200078e029f */
[----:B------:R-:W-:Y:S02]  /*3480*/  I2FP.F32.S32 R159, R159 ;  /* 0x0000009f009f7245 */ /* 0x000fe40000201400 */
[----:B------:R-:W-:-:S04]  /*3490*/  FMUL.FTZ R85, R84, R167 ;  /* 0x000000a754557220 */ /* 0x000fc80000410000 */
[-C--:B------:R-:W-:Y:S01]  /*34a0*/  FMUL.FTZ R85, R85, R159.reuse ;  /* 0x0000009f55557220 */ /* 0x080fe20000410000 */
[----:B------:R-:W-:Y:S01]  /*34b0*/  FMUL.FTZ R159, R160, R159 ;  /* 0x0000009fa09f7220 */ /* 0x000fe20000410000 */
[----:B------:R-:W-:-:S03]  /*34c0*/  I2FP.F32.S32 R160, R93 ;  /* 0x0000005d00a07245 */ /* 0x000fc60000201400 */
[----:B------:R-:W-:Y:S01]  /*34d0*/  FFMA.FTZ R167, R84, R87, R159 ;  /* 0x0000005754a77223 */ /* 0x000fe2000001009f */
[----:B------:R-:W-:Y:S01]  /*34e0*/  MOV R87, UR6 ;  /* 0x0000000600577c02 */ /* 0x000fe20008000f00 */
[----:B------:R-:W0:Y:S01]  /*34f0*/  SHFL.DOWN PT, R84, R91, 0x1, 0x1f ;  /* 0x08201f005b547f89 */ /* 0x000e2200000e0000 */
[----:B------:R-:W1:Y:S02]  /*3500*/  MUFU.RCP R160, R160 ;  /* 0x000000a000a07308 */ /* 0x000e640000001000 */
[----:B-1----:R-:W-:Y:S01]  /*3510*/  FMUL.FTZ R93, R160, R167 ;  /* 0x000000a7a05d7220 */ /* 0x002fe20000410000 */
[----:B------:R-:W-:-:S04]  /*3520*/  IMAD.WIDE.U32 R166, R94, 0x10, R172 ;  /* 0x000000105ea67825 */ /* 0x000fc800078e00ac */
[----:B0-----:R-:W-:Y:S01]  /*3530*/  FADD.FTZ R159, R91, R84 ;  /* 0x000000545b9f7221 */ /* 0x001fe20000010000 */
[----:B------:R-:W0:Y:S03]  /*3540*/  SHFL.IDX PT, R93, R93, RZ, 0x1f ;  /* 0x00001fff5d5d7589 */ /* 0x000e2600000e0000 */
[----:B------:R-:W-:Y:S01]  /*3550*/  FFMA.FTZ R159, R160, R85, R159 ;  /* 0x00000055a09f7223 */ /* 0x000fe2000001009f */
[----:B------:R-:W-:Y:S01]  /*3560*/  PRMT R160, R53, 0x7632, R160 ;  /* 0x0000763235a07816 */ /* 0x000fe200000000a0 */
[----:B------:R-:W1:Y:S03]  /*3570*/  @!P0 LDC.64 R84, c[0x0][0x3c0] ;  /* 0x0000f000ff548b82 */ /* 0x000e660000000a00 */
[----:B------:R-:W-:Y:S01]  /*3580*/  SHF.L.U32 R160, R160, 0x10, RZ ;  /* 0x00000010a0a07819 */ /* 0x000fe200000006ff */
[----:B------:R-:W2:Y:S01]  /*3590*/  SHFL.IDX PT, R159, R159, RZ, 0x1f ;  /* 0x00001fff9f9f7589 */ /* 0x000ea200000e0000 */
[----:B-1----:R-:W-:-:S04]  /*35a0*/  @!P0 IMAD.WIDE R86, R87, 0x4, R84 ;  /* 0x0000000457568825 */ /* 0x002fc800078e0254 */
[----:B0-----:R-:W-:Y:S01]  /*35b0*/  FMUL.FTZ R85, R93, R93 ;  /* 0x0000005d5d557220 */ /* 0x001fe20000410000 */
[----:B------:R-:W2:Y:S01]  /*35c0*/  LDC R84, c[0x0][0x448] ;  /* 0x00011200ff547b82 */ /* 0x000ea20000000800 */
[----:B------:R0:W-:Y:S03]  /*35d0*/  @!P0 STG.E desc[UR8][R86.64], R93 ;  /* 0x0000005d56008986 */ /* 0x0001e6000c101908 */
[----:B------:R-:W-:Y:S02]  /*35e0*/  FSEL R85, R85, RZ, P1 ;  /* 0x000000ff55557208 */ /* 0x000fe40000800000 */
[----:B0-----:R-:W-:Y:S02]  /*35f0*/  FSEL R93, R93, RZ, !P1 ;  /* 0x000000ff5d5d7208 */ /* 0x001fe40004800000 */
[----:B------:R-:W-:Y:S01]  /*3600*/  MOV R87, UR6 ;  /* 0x0000000600577c02 */ /* 0x000fe20008000f00 */
[----:B------:R-:W-:Y:S01]  /*3610*/  UIADD3 UR6, UPT, UPT, UR6, UR14, URZ ;  /* 0x0000000e06067290 */ /* 0x000fe2000fffe0ff */
[----:B------:R-:W-:-:S02]  /*3620*/  R2UR UR4, R93 ;  /* 0x000000005d0472ca */ /* 0x000fc400000e0000 */
[----:B------:R-:W-:Y:S01]  /*3630*/  SHF.L.U32 R86, R131, 0x10, RZ ;  /* 0x0000001083567819 */ /* 0x000fe200000006ff */
[----:B------:R-:W-:Y:S01]  /*3640*/  UISETP.GE.AND UP2, UPT, UR6, UR15, UPT ;  /* 0x0000000f0600728c */ /* 0x000fe2000bf46270 */
[----:B------:R-:W-:Y:S01]  /*3650*/  SHF.L.U32 R93, R18, 0x10, RZ ;  /* 0x00000010125d7819 */ /* 0x000fe200000006ff */
[----:B--2---:R-:W-:-:S04]  /*3660*/  FFMA.FTZ R84, R159, UR13, R84 ;  /* 0x0000000d9f547c23 */ /* 0x004fc80008010054 */
[----:B------:R-:W-:Y:S02]  /*3670*/  FADD.FTZ R91, R84, R85 ;  /* 0x00000055545b7221 */ /* 0x000fe40000010000 */
[----:B------:R-:W0:Y:S02]  /*3680*/  @!P0 LDC.64 R84, c[0x0][0x3c8] ;  /* 0x0000f200ff548b82 */ /* 0x000e240000000a00 */
        /* <DEDUP_REMOVED lines=33> */
[----:B------:R-:W-:Y:S01]  /*38a0*/  FMUL.FTZ R153, R153, UR5 ;  /* 0x0000000599997c20 */ /* 0x000fe20008410000 */
[----:B------:R-:W-:Y:S01]  /*38b0*/  MOV R87, UR5 ;  /* 0x0000000500577c02 */ /* 0x000fe20008000f00 */
[----:B------:R-:W-:Y:S01]  /*38c0*/  FMUL.FTZ R151, R151, UR5 ;  /* 0x0000000597977c20 */ /* 0x000fe20008410000 */
[----:B------:R-:W-:Y:S01]  /*38d0*/  FMUL.FTZ R149, R149, UR5 ;  /* 0x0000000595957c20 */ /* 0x000fe20008410000 */
[--C-:B------:R-:W-:Y:S01]  /*38e0*/  FFMA.FTZ R159, R153, R86, R160.reuse ;  /* 0x00000056999f7223 */ /* 0x100fe200000100a0 */
[----:B------:R-:W-:Y:S01]  /*38f0*/  PRMT R160, R34, 0x7632, R160 ;  /* 0x0000763222a07816 */ /* 0x000fe200000000a0 */
[----:B------:R0:W-:Y:S01]  /*3900*/  @!P0 STG.E desc[UR8][R84.64], R87 ;  /* 0x0000005754008986 */ /* 0x0001e2000c101908 */
[----:B------:R-:W-:Y:S01]  /*3910*/  PRMT R86, R54, 0x7632, R86 ;  /* 0x0000763236567816 */ /* 0x000fe20000000056 */
[----:B------:R-:W-:Y:S01]  /*3920*/  FMUL.FTZ R90, R90, UR5 ;  /* 0x000000055a5a7c20 */ /* 0x000fe20008410000 */
[----:B------:R-:W-:Y:S01]  /*3930*/  SHF.L.U32 R160, R160, 0x10, RZ ;  /* 0x00000010a0a07819 */ /* 0x000fe200000006ff */
[----:B------:R-:W-:Y:S01]  /*3940*/  FMUL.FTZ R88, R88, UR5 ;  /* 0x0000000558587c20 */ /* 0x000fe20008410000 */
[----:B------:R-:W-:Y:S01]  /*3950*/  PRMT R153, R38, 0x7632, R153 ;  /* 0x0000763226997816 */ /* 0x000fe20000000099 */
[----:B------:R-:W-:Y:S01]  /*3960*/  FMUL.FTZ R91, R95, UR5 ;  /* 0x000000055f5b7c20 */ /* 0x000fe20008410000 */
[----:B------:R-:W-:Y:S01]  /*3970*/  FMUL.FTZ R95, R99, UR5 ;  /* 0x00000005635f7c20 */ /* 0x000fe20008410000 */
[----:B------:R-:W-:Y:S01]  /*3980*/  SHF.L.U32 R99, R12, 0x10, RZ ;  /* 0x000000100c637819 */ /* 0x000fe200000006ff */
[----:B------:R-:W-:Y:S01]  /*3990*/  FMUL.FTZ R132, R132, UR5 ;  /* 0x0000000584847c20 */ /* 0x000fe20008410000 */
[----:B------:R-:W-:Y:S01]  /*39a0*/  SHF.L.U32 R153, R153, 0x10, RZ ;  /* 0x0000001099997819 */ /* 0x000fe200000006ff */
[----:B------:R-:W-:Y:S01]  /*39b0*/  FMUL.FTZ R139, R139, UR5 ;  /* 0x000000058b8b7c20 */ /* 0x000fe20008410000 */
[----:B0-----:R-:W-:Y:S01]  /*39c0*/  SHF.L.U32 R84, R86, 0x10, RZ ;  /* 0x0000001056547819 */ /* 0x001fe200000006ff */
[----:B------:R-:W-:Y:S01]  /*39d0*/  FADD.FTZ R144, R144, -UR4 ;  /* 0x8000000490907e21 */ /* 0x000fe20008010000 */
[----:B------:R-:W-:Y:S01]  /*39e0*/  PRMT R86, R56, 0x7632, R86 ;  /* 0x0000763238567816 */ /* 0x000fe20000000056 */
[----:B------:R-:W-:Y:S01]  /*39f0*/  FADD.FTZ R156, R156, -UR4 ;  /* 0x800000049c9c7e21 */ /* 0x000fe20008010000 */
[----:B------:R-:W-:Y:S01]  /*3a00*/  PRMT R85, R58, 0x7632, R85 ;  /* 0x000076323a557816 */ /* 0x000fe20000000055 */
[--C-:B------:R-:W-:Y:S01]  /*3a10*/  FFMA.FTZ R160, R151, R160, R84.reuse ;  /* 0x000000a097a07223 */ /* 0x100fe20000010054 */
[----:B------:R-:W-:Y:S01]  /*3a20*/  PRMT R84, R55, 0x7632, R84 ;  /* 0x0000763237547816 */ /* 0x000fe20000000054 */
[----:B------:R-:W-:Y:S01]  /*3a30*/  FMUL.FTZ R151, R164, UR5 ;  /* 0x00000005a4977c20 */ /* 0x000fe20008410000 */
[----:B------:R-:W-:Y:S01]  /*3a40*/  SHF.L.U32 R86, R86, 0x10, RZ ;  /* 0x0000001056567819 */ /* 0x000fe200000006ff */
[----:B------:R-:W-:Y:S01]  /*3a50*/  IMAD.U32 R164, R7, 0x10000, RZ ;  /* 0x0001000007a47824 */ /* 0x000fe200078e00ff */
[----:B------:R-:W-:Y:S01]  /*3a60*/  SHF.L.U32 R84, R84, 0x10, RZ ;  /* 0x0000001054547819 */ /* 0x000fe200000006ff */
[----:B------:R-:W-:Y:S01]  /*3a70*/  FADD.FTZ R155, R155, -UR4 ;  /* 0x800000049b9b7e21 */ /* 0x000fe20008010000 */
[----:B------:R-:W-:Y:S01]  /*3a80*/  SHF.L.U32 R85, R85, 0x10, RZ ;  /* 0x0000001055557819 */ /* 0x000fe200000006ff */
[----:B------:R-:W-:Y:S01]  /*3a90*/  FADD.FTZ R154, R154, -UR4 ;  /* 0x800000049a9a7e21 */ /* 0x000fe20008010000 */
[----:B------:R-:W-:Y:S01]  /*3aa0*/  PRMT R87, R59, 0x7632, R87 ;  /* 0x000076323b577816 */ /* 0x000fe20000000057 */
[--C-:B------:R-:W-:Y:S01]  /*3ab0*/  FFMA.FTZ R162, R149, R162, R84.reuse ;  /* 0x000000a295a27223 */ /* 0x100fe20000010054 */
[----:B------:R-:W-:Y:S01]  /*3ac0*/  PRMT R84, R36, 0x7632, R84 ;  /* 0x0000763224547816 */ /* 0x000fe20000000054 */
[----:B------:R-:W-:Y:S01]  /*3ad0*/  FMUL.FTZ R149, R158, UR5 ;  /* 0x000000059e957c20 */ /* 0x000fe20008410000 */
[--C-:B------:R-:W-:Y:S01]  /*3ae0*/  FFMA.FTZ R153, R90, R153, R85.reuse ;  /* 0x000000995a997223 */ /* 0x100fe20000010055 */
[----:B------:R-:W-:Y:S01]  /*3af0*/  PRMT R85, R39, 0x7632, R85 ;  /* 0x0000763227557816 */ /* 0x000fe20000000055 */
[----:B------:R-:W-:Y:S01]  /*3b00*/  FADD.FTZ R150, R150, -UR4 ;  /* 0x8000000496967e21 */ /* 0x000fe20008010000 */
[----:B------:R-:W-:Y:S01]  /*3b10*/  SHF.L.U32 R84, R84, 0x10, RZ ;  /* 0x0000001054547819 */ /* 0x000fe200000006ff */
[----:B------:R-:W-:Y:S01]  /*3b20*/  FADD.FTZ R152, R152, -UR4 ;  /* 0x8000000498987e21 */ /* 0x000fe20008010000 */
[----:B------:R-:W-:Y:S01]  /*3b30*/  SHF.L.U32 R85, R85, 0x10, RZ ;  /* 0x0000001055557819 */ /* 0x000fe200000006ff */
[----:B------:R-:W-:Y:S01]  /*3b40*/  FADD.FTZ R163, R163, -UR4 ;  /* 0x80000004a3a37e21 */ /* 0x000fe20008010000 */
[----:B------:R-:W-:Y:S01]  /*3b50*/  SHF.L.U32 R87, R87, 0x10, RZ ;  /* 0x0000001057577819 */ /* 0x000fe200000006ff */
[----:B------:R-:W-:Y:S01]  /*3b60*/  FFMA.FTZ R149, R149, R84, R86 ;  /* 0x0000005495957223 */ /* 0x000fe20000010056 */
[----:B------:R-:W-:Y:S01]  /*3b70*/  PRMT R84, R37, 0x7632, R84 ;  /* 0x0000763225547816 */ /* 0x000fe20000000054 */
[----:B------:R-:W-:Y:S01]  /*3b80*/  FADD.FTZ R89, R89, -UR4 ;  /* 0x8000000459597e21 */ /* 0x000fe20008010000 */
[----:B------:R-:W-:Y:S01]  /*3b90*/  PRMT R86, R57, 0x7632, R86 ;  /* 0x0000763239567816 */ /* 0x000fe20000000056 */
[----:B------:R-:W-:Y:S01]  /*3ba0*/  FFMA.FTZ R158, R88, R85, R87 ;  /* 0x00000055589e7223 */ /* 0x000fe20000010057 */
[----:B------:R-:W-:Y:S01]  /*3bb0*/  SHF.L.U32 R88, R104, 0x10, RZ ;  /* 0x0000001068587819 */ /* 0x000fe200000006ff */
[----:B------:R-:W-:Y:S01]  /*3bc0*/  IMAD.U32 R84, R84, 0x10000, RZ ;  /* 0x0001000054547824 */ /* 0x000fe200078e00ff */
[----:B------:R-:W-:Y:S01]  /*3bd0*/  SHF.L.U32 R86, R86, 0x10, RZ ;  /* 0x0000001056567819 */ /* 0x000fe200000006ff */
[----:B------:R-:W-:Y:S01]  /*3be0*/  FADD.FTZ R161, R161, -UR4 ;  /* 0x80000004a1a17e21 */ /* 0x000fe20008010000 */
[----:B------:R-:W-:Y:S01]  /*3bf0*/  SHF.L.U32 R85, R20, 0x10, RZ ;  /* 0x0000001014557819 */ /* 0x000fe200000006ff */
[----:B------:R-:W-:Y:S01]  /*3c00*/  FMUL.FTZ R89, R89, UR5 ;  /* 0x0000000559597c20 */ /* 0x000fe20008410000 */
[----:B------:R-:W-:Y:S01]  /*3c10*/  SHF.L.U32 R87, R40, 0x10, RZ ;  /* 0x0000001028577819 */ /* 0x000fe200000006ff */
[----:B------:R-:W-:Y:S01]  /*3c20*/  FFMA.FTZ R151, R151, R84, R86 ;  /* 0x0000005497977223 */ /* 0x000fe20000010056 */
[----:B------:R-:W-:Y:S01]  /*3c30*/  SHF.L.U32 R86, R105, 0x10, RZ ;  /* 0x0000001069567819 */ /* 0x000fe200000006ff */
[----:B------:R-:W-:Y:S01]  /*3c40*/  FMUL.FTZ R84, R102, UR5 ;  /* 0x0000000566547c20 */ /* 0x000fe20008410000 */
[----:B------:R-:W-:Y:S01]  /*3c50*/  SHF.L.U32 R90, R17, 0x10, RZ ;  /* 0x00000010115a7819 */ /* 0x000fe200000006ff */
[----:B------:R-:W-:Y:S01]  /*3c60*/  FADD.FTZ R165, R165, -UR4 ;  /* 0x80000004a5a57e21 */ /* 0x000fe20008010000 */
[----:B------:R-:W-:Y:S01]  /*3c70*/  SHF.L.U32 R102, R46, 0x10, RZ ;  /* 0x000000102e667819 */ /* 0x000fe200000006ff */
[----:B------:R-:W-:Y:S01]  /*3c80*/  FFMA.FTZ R91, R91, R86, R88 ;  /* 0x000000565b5b7223 */ /* 0x000fe20000010058 */
[----:B------:R-:W-:Y:S01]  /*3c90*/  FFMA.FTZ R84, R84, R85, R87 ;  /* 0x0000005554547223 */ /* 0x000fe20000010057 */
[----:B------:R-:W-:Y:S01]  /*3ca0*/  SHF.L.U32 R86, R21, 0x10, RZ ;  /* 0x0000001015567819 */ /* 0x000fe200000006ff */
[----:B------:R-:W-:Y:S01]  /*3cb0*/  FMUL.FTZ R85, R100, UR5 ;  /* 0x0000000564557c20 */ /* 0x000fe20008410000 */
[----:B------:R-:W-:Y:S01]  /*3cc0*/  SHF.L.U32 R88, R41, 0x10, RZ ;  /* 0x0000001029587819 */ /* 0x000fe200000006ff */
[----:B------:R-:W-:Y:S01]  /*3cd0*/  IMAD.U32 R87, R19, 0x10000, RZ ;  /* 0x0001000013577824 */ /* 0x000fe200078e00ff */
[----:B------:R-:W-:-:S02]  /*3ce0*/  SHF.L.U32 R100, R45, 0x10, RZ ;  /* 0x000000102d647819 */ /* 0x000fc400000006ff */
[----:B------:R-:W-:Y:S01]  /*3cf0*/  F2FP.BF16.F32.PACK_AB R84, R91, R84 ;  /* 0x000000545b54723e */ /* 0x000fe200000010ff */
[----:B------:R-:W-:Y:S01]  /*3d00*/  FFMA.FTZ R85, R85, R86, R88 ;  /* 0x0000005655557223 */ /* 0x000fe20000010058 */
[----:B------:R-:W-:Y:S01]  /*3d10*/  FMUL.FTZ R88, R97, UR5 ;  /* 0x0000000561587c20 */ /* 0x000fe20008410000 */
[----:B------:R-:W-:Y:S01]  /*3d20*/  FMUL.FTZ R86, R98, UR5 ;  /* 0x0000000562567c20 */ /* 0x000fe20008410000 */
[----:B------:R-:W-:Y:S02]  /*3d30*/  SHF.L.U32 R98, R16, 0x10, RZ ;  /* 0x0000001010627819 */ /* 0x000fe400000006ff */
[----:B------:R-:W-:Y:S01]  /*3d40*/  FFMA.FTZ R88, R88, R87, R93 ;  /* 0x0000005758587223 */ /* 0x000fe2000001005d */
[----:B------:R-:W-:Y:S02]  /*3d50*/  SHF.L.U32 R87, R22, 0x10, RZ ;  /* 0x0000001016577819 */ /* 0x000fe400000006ff */
[----:B------:R-:W-:Y:S01]  /*3d60*/  SHF.L.U32 R93, R42, 0x10, RZ ;  /* 0x000000102a5d7819 */ /* 0x000fe200000006ff */
[----:B------:R-:W-:Y:S01]  /*3d70*/  FFMA.FTZ R95, R95, R90, R98 ;  /* 0x0000005a5f5f7223 */ /* 0x000fe20000010062 */
[----:B------:R-:W-:-:S02]  /*3d80*/  SHF.L.U32 R90, R23, 0x10, RZ ;  /* 0x00000010175a7819 */ /* 0x000fc400000006ff */
[----:B------:R-:W-:Y:S01]  /*3d90*/  SHF.L.U32 R97, R14, 0x10, RZ ;  /* 0x000000100e617819 */ /* 0x000fe200000006ff */
[----:B------:R-:W-:Y:S01]  /*3da0*/  FFMA.FTZ R86, R86, R87, R93 ;  /* 0x0000005756567223 */ /* 0x000fe2000001005d */
[----:B------:R-:W-:Y:S01]  /*3db0*/  FMUL.FTZ R87, R96, UR5 ;  /* 0x0000000560577c20 */ /* 0x000fe20008410000 */
[----:B------:R-:W-:Y:S02]  /*3dc0*/  SHF.L.U32 R96, R43, 0x10, RZ ;  /* 0x000000102b607819 */ /* 0x000fe400000006ff */
[----:B------:R-:W-:Y:S02]  /*3dd0*/  SHF.L.U32 R93, R15, 0x10, RZ ;  /* 0x000000100f5d7819 */ /* 0x000fe400000006ff */
[----:B------:R-:W-:Y:S01]  /*3de0*/  SHF.L.U32 R98, R44, 0x10, RZ ;  /* 0x000000102c627819 */ /* 0x000fe200000006ff */
[----:B------:R-:W-:Y:S01]  /*3df0*/  FFMA.FTZ R87, R87, R90, R96 ;  /* 0x0000005a57577223 */ /* 0x000fe20000010060 */
[----:B------:R-:W-:Y:S01]  /*3e00*/  FMUL.FTZ R90, R101, UR5 ;  /* 0x00000005655a7c20 */ /* 0x000fe20008410000 */
[----:B------:R-:W-:-:S02]  /*3e10*/  SHF.L.U32 R96, R24, 0x10, RZ ;  /* 0x0000001018607819 */ /* 0x000fc400000006ff */
[----:B------:R-:W-:Y:S01]  /*3e20*/  SHF.L.U32 R101, R10, 0x10, RZ ;  /* 0x000000100a657819 */ /* 0x000fe200000006ff */
[----:B------:R-:W-:Y:S01]  /*3e30*/  FFMA.FTZ R90, R90, R93, R97 ;  /* 0x0000005d5a5a7223 */ /* 0x000fe20000010061 */
[----:B------:R-:W-:Y:S01]  /*3e40*/  FMUL.FTZ R93, R138, UR5 ;  /* 0x000000058a5d7c20 */ /* 0x000fe20008410000 */
[----:B------:R-:W-:Y:S02]  /*3e50*/  IMAD.U32 R97, R13, 0x10000, RZ ;  /* 0x000100000d617824 */ /* 0x000fe400078e00ff */
[----:B------:R-:W-:Y:S01]  /*3e60*/  FMUL.FTZ R138, R146, UR5 ;  /* 0x00000005928a7c20 */ /* 0x000fe20008410000 */
[----:B------:R-:W-:Y:S01]  /*3e70*/  FMUL.FTZ R146, R147, UR5 ;  /* 0x0000000593927c20 */ /* 0x000fe20008410000 */
[----:B------:R-:W-:Y:S01]  /*3e80*/  FFMA.FTZ R93, R93, R96, R98 ;  /* 0x000000605d5d7223 */ /* 0x000fe20000010062 */
[----:B------:R-:W-:Y:S01]  /*3e90*/  FMUL.FTZ R96, R133, UR5 ;  /* 0x0000000585607c20 */ /* 0x000fe20008410000 */
[----:B------:R-:W-:Y:S01]  /*3ea0*/  SHF.L.U32 R98, R25, 0x10, RZ ;  /* 0x0000001019627819 */ /* 0x000fe200000006ff */
[----:B------:R-:W-:Y:S01]  /*3eb0*/  FMUL.FTZ R147, R152, UR5 ;  /* 0x0000000598937c20 */ /* 0x000fe20008410000 */
[----:B------:R-:W-:Y:S01]  /*3ec0*/  SHF.L.U32 R133, R8, 0x10, RZ ;  /* 0x0000001008857819 */ /* 0x000fe200000006ff */
[----:B------:R-:W-:Y:S01]  /*3ed0*/  FFMA.FTZ R96, R96, R97, R99 ;  /* 0x0000006160607223 */ /* 0x000fe20000010063 */
[----:B------:R-:W-:Y:S01]  /*3ee0*/  FMUL.FTZ R97, R136, UR5 ;  /* 0x0000000588617c20 */ /* 0x000fe20008410000 */
[----:B------:R-:W-:-:S02]  /*3ef0*/  SHF.L.U32 R99, R11, 0x10, RZ ;  /* 0x000000100b637819 */ /* 0x000fc400000006ff */
[----:B------:R-:W-:Y:S01]  /*3f00*/  SHF.L.U32 R136, R2, 0x10, RZ ;  /* 0x0000001002887819 */ /* 0x000fe200000006ff */
[----:B------:R-:W-:Y:S01]  /*3f10*/  FFMA.FTZ R97, R97, R98, R100 ;  /* 0x0000006261617223 */ /* 0x000fe20000010064 */
[----:B------:R-:W-:Y:S01]  /*3f20*/  FMUL.FTZ R98, R135, UR5 ;  /* 0x0000000587627c20 */ /* 0x000fe20008410000 */
[----:B------:R-:W-:Y:S02]  /*3f30*/  SHF.L.U32 R100, R26, 0x10, RZ ;  /* 0x000000101a647819 */ /* 0x000fe400000006ff */
[----:B------:R-:W-:Y:S01]  /*3f40*/  SHF.L.U32 R135, R4, 0x10, RZ ;  /* 0x0000001004877819 */ /* 0x000fe200000006ff */
[----:B------:R-:W-:Y:S01]  /*3f50*/  FFMA.FTZ R98, R98, R99, R101 ;  /* 0x0000006362627223 */ /* 0x000fe20000010065 */
[----:B------:R-:W-:Y:S01]  /*3f60*/  FMUL.FTZ R101, R134, UR5 ;  /* 0x0000000586657c20 */ /* 0x000fe20008410000 */
[----:B------:R-:W-:Y:S02]  /*3f70*/  SHF.L.U32 R99, R9, 0x10, RZ ;  /* 0x0000001009637819 */ /* 0x000fe400000006ff */
[----:B------:R-:W-:Y:S01]  /*3f80*/  SHF.L.U32 R134, R3, 0x10, RZ ;  /* 0x0000001003867819 */ /* 0x000fe200000006ff */
[----:B------:R-:W-:Y:S01]  /*3f90*/  FFMA.FTZ R101, R101, R100, R102 ;  /* 0x0000006465657223 */ /* 0x000fe20000010066 */
[----:B------:R-:W-:Y:S01]  /*3fa0*/  FMUL.FTZ R102, R137, UR5 ;  /* 0x0000000589667c20 */ /* 0x000fe20008410000 */
        /* <DEDUP_REMOVED lines=9> */
[----:B------:R-:W-:Y:S01]  /*4040*/  FMUL.FTZ R99, R141, UR5 ;  /* 0x000000058d637c20 */ /* 0x000fe20008410000 */
[----:B------:R-:W-:-:S02]  /*4050*/  SHF.L.U32 R139, R50, 0x10, RZ ;  /* 0x00000010328b7819 */ /* 0x000fc400000006ff */
[----:B------:R-:W-:Y:S01]  /*4060*/  SHF.L.U32 R141, R128, 0x10, RZ ;  /* 0x00000010808d7819 */ /* 0x000fe200000006ff */
[----:B------:R-:W-:Y:S01]  /*4070*/  FFMA.FTZ R99, R99, R100, R132 ;  /* 0x0000006463637223 */ /* 0x000fe20000010084 */
[----:B------:R-:W-:Y:S01]  /*4080*/  FMUL.FTZ R100, R140, UR5 ;  /* 0x000000058c647c20 */ /* 0x000fe20008410000 */
[----:B------:R-:W-:Y:S01]  /*4090*/  FMUL.FTZ R132, R143, UR5 ;  /* 0x000000058f847c20 */ /* 0x000fe20008410000 */
[----:B------:R-:W-:Y:S01]  /*40a0*/  FMUL.FTZ R143, R144, UR5 ;  /* 0x00000005908f7c20 */ /* 0x000fe20008410000 */
[----:B------:R-:W-:Y:S01]  /*40b0*/  SHF.L.U32 R140, R130, 0x10, RZ ;  /* 0x00000010828c7819 */ /* 0x000fe200000006ff */
[----:B------:R-:W-:Y:S01]  /*40c0*/  FFMA.FTZ R100, R100, R133, R135 ;  /* 0x0000008564647223 */ /* 0x000fe20000010087 */
[----:B------:R-:W-:Y:S02]  /*40d0*/  SHF.L.U32 R133, R29, 0x10, RZ ;  /* 0x000000101d857819 */ /* 0x000fe400000006ff */
[----:B------:R-:W-:Y:S02]  /*40e0*/  SHF.L.U32 R135, R49, 0x10, RZ ;  /* 0x0000001031877819 */ /* 0x000fe400000006ff */
[----:B------:R-:W-:-:S02]  /*40f0*/  SHF.L.U32 R144, R38, 0x10, RZ ;  /* 0x0000001026907819 */ /* 0x000fc400000006ff */
[----:B------:R-:W-:Y:S01]  /*4100*/  SHF.L.U32 R152, R59, 0x10, RZ ;  /* 0x000000103b987819 */ /* 0x000fe200000006ff */
[----:B------:R-:W-:Y:S01]  /*4110*/  FFMA.FTZ R132, R132, R133, R135 ;  /* 0x0000008584847223 */ /* 0x000fe20000010087 */
[----:B------:R-:W-:Y:S01]  /*4120*/  FMUL.FTZ R133, R142, UR5 ;  /* 0x000000058e857c20 */ /* 0x000fe20008410000 */
[----:B------:R-:W-:Y:S01]  /*4130*/  SHF.L.U32 R135, R30, 0x10, RZ ;  /* 0x000000101e877819 */ /* 0x000fe200000006ff */
[----:B------:R-:W-:Y:S01]  /*4140*/  FMUL.FTZ R142, R154, UR5 ;  /* 0x000000059a8e7c20 */ /* 0x000fe20008410000 */
[----:B------:R-:W-:Y:S01]  /*4150*/  F2FP.BF16.F32.PACK_AB R87, R90, R87 ;  /* 0x000000575a57723e */ /* 0x000fe200000010ff */
[----:B------:R-:W-:Y:S01]  /*4160*/  FFMA.FTZ R133, R133, R134, R136 ;  /* 0x0000008685857223 */ /* 0x000fe20000010088 */
[----:B------:R-:W-:Y:S01]  /*4170*/  SHF.L.U32 R136, R126, 0x10, RZ ;  /* 0x000000107e887819 */ /* 0x000fe200000006ff */
[----:B------:R-:W-:Y:S01]  /*4180*/  FFMA.FTZ R138, R138, R135, R139 ;  /* 0x000000878a8a7223 */ /* 0x000fe2000001008b */
[----:B------:R-:W-:Y:S01]  /*4190*/  FMUL.FTZ R139, R145, UR5 ;  /* 0x00000005918b7c20 */ /* 0x000fe20008410000 */
[----:B------:R-:W-:Y:S01]  /*41a0*/  IMAD.U32 R134, R0, 0x10000, RZ ;  /* 0x0001000000867824 */ /* 0x000fe200078e00ff */
[----:B------:R-:W-:-:S02]  /*41b0*/  SHF.L.U32 R135, R127, 0x10, RZ ;  /* 0x000000107f877819 */ /* 0x000fc400000006ff */
[----:B------:R-:W-:Y:S01]  /*41c0*/  SHF.L.U32 R145, R53, 0x10, RZ ;  /* 0x0000001035917819 */ /* 0x000fe200000006ff */
[----:B------:R-:W-:Y:S01]  /*41d0*/  FFMA.FTZ R139, R139, R134, R136 ;  /* 0x000000868b8b7223 */ /* 0x000fe20000010088 */
[----:B------:R-:W-:Y:S01]  /*41e0*/  SHF.L.U32 R134, R31, 0x10, RZ ;  /* 0x000000101f867819 */ /* 0x000fe200000006ff */
[----:B------:R-:W-:Y:S01]  /*41f0*/  FFMA.FTZ R146, R146, R135, R141 ;  /* 0x0000008792927223 */ /* 0x000fe2000001008d */
[----:B------:R-:W-:Y:S02]  /*4200*/  SHF.L.U32 R136, R51, 0x10, RZ ;  /* 0x0000001033887819 */ /* 0x000fe400000006ff */
[----:B------:R-:W-:Y:S02]  /*4210*/  SHF.L.U32 R135, R32, 0x10, RZ ;  /* 0x0000001020877819 */ /* 0x000fe400000006ff */
[----:B------:R-:W-:Y:S01]  /*4220*/  SHF.L.U32 R141, R52, 0x10, RZ ;  /* 0x00000010348d7819 */ /* 0x000fe200000006ff */
[----:B------:R-:W-:Y:S01]  /*4230*/  FFMA.FTZ R143, R143, R134, R136 ;  /* 0x000000868f8f7223 */ /* 0x000fe20000010088 */
[----:B------:R-:W-:Y:S01]  /*4240*/  FMUL.FTZ R134, R156, UR5 ;  /* 0x000000059c867c20 */ /* 0x000fe20008410000 */
[----:B------:R-:W-:Y:S01]  /*4250*/  SHF.L.U32 R136, R129, 0x10, RZ ;  /* 0x0000001081887819 */ /* 0x000fe200000006ff */
[----:B------:R-:W-:Y:S01]  /*4260*/  IMAD.WIDE.U32 R156, R157, 0x10, R172 ;  /* 0x000000109d9c7825 */ /* 0x000fe200078e00ac */
[----:B------:R-:W-:-:S03]  /*4270*/  F2FP.BF16.F32.PACK_AB R86, R95, R86 ;  /* 0x000000565f56723e */ /* 0x000fc600000010ff */
[----:B------:R-:W-:Y:S01]  /*4280*/  FFMA.FTZ R134, R134, R135, R141 ;  /* 0x0000008786867223 */ /* 0x000fe2000001008d */
[----:B------:R-:W-:Y:S01]  /*4290*/  FMUL.FTZ R135, R155, UR5 ;  /* 0x000000059b877c20 */ /* 0x000fe20008410000 */
[----:B------:R-:W-:Y:S02]  /*42a0*/  SHF.L.U32 R141, R33, 0x10, RZ ;  /* 0x00000010218d7819 */ /* 0x000fe400000006ff */
[----:B------:R-:W-:Y:S01]  /*42b0*/  SHF.L.U32 R155, R56, 0x10, RZ ;  /* 0x00000010389b7819 */ /* 0x000fe200000006ff */
        /* <DEDUP_REMOVED lines=14> */
[----:B------:R-:W-:Y:S01]  /*43a0*/  FMUL.FTZ R136, R163, UR5 ;  /* 0x00000005a3887c20 */ /* 0x000fe20008410000 */
[----:B------:R-:W-:Y:S01]  /*43b0*/  FMUL.FTZ R140, R161, UR5 ;  /* 0x00000005a18c7c20 */ /* 0x000fe20008410000 */
[----:B------:R-:W-:-:S02]  /*43c0*/  F2FP.BF16.F32.PACK_AB R91, R164, R137 ;  /* 0x00000089a45b723e */ /* 0x000fc400000010ff */
[----:B------:R-:W-:Y:S01]  /*43d0*/  FFMA.FTZ R136, R136, R145, R155 ;  /* 0x0000009188887223 */ /* 0x000fe2000001009b */
[----:B------:R-:W-:Y:S02]  /*43e0*/  SHF.L.U32 R145, R37, 0x10, RZ ;  /* 0x0000001025917819 */ /* 0x000fe400000006ff */
[----:B------:R-:W-:Y:S02]  /*43f0*/  SHF.L.U32 R155, R57, 0x10, RZ ;  /* 0x00000010399b7819 */ /* 0x000fe400000006ff */
[----:B------:R-:W-:Y:S02]  /*4400*/  F2FP.BF16.F32.PACK_AB R90, R102, R101 ;  /* 0x00000065665a723e */ /* 0x000fe400000010ff */
[----:B------:R-:W-:Y:S01]  /*4410*/  F2FP.BF16.F32.PACK_AB R89, R98, R97 ;  /* 0x000000616259723e */ /* 0x000fe200000010ff */
[----:B------:R-:W-:Y:S01]  /*4420*/  FFMA.FTZ R140, R140, R145, R155 ;  /* 0x000000918c8c7223 */ /* 0x000fe2000001009b */
[----:B------:R-:W-:Y:S01]  /*4430*/  FMUL.FTZ R145, R165, UR5 ;  /* 0x00000005a5917c20 */ /* 0x000fe20008410000 */
[----:B------:R-:W-:Y:S01]  /*4440*/  IMAD.WIDE.U32 R154, R92, 0x10, R172 ;  /* 0x000000105c9a7825 */ /* 0x000fe200078e00ac */
[----:B------:R-:W-:-:S03]  /*4450*/  F2FP.BF16.F32.PACK_AB R88, R96, R93 ;  /* 0x0000005d6058723e */ /* 0x000fc600000010ff */
[----:B------:R-:W-:Y:S01]  /*4460*/  FFMA.FTZ R145, R145, R150, R152 ;  /* 0x0000009691917223 */ /* 0x000fe20000010098 */
[----:B------:R-:W-:Y:S01]  /*4470*/  F2FP.BF16.F32.PACK_AB R95, R146, R143 ;  /* 0x0000008f925f723e */ /* 0x000fe200000010ff */
[----:B------:R0:W-:Y:S01]  /*4480*/  STG.E.128 desc[UR8][R154.64], R84 ;  /* 0x000000549a007986 */ /* 0x0001e2000c101d08 */
[----:B------:R-:W-:Y:S02]  /*4490*/  F2FP.BF16.F32.PACK_AB R94, R139, R138 ;  /* 0x0000008a8b5e723e */ /* 0x000fe400000010ff */
        /* <DEDUP_REMOVED lines=13> */
[----:B------:R0:W-:Y:S01]  /*4570*/  STG.E.128 desc[UR8][R156.64], R100 ;  /* 0x000000649c007986 */ /* 0x0001e2000c101d08 */
[----:B------:R-:W-:Y:S05]  /*4580*/  BRA.U !UP2, `(.L_x_169) ;  /* 0xffffffc10a647547 */ /* 0x000fea000b83ffff */
[----:B------:R-:W-:Y:S05]  /*4590*/  EXIT ;  /* 0x000000000000794d */ /* 0x000fea0003800000 */
.L_x_170:
        /* <DEDUP_REMOVED lines=14> */
.L_x_33985:


//--------------------- .text._ZN10layer_norm13ln_fwd_kernelINS_13Kernel_traitsI13__nv_bfloat16S2_S2_S2_fjLj5120ELj1ELj1ELj4ELj16ENS_18Kernel_traits_baseILj5120ES2_S2_S2_S2_fjLj128EEEEELb0ELb1ELb1ELb0EEEvNS_9FwdParamsE --------------------------
	.section	.text._ZN10layer_norm13ln_fwd_kernelINS_13Kernel_traitsI13__nv_bfloat16S2_S2_S2_fjLj5120ELj1ELj1ELj4ELj16ENS_18Kernel_traits_baseILj5120ES2_S2_S2_S2_fjLj128EEEEELb0ELb1ELb1ELb0EEEvNS_9FwdParamsE,"ax",@progbits
	.align	128
        .global         _ZN10layer_norm13ln_fwd_kernelINS_13Kernel_traitsI13__nv_bfloat16S2_S2_S2_fjLj5120ELj1ELj1ELj4ELj16ENS_18Kernel_traits_baseILj5120ES2_S2_S2_S2_fjLj128EEEEELb0ELb1ELb1ELb0EEEvNS_9FwdParamsE
        .type           _ZN10layer_norm13ln_fwd_kernelINS_13Kernel_traitsI13__nv_bfloat16S2_S2_S2_fjLj5120ELj1ELj1ELj4ELj16ENS_18Kernel_traits_baseILj5120ES2_S2_S2_S2_fjLj128EEEEELb0ELb1ELb1ELb0EEEvNS_9FwdParamsE,@function
        .size           _ZN10layer_norm13ln_fwd_kernelINS_13Kernel_traitsI13__nv_bfloat16S2_S2_S2_fjLj5120ELj1ELj1ELj4ELj16ENS_18Kernel_traits_baseILj5120ES2_S2_S2_S2_fjLj128EEEEELb0ELb1ELb1ELb0EEEvNS_9FwdParamsE,(.L_x_33986 - _ZN10layer_norm13ln_fwd_kernelINS_13Kernel_traitsI13__nv_bfloat16S2_S2_S2_fjLj5120ELj1ELj1ELj4ELj16ENS_18Kernel_traits_baseILj5120ES2_S2_S2_S2_fjLj128EEEEELb0ELb1ELb1ELb0EEEvNS_9FwdParamsE)
        .other          _ZN10layer_norm13ln_fwd_kernelINS_13Kernel_traitsI13__nv_bfloat16S2_S2_S2_fjLj5120ELj1ELj1ELj4ELj16ENS_18Kernel_traits_baseILj5120ES2_S2_S2_S2_fjLj128EEEEELb0ELb1ELb1ELb0EEEvNS_9FwdParamsE,@"STO_CUDA_ENTRY STV_DEFAULT"
_ZN10layer_norm13ln_fwd_kernelINS_13Kernel_traitsI13__nv_bfloat16S2_S2_S2_fjLj5120ELj1ELj1ELj4ELj16ENS_18Kernel_traits_baseILj5120ES2_S2_S2_S2_fjLj128EEEEELb0ELb1ELb1ELb0EEEvNS_9FwdParamsE:
.text._ZN10layer_norm13ln_fwd_kernelINS_13Kernel_traitsI13__nv_bfloat16S2_S2_S2_fjLj5120ELj1ELj1ELj4ELj16ENS_18Kernel_traits_baseILj5120ES2_S2_S2_S2_fjLj128EEEEELb0ELb1ELb1ELb0EEEvNS_9FwdParamsE:
        /* <DEDUP_REMOVED lines=12> */
[----:B----4-:R-:W-:Y:S02]  /*00c0*/  MOV R0, UR4 ;  /* 0x0000000400007c02 */ /* 0x010fe40008000f00 */
[----:B------:R-:W-:Y:S02]  /*00d0*/  LOP3.LUT R31, R28, 0x1f, R3, 0xf8, !PT ;  /* 0x0000001f1c1f7812 */ /* 0x000fe400078ef803 */
[----:B------:R-:W-:Y:S02]  /*00e0*/  LOP3.LUT R3, R3, 0x1f, RZ, 0xc0, !PT ;  /* 0x0000001f03037812 */ /* 0x000fe400078ec0ff */
        /* <DEDUP_REMOVED lines=37> */
[----:B------:R2:W5:Y:S03]  /*0340*/  @P2 LD.E.128 R84, desc[UR6][R18.64] ;  /* 0x0000000612542980 */ /* 0x000566000c101d00 */
[----:B------:R-:W-:Y:S01]  /*0350*/  @P2 VIADD R31, R31, 0x80 ;  /* 0x000000801f1f2836 */ /* 0x000fe20000000000 */
[----:B------:R2:W5:Y:S03]  /*0360*/  @P2 LDG.E.128 R80, desc[UR6][R20.64] ;  /* 0x0000000614502981 */ /* 0x000566000c1e1d00 */
[----:B-1----:R-:W-:-:S04]  /*0370*/  @P3 IMAD.WIDE.U32 R22, R31, 0x10, R22 ;  /* 0x000000101f163825 */ /* 0x002fc800078e0016 */
        /* <DEDUP_REMOVED lines=18> */
.L_x_172:
        /* <DEDUP_REMOVED lines=41> */
[----:B------:R-:W-:Y:S01]  /*0730*/  CS2R R72, SRZ ;  /* 0x0000000000487805 */ /* 0x000fe2000001ff00 */
[----:B------:R-:W-:Y:S01]  /*0740*/  IMAD.MOV.U32 R86, RZ, RZ, RZ ;  /* 0x000000ffff567224 */ /* 0x000fe200078e00ff */
[----:B------:R-:W-:Y:S02]  /*0750*/  CS2R R84, SRZ ;  /* 0x0000000000547805 */ /* 0x000fe4000001ff00 */
[----:B------:R-:W-:Y:S02]  /*0760*/  MOV R98, RZ ;  /* 0x000000ff00627202 */ /* 0x000fe40000000f00 */
[----:B------:R-:W-:-:S02]  /*0770*/  CS2R R96, SRZ ;  /* 0x0000000000607805 */ /* 0x000fc4000001ff00 */
[----:B------:R-:W-:Y:S02]  /*0780*/  CS2R R108, SRZ ;  /* 0x00000000006c7805 */ /* 0x000fe4000001ff00 */
[----:B------:R-:W-:Y:S02]  /*0790*/  @P4 CS2R R62, SRZ ;  /* 0x00000000003e4805 */ /* 0x000fe4000001ff00 */
[----:B------:R-:W-:Y:S01]  /*07a0*/  @P4 CS2R R60, SRZ ;  /* 0x00000000003c4805 */ /* 0x000fe2000001ff00 */
[----:B------:R-:W-:Y:S01]  /*07b0*/  @P0 IMAD.MOV.U32 R111, RZ, RZ, RZ ;  /* 0x000000ffff6f0224 */ /* 0x000fe200078e00ff */
[----:B------:R-:W-:Y:S01]  /*07c0*/  @P1 MOV R99, RZ ;  /* 0x000000ff00631202 */ /* 0x000fe20000000f00 */
[----:B------:R-:W-:Y:S01]  /*07d0*/  @P3 IMAD.MOV.U32 R75, RZ, RZ, RZ ;  /* 0x000000ffff4b3224 */ /* 0x000fe200078e00ff */
[----:B0-----:R-:W-:-:S07]  /*07e0*/  @P2 MOV R87, RZ ;  /* 0x000000ff00572202 */ /* 0x001fce0000000f00 */
.L_x_173:
[----:B------:R-:W-:Y:S05]  /*07f0*/  BSYNC.RECONVERGENT B0 ;  /* 0x0000000000007941 */ /* 0x000fea0003800200 */
.L_x_171:
[----:B------:R-:W0:Y:S02]  /*0800*/  LDCU UR4, c[0x0][0x384] ;  /* 0x00007080ff0477ac */ /* 0x000e240008000800 */
[----:B0-----:R-:W-:-:S13]  /*0810*/  ISETP.GE.AND P0, PT, R0, UR4, PT ;  /* 0x0000000400007c0c */ /* 0x001fda000bf06270 */
[----:B------:R-:W-:Y:S05]  /*0820*/  @P0 EXIT ;  /* 0x000000000000094d */ /* 0x000fea0003800000 */
[----:B------:R-:W-:Y:S01]  /*0830*/  SHF.R.S32.HI R29, RZ, 0x3, R29 ;  /* 0x00000003ff1d7819 */ /* 0x000fe2000001141d */
[----:B------:R-:W-:Y:S01]  /*0840*/  UPLOP3.LUT UP1, UPT, UPT, UPT, UPT, 0x40, 0x4 ;  /* 0x000000000004789c */ /* 0x000fe20003f2e870 */
[----:B-----5:R-:W-:Y:S01]  /*0850*/  PRMT R5, R67, 0x7632, R5 ;  /* 0x0000763243057816 */ /* 0x020fe20000000005 */
[----:B------:R-:W0:Y:S01]  /*0860*/  LDCU.U8 UR10, c[0x0][0x410] ;  /* 0x00008200ff0a77ac */ /* 0x000e220008000000 */
[C---:B------:R-:W-:Y:S02]  /*0870*/  LOP3.LUT R4, R29.reuse, 0x7f, RZ, 0xc0, !PT ;  /* 0x0000007f1d047812 */ /* 0x040fe400078ec0ff */
[----:B------:R-:W-:Y:S01]  /*0880*/  SHF.L.U32 R29, R29, 0x1, RZ ;  /* 0x000000011d1d7819 */ /* 0x000fe200000006ff */
[----:B------:R-:W1:Y:S01]  /*0890*/  LDCU UR11, c[0x0][0x400] ;  /* 0x00008000ff0b77ac */ /* 0x000e620008000800 */
[----:B------:R-:W-:Y:S01]  /*08a0*/  PRMT R7, R66, 0x7632, R7 ;  /* 0x0000763242077816 */ /* 0x000fe20000000007 */
[----:B------:R-:W-:Y:S01]  /*08b0*/  IMAD R3, R3, -0x20, R4 ;  /* 0xffffffe003037824 */ /* 0x000fe200078e0204 */
[----:B------:R-:W-:Y:S01]  /*08c0*/  VIADDMNMX R4, R4, -R28, RZ, !PT ;  /* 0x8000001c04047246 */ /* 0x000fe200078001ff */
[----:B------:R-:W2:Y:S01]  /*08d0*/  LDCU.64 UR8, c[0x0][0x3a0] ;  /* 0x00007400ff0877ac */ /* 0x000ea20008000a00 */
[----:B------:R-:W-:-:S02]  /*08e0*/  LOP3.LUT R29, R29, 0xffffff00, RZ, 0xc0, !PT ;  /* 0xffffff001d1d7812 */ /* 0x000fc400078ec0ff */
[----:B------:R-:W-:Y:S02]  /*08f0*/  VIMNMX R4, PT, PT, R4, 0x20, PT ;  /* 0x0000002004047848 */ /* 0x000fe40003fe0100 */
[----:B------:R-:W-:Y:S02]  /*0900*/  VIMNMX R3, PT, PT, RZ, R3, !PT ;  /* 0x00000003ff037248 */ /* 0x000fe40007fe0100 */
[----:B------:R-:W-:Y:S02]  /*0910*/  LEA R48, R4, R29, 0x3 ;  /* 0x0000001d04307211 */ /* 0x000fe400078e18ff */
[----:B------:R-:W-:Y:S02]  /*0920*/  VIMNMX R6, PT, PT, R3, 0x20, PT ;  /* 0x0000002003067848 */ /* 0x000fe40003fe0100 */
[----:B------:R-:W-:Y:S02]  /*0930*/  I2FP.F32.U32 R48, R48 ;  /* 0x0000003000307245 */ /* 0x000fe40000201000 */
[----:B------:R-:W-:Y:S01]  /*0940*/  PRMT R4, R63, 0x7632, R4 ;  /* 0x000076323f047816 */ /* 0x000fe20000000004 */
[----:B------:R-:W-:Y:S01]  /*0950*/  IMAD R3, R6, 0x8, R29 ;  /* 0x0000000806037824 */ /* 0x000fe200078e021d */
[----:B------:R3:W4:Y:S01]  /*0960*/  MUFU.RCP R125, R48 ;  /* 0x00000030007d7308 */ /* 0x0007220000001000 */
        /* <DEDUP_REMOVED lines=56> */
[----:B01234-:R-:W-:-:S07]  /*0cf0*/  PRMT R136, R104, 0x7632, R136 ;  /* 0x0000763268887816 */ /* 0x01ffce0000000088 */
.L_x_209:
[----:B------:R-:W0:Y:S08]  /*0d00*/  LDC.64 R116, c[0x0][0x3f0] ;  /* 0x0000fc00ff747b82 */ /* 0x000e300000000a00 */
[----:B------:R-:W1:Y:S01]  /*0d10*/  LDC R219, c[0x0][0x388] ;  /* 0x0000e200ffdb7b82 */ /* 0x000e620000000800 */
[----:B0-----:R-:W-:-:S07]  /*0d20*/  IMAD.WIDE R118, R0, 0x4, R116 ;  /* 0x0000000400767825 */ /* 0x001fce00078e0274 */
[----:B------:R-:W0:Y:S01]  /*0d30*/  LDC.64 R116, c[0x0][0x3f8] ;  /* 0x0000fe00ff747b82 */ /* 0x000e220000000a00 */
[----:B------:R-:W2:Y:S01]  /*0d40*/  LDG.E R142, desc[UR6][R118.64] ;  /* 0x00000006768e7981 */ /* 0x000ea2000c1e1900 */
[----:B0-----:R-:W-:-:S05]  /*0d50*/  IMAD.WIDE R116, R0, 0x4, R116 ;  /* 0x0000000400747825 */ /* 0x001fca00078e0274 */
[----:B------:R0:W5:Y:S01]  /*0d60*/  LDG.E R138, desc[UR6][R116.64] ;  /* 0x00000006748a7981 */ /* 0x000162000c1e1900 */
[----:B------:R-:W-:Y:S01]  /*0d70*/  ISETP.GE.U32.AND P0, PT, R2, 0x80, PT ;  /* 0x000000800200780c */ /* 0x000fe20003f06070 */
[----:B------:R-:W-:Y:S01]  /*0d80*/  BSSY.RECONVERGENT B0, `(.L_x_174) ;  /* 0x00000af000007945 */ /* 0x000fe20003800200 */
[----:B------:R-:W-:Y:S01]  /*0d90*/  HFMA2 R223, -RZ, RZ, 0, 0 ;  /* 0x00000000ffdf7431 */ /* 0x000fe200000001ff */
[----:B------:R-:W3:Y:S01]  /*0da0*/  S2R R140, SR_TID.X ;  /* 0x00000000008c7919 */ /* 0x000ee20000002100 */
        /* <DEDUP_REMOVED lines=8> */
[-C--:B---3--:R-:W-:Y:S02]  /*0e30*/  @P5 LEA.HI.SX32 R223, R185, R140.reuse, 0x1d ;  /* 0x0000008cb9df5211 */ /* 0x088fe400078feaff */
        /* <DEDUP_REMOVED lines=8> */
.L_x_176:
[----:B------:R-:W-:Y:S05]  /*0ec0*/  BRA.U !UP0, `(.L_x_177) ;  /* 0x0000000508547547 */ /* 0x000fea000b800000 */
[----:B------:R-:W0:Y:S02]  /*0ed0*/  LDC.64 R48, c[0x0][0x3a0] ;  /* 0x0000e800ff307b82 */ /* 0x000e240000000a00 */
[----:B0-----:R-:W-:-:S06]  /*0ee0*/  IMAD.WIDE.U32 R48, R221, 0x10, R48 ;  /* 0x00000010dd307825 */ /* 0x001fcc00078e0030 */
[----:B------:R-:W2:Y:S01]  /*0ef0*/  LDG.E.128 R48, desc[UR6][R48.64] ;  /* 0x0000000630307981 */ /* 0x000ea2000c1e1d00 */
[----:B------:R-:W-:-:S13]  /*0f00*/  ISETP.GT.AND P1, PT, R142, RZ, PT ;  /* 0x000000ff8e00720c */ /* 0x000fda0003f24270 */
[----:B------:R-:W0:Y:S01]  /*0f10*/  @P1 LDC R119, c[0x0][0x40c] ;  /* 0x00010300ff771b82 */ /* 0x000e220000000800 */
[C---:B-----5:R-:W-:Y:S01]  /*0f20*/  @P1 PRMT R117, R52.reuse, 0x7632, R117 ;  /* 0x0000763234751816 */ /* 0x060fe20000000075 */
[----:B------:R-:W-:Y:S01]  /*0f30*/  @P1 IMAD.U32 R116, R52, 0x10000, RZ ;  /* 0x0001000034741824 */ /* 0x000fe200078e00ff */
[----:B------:R-:W-:Y:S01]  /*0f40*/  @P1 PRMT R144, R53, 0x7632, R144 ;  /* 0x0000763235901816 */ /* 0x000fe20000000090 */
[----:B------:R-:W-:Y:S01]  /*0f50*/  @P1 IMAD.U32 R225, R107, 0x10000, RZ ;  /* 0x000100006be11824 */ /* 0x000fe200078e00ff */
[----:B------:R-:W-:Y:S02]  /*0f60*/  @P1 SHF.L.U32 R117, R117, 0x10, RZ ;  /* 0x0000001075751819 */ /* 0x000fe400000006ff */
[----:B------:R-:W-:Y:S01]  /*0f70*/  @P1 SHF.L.U32 R143, R53, 0x10, RZ ;  /* 0x00000010358f1819 */ /* 0x000fe200000006ff */
[----:B------:R-:W1:Y:S01]  /*0f80*/  @P1 LDC R118, c[0x0][0x40c] ;  /* 0x00010300ff761b82 */ /* 0x000e620000000800 */
[----:B------:R-:W-:Y:S01]  /*0f90*/  @P1 IMAD.U32 R144, R144, 0x10000, RZ ;  /* 0x0001000090901824 */ /* 0x000fe200078e00ff */
[----:B------:R-:W-:-:S06]  /*0fa0*/  @P1 SHF.L.U32 R227, R133, 0x10, RZ ;  /* 0x0000001085e31819 */ /* 0x000fcc00000006ff */
[----:B------:R-:W3:Y:S08]  /*0fb0*/  @P1 LDC R146, c[0x0][0x40c] ;  /* 0x00010300ff921b82 */ /* 0x000ef00000000800 */
[----:B------:R-:W4:Y:S01]  /*0fc0*/  @P1 LDC R147, c[0x0][0x40c] ;  /* 0x00010300ff931b82 */ /* 0x000f220000000800 */
[----:B0-----:R-:W-:Y:S01]  /*0fd0*/  @P1 FMUL.FTZ R116, R116, R119 ;  /* 0x0000007774741220 */ /* 0x001fe20000410000 */
[----:B------:R-:W-:-:S06]  /*0fe0*/  @P1 IMAD.U32 R119, R136, 0x10000, RZ ;  /* 0x0001000088771824 */ /* 0x000fcc00078e00ff */
[----:B------:R-:W0:Y:S01]  /*0ff0*/  @P1 LDC R185, c[0x0][0x40c] ;  /* 0x00010300ffb91b82 */ /* 0x000e220000000800 */
[----:B-1----:R-:W-:Y:S01]  /*1000*/  @P1 FMUL.FTZ R118, R117, R118 ;  /* 0x0000007675761220 */ /* 0x002fe20000410000 */
[----:B------:R-:W-:-:S06]  /*1010*/  @P1 SHF.L.U32 R117, R104, 0x10, RZ ;  /* 0x0000001068751819 */ /* 0x000fcc00000006ff */
[----:B------:R-:W1:Y:S08]  /*1020*/  @P1 LDC R148, c[0x0][0x40c] ;  /* 0x00010300ff941b82 */ /* 0x000e700000000800 */
[----:B------:R-:W0:Y:S01]  /*1030*/  @P1 LDC R151, c[0x0][0x40c] ;  /* 0x00010300ff971b82 */ /* 0x000e220000000800 */
[----:B----4-:R-:W-:Y:S01]  /*1040*/  @P1 FMUL.FTZ R144, R144, R147 ;  /* 0x0000009390901220 */ /* 0x010fe20000410000 */
[----:B------:R-:W-:-:S05]  /*1050*/  @P1 PRMT R147, R54, 0x7632, R147 ;  /* 0x0000763236931816 */ /* 0x000fca0000000093 */
[----:B------:R-:W-:Y:S01]  /*1060*/  @P1 IMAD.U32 R147, R147, 0x10000, RZ ;  /* 0x0001000093931824 */ /* 0x000fe200078e00ff */
[----:B------:R-:W4:Y:S01]  /*1070*/  @P1 LDC R235, c[0x0][0x40c] ;  /* 0x00010300ffeb1b82 */ /* 0x000f220000000800 */
[C---:B--2---:R-:W-:Y:S01]  /*1080*/  @P1 PRMT R141, R48.reuse, 0x7632, R141 ;  /* 0x00007632308d1816 */ /* 0x044fe2000000008d */
[C---:B------:R-:W-:Y:S01]  /*1090*/  @P1 IMAD.U32 R145, R48.reuse, 0x10000, RZ ;  /* 0x0001000030911824 */ /* 0x040fe200078e00ff */
[C---:B------:R-:W-:Y:S01]  /*10a0*/  @!P1 PRMT R139, R48.reuse, 0x7632, R139 ;  /* 0x00007632308b9816 */ /* 0x040fe2000000008b */
[----:B------:R-:W-:Y:S01]  /*10b0*/  @P1 IMAD.U32 R233, R51, 0x10000, RZ ;  /* 0x0001000033e91824 */ /* 0x000fe200078e00ff */
[----:B------:R-:W-:Y:S02]  /*10c0*/  @P1 SHF.L.U32 R141, R141, 0x10, RZ ;  /* 0x000000108d8d1819 */ /* 0x000fe400000006ff */
[----:B------:R-:W-:Y:S02]  /*10d0*/  @!P1 SHF.L.U32 R139, R139, 0x10, RZ ;  /* 0x000000108b8b9819 */ /* 0x000fe400000006ff */
[----:B------:R-:W-:Y:S01]  /*10e0*/  @!P1 SHF.L.U32 R137, R48, 0x10, RZ ;  /* 0x0000001030899819 */ /* 0x000fe200000006ff */
[----:B------:R-:W-:Y:S01]  /*10f0*/  @P1 FFMA.FTZ R139, R118, R119, R141 ;  /* 0x00000077768b1223 */ /* 0x000fe2000001008d */
[----:B------:R-:W-:Y:S01]  /*1100*/  @P1 PRMT R118, R49, 0x7632, R118 ;  /* 0x0000763231761816 */ /* 0x000fe20000000076 */
[----:B------:R-:W-:Y:S01]  /*1110*/  @P1 FFMA.FTZ R137, R116, R117, R145 ;  /* 0x0000007574891223 */ /* 0x000fe20000010091 */
[----:B---3--:R-:W-:Y:S01]  /*1120*/  @P1 FMUL.FTZ R116, R143, R146 ;  /* 0x000000928f741220 */ /* 0x008fe20000410000 */
[----:B------:R-:W-:Y:S01]  /*1130*/  @!P1 PRMT R143, R49, 0x7632, R143 ;  /* 0x00007632318f9816 */ /* 0x000fe2000000008f */
[----:B------:R-:W-:Y:S01]  /*1140*/  @P1 IMAD.U32 R146, R54, 0x10000, RZ ;  /* 0x0001000036921824 */ /* 0x000fe200078e00ff */
[----:B------:R-:W-:-:S02]  /*1150*/  @P1 SHF.L.U32 R119, R135, 0x10, RZ ;  /* 0x0000001087771819 */ /* 0x000fc400000006ff */
[----:B------:R-:W-:Y:S01]  /*1160*/  @P1 SHF.L.U32 R145, R118, 0x10, RZ ;  /* 0x0000001076911819 */ /* 0x000fe200000006ff */
[----:B------:R-:W-:Y:S01]  /*1170*/  @!P1 IMAD.U32 R143, R143, 0x10000, RZ ;  /* 0x000100008f8f9824 */ /* 0x000fe200078e00ff */
[----:B------:R-:W-:Y:S01]  /*1180*/  @P1 SHF.L.U32 R118, R55, 0x10, RZ ;  /* 0x0000001037761819 */ /* 0x000fe200000006ff */
[----:B0-----:R-:W-:Y:S01]  /*1190*/  @P1 FMUL.FTZ R146, R146, R151 ;  /* 0x0000009792921220 */ /* 0x001fe20000410000 */
[----:B------:R-:W-:Y:S01]  /*11a0*/  @P1 SHF.L.U32 R117, R105, 0x10, RZ ;  /* 0x0000001069751819 */ /* 0x000fe200000006ff */
[----:B------:R-:W-:Y:S01]  /*11b0*/  @P1 FFMA.FTZ R143, R144, R119, R145 ;  /* 0x00000077908f1223 */ /* 0x000fe20000010091 */
[----:B------:R-:W-:Y:S01]  /*11c0*/  @P1 SHF.L.U32 R149, R49, 0x10, RZ ;  /* 0x0000001031951819 */ /* 0x000fe200000006ff */
[----:B------:R-:W-:Y:S01]  /*11d0*/  @P1 FMUL.FTZ R144, R118, R185 ;  /* 0x000000b976901220 */ /* 0x000fe20000410000 */
[----:B------:R-:W-:Y:S01]  /*11e0*/  @P1 PRMT R118, R55, 0x7632, R118 ;  /* 0x0000763237761816 */ /* 0x000fe20000000076 */
[----:B------:R-:W-:Y:S01]  /*11f0*/  @!P1 IMAD.U32 R145, R50, 0x10000, RZ ;  /* 0x0001000032919824 */ /* 0x000fe200078e00ff */
[----:B------:R-:W-:Y:S01]  /*1200*/  @!P1 SHF.L.U32 R141, R49, 0x10, RZ ;  /* 0x00000010318d9819 */ /* 0x000fe200000006ff */
[----:B------:R-:W-:Y:S01]  /*1210*/  @P1 FFMA.FTZ R141, R116, R117, R149 ;  /* 0x00000075748d1223 */ /* 0x000fe20000010095 */
[----:B-1----:R-:W-:Y:S01]  /*1220*/  @P1 FMUL.FTZ R116, R147, R148 ;  /* 0x0000009493741220 */ /* 0x002fe20000410000 */
[----:B------:R-:W-:-:S02]  /*1230*/  @P1 SHF.L.U32 R148, R118, 0x10, RZ ;  /* 0x0000001076941819 */ /* 0x000fc400000006ff */
[----:B------:R-:W-:Y:S02]  /*1240*/  @P1 PRMT R118, R50, 0x7632, R118 ;  /* 0x0000763232761816 */ /* 0x000fe40000000076 */
[C---:B------:R-:W-:Y:S01]  /*1250*/  @P1 PRMT R150, R51.reuse, 0x7632, R150 ;  /* 0x0000763233961816 */ /* 0x040fe20000000096 */
[----:B----4-:R-:W-:Y:S01]  /*1260*/  @P1 FMUL.FTZ R148, R148, R235 ;  /* 0x000000eb94941220 */ /* 0x010fe20000410000 */
[----:B------:R-:W-:Y:S02]  /*1270*/  @!P1 PRMT R151, R51, 0x7632, R151 ;  /* 0x0000763233979816 */ /* 0x000fe40000000097 */
[----:B------:R-:W-:Y:S02]  /*1280*/  @P1 SHF.L.U32 R117, R106, 0x10, RZ ;  /* 0x000000106a751819 */ /* 0x000fe400000006ff */
[----:B------:R-:W-:Y:S01]  /*1290*/  @P1 SHF.L.U32 R119, R134, 0x10, RZ ;  /* 0x0000001086771819 */ /* 0x000fe200000006ff */
[----:B------:R-:W-:Y:S01]  /*12a0*/  @!P1 IMAD.U32 R151, R151, 0x10000, RZ ;  /* 0x0001000097979824 */ /* 0x000fe200078e00ff */
[----:B------:R-:W-:-:S02]  /*12b0*/  @P1 SHF.L.U32 R231, R50, 0x10, RZ ;  /* 0x0000001032e71819 */ /* 0x000fc400000006ff */
[----:B------:R-:W-:Y:S02]  /*12c0*/  @!P1 PRMT R149, R50, 0x7632, R149 ;  /* 0x0000763232959816 */ /* 0x000fe40000000095 */
[----:B------:R-:W-:Y:S01]  /*12d0*/  @P1 SHF.L.U32 R185, R118, 0x10, RZ ;  /* 0x0000001076b91819 */ /* 0x000fe200000006ff */
[----:B------:R-:W-:Y:S01]  /*12e0*/  @P1 FFMA.FTZ R145, R146, R117, R231 ;  /* 0x0000007592911223 */ /* 0x000fe200000100e7 */
[----:B------:R-:W-:Y:S02]  /*12f0*/  @P1 SHF.L.U32 R229, R150, 0x10, RZ ;  /* 0x0000001096e51819 */ /* 0x000fe400000006ff */
[----:B------:R-:W-:Y:S01]  /*1300*/  @!P1 SHF.L.U32 R147, R51, 0x10, RZ ;  /* 0x0000001033939819 */ /* 0x000fe200000006ff */
[----:B------:R-:W-:Y:S01]  /*1310*/  @P1 FFMA.FTZ R147, R144, R225, R233 ;  /* 0x000000e190931223 */ /* 0x000fe200000100e9 */
[----:B------:R-:W-:Y:S01]  /*1320*/  @!P1 SHF.L.U32 R149, R149, 0x10, RZ ;  /* 0x0000001095959819 */ /* 0x000fe200000006ff */
[----:B------:R-:W-:Y:S01]  /*1330*/  @P1 FFMA.FTZ R149, R116, R119, R185 ;  /* 0x0000007774951223 */ /* 0x000fe200000100b9 */
        /* <DEDUP_REMOVED lines=14> */
.L_x_177:
[----:B------:R-:W0:Y:S01]  /*1420*/  @P5 LDC R118, c[0x0][0x40c] ;  /* 0x00010300ff765b82 */ /* 0x000e220000000800 */
[C---:B-----5:R-:W-:Y:S01]  /*1430*/  @P5 PRMT R116, R52.reuse, 0x7632, R116 ;  /* 0x0000763234745816 */ /* 0x060fe20000000074 */
[----:B------:R-:W-:Y:S01]  /*1440*/  IMAD.MOV.U32 R139, RZ, RZ, RZ ;  /* 0x000000ffff8b7224 */ /* 0x000fe200078e00ff */
[----:B------:R-:W-:Y:S01]  /*1450*/  @P5 SHF.L.U32 R117, R52, 0x10, RZ ;  /* 0x0000001034755819 */ /* 0x000fe200000006ff */
[----:B------:R-:W-:Y:S01]  /*1460*/  IMAD.MOV.U32 R151, RZ, RZ, RZ ;  /* 0x000000ffff977224 */ /* 0x000fe200078e00ff */
[----:B------:R-:W-:Y:S01]  /*1470*/  MOV R137, RZ ;  /* 0x000000ff00897202 */ /* 0x000fe20000000f00 */
[----:B------:R-:W-:Y:S01]  /*1480*/  @P5 IMAD.U32 R116, R116, 0x10000, RZ ;  /* 0x0001000074745824 */ /* 0x000fe200078e00ff */
[----:B------:R-:W-:Y:S01]  /*1490*/  @P5 SHF.L.U32 R143, R53, 0x10, RZ ;  /* 0x00000010358f5819 */ /* 0x000fe200000006ff */
[----:B------:R-:W1:Y:S01]  /*14a0*/  @P5 LDC R119, c[0x0][0x40c] ;  /* 0x00010300ff775b82 */ /* 0x000e620000000800 */
[----:B------:R-:W-:Y:S02]  /*14b0*/  @P5 SHF.L.U32 R141, R136, 0x10, RZ ;  /* 0x00000010888d5819 */ /* 0x000fe400000006ff */
[----:B------:R-:W-:-:S02]  /*14c0*/  @P5 SHF.L.U32 R145, R54, 0x10, RZ ;  /* 0x0000001036915819 */ /* 0x000fc400000006ff */
[----:B------:R-:W-:Y:S02]  /*14d0*/  @P5 SHF.L.U32 R185, R134, 0x10, RZ ;  /* 0x0000001086b95819 */ /* 0x000fe400000006ff */
[----:B------:R-:W-:Y:S01]  /*14e0*/  @P5 SHF.L.U32 R225, R107, 0x10, RZ ;  /* 0x000000106be15819 */ /* 0x000fe200000006ff */
[----:B------:R-:W2:Y:S08]  /*14f0*/  @P5 LDC R146, c[0x0][0x40c] ;  /* 0x00010300ff925b82 */ /* 0x000eb00000000800 */
[----:B------:R-:W3:Y:S01]  /*1500*/  @P5 LDC R144, c[0x0][0x40c] ;  /* 0x00010300ff905b82 */ /* 0x000ee20000000800 */
[----:B0-----:R-:W-:Y:S01]  /*1510*/  @P5 FMUL.FTZ R118, R117, R118 ;  /* 0x0000007675765220 */ /* 0x001fe20000410000 */
[----:B------:R-:W-:-:S05]  /*1520*/  @P5 PRMT R117, R53, 0x7632, R117 ;  /* 0x0000763235755816 */ /* 0x000fca0000000075 */
[----:B------:R-:W-:Y:S01]  /*1530*/  @P5 IMAD.U32 R117, R117, 0x10000, RZ ;  /* 0x0001000075755824 */ /* 0x000fe200078e00ff */
[----:B------:R-:W0:Y:S01]  /*1540*/  @P5 LDC R148, c[0x0][0x40c] ;  /* 0x00010300ff945b82 */ /* 0x000e220000000800 */
[----:B-1----:R-:W-:Y:S01]  /*1550*/  @P5 FMUL.FTZ R116, R116, R119 ;  /* 0x0000007774745220 */ /* 0x002fe20000410000 */
[----:B------:R-:W-:-:S03]  /*1560*/  @P5 SHF.L.U32 R119, R104, 0x10, RZ ;  /* 0x0000001068775819 */ /* 0x000fc600000006ff */
[----:B------:R-:W-:Y:S01]  /*1570*/  @P5 FMUL.FTZ R139, R116, R141 ;  /* 0x0000008d748b5220 */ /* 0x000fe20000410000 */
[----:B------:R-:W-:Y:S01]  /*1580*/  @P5 PRMT R116, R54, 0x7632, R116 ;  /* 0x0000763236745816 */ /* 0x000fe20000000074 */
[----:B------:R-:W-:Y:S01]  /*1590*/  @P5 FMUL.FTZ R137, R118, R119 ;  /* 0x0000007776895220 */ /* 0x000fe20000410000 */
[----:B------:R-:W1:Y:S01]  /*15a0*/  @P5 LDC R147, c[0x0][0x40c] ;  /* 0x00010300ff935b82 */ /* 0x000e620000000800 */
[----:B------:R-:W-:Y:S01]  /*15b0*/  @P5 SHF.L.U32 R118, R135, 0x10, RZ ;  /* 0x0000001087765819 */ /* 0x000fe200000006ff */
[----:B--2---:R-:W-:Y:S01]  /*15c0*/  @P5 FMUL.FTZ R117, R117, R146 ;  /* 0x0000009275755220 */ /* 0x004fe20000410000 */
[----:B------:R-:W-:Y:S01]  /*15d0*/  @P5 SHF.L.U32 R119, R105, 0x10, RZ ;  /* 0x0000001069775819 */ /* 0x000fe200000006ff */
[----:B------:R-:W-:Y:S01]  /*15e0*/  @P5 IMAD.U32 R116, R116, 0x10000, RZ ;  /* 0x0001000074745824 */ /* 0x000fe200078e00ff */
[----:B------:R-:W-:Y:S01]  /*15f0*/  @P5 SHF.L.U32 R146, R55, 0x10, RZ ;  /* 0x0000001037925819 */ /* 0x000fe200000006ff */
[----:B------:R-:W-:Y:S02]  /*1600*/  HFMA2 R141, -RZ, RZ, 0, 0 ;  /* 0x00000000ff8d7431 */ /* 0x000fe400000001ff */
[----:B------:R-:W2:Y:S01]  /*1610*/  @P5 LDC R149, c[0x0][0x40c] ;  /* 0x00010300ff955b82 */ /* 0x000ea20000000800 */
[----:B---3--:R-:W-:Y:S01]  /*1620*/  @P5 FMUL.FTZ R144, R143, R144 ;  /* 0x000000908f905220 */ /* 0x008fe20000410000 */
[----:B------:R-:W-:-:S02]  /*1630*/  IMAD.MOV.U32 R143, RZ, RZ, RZ ;  /* 0x000000ffff8f7224 */ /* 0x000fc400078e00ff */
[----:B------:R-:W-:Y:S01]  /*1640*/  @P5 FMUL.FTZ R143, R117, R118 ;  /* 0x00000076758f5220 */ /* 0x000fe20000410000 */
[----:B------:R-:W-:Y:S01]  /*1650*/  @P5 PRMT R117, R55, 0x7632, R117 ;  /* 0x0000763237755816 */ /* 0x000fe20000000075 */
[----:B------:R-:W-:Y:S01]  /*1660*/  @P5 FMUL.FTZ R141, R144, R119 ;  /* 0x00000077908d5220 */ /* 0x000fe20000410000 */
[----:B------:R-:W-:Y:S01]  /*1670*/  @P5 SHF.L.U32 R118, R133, 0x10, RZ ;  /* 0x0000001085765819 */ /* 0x000fe200000006ff */
[----:B------:R-:W-:Y:S01]  /*1680*/  @P5 IMAD.U32 R119, R106, 0x10000, RZ ;  /* 0x000100006a775824 */ /* 0x000fe200078e00ff */
[----:B------:R-:W3:Y:S01]  /*1690*/  @P5 LDC R150, c[0x0][0x40c] ;  /* 0x00010300ff965b82 */ /* 0x000ee20000000800 */
[----:B------:R-:W-:Y:S02]  /*16a0*/  @P5 IMAD.U32 R117, R117, 0x10000, RZ ;  /* 0x0001000075755824 */ /* 0x000fe400078e00ff */
[----:B0-----:R-:W-:Y:S01]  /*16b0*/  @P5 FMUL.FTZ R148, R145, R148 ;  /* 0x0000009491945220 */ /* 0x001fe20000410000 */
[----:B------:R-:W-:-:S03]  /*16c0*/  MOV R145, RZ ;  /* 0x000000ff00917202 */ /* 0x000fc60000000f00 */
[----:B------:R-:W-:Y:S01]  /*16d0*/  @P5 FMUL.FTZ R145, R148, R119 ;  /* 0x0000007794915220 */ /* 0x000fe20000410000 */
[----:B------:R-:W-:Y:S01]  /*16e0*/  F2FP.BF16.F32.PACK_AB R119, RZ, R143 ;  /* 0x0000008fff77723e */ /* 0x000fe200000010ff */
[----:B-1----:R-:W-:Y:S01]  /*16f0*/  @P5 FMUL.FTZ R116, R116, R147 ;  /* 0x0000009374745220 */ /* 0x002fe20000410000 */
[----:B------:R-:W-:Y:S02]  /*1700*/  MOV R147, RZ ;  /* 0x000000ff00937202 */ /* 0x000fe40000000f00 */
[----:B------:R-:W-:Y:S01]  /*1710*/  F2FP.BF16.F32.PACK_AB R144, RZ, R145 ;  /* 0x00000091ff90723e */ /* 0x000fe200000010ff */
[----:B--2---:R-:W-:Y:S01]  /*1720*/  @P5 FMUL.FTZ R146, R146, R149 ;  /* 0x0000009592925220 */ /* 0x004fe20000410000 */
[----:B------:R-:W-:Y:S02]  /*1730*/  HFMA2 R149, -RZ, RZ, 0, 0 ;  /* 0x00000000ff957431 */ /* 0x000fe400000001ff */
[----:B------:R-:W-:Y:S01]  /*1740*/  @P5 FMUL.FTZ R149, R116, R185 ;  /* 0x000000b974955220 */ /* 0x000fe20000410000 */
[----:B------:R-:W-:Y:S01]  /*1750*/  F2FP.BF16.F32.PACK_AB R116, RZ, R137 ;  /* 0x00000089ff74723e */ /* 0x000fe200000010ff */
[----:B------:R-:W-:-:S03]  /*1760*/  @P5 FMUL.FTZ R147, R146, R225 ;  /* 0x000000e192935220 */ /* 0x000fc60000410000 */
[----:B------:R-:W-:Y:S01]  /*1770*/  F2FP.BF16.F32.PACK_AB R146, RZ, R149 ;  /* 0x00000095ff92723e */ /* 0x000fe200000010ff */
[----:B---3--:R-:W-:Y:S01]  /*1780*/  @P5 FMUL.FTZ R117, R117, R150 ;  /* 0x0000009675755220 */ /* 0x008fe20000410000 */
[----:B------:R-:W-:-:S03]  /*1790*/  F2FP.BF16.F32.PACK_AB R148, RZ, R147 ;  /* 0x00000093ff94723e */ /* 0x000fc600000010ff */
[----:B------:R-:W-:Y:S01]  /*17a0*/  @P5 FMUL.FTZ R151, R117, R118 ;  /* 0x0000007675975220 */ /* 0x000fe20000410000 */
[----:B------:R-:W-:Y:S02]  /*17b0*/  F2FP.BF16.F32.PACK_AB R117, RZ, R139 ;  /* 0x0000008bff75723e */ /* 0x000fe400000010ff */
[----:B------:R-:W-:Y:S02]  /*17c0*/  F2FP.BF16.F32.PACK_AB R118, RZ, R141 ;  /* 0x0000008dff76723e */ /* 0x000fe400000010ff */
[----:B------:R-:W-:Y:S02]  /*17d0*/  F2FP.BF16.F32.PACK_AB R150, RZ, R151 ;  /* 0x00000097ff96723e */ /* 0x000fe400000010ff */
[----:B------:R-:W-:Y:S02]  /*17e0*/  PRMT R116, R116, 0x5410, R117 ;  /* 0x0000541074747816 */ /* 0x000fe40000000075 */
[----:B------:R-:W-:Y:S02]  /*17f0*/  PRMT R117, R118, 0x5410, R119 ;  /* 0x0000541076757816 */ /* 0x000fe40000000077 */
[----:B------:R-:W-:-:S02]  /*1800*/  PRMT R118, R144, 0x5410, R146 ;  /* 0x0000541090767816 */ /* 0x000fc40000000092 */
[----:B------:R-:W-:-:S07]  /*1810*/  PRMT R119, R148, 0x5410, R150 ;  /* 0x0000541094777816 */ /* 0x000fce0000000096 */
.L_x_178:
[----:B------:R-:W0:Y:S01]  /*1820*/  LDC.64 R184, c[0x0][0x3a8] ;  /* 0x0000ea00ffb87b82 */ /* 0x000e220000000a00 */
[----:B------:R-:W-:Y:S01]  /*1830*/  IADD3 R223, PT, PT, R223, 0x80, RZ ;  /* 0x00000080dfdf7810 */ /* 0x000fe20007ffe0ff */
[----:B0-----:R-:W-:-:S04]  /*1840*/  IMAD.WIDE.U32 R184, R221, 0x10, R184 ;  /* 0x00000010ddb87825 */ /* 0x001fc800078e00b8 */
[----:B------:R-:W-:Y:S01]  /*1850*/  VIADD R221, R221, 0x80 ;  /* 0x00000080dddd7836 */ /* 0x000fe20000000000 */
[----:B------:R0:W-:Y:S06]  /*1860*/  STG.E.128 desc[UR6][R184.64], R116 ;  /* 0x00000074b8007986 */ /* 0x0001ec000c101d06 */
.L_x_175:
[----:B------:R-:W-:Y:S05]  /*1870*/  BSYNC.RECONVERGENT B0 ;  /* 0x0000000000007941 */ /* 0x000fea0003800200 */
.L_x_174:
[----:B------:R-:W-:Y:S01]  /*1880*/  ISETP.GE.U32.AND P1, PT, R2, 0x100, PT ;  /* 0x000001000200780c */ /* 0x000fe20003f26070 */
[----:B------:R-:W-:-:S12]  /*1890*/  BSSY.RECONVERGENT B0, `(.L_x_179) ;  /* 0x0000096000007945 */ /* 0x000fd80003800200 */
[----:B------:R-:W-:Y:S05]  /*18a0*/  @!P1 BRA `(.L_x_180) ;  /* 0x0000000800509947 */ /* 0x000fea0003800000 */
[----:B------:R-:W-:Y:S01]  /*18b0*/  ISETP.NE.U32.AND P2, PT, RZ, UR8, PT ;  /* 0x00000008ff007c0c */ /* 0x000fe2000bf45070 */
[----:B0-----:R-:W0:Y:S03]  /*18c0*/  @P5 LDC.64 R118, c[0x0][0x390] ;  /* 0x0000e400ff765b82 */ /* 0x001e260000000a00 */
[----:B------:R-:W-:-:S13]  /*18d0*/  ISETP.NE.AND.EX P2, PT, RZ, UR9, PT, P2 ;  /* 0x00000009ff007c0c */ /* 0x000fda000bf45320 */
[----:B------:R-:W1:Y:S01]  /*18e0*/  @P2 LDC.64 R116, c[0x0][0x3a0] ;  /* 0x0000e800ff742b82 */ /* 0x000e620000000a00 */
[----:B0-----:R-:W-:-:S05]  /*18f0*/  @P5 IMAD.WIDE.U32 R118, R223, 0x10, R118 ;  /* 0x00000010df765825 */ /* 0x001fca00078e0076 */
[----:B------:R0:W5:Y:S01]  /*1900*/  @P5 LDG.E.128 R52, desc[UR6][R118.64] ;  /* 0x0000000676345981 */ /* 0x000162000c1e1d00 */
[----:B-1----:R-:W-:-:S05]  /*1910*/  @P2 IMAD.WIDE.U32 R116, R221, 0x10, R116 ;  /* 0x00000010dd742825 */ /* 0x002fca00078e0074 */
[----:B------:R0:W5:Y:S01]  /*1920*/  @P2 LDG.E.128 R48, desc[UR6][R116.64] ;  /* 0x0000000674302981 */ /* 0x000162000c1e1d00 */
[----:B------:R-:W-:Y:S05]  /*1930*/  @!P2 BRA `(.L_x_181) ;  /* 0x000000040018a947 */ /* 0x000fea0003800000 */
[----:B------:R-:W-:Y:S01]  /*1940*/  ISETP.GT.AND P2, PT, R142, RZ, PT ;  /* 0x000000ff8e00720c */ /* 0x000fe20003f44270 */
[----:B-----5:R-:W-:Y:S01]  /*1950*/  IMAD.U32 R157, R49, 0x10000, RZ ;  /* 0x00010000319d7824 */ /* 0x020fe200078e00ff */
[C---:B0-----:R-:W-:Y:S02]  /*1960*/  PRMT R116, R48.reuse, 0x7632, R116 ;  /* 0x0000763230747816 */ /* 0x041fe40000000074 */
[----:B------:R-:W-:-:S03]  /*1970*/  SHF.L.U32 R153, R48, 0x10, RZ ;  /* 0x0000001030997819 */ /* 0x000fc600000006ff */
[----:B------:R-:W-:-:S06]  /*1980*/  IMAD.U32 R155, R116, 0x10000, RZ ;  /* 0x00010000749b7824 */ /* 0x000fcc00078e00ff */
[----:B------:R-:W0:Y:S01]  /*1990*/  @P2 LDC R118, c[0x0][0x40c] ;  /* 0x00010300ff762b82 */ /* 0x000e220000000800 */
[----:B------:R-:W-:Y:S02]  /*19a0*/  @P2 SHF.L.U32 R117, R52, 0x10, RZ ;  /* 0x0000001034752819 */ /* 0x000fe400000006ff */
[----:B------:R-:W-:Y:S02]  /*19b0*/  @P2 SHF.L.U32 R116, R92, 0x10, RZ ;  /* 0x000000105c742819 */ /* 0x000fe400000006ff */
[----:B------:R-:W-:Y:S02]  /*19c0*/  @P2 PRMT R144, R53, 0x7632, R144 ;  /* 0x0000763235902816 */ /* 0x000fe40000000090 */
[----:B------:R-:W-:Y:S01]  /*19d0*/  @P2 SHF.L.U32 R119, R132, 0x10, RZ ;  /* 0x0000001084772819 */ /* 0x000fe200000006ff */
[----:B------:R-:W1:Y:S01]  /*19e0*/  @P2 LDC R148, c[0x0][0x40c] ;  /* 0x00010300ff942b82 */ /* 0x000e620000000800 */
[----:B------:R-:W-:-:S07]  /*19f0*/  @P2 SHF.L.U32 R144, R144, 0x10, RZ ;  /* 0x0000001090902819 */ /* 0x000fce00000006ff */
[----:B------:R-:W2:Y:S08]  /*1a00*/  @P2 LDC R159, c[0x0][0x40c] ;  /* 0x00010300ff9f2b82 */ /* 0x000eb00000000800 */
[----:B------:R-:W3:Y:S01]  /*1a10*/  @P2 LDC R150, c[0x0][0x40c] ;  /* 0x00010300ff962b82 */ /* 0x000ee20000000800 */
[----:B0-----:R-:W-:Y:S01]  /*1a20*/  @P2 FMUL.FTZ R146, R117, R118 ;  /* 0x0000007675922220 */ /* 0x001fe20000410000 */
[----:B------:R-:W-:-:S03]  /*1a30*/  @P2 PRMT R117, R52, 0x7632, R117 ;  /* 0x0000763234752816 */ /* 0x000fc60000000075 */
[----:B------:R-:W-:Y:S01]  /*1a40*/  @P2 FFMA.FTZ R153, R146, R116, R153 ;  /* 0x0000007492992223 */ /* 0x000fe20000010099 */
[----:B------:R-:W-:Y:S01]  /*1a50*/  PRMT R116, R49, 0x7632, R116 ;  /* 0x0000763231747816 */ /* 0x000fe20000000074 */
[----:B------:R-:W-:Y:S01]  /*1a60*/  @P2 IMAD.U32 R117, R117, 0x10000, RZ ;  /* 0x0001000075752824 */ /* 0x000fe200078e00ff */
[----:B------:R-:W0:Y:S01]  /*1a70*/  @P2 LDC R152, c[0x0][0x40c] ;  /* 0x00010300ff982b82 */ /* 0x000e220000000800 */
[----:B------:R-:W-:Y:S02]  /*1a80*/  @P2 IMAD.U32 R146, R55, 0x10000, RZ ;  /* 0x0001000037922824 */ /* 0x000fe400078e00ff */
[----:B-1----:R-:W-:Y:S01]  /*1a90*/  @P2 FMUL.FTZ R118, R117, R148 ;  /* 0x0000009475762220 */ /* 0x002fe20000410000 */
[----:B------:R-:W-:-:S03]  /*1aa0*/  @P2 SHF.L.U32 R117, R53, 0x10, RZ ;  /* 0x0000001035752819 */ /* 0x000fc600000006ff */
[----:B------:R-:W-:Y:S01]  /*1ab0*/  @P2 FFMA.FTZ R155, R118, R119, R155 ;  /* 0x00000077769b2223 */ /* 0x000fe2000001009b */
[----:B------:R-:W1:Y:S01]  /*1ac0*/  @P2 LDC R161, c[0x0][0x40c] ;  /* 0x00010300ffa12b82 */ /* 0x000e620000000800 */
[----:B--2---:R-:W-:Y:S01]  /*1ad0*/  @P2 FMUL.FTZ R144, R144, R159 ;  /* 0x0000009f90902220 */ /* 0x004fe20000410000 */
[----:B------:R-:W-:Y:S02]  /*1ae0*/  @P2 SHF.L.U32 R119, R54, 0x10, RZ ;  /* 0x0000001036772819 */ /* 0x000fe400000006ff */
[----:B------:R-:W-:Y:S02]  /*1af0*/  SHF.L.U32 R159, R116, 0x10, RZ ;  /* 0x00000010749f7819 */ /* 0x000fe400000006ff */
[----:B------:R-:W-:Y:S02]  /*1b00*/  @P2 SHF.L.U32 R116, R93, 0x10, RZ ;  /* 0x000000105d742819 */ /* 0x000fe400000006ff */
[----:B------:R-:W2:Y:S01]  /*1b10*/  @P2 LDC R163, c[0x0][0x40c] ;  /* 0x00010300ffa32b82 */ /* 0x000ea20000000800 */
[----:B---3--:R-:W-:Y:S01]  /*1b20*/  @P2 FMUL.FTZ R150, R117, R150 ;  /* 0x0000009675962220 */ /* 0x008fe20000410000 */
[----:B------:R-:W-:Y:S01]  /*1b30*/  @P2 PRMT R118, R54, 0x7632, R118 ;  /* 0x0000763236762816 */ /* 0x000fe20000000076 */
[----:B------:R-:W-:-:S02]  /*1b40*/  @P2 IMAD.U32 R117, R131, 0x10000, RZ ;  /* 0x0001000083752824 */ /* 0x000fc400078e00ff */
[----:B------:R-:W-:Y:S01]  /*1b50*/  @P2 FFMA.FTZ R157, R150, R116, R157 ;  /* 0x00000074969d2223 */ /* 0x000fe2000001009d */
[----:B------:R-:W-:Y:S01]  /*1b60*/  @P2 SHF.L.U32 R118, R118, 0x10, RZ ;  /* 0x0000001076762819 */ /* 0x000fe200000006ff */
[----:B------:R-:W-:Y:S01]  /*1b70*/  @P2 FFMA.FTZ R159, R144, R117, R159 ;  /* 0x00000075909f2223 */ /* 0x000fe2000001009f */
[----:B------:R-:W3:Y:S01]  /*1b80*/  @P2 LDC R185, c[0x0][0x40c] ;  /* 0x00010300ffb92b82 */ /* 0x000ee20000000800 */
[----:B0-----:R-:W-:Y:S01]  /*1b90*/  @P2 FMUL.FTZ R152, R119, R152 ;  /* 0x0000009877982220 */ /* 0x001fe20000410000 */
[----:B------:R-:W-:Y:S02]  /*1ba0*/  @P2 PRMT R119, R55, 0x7632, R119 ;  /* 0x0000763237772816 */ /* 0x000fe40000000077 */
[----:B------:R-:W-:Y:S02]  /*1bb0*/  PRMT R116, R50, 0x7632, R116 ;  /* 0x0000763232747816 */ /* 0x000fe40000000074 */
[----:B------:R-:W-:Y:S02]  /*1bc0*/  PRMT R117, R51, 0x7632, R117 ;  /* 0x0000763233757816 */ /* 0x000fe40000000075 */
[----:B------:R-:W-:Y:S01]  /*1bd0*/  @P2 SHF.L.U32 R144, R119, 0x10, RZ ;  /* 0x0000001077902819 */ /* 0x000fe200000006ff */
[----:B-1----:R-:W-:Y:S01]  /*1be0*/  @P2 FMUL.FTZ R118, R118, R161 ;  /* 0x000000a176762220 */ /* 0x002fe20000410000 */
[----:B------:R-:W-:Y:S01]  /*1bf0*/  IMAD.U32 R165, R116, 0x10000, RZ ;  /* 0x0001000074a57824 */ /* 0x000fe200078e00ff */
[----:B------:R-:W-:-:S02]  /*1c00*/  SHF.L.U32 R161, R50, 0x10, RZ ;  /* 0x0000001032a17819 */ /* 0x000fc400000006ff */
[----:B------:R-:W-:Y:S01]  /*1c10*/  SHF.L.U32 R167, R117, 0x10, RZ ;  /* 0x0000001075a77819 */ /* 0x000fe200000006ff */
[----:B------:R-:W-:Y:S01]  /*1c20*/  @P2 IMAD.U32 R117, R130, 0x10000, RZ ;  /* 0x0001000082752824 */ /* 0x000fe200078e00ff */
[----:B------:R-:W-:Y:S01]  /*1c30*/  @P2 SHF.L.U32 R116, R94, 0x10, RZ ;  /* 0x000000105e742819 */ /* 0x000fe200000006ff */
[----:B--2---:R-:W-:Y:S01]  /*1c40*/  @P2 FMUL.FTZ R148, R146, R163 ;  /* 0x000000a392942220 */ /* 0x004fe20000410000 */
[----:B------:R-:W-:Y:S01]  /*1c50*/  SHF.L.U32 R163, R51, 0x10, RZ ;  /* 0x0000001033a37819 */ /* 0x000fe200000006ff */
[----:B------:R-:W-:Y:S01]  /*1c60*/  @P2 IMAD.U32 R146, R129, 0x10000, RZ ;  /* 0x0001000081922824 */ /* 0x000fe200078e00ff */
[----:B------:R-:W-:Y:S01]  /*1c70*/  @P2 SHF.L.U32 R119, R95, 0x10, RZ ;  /* 0x000000105f772819 */ /* 0x000fe200000006ff */
[----:B------:R-:W-:Y:S01]  /*1c80*/  @P2 FFMA.FTZ R161, R152, R116, R161 ;  /* 0x0000007498a12223 */ /* 0x000fe200000100a1 */
[----:B------:R-:W-:Y:S01]  /*1c90*/  @P2 FFMA.FTZ R165, R118, R117, R165 ;  /* 0x0000007576a52223 */ /* 0x000fe200000100a5 */
[----:B------:R-:W-:Y:S01]  /*1ca0*/  F2FP.BF16.F32.PACK_AB R116, RZ, R153 ;  /* 0x00000099ff74723e */ /* 0x000fe200000010ff */
[----:B---3--:R-:W-:Y:S01]  /*1cb0*/  @P2 FMUL.FTZ R144, R144, R185 ;  /* 0x000000b990902220 */ /* 0x008fe20000410000 */
[----:B------:R-:W-:Y:S01]  /*1cc0*/  @P2 FFMA.FTZ R163, R148, R119, R163 ;  /* 0x0000007794a32223 */ /* 0x000fe200000100a3 */
[----:B------:R-:W-:-:S02]  /*1cd0*/  F2FP.BF16.F32.PACK_AB R117, RZ, R155 ;  /* 0x0000009bff75723e */ /* 0x000fc400000010ff */
[----:B------:R-:W-:Y:S01]  /*1ce0*/  @P2 FFMA.FTZ R167, R144, R146, R167 ;  /* 0x0000009290a72223 */ /* 0x000fe200000100a7 */
        /* <DEDUP_REMOVED lines=11> */
.L_x_181:
[----:B0-----:R-:W0:Y:S01]  /*1da0*/  @P5 LDC R118, c[0x0][0x40c] ;  /* 0x00010300ff765b82 */ /* 0x001e220000000800 */
[C---:B-----5:R-:W-:Y:S01]  /*1db0*/  @P5 PRMT R116, R52.reuse, 0x7632, R116 ;  /* 0x0000763234745816 */ /* 0x060fe20000000074 */
[----:B------:R-:W-:Y:S01]  /*1dc0*/  IMAD.MOV.U32 R153, RZ, RZ, RZ ;  /* 0x000000ffff997224 */ /* 0x000fe200078e00ff */
[----:B------:R-:W-:Y:S01]  /*1dd0*/  @P5 SHF.L.U32 R117, R52, 0x10, RZ ;  /* 0x0000001034755819 */ /* 0x000fe200000006ff */
[----:B------:R-:W-:Y:S01]  /*1de0*/  @P5 IMAD.U32 R157, R132, 0x10000, RZ ;  /* 0x00010000849d5824 */ /* 0x000fe200078e00ff */
[----:B------:R-:W-:Y:S01]  /*1df0*/  @P5 SHF.L.U32 R116, R116, 0x10, RZ ;  /* 0x0000001074745819 */ /* 0x000fe200000006ff */
[----:B------:R-:W-:Y:S01]  /*1e00*/  HFMA2 R155, -RZ, RZ, 0, 0 ;  /* 0x00000000ff9b7431 */ /* 0x000fe200000001ff */
[----:B------:R-:W-:Y:S01]  /*1e10*/  @P5 SHF.L.U32 R144, R53, 0x10, RZ ;  /* 0x0000001035905819 */ /* 0x000fe200000006ff */
[----:B------:R-:W1:Y:S01]  /*1e20*/  @P5 LDC R119, c[0x0][0x40c] ;  /* 0x00010300ff775b82 */ /* 0x000e620000000800 */
[----:B------:R-:W-:Y:S01]  /*1e30*/  @P5 IMAD.U32 R148, R55, 0x10000, RZ ;  /* 0x0001000037945824 */ /* 0x000fe200078e00ff */
[----:B------:R-:W-:-:S02]  /*1e40*/  @P5 SHF.L.U32 R185, R130, 0x10, RZ ;  /* 0x0000001082b95819 */ /* 0x000fc400000006ff */
[----:B------:R-:W-:Y:S02]  /*1e50*/  @P5 SHF.L.U32 R225, R95, 0x10, RZ ;  /* 0x000000105fe15819 */ /* 0x000fe400000006ff */
[----:B------:R-:W-:Y:S02]  /*1e60*/  MOV R167, RZ ;  /* 0x000000ff00a77202 */ /* 0x000fe40000000f00 */
[----:B------:R-:W2:Y:S08]  /*1e70*/  @P5 LDC R146, c[0x0][0x40c] ;  /* 0x00010300ff925b82 */ /* 0x000eb00000000800 */
[----:B------:R-:W3:Y:S01]  /*1e80*/  @P5 LDC R159, c[0x0][0x40c] ;  /* 0x00010300ff9f5b82 */ /* 0x000ee20000000800 */
[----:B0-----:R-:W-:Y:S01]  /*1e90*/  @P5 FMUL.FTZ R118, R117, R118 ;  /* 0x0000007675765220 */ /* 0x001fe20000410000 */
[----:B------:R-:W-:-:S04]  /*1ea0*/  @P5 PRMT R117, R53, 0x7632, R117 ;  /* 0x0000763235755816 */ /* 0x000fc80000000075 */
[----:B------:R-:W-:Y:S02]  /*1eb0*/  @P5 SHF.L.U32 R117, R117, 0x10, RZ ;  /* 0x0000001075755819 */ /* 0x000fe400000006ff */
[----:B------:R-:W0:Y:S01]  /*1ec0*/  @P5 LDC R161, c[0x0][0x40c] ;  /* 0x00010300ffa15b82 */ /* 0x000e220000000800 */
[----:B-1----:R-:W-:Y:S01]  /*1ed0*/  @P5 FMUL.FTZ R116, R116, R119 ;  /* 0x0000007774745220 */ /* 0x002fe20000410000 */
[----:B------:R-:W-:-:S03]  /*1ee0*/  @P5 SHF.L.U32 R119, R92, 0x10, RZ ;  /* 0x000000105c775819 */ /* 0x000fc600000006ff */
[----:B------:R-:W-:Y:S01]  /*1ef0*/  @P5 FMUL.FTZ R155, R157, R116 ;  /* 0x000000749d9b5220 */ /* 0x000fe20000410000 */
[----:B------:R-:W-:Y:S01]  /*1f00*/  @P5 PRMT R116, R54, 0x7632, R116 ;  /* 0x0000763236745816 */ /* 0x000fe20000000074 */
[----:B------:R-:W-:Y:S01]  /*1f10*/  @P5 FMUL.FTZ R153, R118, R119 ;  /* 0x0000007776995220 */ /* 0x000fe20000410000 */
[----:B------:R-:W1:Y:S01]  /*1f20*/  @P5 LDC R163, c[0x0][0x40c] ;  /* 0x00010300ffa35b82 */ /* 0x000e620000000800 */
[----:B--2---:R-:W-:Y:S01]  /*1f30*/  @P5 FMUL.FTZ R117, R117, R146 ;  /* 0x0000009275755220 */ /* 0x004fe20000410000 */
[----:B------:R-:W-:Y:S01]  /*1f40*/  @P5 IMAD.U32 R118, R131, 0x10000, RZ ;  /* 0x0001000083765824 */ /* 0x000fe200078e00ff */
[----:B------:R-:W-:Y:S01]  /*1f50*/  @P5 SHF.L.U32 R119, R93, 0x10, RZ ;  /* 0x000000105d775819 */ /* 0x000fe200000006ff */
[----:B------:R-:W-:Y:S01]  /*1f60*/  IMAD.MOV.U32 R157, RZ, RZ, RZ ;  /* 0x000000ffff9d7224 */ /* 0x000fe200078e00ff */
[----:B------:R-:W-:Y:S02]  /*1f70*/  @P5 SHF.L.U32 R146, R54, 0x10, RZ ;  /* 0x0000001036925819 */ /* 0x000fe400000006ff */
[----:B------:R-:W-:Y:S01]  /*1f80*/  @P5 SHF.L.U32 R116, R116, 0x10, RZ ;  /* 0x0000001074745819 */ /* 0x000fe200000006ff */
[----:B------:R-:W2:Y:S01]  /*1f90*/  @P5 LDC R165, c[0x0][0x40c] ;  /* 0x00010300ffa55b82 */ /* 0x000ea20000000800 */
[----:B---3--:R-:W-:Y:S01]  /*1fa0*/  @P5 FMUL.FTZ R144, R144, R159 ;  /* 0x0000009f90905220 */ /* 0x008fe20000410000 */
[----:B------:R-:W-:Y:S01]  /*1fb0*/  MOV R159, RZ ;  /* 0x000000ff009f7202 */ /* 0x000fe20000000f00 */
[----:B------:R-:W-:Y:S01]  /*1fc0*/  @P5 FMUL.FTZ R159, R118, R117 ;  /* 0x00000075769f5220 */ /* 0x000fe20000410000 */
[----:B------:R-:W-:Y:S01]  /*1fd0*/  @P5 PRMT R117, R55, 0x7632, R117 ;  /* 0x0000763237755816 */ /* 0x000fe20000000075 */
[----:B------:R-:W-:Y:S01]  /*1fe0*/  @P5 FMUL.FTZ R157, R144, R119 ;  /* 0x00000077909d5220 */ /* 0x000fe20000410000 */
[----:B------:R-:W-:Y:S01]  /*1ff0*/  @P5 SHF.L.U32 R119, R94, 0x10, RZ ;  /* 0x000000105e775819 */ /* 0x000fe200000006ff */
[----:B------:R-:W-:Y:S01]  /*2000*/  @P5 IMAD.U32 R118, R129, 0x10000, RZ ;  /* 0x0001000081765824 */ /* 0x000fe200078e00ff */
[----:B------:R-:W3:Y:S01]  /*2010*/  @P5 LDC R150, c[0x0][0x40c] ;  /* 0x00010300ff965b82 */ /* 0x000ee20000000800 */
[----:B------:R-:W-:Y:S01]  /*2020*/  @P5 SHF.L.U32 R117, R117, 0x10, RZ ;  /* 0x0000001075755819 */ /* 0x000fe200000006ff */
[----:B0-----:R-:W-:Y:S01]  /*2030*/  @P5 FMUL.FTZ R146, R146, R161 ;  /* 0x000000a192925220 */ /* 0x001fe20000410000 */
[----:B------:R-:W-:-:S03]  /*2040*/  HFMA2 R161, -RZ, RZ, 0, 0 ;  /* 0x00000000ffa17431 */ /* 0x000fc600000001ff */
[----:B------:R-:W-:Y:S01]  /*2050*/  @P5 FMUL.FTZ R161, R146, R119 ;  /* 0x0000007792a15220 */ /* 0x000fe20000410000 */
[----:B------:R-:W-:Y:S01]  /*2060*/  F2FP.BF16.F32.PACK_AB R119, RZ, R159 ;  /* 0x0000009fff77723e */ /* 0x000fe200000010ff */
[----:B-1----:R-:W-:Y:S01]  /*2070*/  @P5 FMUL.FTZ R116, R116, R163 ;  /* 0x000000a374745220 */ /* 0x002fe20000410000 */
[----:B------:R-:W-:Y:S02]  /*2080*/  IMAD.MOV.U32 R163, RZ, RZ, RZ ;  /* 0x000000ffffa37224 */ /* 0x000fe400078e00ff */
[----:B------:R-:W-:Y:S01]  /*2090*/  F2FP.BF16.F32.PACK_AB R144, RZ, R161 ;  /* 0x000000a1ff90723e */ /* 0x000fe200000010ff */
[----:B--2---:R-:W-:Y:S01]  /*20a0*/  @P5 FMUL.FTZ R148, R148, R165 ;  /* 0x000000a594945220 */ /* 0x004fe20000410000 */
[----:B------:R-:W-:Y:S02]  /*20b0*/  IMAD.MOV.U32 R165, RZ, RZ, RZ ;  /* 0x000000ffffa57224 */ /* 0x000fe400078e00ff */
        /* <DEDUP_REMOVED lines=14> */
.L_x_182:
[----:B------:R-:W0:Y:S01]  /*21a0*/  LDC.64 R184, c[0x0][0x3a8] ;  /* 0x0000ea00ffb87b82 */ /* 0x000e220000000a00 */
[----:B------:R-:W-:Y:S01]  /*21b0*/  IADD3 R223, PT, PT, R223, 0x80, RZ ;  /* 0x00000080dfdf7810 */ /* 0x000fe20007ffe0ff */
[C---:B0-----:R-:W-:Y:S01]  /*21c0*/  IMAD.WIDE.U32 R184, R221.reuse, 0x10, R184 ;  /* 0x00000010ddb87825 */ /* 0x041fe200078e00b8 */
[----:B------:R-:W-:-:S04]  /*21d0*/  IADD3 R221, PT, PT, R221, 0x80, RZ ;  /* 0x00000080dddd7810 */ /* 0x000fc80007ffe0ff */
[----:B------:R1:W-:Y:S03]  /*21e0*/  STG.E.128 desc[UR6][R184.64], R116 ;  /* 0x00000074b8007986 */ /* 0x0003e6000c101d06 */
.L_x_180:
[----:B------:R-:W-:Y:S05]  /*21f0*/  BSYNC.RECONVERGENT B0 ;  /* 0x0000000000007941 */ /* 0x000fea0003800200 */
.L_x_179:
[----:B------:R-:W-:Y:S01]  /*2200*/  ISETP.GE.U32.AND P2, PT, R2, 0x180, PT ;  /* 0x000001800200780c */ /* 0x000fe20003f46070 */
[----:B------:R-:W-:-:S12]  /*2210*/  BSSY.RECONVERGENT B0, `(.L_x_183) ;  /* 0x0000096000007945 */ /* 0x000fd80003800200 */
[----:B------:R-:W-:Y:S05]  /*2220*/  @!P2 BRA `(.L_x_184) ;  /* 0x000000080050a947 */ /* 0x000fea0003800000 */
[----:B------:R-:W-:Y:S01]  /*2230*/  ISETP.NE.U32.AND P3, PT, RZ, UR8, PT ;  /* 0x00000008ff007c0c */ /* 0x000fe2000bf65070 */
[----:B01----:R-:W0:Y:S03]  /*2240*/  @P5 LDC.64 R118, c[0x0][0x390] ;  /* 0x0000e400ff765b82 */ /* 0x003e260000000a00 */
[----:B------:R-:W-:-:S13]  /*2250*/  ISETP.NE.AND.EX P3, PT, RZ, UR9, PT, P3 ;  /* 0x00000009ff007c0c */ /* 0x000fda000bf65330 */
[----:B------:R-:W1:Y:S01]  /*2260*/  @P3 LDC.64 R116, c[0x0][0x3a0] ;  /* 0x0000e800ff743b82 */ /* 0x000e620000000a00 */
[----:B0-----:R-:W-:-:S05]  /*2270*/  @P5 IMAD.WIDE.U32 R118, R223, 0x10, R118 ;  /* 0x00000010df765825 */ /* 0x001fca00078e0076 */
[----:B------:R0:W5:Y:S01]  /*2280*/  @P5 LDG.E.128 R52, desc[UR6][R118.64] ;  /* 0x0000000676345981 */ /* 0x000162000c1e1d00 */
[----:B-1----:R-:W-:-:S05]  /*2290*/  @P3 IMAD.WIDE.U32 R116, R221, 0x10, R116 ;  /* 0x00000010dd743825 */ /* 0x002fca00078e0074 */
[----:B------:R0:W5:Y:S01]  /*22a0*/  @P3 LDG.E.128 R48, desc[UR6][R116.64] ;  /* 0x0000000674303981 */ /* 0x000162000c1e1d00 */
[----:B------:R-:W-:Y:S05]  /*22b0*/  @!P3 BRA `(.L_x_185) ;  /* 0x000000040018b947 */ /* 0x000fea0003800000 */
[----:B------:R-:W-:Y:S02]  /*22c0*/  ISETP.GT.AND P3, PT, R142, RZ, PT ;  /* 0x000000ff8e00720c */ /* 0x000fe40003f64270 */
[C---:B0----5:R-:W-:Y:S02]  /*22d0*/  PRMT R116, R48.reuse, 0x7632, R116 ;  /* 0x0000763230747816 */ /* 0x061fe40000000074 */
[----:B------:R-:W-:Y:S02]  /*22e0*/  SHF.L.U32 R169, R48, 0x10, RZ ;  /* 0x0000001030a97819 */ /* 0x000fe400000006ff */
[----:B------:R-:W-:Y:S02]  /*22f0*/  SHF.L.U32 R171, R116, 0x10, RZ ;  /* 0x0000001074ab7819 */ /* 0x000fe400000006ff */
[----:B------:R-:W-:-:S05]  /*2300*/  SHF.L.U32 R173, R49, 0x10, RZ ;  /* 0x0000001031ad7819 */ /* 0x000fca00000006ff */
[----:B------:R-:W0:Y:S01]  /*2310*/  @P3 LDC R118, c[0x0][0x40c] ;  /* 0x00010300ff763b82 */ /* 0x000e220000000800 */
[----:B------:R-:W-:Y:S01]  /*2320*/  @P3 IMAD.U32 R117, R52, 0x10000, RZ ;  /* 0x0001000034753824 */ /* 0x000fe200078e00ff */
[----:B------:R-:W-:Y:S01]  /*2330*/  @P3 PRMT R144, R53, 0x7632, R144 ;  /* 0x0000763235903816 */ /* 0x000fe20000000090 */
[----:B------:R-:W-:Y:S01]  /*2340*/  @P3 IMAD.U32 R116, R80, 0x10000, RZ ;  /* 0x0001000050743824 */ /* 0x000fe200078e00ff */
[----:B------:R-:W-:Y:S02]  /*2350*/  @P3 SHF.L.U32 R119, R128, 0x10, RZ ;  /* 0x0000001080773819 */ /* 0x000fe400000006ff */
[----:B------:R-:W-:Y:S02]  /*2360*/  @P3 SHF.L.U32 R144, R144, 0x10, RZ ;  /* 0x0000001090903819 */ /* 0x000fe400000006ff */
[----:B------:R-:W1:Y:S08]  /*2370*/  @P3 LDC R148, c[0x0][0x40c] ;  /* 0x00010300ff943b82 */ /* 0x000e700000000800 */
[----:B------:R-:W2:Y:S08]  /*2380*/  @P3 LDC R150, c[0x0][0x40c] ;  /* 0x00010300ff963b82 */ /* 0x000eb00000000800 */
[----:B------:R-:W3:Y:S01]  /*2390*/  @P3 LDC R175, c[0x0][0x40c] ;  /* 0x00010300ffaf3b82 */ /* 0x000ee20000000800 */
[----:B0-----:R-:W-:Y:S01]  /*23a0*/  @P3 FMUL.FTZ R146, R117, R118 ;  /* 0x0000007675923220 */ /* 0x001fe20000410000 */
[----:B------:R-:W-:-:S03]  /*23b0*/  @P3 PRMT R117, R52, 0x7632, R117 ;  /* 0x0000763234753816 */ /* 0x000fc60000000075 */
[----:B------:R-:W-:Y:S01]  /*23c0*/  @P3 FFMA.FTZ R169, R146, R116, R169 ;  /* 0x0000007492a93223 */ /* 0x000fe200000100a9 */
[----:B------:R-:W-:Y:S02]  /*23d0*/  @P3 SHF.L.U32 R117, R117, 0x10, RZ ;  /* 0x0000001075753819 */ /* 0x000fe400000006ff */
[----:B------:R-:W0:Y:S01]  /*23e0*/  @P3 LDC R152, c[0x0][0x40c] ;  /* 0x00010300ff983b82 */ /* 0x000e220000000800 */
[----:B------:R-:W-:Y:S02]  /*23f0*/  PRMT R116, R49, 0x7632, R116 ;  /* 0x0000763231747816 */ /* 0x000fe40000000074 */
[----:B-1----:R-:W-:Y:S01]  /*2400*/  @P3 FMUL.FTZ R118, R117, R148 ;  /* 0x0000009475763220 */ /* 0x002fe20000410000 */
[----:B------:R-:W-:Y:S01]  /*2410*/  @P3 IMAD.U32 R117, R53, 0x10000, RZ ;  /* 0x0001000035753824 */ /* 0x000fe200078e00ff */
[----:B------:R-:W-:Y:S02]  /*2420*/  @P3 SHF.L.U32 R146, R55, 0x10, RZ ;  /* 0x0000001037923819 */ /* 0x000fe400000006ff */
[----:B------:R-:W-:Y:S01]  /*2430*/  @P3 FFMA.FTZ R171, R118, R119, R171 ;  /* 0x0000007776ab3223 */ /* 0x000fe200000100ab */
[----:B------:R-:W1:Y:S01]  /*2440*/  @P3 LDC R179, c[0x0][0x40c] ;  /* 0x00010300ffb33b82 */ /* 0x000e620000000800 */
[----:B--2---:R-:W-:Y:S01]  /*2450*/  @P3 FMUL.FTZ R150, R117, R150 ;  /* 0x0000009675963220 */ /* 0x004fe20000410000 */
[----:B------:R-:W-:Y:S01]  /*2460*/  @P3 IMAD.U32 R119, R54, 0x10000, RZ ;  /* 0x0001000036773824 */ /* 0x000fe200078e00ff */
[----:B------:R-:W-:-:S02]  /*2470*/  @P3 SHF.L.U32 R117, R127, 0x10, RZ ;  /* 0x000000107f753819 */ /* 0x000fc400000006ff */
[----:B------:R-:W-:-:S03]  /*2480*/  @P3 PRMT R118, R54, 0x7632, R118 ;  /* 0x0000763236763816 */ /* 0x000fc60000000076 */
[----:B------:R-:W2:Y:S01]  /*2490*/  @P3 LDC R177, c[0x0][0x40c] ;  /* 0x00010300ffb13b82 */ /* 0x000ea20000000800 */
[----:B---3--:R-:W-:Y:S01]  /*24a0*/  @P3 FMUL.FTZ R144, R144, R175 ;  /* 0x000000af90903220 */ /* 0x008fe20000410000 */
[----:B------:R-:W-:Y:S01]  /*24b0*/  IMAD.U32 R175, R116, 0x10000, RZ ;  /* 0x0001000074af7824 */ /* 0x000fe200078e00ff */
[----:B------:R-:W-:Y:S02]  /*24c0*/  @P3 SHF.L.U32 R116, R81, 0x10, RZ ;  /* 0x0000001051743819 */ /* 0x000fe400000006ff */
[----:B------:R-:W-:Y:S01]  /*24d0*/  @P3 SHF.L.U32 R118, R118, 0x10, RZ ;  /* 0x0000001076763819 */ /* 0x000fe200000006ff */
[----:B------:R-:W-:Y:S01]  /*24e0*/  @P3 FFMA.FTZ R175, R144, R117, R175 ;  /* 0x0000007590af3223 */ /* 0x000fe200000100af */
[----:B------:R-:W-:Y:S01]  /*24f0*/  PRMT R117, R51, 0x7632, R117 ;  /* 0x0000763233757816 */ /* 0x000fe20000000075 */
[----:B------:R-:W3:Y:S01]  /*2500*/  @P3 LDC R185, c[0x0][0x40c] ;  /* 0x00010300ffb93b82 */ /* 0x000ee20000000800 */
[----:B0-----:R-:W-:Y:S01]  /*2510*/  @P3 FMUL.FTZ R152, R119, R152 ;  /* 0x0000009877983220 */ /* 0x001fe20000410000 */
[----:B------:R-:W-:Y:S01]  /*2520*/  @P3 PRMT R119, R55, 0x7632, R119 ;  /* 0x0000763237773816 */ /* 0x000fe20000000077 */
[----:B------:R-:W-:Y:S01]  /*2530*/  @P3 FFMA.FTZ R173, R150, R116, R173 ;  /* 0x0000007496ad3223 */ /* 0x000fe200000100ad */
[----:B------:R-:W-:Y:S01]  /*2540*/  PRMT R116, R50, 0x7632, R116 ;  /* 0x0000763232747816 */ /* 0x000fe20000000074 */
[----:B------:R-:W-:Y:S01]  /*2550*/  IMAD.U32 R183, R117, 0x10000, RZ ;  /* 0x0001000075b77824 */ /* 0x000fe200078e00ff */
[----:B------:R-:W-:Y:S01]  /*2560*/  @P3 SHF.L.U32 R117, R126, 0x10, RZ ;  /* 0x000000107e753819 */ /* 0x000fe200000006ff */
[----:B------:R-:W-:-:S02]  /*2570*/  @P3 IMAD.U32 R144, R119, 0x10000, RZ ;  /* 0x0001000077903824 */ /* 0x000fc400078e00ff */
[----:B-1----:R-:W-:Y:S01]  /*2580*/  @P3 FMUL.FTZ R148, R146, R179 ;  /* 0x000000b392943220 */ /* 0x002fe20000410000 */
[----:B------:R-:W-:Y:S02]  /*2590*/  SHF.L.U32 R181, R116, 0x10, RZ ;  /* 0x0000001074b57819 */ /* 0x000fe400000006ff */
[----:B------:R-:W-:Y:S02]  /*25a0*/  SHF.L.U32 R179, R51, 0x10, RZ ;  /* 0x0000001033b37819 */ /* 0x000fe400000006ff */
[----:B------:R-:W-:Y:S02]  /*25b0*/  @P3 SHF.L.U32 R116, R82, 0x10, RZ ;  /* 0x0000001052743819 */ /* 0x000fe400000006ff */
[----:B------:R-:W-:Y:S01]  /*25c0*/  @P3 SHF.L.U32 R119, R83, 0x10, RZ ;  /* 0x0000001053773819 */ /* 0x000fe200000006ff */
[----:B--2---:R-:W-:Y:S01]  /*25d0*/  @P3 FMUL.FTZ R118, R118, R177 ;  /* 0x000000b176763220 */ /* 0x004fe20000410000 */
[----:B------:R-:W-:Y:S01]  /*25e0*/  @P3 SHF.L.U32 R146, R124, 0x10, RZ ;  /* 0x000000107c923819 */ /* 0x000fe200000006ff */
[----:B------:R-:W-:-:S02]  /*25f0*/  IMAD.U32 R177, R50, 0x10000, RZ ;  /* 0x0001000032b17824 */ /* 0x000fc400078e00ff */
[----:B------:R-:W-:Y:S01]  /*2600*/  @P3 FFMA.FTZ R181, R118, R117, R181 ;  /* 0x0000007576b53223 */ /* 0x000fe200000100b5 */
[----:B------:R-:W-:Y:S01]  /*2610*/  @P3 FFMA.FTZ R179, R148, R119, R179 ;  /* 0x0000007794b33223 */ /* 0x000fe200000100b3 */
[----:B------:R-:W-:Y:S01]  /*2620*/  @P3 FFMA.FTZ R177, R152, R116, R177 ;  /* 0x0000007498b13223 */ /* 0x000fe200000100b1 */
[----:B------:R-:W-:Y:S01]  /*2630*/  F2FP.BF16.F32.PACK_AB R116, RZ, R169 ;  /* 0x000000a9ff74723e */ /* 0x000fe200000010ff */
[----:B---3--:R-:W-:Y:S01]  /*2640*/  @P3 FMUL.FTZ R144, R144, R185 ;  /* 0x000000b990903220 */ /* 0x008fe20000410000 */
[----:B------:R-:W-:Y:S02]  /*2650*/  F2FP.BF16.F32.PACK_AB R117, RZ, R171 ;  /* 0x000000abff75723e */ /* 0x000fe400000010ff */
[----:B------:R-:W-:Y:S01]  /*2660*/  F2FP.BF16.F32.PACK_AB R118, RZ, R173 ;  /* 0x000000adff76723e */ /* 0x000fe200000010ff */
[----:B------:R-:W-:Y:S01]  /*2670*/  @P3 FFMA.FTZ R183, R144, R146, R183 ;  /* 0x0000009290b73223 */ /* 0x000fe200000100b7 */
        /* <DEDUP_REMOVED lines=10> */
.L_x_185:
[----:B0-----:R-:W0:Y:S01]  /*2720*/  @P5 LDC R118, c[0x0][0x40c] ;  /* 0x00010300ff765b82 */ /* 0x001e220000000800 */
[C---:B-----5:R-:W-:Y:S01]  /*2730*/  @P5 PRMT R116, R52.reuse, 0x7632, R116 ;  /* 0x0000763234745816 */ /* 0x060fe20000000074 */
[----:B------:R-:W-:Y:S02]  /*2740*/  @P5 IMAD.U32 R117, R52, 0x10000, RZ ;  /* 0x0001000034755824 */ /* 0x000fe400078e00ff */
[----:B------:R-:W-:Y:S02]  /*2750*/  HFMA2 R169, -RZ, RZ, 0, 0 ;  /* 0x00000000ffa97431 */ /* 0x000fe400000001ff */
[----:B------:R-:W-:Y:S01]  /*2760*/  @P5 IMAD.U32 R144, R53, 0x10000, RZ ;  /* 0x0001000035905824 */ /* 0x000fe200078e00ff */
[----:B------:R-:W-:Y:S01]  /*2770*/  @P5 SHF.L.U32 R116, R116, 0x10, RZ ;  /* 0x0000001074745819 */ /* 0x000fe200000006ff */
[----:B------:R-:W-:Y:S01]  /*2780*/  @P5 IMAD.U32 R185, R126, 0x10000, RZ ;  /* 0x000100007eb95824 */ /* 0x000fe200078e00ff */
[----:B------:R-:W-:Y:S01]  /*2790*/  @P5 SHF.L.U32 R173, R128, 0x10, RZ ;  /* 0x0000001080ad5819 */ /* 0x000fe200000006ff */
[----:B------:R-:W1:Y:S01]  /*27a0*/  @P5 LDC R119, c[0x0][0x40c] ;  /* 0x00010300ff775b82 */ /* 0x000e620000000800 */
[----:B------:R-:W-:Y:S01]  /*27b0*/  MOV R171, RZ ;  /* 0x000000ff00ab7202 */ /* 0x000fe20000000f00 */
[----:B------:R-:W-:Y:S01]  /*27c0*/  @P5 IMAD.U32 R225, R83, 0x10000, RZ ;  /* 0x0001000053e15824 */ /* 0x000fe200078e00ff */
[----:B------:R-:W-:Y:S01]  /*27d0*/  @P5 SHF.L.U32 R148, R55, 0x10, RZ ;  /* 0x0000001037945819 */ /* 0x000fe200000006ff */
[----:B------:R-:W-:-:S04]  /*27e0*/  HFMA2 R183, -RZ, RZ, 0, 0 ;  /* 0x00000000ffb77431 */ /* 0x000fc800000001ff */
[----:B------:R-:W2:Y:S08]  /*27f0*/  @P5 LDC R146, c[0x0][0x40c] ;  /* 0x00010300ff925b82 */ /* 0x000eb00000000800 */
[----:B------:R-:W3:Y:S01]  /*2800*/  @P5 LDC R175, c[0x0][0x40c] ;  /* 0x00010300ffaf5b82 */ /* 0x000ee20000000800 */
[----:B0-----:R-:W-:Y:S01]  /*2810*/  @P5 FMUL.FTZ R118, R117, R118 ;  /* 0x0000007675765220 */ /* 0x001fe20000410000 */
[----:B------:R-:W-:-:S04]  /*2820*/  @P5 PRMT R117, R53, 0x7632, R117 ;  /* 0x0000763235755816 */ /* 0x000fc80000000075 */
[----:B------:R-:W-:Y:S02]  /*2830*/  @P5 SHF.L.U32 R117, R117, 0x10, RZ ;  /* 0x0000001075755819 */ /* 0x000fe400000006ff */
[----:B------:R-:W0:Y:S01]  /*2840*/  @P5 LDC R177, c[0x0][0x40c] ;  /* 0x00010300ffb15b82 */ /* 0x000e220000000800 */
[----:B-1----:R-:W-:Y:S01]  /*2850*/  @P5 FMUL.FTZ R116, R116, R119 ;  /* 0x0000007774745220 */ /* 0x002fe20000410000 */
[----:B------:R-:W-:-:S03]  /*2860*/  @P5 IMAD.U32 R119, R80, 0x10000, RZ ;  /* 0x0001000050775824 */ /* 0x000fc600078e00ff */
[----:B------:R-:W-:Y:S01]  /*2870*/  @P5 FMUL.FTZ R171, R173, R116 ;  /* 0x00000074adab5220 */ /* 0x000fe20000410000 */
[----:B------:R-:W-:Y:S01]  /*2880*/  @P5 FMUL.FTZ R169, R118, R119 ;  /* 0x0000007776a95220 */ /* 0x000fe20000410000 */
[----:B------:R-:W-:Y:S01]  /*2890*/  @P5 SHF.L.U32 R118, R127, 0x10, RZ ;  /* 0x000000107f765819 */ /* 0x000fe200000006ff */
[----:B------:R-:W1:Y:S01]  /*28a0*/  @P5 LDC R179, c[0x0][0x40c] ;  /* 0x00010300ffb35b82 */ /* 0x000e620000000800 */
[----:B--2---:R-:W-:Y:S01]  /*28b0*/  @P5 FMUL.FTZ R117, R117, R146 ;  /* 0x0000009275755220 */ /* 0x004fe20000410000 */
[C---:B------:R-:W-:Y:S01]  /*28c0*/  @P5 PRMT R116, R54.reuse, 0x7632, R116 ;  /* 0x0000763236745816 */ /* 0x040fe20000000074 */
[----:B------:R-:W-:Y:S02]  /*28d0*/  @P5 IMAD.U32 R119, R81, 0x10000, RZ ;  /* 0x0001000051775824 */ /* 0x000fe400078e00ff */
[----:B------:R-:W-:Y:S02]  /*28e0*/  HFMA2 R173, -RZ, RZ, 0, 0 ;  /* 0x00000000ffad7431 */ /* 0x000fe400000001ff */
[----:B------:R-:W-:Y:S01]  /*28f0*/  @P5 IMAD.U32 R146, R54, 0x10000, RZ ;  /* 0x0001000036925824 */ /* 0x000fe200078e00ff */
[----:B------:R-:W-:Y:S01]  /*2900*/  @P5 SHF.L.U32 R116, R116, 0x10, RZ ;  /* 0x0000001074745819 */ /* 0x000fe200000006ff */
[----:B------:R-:W2:Y:S01]  /*2910*/  @P5 LDC R181, c[0x0][0x40c] ;  /* 0x00010300ffb55b82 */ /* 0x000ea20000000800 */
[----:B---3--:R-:W-:Y:S01]  /*2920*/  @P5 FMUL.FTZ R144, R144, R175 ;  /* 0x000000af90905220 */ /* 0x008fe20000410000 */
[----:B------:R-:W-:Y:S01]  /*2930*/  MOV R175, RZ ;  /* 0x000000ff00af7202 */ /* 0x000fe20000000f00 */
[----:B------:R-:W-:Y:S01]  /*2940*/  @P5 FMUL.FTZ R175, R118, R117 ;  /* 0x0000007576af5220 */ /* 0x000fe20000410000 */
[----:B------:R-:W-:Y:S01]  /*2950*/  @P5 PRMT R117, R55, 0x7632, R117 ;  /* 0x0000763237755816 */ /* 0x000fe20000000075 */
[----:B------:R-:W-:Y:S01]  /*2960*/  @P5 FMUL.FTZ R173, R144, R119 ;  /* 0x0000007790ad5220 */ /* 0x000fe20000410000 */
[----:B------:R-:W-:-:S02]  /*2970*/  @P5 SHF.L.U32 R119, R82, 0x10, RZ ;  /* 0x0000001052775819 */ /* 0x000fc400000006ff */
[----:B------:R-:W3:Y:S01]  /*2980*/  @P5 LDC R150, c[0x0][0x40c] ;  /* 0x00010300ff965b82 */ /* 0x000ee20000000800 */
[----:B------:R-:W-:Y:S01]  /*2990*/  @P5 SHF.L.U32 R117, R117, 0x10, RZ ;  /* 0x0000001075755819 */ /* 0x000fe200000006ff */
[----:B0-----:R-:W-:Y:S01]  /*29a0*/  @P5 FMUL.FTZ R146, R146, R177 ;  /* 0x000000b192925220 */ /* 0x001fe20000410000 */
[----:B------:R-:W-:Y:S01]  /*29b0*/  @P5 SHF.L.U32 R118, R124, 0x10, RZ ;  /* 0x000000107c765819 */ /* 0x000fe200000006ff */
[----:B------:R-:W-:Y:S02]  /*29c0*/  IMAD.MOV.U32 R177, RZ, RZ, RZ ;  /* 0x000000ffffb17224 */ /* 0x000fe400078e00ff */
[----:B------:R-:W-:Y:S01]  /*29d0*/  @P5 FMUL.FTZ R177, R146, R119 ;  /* 0x0000007792b15220 */ /* 0x000fe20000410000 */
[----:B------:R-:W-:Y:S01]  /*29e0*/  F2FP.BF16.F32.PACK_AB R119, RZ, R175 ;  /* 0x000000afff77723e */ /* 0x000fe200000010ff */
[----:B-1----:R-:W-:Y:S01]  /*29f0*/  @P5 FMUL.FTZ R116, R116, R179 ;  /* 0x000000b374745220 */ /* 0x002fe20000410000 */
[----:B------:R-:W-:Y:S02]  /*2a00*/  MOV R179, RZ ;  /* 0x000000ff00b37202 */ /* 0x000fe40000000f00 */
[----:B------:R-:W-:Y:S01]  /*2a10*/  F2FP.BF16.F32.PACK_AB R144, RZ, R177 ;  /* 0x000000b1ff90723e */ /* 0x000fe200000010ff */
[----:B--2---:R-:W-:Y:S01]  /*2a20*/  @P5 FMUL.FTZ R148, R148, R181 ;  /* 0x000000b594945220 */ /* 0x004fe20000410000 */
[----:B------:R-:W-:-:S02]  /*2a30*/  HFMA2 R181, -RZ, RZ, 0, 0 ;  /* 0x00000000ffb57431 */ /* 0x000fc400000001ff */
        /* <DEDUP_REMOVED lines=14> */
.L_x_186:
[----:B------:R-:W0:Y:S01]  /*2b20*/  LDC.64 R184, c[0x0][0x3a8] ;  /* 0x0000ea00ffb87b82 */ /* 0x000e220000000a00 */
[----:B------:R-:W-:Y:S02]  /*2b30*/  VIADD R223, R223, 0x80 ;  /* 0x00000080dfdf7836 */ /* 0x000fe40000000000 */
[C---:B0-----:R-:W-:Y:S01]  /*2b40*/  IMAD.WIDE.U32 R184, R221.reuse, 0x10, R184 ;  /* 0x00000010ddb87825 */ /* 0x041fe200078e00b8 */
[----:B------:R-:W-:-:S04]  /*2b50*/  IADD3 R221, PT, PT, R221, 0x80, RZ ;  /* 0x00000080dddd7810 */ /* 0x000fc80007ffe0ff */
[----:B------:R2:W-:Y:S03]  /*2b60*/  STG.E.128 desc[UR6][R184.64], R116 ;  /* 0x00000074b8007986 */ /* 0x0005e6000c101d06 */
.L_x_184:
[----:B------:R-:W-:Y:S05]  /*2b70*/  BSYNC.RECONVERGENT B0 ;  /* 0x0000000000007941 */ /* 0x000fea0003800200 */
.L_x_183:
[----:B------:R-:W-:Y:S01]  /*2b80*/  ISETP.GE.U32.AND P3, PT, R2, 0x200, PT ;  /* 0x000002000200780c */ /* 0x000fe20003f66070 */
[----:B------:R-:W-:-:S12]  /*2b90*/  BSSY.RECONVERGENT B0, `(.L_x_187) ;  /* 0x0000096000007945 */ /* 0x000fd80003800200 */
[----:B------:R-:W-:Y:S05]  /*2ba0*/  @!P3 BRA `(.L_x_188) ;  /* 0x000000080050b947 */ /* 0x000fea0003800000 */
[----:B------:R-:W-:Y:S01]  /*2bb0*/  ISETP.NE.U32.AND P4, PT, RZ, UR8, PT ;  /* 0x00000008ff007c0c */ /* 0x000fe2000bf85070 */
[----:B012---:R-:W0:Y:S03]  /*2bc0*/  @P5 LDC.64 R118, c[0x0][0x390] ;  /* 0x0000e400ff765b82 */ /* 0x007e260000000a00 */
        /* <DEDUP_REMOVED lines=8> */
[C---:B-----5:R-:W-:Y:S01]  /*2c50*/  IMAD.U32 R187, R48.reuse, 0x10000, RZ ;  /* 0x0001000030bb7824 */ /* 0x060fe200078e00ff */
[----:B0-----:R-:W-:Y:S02]  /*2c60*/  PRMT R116, R48, 0x7632, R116 ;  /* 0x0000763230747816 */ /* 0x001fe40000000074 */
[----:B------:R-:W-:Y:S02]  /*2c70*/  SHF.L.U32 R191, R49, 0x10, RZ ;  /* 0x0000001031bf7819 */ /* 0x000fe400000006ff */
[----:B------:R-:W-:-:S07]  /*2c80*/  SHF.L.U32 R189, R116, 0x10, RZ ;  /* 0x0000001074bd7819 */ /* 0x000fce00000006ff */
[----:B------:R-:W0:Y:S01]  /*2c90*/  @P4 LDC R118, c[0x0][0x40c] ;  /* 0x00010300ff764b82 */ /* 0x000e220000000800 */
[----:B------:R-:W-:Y:S01]  /*2ca0*/  @P4 SHF.L.U32 R117, R52, 0x10, RZ ;  /* 0x0000001034754819 */ /* 0x000fe200000006ff */
[----:B------:R-:W-:Y:S01]  /*2cb0*/  @P4 IMAD.U32 R119, R123, 0x10000, RZ ;  /* 0x000100007b774824 */ /* 0x000fe200078e00ff */
[----:B------:R-:W-:Y:S02]  /*2cc0*/  @P4 PRMT R144, R53, 0x7632, R144 ;  /* 0x0000763235904816 */ /* 0x000fe40000000090 */
[----:B------:R-:W-:-:S03]  /*2cd0*/  @P4 SHF.L.U32 R116, R68, 0x10, RZ ;  /* 0x0000001044744819 */ /* 0x000fc600000006ff */
[----:B------:R-:W1:Y:S01]  /*2ce0*/  @P4 LDC R185, c[0x0][0x40c] ;  /* 0x00010300ffb94b82 */ /* 0x000e620000000800 */
[----:B------:R-:W-:-:S07]  /*2cf0*/  @P4 IMAD.U32 R144, R144, 0x10000, RZ ;  /* 0x0001000090904824 */ /* 0x000fce00078e00ff */
[----:B------:R-:W2:Y:S08]  /*2d00*/  @P4 LDC R148, c[0x0][0x40c] ;  /* 0x00010300ff944b82 */ /* 0x000eb00000000800 */
[----:B------:R-:W3:Y:S01]  /*2d10*/  @P4 LDC R150, c[0x0][0x40c] ;  /* 0x00010300ff964b82 */ /* 0x000ee20000000800 */
[----:B0-----:R-:W-:Y:S01]  /*2d20*/  @P4 FMUL.FTZ R146, R117, R118 ;  /* 0x0000007675924220 */ /* 0x001fe20000410000 */
[----:B------:R-:W-:-:S03]  /*2d30*/  @P4 PRMT R117, R52, 0x7632, R117 ;  /* 0x0000763234754816 */ /* 0x000fc60000000075 */
[----:B------:R-:W-:Y:S01]  /*2d40*/  @P4 FFMA.FTZ R187, R146, R116, R187 ;  /* 0x0000007492bb4223 */ /* 0x000fe200000100bb */
[----:B------:R-:W-:Y:S02]  /*2d50*/  @P4 SHF.L.U32 R117, R117, 0x10, RZ ;  /* 0x0000001075754819 */ /* 0x000fe400000006ff */
[----:B------:R-:W0:Y:S01]  /*2d60*/  @P4 LDC R152, c[0x0][0x40c] ;  /* 0x00010300ff984b82 */ /* 0x000e220000000800 */
[----:B-1----:R-:W-:Y:S01]  /*2d70*/  @P4 FMUL.FTZ R144, R144, R185 ;  /* 0x000000b990904220 */ /* 0x002fe20000410000 */
[----:B------:R-:W-:Y:S02]  /*2d80*/  PRMT R116, R49, 0x7632, R116 ;  /* 0x0000763231747816 */ /* 0x000fe40000000074 */
[----:B------:R-:W-:Y:S02]  /*2d90*/  @P4 SHF.L.U32 R146, R55, 0x10, RZ ;  /* 0x0000001037924819 */ /* 0x000fe400000006ff */
[----:B------:R-:W-:Y:S01]  /*2da0*/  SHF.L.U32 R193, R116, 0x10, RZ ;  /* 0x0000001074c17819 */ /* 0x000fe200000006ff */
[----:B------:R-:W-:Y:S01]  /*2db0*/  @P4 IMAD.U32 R116, R69, 0x10000, RZ ;  /* 0x0001000045744824 */ /* 0x000fe200078e00ff */
[----:B------:R-:W1:Y:S01]  /*2dc0*/  @P4 LDC R195, c[0x0][0x40c] ;  /* 0x00010300ffc34b82 */ /* 0x000e620000000800 */
[----:B--2---:R-:W-:Y:S01]  /*2dd0*/  @P4 FMUL.FTZ R118, R117, R148 ;  /* 0x0000009475764220 */ /* 0x004fe20000410000 */
[----:B------:R-:W-:-:S03]  /*2de0*/  @P4 SHF.L.U32 R117, R53, 0x10, RZ ;  /* 0x0000001035754819 */ /* 0x000fc600000006ff */
[----:B------:R-:W-:Y:S01]  /*2df0*/  @P4 FFMA.FTZ R189, R118, R119, R189 ;  /* 0x0000007776bd4223 */ /* 0x000fe200000100bd */
[----:B------:R-:W-:Y:S02]  /*2e00*/  @P4 SHF.L.U32 R119, R54, 0x10, RZ ;  /* 0x0000001036774819 */ /* 0x000fe400000006ff */
[----:B------:R-:W2:Y:S01]  /*2e10*/  @P4 LDC R197, c[0x0][0x40c] ;  /* 0x00010300ffc54b82 */ /* 0x000ea20000000800 */
[----:B---3--:R-:W-:Y:S01]  /*2e20*/  @P4 FMUL.FTZ R150, R117, R150 ;  /* 0x0000009675964220 */ /* 0x008fe20000410000 */
[----:B------:R-:W-:Y:S02]  /*2e30*/  @P4 SHF.L.U32 R117, R122, 0x10, RZ ;  /* 0x000000107a754819 */ /* 0x000fe400000006ff */
[----:B------:R-:W-:Y:S01]  /*2e40*/  @P4 PRMT R118, R54, 0x7632, R118 ;  /* 0x0000763236764816 */ /* 0x000fe20000000076 */
[----:B------:R-:W-:Y:S01]  /*2e50*/  @P4 FFMA.FTZ R191, R150, R116, R191 ;  /* 0x0000007496bf4223 */ /* 0x000fe200000100bf */
[----:B------:R-:W-:Y:S01]  /*2e60*/  PRMT R116, R50, 0x7632, R116 ;  /* 0x0000763232747816 */ /* 0x000fe20000000074 */
[----:B------:R-:W-:Y:S01]  /*2e70*/  @P4 FFMA.FTZ R193, R144, R117, R193 ;  /* 0x0000007590c14223 */ /* 0x000fe200000100c1 */
[----:B------:R-:W3:Y:S01]  /*2e80*/  @P4 LDC R185, c[0x0][0x40c] ;  /* 0x00010300ffb94b82 */ /* 0x000ee20000000800 */
[----:B0-----:R-:W-:Y:S01]  /*2e90*/  @P4 FMUL.FTZ R152, R119, R152 ;  /* 0x0000009877984220 */ /* 0x001fe20000410000 */
[----:B------:R-:W-:Y:S01]  /*2ea0*/  @P4 PRMT R119, R55, 0x7632, R119 ;  /* 0x0000763237774816 */ /* 0x000fe20000000077 */
[----:B------:R-:W-:Y:S01]  /*2eb0*/  @P4 IMAD.U32 R118, R118, 0x10000, RZ ;  /* 0x0001000076764824 */ /* 0x000fe200078e00ff */
[----:B------:R-:W-:-:S02]  /*2ec0*/  PRMT R117, R51, 0x7632, R117 ;  /* 0x0000763233757816 */ /* 0x000fc40000000075 */
[----:B------:R-:W-:Y:S01]  /*2ed0*/  @P4 SHF.L.U32 R144, R119, 0x10, RZ ;  /* 0x0000001077904819 */ /* 0x000fe200000006ff */
[----:B------:R-:W-:Y:S02]  /*2ee0*/  @P4 IMAD.U32 R119, R71, 0x10000, RZ ;  /* 0x0001000047774824 */ /* 0x000fe400078e00ff */
[----:B-1----:R-:W-:Y:S01]  /*2ef0*/  @P4 FMUL.FTZ R118, R118, R195 ;  /* 0x000000c376764220 */ /* 0x002fe20000410000 */
[----:B------:R-:W-:Y:S02]  /*2f00*/  SHF.L.U32 R201, R117, 0x10, RZ ;  /* 0x0000001075c97819 */ /* 0x000fe400000006ff */
[----:B------:R-:W-:Y:S02]  /*2f10*/  SHF.L.U32 R195, R50, 0x10, RZ ;  /* 0x0000001032c37819 */ /* 0x000fe400000006ff */
[----:B------:R-:W-:Y:S01]  /*2f20*/  SHF.L.U32 R199, R116, 0x10, RZ ;  /* 0x0000001074c77819 */ /* 0x000fe200000006ff */
[----:B------:R-:W-:Y:S01]  /*2f30*/  @P4 IMAD.U32 R116, R70, 0x10000, RZ ;  /* 0x0001000046744824 */ /* 0x000fe200078e00ff */
[----:B------:R-:W-:Y:S01]  /*2f40*/  @P4 SHF.L.U32 R117, R121, 0x10, RZ ;  /* 0x0000001079754819 */ /* 0x000fe200000006ff */
[----:B--2---:R-:W-:Y:S01]  /*2f50*/  @P4 FMUL.FTZ R148, R146, R197 ;  /* 0x000000c592944220 */ /* 0x004fe20000410000 */
[----:B------:R-:W-:Y:S01]  /*2f60*/  @P4 SHF.L.U32 R146, R120, 0x10, RZ ;  /* 0x0000001078924819 */ /* 0x000fe200000006ff */
[----:B------:R-:W-:-:S02]  /*2f70*/  IMAD.U32 R197, R51, 0x10000, RZ ;  /* 0x0001000033c57824 */ /* 0x000fc400078e00ff */
[----:B------:R-:W-:Y:S01]  /*2f80*/  @P4 FFMA.FTZ R195, R152, R116, R195 ;  /* 0x0000007498c34223 */ /* 0x000fe200000100c3 */
[----:B------:R-:W-:Y:S01]  /*2f90*/  @P4 FFMA.FTZ R199, R118, R117, R199 ;  /* 0x0000007576c74223 */ /* 0x000fe200000100c7 */
[----:B------:R-:W-:Y:S01]  /*2fa0*/  F2FP.BF16.F32.PACK_AB R116, RZ, R187 ;  /* 0x000000bbff74723e */ /* 0x000fe200000010ff */
[----:B------:R-:W-:Y:S01]  /*2fb0*/  @P4 FFMA.FTZ R197, R148, R119, R197 ;  /* 0x0000007794c54223 */ /* 0x000fe200000100c5 */
[----:B------:R-:W-:Y:S01]  /*2fc0*/  F2FP.BF16.F32.PACK_AB R117, RZ, R189 ;  /* 0x000000bdff75723e */ /* 0x000fe200000010ff */
[----:B---3--:R-:W-:Y:S01]  /*2fd0*/  @P4 FMUL.FTZ R144, R144, R185 ;  /* 0x000000b990904220 */ /* 0x008fe20000410000 */
[----:B------:R-:W-:Y:S02]  /*2fe0*/  F2FP.BF16.F32.PACK_AB R118, RZ, R191 ;  /* 0x000000bfff76723e */ /* 0x000fe400000010ff */
[----:B------:R-:W-:Y:S01]  /*2ff0*/  F2FP.BF16.F32.PACK_AB R148, RZ, R199 ;  /* 0x000000c7ff94723e */ /* 0x000fe200000010ff */
[----:B------:R-:W-:Y:S01]  /*3000*/  @P4 FFMA.FTZ R201, R144, R146, R201 ;  /* 0x0000009290c94223 */ /* 0x000fe200000100c9 */
        /* <DEDUP_REMOVED lines=9> */
.L_x_189:
[----:B0-----:R-:W0:Y:S01]  /*30a0*/  @P5 LDC R118, c[0x0][0x40c] ;  /* 0x00010300ff765b82 */ /* 0x001e220000000800 */
        /* <DEDUP_REMOVED lines=8> */
[----:B------:R-:W-:Y:S01]  /*3130*/  @P5 SHF.L.U32 R144, R53, 0x10, RZ ;  /* 0x0000001035905819 */ /* 0x000fe200000006ff */
[----:B------:R-:W-:Y:S01]  /*3140*/  IMAD.MOV.U32 R201, RZ, RZ, RZ ;  /* 0x000000ffffc97224 */ /* 0x000fe200078e00ff */
[----:B------:R-:W-:-:S02]  /*3150*/  @P5 SHF.L.U32 R148, R55, 0x10, RZ ;  /* 0x0000001037945819 */ /* 0x000fc400000006ff */
[----:B------:R-:W-:-:S03]  /*3160*/  @P5 SHF.L.U32 R225, R71, 0x10, RZ ;  /* 0x0000001047e15819 */ /* 0x000fc600000006ff */
        /* <DEDUP_REMOVED lines=17> */
[----:B------:R-:W-:Y:S01]  /*3280*/  @P5 FMUL.FTZ R193, R118, R117 ;  /* 0x0000007576c15220 */ /* 0x000fe20000410000 */
[----:B------:R-:W-:Y:S01]  /*3290*/  @P5 PRMT R117, R55, 0x7632, R117 ;  /* 0x0000763237755816 */ /* 0x000fe20000000075 */
[----:B------:R-:W2:Y:S01]  /*32a0*/  @P5 LDC R199, c[0x0][0x40c] ;  /* 0x00010300ffc75b82 */ /* 0x000ea20000000800 */
[----:B---3--:R-:W-:Y:S01]  /*32b0*/  @P5 FMUL.FTZ R144, R144, R191 ;  /* 0x000000bf90905220 */ /* 0x008fe20000410000 */
[----:B------:R-:W-:Y:S01]  /*32c0*/  HFMA2 R191, -RZ, RZ, 0, 0 ;  /* 0x00000000ffbf7431 */ /* 0x000fe200000001ff */
[----:B------:R-:W-:Y:S01]  /*32d0*/  @P5 SHF.L.U32 R185, R121, 0x10, RZ ;  /* 0x0000001079b95819 */ /* 0x000fe200000006ff */
[----:B------:R-:W-:-:S02]  /*32e0*/  @P5 IMAD.U32 R117, R117, 0x10000, RZ ;  /* 0x0001000075755824 */ /* 0x000fc400078e00ff */
[----:B------:R-:W-:Y:S01]  /*32f0*/  @P5 FMUL.FTZ R191, R144, R119 ;  /* 0x0000007790bf5220 */ /* 0x000fe20000410000 */
[----:B------:R-:W-:Y:S01]  /*3300*/  @P5 SHF.L.U32 R118, R120, 0x10, RZ ;  /* 0x0000001078765819 */ /* 0x000fe200000006ff */
[----:B------:R-:W-:Y:S01]  /*3310*/  @P5 IMAD.U32 R119, R70, 0x10000, RZ ;  /* 0x0001000046775824 */ /* 0x000fe200078e00ff */
[----:B------:R-:W3:Y:S01]  /*3320*/  @P5 LDC R150, c[0x0][0x40c] ;  /* 0x00010300ff965b82 */ /* 0x000ee20000000800 */
        /* <DEDUP_REMOVED lines=23> */
.L_x_190:
[----:B------:R-:W0:Y:S01]  /*34a0*/  LDC.64 R184, c[0x0][0x3a8] ;  /* 0x0000ea00ffb87b82 */ /* 0x000e220000000a00 */
[----:B------:R-:W-:Y:S01]  /*34b0*/  IADD3 R223, PT, PT, R223, 0x80, RZ ;  /* 0x00000080dfdf7810 */ /* 0x000fe20007ffe0ff */
[----:B0-----:R-:W-:-:S04]  /*34c0*/  IMAD.WIDE.U32 R184, R221, 0x10, R184 ;  /* 0x00000010ddb87825 */ /* 0x001fc800078e00b8 */
[----:B------:R-:W-:Y:S01]  /*34d0*/  VIADD R221, R221, 0x80 ;  /* 0x00000080dddd7836 */ /* 0x000fe20000000000 */
[----:B------:R3:W-:Y:S06]  /*34e0*/  STG.E.128 desc[UR6][R184.64], R116 ;  /* 0x00000074b8007986 */ /* 0x0007ec000c101d06 */
.L_x_188:
[----:B------:R-:W-:Y:S05]  /*34f0*/  BSYNC.RECONVERGENT B0 ;  /* 0x0000000000007941 */ /* 0x000fea0003800200 */
.L_x_187:
[----:B------:R-:W-:Y:S01]  /*3500*/  ISETP.GE.U32.AND P4, PT, R2, 0x280, PT ;  /* 0x000002800200780c */ /* 0x000fe20003f86070 */
[----:B------:R-:W-:-:S12]  /*3510*/  BSSY.RECONVERGENT B0, `(.L_x_191) ;  /* 0x0000094000007945 */ /* 0x000fd80003800200 */
[----:B------:R-:W-:Y:S05]  /*3520*/  @!P4 BRA `(.L_x_192) ;  /* 0x000000080048c947 */ /* 0x000fea0003800000 */
[----:B------:R-:W-:Y:S01]  /*3530*/  ISETP.NE.U32.AND P6, PT, RZ, UR8, PT ;  /* 0x00000008ff007c0c */ /* 0x000fe2000bfc5070 */
[----:B0123--:R-:W0:Y:S03]  /*3540*/  @P5 LDC.64 R118, c[0x0][0x390] ;  /* 0x0000e400ff765b82 */ /* 0x00fe260000000a00 */
        /* <DEDUP_REMOVED lines=14> */
[----:B------:R-:W-:Y:S02]  /*3630*/  @P5 PRMT R142, R53, 0x7632, R142 ;  /* 0x00007632358e5816 */ /* 0x000fe4000000008e */
[----:B------:R-:W-:Y:S02]  /*3640*/  @P5 SHF.L.U32 R116, R56, 0x10, RZ ;  /* 0x0000001038745819 */ /* 0x000fe400000006ff */
        /* <DEDUP_REMOVED lines=11> */
[----:B-1----:R-:W-:Y:S01]  /*3700*/  @P5 FMUL.FTZ R142, R142, R185 ;  /* 0x000000b98e8e5220 */ /* 0x002fe20000410000 */
[----:B------:R-:W-:Y:S01]  /*3710*/  SHF.L.U32 R209, R116, 0x10, RZ ;  /* 0x0000001074d17819 */ /* 0x000fe200000006ff */
[----:B------:R-:W-:Y:S01]  /*3720*/  @P5 IMAD.U32 R144, R55, 0x10000, RZ ;  /* 0x0001000037905824 */ /* 0x000fe200078e00ff */
[----:B------:R-:W-:-:S04]  /*3730*/  @P5 SHF.L.U32 R116, R57, 0x10, RZ ;  /* 0x0000001039745819 */ /* 0x000fc800000006ff */
[----:B------:R-:W1:Y:S01]  /*3740*/  @P5 LDC R211, c[0x0][0x40c] ;  /* 0x00010300ffd35b82 */ /* 0x000e620000000800 */
[----:B--2---:R-:W-:Y:S01]  /*3750*/  @P5 FMUL.FTZ R118, R117, R146 ;  /* 0x0000009275765220 */ /* 0x004fe20000410000 */
[----:B------:R-:W-:-:S03]  /*3760*/  @P5 SHF.L.U32 R117, R53, 0x10, RZ ;  /* 0x0000001035755819 */ /* 0x000fc600000006ff */
[----:B------:R-:W-:Y:S01]  /*3770*/  @P5 FFMA.FTZ R205, R118, R119, R205 ;  /* 0x0000007776cd5223 */ /* 0x000fe200000100cd */
[C---:B------:R-:W-:Y:S02]  /*3780*/  @P5 SHF.L.U32 R119, R54.reuse, 0x10, RZ ;  /* 0x0000001036775819 */ /* 0x040fe400000006ff */
[----:B------:R-:W2:Y:S01]  /*3790*/  @P5 LDC R213, c[0x0][0x40c] ;  /* 0x00010300ffd55b82 */ /* 0x000ea20000000800 */
[----:B---3--:R-:W-:Y:S01]  /*37a0*/  @P5 FMUL.FTZ R148, R117, R148 ;  /* 0x0000009475945220 */ /* 0x008fe20000410000 */
[----:B------:R-:W-:Y:S01]  /*37b0*/  @P5 PRMT R118, R54, 0x7632, R118 ;  /* 0x0000763236765816 */ /* 0x000fe20000000076 */
[----:B------:R-:W-:Y:S02]  /*37c0*/  @P5 IMAD.U32 R117, R46, 0x10000, RZ ;  /* 0x000100002e755824 */ /* 0x000fe400078e00ff */
[----:B------:R-:W-:Y:S01]  /*37d0*/  @P5 FFMA.FTZ R207, R148, R116, R207 ;  /* 0x0000007494cf5223 */ /* 0x000fe200000100cf */
[----:B------:R-:W-:Y:S01]  /*37e0*/  @P5 SHF.L.U32 R118, R118, 0x10, RZ ;  /* 0x0000001076765819 */ /* 0x000fe200000006ff */
[----:B------:R-:W-:Y:S01]  /*37f0*/  @P5 FFMA.FTZ R209, R142, R117, R209 ;  /* 0x000000758ed15223 */ /* 0x000fe200000100d1 */
[----:B------:R-:W3:Y:S01]  /*3800*/  @P5 LDC R185, c[0x0][0x40c] ;  /* 0x00010300ffb95b82 */ /* 0x000ee20000000800 */
[----:B0-----:R-:W-:Y:S01]  /*3810*/  @P5 FMUL.FTZ R150, R119, R150 ;  /* 0x0000009677965220 */ /* 0x001fe20000410000 */
[----:B------:R-:W-:-:S02]  /*3820*/  @P5 PRMT R119, R55, 0x7632, R119 ;  /* 0x0000763237775816 */ /* 0x000fc40000000077 */
[----:B------:R-:W-:Y:S02]  /*3830*/  PRMT R116, R50, 0x7632, R116 ;  /* 0x0000763232747816 */ /* 0x000fe40000000074 */
[----:B------:R-:W-:Y:S02]  /*3840*/  PRMT R117, R51, 0x7632, R117 ;  /* 0x0000763233757816 */ /* 0x000fe40000000075 */
[----:B------:R-:W-:Y:S01]  /*3850*/  @P5 SHF.L.U32 R142, R119, 0x10, RZ ;  /* 0x00000010778e5819 */ /* 0x000fe200000006ff */
[----:B-1----:R-:W-:Y:S01]  /*3860*/  @P5 FMUL.FTZ R118, R118, R211 ;  /* 0x000000d376765220 */ /* 0x002fe20000410000 */
[----:B------:R-:W-:Y:S01]  /*3870*/  IMAD.U32 R215, R116, 0x10000, RZ ;  /* 0x0001000074d77824 */ /* 0x000fe200078e00ff */
[----:B------:R-:W-:Y:S02]  /*3880*/  SHF.L.U32 R211, R50, 0x10, RZ ;  /* 0x0000001032d37819 */ /* 0x000fe400000006ff */
        /* <DEDUP_REMOVED lines=25> */
.L_x_193:
        /* <DEDUP_REMOVED lines=9> */
[----:B------:R-:W-:Y:S01]  /*3ab0*/  MOV R209, RZ ;  /* 0x000000ff00d17202 */ /* 0x000fe20000000f00 */
[----:B------:R-:W-:Y:S01]  /*3ac0*/  @P5 IMAD.U32 R146, R55, 0x10000, RZ ;  /* 0x0001000037925824 */ /* 0x000fe200078e00ff */
[----:B------:R-:W-:-:S02]  /*3ad0*/  @P5 SHF.L.U32 R223, R59, 0x10, RZ ;  /* 0x000000103bdf5819 */ /* 0x000fc400000006ff */
[----:B------:R-:W-:-:S03]  /*3ae0*/  MOV R217, RZ ;  /* 0x000000ff00d97202 */ /* 0x000fc60000000f00 */
        /* <DEDUP_REMOVED lines=14> */
[----:B------:R-:W-:Y:S02]  /*3bd0*/  @P5 SHF.L.U32 R119, R57, 0x10, RZ ;  /* 0x0000001039775819 */ /* 0x000fe400000006ff */
[----:B------:R-:W-:Y:S01]  /*3be0*/  @P5 SHF.L.U32 R144, R54, 0x10, RZ ;  /* 0x0000001036905819 */ /* 0x000fe200000006ff */
[----:B------:R-:W-:Y:S01]  /*3bf0*/  @P5 FMUL.FTZ R209, R118, R117 ;  /* 0x0000007576d15220 */ /* 0x000fe20000410000 */
[----:B------:R-:W-:Y:S01]  /*3c00*/  @P5 PRMT R117, R55, 0x7632, R117 ;  /* 0x0000763237755816 */ /* 0x000fe20000000075 */
[----:B------:R-:W2:Y:S01]  /*3c10*/  @P5 LDC R215, c[0x0][0x40c] ;  /* 0x00010300ffd75b82 */ /* 0x000ea20000000800 */
[----:B---3--:R-:W-:Y:S01]  /*3c20*/  @P5 FMUL.FTZ R142, R142, R207 ;  /* 0x000000cf8e8e5220 */ /* 0x008fe20000410000 */
[----:B------:R-:W-:Y:S01]  /*3c30*/  @P5 SHF.L.U32 R116, R116, 0x10, RZ ;  /* 0x0000001074745819 */ /* 0x000fe200000006ff */
[----:B------:R-:W-:Y:S01]  /*3c40*/  IMAD.MOV.U32 R207, RZ, RZ, RZ ;  /* 0x000000ffffcf7224 */ /* 0x000fe200078e00ff */
[----:B------:R-:W-:Y:S01]  /*3c50*/  @P5 SHF.L.U32 R117, R117, 0x10, RZ ;  /* 0x0000001075755819 */ /* 0x000fe200000006ff */
        /* <DEDUP_REMOVED lines=28> */
.L_x_194:
[----:B------:R-:W0:Y:S02]  /*3e20*/  LDC.64 R184, c[0x0][0x3a8] ;  /* 0x0000ea00ffb87b82 */ /* 0x000e240000000a00 */
[----:B0-----:R-:W-:-:S05]  /*3e30*/  IMAD.WIDE.U32 R184, R221, 0x10, R184 ;  /* 0x00000010ddb87825 */ /* 0x001fca00078e00b8 */
[----:B------:R4:W-:Y:S02]  /*3e40*/  STG.E.128 desc[UR6][R184.64], R116 ;  /* 0x00000074b8007986 */ /* 0x0009e4000c101d06 */
.L_x_192:
[----:B------:R-:W-:Y:S05]  /*3e50*/  BSYNC.RECONVERGENT B0 ;  /* 0x0000000000007941 */ /* 0x000fea0003800200 */
.L_x_191:
[----:B01234-:R-:W-:Y:S01]  /*3e60*/  FADD.FTZ R116, RZ, R137 ;  /* 0x00000089ff747221 */ /* 0x01ffe20000010000 */
[C---:B------:R-:W-:Y:S01]  /*3e70*/  ISETP.GT.U32.AND P5, PT, R2.reuse, 0xff, PT ;  /* 0x000000ff0200780c */ /* 0x040fe20003fa4070 */
[----:B------:R-:W-:Y:S01]  /*3e80*/  BSSY.RECONVERGENT B0, `(.L_x_195) ;  /* 0x00000a2000007945 */ /* 0x000fe20003800200 */
[C---:B------:R-:W-:Y:S01]  /*3e90*/  ISETP.GT.U32.AND P6, PT, R2.reuse, 0x17f, PT ;  /* 0x0000017f0200780c */ /* 0x040fe20003fc4070 */
[----:B------:R-:W-:Y:S01]  /*3ea0*/  FADD.FTZ R116, R139, R116 ;  /* 0x000000748b747221 */ /* 0x000fe20000010000 */
[----:B------:R-:W-:Y:S02]  /*3eb0*/  P2R R117, PR, RZ, 0x2 ;  /* 0x00000002ff757803 */ /* 0x000fe40000000000 */
[----:B------:R-:W-:Y:S01]  /*3ec0*/  ISETP.GT.U32.AND P1, PT, R2, 0x1ff, PT ;  /* 0x000001ff0200780c */ /* 0x000fe20003f24070 */
[----:B------:R-:W-:-:S04]  /*3ed0*/  FADD.FTZ R116, R141, R116 ;  /* 0x000000748d747221 */ /* 0x000fc80000010000 */
        /* <DEDUP_REMOVED lines=50> */
[----:B------:R-:W-:-:S03]  /*4200*/  LOP3.LUT R146, R140, 0x1f, RZ, 0xc0, !PT ;  /* 0x0000001f8c927812 */ /* 0x000fc600078ec0ff */
        /* <DEDUP_REMOVED lines=55> */
[----:B------:R-:W-:Y:S01]  /*4580*/  ISETP.GT.U32.AND P6, PT, R146, 0x3, PT ;  /* 0x000000039200780c */ /* 0x000fe20003fc4070 */
[----:B------:R-:W-:Y:S02]  /*4590*/  HFMA2 R146, -RZ, RZ, 0, 0 ;  /* 0x00000000ff927431 */ /* 0x000fe400000001ff */
        /* <DEDUP_REMOVED lines=29> */
[----:B------:R-:W-:-:S04]  /*4770*/  LOP3.LUT P5, RZ, R140, 0x1f, RZ, 0xc0, !PT ;  /* 0x0000001f8cff7812 */ /* 0x000fc800078ac0ff */
        /* <DEDUP_REMOVED lines=18> */
.L_x_196:
[----:B------:R-:W-:Y:S05]  /*48a0*/  BSYNC.RECONVERGENT B0 ;  /* 0x0000000000007941 */ /* 0x000fea0003800200 */
.L_x_195:
[----:B------:R-:W-:Y:S01]  /*48b0*/  BAR.SYNC.DEFER_BLOCKING 0x0 ;  /* 0x0000000000007b1d */ /* 0x000fe20000010000 */
[----:B0-----:R-:W-:-:S05]  /*48c0*/  CS2R R116, SRZ ;  /* 0x0000000000747805 */ /* 0x001fca000001ff00 */
[----:B------:R-:W-:Y:S04]  /*48d0*/  BSSY.RECONVERGENT B0, `(.L_x_197) ;  /* 0x000000a000007945 */ /* 0x000fe80003800200 */
[----:B------:R-:W-:Y:S05]  /*48e0*/  @P6 BRA `(.L_x_198) ;  /* 0x0000000000206947 */ /* 0x000fea0003800000 */
[----:B------:R-:W0:Y:S01]  /*48f0*/  S2UR UR5, SR_CgaCtaId ;  /* 0x00000000000579c3 */ /* 0x000e220000008800 */
[----:B------:R-:W-:Y:S01]  /*4900*/  UMOV UR4, 0x400 ;  /* 0x0000040000047882 */ /* 0x000fe20000000000 */
[----:B------:R-:W-:Y:S01]  /*4910*/  SHF.L.U32 R116, R140, 0x3, RZ ;  /* 0x000000038c747819 */ /* 0x000fe200000006ff */
[----:B------:R-:W-:-:S03]  /*4920*/  IMAD.MOV.U32 R146, RZ, RZ, R3 ;  /* 0x000000ffff927224 */ /* 0x000fc600078e0003 */
[----:B------:R-:W-:Y:S01]  /*4930*/  LOP3.LUT R116, R116, 0xf8, RZ, 0xc0, !PT ;  /* 0x000000f874747812 */ /* 0x000fe200078ec0ff */
[----:B0-----:R-:W-:-:S04]  /*4940*/  ULEA UR4, UR5, UR4, 0x18 ;  /* 0x0000000405047291 */ /* 0x001fc8000f8ec0ff */
[----:B------:R-:W-:-:S09]  /*4950*/  @UP1 UIADD3 UR4, UPT, UPT, UR4, 0x20, URZ ;  /* 0x0000002004041890 */ /* 0x000fd2000fffe0ff */
[----:B------:R-:W0:Y:S03]  /*4960*/  LDS.64 R116, [R116+UR4] ;  /* 0x0000000474747984 */ /* 0x000e260008000a00 */
.L_x_198:
[----:B------:R-:W-:Y:S05]  /*4970*/  BSYNC.RECONVERGENT B0 ;  /* 0x0000000000007941 */ /* 0x000fea0003800200 */
.L_x_197:
[----:B------:R-:W1:Y:S01]  /*4980*/  SHFL.DOWN PT, R119, R146, 0x2, 0x1f ;  /* 0x08401f0092777f89 */ /* 0x000e6200000e0000 */
[----:B------:R-:W-:Y:S02]  /*4990*/  ISETP.NE.AND P6, PT, R140, RZ, PT ;  /* 0x000000ff8c00720c */ /* 0x000fe40003fc5270 */
[----:B------:R-:W-:Y:S01]  /*49a0*/  ISETP.NE.AND P5, PT, RZ, UR10, PT ;  /* 0x0000000aff007c0c */ /* 0x000fe2000bfa5270 */
[----:B0-----:R-:W0:Y:S04]  /*49b0*/  SHFL.DOWN PT, R185, R116, 0x2, 0x1f ;  /* 0x08401f0074b97f89 */ /* 0x001e2800000e0000 */
[----:B------:R-:W2:Y:S01]  /*49c0*/  SHFL.DOWN PT, R118, R117, 0x2, 0x1f ;  /* 0x08401f0075767f89 */ /* 0x000ea200000e0000 */
[----:B-1----:R-:W-:Y:S02]  /*49d0*/  IADD3 R142, PT, PT, R119, R146, RZ ;  /* 0x00000092778e7210 */ /* 0x002fe40007ffe0ff */
[----:B------:R-:W-:-:S02]  /*49e0*/  I2FP.F32.S32 R150, R119 ;  /* 0x0000007700967245 */ /* 0x000fc40000201400 */
[----:B------:R-:W-:Y:S01]  /*49f0*/  I2FP.F32.S32 R144, R142 ;  /* 0x0000008e00907245 */ /* 0x000fe20000201400 */
[----:B------:R-:W1:Y:S01]  /*4a00*/  SHFL.DOWN PT, R223, R142, 0x1, 0x1f ;  /* 0x08201f008edf7f89 */ /* 0x000e6200000e0000 */
[----:B------:R-:W-:Y:S01]  /*4a10*/  I2FP.F32.S32 R119, R146 ;  /* 0x0000009200777245 */ /* 0x000fe20000201400 */
[C---:B0-----:R-:W-:Y:S01]  /*4a20*/  FMUL.FTZ R152, R185.reuse, R150 ;  /* 0x00000096b9987220 */ /* 0x041fe20000410000 */
[----:B------:R-:W0:Y:S01]  /*4a30*/  MUFU.RCP R148, R144 ;  /* 0x0000009000947308 */ /* 0x000e220000001000 */
[----:B------:R-:W-:Y:S01]  /*4a40*/  FADD.FTZ R185, -R185, R116 ;  /* 0x00000074b9b97221 */ /* 0x000fe20000010100 */
[----:B--2---:R-:W-:Y:S01]  /*4a50*/  FADD.FTZ R117, R118, R117 ;  /* 0x0000007576757221 */ /* 0x004fe20000010000 */
[----:B------:R-:W-:Y:S01]  /*4a60*/  FFMA.FTZ R221, R119, R116, R152 ;  /* 0x0000007477dd7223 */ /* 0x000fe20000010098 */
[----:B------:R-:W2:Y:S01]  /*4a70*/  LDC R146, c[0x0][0x448] ;  /* 0x00011200ff927b82 */ /* 0x000ea20000000800 */
[----:B------:R-:W-:-:S04]  /*4a80*/  FMUL.FTZ R185, R185, R185 ;  /* 0x000000b9b9b97220 */ /* 0x000fc80000410000 */
[----:B------:R-:W-:-:S04]  /*4a90*/  FMUL.FTZ R185, R185, R119 ;  /* 0x00000077b9b97220 */ /* 0x000fc80000410000 */
[----:B------:R-:W-:Y:S01]  /*4aa0*/  FMUL.FTZ R185, R185, R150 ;  /* 0x00000096b9b97220 */ /* 0x000fe20000410000 */
[----:B0-----:R-:W-:-:S03]  /*4ab0*/  FMUL.FTZ R221, R148, R221 ;  /* 0x000000dd94dd7220 */ /* 0x001fc60000410000 */
[----:B------:R-:W-:Y:S01]  /*4ac0*/  FFMA.FTZ R117, R148, R185, R117 ;  /* 0x000000b994757223 */ /* 0x000fe20000010075 */
[-C--:B-1----:R-:W-:Y:S01]  /*4ad0*/  IADD3 R142, PT, PT, R142, R223.reuse, RZ ;  /* 0x000000df8e8e7210 */ /* 0x082fe20007ffe0ff */
[----:B------:R-:W0:Y:S01]  /*4ae0*/  SHFL.DOWN PT, R116, R221, 0x1, 0x1f ;  /* 0x08201f00dd747f89 */ /* 0x000e2200000e0000 */
[----:B------:R-:W-:Y:S02]  /*4af0*/  I2FP.F32.S32 R223, R223 ;  /* 0x000000df00df7245 */ /* 0x000fe40000201400 */
[----:B------:R-:W-:Y:S01]  /*4b00*/  I2FP.F32.S32 R142, R142 ;  /* 0x0000008e008e7245 */ /* 0x000fe20000201400 */
[----:B------:R-:W1:Y:S05]  /*4b10*/  SHFL.DOWN PT, R118, R117, 0x1, 0x1f ;  /* 0x08201f0075767f89 */ /* 0x000e6a00000e0000 */
[----:B------:R-:W3:Y:S01]  /*4b20*/  MUFU.RCP R142, R142 ;  /* 0x0000008e008e7308 */ /* 0x000ee20000001000 */
[----:B0-----:R-:W-:Y:S01]  /*4b30*/  FADD.FTZ R119, R221, -R116 ;  /* 0x80000074dd777221 */ /* 0x001fe20000010000 */
[----:B------:R-:W-:-:S03]  /*4b40*/  FMUL.FTZ R185, R116, R223 ;  /* 0x000000df74b97220 */ /* 0x000fc60000410000 */
[----:B------:R-:W-:Y:S01]  /*4b50*/  FMUL.FTZ R119, R119, R119 ;  /* 0x0000007777777220 */ /* 0x000fe20000410000 */
[----:B------:R-:W-:-:S03]  /*4b60*/  FFMA.FTZ R185, R144, R221, R185 ;  /* 0x000000dd90b97223 */ /* 0x000fc600000100b9 */
[----:B------:R-:W-:Y:S01]  /*4b70*/  FMUL.FTZ R144, R144, R119 ;  /* 0x0000007790907220 */ /* 0x000fe20000410000 */
[----:B---3--:R-:W-:Y:S01]  /*4b80*/  FMUL.FTZ R185, R142, R185 ;  /* 0x000000b98eb97220 */ /* 0x008fe20000410000 */
[----:B-1----:R-:W-:Y:S02]  /*4b90*/  FADD.FTZ R119, R117, R118 ;  /* 0x0000007675777221 */ /* 0x002fe40000010000 */
[----:B------:R-:W-:Y:S01]  /*4ba0*/  FMUL.FTZ R144, R144, R223 ;  /* 0x000000df90907220 */ /* 0x000fe20000410000 */
[----:B------:R-:W0:Y:S02]  /*4bb0*/  @!P6 LDC.64 R116, c[0x0][0x3c8] ;  /* 0x0000f200ff74eb82 */ /* 0x000e240000000a00 */
[----:B------:R-:W1:Y:S01]  /*4bc0*/  SHFL.IDX PT, R185, R185, RZ, 0x1f ;  /* 0x00001fffb9b97589 */ /* 0x000e6200000e0000 */
[----:B------:R-:W-:-:S05]  /*4bd0*/  FFMA.FTZ R144, R142, R144, R119 ;  /* 0x000000908e907223 */ /* 0x000fca0000010077 */
[----:B------:R-:W2:Y:S01]  /*4be0*/  SHFL.IDX PT, R223, R144, RZ, 0x1f ;  /* 0x00001fff90df7589 */ /* 0x000ea200000e0000 */
[----:B------:R-:W3:Y:S01]  /*4bf0*/  @!P6 LDC.64 R118, c[0x0][0x3c0] ;  /* 0x0000f000ff76eb82 */ /* 0x000ee20000000a00 */
[----:B0-----:R-:W-:-:S04]  /*4c00*/  @!P6 IMAD.WIDE R116, R0, 0x4, R116 ;  /* 0x000000040074e825 */ /* 0x001fc800078e0274 */
[----:B-1----:R-:W-:-:S05]  /*4c10*/  FMUL.FTZ R142, R185, R185 ;  /* 0x000000b9b98e7220 */ /* 0x002fca0000410000 */
[----:B------:R-:W-:Y:S01]  /*4c20*/  FSEL R221, R142, RZ, P5 ;  /* 0x000000ff8edd7208 */ /* 0x000fe20002800000 */
[----:B--2---:R-:W-:Y:S01]  /*4c30*/  FFMA.FTZ R142, R223, UR11, R146 ;  /* 0x0000000bdf8e7c23 */ /* 0x004fe20008010092 */
[----:B---3--:R-:W-:-:S04]  /*4c40*/  @!P6 IMAD.WIDE R118, R0, 0x4, R118 ;  /* 0x000000040076e825 */ /* 0x008fc800078e0276 */
[----:B------:R-:W-:Y:S01]  /*4c50*/  FADD.FTZ R221, R142, R221 ;  /* 0x000000dd8edd7221 */ /* 0x000fe20000010000 */
[----:B------:R0:W-:Y:S05]  /*4c60*/  @!P6 STG.E desc[UR6][R118.64], R185 ;  /* 0x000000b97600e986 */ /* 0x0001ea000c101906 */
[----:B------:R-:W1:Y:S02]  /*4c70*/  MUFU.RSQ R221, R221 ;  /* 0x000000dd00dd7308 */ /* 0x000e640000001400 */
[----:B-1----:R0:W-:Y:S01]  /*4c80*/  @!P6 STG.E desc[UR6][R116.64], R221 ;  /* 0x000000dd7400e986 */ /* 0x0021e2000c101906 */
[----:B-----5:R-:W-:-:S13]  /*4c90*/  ISETP.GE.AND P6, PT, R138, 0x1, PT ;  /* 0x000000018a00780c */ /* 0x020fda0003fc6270 */
[----:B0-----:R-:W-:Y:S05]  /*4ca0*/  @!P6 BRA `(.L_x_199) ;  /* 0x000000100010e947 */ /* 0x001fea0003800000 */
[----:B------:R-:W-:Y:S01]  /*4cb0*/  VIADD R138, R138, 0xffffffff ;  /* 0xffffffff8a8a7836 */ /* 0x000fe20000000000 */
[----:B------:R-:W-:Y:S03]  /*4cc0*/  BSSY.RECONVERGENT B0, `(.L_x_200) ;  /* 0x0000037000007945 */ /* 0x000fe60003800200 */
[----:B------:R-:W-:-:S05]  /*4cd0*/  IMAD R138, R138, R219, RZ ;  /* 0x000000db8a8a7224 */ /* 0x000fca00078e02ff */
[----:B------:R-:W-:-:S04]  /*4ce0*/  SHF.R.S32.HI R117, RZ, 0x1f, R138 ;  /* 0x0000001fff757819 */ /* 0x000fc8000001148a */
[----:B------:R-:W-:Y:S02]  /*4cf0*/  LEA.HI R117, R117, R138, RZ, 0x3 ;  /* 0x0000008a75757211 */ /* 0x000fe400078f18ff */
[----:B------:R-:W-:Y:S02]  /*4d00*/  FSEL R138, R185, RZ, !P5 ;  /* 0x000000ffb98a7208 */ /* 0x000fe40006800000 */
[----:B------:R-:W-:Y:S01]  /*4d10*/  LEA.HI.SX32 R219, R117, R140, 0x1d ;  /* 0x0000008c75db7211 */ /* 0x000fe200078feaff */
[----:B------:R-:W-:Y:S06]  /*4d20*/  @!P0 BRA `(.L_x_201) ;  /* 0x0000000000c08947 */ /* 0x000fec0003800000 */
[--C-:B------:R-:W-:Y:S01]  /*4d30*/  FADD.FTZ R118, R141, -R138.reuse ;  /* 0x8000008a8d767221 */ /* 0x100fe20000010000 */
[----:B------:R-:W-:Y:S01]  /*4d40*/  IMAD.U32 R185, R113, 0x10000, RZ ;  /* 0x0001000071b97824 */ /* 0x000fe200078e00ff */
[----:B------:R-:W-:Y:S01]  /*4d50*/  SHF.L.U32 R223, R109, 0x10, RZ ;  /* 0x000000106ddf7819 */ /* 0x000fe200000006ff */
[--C-:B------:R-:W-:Y:S01]  /*4d60*/  FADD.FTZ R140, R145, -R138.reuse ;  /* 0x8000008a918c7221 */ /* 0x100fe20000010000 */
[----:B------:R-:W-:Y:S01]  /*4d70*/  FMUL.FTZ R118, R221, R118 ;  /* 0x00000076dd767220 */ /* 0x000fe20000410000 */
[--C-:B------:R-:W-:Y:S01]  /*4d80*/  FADD.FTZ R144, R147, -R138.reuse ;  /* 0x8000008a93907221 */ /* 0x100fe20000010000 */
[----:B------:R-:W-:Y:S01]  /*4d90*/  SHF.L.U32 R225, R114, 0x10, RZ ;  /* 0x0000001072e17819 */ /* 0x000fe200000006ff */
[----:B------:R-:W-:Y:S01]  /*4da0*/  FMUL.FTZ R142, R221, R140 ;  /* 0x0000008cdd8e7220 */ /* 0x000fe20000410000 */
[----:B------:R-:W-:Y:S01]  /*4db0*/  FFMA.FTZ R140, R118, R185, R223 ;  /* 0x000000b9768c7223 */ /* 0x000fe200000100df */
[--C-:B------:R-:W-:Y:S01]  /*4dc0*/  FADD.FTZ R116, R137, -R138.reuse ;  /* 0x8000008a89747221 */ /* 0x100fe20000010000 */
[----:B------:R-:W0:Y:S01]  /*4dd0*/  LDC.64 R184, c[0x0][0x428] ;  /* 0x00010a00ffb87b82 */ /* 0x000e220000000a00 */
[----:B------:R-:W-:Y:S01]  /*4de0*/  IMAD.U32 R227, R110, 0x10000, RZ ;  /* 0x000100006ee37824 */ /* 0x000fe200078e00ff */
        /* <DEDUP_REMOVED lines=20> */
[----:B------:R-:W-:Y:S01]  /*4f30*/  IMAD.U32 R233, R37, 0x10000, RZ ;  /* 0x0001000025e97824 */ /* 0x000fe200078e00ff */
[----:B------:R-:W-:Y:S01]  /*4f40*/  SHF.L.U32 R235, R36, 0x10, RZ ;  /* 0x0000001024eb7819 */ /* 0x000fe200000006ff */
[C---:B------:R-:W-:Y:S01]  /*4f50*/  FMUL.FTZ R148, R221.reuse, R148 ;  /* 0x00000094dd947220 */ /* 0x040fe20000410000 */
[C---:B------:R-:W-:Y:S01]  /*4f60*/  FMUL.FTZ R144, R221.reuse, R144 ;  /* 0x00000090dd907220 */ /* 0x040fe20000410000 */
[----:B------:R-:W-:Y:S01]  /*4f70*/  FMUL.FTZ R118, R221, R118 ;  /* 0x00000076dd767220 */ /* 0x000fe20000410000 */
[----:B------:R-:W-:Y:S01]  /*4f80*/  FFMA.FTZ R225, R142, R223, R225 ;  /* 0x000000df8ee17223 */ /* 0x000fe200000100e1 */
[----:B------:R-:W-:Y:S01]  /*4f90*/  FFMA.FTZ R233, R148, R233, R235 ;  /* 0x000000e994e97223 */ /* 0x000fe200000100eb */
[----:B------:R-:W-:Y:S01]  /*4fa0*/  FFMA.FTZ R144, R144, R229, R231 ;  /* 0x000000e590907223 */ /* 0x000fe200000100e7 */
[----:B------:R-:W-:Y:S01]  /*4fb0*/  FFMA.FTZ R223, R118, R117, R119 ;  /* 0x0000007576df7223 */ /* 0x000fe20000010077 */
[----:B0-----:R-:W-:Y:S01]  /*4fc0*/  IMAD.WIDE.U32 R184, R219, 0x10, R184 ;  /* 0x00000010dbb87825 */ /* 0x001fe200078e00b8 */
[----:B------:R-:W-:-:S02]  /*4fd0*/  F2FP.BF16.F32.PACK_AB R117, R225, R140 ;  /* 0x0000008ce175723e */ /* 0x000fc400000010ff */
[----:B------:R-:W-:Y:S02]  /*4fe0*/  F2FP.BF16.F32.PACK_AB R119, R233, R146 ;  /* 0x00000092e977723e */ /* 0x000fe400000010ff */
[----:B------:R-:W-:Y:S02]  /*4ff0*/  F2FP.BF16.F32.PACK_AB R118, R144, R227 ;  /* 0x000000e39076723e */ /* 0x000fe400000010ff */
[----:B------:R-:W-:Y:S02]  /*5000*/  F2FP.BF16.F32.PACK_AB R116, R223, R116 ;  /* 0x00000074df74723e */ /* 0x000fe400000010ff */
[----:B------:R-:W-:-:S03]  /*5010*/  IADD3 R219, PT, PT, R219, 0x80, RZ ;  /* 0x00000080dbdb7810 */ /* 0x000fc60007ffe0ff */
[----:B------:R0:W-:Y:S04]  /*5020*/  STG.E.128 desc[UR6][R184.64], R116 ;  /* 0x00000074b8007986 */ /* 0x0001e8000c101d06 */
.L_x_201:
[----:B------:R-:W-:Y:S05]  /*5030*/  BSYNC.RECONVERGENT B0 ;  /* 0x0000000000007941 */ /* 0x000fea0003800200 */
.L_x_200:
[----:B------:R-:W-:Y:S04]  /*5040*/  BSSY.RECONVERGENT B0, `(.L_x_202) ;  /* 0x0000032000007945 */ /* 0x000fe80003800200 */
[----:B------:R-:W-:Y:S05]  /*5050*/  @!P1 BRA `(.L_x_203) ;  /* 0x0000000000c09947 */ /* 0x000fea0003800000 */
[--C-:B0-----:R-:W-:Y:S01]  /*5060*/  FADD.FTZ R118, R157, -R138.reuse ;  /* 0x8000008a9d767221 */ /* 0x101fe20000010000 */
[----:B------:R-:W-:Y:S01]  /*5070*/  SHF.L.U32 R185, R101, 0x10, RZ ;  /* 0x0000001065b97819 */ /* 0x000fe200000006ff */
[--C-:B------:R-:W-:Y:S01]  /*5080*/  FADD.FTZ R140, R161, -R138.reuse ;  /* 0x8000008aa18c7221 */ /* 0x100fe20000010000 */
[----:B------:R-:W-:Y:S02]  /*5090*/  IMAD.U32 R223, R97, 0x10000, RZ ;  /* 0x0001000061df7824 */ /* 0x000fe400078e00ff */
[----:B------:R-:W-:Y:S01]  /*50a0*/  FMUL.FTZ R118, R221, R118 ;  /* 0x00000076dd767220 */ /* 0x000fe20000410000 */
[--C-:B------:R-:W-:Y:S01]  /*50b0*/  FADD.FTZ R144, R163, -R138.reuse ;  /* 0x8000008aa3907221 */ /* 0x100fe20000010000 */
[----:B------:R-:W-:Y:S01]  /*50c0*/  FMUL.FTZ R142, R221, R140 ;  /* 0x0000008cdd8e7220 */ /* 0x000fe20000410000 */
[----:B------:R-:W-:Y:S01]  /*50d0*/  SHF.L.U32 R225, R102, 0x10, RZ ;  /* 0x0000001066e17819 */ /* 0x000fe200000006ff */
[----:B------:R-:W-:Y:S01]  /*50e0*/  FFMA.FTZ R140, R118, R185, R223 ;  /* 0x000000b9768c7223 */ /* 0x000fe200000100df */
[----:B------:R-:W-:Y:S01]  /*50f0*/  SHF.L.U32 R227, R98, 0x10, RZ ;  /* 0x0000001062e37819 */ /* 0x000fe200000006ff */
[----:B------:R-:W0:Y:S01]  /*5100*/  LDC.64 R184, c[0x0][0x428] ;  /* 0x00010a00ffb87b82 */ /* 0x000e220000000a00 */
[----:B------:R-:W-:Y:S01]  /*5110*/  FADD.FTZ R116, R153, -R138 ;  /* 0x8000008a99747221 */ /* 0x000fe20000010000 */
[----:B------:R-:W-:Y:S01]  /*5120*/  SHF.L.U32 R231, R99, 0x10, RZ ;  /* 0x0000001063e77819 */ /* 0x000fe200000006ff */
[----:B------:R-:W-:-:S02]  /*5130*/  IMAD.U32 R229, R103, 0x10000, RZ ;  /* 0x0001000067e57824 */ /* 0x000fc400078e00ff */
[C---:B------:R-:W-:Y:S01]  /*5140*/  FMUL.FTZ R144, R221.reuse, R144 ;  /* 0x00000090dd907220 */ /* 0x040fe20000410000 */
[----:B------:R-:W-:Y:S01]  /*5150*/  SHF.L.U32 R119, R96, 0x10, RZ ;  /* 0x0000001060777819 */ /* 0x000fe200000006ff */
[----:B------:R-:W-:Y:S02]  /*5160*/  IMAD.U32 R117, R100, 0x10000, RZ ;  /* 0x0001000064757824 */ /* 0x000fe400078e00ff */
[----:B------:R-:W-:Y:S01]  /*5170*/  FMUL.FTZ R116, R221, R116 ;  /* 0x00000074dd747220 */ /* 0x000fe20000410000 */
[----:B------:R-:W-:Y:S01]  /*5180*/  FFMA.FTZ R227, R142, R225, R227 ;  /* 0x000000e18ee37223 */ /* 0x000fe200000100e3 */
        /* <DEDUP_REMOVED lines=29> */
.L_x_203:
[----:B------:R-:W-:Y:S05]  /*5360*/  BSYNC.RECONVERGENT B0 ;  /* 0x0000000000007941 */ /* 0x000fea0003800200 */
.L_x_202:
[----:B------:R-:W-:Y:S04]  /*5370*/  BSSY.RECONVERGENT B0, `(.L_x_204) ;  /* 0x0000032000007945 */ /* 0x000fe80003800200 */
[----:B------:R-:W-:Y:S05]  /*5380*/  @!P2 BRA `(.L_x_205) ;  /* 0x0000000000c0a947 */ /* 0x000fea0003800000 */
[--C-:B01----:R-:W-:Y:S01]  /*5390*/  FADD.FTZ R118, R173, -R138.reuse ;  /* 0x8000008aad767221 */ /* 0x103fe20000010000 */
[----:B------:R-:W-:Y:S01]  /*53a0*/  SHF.L.U32 R185, R89, 0x10, RZ ;  /* 0x0000001059b97819 */ /* 0x000fe200000006ff */
[--C-:B------:R-:W-:Y:S01]  /*53b0*/  FADD.FTZ R140, R177, -R138.reuse ;  /* 0x8000008ab18c7221 */ /* 0x100fe20000010000 */
[----:B------:R-:W-:Y:S01]  /*53c0*/  SHF.L.U32 R223, R85, 0x10, RZ ;  /* 0x0000001055df7819 */ /* 0x000fe200000006ff */
[----:B------:R-:W-:Y:S01]  /*53d0*/  FMUL.FTZ R118, R221, R118 ;  /* 0x00000076dd767220 */ /* 0x000fe20000410000 */
[--C-:B------:R-:W-:Y:S01]  /*53e0*/  FADD.FTZ R144, R179, -R138.reuse ;  /* 0x8000008ab3907221 */ /* 0x100fe20000010000 */
[----:B------:R-:W-:Y:S01]  /*53f0*/  FMUL.FTZ R142, R221, R140 ;  /* 0x0000008cdd8e7220 */ /* 0x000fe20000410000 */
[----:B------:R-:W-:Y:S01]  /*5400*/  SHF.L.U32 R227, R86, 0x10, RZ ;  /* 0x0000001056e37819 */ /* 0x000fe200000006ff */
[----:B------:R-:W-:Y:S01]  /*5410*/  FFMA.FTZ R140, R118, R185, R223 ;  /* 0x000000b9768c7223 */ /* 0x000fe200000100df */
[----:B------:R-:W-:Y:S01]  /*5420*/  FADD.FTZ R116, R169, -R138 ;  /* 0x8000008aa9747221 */ /* 0x000fe20000010000 */
[----:B------:R-:W0:Y:S01]  /*5430*/  LDC.64 R184, c[0x0][0x428] ;  /* 0x00010a00ffb87b82 */ /* 0x000e220000000a00 */
[----:B------:R-:W-:Y:S01]  /*5440*/  IMAD.U32 R225, R90, 0x10000, RZ ;  /* 0x000100005ae17824 */ /* 0x000fe200078e00ff */
        /* <DEDUP_REMOVED lines=36> */
.L_x_205:
[----:B------:R-:W-:Y:S05]  /*5690*/  BSYNC.RECONVERGENT B0 ;  /* 0x0000000000007941 */ /* 0x000fea0003800200 */
.L_x_204:
[----:B------:R-:W-:Y:S04]  /*56a0*/  BSSY.RECONVERGENT B0, `(.L_x_206) ;  /* 0x0000032000007945 */ /* 0x000fe80003800200 */
[----:B------:R-:W-:Y:S05]  /*56b0*/  @!P3 BRA `(.L_x_207) ;  /* 0x0000000000c0b947 */ /* 0x000fea0003800000 */
[--C-:B012---:R-:W-:Y:S01]  /*56c0*/  FADD.FTZ R118, R191, -R138.reuse ;  /* 0x8000008abf767221 */ /* 0x107fe20000010000 */
        /* <DEDUP_REMOVED lines=15> */
[----:B------:R-:W-:Y:S01]  /*57c0*/  FMUL.FTZ R116, R221, R116 ;  /* 0x00000074dd747220 */ /* 0x000fe20000410000 */
[----:B------:R-:W-:Y:S01]  /*57d0*/  SHF.L.U32 R119, R72, 0x10, RZ ;  /* 0x0000001048777819 */ /* 0x000fe200000006ff */
        /* <DEDUP_REMOVED lines=30> */
.L_x_207:
[----:B------:R-:W-:Y:S05]  /*59c0*/  BSYNC.RECONVERGENT B0 ;  /* 0x0000000000007941 */ /* 0x000fea0003800200 */
.L_x_206:
[----:B------:R-:W-:Y:S04]  /*59d0*/  BSSY.RECONVERGENT B0, `(.L_x_199) ;  /* 0x0000031000007945 */ /* 0x000fe80003800200 */
[----:B------:R-:W-:Y:S05]  /*59e0*/  @!P4 BRA `(.L_x_208) ;  /* 0x0000000000bcc947 */ /* 0x000fea0003800000 */
[----:B0123--:R-:W0:Y:S01]  /*59f0*/  LDC.64 R184, c[0x0][0x428] ;  /* 0x00010a00ffb87b82 */ /* 0x00fe220000000a00 */
[--C-:B------:R-:W-:Y:S01]  /*5a00*/  FADD.FTZ R140, R207, -R138.reuse ;  /* 0x8000008acf8c7221 */ /* 0x100fe20000010000 */
[--C-:B------:R-:W-:Y:S01]  /*5a10*/  FADD.FTZ R116, R203, -R138.reuse ;  /* 0x8000008acb747221 */ /* 0x100fe20000010000 */
        /* <DEDUP_REMOVED lines=8> */
[C---:B------:R-:W-:Y:S01]  /*5aa0*/  FMUL.FTZ R140, R221.reuse, R140 ;  /* 0x0000008cdd8c7220 */ /* 0x040fe20000410000 */
[----:B------:R-:W-:Y:S01]  /*5ab0*/  SHF.L.U32 R117, R64, 0x10, RZ ;  /* 0x0000001040757819 */ /* 0x000fe200000006ff */
[----:B------:R-:W-:Y:S01]  /*5ac0*/  IMAD.U32 R119, R60, 0x10000, RZ ;  /* 0x000100003c777824 */ /* 0x000fe200078e00ff */
[----:B------:R-:W-:Y:S01]  /*5ad0*/  SHF.L.U32 R227, R66, 0x10, RZ ;  /* 0x0000001042e37819 */ /* 0x000fe200000006ff */
[----:B------:R-:W-:Y:S01]  /*5ae0*/  FMUL.FTZ R116, R221, R116 ;  /* 0x00000074dd747220 */ /* 0x000fe20000410000 */
[----:B------:R-:W-:-:S02]  /*5af0*/  IMAD.U32 R229, R62, 0x10000, RZ ;  /* 0x000100003ee57824 */ /* 0x000fc400078e00ff */
        /* <DEDUP_REMOVED lines=8> */
[----:B------:R-:W-:Y:S01]  /*5b80*/  SHF.L.U32 R221, R9, 0x10, RZ ;  /* 0x0000001009dd7819 */ /* 0x000fe200000006ff */
[----:B------:R-:W-:Y:S01]  /*5b90*/  FFMA.FTZ R144, R144, R227, R229 ;  /* 0x000000e390907223 */ /* 0x000fe200000100e5 */
[----:B------:R-:W-:Y:S01]  /*5ba0*/  SHF.L.U32 R223, R8, 0x10, RZ ;  /* 0x0000001008df7819 */ /* 0x000fe200000006ff */
[----:B------:R-:W-:Y:S01]  /*5bb0*/  IMAD.U32 R229, R67, 0x10000, RZ ;  /* 0x0001000043e57824 */ /* 0x000fe200078e00ff */
[----:B------:R-:W-:Y:S01]  /*5bc0*/  SHF.L.U32 R117, R11, 0x10, RZ ;  /* 0x000000100b757819 */ /* 0x000fe200000006ff */
[----:B------:R-:W-:Y:S01]  /*5bd0*/  IMAD.U32 R227, R6, 0x10000, RZ ;  /* 0x0001000006e37824 */ /* 0x000fe200078e00ff */
[----:B------:R-:W-:Y:S01]  /*5be0*/  SHF.L.U32 R225, R7, 0x10, RZ ;  /* 0x0000001007e17819 */ /* 0x000fe200000006ff */
[----:B------:R-:W-:Y:S01]  /*5bf0*/  FFMA.FTZ R223, R142, R221, R223 ;  /* 0x000000dd8edf7223 */ /* 0x000fe200000100df */
[----:B------:R-:W-:Y:S01]  /*5c00*/  SHF.L.U32 R231, R63, 0x10, RZ ;  /* 0x000000103fe77819 */ /* 0x000fe200000006ff */
[----:B0-----:R-:W-:Y:S01]  /*5c10*/  IMAD.WIDE.U32 R184, R219, 0x10, R184 ;  /* 0x00000010dbb87825 */ /* 0x001fe200078e00b8 */
[----:B------:R-:W-:-:S03]  /*5c20*/  SHF.L.U32 R233, R5, 0x10, RZ ;  /* 0x0000001005e97819 */ /* 0x000fc600000006ff */
[----:B------:R-:W-:Y:S01]  /*5c30*/  FFMA.FTZ R225, R146, R225, R227 ;  /* 0x000000e192e17223 */ /* 0x000fe200000100e3 */
[----:B------:R-:W-:Y:S01]  /*5c40*/  SHF.L.U32 R235, R4, 0x10, RZ ;  /* 0x0000001004eb7819 */ /* 0x000fe200000006ff */
[----:B------:R-:W-:Y:S01]  /*5c50*/  FFMA.FTZ R148, R148, R229, R231 ;  /* 0x000000e594947223 */ /* 0x000fe200000100e7 */
[----:B------:R-:W-:-:S03]  /*5c60*/  SHF.L.U32 R119, R10, 0x10, RZ ;  /* 0x000000100a777819 */ /* 0x000fc600000006ff */
[----:B------:R-:W-:Y:S02]  /*5c70*/  FFMA.FTZ R233, R138, R233, R235 ;  /* 0x000000e98ae97223 */ /* 0x000fe400000100eb */
[----:B------:R-:W-:Y:S01]  /*5c80*/  FFMA.FTZ R221, R118, R117, R119 ;  /* 0x0000007576dd7223 */ /* 0x000fe20000010077 */
[----:B------:R-:W-:Y:S02]  /*5c90*/  F2FP.BF16.F32.PACK_AB R118, R225, R144 ;  /* 0x00000090e176723e */ /* 0x000fe400000010ff */
[----:B------:R-:W-:Y:S02]  /*5ca0*/  F2FP.BF16.F32.PACK_AB R119, R233, R148 ;  /* 0x00000094e977723e */ /* 0x000fe400000010ff */
[----:B------:R-:W-:Y:S02]  /*5cb0*/  F2FP.BF16.F32.PACK_AB R117, R223, R140 ;  /* 0x0000008cdf75723e */ /* 0x000fe400000010ff */
[----:B------:R-:W-:-:S05]  /*5cc0*/  F2FP.BF16.F32.PACK_AB R116, R221, R116 ;  /* 0x00000074dd74723e */ /* 0x000fca00000010ff */
[----:B------:R4:W-:Y:S02]  /*5cd0*/  STG.E.128 desc[UR6][R184.64], R116 ;  /* 0x00000074b8007986 */ /* 0x0009e4000c101d06 */
.L_x_208:
[----:B------:R-:W-:Y:S05]  /*5ce0*/  BSYNC.RECONVERGENT B0 ;  /* 0x0000000000007941 */ /* 0x000fea0003800200 */
.L_x_199:
[----:B01234-:R-:W0:Y:S01]  /*5cf0*/  LDC.64 R116, c[0x0][0x380] ;  /* 0x0000e000ff747b82 */ /* 0x01fe220000000a00 */
[----:B------:R-:W-:Y:S01]  /*5d00*/  UPLOP3.LUT UP1, UPT, UPT, UPT, UP1, 0x40, 0x4 ;  /* 0x000000000004789c */ /* 0x000fe20003f2e810 */
[----:B0-----:R-:W-:-:S04]  /*5d10*/  IADD3 R0, PT, PT, R0, R116, RZ ;  /* 0x0000007400007210 */ /* 0x001fc80007ffe0ff */
[----:B------:R-:W-:-:S13]  /*5d20*/  ISETP.GE.AND P0, PT, R0, R117, PT ;  /* 0x000000750000720c */ /* 0x000fda0003f06270 */
[----:B------:R-:W-:Y:S05]  /*5d30*/  @!P0 BRA `(.L_x_209) ;  /* 0xffffffac00f08947 */ /* 0x000fea000383ffff */
[----:B------:R-:W-:Y:S05]  /*5d40*/  EXIT ;  /* 0x000000000000794d */ /* 0x000fea0003800000 */
.L_x_210:
        /* <DEDUP_REMOVED lines=11> */
.L_x_33986:


//--------------------- .text._ZN10layer_norm13ln_fwd_kernelINS_13Kernel_traitsI13__nv_bfloat16S2_S2_S2_fjLj5120ELj1ELj1ELj4ELj16ENS_18Kernel_traits_baseILj5120ES2_S2_S2_S2_fjLj128EEEEELb0ELb1ELb1ELb1EEEvNS_9FwdParamsE --------------------------
	.section	.text._ZN10layer_norm13ln_fwd_kernelINS_13Kernel_traitsI13__nv_bfloat16S2_S2_S2_fjLj5120ELj1ELj1ELj4ELj16ENS_18Kernel_traits_baseILj5120ES2_S2_S2_S2_fjLj128EEEEELb0ELb1ELb1ELb1EEEvNS_9FwdParamsE,"ax",@progbits
	.align	128
        .global         _ZN10layer_norm13ln_fwd_kernelINS_13Kernel_traitsI13__nv_bfloat16S2_S2_S2_fjLj5120ELj1ELj1ELj4ELj16ENS_18Kernel_traits_baseILj5120ES2_S2_S2_S2_fjLj128EEEEELb0ELb1ELb1ELb1EEEvNS_9FwdParamsE
        .type           _ZN10layer_norm13ln_fwd_kernelINS_13Kernel_traitsI13__nv_bfloat16S2_S2_S2_fjLj5120ELj1ELj1ELj4ELj16ENS_18Kernel_traits_baseILj5120ES2_S2_S2_S2_fjLj128EEEEELb0ELb1ELb1ELb1EEEvNS_9FwdParamsE,@function
        .size           _ZN10layer_norm13ln_fwd_kernelINS_13Kernel_traitsI13__nv_bfloat16S2_S2_S2_fjLj5120ELj1ELj1ELj4ELj16ENS_18Kernel_traits_baseILj5120ES2_S2_S2_S2_fjLj128EEEEELb0ELb1ELb1ELb1EEEvNS_9FwdParamsE,(.L_x_33987 - _ZN10layer_norm13ln_fwd_kernelINS_13Kernel_traitsI13__nv_bfloat16S2_S2_S2_fjLj5120ELj1ELj1ELj4ELj16ENS_18Kernel_traits_baseILj5120ES2_S2_S2_S2_fjLj128EEEEELb0ELb1ELb1ELb1EEEvNS_9FwdParamsE)
        .other          _ZN10layer_norm13ln_fwd_kernelINS_13Kernel_traitsI13__nv_bfloat16S2_S2_S2_fjLj5120ELj1ELj1ELj4ELj16ENS_18Kernel_traits_baseILj5120ES2_S2_S2_S2_fjLj128EEEEELb0ELb1ELb1ELb1EEEvNS_9FwdParamsE,@"STO_CUDA_ENTRY STV_DEFAULT"
_ZN10layer_norm13ln_fwd_kernelINS_13Kernel_traitsI13__nv_bfloat16S2_S2_S2_fjLj5120ELj1ELj1ELj4ELj16ENS_18Kernel_traits_baseILj5120ES2_S2_S2_S2_fjLj128EEEEELb0ELb1ELb1ELb1EEEvNS_9FwdParamsE:
.text._ZN10layer_norm13ln_fwd_kernelINS_13Kernel_traitsI13__nv_bfloat16S2_S2_S2_fjLj5120ELj1ELj1ELj4ELj16ENS_18Kernel_traits_baseILj5120ES2_S2_S2_S2_fjLj128EEEEELb0ELb1ELb1ELb1EEEvNS_9FwdParamsE:
        /* <DEDUP_REMOVED lines=30> */
.L_x_211:
        /* <DEDUP_REMOVED lines=24> */
.L_x_212:
[----:B------:R-:W0:Y:S02]  /*0360*/  LDCU UR4, c[0x0][0x384] ;  /* 0x00007080ff0477ac */ /* 0x000e240008000800 */
[----:B0-----:R-:W-:-:S06]  /*0370*/  UISETP.GE.AND UP0, UPT, UR7, UR4, UPT ;  /* 0x000000040700728c */ /* 0x001fcc000bf06270 */
[----:B------:R-:W-:-:S13]  /*0380*/  PLOP3.LUT P0, PT, PT, PT, UP0, 0x80, 0x8 ;  /* 0x000000000008781c */ /* 0x000fda0003f0f008 */
[----:B------:R-:W-:Y:S05]  /*0390*/  @P0 EXIT ;  /* 0x000000000000094d */ /* 0x000fea0003800000 */
[----:B-----5:R-:W-:Y:S01]  /*03a0*/  PRMT R128, R49, 0x7632, R128 ;  /* 0x0000763231807816 */ /* 0x020fe20000000080 */
[----:B------:R-:W-:Y:S01]  /*03b0*/  UPLOP3.LUT UP0, UPT, UPT, UPT, UPT, 0x40, 0x4 ;  /* 0x000000000004789c */ /* 0x000fe20003f0e870 */
[----:B------:R-:W-:Y:S01]  /*03c0*/  PRMT R127, R29, 0x7632, R127 ;  /* 0x000076321d7f7816 */ /* 0x000fe2000000007f */
[----:B------:R-:W0:Y:S01]  /*03d0*/  LDCU UR15, c[0x0][0x388] ;  /* 0x00007100ff0f77ac */ /* 0x000e220008000800 */
[----:B------:R-:W-:Y:S02]  /*03e0*/  PRMT R126, R48, 0x7632, R126 ;  /* 0x00007632307e7816 */ /* 0x000fe4000000007e */
[----:B------:R-:W-:Y:S01]  /*03f0*/  PRMT R125, R28, 0x7632, R125 ;  /* 0x000076321c7d7816 */ /* 0x000fe2000000007d */
[----:B------:R-:W2:Y:S01]  /*0400*/  LDCU.U8 UR18, c[0x0][0x410] ;  /* 0x00008200ff1277ac */ /* 0x000ea20008000000 */
[----:B------:R-:W-:Y:S02]  /*0410*/  PRMT R124, R47, 0x7632, R124 ;  /* 0x000076322f7c7816 */ /* 0x000fe4000000007c */
[----:B------:R-:W-:Y:S01]  /*0420*/  PRMT R123, R27, 0x7632, R123 ;  /* 0x000076321b7b7816 */ /* 0x000fe2000000007b */
[----:B------:R-:W3:Y:S01]  /*0430*/  LDCU UR19, c[0x0][0x400] ;  /* 0x00008000ff1377ac */ /* 0x000ee20008000800 */
[----:B------:R-:W-:-:S02]  /*0440*/  PRMT R122, R46, 0x7632, R122 ;  /* 0x000076322e7a7816 */ /* 0x000fc4000000007a */
[----:B------:R-:W-:Y:S01]  /*0450*/  PRMT R121, R26, 0x7632, R121 ;  /* 0x000076321a797816 */ /* 0x000fe20000000079 */
[----:B------:R-:W4:Y:S01]  /*0460*/  LDCU.128 UR8, c[0x0][0x3f0] ;  /* 0x00007e00ff0877ac */ /* 0x000f220008000c00 */
[----:B------:R-:W-:Y:S02]  /*0470*/  PRMT R120, R45, 0x7632, R120 ;  /* 0x000076322d787816 */ /* 0x000fe40000000078 */
[----:B------:R-:W-:Y:S01]  /*0480*/  PRMT R119, R25, 0x7632, R119 ;  /* 0x0000763219777816 */ /* 0x000fe20000000077 */
[----:B------:R-:W0:Y:S01]  /*0490*/  LDCU.64 UR16, c[0x0][0x3a0] ;  /* 0x00007400ff1077ac */ /* 0x000e220008000a00 */
[----:B------:R-:W-:Y:S02]  /*04a0*/  PRMT R118, R44, 0x7632, R118 ;  /* 0x000076322c767816 */ /* 0x000fe40000000076 */
[----:B------:R-:W-:Y:S01]  /*04b0*/  PRMT R117, R24, 0x7632, R117 ;  /* 0x0000763218757816 */ /* 0x000fe20000000075 */
[----:B------:R-:W0:Y:S01]  /*04c0*/  LDCU.64 UR20, c[0x0][0x380] ;  /* 0x00007000ff1477ac */ /* 0x000e220008000a00 */
        /* <DEDUP_REMOVED lines=21> */
[----:B-1----:R-:W-:Y:S02]  /*0620*/  PRMT R7, R66, 0x7632, R7 ;  /* 0x0000763242077816 */ /* 0x002fe40000000007 */
[----:B------:R-:W-:Y:S02]  /*0630*/  PRMT R6, R65, 0x7632, R6 ;  /* 0x0000763241067816 */ /* 0x000fe40000000006 */
[----:B------:R-:W-:Y:S02]  /*0640*/  PRMT R5, R64, 0x7632, R5 ;  /* 0x0000763240057816 */ /* 0x000fe40000000005 */
[----:B------:R-:W-:-:S02]  /*0650*/  PRMT R4, R63, 0x7632, R4 ;  /* 0x000076323f047816 */ /* 0x000fc40000000004 */
[----:B------:R-:W-:Y:S02]  /*0660*/  PRMT R3, R62, 0x7632, R3 ;  /* 0x000076323e037816 */ /* 0x000fe40000000003 */
[----:B------:R-:W-:Y:S02]  /*0670*/  PRMT R2, R61, 0x7632, R2 ;  /* 0x000076323d027816 */ /* 0x000fe40000000002 */
[----:B0-234-:R-:W-:-:S07]  /*0680*/  PRMT R0, R60, 0x7632, R0 ;  /* 0x000076323c007816 */ /* 0x01dfce0000000000 */
.L_x_228:
[----:B------:R-:W-:-:S06]  /*0690*/  UIMAD.WIDE UR4, UR7, 0x4, UR8 ;  /* 0x00000004070478a5 */ /* 0x000fcc000f8e0208 */
[----:B01----:R-:W-:Y:S02]  /*06a0*/  MOV R90, UR4 ;  /* 0x00000004005a7c02 */ /* 0x003fe40008000f00 */
[----:B------:R-:W-:-:S05]  /*06b0*/  MOV R91, UR5 ;  /* 0x00000005005b7c02 */ /* 0x000fca0008000f00 */
[----:B------:R-:W2:Y:S01]  /*06c0*/  LDG.E R90, desc[UR12][R90.64] ;  /* 0x0000000c5a5a7981 */ /* 0x000ea2000c1e1900 */
[----:B------:R-:W-:Y:S01]  /*06d0*/  IMAD.MOV.U32 R152, RZ, RZ, RZ ;  /* 0x000000ffff987224 */ /* 0x000fe200078e00ff */
[----:B--2---:R-:W-:-:S13]  /*06e0*/  R2UR UR14, R90 ;  /* 0x000000005a0e72ca */ /* 0x004fda00000e0000 */
[----:B------:R-:W-:-:S06]  /*06f0*/  UISETP.GE.AND UP1, UPT, UR14, 0x1, UPT ;  /* 0x000000010e00788c */ /* 0x000fcc000bf26270 */
[----:B------:R-:W-:-:S05]  /*0700*/  PLOP3.LUT P1, PT, PT, PT, UP1, 0x80, 0x8 ;  /* 0x000000000008781c */ /* 0x000fca0003f2f018 */
[----:B------:R-:W-:-:S06]  /*0710*/  @UP1 UIADD3 UR4, UPT, UPT, UR14, -0x1, URZ ;  /* 0xffffffff0e041890 */ /* 0x000fcc000fffe0ff */
[----:B------:R-:W-:Y:S01]  /*0720*/  IMAD.U32 R94, RZ, RZ, UR4 ;  /* 0x00000004ff5e7e24 */ /* 0x000fe2000f8e00ff */
[----:B------:R-:W-:Y:S01]  /*0730*/  UIMAD.WIDE UR4, UR7, 0x4, UR10 ;  /* 0x00000004070478a5 */ /* 0x000fe2000f8e020a */
[----:B------:R-:W0:Y:S02]  /*0740*/  @P1 LDC.64 R88, c[0x0][0x390] ;  /* 0x0000e400ff581b82 */ /* 0x000e240000000a00 */
[----:B------:R-:W-:-:S03]  /*0750*/  @P1 IMAD R94, R94, UR15, RZ ;  /* 0x0000000f5e5e1c24 */ /* 0x000fc6000f8e02ff */
[----:B------:R-:W-:Y:S02]  /*0760*/  MOV R92, UR4 ;  /* 0x00000004005c7c02 */ /* 0x000fe40008000f00 */
[----:B------:R-:W-:Y:S02]  /*0770*/  @P1 SHF.R.S32.HI R95, RZ, 0x1f, R94 ;  /* 0x0000001fff5f1819 */ /* 0x000fe4000001145e */
[----:B------:R-:W-:Y:S02]  /*0780*/  MOV R93, UR5 ;  /* 0x00000005005d7c02 */ /* 0x000fe40008000f00 */
[----:B------:R-:W-:-:S03]  /*0790*/  @P1 LEA.HI R94, R95, R94, RZ, 0x3 ;  /* 0x0000005e5f5e1211 */ /* 0x000fc600078f18ff */
[----:B------:R-:W2:Y:S01]  /*07a0*/  LDG.E R92, desc[UR12][R92.64] ;  /* 0x0000000c5c5c7981 */ /* 0x000ea2000c1e1900 */
[----:B------:R-:W-:-:S05]  /*07b0*/  @P1 LEA.HI.SX32 R152, R94, R129, 0x1d ;  /* 0x000000815e981211 */ /* 0x000fca00078feaff */
[----:B0-----:R-:W-:-:S05]  /*07c0*/  @P1 IMAD.WIDE.U32 R88, R152, 0x10, R88 ;  /* 0x0000001098581825 */ /* 0x001fca00078e0058 */
[----:B------:R0:W5:Y:S01]  /*07d0*/  @P1 LDG.E.128 R80, desc[UR12][R88.64] ;  /* 0x0000000c58501981 */ /* 0x000162000c1e1d00 */
[----:B------:R-:W-:Y:S01]  /*07e0*/  ISETP.NE.U32.AND P0, PT, RZ, UR16, PT ;  /* 0x00000010ff007c0c */ /* 0x000fe2000bf05070 */
[----:B------:R-:W-:-:S03]  /*07f0*/  UIMAD UR4, UR7, UR15, URZ ;  /* 0x0000000f070472a4 */ /* 0x000fc6000f8e02ff */
[----:B------:R-:W-:Y:S01]  /*0800*/  ISETP.NE.AND.EX P0, PT, RZ, UR17, PT, P0 ;  /* 0x00000011ff007c0c */ /* 0x000fe2000bf05300 */
[----:B------:R-:W-:-:S04]  /*0810*/  USHF.R.S32.HI UR5, URZ, 0x1f, UR4 ;  /* 0x0000001fff057899 */ /* 0x000fc80008011404 */
[----:B------:R-:W-:-:S06]  /*0820*/  ULEA.HI UR5, UR5, UR4, URZ, 0x3 ;  /* 0x0000000405057291 */ /* 0x000fcc000f8f18ff */
[----:B------:R-:W-:-:S04]  /*0830*/  MOV R90, UR5 ;  /* 0x00000005005a7c02 */ /* 0x000fc80008000f00 */
[----:B------:R-:W-:Y:S02]  /*0840*/  LEA.HI.SX32 R129, R90, R129, 0x1d ;  /* 0x000000815a817211 */ /* 0x000fe400078feaff */
[----:B--2---:R-:W-:Y:S01]  /*0850*/  R2UR UR6, R92 ;  /* 0x000000005c0672ca */ /* 0x004fe200000e0000 */
[----:B0-----:R-:W-:-:S14]  /*0860*/  @!P0 BRA `(.L_x_213) ;  /* 0x0000000400548947 */ /* 0x001fdc0003800000 */
[----:B------:R-:W0:Y:S02]  /*0870*/  LDC.64 R84, c[0x0][0x3a0] ;  /* 0x0000e800ff547b82 */ /* 0x000e240000000a00 */
[----:B0-----:R-:W-:-:S06]  /*0880*/  IMAD.WIDE.U32 R84, R129, 0x10, R84 ;  /* 0x0000001081547825 */ /* 0x001fcc00078e0054 */
[----:B------:R-:W2:Y:S01]  /*0890*/  LDG.E.128 R84, desc[UR12][R84.64] ;  /* 0x0000000c54547981 */ /* 0x000ea2000c1e1d00 */
[----:B------:R-:W-:-:S13]  /*08a0*/  ISETP.LT.AND P2, PT, RZ, UR14, PT ;  /* 0x0000000eff007c0c */ /* 0x000fda000bf41270 */
[----:B------:R-:W0:Y:S01]  /*08b0*/  @P2 LDC R90, c[0x0][0x40c] ;  /* 0x00010300ff5a2b82 */ /* 0x000e220000000800 */
[C---:B-----5:R-:W-:Y:S01]  /*08c0*/  @P2 PRMT R89, R80.reuse, 0x7632, R89 ;  /* 0x0000763250592816 */ /* 0x060fe20000000059 */
[C---:B------:R-:W-:Y:S01]  /*08d0*/  @P2 IMAD.U32 R94, R81.reuse, 0x10000, RZ ;  /* 0x00010000515e2824 */ /* 0x040fe200078e00ff */
[----:B------:R-:W-:Y:S01]  /*08e0*/  @P2 SHF.L.U32 R88, R80, 0x10, RZ ;  /* 0x0000001050582819 */ /* 0x000fe200000006ff */
[----:B------:R-:W-:Y:S01]  /*08f0*/  @P2 IMAD.U32 R105, R4, 0x10000, RZ ;  /* 0x0001000004692824 */ /* 0x000fe200078e00ff */
[----:B------:R-:W-:Y:S01]  /*0900*/  @P2 PRMT R95, R81, 0x7632, R95 ;  /* 0x00007632515f2816 */ /* 0x000fe2000000005f */
[----:B------:R-:W-:Y:S02]  /*0910*/  @P2 IMAD.U32 R89, R89, 0x10000, RZ ;  /* 0x0001000059592824 */ /* 0x000fe400078e00ff */
[----:B------:R-:W1:Y:S01]  /*0920*/  @P2 LDC R91, c[0x0][0x40c] ;  /* 0x00010300ff5b2b82 */ /* 0x000e620000000800 */
[----:B------:R-:W-:-:S07]  /*0930*/  @P2 SHF.L.U32 R95, R95, 0x10, RZ ;  /* 0x000000105f5f2819 */ /* 0x000fce00000006ff */
[----:B------:R-:W3:Y:S08]  /*0940*/  @P2 LDC R99, c[0x0][0x40c] ;  /* 0x00010300ff632b82 */ /* 0x000ef00000000800 */
[----:B------:R-:W4:Y:S01]  /*0950*/  @P2 LDC R103, c[0x0][0x40c] ;  /* 0x00010300ff672b82 */ /* 0x000f220000000800 */
[----:B0-----:R-:W-:Y:S01]  /*0960*/  @P2 FMUL.FTZ R90, R89, R90 ;  /* 0x0000005a595a2220 */ /* 0x001fe20000410000 */
[----:B------:R-:W-:-:S06]  /*0970*/  @P2 SHF.L.U32 R89, R60, 0x10, RZ ;  /* 0x000000103c592819 */ /* 0x000fcc00000006ff */
[----:B------:R-:W0:Y:S01]  /*0980*/  @P2 LDC R104, c[0x0][0x40c] ;  /* 0x00010300ff682b82 */ /* 0x000e220000000800 */
[----:B-1----:R-:W-:Y:S01]  /*0990*/  @P2 FMUL.FTZ R88, R88, R91 ;  /* 0x0000005b58582220 */ /* 0x002fe20000410000 */
[----:B------:R-:W-:-:S06]  /*09a0*/  @P2 SHF.L.U32 R91, R0, 0x10, RZ ;  /* 0x00000010005b2819 */ /* 0x000fcc00000006ff */
[----:B------:R-:W1:Y:S01]  /*09b0*/  @P2 LDC R96, c[0x0][0x40c] ;  /* 0x00010300ff602b82 */ /* 0x000e620000000800 */
[----:B---3--:R-:W-:-:S07]  /*09c0*/  @P2 FMUL.FTZ R94, R94, R99 ;  /* 0x000000635e5e2220 */ /* 0x008fce0000410000 */
[----:B------:R-:W3:Y:S08]  /*09d0*/  @P2 LDC R102, c[0x0][0x40c] ;  /* 0x00010300ff662b82 */ /* 0x000ef00000000800 */
[----:B------:R-:W3:Y:S01]  /*09e0*/  @P2 LDC R107, c[0x0][0x40c] ;  /* 0x00010300ff6b2b82 */ /* 0x000ee20000000800 */
[----:B-1----:R-:W-:Y:S01]  /*09f0*/  @P2 FMUL.FTZ R95, R95, R96 ;  /* 0x000000605f5f2220 */ /* 0x002fe20000410000 */
[C---:B--2---:R-:W-:Y:S01]  /*0a00*/  @P2 PRMT R92, R84.reuse, 0x7632, R92 ;  /* 0x00007632545c2816 */ /* 0x044fe2000000005c */
[----:B------:R-:W-:Y:S01]  /*0a10*/  @!P2 IMAD.U32 R99, R85, 0x10000, RZ ;  /* 0x000100005563a824 */ /* 0x000fe200078e00ff */
[----:B------:R-:W-:Y:S01]  /*0a20*/  @P2 SHF.L.U32 R97, R84, 0x10, RZ ;  /* 0x0000001054612819 */ /* 0x000fe200000006ff */
[----:B------:R-:W-:Y:S01]  /*0a30*/  @P2 IMAD.U32 R130, R86, 0x10000, RZ ;  /* 0x0001000056822824 */ /* 0x000fe200078e00ff */
[----:B------:R-:W-:-:S02]  /*0a40*/  @P2 SHF.L.U32 R93, R92, 0x10, RZ ;  /* 0x000000105c5d2819 */ /* 0x000fc400000006ff */
[----:B------:R-:W-:Y:S02]  /*0a50*/  @P2 PRMT R92, R82, 0x7632, R92 ;  /* 0x00007632525c2816 */ /* 0x000fe4000000005c */
[C---:B------:R-:W-:Y:S02]  /*0a60*/  @!P2 PRMT R100, R84.reuse, 0x7632, R100 ;  /* 0x000076325464a816 */ /* 0x040fe40000000064 */
[----:B------:R-:W-:Y:S01]  /*0a70*/  @!P2 SHF.L.U32 R101, R84, 0x10, RZ ;  /* 0x000000105465a819 */ /* 0x000fe200000006ff */
[----:B------:R-:W-:Y:S01]  /*0a80*/  @P2 FFMA.FTZ R101, R88, R89, R97 ;  /* 0x0000005958652223 */ /* 0x000fe20000010061 */
[----:B------:R-:W-:Y:S01]  /*0a90*/  @P2 SHF.L.U32 R97, R85, 0x10, RZ ;  /* 0x0000001055612819 */ /* 0x000fe200000006ff */
[----:B------:R-:W-:Y:S01]  /*0aa0*/  @P2 IMAD.U32 R89, R61, 0x10000, RZ ;  /* 0x000100003d592824 */ /* 0x000fe200078e00ff */
[----:B------:R-:W-:Y:S01]  /*0ab0*/  @P2 SHF.L.U32 R92, R92, 0x10, RZ ;  /* 0x000000105c5c2819 */ /* 0x000fe200000006ff */
[----:B------:R-:W-:Y:S02]  /*0ac0*/  @!P2 IMAD.U32 R100, R100, 0x10000, RZ ;  /* 0x000100006464a824 */ /* 0x000fe400078e00ff */
[----:B------:R-:W-:Y:S01]  /*0ad0*/  @P2 FFMA.FTZ R100, R90, R91, R93 ;  /* 0x0000005b5a642223 */ /* 0x000fe2000001005d */
[----:B------:R-:W-:Y:S01]  /*0ae0*/  @P2 SHF.L.U32 R93, R83, 0x10, RZ ;  /* 0x00000010535d2819 */ /* 0x000fe200000006ff */
[----:B------:R-:W-:Y:S01]  /*0af0*/  @P2 FFMA.FTZ R99, R94, R89, R97 ;  /* 0x000000595e632223 */ /* 0x000fe20000010061 */
[----:B----4-:R-:W-:Y:S01]  /*0b00*/  @P2 FMUL.FTZ R89, R92, R103 ;  /* 0x000000675c592220 */ /* 0x010fe20000410000 */
[----:B------:R-:W-:-:S02]  /*0b10*/  @P2 PRMT R90, R85, 0x7632, R90 ;  /* 0x00007632555a2816 */ /* 0x000fc4000000005a */
[----:B------:R-:W-:Y:S01]  /*0b20*/  @P2 PRMT R92, R83, 0x7632, R92 ;  /* 0x00007632535c2816 */ /* 0x000fe2000000005c */
[----:B0-----:R-:W-:Y:S01]  /*0b30*/  @P2 FMUL.FTZ R97, R93, R104 ;  /* 0x000000685d612220 */ /* 0x001fe20000410000 */
[----:B------:R-:W-:Y:S01]  /*0b40*/  @P2 SHF.L.U32 R88, R2, 0x10, RZ ;  /* 0x0000001002582819 */ /* 0x000fe200000006ff */
[----:B------:R-:W-:Y:S01]  /*0b50*/  @P2 IMAD.U32 R90, R90, 0x10000, RZ ;  /* 0x000100005a5a2824 */ /* 0x000fe200078e00ff */
[----:B------:R-:W-:Y:S02]  /*0b60*/  @P2 SHF.L.U32 R91, R82, 0x10, RZ ;  /* 0x00000010525b2819 */ /* 0x000fe400000006ff */
[----:B------:R-:W-:Y:S02]  /*0b70*/  @!P2 PRMT R98, R85, 0x7632, R98 ;  /* 0x000076325562a816 */ /* 0x000fe40000000062 */
[----:B------:R-:W-:Y:S01]  /*0b80*/  @P2 SHF.L.U32 R104, R92, 0x10, RZ ;  /* 0x000000105c682819 */ /* 0x000fe200000006ff */
[----:B---3--:R-:W-:Y:S01]  /*0b90*/  @P2 FMUL.FTZ R91, R91, R102 ;  /* 0x000000665b5b2220 */ /* 0x008fe20000410000 */
[----:B------:R-:W-:-:S02]  /*0ba0*/  @P2 PRMT R92, R86, 0x7632, R92 ;  /* 0x00007632565c2816 */ /* 0x000fc4000000005c */
[C---:B------:R-:W-:Y:S01]  /*0bb0*/  @!P2 PRMT R103, R87.reuse, 0x7632, R103 ;  /* 0x000076325767a816 */ /* 0x040fe20000000067 */
[----:B------:R-:W-:Y:S01]  /*0bc0*/  @P2 FMUL.FTZ R104, R104, R107 ;  /* 0x0000006b68682220 */ /* 0x000fe20000410000 */
[----:B------:R-:W-:Y:S02]  /*0bd0*/  @P2 PRMT R106, R87, 0x7632, R106 ;  /* 0x00007632576a2816 */ /* 0x000fe4000000006a */
[----:B------:R-:W-:Y:S01]  /*0be0*/  @!P2 SHF.L.U32 R98, R98, 0x10, RZ ;  /* 0x000000106262a819 */ /* 0x000fe200000006ff */
[----:B------:R-:W-:Y:S01]  /*0bf0*/  @P2 FFMA.FTZ R98, R95, R88, R90 ;  /* 0x000000585f622223 */ /* 0x000fe2000001005a */
[----:B------:R-:W-:Y:S01]  /*0c00*/  @!P2 PRMT R93, R86, 0x7632, R93 ;  /* 0x00007632565da816 */ /* 0x000fe2000000005d */
[----:B------:R-:W-:Y:S01]  /*0c10*/  @P2 IMAD.U32 R88, R62, 0x10000, RZ ;  /* 0x000100003e582824 */ /* 0x000fe200078e00ff */
[----:B------:R-:W-:Y:S02]  /*0c20*/  @P2 SHF.L.U32 R96, R92, 0x10, RZ ;  /* 0x000000105c602819 */ /* 0x000fe400000006ff */
[----:B------:R-:W-:Y:S01]  /*0c30*/  @P2 SHF.L.U32 R90, R3, 0x10, RZ ;  /* 0x00000010035a2819 */ /* 0x000fe200000006ff */
[----:B------:R-:W-:Y:S01]  /*0c40*/  @!P2 IMAD.U32 R93, R93, 0x10000, RZ ;  /* 0x000100005d5da824 */ /* 0x000fe200078e00ff */
[----:B------:R-:W-:-:S02]  /*0c50*/  @P2 SHF.L.U32 R102, R63, 0x10, RZ ;  /* 0x000000103f662819 */ /* 0x000fc400000006ff */
[----:B------:R-:W-:Y:S01]  /*0c60*/  @P2 SHF.L.U32 R132, R87, 0x10, RZ ;  /* 0x0000001057842819 */ /* 0x000fe200000006ff */
[----:B------:R-:W-:Y:S01]  /*0c70*/  @P2 FFMA.FTZ R93, R89, R90, R96 ;  /* 0x0000005a595d2223 */ /* 0x000fe20000010060 */
[----:B------:R-:W-:Y:S01]  /*0c80*/  @!P2 SHF.L.U32 R92, R103, 0x10, RZ ;  /* 0x00000010675ca819 */ /* 0x000fe200000006ff */
[----:B------:R-:W-:Y:S01]  /*0c90*/  @P2 IMAD.U32 R103, R106, 0x10000, RZ ;  /* 0x000100006a672824 */ /* 0x000fe200078e00ff */
[----:B------:R-:W-:Y:S01]  /*0ca0*/  @!P2 SHF.L.U32 R95, R86, 0x10, RZ ;  /* 0x00000010565fa819 */ /* 0x000fe200000006ff */
[----:B------:R-:W-:Y:S01]  /*0cb0*/  @P2 FFMA.FTZ R95, R91, R88, R130 ;  /* 0x000000585b5f2223 */ /* 0x000fe20000010082 */
[----:B------:R-:W-:Y:S01]  /*0cc0*/  @!P2 SHF.L.U32 R94, R87, 0x10, RZ ;  /* 0x00000010575ea819 */ /* 0x000fe200000006ff */
[----:B------:R-:W-:Y:S01]  /*0cd0*/  @P2 FFMA.FTZ R94, R97, R102, R132 ;  /* 0x00000066615e2223 */ /* 0x000fe20000010084 */
[----:B------:R-:W-:Y:S01]  /*0ce0*/  @P2 FFMA.FTZ R92, R104, R105, R103 ;  /* 0x00000069685c2223 */ /* 0x000fe20000010067 */
[----:B------:R-:W-:Y:S02]  /*0cf0*/  F2FP.BF16.F32.PACK_AB R88, RZ, R101 ;  /* 0x00000065ff58723e */ /* 0x000fe400000010ff */
        /* <DEDUP_REMOVED lines=12> */
.L_x_213:
[----:B------:R-:W0:Y:S01]  /*0dc0*/  @P1 LDC R90, c[0x0][0x40c] ;  /* 0x00010300ff5a1b82 */ /* 0x000e220000000800 */
[C---:B-----5:R-:W-:Y:S02]  /*0dd0*/  @P1 PRMT R88, R80.reuse, 0x7632, R88 ;  /* 0x0000763250581816 */ /* 0x060fe40000000058 */
[----:B------:R-:W-:Y:S02]  /*0de0*/  CS2R R100, SRZ ;  /* 0x0000000000647805 */ /* 0x000fe4000001ff00 */
[----:B------:R-:W-:Y:S02]  /*0df0*/  @P1 SHF.L.U32 R89, R80, 0x10, RZ ;  /* 0x0000001050591819 */ /* 0x000fe400000006ff */
[----:B------:R-:W-:Y:S02]  /*0e00*/  CS2R R98, SRZ ;  /* 0x0000000000627805 */ /* 0x000fe4000001ff00 */
[----:B------:R-:W-:Y:S02]  /*0e10*/  @P1 SHF.L.U32 R88, R88, 0x10, RZ ;  /* 0x0000001058581819 */ /* 0x000fe400000006ff */
[----:B------:R-:W-:Y:S01]  /*0e20*/  @P1 SHF.L.U32 R93, R0, 0x10, RZ ;  /* 0x00000010005d1819 */ /* 0x000fe200000006ff */
[----:B------:R-:W1:Y:S01]  /*0e30*/  @P1 LDC R91, c[0x0][0x40c] ;  /* 0x00010300ff5b1b82 */ /* 0x000e620000000800 */
[----:B------:R-:W-:-:S02]  /*0e40*/  @P1 SHF.L.U32 R92, R81, 0x10, RZ ;  /* 0x00000010515c1819 */ /* 0x000fc400000006ff */
[----:B------:R-:W-:-:S05]  /*0e50*/  @P1 SHF.L.U32 R104, R4, 0x10, RZ ;  /* 0x0000001004681819 */ /* 0x000fca00000006ff */
[----:B------:R-:W2:Y:S08]  /*0e60*/  @P1 LDC R94, c[0x0][0x40c] ;  /* 0x00010300ff5e1b82 */ /* 0x000eb00000000800 */
[----:B------:R-:W3:Y:S01]  /*0e70*/  @P1 LDC R95, c[0x0][0x40c] ;  /* 0x00010300ff5f1b82 */ /* 0x000ee20000000800 */
[----:B0-----:R-:W-:Y:S01]  /*0e80*/  @P1 FMUL.FTZ R90, R89, R90 ;  /* 0x0000005a595a1220 */ /* 0x001fe20000410000 */
[----:B------:R-:W-:-:S05]  /*0e90*/  @P1 PRMT R89, R81, 0x7632, R89 ;  /* 0x0000763251591816 */ /* 0x000fca0000000059 */
[----:B------:R-:W-:Y:S01]  /*0ea0*/  @P1 IMAD.U32 R89, R89, 0x10000, RZ ;  /* 0x0001000059591824 */ /* 0x000fe200078e00ff */
        /* <DEDUP_REMOVED lines=9> */
[----:B------:R-:W-:Y:S01]  /*0f40*/  @P1 IMAD.U32 R93, R82, 0x10000, RZ ;  /* 0x00010000525d1824 */ /* 0x000fe200078e00ff */
[----:B------:R-:W-:Y:S01]  /*0f50*/  @P1 SHF.L.U32 R91, R61, 0x10, RZ ;  /* 0x000000103d5b1819 */ /* 0x000fe200000006ff */
[----:B------:R-:W-:Y:S01]  /*0f60*/  @P1 FMUL.FTZ R98, R89, R90 ;  /* 0x0000005a59621220 */ /* 0x000fe20000410000 */
[----:B------:R-:W-:Y:S01]  /*0f70*/  @P1 PRMT R89, R83, 0x7632, R89 ;  /* 0x0000763253591816 */ /* 0x000fe20000000059 */
[----:B------:R-:W-:Y:S01]  /*0f80*/  @P1 IMAD.U32 R90, R63, 0x10000, RZ ;  /* 0x000100003f5a1824 */ /* 0x000fe200078e00ff */
[----:B------:R-:W2:Y:S01]  /*0f90*/  @P1 LDC R103, c[0x0][0x40c] ;  /* 0x00010300ff671b82 */ /* 0x000ea20000000800 */
[----:B------:R-:W-:Y:S01]  /*0fa0*/  @P1 SHF.L.U32 R88, R88, 0x10, RZ ;  /* 0x0000001058581819 */ /* 0x000fe200000006ff */
[----:B---3--:R-:W-:Y:S01]  /*0fb0*/  @P1 FMUL.FTZ R92, R92, R95 ;  /* 0x0000005f5c5c1220 */ /* 0x008fe20000410000 */
[----:B------:R-:W-:-:S02]  /*0fc0*/  @P1 SHF.L.U32 R94, R83, 0x10, RZ ;  /* 0x00000010535e1819 */ /* 0x000fc400000006ff */
[----:B------:R-:W-:Y:S01]  /*0fd0*/  @P1 SHF.L.U32 R89, R89, 0x10, RZ ;  /* 0x0000001059591819 */ /* 0x000fe200000006ff */
[----:B------:R-:W-:Y:S01]  /*0fe0*/  @P1 FMUL.FTZ R99, R92, R91 ;  /* 0x0000005b5c631220 */ /* 0x000fe20000410000 */
[----:B------:R-:W-:Y:S01]  /*0ff0*/  @P1 IMAD.U32 R91, R62, 0x10000, RZ ;  /* 0x000100003e5b1824 */ /* 0x000fe200078e00ff */
[----:B------:R-:W3:Y:S01]  /*1000*/  @P1 LDC R102, c[0x0][0x40c] ;  /* 0x00010300ff661b82 */ /* 0x000ee20000000800 */
[----:B0-----:R-:W-:Y:S01]  /*1010*/  @P1 FMUL.FTZ R88, R88, R97 ;  /* 0x0000006158581220 */ /* 0x001fe20000410000 */
[----:B------:R-:W-:Y:S01]  /*1020*/  @P1 SHF.L.U32 R97, R3, 0x10, RZ ;  /* 0x0000001003611819 */ /* 0x000fe200000006ff */
[----:B-1----:R-:W-:Y:S01]  /*1030*/  @P1 FMUL.FTZ R96, R93, R96 ;  /* 0x000000605d601220 */ /* 0x002fe20000410000 */
[----:B------:R-:W-:-:S03]  /*1040*/  CS2R R92, SRZ ;  /* 0x00000000005c7805 */ /* 0x000fc6000001ff00 */
[----:B------:R-:W-:Y:S01]  /*1050*/  @P1 FMUL.FTZ R93, R88, R97 ;  /* 0x00000061585d1220 */ /* 0x000fe20000410000 */
[----:B------:R-:W-:Y:S01]  /*1060*/  F2FP.BF16.F32.PACK_AB R88, RZ, R101 ;  /* 0x00000065ff58723e */ /* 0x000fe200000010ff */
[----:B--2---:R-:W-:Y:S01]  /*1070*/  @P1 FMUL.FTZ R103, R94, R103 ;  /* 0x000000675e671220 */ /* 0x004fe20000410000 */
[----:B------:R-:W-:Y:S02]  /*1080*/  CS2R R94, SRZ ;  /* 0x00000000005e7805 */ /* 0x000fe4000001ff00 */
[----:B------:R-:W-:Y:S01]  /*1090*/  F2FP.BF16.F32.PACK_AB R97, RZ, R93 ;  /* 0x0000005dff61723e */ /* 0x000fe200000010ff */
[----:B------:R-:W-:Y:S01]  /*10a0*/  @P1 FMUL.FTZ R95, R96, R91 ;  /* 0x0000005b605f1220 */ /* 0x000fe20000410000 */
[----:B------:R-:W-:Y:S01]  /*10b0*/  @P1 FMUL.FTZ R94, R103, R90 ;  /* 0x0000005a675e1220 */ /* 0x000fe20000410000 */
[----:B------:R-:W-:Y:S02]  /*10c0*/  F2FP.BF16.F32.PACK_AB R90, RZ, R99 ;  /* 0x00000063ff5a723e */ /* 0x000fe400000010ff */
[----:B------:R-:W-:Y:S01]  /*10d0*/  F2FP.BF16.F32.PACK_AB R91, RZ, R98 ;  /* 0x00000062ff5b723e */ /* 0x000fe200000010ff */
[----:B---3--:R-:W-:Y:S01]  /*10e0*/  @P1 FMUL.FTZ R89, R89, R102 ;  /* 0x0000006659591220 */ /* 0x008fe20000410000 */
[----:B------:R-:W-:-:S02]  /*10f0*/  F2FP.BF16.F32.PACK_AB R96, RZ, R95 ;  /* 0x0000005fff60723e */ /* 0x000fc400000010ff */
[----:B------:R-:W-:Y:S01]  /*1100*/  F2FP.BF16.F32.PACK_AB R102, RZ, R94 ;  /* 0x0000005eff66723e */ /* 0x000fe200000010ff */
[----:B------:R-:W-:Y:S01]  /*1110*/  @P1 FMUL.FTZ R92, R89, R104 ;  /* 0x00000068595c1220 */ /* 0x000fe20000410000 */
[----:B------:R-:W-:-:S04]  /*1120*/  F2FP.BF16.F32.PACK_AB R89, RZ, R100 ;  /* 0x00000064ff59723e */ /* 0x000fc800000010ff */
[----:B------:R-:W-:Y:S02]  /*1130*/  F2FP.BF16.F32.PACK_AB R103, RZ, R92 ;  /* 0x0000005cff67723e */ /* 0x000fe400000010ff */
[----:B------:R-:W-:Y:S02]  /*1140*/  PRMT R88, R88, 0x5410, R89 ;  /* 0x0000541058587816 */ /* 0x000fe40000000059 */
[----:B------:R-:W-:Y:S02]  /*1150*/  PRMT R89, R90, 0x5410, R91 ;  /* 0x000054105a597816 */ /* 0x000fe4000000005b */
[----:B------:R-:W-:Y:S02]  /*1160*/  PRMT R90, R96, 0x5410, R97 ;  /* 0x00005410605a7816 */ /* 0x000fe40000000061 */
[----:B------:R-:W-:-:S07]  /*1170*/  PRMT R91, R102, 0x5410, R103 ;  /* 0x00005410665b7816 */ /* 0x000fce0000000067 */
.L_x_214:
[----:B------:R-:W0:Y:S01]  /*1180*/  LDC.64 R132, c[0x0][0x3a8] ;  /* 0x0000ea00ff847b82 */ /* 0x000e220000000a00 */
[----:B------:R-:W-:Y:S01]  /*1190*/  @P1 IADD3 R107, PT, PT, R152, 0x80, RZ ;  /* 0x00000080986b1810 */ /* 0x000fe20007ffe0ff */
[----:B------:R-:W-:-:S06]  /*11a0*/  @P0 VIADD R131, R129, 0x80 ;  /* 0x0000008081830836 */ /* 0x000fcc0000000000 */
[----:B------:R-:W1:Y:S08]  /*11b0*/  @P1 LDC.64 R102, c[0x0][0x390] ;  /* 0x0000e400ff661b82 */ /* 0x000e700000000a00 */
[----:B------:R-:W2:Y:S01]  /*11c0*/  @P0 LDC.64 R96, c[0x0][0x3a0] ;  /* 0x0000e800ff600b82 */ /* 0x000ea20000000a00 */
[----:B0-----:R-:W-:-:S05]  /*11d0*/  IMAD.WIDE.U32 R104, R129, 0x10, R132 ;  /* 0x0000001081687825 */ /* 0x001fca00078e0084 */
[----:B------:R0:W-:Y:S01]  /*11e0*/  STG.E.128 desc[UR12][R104.64], R88 ;  /* 0x0000005868007986 */ /* 0x0001e2000c101d0c */
[----:B-1----:R-:W-:-:S05]  /*11f0*/  @P1 IMAD.WIDE.U32 R102, R107, 0x10, R102 ;  /* 0x000000106b661825 */ /* 0x002fca00078e0066 */
[----:B------:R0:W5:Y:S01]  /*1200*/  @P1 LDG.E.128 R80, desc[UR12][R102.64] ;  /* 0x0000000c66501981 */ /* 0x000162000c1e1d00 */
[----:B--2---:R-:W-:-:S05]  /*1210*/  @P0 IMAD.WIDE.U32 R96, R131, 0x10, R96 ;  /* 0x0000001083600825 */ /* 0x004fca00078e0060 */
[----:B------:R0:W5:Y:S01]  /*1220*/  @P0 LDG.E.128 R84, desc[UR12][R96.64] ;  /* 0x0000000c60540981 */ /* 0x000162000c1e1d00 */
[----:B------:R-:W-:Y:S05]  /*1230*/  @!P0 BRA `(.L_x_215) ;  /* 0x0000000400188947 */ /* 0x000fea0003800000 */
[----:B------:R-:W-:Y:S01]  /*1240*/  ISETP.LT.AND P2, PT, RZ, UR14, PT ;  /* 0x0000000eff007c0c */ /* 0x000fe2000bf41270 */
[----:B-----5:R-:W-:Y:S01]  /*1250*/  IMAD.U32 R107, R85, 0x10000, RZ ;  /* 0x00010000556b7824 */ /* 0x020fe200078e00ff */
[C---:B0-----:R-:W-:Y:S02]  /*1260*/  PRMT R88, R84.reuse, 0x7632, R88 ;  /* 0x0000763254587816 */ /* 0x041fe40000000058 */
[----:B------:R-:W-:-:S03]  /*1270*/  SHF.L.U32 R131, R84, 0x10, RZ ;  /* 0x0000001054837819 */ /* 0x000fc600000006ff */
[----:B------:R-:W-:-:S06]  /*1280*/  IMAD.U32 R130, R88, 0x10000, RZ ;  /* 0x0001000058827824 */ /* 0x000fcc00078e00ff */
[----:B------:R-:W0:Y:S01]  /*1290*/  @P2 LDC R90, c[0x0][0x40c] ;  /* 0x00010300ff5a2b82 */ /* 0x000e220000000800 */
[----:B------:R-:W-:Y:S02]  /*12a0*/  @P2 SHF.L.U32 R89, R80, 0x10, RZ ;  /* 0x0000001050592819 */ /* 0x000fe400000006ff */
[----:B------:R-:W-:Y:S02]  /*12b0*/  @P2 SHF.L.U32 R88, R64, 0x10, RZ ;  /* 0x0000001040582819 */ /* 0x000fe400000006ff */
[----:B------:R-:W-:-:S03]  /*12c0*/  @P2 PRMT R91, R81, 0x7632, R91 ;  /* 0x00007632515b2816 */ /* 0x000fc6000000005b */
[----:B------:R-:W1:Y:S01]  /*12d0*/  @P2 LDC R102, c[0x0][0x40c] ;  /* 0x00010300ff662b82 */ /* 0x000e620000000800 */
[----:B------:R-:W-:-:S07]  /*12e0*/  @P2 SHF.L.U32 R91, R91, 0x10, RZ ;  /* 0x000000105b5b2819 */ /* 0x000fce00000006ff */
[----:B------:R-:W2:Y:S08]  /*12f0*/  @P2 LDC R104, c[0x0][0x40c] ;  /* 0x00010300ff682b82 */ /* 0x000eb00000000800 */
[----:B------:R-:W3:Y:S01]  /*1300*/  @P2 LDC R97, c[0x0][0x40c] ;  /* 0x00010300ff612b82 */ /* 0x000ee20000000800 */
[----:B0-----:R-:W-:Y:S01]  /*1310*/  @P2 FMUL.FTZ R96, R89, R90 ;  /* 0x0000005a59602220 */ /* 0x001fe20000410000 */
[----:B------:R-:W-:-:S02]  /*1320*/  @P2 PRMT R89, R80, 0x7632, R89 ;  /* 0x0000763250592816 */ /* 0x000fc40000000059 */
[----:B------:R-:W-:Y:S01]  /*1330*/  @P2 SHF.L.U32 R90, R5, 0x10, RZ ;  /* 0x00000010055a2819 */ /* 0x000fe200000006ff */
[----:B------:R-:W-:Y:S01]  /*1340*/  @P2 FFMA.FTZ R131, R96, R88, R131 ;  /* 0x0000005860832223 */ /* 0x000fe20000010083 */
[----:B------:R-:W-:Y:S01]  /*1350*/  PRMT R88, R85, 0x7632, R88 ;  /* 0x0000763255587816 */ /* 0x000fe20000000058 */
[----:B------:R-:W-:Y:S01]  /*1360*/  @P2 IMAD.U32 R89, R89, 0x10000, RZ ;  /* 0x0001000059592824 */ /* 0x000fe200078e00ff */
[----:B------:R-:W0:Y:S01]  /*1370*/  @P2 LDC R103, c[0x0][0x40c] ;  /* 0x00010300ff672b82 */ /* 0x000e220000000800 */
[----:B------:R-:W-:Y:S02]  /*1380*/  @P2 SHF.L.U32 R96, R81, 0x10, RZ ;  /* 0x0000001051602819 */ /* 0x000fe400000006ff */
[----:B-1----:R-:W-:Y:S01]  /*1390*/  @P2 FMUL.FTZ R89, R89, R102 ;  /* 0x0000006659592220 */ /* 0x002fe20000410000 */
[----:B------:R-:W-:Y:S01]  /*13a0*/  SHF.L.U32 R106, R88, 0x10, RZ ;  /* 0x00000010586a7819 */ /* 0x000fe200000006ff */
[----:B------:R-:W-:Y:S01]  /*13b0*/  @P2 IMAD.U32 R102, R83, 0x10000, RZ ;  /* 0x0001000053662824 */ /* 0x000fe200078e00ff */
[----:B------:R-:W-:Y:S01]  /*13c0*/  @P2 SHF.L.U32 R88, R65, 0x10, RZ ;  /* 0x0000001041582819 */ /* 0x000fe200000006ff */
[----:B------:R-:W-:Y:S01]  /*13d0*/  @P2 FFMA.FTZ R130, R89, R90, R130 ;  /* 0x0000005a59822223 */ /* 0x000fe20000010082 */
[----:B------:R-:W1:Y:S01]  /*13e0*/  @P2 LDC R105, c[0x0][0x40c] ;  /* 0x00010300ff692b82 */ /* 0x000e620000000800 */
[----:B--2---:R-:W-:Y:S01]  /*13f0*/  @P2 FMUL.FTZ R91, R91, R104 ;  /* 0x000000685b5b2220 */ /* 0x004fe20000410000 */
[----:B------:R-:W-:Y:S01]  /*1400*/  @P2 IMAD.U32 R89, R6, 0x10000, RZ ;  /* 0x0001000006592824 */ /* 0x000fe200078e00ff */
[----:B------:R-:W-:-:S02]  /*1410*/  @P2 PRMT R90, R82, 0x7632, R90 ;  /* 0x00007632525a2816 */ /* 0x000fc4000000005a */
[----:B------:R-:W-:Y:S01]  /*1420*/  SHF.L.U32 R104, R87, 0x10, RZ ;  /* 0x0000001057687819 */ /* 0x000fe200000006ff */
[----:B------:R-:W-:Y:S01]  /*1430*/  @P2 FFMA.FTZ R106, R91, R89, R106 ;  /* 0x000000595b6a2223 */ /* 0x000fe2000001006a */
[----:B------:R-:W-:Y:S01]  /*1440*/  @P2 PRMT R91, R83, 0x7632, R91 ;  /* 0x00007632535b2816 */ /* 0x000fe2000000005b */
[----:B------:R-:W2:Y:S01]  /*1450*/  @P2 LDC R134, c[0x0][0x40c] ;  /* 0x00010300ff862b82 */ /* 0x000ea20000000800 */
[----:B---3--:R-:W-:Y:S01]  /*1460*/  @P2 FMUL.FTZ R96, R96, R97 ;  /* 0x0000006160602220 */ /* 0x008fe20000410000 */
[----:B------:R-:W-:Y:S02]  /*1470*/  @P2 SHF.L.U32 R90, R90, 0x10, RZ ;  /* 0x000000105a5a2819 */ /* 0x000fe400000006ff */
[----:B------:R-:W-:Y:S01]  /*1480*/  @P2 SHF.L.U32 R97, R82, 0x10, RZ ;  /* 0x0000001052612819 */ /* 0x000fe200000006ff */
[----:B------:R-:W-:Y:S01]  /*1490*/  @P2 FFMA.FTZ R107, R96, R88, R107 ;  /* 0x00000058606b2223 */ /* 0x000fe2000001006b */
[----:B------:R-:W-:Y:S02]  /*14a0*/  PRMT R88, R86, 0x7632, R88 ;  /* 0x0000763256587816 */ /* 0x000fe40000000058 */
[----:B------:R-:W3:Y:S01]  /*14b0*/  @P2 LDC R137, c[0x0][0x40c] ;  /* 0x00010300ff892b82 */ /* 0x000ee20000000800 */
[----:B------:R-:W-:Y:S01]  /*14c0*/  PRMT R89, R87, 0x7632, R89 ;  /* 0x0000763257597816 */ /* 0x000fe20000000059 */
[----:B0-----:R-:W-:Y:S01]  /*14d0*/  @P2 FMUL.FTZ R90, R90, R103 ;  /* 0x000000675a5a2220 */ /* 0x001fe20000410000 */
[----:B------:R-:W-:Y:S01]  /*14e0*/  @P2 SHF.L.U32 R96, R91, 0x10, RZ ;  /* 0x000000105b602819 */ /* 0x000fe200000006ff */
[----:B------:R-:W-:Y:S01]  /*14f0*/  IMAD.U32 R103, R88, 0x10000, RZ ;  /* 0x0001000058677824 */ /* 0x000fe200078e00ff */
[----:B------:R-:W-:-:S02]  /*1500*/  @P2 SHF.L.U32 R88, R66, 0x10, RZ ;  /* 0x0000001042582819 */ /* 0x000fc400000006ff */
[----:B------:R-:W-:Y:S01]  /*1510*/  @P2 SHF.L.U32 R91, R67, 0x10, RZ ;  /* 0x00000010435b2819 */ /* 0x000fe200000006ff */
[----:B-1----:R-:W-:Y:S01]  /*1520*/  @P2 FMUL.FTZ R135, R102, R105 ;  /* 0x0000006966872220 */ /* 0x002fe20000410000 */
[----:B------:R-:W-:Y:S02]  /*1530*/  SHF.L.U32 R105, R86, 0x10, RZ ;  /* 0x0000001056697819 */ /* 0x000fe400000006ff */
[----:B------:R-:W-:Y:S01]  /*1540*/  SHF.L.U32 R102, R89, 0x10, RZ ;  /* 0x0000001059667819 */ /* 0x000fe200000006ff */
[----:B------:R-:W-:Y:S02]  /*1550*/  @P2 IMAD.U32 R89, R7, 0x10000, RZ ;  /* 0x0001000007592824 */ /* 0x000fe400078e00ff */
[----:B------:R-:W-:Y:S01]  /*1560*/  @P2 FFMA.FTZ R104, R135, R91, R104 ;  /* 0x0000005b87682223 */ /* 0x000fe20000010068 */
[----:B--2---:R-:W-:Y:S01]  /*1570*/  @P2 FMUL.FTZ R136, R97, R134 ;  /* 0x0000008661882220 */ /* 0x004fe20000410000 */
[----:B------:R-:W-:Y:S02]  /*1580*/  @P2 IMAD.U32 R134, R8, 0x10000, RZ ;  /* 0x0001000008862824 */ /* 0x000fe400078e00ff */
[----:B------:R-:W-:Y:S01]  /*1590*/  @P2 FFMA.FTZ R103, R90, R89, R103 ;  /* 0x000000595a672223 */ /* 0x000fe20000010067 */
[----:B------:R-:W-:Y:S01]  /*15a0*/  F2FP.BF16.F32.PACK_AB R89, RZ, R130 ;  /* 0x00000082ff59723e */ /* 0x000fe200000010ff */
[----:B------:R-:W-:Y:S01]  /*15b0*/  @P2 FFMA.FTZ R105, R136, R88, R105 ;  /* 0x0000005888692223 */ /* 0x000fe20000010069 */
[----:B------:R-:W-:-:S02]  /*15c0*/  F2FP.BF16.F32.PACK_AB R88, RZ, R131 ;  /* 0x00000083ff58723e */ /* 0x000fc400000010ff */
[----:B------:R-:W-:Y:S01]  /*15d0*/  F2FP.BF16.F32.PACK_AB R90, RZ, R107 ;  /* 0x0000006bff5a723e */ /* 0x000fe200000010ff */
[----:B---3--:R-:W-:Y:S01]  /*15e0*/  @P2 FMUL.FTZ R97, R96, R137 ;  /* 0x0000008960612220 */ /* 0x008fe20000410000 */
[----:B------:R-:W-:Y:S02]  /*15f0*/  F2FP.BF16.F32.PACK_AB R96, RZ, R106 ;  /* 0x0000006aff60723e */ /* 0x000fe400000010ff */
[----:B------:R-:W-:Y:S01]  /*1600*/  F2FP.BF16.F32.PACK_AB R135, RZ, R104 ;  /* 0x00000068ff87723e */ /* 0x000fe200000010ff */
[----:B------:R-:W-:Y:S01]  /*1610*/  @P2 FFMA.FTZ R102, R97, R134, R102 ;  /* 0x0000008661662223 */ /* 0x000fe20000010066 */
        /* <DEDUP_REMOVED lines=8> */
.L_x_215:
[----:B0-----:R-:W0:Y:S01]  /*16a0*/  @P1 LDC R90, c[0x0][0x40c] ;  /* 0x00010300ff5a1b82 */ /* 0x001e220000000800 */
        /* <DEDUP_REMOVED lines=29> */
[----:B---3--:R-:W-:Y:S01]  /*1880*/  @P1 FMUL.FTZ R96, R96, R103 ;  /* 0x0000006760601220 */ /* 0x008fe20000410000 */
[----:B------:R-:W-:-:S02]  /*1890*/  @P1 SHF.L.U32 R88, R88, 0x10, RZ ;  /* 0x0000001058581819 */ /* 0x000fc400000006ff */
[----:B------:R-:W-:Y:S01]  /*18a0*/  @P1 SHF.L.U32 R102, R83, 0x10, RZ ;  /* 0x0000001053661819 */ /* 0x000fe200000006ff */
[----:B------:R-:W-:Y:S01]  /*18b0*/  @P1 FMUL.FTZ R107, R96, R91 ;  /* 0x0000005b606b1220 */ /* 0x000fe20000410000 */
[----:B------:R-:W-:Y:S01]  /*18c0*/  @P1 SHF.L.U32 R89, R89, 0x10, RZ ;  /* 0x0000001059591819 */ /* 0x000fe200000006ff */
[----:B------:R-:W-:Y:S01]  /*18d0*/  @P1 IMAD.U32 R96, R67, 0x10000, RZ ;  /* 0x0001000043601824 */ /* 0x000fe200078e00ff */
[----:B------:R-:W3:Y:S01]  /*18e0*/  @P1 LDC R134, c[0x0][0x40c] ;  /* 0x00010300ff861b82 */ /* 0x000ee20000000800 */
[----:B------:R-:W-:Y:S01]  /*18f0*/  @P1 SHF.L.U32 R91, R7, 0x10, RZ ;  /* 0x00000010075b1819 */ /* 0x000fe200000006ff */
[----:B0-----:R-:W-:Y:S01]  /*1900*/  @P1 FMUL.FTZ R97, R97, R104 ;  /* 0x0000006861611220 */ /* 0x001fe20000410000 */
[----:B-1----:R-:W-:Y:S01]  /*1910*/  @P1 FMUL.FTZ R88, R88, R105 ;  /* 0x0000006958581220 */ /* 0x002fe20000410000 */
[----:B------:R-:W-:Y:S02]  /*1920*/  CS2R R104, SRZ ;  /* 0x0000000000687805 */ /* 0x000fe4000001ff00 */
[----:B------:R-:W-:Y:S01]  /*1930*/  @P1 FMUL.FTZ R105, R97, R90 ;  /* 0x0000005a61691220 */ /* 0x000fe20000410000 */
[----:B------:R-:W-:Y:S01]  /*1940*/  F2FP.BF16.F32.PACK_AB R90, RZ, R107 ;  /* 0x0000006bff5a723e */ /* 0x000fe200000010ff */
[----:B--2---:R-:W-:Y:S01]  /*1950*/  @P1 FMUL.FTZ R135, R102, R135 ;  /* 0x0000008766871220 */ /* 0x004fe20000410000 */
[----:B------:R-:W-:-:S02]  /*1960*/  CS2R R102, SRZ ;  /* 0x0000000000667805 */ /* 0x000fc4000001ff00 */
[----:B------:R-:W-:Y:S01]  /*1970*/  @P1 FMUL.FTZ R103, R91, R88 ;  /* 0x000000585b671220 */ /* 0x000fe20000410000 */
[----:B------:R-:W-:Y:S01]  /*1980*/  @P1 FMUL.FTZ R104, R135, R96 ;  /* 0x0000006087681220 */ /* 0x000fe20000410000 */
[----:B------:R-:W-:Y:S02]  /*1990*/  F2FP.BF16.F32.PACK_AB R88, RZ, R131 ;  /* 0x00000083ff58723e */ /* 0x000fe400000010ff */
[----:B------:R-:W-:Y:S01]  /*19a0*/  F2FP.BF16.F32.PACK_AB R91, RZ, R106 ;  /* 0x0000006aff5b723e */ /* 0x000fe200000010ff */
[----:B---3--:R-:W-:Y:S01]  /*19b0*/  @P1 FMUL.FTZ R89, R89, R134 ;  /* 0x0000008659591220 */ /* 0x008fe20000410000 */
[----:B------:R-:W-:Y:S02]  /*19c0*/  F2FP.BF16.F32.PACK_AB R96, RZ, R105 ;  /* 0x00000069ff60723e */ /* 0x000fe400000010ff */
[----:B------:R-:W-:Y:S01]  /*19d0*/  F2FP.BF16.F32.PACK_AB R97, RZ, R103 ;  /* 0x00000067ff61723e */ /* 0x000fe200000010ff */
[----:B------:R-:W-:Y:S01]  /*19e0*/  @P1 FMUL.FTZ R102, R136, R89 ;  /* 0x0000005988661220 */ /* 0x000fe20000410000 */
[----:B------:R-:W-:-:S02]  /*19f0*/  F2FP.BF16.F32.PACK_AB R89, RZ, R130 ;  /* 0x00000082ff59723e */ /* 0x000fc400000010ff */
[----:B------:R-:W-:Y:S02]  /*1a00*/  F2FP.BF16.F32.PACK_AB R134, RZ, R104 ;  /* 0x00000068ff86723e */ /* 0x000fe400000010ff */
[----:B------:R-:W-:Y:S02]  /*1a10*/  F2FP.BF16.F32.PACK_AB R135, RZ, R102 ;  /* 0x00000066ff87723e */ /* 0x000fe400000010ff */
[----:B------:R-:W-:Y:S02]  /*1a20*/  PRMT R88, R88, 0x5410, R89 ;  /* 0x0000541058587816 */ /* 0x000fe40000000059 */
[----:B------:R-:W-:Y:S02]  /*1a30*/  PRMT R89, R90, 0x5410, R91 ;  /* 0x000054105a597816 */ /* 0x000fe4000000005b */
[----:B------:R-:W-:Y:S02]  /*1a40*/  PRMT R90, R96, 0x5410, R97 ;  /* 0x00005410605a7816 */ /* 0x000fe40000000061 */
[----:B------:R-:W-:-:S07]  /*1a50*/  PRMT R91, R134, 0x5410, R135 ;  /* 0x00005410865b7816 */ /* 0x000fce0000000087 */
.L_x_216:
[----:B------:R-:W0:Y:S01]  /*1a60*/  @P1 LDC.64 R134, c[0x0][0x390] ;  /* 0x0000e400ff861b82 */ /* 0x000e220000000a00 */
[C---:B------:R-:W-:Y:S01]  /*1a70*/  IADD3 R137, PT, PT, R129.reuse, 0x80, RZ ;  /* 0x0000008081897810 */ /* 0x040fe20007ffe0ff */
[----:B------:R-:W-:Y:S01]  /*1a80*/  @P1 VIADD R139, R152, 0x100 ;  /* 0x00000100988b1836 */ /* 0x000fe20000000000 */
[----:B------:R-:W-:-:S03]  /*1a90*/  @P0 IADD3 R141, PT, PT, R129, 0x100, RZ ;  /* 0x00000100818d0810 */ /* 0x000fc60007ffe0ff */
[----:B------:R-:W-:Y:S02]  /*1aa0*/  IMAD.WIDE.U32 R136, R137, 0x10, R132 ;  /* 0x0000001089887825 */ /* 0x000fe400078e0084 */
[----:B------:R-:W1:Y:S03]  /*1ab0*/  @P0 LDC.64 R96, c[0x0][0x3a0] ;  /* 0x0000e800ff600b82 */ /* 0x000e660000000a00 */
[----:B------:R2:W-:Y:S01]  /*1ac0*/  STG.E.128 desc[UR12][R136.64], R88 ;  /* 0x0000005888007986 */ /* 0x0005e2000c101d0c */
[----:B0-----:R-:W-:-:S05]  /*1ad0*/  @P1 IMAD.WIDE.U32 R134, R139, 0x10, R134 ;  /* 0x000000108b861825 */ /* 0x001fca00078e0086 */
[----:B------:R2:W5:Y:S01]  /*1ae0*/  @P1 LDG.E.128 R80, desc[UR12][R134.64] ;  /* 0x0000000c86501981 */ /* 0x000562000c1e1d00 */
[----:B-1----:R-:W-:-:S05]  /*1af0*/  @P0 IMAD.WIDE.U32 R96, R141, 0x10, R96 ;  /* 0x000000108d600825 */ /* 0x002fca00078e0060 */
[----:B------:R2:W5:Y:S01]  /*1b00*/  @P0 LDG.E.128 R84, desc[UR12][R96.64] ;  /* 0x0000000c60540981 */ /* 0x000562000c1e1d00 */
[----:B------:R-:W-:Y:S05]  /*1b10*/  @!P0 BRA `(.L_x_217) ;  /* 0x0000000400188947 */ /* 0x000fea0003800000 */
[----:B------:R-:W-:Y:S01]  /*1b20*/  ISETP.LT.AND P2, PT, RZ, UR14, PT ;  /* 0x0000000eff007c0c */ /* 0x000fe2000bf41270 */
[C---:B-----5:R-:W-:Y:S01]  /*1b30*/  IMAD.U32 R138, R84.reuse, 0x10000, RZ ;  /* 0x00010000548a7824 */ /* 0x060fe200078e00ff */
[----:B--2---:R-:W-:Y:S01]  /*1b40*/  PRMT R88, R84, 0x7632, R88 ;  /* 0x0000763254587816 */ /* 0x004fe20000000058 */
[----:B------:R-:W-:Y:S01]  /*1b50*/  IMAD.U32 R141, R87, 0x10000, RZ ;  /* 0x00010000578d7824 */ /* 0x000fe200078e00ff */
[----:B------:R-:W-:Y:S02]  /*1b60*/  SHF.L.U32 R136, R85, 0x10, RZ ;  /* 0x0000001055887819 */ /* 0x000fe400000006ff */
[----:B------:R-:W-:-:S07]  /*1b70*/  SHF.L.U32 R139, R88, 0x10, RZ ;  /* 0x00000010588b7819 */ /* 0x000fce00000006ff */
[----:B------:R-:W0:Y:S01]  /*1b80*/  @P2 LDC R90, c[0x0][0x40c] ;  /* 0x00010300ff5a2b82 */ /* 0x000e220000000800 */
[----:B------:R-:W-:Y:S01]  /*1b90*/  @P2 SHF.L.U32 R89, R80, 0x10, RZ ;  /* 0x0000001050592819 */ /* 0x000fe200000006ff */
[----:B------:R-:W-:Y:S01]  /*1ba0*/  @P2 IMAD.U32 R91, R9, 0x10000, RZ ;  /* 0x00010000095b2824 */ /* 0x000fe200078e00ff */
[----:B------:R-:W-:Y:S02]  /*1bb0*/  @P2 SHF.L.U32 R88, R68, 0x10, RZ ;  /* 0x0000001044582819 */ /* 0x000fe400000006ff */
[----:B------:R-:W-:-:S03]  /*1bc0*/  @P2 PRMT R96, R81, 0x7632, R96 ;  /* 0x0000763251602816 */ /* 0x000fc60000000060 */
[----:B------:R-:W1:Y:S02]  /*1bd0*/  @P2 LDC R134, c[0x0][0x40c] ;  /* 0x00010300ff862b82 */ /* 0x000e640000000800 */
[----:B------:R-:W-:-:S06]  /*1be0*/  @P2 IMAD.U32 R96, R96, 0x10000, RZ ;  /* 0x0001000060602824 */ /* 0x000fcc00078e00ff */
        /* <DEDUP_REMOVED lines=9> */
[----:B------:R-:W-:-:S03]  /*1c80*/  @P2 SHF.L.U32 R89, R81, 0x10, RZ ;  /* 0x0000001051592819 */ /* 0x000fc600000006ff */
[----:B------:R-:W-:Y:S01]  /*1c90*/  @P2 FFMA.FTZ R139, R90, R91, R139 ;  /* 0x0000005b5a8b2223 */ /* 0x000fe2000001008b */
[----:B------:R-:W1:Y:S01]  /*1ca0*/  @P2 LDC R144, c[0x0][0x40c] ;  /* 0x00010300ff902b82 */ /* 0x000e620000000800 */
[----:B--2---:R-:W-:Y:S01]  /*1cb0*/  @P2 FMUL.FTZ R97, R89, R140 ;  /* 0x0000008c59612220 */ /* 0x004fe20000410000 */
[----:B------:R-:W-:Y:S01]  /*1cc0*/  SHF.L.U32 R140, R88, 0x10, RZ ;  /* 0x00000010588c7819 */ /* 0x000fe200000006ff */
[----:B------:R-:W-:Y:S01]  /*1cd0*/  @P2 IMAD.U32 R88, R69, 0x10000, RZ ;  /* 0x0001000045582824 */ /* 0x000fe200078e00ff */
[----:B------:R-:W-:Y:S02]  /*1ce0*/  @P2 SHF.L.U32 R90, R10, 0x10, RZ ;  /* 0x000000100a5a2819 */ /* 0x000fe400000006ff */
[----:B------:R-:W-:Y:S01]  /*1cf0*/  @P2 PRMT R91, R82, 0x7632, R91 ;  /* 0x00007632525b2816 */ /* 0x000fe2000000005b */
[----:B------:R-:W-:Y:S01]  /*1d00*/  @P2 FFMA.FTZ R136, R97, R88, R136 ;  /* 0x0000005861882223 */ /* 0x000fe20000010088 */
[----:B------:R-:W2:Y:S01]  /*1d10*/  @P2 LDC R142, c[0x0][0x40c] ;  /* 0x00010300ff8e2b82 */ /* 0x000ea20000000800 */
[----:B---3--:R-:W-:Y:S01]  /*1d20*/  @P2 FMUL.FTZ R89, R96, R135 ;  /* 0x0000008760592220 */ /* 0x008fe20000410000 */
[----:B------:R-:W-:Y:S01]  /*1d30*/  @P2 SHF.L.U32 R96, R82, 0x10, RZ ;  /* 0x0000001052602819 */ /* 0x000fe200000006ff */
[----:B------:R-:W-:Y:S01]  /*1d40*/  @P2 IMAD.U32 R91, R91, 0x10000, RZ ;  /* 0x000100005b5b2824 */ /* 0x000fe200078e00ff */
[----:B------:R-:W-:Y:S01]  /*1d50*/  @P2 SHF.L.U32 R135, R83, 0x10, RZ ;  /* 0x0000001053872819 */ /* 0x000fe200000006ff */
[----:B------:R-:W-:Y:S01]  /*1d60*/  @P2 FFMA.FTZ R140, R89, R90, R140 ;  /* 0x0000005a598c2223 */ /* 0x000fe2000001008c */
[----:B------:R-:W-:-:S02]  /*1d70*/  @P2 PRMT R90, R83, 0x7632, R90 ;  /* 0x00007632535a2816 */ /* 0x000fc4000000005a */
[----:B------:R-:W3:Y:S01]  /*1d80*/  @P2 LDC R143, c[0x0][0x40c] ;  /* 0x00010300ff8f2b82 */ /* 0x000ee20000000800 */
[----:B0-----:R-:W-:Y:S01]  /*1d90*/  @P2 FMUL.FTZ R134, R96, R137 ;  /* 0x0000008960862220 */ /* 0x001fe20000410000 */
[----:B------:R-:W-:Y:S02]  /*1da0*/  PRMT R89, R87, 0x7632, R89 ;  /* 0x0000763257597816 */ /* 0x000fe40000000059 */
[----:B------:R-:W-:Y:S02]  /*1db0*/  PRMT R88, R86, 0x7632, R88 ;  /* 0x0000763256587816 */ /* 0x000fe40000000058 */
[----:B------:R-:W-:Y:S01]  /*1dc0*/  @P2 SHF.L.U32 R96, R90, 0x10, RZ ;  /* 0x000000105a602819 */ /* 0x000fe200000006ff */
[----:B------:R-:W-:Y:S02]  /*1dd0*/  @P2 IMAD.U32 R90, R71, 0x10000, RZ ;  /* 0x00010000475a2824 */ /* 0x000fe400078e00ff */
[----:B-1----:R-:W-:Y:S01]  /*1de0*/  @P2 FMUL.FTZ R144, R135, R144 ;  /* 0x0000009087902220 */ /* 0x002fe20000410000 */
[----:B------:R-:W-:-:S02]  /*1df0*/  SHF.L.U32 R135, R89, 0x10, RZ ;  /* 0x0000001059877819 */ /* 0x000fc400000006ff */
[----:B------:R-:W-:Y:S01]  /*1e00*/  SHF.L.U32 R137, R86, 0x10, RZ ;  /* 0x0000001056897819 */ /* 0x000fe200000006ff */
[----:B------:R-:W-:Y:S01]  /*1e10*/  @P2 FFMA.FTZ R141, R144, R90, R141 ;  /* 0x0000005a908d2223 */ /* 0x000fe2000001008d */
[----:B------:R-:W-:Y:S02]  /*1e20*/  @P2 SHF.L.U32 R89, R11, 0x10, RZ ;  /* 0x000000100b592819 */ /* 0x000fe400000006ff */
[----:B------:R-:W-:Y:S01]  /*1e30*/  @P2 SHF.L.U32 R97, R12, 0x10, RZ ;  /* 0x000000100c612819 */ /* 0x000fe200000006ff */
[----:B--2---:R-:W-:Y:S01]  /*1e40*/  @P2 FMUL.FTZ R91, R91, R142 ;  /* 0x0000008e5b5b2220 */ /* 0x004fe20000410000 */
[----:B------:R-:W-:Y:S01]  /*1e50*/  SHF.L.U32 R142, R88, 0x10, RZ ;  /* 0x00000010588e7819 */ /* 0x000fe200000006ff */
[----:B------:R-:W-:Y:S01]  /*1e60*/  @P2 IMAD.U32 R88, R70, 0x10000, RZ ;  /* 0x0001000046582824 */ /* 0x000fe200078e00ff */
[----:B------:R-:W-:-:S03]  /*1e70*/  F2FP.BF16.F32.PACK_AB R90, RZ, R136 ;  /* 0x00000088ff5a723e */ /* 0x000fc600000010ff */
[----:B------:R-:W-:Y:S01]  /*1e80*/  @P2 FFMA.FTZ R137, R134, R88, R137 ;  /* 0x0000005886892223 */ /* 0x000fe20000010089 */
[----:B------:R-:W-:Y:S01]  /*1e90*/  @P2 FFMA.FTZ R142, R91, R89, R142 ;  /* 0x000000595b8e2223 */ /* 0x000fe2000001008e */
[----:B---3--:R-:W-:Y:S01]  /*1ea0*/  @P2 FMUL.FTZ R96, R96, R143 ;  /* 0x0000008f60602220 */ /* 0x008fe20000410000 */
[----:B------:R-:W-:Y:S02]  /*1eb0*/  F2FP.BF16.F32.PACK_AB R88, RZ, R138 ;  /* 0x0000008aff58723e */ /* 0x000fe400000010ff */
[----:B------:R-:W-:Y:S01]  /*1ec0*/  F2FP.BF16.F32.PACK_AB R89, RZ, R139 ;  /* 0x0000008bff59723e */ /* 0x000fe200000010ff */
[----:B------:R-:W-:Y:S01]  /*1ed0*/  @P2 FFMA.FTZ R135, R96, R97, R135 ;  /* 0x0000006160872223 */ /* 0x000fe20000010087 */
        /* <DEDUP_REMOVED lines=10> */
.L_x_217:
[----:B--2---:R-:W0:Y:S01]  /*1f80*/  @P1 LDC R90, c[0x0][0x40c] ;  /* 0x00010300ff5a1b82 */ /* 0x004e220000000800 */
[C---:B-----5:R-:W-:Y:S02]  /*1f90*/  @P1 PRMT R88, R80.reuse, 0x7632, R88 ;  /* 0x0000763250581816 */ /* 0x060fe40000000058 */
[----:B------:R-:W-:Y:S02]  /*1fa0*/  CS2R R138, SRZ ;  /* 0x00000000008a7805 */ /* 0x000fe4000001ff00 */
[----:B------:R-:W-:Y:S01]  /*1fb0*/  @P1 SHF.L.U32 R89, R80, 0x10, RZ ;  /* 0x0000001050591819 */ /* 0x000fe200000006ff */
[----:B------:R-:W-:Y:S01]  /*1fc0*/  @P1 IMAD.U32 R96, R81, 0x10000, RZ ;  /* 0x0001000051601824 */ /* 0x000fe200078e00ff */
[----:B------:R-:W-:Y:S01]  /*1fd0*/  @P1 SHF.L.U32 R97, R9, 0x10, RZ ;  /* 0x0000001009611819 */ /* 0x000fe200000006ff */
[----:B------:R-:W-:Y:S01]  /*1fe0*/  @P1 IMAD.U32 R88, R88, 0x10000, RZ ;  /* 0x0001000058581824 */ /* 0x000fe200078e00ff */
[----:B------:R-:W-:Y:S01]  /*1ff0*/  MOV R140, RZ ;  /* 0x000000ff008c7202 */ /* 0x000fe20000000f00 */
[----:B------:R-:W1:Y:S01]  /*2000*/  @P1 LDC R91, c[0x0][0x40c] ;  /* 0x00010300ff5b1b82 */ /* 0x000e620000000800 */
[----:B------:R-:W-:-:S02]  /*2010*/  HFMA2 R136, -RZ, RZ, 0, 0 ;  /* 0x00000000ff887431 */ /* 0x000fc400000001ff */
[----:B------:R-:W-:-:S05]  /*2020*/  @P1 IMAD.U32 R143, R71, 0x10000, RZ ;  /* 0x00010000478f1824 */ /* 0x000fca00078e00ff */
        /* <DEDUP_REMOVED lines=14> */
[----:B------:R-:W-:Y:S01]  /*2110*/  @P1 IMAD.U32 R91, R69, 0x10000, RZ ;  /* 0x00010000455b1824 */ /* 0x000fe200078e00ff */
[----:B------:R-:W-:Y:S01]  /*2120*/  @P1 SHF.L.U32 R88, R88, 0x10, RZ ;  /* 0x0000001058581819 */ /* 0x000fe200000006ff */
[----:B------:R-:W-:Y:S02]  /*2130*/  @P1 IMAD.U32 R97, R82, 0x10000, RZ ;  /* 0x0001000052611824 */ /* 0x000fe400078e00ff */
[----:B------:R-:W-:Y:S01]  /*2140*/  @P1 FMUL.FTZ R140, R90, R89 ;  /* 0x000000595a8c1220 */ /* 0x000fe20000410000 */
[C---:B------:R-:W-:Y:S01]  /*2150*/  @P1 PRMT R89, R83.reuse, 0x7632, R89 ;  /* 0x0000763253591816 */ /* 0x040fe20000000059 */
[----:B------:R-:W2:Y:S01]  /*2160*/  @P1 LDC R141, c[0x0][0x40c] ;  /* 0x00010300ff8d1b82 */ /* 0x000ea20000000800 */
[----:B---3--:R-:W-:Y:S01]  /*2170*/  @P1 FMUL.FTZ R96, R96, R135 ;  /* 0x0000008760601220 */ /* 0x008fe20000410000 */
[----:B------:R-:W-:Y:S01]  /*2180*/  @P1 SHF.L.U32 R134, R83, 0x10, RZ ;  /* 0x0000001053861819 */ /* 0x000fe200000006ff */
[----:B------:R-:W-:Y:S01]  /*2190*/  HFMA2 R135, -RZ, RZ, 0, 0 ;  /* 0x00000000ff877431 */ /* 0x000fe200000001ff */
[----:B------:R-:W-:Y:S01]  /*21a0*/  @P1 SHF.L.U32 R89, R89, 0x10, RZ ;  /* 0x0000001059591819 */ /* 0x000fe200000006ff */
[----:B------:R-:W-:Y:S01]  /*21b0*/  @P1 FMUL.FTZ R136, R96, R91 ;  /* 0x0000005b60881220 */ /* 0x000fe20000410000 */
[----:B------:R-:W-:Y:S01]  /*21c0*/  @P1 SHF.L.U32 R90, R70, 0x10, RZ ;  /* 0x00000010465a1819 */ /* 0x000fe200000006ff */
[----:B------:R-:W-:Y:S01]  /*21d0*/  @P1 IMAD.U32 R91, R11, 0x10000, RZ ;  /* 0x000100000b5b1824 */ /* 0x000fe200078e00ff */
[----:B------:R-:W3:Y:S01]  /*21e0*/  @P1 LDC R144, c[0x0][0x40c] ;  /* 0x00010300ff901b82 */ /* 0x000ee20000000800 */
[----:B------:R-:W-:Y:S01]  /*21f0*/  @P1 SHF.L.U32 R96, R12, 0x10, RZ ;  /* 0x000000100c601819 */ /* 0x000fe200000006ff */
[----:B0-----:R-:W-:Y:S01]  /*2200*/  @P1 FMUL.FTZ R97, R97, R142 ;  /* 0x0000008e61611220 */ /* 0x001fe20000410000 */
[----:B------:R-:W-:-:S02]  /*2210*/  HFMA2 R142, -RZ, RZ, 0, 0 ;  /* 0x00000000ff8e7431 */ /* 0x000fc400000001ff */
[----:B-1----:R-:W-:Y:S01]  /*2220*/  @P1 FMUL.FTZ R88, R88, R137 ;  /* 0x0000008958581220 */ /* 0x002fe20000410000 */
[----:B------:R-:W-:Y:S02]  /*2230*/  IMAD.MOV.U32 R137, RZ, RZ, RZ ;  /* 0x000000ffff897224 */ /* 0x000fe400078e00ff */
[----:B------:R-:W-:Y:S01]  /*2240*/  @P1 FMUL.FTZ R137, R97, R90 ;  /* 0x0000005a61891220 */ /* 0x000fe20000410000 */
[----:B------:R-:W-:Y:S01]  /*2250*/  F2FP.BF16.F32.PACK_AB R90, RZ, R136 ;  /* 0x00000088ff5a723e */ /* 0x000fe200000010ff */
[----:B------:R-:W-:Y:S01]  /*2260*/  @P1 FMUL.FTZ R142, R91, R88 ;  /* 0x000000585b8e1220 */ /* 0x000fe20000410000 */
[----:B------:R-:W-:Y:S02]  /*2270*/  F2FP.BF16.F32.PACK_AB R88, RZ, R138 ;  /* 0x0000008aff58723e */ /* 0x000fe400000010ff */
[----:B------:R-:W-:Y:S01]  /*2280*/  F2FP.BF16.F32.PACK_AB R91, RZ, R140 ;  /* 0x0000008cff5b723e */ /* 0x000fe200000010ff */
[----:B--2---:R-:W-:Y:S01]  /*2290*/  @P1 FMUL.FTZ R134, R134, R141 ;  /* 0x0000008d86861220 */ /* 0x004fe20000410000 */
[----:B------:R-:W-:-:S02]  /*22a0*/  MOV R141, RZ ;  /* 0x000000ff008d7202 */ /* 0x000fc40000000f00 */
[----:B------:R-:W-:Y:S01]  /*22b0*/  F2FP.BF16.F32.PACK_AB R97, RZ, R142 ;  /* 0x0000008eff61723e */ /* 0x000fe200000010ff */
[----:B------:R-:W-:Y:S01]  /*22c0*/  @P1 FMUL.FTZ R141, R134, R143 ;  /* 0x0000008f868d1220 */ /* 0x000fe20000410000 */
[----:B---3--:R-:W-:-:S04]  /*22d0*/  @P1 FMUL.FTZ R89, R89, R144 ;  /* 0x0000009059591220 */ /* 0x008fc80000410000 */
[----:B------:R-:W-:Y:S01]  /*22e0*/  F2FP.BF16.F32.PACK_AB R134, RZ, R141 ;  /* 0x0000008dff86723e */ /* 0x000fe200000010ff */
[----:B------:R-:W-:Y:S01]  /*22f0*/  @P1 FMUL.FTZ R135, R96, R89 ;  /* 0x0000005960871220 */ /* 0x000fe20000410000 */
[----:B------:R-:W-:Y:S02]  /*2300*/  F2FP.BF16.F32.PACK_AB R89, RZ, R139 ;  /* 0x0000008bff59723e */ /* 0x000fe400000010ff */
[----:B------:R-:W-:Y:S02]  /*2310*/  F2FP.BF16.F32.PACK_AB R96, RZ, R137 ;  /* 0x00000089ff60723e */ /* 0x000fe400000010ff */
[----:B------:R-:W-:Y:S02]  /*2320*/  F2FP.BF16.F32.PACK_AB R143, RZ, R135 ;  /* 0x00000087ff8f723e */ /* 0x000fe400000010ff */
[----:B------:R-:W-:Y:S02]  /*2330*/  PRMT R88, R88, 0x5410, R89 ;  /* 0x0000541058587816 */ /* 0x000fe40000000059 */
[----:B------:R-:W-:-:S02]  /*2340*/  PRMT R89, R90, 0x5410, R91 ;  /* 0x000054105a597816 */ /* 0x000fc4000000005b */
[----:B------:R-:W-:Y:S02]  /*2350*/  PRMT R90, R96, 0x5410, R97 ;  /* 0x00005410605a7816 */ /* 0x000fe40000000061 */
[----:B------:R-:W-:-:S07]  /*2360*/  PRMT R91, R134, 0x5410, R143 ;  /* 0x00005410865b7816 */ /* 0x000fce000000008f */
.L_x_218:
[----:B------:R-:W0:Y:S01]  /*2370*/  @P1 LDC.64 R144, c[0x0][0x390] ;  /* 0x0000e400ff901b82 */ /* 0x000e220000000a00 */
[C---:B------:R-:W-:Y:S01]  /*2380*/  VIADD R147, R129.reuse, 0x100 ;  /* 0x0000010081937836 */ /* 0x040fe20000000000 */
[----:B------:R-:W-:Y:S02]  /*2390*/  @P1 IADD3 R143, PT, PT, R152, 0x180, RZ ;  /* 0x00000180988f1810 */ /* 0x000fe40007ffe0ff */
[----:B------:R-:W-:Y:S01]  /*23a0*/  @P0 IADD3 R149, PT, PT, R129, 0x180, RZ ;  /* 0x0000018081950810 */ /* 0x000fe20007ffe0ff */
[----:B------:R-:W-:-:S03]  /*23b0*/  IMAD.WIDE.U32 R146, R147, 0x10, R132 ;  /* 0x0000001093927825 */ /* 0x000fc600078e0084 */
[----:B------:R-:W1:Y:S02]  /*23c0*/  @P0 LDC.64 R96, c[0x0][0x3a0] ;  /* 0x0000e800ff600b82 */ /* 0x000e640000000a00 */
[----:B------:R2:W-:Y:S01]  /*23d0*/  STG.E.128 desc[UR12][R146.64], R88 ;  /* 0x0000005892007986 */ /* 0x0005e2000c101d0c */
[----:B0-----:R-:W-:-:S05]  /*23e0*/  @P1 IMAD.WIDE.U32 R144, R143, 0x10, R144 ;  /* 0x000000108f901825 */ /* 0x001fca00078e0090 */
[----:B------:R2:W5:Y:S01]  /*23f0*/  @P1 LDG.E.128 R80, desc[UR12][R144.64] ;  /* 0x0000000c90501981 */ /* 0x000562000c1e1d00 */
[----:B-1----:R-:W-:-:S05]  /*2400*/  @P0 IMAD.WIDE.U32 R96, R149, 0x10, R96 ;  /* 0x0000001095600825 */ /* 0x002fca00078e0060 */
[----:B------:R2:W5:Y:S01]  /*2410*/  @P0 LDG.E.128 R84, desc[UR12][R96.64] ;  /* 0x0000000c60540981 */ /* 0x000562000c1e1d00 */
[----:B------:R-:W-:Y:S05]  /*2420*/  @!P0 BRA `(.L_x_219) ;  /* 0x0000000400188947 */ /* 0x000fea0003800000 */
[----:B------:R-:W-:Y:S01]  /*2430*/  ISETP.LT.AND P2, PT, RZ, UR14, PT ;  /* 0x0000000eff007c0c */ /* 0x000fe2000bf41270 */
[----:B--2--5:R-:W-:Y:S01]  /*2440*/  IMAD.U32 R147, R86, 0x10000, RZ ;  /* 0x0001000056937824 */ /* 0x024fe200078e00ff */
[----:B------:R-:W-:Y:S02]  /*2450*/  SHF.L.U32 R149, R84, 0x10, RZ ;  /* 0x0000001054957819 */ /* 0x000fe400000006ff */
[----:B------:R-:W-:Y:S02]  /*2460*/  SHF.L.U32 R146, R85, 0x10, RZ ;  /* 0x0000001055927819 */ /* 0x000fe400000006ff */
[----:B------:R-:W-:-:S07]  /*2470*/  SHF.L.U32 R148, R87, 0x10, RZ ;  /* 0x0000001057947819 */ /* 0x000fce00000006ff */
[----:B------:R-:W0:Y:S01]  /*2480*/  @P2 LDC R91, c[0x0][0x40c] ;  /* 0x00010300ff5b2b82 */ /* 0x000e220000000800 */
[C---:B------:R-:W-:Y:S01]  /*2490*/  @P2 IMAD.U32 R88, R80.reuse, 0x10000, RZ ;  /* 0x0001000050582824 */ /* 0x040fe200078e00ff */
[----:B------:R-:W-:-:S04]  /*24a0*/  @P2 PRMT R89, R80, 0x7632, R89 ;  /* 0x0000763250592816 */ /* 0x000fc80000000059 */
[----:B------:R-:W-:Y:S02]  /*24b0*/  @P2 SHF.L.U32 R89, R89, 0x10, RZ ;  /* 0x0000001059592819 */ /* 0x000fe400000006ff */
[----:B------:R-:W1:Y:S08]  /*24c0*/  @P2 LDC R90, c[0x0][0x40c] ;  /* 0x00010300ff5a2b82 */ /* 0x000e700000000800 */
[----:B------:R-:W2:Y:S01]  /*24d0*/  @P2 LDC R134, c[0x0][0x40c] ;  /* 0x00010300ff862b82 */ /* 0x000ea20000000800 */
[----:B0-----:R-:W-:Y:S01]  /*24e0*/  @P2 FMUL.FTZ R96, R88, R91 ;  /* 0x0000005b58602220 */ /* 0x001fe20000410000 */
[----:B------:R-:W-:-:S06]  /*24f0*/  PRMT R88, R84, 0x7632, R88 ;  /* 0x0000763254587816 */ /* 0x000fcc0000000058 */
[----:B------:R-:W0:Y:S01]  /*2500*/  @P2 LDC R97, c[0x0][0x40c] ;  /* 0x00010300ff612b82 */ /* 0x000e220000000800 */
[----:B------:R-:W-:Y:S02]  /*2510*/  @P2 IMAD.U32 R91, R81, 0x10000, RZ ;  /* 0x00010000515b2824 */ /* 0x000fe400078e00ff */
[----:B------:R-:W-:Y:S01]  /*2520*/  IMAD.U32 R145, R88, 0x10000, RZ ;  /* 0x0001000058917824 */ /* 0x000fe200078e00ff */
[----:B------:R-:W-:Y:S01]  /*2530*/  @P2 SHF.L.U32 R88, R72, 0x10, RZ ;  /* 0x0000001048582819 */ /* 0x000fe200000006ff */
[----:B-1----:R-:W-:Y:S01]  /*2540*/  @P2 FMUL.FTZ R90, R89, R90 ;  /* 0x0000005a595a2220 */ /* 0x002fe20000410000 */
[----:B------:R-:W-:Y:S02]  /*2550*/  @P2 SHF.L.U32 R89, R13, 0x10, RZ ;  /* 0x000000100d592819 */ /* 0x000fe400000006ff */
[----:B------:R-:W1:Y:S01]  /*2560*/  @P2 LDC R151, c[0x0][0x40c] ;  /* 0x00010300ff972b82 */ /* 0x000e620000000800 */
[----:B------:R-:W-:Y:S01]  /*2570*/  @P2 FFMA.FTZ R149, R96, R88, R149 ;  /* 0x0000005860952223 */ /* 0x000fe20000010095 */
[----:B------:R-:W-:Y:S01]  /*2580*/  @P2 SHF.L.U32 R88, R73, 0x10, RZ ;  /* 0x0000001049582819 */ /* 0x000fe200000006ff */
[----:B------:R-:W-:Y:S01]  /*2590*/  @P2 FFMA.FTZ R145, R90, R89, R145 ;  /* 0x000000595a912223 */ /* 0x000fe20000010091 */
[----:B------:R-:W-:Y:S01]  /*25a0*/  @P2 PRMT R90, R81, 0x7632, R90 ;  /* 0x00007632515a2816 */ /* 0x000fe2000000005a */
[----:B--2---:R-:W-:Y:S01]  /*25b0*/  @P2 FMUL.FTZ R91, R91, R134 ;  /* 0x000000865b5b2220 */ /* 0x004fe20000410000 */
[----:B------:R-:W-:-:S02]  /*25c0*/  PRMT R89, R85, 0x7632, R89 ;  /* 0x0000763255597816 */ /* 0x000fc40000000059 */
[----:B------:R-:W2:Y:S01]  /*25d0*/  @P2 LDC R96, c[0x0][0x40c] ;  /* 0x00010300ff602b82 */ /* 0x000ea20000000800 */
[----:B------:R-:W-:Y:S01]  /*25e0*/  @P2 SHF.L.U32 R90, R90, 0x10, RZ ;  /* 0x000000105a5a2819 */ /* 0x000fe200000006ff */
[----:B------:R-:W-:Y:S01]  /*25f0*/  @P2 FFMA.FTZ R146, R91, R88, R146 ;  /* 0x000000585b922223 */ /* 0x000fe20000010092 */
[----:B------:R-:W-:Y:S01]  /*2600*/  @P2 SHF.L.U32 R88, R14, 0x10, RZ ;  /* 0x000000100e582819 */ /* 0x000fe200000006ff */
[----:B------:R-:W-:Y:S01]  /*2610*/  IMAD.U32 R143, R89, 0x10000, RZ ;  /* 0x00010000598f7824 */ /* 0x000fe200078e00ff */
[----:B------:R-:W-:Y:S02]  /*2620*/  @P2 SHF.L.U32 R91, R82, 0x10, RZ ;  /* 0x00000010525b2819 */ /* 0x000fe400000006ff */
[----:B------:R-:W-:Y:S01]  /*2630*/  PRMT R89, R86, 0x7632, R89 ;  /* 0x0000763256597816 */ /* 0x000fe20000000059 */
[----:B------:R-:W3:Y:S01]  /*2640*/  @P2 LDC R134, c[0x0][0x40c] ;  /* 0x00010300ff862b82 */ /* 0x000ee20000000800 */
[----:B0-----:R-:W-:-:S03]  /*2650*/  @P2 FMUL.FTZ R90, R90, R97 ;  /* 0x000000615a5a2220 */ /* 0x001fc60000410000 */
[----:B------:R-:W-:Y:S02]  /*2660*/  IMAD.U32 R144, R89, 0x10000, RZ ;  /* 0x0001000059907824 */ /* 0x000fe400078e00ff */
[----:B------:R-:W-:Y:S01]  /*2670*/  @P2 FFMA.FTZ R143, R90, R88, R143 ;  /* 0x000000585a8f2223 */ /* 0x000fe2000001008f */
[----:B------:R-:W-:Y:S01]  /*2680*/  @P2 PRMT R90, R82, 0x7632, R90 ;  /* 0x00007632525a2816 */ /* 0x000fe2000000005a */
[----:B------:R-:W0:Y:S01]  /*2690*/  @P2 LDC R97, c[0x0][0x40c] ;  /* 0x00010300ff612b82 */ /* 0x000e220000000800 */
[----:B------:R-:W-:Y:S02]  /*26a0*/  @P2 SHF.L.U32 R88, R74, 0x10, RZ ;  /* 0x000000104a582819 */ /* 0x000fe400000006ff */
[----:B------:R-:W-:Y:S01]  /*26b0*/  @P2 SHF.L.U32 R90, R90, 0x10, RZ ;  /* 0x000000105a5a2819 */ /* 0x000fe200000006ff */
[----:B--2---:R-:W-:Y:S01]  /*26c0*/  @P2 FMUL.FTZ R96, R91, R96 ;  /* 0x000000605b602220 */ /* 0x004fe20000410000 */
[----:B------:R-:W-:-:S03]  /*26d0*/  @P2 PRMT R91, R83, 0x7632, R91 ;  /* 0x00007632535b2816 */ /* 0x000fc6000000005b */
[----:B-1----:R-:W-:Y:S01]  /*26e0*/  @P2 FMUL.FTZ R89, R90, R151 ;  /* 0x000000975a592220 */ /* 0x002fe20000410000 */
[----:B------:R-:W-:Y:S02]  /*26f0*/  @P2 IMAD.U32 R90, R83, 0x10000, RZ ;  /* 0x00010000535a2824 */ /* 0x000fe400078e00ff */
[----:B------:R-:W-:Y:S01]  /*2700*/  @P2 FFMA.FTZ R147, R96, R88, R147 ;  /* 0x0000005860932223 */ /* 0x000fe20000010093 */
[----:B------:R-:W-:Y:S02]  /*2710*/  @P2 SHF.L.U32 R88, R15, 0x10, RZ ;  /* 0x000000100f582819 */ /* 0x000fe400000006ff */
[----:B------:R-:W-:Y:S02]  /*2720*/  @P2 SHF.L.U32 R91, R91, 0x10, RZ ;  /* 0x000000105b5b2819 */ /* 0x000fe400000006ff */
[----:B------:R-:W-:Y:S01]  /*2730*/  F2FP.BF16.F32.PACK_AB R96, RZ, R143 ;  /* 0x0000008fff60723e */ /* 0x000fe200000010ff */
[----:B------:R-:W-:Y:S01]  /*2740*/  @P2 FFMA.FTZ R144, R89, R88, R144 ;  /* 0x0000005859902223 */ /* 0x000fe20000010090 */
[----:B------:R-:W-:Y:S01]  /*2750*/  PRMT R88, R87, 0x7632, R88 ;  /* 0x0000763257587816 */ /* 0x000fe20000000058 */
[----:B---3--:R-:W-:Y:S01]  /*2760*/  @P2 FMUL.FTZ R91, R91, R134 ;  /* 0x000000865b5b2220 */ /* 0x008fe20000410000 */
[----:B------:R-:W-:-:S02]  /*2770*/  @P2 SHF.L.U32 R89, R16, 0x10, RZ ;  /* 0x0000001010592819 */ /* 0x000fc400000006ff */
[----:B------:R-:W-:Y:S01]  /*2780*/  F2FP.BF16.F32.PACK_AB R150, RZ, R144 ;  /* 0x00000090ff96723e */ /* 0x000fe200000010ff */
[----:B------:R-:W-:Y:S01]  /*2790*/  IMAD.U32 R134, R88, 0x10000, RZ ;  /* 0x0001000058867824 */ /* 0x000fe200078e00ff */
[----:B------:R-:W-:Y:S01]  /*27a0*/  @P2 SHF.L.U32 R88, R75, 0x10, RZ ;  /* 0x000000104b582819 */ /* 0x000fe200000006ff */
[----:B0-----:R-:W-:Y:S01]  /*27b0*/  @P2 FMUL.FTZ R97, R90, R97 ;  /* 0x000000615a612220 */ /* 0x001fe20000410000 */
[----:B------:R-:W-:Y:S01]  /*27c0*/  F2FP.BF16.F32.PACK_AB R90, RZ, R146 ;  /* 0x00000092ff5a723e */ /* 0x000fe200000010ff */
[----:B------:R-:W-:Y:S01]  /*27d0*/  @P2 FFMA.FTZ R134, R91, R89, R134 ;  /* 0x000000595b862223 */ /* 0x000fe20000010086 */
[----:B------:R-:W-:Y:S01]  /*27e0*/  F2FP.BF16.F32.PACK_AB R89, RZ, R145 ;  /* 0x00000091ff59723e */ /* 0x000fe200000010ff */
[----:B------:R-:W-:Y:S01]  /*27f0*/  @P2 FFMA.FTZ R148, R97, R88, R148 ;  /* 0x0000005861942223 */ /* 0x000fe20000010094 */
        /* <DEDUP_REMOVED lines=9> */
.L_x_219:
[----:B--2---:R-:W0:Y:S01]  /*2890*/  @P1 LDC R97, c[0x0][0x40c] ;  /* 0x00010300ff611b82 */ /* 0x004e220000000800 */
[C---:B-----5:R-:W-:Y:S02]  /*28a0*/  @P1 PRMT R88, R80.reuse, 0x7632, R88 ;  /* 0x0000763250581816 */ /* 0x060fe40000000058 */
[----:B------:R-:W-:Y:S02]  /*28b0*/  CS2R R144, SRZ ;  /* 0x0000000000907805 */ /* 0x000fe4000001ff00 */
[----:B------:R-:W-:Y:S02]  /*28c0*/  @P1 SHF.L.U32 R89, R80, 0x10, RZ ;  /* 0x0000001050591819 */ /* 0x000fe400000006ff */
[----:B------:R-:W-:Y:S02]  /*28d0*/  CS2R R148, SRZ ;  /* 0x0000000000947805 */ /* 0x000fe4000001ff00 */
[----:B------:R-:W-:Y:S01]  /*28e0*/  @P1 SHF.L.U32 R143, R13, 0x10, RZ ;  /* 0x000000100d8f1819 */ /* 0x000fe200000006ff */
[----:B------:R-:W-:Y:S01]  /*28f0*/  @P1 IMAD.U32 R88, R88, 0x10000, RZ ;  /* 0x0001000058581824 */ /* 0x000fe200078e00ff */
[----:B------:R-:W-:Y:S01]  /*2900*/  @P1 SHF.L.U32 R91, R72, 0x10, RZ ;  /* 0x00000010485b1819 */ /* 0x000fe200000006ff */
[----:B------:R-:W1:Y:S08]  /*2910*/  @P1 LDC R90, c[0x0][0x40c] ;  /* 0x00010300ff5a1b82 */ /* 0x000e700000000800 */
[----:B------:R-:W2:Y:S08]  /*2920*/  @P1 LDC R147, c[0x0][0x40c] ;  /* 0x00010300ff931b82 */ /* 0x000eb00000000800 */
[----:B------:R-:W3:Y:S01]  /*2930*/  @P1 LDC R96, c[0x0][0x40c] ;  /* 0x00010300ff601b82 */ /* 0x000ee20000000800 */
[----:B0-----:R-:W-:-:S04]  /*2940*/  @P1 FMUL.FTZ R88, R88, R97 ;  /* 0x0000006158581220 */ /* 0x001fc80000410000 */
[----:B------:R-:W-:Y:S01]  /*2950*/  @P1 FMUL.FTZ R145, R143, R88 ;  /* 0x000000588f911220 */ /* 0x000fe20000410000 */
[----:B------:R-:W-:Y:S02]  /*2960*/  @P1 SHF.L.U32 R88, R81, 0x10, RZ ;  /* 0x0000001051581819 */ /* 0x000fe400000006ff */
[----:B------:R-:W0:Y:S01]  /*2970*/  @P1 LDC R151, c[0x0][0x40c] ;  /* 0x00010300ff971b82 */ /* 0x000e220000000800 */
[----:B-1----:R-:W-:Y:S01]  /*2980*/  @P1 FMUL.FTZ R90, R89, R90 ;  /* 0x0000005a595a1220 */ /* 0x002fe20000410000 */
[----:B------:R-:W-:Y:S02]  /*2990*/  @P1 PRMT R89, R81, 0x7632, R89 ;  /* 0x0000763251591816 */ /* 0x000fe40000000059 */
[----:B------:R-:W-:Y:S01]  /*29a0*/  MOV R143, RZ ;  /* 0x000000ff008f7202 */ /* 0x000fe20000000f00 */
[----:B------:R-:W-:Y:S01]  /*29b0*/  @P1 FMUL.FTZ R149, R90, R91 ;  /* 0x0000005b5a951220 */ /* 0x000fe20000410000 */
[----:B------:R-:W-:Y:S01]  /*29c0*/  @P1 SHF.L.U32 R91, R73, 0x10, RZ ;  /* 0x00000010495b1819 */ /* 0x000fe200000006ff */
[----:B------:R-:W-:Y:S01]  /*29d0*/  @P1 IMAD.U32 R89, R89, 0x10000, RZ ;  /* 0x0001000059591824 */ /* 0x000fe200078e00ff */
[----:B------:R-:W1:Y:S01]  /*29e0*/  @P1 LDC R97, c[0x0][0x40c] ;  /* 0x00010300ff611b82 */ /* 0x000e620000000800 */
[----:B--2---:R-:W-:Y:S01]  /*29f0*/  @P1 FMUL.FTZ R88, R88, R147 ;  /* 0x0000009358581220 */ /* 0x004fe20000410000 */
[----:B------:R-:W-:-:S02]  /*2a00*/  @P1 SHF.L.U32 R90, R14, 0x10, RZ ;  /* 0x000000100e5a1819 */ /* 0x000fc400000006ff */
[----:B------:R-:W-:Y:S02]  /*2a10*/  CS2R R146, SRZ ;  /* 0x0000000000927805 */ /* 0x000fe4000001ff00 */
[----:B------:R-:W-:Y:S01]  /*2a20*/  @P1 FMUL.FTZ R146, R88, R91 ;  /* 0x0000005b58921220 */ /* 0x000fe20000410000 */
[C---:B------:R-:W-:Y:S01]  /*2a30*/  @P1 PRMT R88, R82.reuse, 0x7632, R88 ;  /* 0x0000763252581816 */ /* 0x040fe20000000058 */
[----:B------:R-:W2:Y:S01]  /*2a40*/  @P1 LDC R153, c[0x0][0x40c] ;  /* 0x00010300ff991b82 */ /* 0x000ea20000000800 */
[----:B---3--:R-:W-:Y:S01]  /*2a50*/  @P1 FMUL.FTZ R89, R89, R96 ;  /* 0x0000006059591220 */ /* 0x008fe20000410000 */
[----:B------:R-:W-:Y:S01]  /*2a60*/  @P1 IMAD.U32 R96, R82, 0x10000, RZ ;  /* 0x0001000052601824 */ /* 0x000fe200078e00ff */
[----:B------:R-:W-:Y:S02]  /*2a70*/  @P1 SHF.L.U32 R91, R74, 0x10, RZ ;  /* 0x000000104a5b1819 */ /* 0x000fe400000006ff */
[----:B------:R-:W-:Y:S01]  /*2a80*/  @P1 FMUL.FTZ R143, R90, R89 ;  /* 0x000000595a8f1220 */ /* 0x000fe20000410000 */
[----:B------:R-:W-:-:S02]  /*2a90*/  @P1 PRMT R89, R83, 0x7632, R89 ;  /* 0x0000763253591816 */ /* 0x000fc40000000059 */
[----:B------:R-:W3:Y:S01]  /*2aa0*/  @P1 LDC R134, c[0x0][0x40c] ;  /* 0x00010300ff861b82 */ /* 0x000ee20000000800 */
[----:B------:R-:W-:Y:S01]  /*2ab0*/  @P1 SHF.L.U32 R88, R88, 0x10, RZ ;  /* 0x0000001058581819 */ /* 0x000fe200000006ff */
[----:B0-----:R-:W-:Y:S01]  /*2ac0*/  @P1 FMUL.FTZ R96, R96, R151 ;  /* 0x0000009760601220 */ /* 0x001fe20000410000 */
[----:B------:R-:W-:Y:S01]  /*2ad0*/  @P1 SHF.L.U32 R90, R83, 0x10, RZ ;  /* 0x00000010535a1819 */ /* 0x000fe200000006ff */
[----:B------:R-:W-:Y:S02]  /*2ae0*/  @P1 IMAD.U32 R89, R89, 0x10000, RZ ;  /* 0x0001000059591824 */ /* 0x000fe400078e00ff */
[----:B------:R-:W-:Y:S01]  /*2af0*/  @P1 FMUL.FTZ R147, R96, R91 ;  /* 0x0000005b60931220 */ /* 0x000fe20000410000 */
[----:B------:R-:W-:Y:S01]  /*2b00*/  @P1 SHF.L.U32 R91, R15, 0x10, RZ ;  /* 0x000000100f5b1819 */ /* 0x000fe200000006ff */
[----:B-1----:R-:W-:Y:S01]  /*2b10*/  @P1 FMUL.FTZ R88, R88, R97 ;  /* 0x0000006158581220 */ /* 0x002fe20000410000 */
[----:B------:R-:W-:Y:S01]  /*2b20*/  @P1 SHF.L.U32 R97, R75, 0x10, RZ ;  /* 0x000000104b611819 */ /* 0x000fe200000006ff */
[----:B------:R-:W-:-:S02]  /*2b30*/  @P1 IMAD.U32 R96, R16, 0x10000, RZ ;  /* 0x0001000010601824 */ /* 0x000fc400078e00ff */
[----:B------:R-:W-:Y:S01]  /*2b40*/  @P1 FMUL.FTZ R144, R91, R88 ;  /* 0x000000585b901220 */ /* 0x000fe20000410000 */
[----:B------:R-:W-:Y:S02]  /*2b50*/  F2FP.BF16.F32.PACK_AB R88, RZ, R149 ;  /* 0x00000095ff58723e */ /* 0x000fe400000010ff */
[----:B------:R-:W-:Y:S01]  /*2b60*/  F2FP.BF16.F32.PACK_AB R91, RZ, R143 ;  /* 0x0000008fff5b723e */ /* 0x000fe200000010ff */
[----:B--2---:R-:W-:-:S04]  /*2b70*/  @P1 FMUL.FTZ R90, R90, R153 ;  /* 0x000000995a5a1220 */ /* 0x004fc80000410000 */
[----:B------:R-:W-:Y:S01]  /*2b80*/  @P1 FMUL.FTZ R148, R90, R97 ;  /* 0x000000615a941220 */ /* 0x000fe20000410000 */
[----:B------:R-:W-:Y:S02]  /*2b90*/  F2FP.BF16.F32.PACK_AB R90, RZ, R146 ;  /* 0x00000092ff5a723e */ /* 0x000fe400000010ff */
[----:B------:R-:W-:Y:S01]  /*2ba0*/  F2FP.BF16.F32.PACK_AB R97, RZ, R144 ;  /* 0x00000090ff61723e */ /* 0x000fe200000010ff */
[----:B---3--:R-:W-:Y:S01]  /*2bb0*/  @P1 FMUL.FTZ R89, R89, R134 ;  /* 0x0000008659591220 */ /* 0x008fe20000410000 */
[----:B------:R-:W-:Y:S01]  /*2bc0*/  HFMA2 R134, -RZ, RZ, 0, 0 ;  /* 0x00000000ff867431 */ /* 0x000fe200000001ff */
[----:B------:R-:W-:Y:S02]  /*2bd0*/  F2FP.BF16.F32.PACK_AB R150, RZ, R148 ;  /* 0x00000094ff96723e */ /* 0x000fe400000010ff */
[----:B------:R-:W-:Y:S01]  /*2be0*/  @P1 FMUL.FTZ R134, R96, R89 ;  /* 0x0000005960861220 */ /* 0x000fe20000410000 */
[----:B------:R-:W-:Y:S02]  /*2bf0*/  F2FP.BF16.F32.PACK_AB R89, RZ, R145 ;  /* 0x00000091ff59723e */ /* 0x000fe400000010ff */
[----:B------:R-:W-:-:S02]  /*2c00*/  F2FP.BF16.F32.PACK_AB R96, RZ, R147 ;  /* 0x00000093ff60723e */ /* 0x000fc400000010ff */
[----:B------:R-:W-:Y:S02]  /*2c10*/  F2FP.BF16.F32.PACK_AB R151, RZ, R134 ;  /* 0x00000086ff97723e */ /* 0x000fe400000010ff */
[----:B------:R-:W-:Y:S02]  /*2c20*/  PRMT R88, R88, 0x5410, R89 ;  /* 0x0000541058587816 */ /* 0x000fe40000000059 */
[----:B------:R-:W-:Y:S02]  /*2c30*/  PRMT R89, R90, 0x5410, R91 ;  /* 0x000054105a597816 */ /* 0x000fe4000000005b */
[----:B------:R-:W-:Y:S02]  /*2c40*/  PRMT R90, R96, 0x5410, R97 ;  /* 0x00005410605a7816 */ /* 0x000fe40000000061 */
[----:B------:R-:W-:-:S07]  /*2c50*/  PRMT R91, R150, 0x5410, R151 ;  /* 0x00005410965b7816 */ /* 0x000fce0000000097 */
.L_x_220:
[----:B------:R-:W0:Y:S01]  /*2c60*/  @P1 LDC.64 R150, c[0x0][0x390] ;  /* 0x0000e400ff961b82 */ /* 0x000e220000000a00 */
[C---:B------:R-:W-:Y:S02]  /*2c70*/  IADD3 R155, PT, PT, R129.reuse, 0x180, RZ ;  /* 0x00000180819b7810 */ /* 0x040fe40007ffe0ff */
[----:B------:R-:W-:Y:S02]  /*2c80*/  @P1 IADD3 R153, PT, PT, R152, 0x200, RZ ;  /* 0x0000020098991810 */ /* 0x000fe40007ffe0ff */
[----:B------:R-:W-:Y:S01]  /*2c90*/  IADD3 R159, PT, PT, R129, 0x200, RZ ;  /* 0x00000200819f7810 */ /* 0x000fe20007ffe0ff */
        /* <DEDUP_REMOVED lines=8> */
[----:B------:R-:W-:Y:S01]  /*2d20*/  UISETP.GT.AND UP1, UPT, UR14, URZ, UPT ;  /* 0x000000ff0e00728c */ /* 0x000fe2000bf24270 */
[----:B-----5:R-:W-:Y:S01]  /*2d30*/  IMAD.U32 R153, R84, 0x10000, RZ ;  /* 0x0001000054997824 */ /* 0x020fe200078e00ff */
[----:B--2---:R-:W-:Y:S02]  /*2d40*/  SHF.L.U32 R150, R85, 0x10, RZ ;  /* 0x0000001055967819 */ /* 0x004fe400000006ff */
[----:B------:R-:W-:Y:S02]  /*2d50*/  SHF.L.U32 R151, R86, 0x10, RZ ;  /* 0x0000001056977819 */ /* 0x000fe400000006ff */
[----:B------:R-:W-:Y:S02]  /*2d60*/  PLOP3.LUT P0, PT, PT, PT, UP1, 0x80, 0x8 ;  /* 0x000000000008781c */ /* 0x000fe40003f0f018 */
[----:B------:R-:W-:-:S03]  /*2d70*/  SHF.L.U32 R152, R87, 0x10, RZ ;  /* 0x0000001057987819 */ /* 0x000fc600000006ff */
[----:B------:R-:W0:Y:S01]  /*2d80*/  @UP1 LDCU UR4, c[0x0][0x40c] ;  /* 0x00008180ff0417ac */ /* 0x000e220008000800 */
[----:B------:R-:W1:Y:S01]  /*2d90*/  @UP1 LDCU UR5, c[0x0][0x40c] ;  /* 0x00008180ff0517ac */ /* 0x000e620008000800 */
[----:B------:R-:W2:Y:S06]  /*2da0*/  @UP1 LDCU UR14, c[0x0][0x40c] ;  /* 0x00008180ff0e17ac */ /* 0x000eac0008000800 */
[----:B------:R-:W-:Y:S02]  /*2db0*/  @P0 SHF.L.U32 R89, R80, 0x10, RZ ;  /* 0x0000001050590819 */ /* 0x000fe400000006ff */
[----:B------:R-:W-:Y:S01]  /*2dc0*/  @P0 SHF.L.U32 R88, R76, 0x10, RZ ;  /* 0x000000104c580819 */ /* 0x000fe200000006ff */
[----:B------:R-:W3:Y:S02]  /*2dd0*/  @UP1 LDCU UR22, c[0x0][0x40c] ;  /* 0x00008180ff1617ac */ /* 0x000ee40008000800 */
[----:B0-----:R-:W-:Y:S01]  /*2de0*/  @P0 FMUL.FTZ R90, R89, UR4 ;  /* 0x00000004595a0c20 */ /* 0x001fe20008410000 */
[----:B------:R-:W-:Y:S01]  /*2df0*/  @P0 IMAD.U32 R89, R81, 0x10000, RZ ;  /* 0x0001000051590824 */ /* 0x000fe200078e00ff */
[----:B------:R-:W0:Y:S02]  /*2e00*/  @UP1 LDCU UR4, c[0x0][0x40c] ;  /* 0x00008180ff0417ac */ /* 0x000e240008000800 */
[----:B------:R-:W-:Y:S01]  /*2e10*/  @P0 FFMA.FTZ R153, R90, R88, R153 ;  /* 0x000000585a990223 */ /* 0x000fe20000010099 */
[----:B------:R-:W-:Y:S01]  /*2e20*/  @P0 SHF.L.U32 R88, R77, 0x10, RZ ;  /* 0x000000104d580819 */ /* 0x000fe200000006ff */
[----:B-1----:R-:W-:Y:S01]  /*2e30*/  @P0 FMUL.FTZ R89, R89, UR5 ;  /* 0x0000000559590c20 */ /* 0x002fe20008410000 */
[----:B------:R-:W-:Y:S01]  /*2e40*/  @P0 SHF.L.U32 R90, R82, 0x10, RZ ;  /* 0x00000010525a0819 */ /* 0x000fe200000006ff */
[----:B------:R-:W1:Y:S02]  /*2e50*/  @UP1 LDCU UR5, c[0x0][0x40c] ;  /* 0x00008180ff0517ac */ /* 0x000e640008000800 */
[----:B------:R-:W-:Y:S01]  /*2e60*/  @P0 FFMA.FTZ R150, R89, R88, R150 ;  /* 0x0000005859960223 */ /* 0x000fe20000010096 */
[----:B------:R-:W-:-:S02]  /*2e70*/  @P0 IMAD.U32 R88, R78, 0x10000, RZ ;  /* 0x000100004e580824 */ /* 0x000fc400078e00ff */
[----:B--2---:R-:W-:Y:S01]  /*2e80*/  @P0 FMUL.FTZ R90, R90, UR14 ;  /* 0x0000000e5a5a0c20 */ /* 0x004fe20008410000 */
[----:B------:R-:W-:-:S03]  /*2e90*/  @P0 SHF.L.U32 R89, R83, 0x10, RZ ;  /* 0x0000001053590819 */ /* 0x000fc600000006ff */
[----:B------:R-:W-:Y:S01]  /*2ea0*/  @P0 FFMA.FTZ R151, R90, R88, R151 ;  /* 0x000000585a970223 */ /* 0x000fe20000010097 */
[----:B------:R-:W-:Y:S01]  /*2eb0*/  @P0 SHF.L.U32 R88, R79, 0x10, RZ ;  /* 0x000000104f580819 */ /* 0x000fe200000006ff */
[----:B---3--:R-:W-:Y:S01]  /*2ec0*/  @P0 FMUL.FTZ R89, R89, UR22 ;  /* 0x0000001659590c20 */ /* 0x008fe20008410000 */
[----:B------:R-:W-:Y:S02]  /*2ed0*/  F2FP.BF16.F32.PACK_AB R90, RZ, R150 ;  /* 0x00000096ff5a723e */ /* 0x000fe400000010ff */
[----:B------:R-:W-:Y:S01]  /*2ee0*/  F2FP.BF16.F32.PACK_AB R97, RZ, R151 ;  /* 0x00000097ff61723e */ /* 0x000fe200000010ff */
[----:B------:R-:W-:Y:S01]  /*2ef0*/  @P0 FFMA.FTZ R152, R89, R88, R152 ;  /* 0x0000005859980223 */ /* 0x000fe20000010098 */
[----:B------:R-:W-:Y:S02]  /*2f00*/  @P0 PRMT R89, R80, 0x7632, R89 ;  /* 0x0000763250590816 */ /* 0x000fe40000000059 */
[----:B------:R-:W-:Y:S02]  /*2f10*/  PRMT R88, R84, 0x7632, R88 ;  /* 0x0000763254587816 */ /* 0x000fe40000000058 */
[----:B------:R-:W-:Y:S01]  /*2f20*/  F2FP.BF16.F32.PACK_AB R158, RZ, R152 ;  /* 0x00000098ff9e723e */ /* 0x000fe200000010ff */
[----:B------:R-:W-:Y:S01]  /*2f30*/  @P0 IMAD.U32 R89, R89, 0x10000, RZ ;  /* 0x0001000059590824 */ /* 0x000fe200078e00ff */
[----:B------:R-:W-:-:S03]  /*2f40*/  SHF.L.U32 R157, R88, 0x10, RZ ;  /* 0x00000010589d7819 */ /* 0x000fc600000006ff */
[----:B0-----:R-:W-:Y:S01]  /*2f50*/  @P0 FMUL.FTZ R88, R89, UR4 ;  /* 0x0000000459580c20 */ /* 0x001fe20008410000 */
[----:B------:R-:W-:Y:S01]  /*2f60*/  @P0 SHF.L.U32 R89, R17, 0x10, RZ ;  /* 0x0000001011590819 */ /* 0x000fe200000006ff */
[----:B------:R-:W0:Y:S04]  /*2f70*/  @UP1 LDCU UR4, c[0x0][0x40c] ;  /* 0x00008180ff0417ac */ /* 0x000e280008000800 */
[----:B------:R-:W-:Y:S01]  /*2f80*/  @P0 FFMA.FTZ R157, R88, R89, R157 ;  /* 0x00000059589d0223 */ /* 0x000fe2000001009d */
[----:B------:R-:W-:Y:S02]  /*2f90*/  @P0 PRMT R89, R81, 0x7632, R89 ;  /* 0x0000763251590816 */ /* 0x000fe40000000059 */
[----:B------:R-:W-:Y:S02]  /*2fa0*/  PRMT R88, R85, 0x7632, R88 ;  /* 0x0000763255587816 */ /* 0x000fe40000000058 */
[----:B------:R-:W-:-:S03]  /*2fb0*/  @P0 SHF.L.U32 R89, R89, 0x10, RZ ;  /* 0x0000001059590819 */ /* 0x000fc600000006ff */
[----:B------:R-:W-:Y:S01]  /*2fc0*/  IMAD.U32 R156, R88, 0x10000, RZ ;  /* 0x00010000589c7824 */ /* 0x000fe200078e00ff */
[----:B------:R-:W-:Y:S01]  /*2fd0*/  @P0 SHF.L.U32 R88, R18, 0x10, RZ ;  /* 0x0000001012580819 */ /* 0x000fe200000006ff */
[----:B-1----:R-:W-:Y:S01]  /*2fe0*/  @P0 FMUL.FTZ R89, R89, UR5 ;  /* 0x0000000559590c20 */ /* 0x002fe20008410000 */
[----:B------:R-:W1:Y:S03]  /*2ff0*/  @UP1 LDCU UR5, c[0x0][0x40c] ;  /* 0x00008180ff0517ac */ /* 0x000e660008000800 */
[----:B------:R-:W-:Y:S01]  /*3000*/  @P0 FFMA.FTZ R156, R89, R88, R156 ;  /* 0x00000058599c0223 */ /* 0x000fe2000001009c */
[----:B------:R-:W-:Y:S02]  /*3010*/  @P0 PRMT R89, R82, 0x7632, R89 ;  /* 0x0000763252590816 */ /* 0x000fe40000000059 */
[----:B------:R-:W-:Y:S02]  /*3020*/  PRMT R88, R86, 0x7632, R88 ;  /* 0x0000763256587816 */ /* 0x000fe40000000058 */
[----:B------:R-:W-:-:S02]  /*3030*/  @P0 SHF.L.U32 R89, R89, 0x10, RZ ;  /* 0x0000001059590819 */ /* 0x000fc400000006ff */
[----:B------:R-:W-:Y:S02]  /*3040*/  SHF.L.U32 R155, R88, 0x10, RZ ;  /* 0x00000010589b7819 */ /* 0x000fe400000006ff */
[----:B------:R-:W-:Y:S01]  /*3050*/  F2FP.BF16.F32.PACK_AB R96, RZ, R156 ;  /* 0x0000009cff60723e */ /* 0x000fe200000010ff */
[----:B0-----:R-:W-:Y:S01]  /*3060*/  @P0 FMUL.FTZ R88, R89, UR4 ;  /* 0x0000000459580c20 */ /* 0x001fe20008410000 */
[----:B------:R-:W-:-:S04]  /*3070*/  @P0 IMAD.U32 R89, R19, 0x10000, RZ ;  /* 0x0001000013590824 */ /* 0x000fc800078e00ff */
[----:B------:R-:W-:Y:S01]  /*3080*/  @P0 FFMA.FTZ R155, R88, R89, R155 ;  /* 0x00000059589b0223 */ /* 0x000fe2000001009b */
[----:B------:R-:W-:Y:S02]  /*3090*/  @P0 PRMT R89, R83, 0x7632, R89 ;  /* 0x0000763253590816 */ /* 0x000fe40000000059 */
[----:B------:R-:W-:Y:S02]  /*30a0*/  PRMT R88, R87, 0x7632, R88 ;  /* 0x0000763257587816 */ /* 0x000fe40000000058 */
[----:B------:R-:W-:Y:S02]  /*30b0*/  @P0 SHF.L.U32 R89, R89, 0x10, RZ ;  /* 0x0000001059590819 */ /* 0x000fe400000006ff */
[----:B------:R-:W-:Y:S02]  /*30c0*/  SHF.L.U32 R154, R88, 0x10, RZ ;  /* 0x00000010589a7819 */ /* 0x000fe400000006ff */
[----:B------:R-:W-:Y:S01]  /*30d0*/  @P0 SHF.L.U32 R88, R108, 0x10, RZ ;  /* 0x000000106c580819 */ /* 0x000fe200000006ff */
[----:B-1----:R-:W-:Y:S01]  /*30e0*/  @P0 FMUL.FTZ R89, R89, UR5 ;  /* 0x0000000559590c20 */ /* 0x002fe20008410000 */
[----:B------:R-:W-:-:S03]  /*30f0*/  F2FP.BF16.F32.PACK_AB R129, RZ, R155 ;  /* 0x0000009bff81723e */ /* 0x000fc600000010ff */
[----:B------:R-:W-:Y:S01]  /*3100*/  @P0 FFMA.FTZ R154, R89, R88, R154 ;  /* 0x00000058599a0223 */ /* 0x000fe2000001009a */
        /* <DEDUP_REMOVED lines=8> */
.L_x_221:
[----:B--2---:R-:W0:Y:S01]  /*3190*/  @P1 LDC R91, c[0x0][0x40c] ;  /* 0x00010300ff5b1b82 */ /* 0x004e220000000800 */
[C---:B-----5:R-:W-:Y:S01]  /*31a0*/  @P1 PRMT R88, R80.reuse, 0x7632, R88 ;  /* 0x0000763250581816 */ /* 0x060fe20000000058 */
[----:B------:R-:W-:Y:S01]  /*31b0*/  @P1 IMAD.U32 R89, R80, 0x10000, RZ ;  /* 0x0001000050591824 */ /* 0x000fe200078e00ff */
[----:B------:R-:W-:Y:S02]  /*31c0*/  CS2R R156, SRZ ;  /* 0x00000000009c7805 */ /* 0x000fe4000001ff00 */
[----:B------:R-:W-:Y:S02]  /*31d0*/  CS2R R152, SRZ ;  /* 0x0000000000987805 */ /* 0x000fe4000001ff00 */
[----:B------:R-:W-:Y:S02]  /*31e0*/  @P1 SHF.L.U32 R88, R88, 0x10, RZ ;  /* 0x0000001058581819 */ /* 0x000fe400000006ff */
[----:B------:R-:W-:Y:S02]  /*31f0*/  CS2R R150, SRZ ;  /* 0x0000000000967805 */ /* 0x000fe4000001ff00 */
[----:B------:R-:W-:Y:S01]  /*3200*/  CS2R R154, SRZ ;  /* 0x00000000009a7805 */ /* 0x000fe2000001ff00 */
[----:B------:R-:W1:Y:S08]  /*3210*/  @P1 LDC R90, c[0x0][0x40c] ;  /* 0x00010300ff5a1b82 */ /* 0x000e700000000800 */
[----:B------:R-:W2:Y:S08]  /*3220*/  @P1 LDC R96, c[0x0][0x40c] ;  /* 0x00010300ff601b82 */ /* 0x000eb00000000800 */
[----:B------:R-:W3:Y:S01]  /*3230*/  @P1 LDC R97, c[0x0][0x40c] ;  /* 0x00010300ff611b82 */ /* 0x000ee20000000800 */
[----:B0-----:R-:W-:Y:S01]  /*3240*/  @P1 FMUL.FTZ R88, R88, R91 ;  /* 0x0000005b58581220 */ /* 0x001fe20000410000 */
[----:B------:R-:W-:-:S05]  /*3250*/  @P1 SHF.L.U32 R91, R17, 0x10, RZ ;  /* 0x00000010115b1819 */ /* 0x000fca00000006ff */
[----:B------:R-:W-:Y:S01]  /*3260*/  @P1 FMUL.FTZ R157, R91, R88 ;  /* 0x000000585b9d1220 */ /* 0x000fe20000410000 */
[----:B-1----:R-:W-:Y:S01]  /*3270*/  @P1 FMUL.FTZ R89, R89, R90 ;  /* 0x0000005a59591220 */ /* 0x002fe20000410000 */
[----:B------:R-:W-:Y:S01]  /*3280*/  @P1 SHF.L.U32 R90, R76, 0x10, RZ ;  /* 0x000000104c5a1819 */ /* 0x000fe200000006ff */
[----:B------:R-:W0:Y:S01]  /*3290*/  @P1 LDC R91, c[0x0][0x40c] ;  /* 0x00010300ff5b1b82 */ /* 0x000e220000000800 */
[----:B------:R-:W-:-:S03]  /*32a0*/  @P1 PRMT R88, R81, 0x7632, R88 ;  /* 0x0000763251581816 */ /* 0x000fc60000000058 */
[----:B------:R-:W-:Y:S01]  /*32b0*/  @P1 FMUL.FTZ R153, R89, R90 ;  /* 0x0000005a59991220 */ /* 0x000fe20000410000 */
[----:B------:R-:W-:Y:S01]  /*32c0*/  @P1 IMAD.U32 R89, R81, 0x10000, RZ ;  /* 0x0001000051591824 */ /* 0x000fe200078e00ff */
[----:B------:R-:W-:Y:S02]  /*32d0*/  @P1 SHF.L.U32 R88, R88, 0x10, RZ ;  /* 0x0000001058581819 */ /* 0x000fe400000006ff */
[----:B------:R-:W-:Y:S01]  /*32e0*/  @P1 SHF.L.U32 R90, R77, 0x10, RZ ;  /* 0x000000104d5a1819 */ /* 0x000fe200000006ff */
[----:B--2---:R-:W-:-:S04]  /*32f0*/  @P1 FMUL.FTZ R89, R89, R96 ;  /* 0x0000006059591220 */ /* 0x004fc80000410000 */
[----:B------:R-:W-:Y:S01]  /*3300*/  @P1 FMUL.FTZ R150, R89, R90 ;  /* 0x0000005a59961220 */ /* 0x000fe20000410000 */
[----:B---3--:R-:W-:Y:S01]  /*3310*/  @P1 FMUL.FTZ R88, R88, R97 ;  /* 0x0000006158581220 */ /* 0x008fe20000410000 */
[----:B------:R-:W-:Y:S01]  /*3320*/  @P1 SHF.L.U32 R89, R18, 0x10, RZ ;  /* 0x0000001012591819 */ /* 0x000fe200000006ff */
[----:B------:R-:W1:Y:S02]  /*3330*/  @P1 LDC R97, c[0x0][0x40c] ;  /* 0x00010300ff611b82 */ /* 0x000e640000000800 */
[----:B------:R-:W-:Y:S02]  /*3340*/  F2FP.BF16.F32.PACK_AB R90, RZ, R150 ;  /* 0x00000096ff5a723e */ /* 0x000fe400000010ff */
[----:B------:R-:W-:Y:S01]  /*3350*/  @P1 FMUL.FTZ R156, R89, R88 ;  /* 0x00000058599c1220 */ /* 0x000fe20000410000 */
[----:B------:R-:W-:Y:S01]  /*3360*/  @P1 IMAD.U32 R88, R82, 0x10000, RZ ;  /* 0x0001000052581824 */ /* 0x000fe200078e00ff */
[----:B------:R-:W-:-:S03]  /*3370*/  @P1 SHF.L.U32 R89, R78, 0x10, RZ ;  /* 0x000000104e591819 */ /* 0x000fc600000006ff */
[----:B0-----:R-:W-:Y:S02]  /*3380*/  @P1 FMUL.FTZ R88, R88, R91 ;  /* 0x0000005b58581220 */ /* 0x001fe40000410000 */
[----:B------:R-:W0:Y:S02]  /*3390*/  @P1 LDC R91, c[0x0][0x40c] ;  /* 0x00010300ff5b1b82 */ /* 0x000e240000000800 */
[----:B------:R-:W-:Y:S01]  /*33a0*/  @P1 FMUL.FTZ R151, R88, R89 ;  /* 0x0000005958971220 */ /* 0x000fe20000410000 */
[----:B------:R-:W-:Y:S02]  /*33b0*/  @P1 PRMT R88, R82, 0x7632, R88 ;  /* 0x0000763252581816 */ /* 0x000fe40000000058 */
[----:B------:R-:W-:Y:S02]  /*33c0*/  @P1 SHF.L.U32 R89, R19, 0x10, RZ ;  /* 0x0000001013591819 */ /* 0x000fe400000006ff */
[----:B------:R-:W-:Y:S02]  /*33d0*/  @P1 SHF.L.U32 R88, R88, 0x10, RZ ;  /* 0x0000001058581819 */ /* 0x000fe400000006ff */
[----:B------:R-:W-:-:S03]  /*33e0*/  F2FP.BF16.F32.PACK_AB R96, RZ, R151 ;  /* 0x00000097ff60723e */ /* 0x000fc600000010ff */
[----:B-1----:R-:W-:Y:S02]  /*33f0*/  @P1 FMUL.FTZ R88, R88, R97 ;  /* 0x0000006158581220 */ /* 0x002fe40000410000 */
[----:B------:R-:W1:Y:S02]  /*3400*/  @P1 LDC R97, c[0x0][0x40c] ;  /* 0x00010300ff611b82 */ /* 0x000e640000000800 */
[----:B------:R-:W-:Y:S01]  /*3410*/  @P1 FMUL.FTZ R155, R89, R88 ;  /* 0x00000058599b1220 */ /* 0x000fe20000410000 */
[----:B------:R-:W-:Y:S01]  /*3420*/  @P1 IMAD.U32 R88, R83, 0x10000, RZ ;  /* 0x0001000053581824 */ /* 0x000fe200078e00ff */
[----:B------:R-:W-:-:S03]  /*3430*/  @P1 SHF.L.U32 R89, R79, 0x10, RZ ;  /* 0x000000104f591819 */ /* 0x000fc600000006ff */
[----:B0-----:R-:W-:Y:S01]  /*3440*/  @P1 FMUL.FTZ R88, R88, R91 ;  /* 0x0000005b58581220 */ /* 0x001fe20000410000 */
[----:B------:R-:W-:-:S03]  /*3450*/  F2FP.BF16.F32.PACK_AB R91, RZ, R156 ;  /* 0x0000009cff5b723e */ /* 0x000fc600000010ff */
[----:B------:R-:W-:Y:S01]  /*3460*/  @P1 FMUL.FTZ R152, R88, R89 ;  /* 0x0000005958981220 */ /* 0x000fe20000410000 */
[----:B------:R-:W-:Y:S02]  /*3470*/  @P1 PRMT R88, R83, 0x7632, R88 ;  /* 0x0000763253581816 */ /* 0x000fe40000000058 */
[----:B------:R-:W-:Y:S02]  /*3480*/  @P1 SHF.L.U32 R89, R108, 0x10, RZ ;  /* 0x000000106c591819 */ /* 0x000fe400000006ff */
[----:B------:R-:W-:Y:S02]  /*3490*/  @P1 SHF.L.U32 R88, R88, 0x10, RZ ;  /* 0x0000001058581819 */ /* 0x000fe400000006ff */
[----:B------:R-:W-:-:S03]  /*34a0*/  F2FP.BF16.F32.PACK_AB R129, RZ, R152 ;  /* 0x00000098ff81723e */ /* 0x000fc600000010ff */
[----:B-1----:R-:W-:Y:S01]  /*34b0*/  @P1 FMUL.FTZ R88, R88, R97 ;  /* 0x0000006158581220 */ /* 0x002fe20000410000 */
        /* <DEDUP_REMOVED lines=9> */
.L_x_222:
        /* <DEDUP_REMOVED lines=55> */
[C---:B------:R-:W-:Y:S01]  /*38c0*/  FADD.FTZ R162, -R96.reuse, R100 ;  /* 0x0000006460a27221 */ /* 0x040fe20000010100 */
[----:B------:R-:W-:Y:S02]  /*38d0*/  FADD.FTZ R158, -R96, R99 ;  /* 0x00000063609e7221 */ /* 0x000fe40000010100 */
[----:B------:R-:W-:-:S04]  /*38e0*/  FFMA.FTZ R97, R97, R97, RZ ;  /* 0x0000006161617223 */ /* 0x000fc800000100ff */
[----:B------:R-:W-:-:S04]  /*38f0*/  FFMA.FTZ R97, R162, R162, R97 ;  /* 0x000000a2a2617223 */ /* 0x000fc80000010061 */
        /* <DEDUP_REMOVED lines=97> */
.L_x_224:
[----:B------:R-:W-:Y:S05]  /*3f10*/  BSYNC.RECONVERGENT B0 ;  /* 0x0000000000007941 */ /* 0x000fea0003800200 */
.L_x_223:
[----:B------:R-:W-:Y:S01]  /*3f20*/  BAR.SYNC.DEFER_BLOCKING 0x0 ;  /* 0x0000000000007b1d */ /* 0x000fe20000010000 */
[----:B------:R-:W-:Y:S01]  /*3f30*/  IMAD.MOV.U32 R133, RZ, RZ, RZ ;  /* 0x000000ffff857224 */ /* 0x000fe200078e00ff */
[----:B0-----:R-:W-:-:S04]  /*3f40*/  CS2R R88, SRZ ;  /* 0x0000000000587805 */ /* 0x001fc8000001ff00 */
[----:B------:R-:W-:Y:S04]  /*3f50*/  BSSY.RECONVERGENT B0, `(.L_x_225) ;  /* 0x000000a000007945 */ /* 0x000fe80003800200 */
        /* <DEDUP_REMOVED lines=9> */
.L_x_226:
[----:B------:R-:W-:Y:S05]  /*3ff0*/  BSYNC.RECONVERGENT B0 ;  /* 0x0000000000007941 */ /* 0x000fea0003800200 */
.L_x_225:
[----:B------:R-:W1:Y:S01]  /*4000*/  SHFL.DOWN PT, R96, R133, 0x2, 0x1f ;  /* 0x08401f0085607f89 */ /* 0x000e6200000e0000 */
[----:B------:R-:W-:Y:S01]  /*4010*/  I2FP.F32.U32 R160, R133 ;  /* 0x0000008500a07245 */ /* 0x000fe20000201000 */
[----:B------:R-:W-:Y:S01]  /*4020*/  UISETP.GE.AND UP1, UPT, UR6, 0x1, UPT ;  /* 0x000000010600788c */ /* 0x000fe2000bf26270 */
[----:B------:R-:W-:Y:S01]  /*4030*/  ISETP.NE.AND P1, PT, RZ, UR18, PT ;  /* 0x00000012ff007c0c */ /* 0x000fe2000bf25270 */
[----:B0-----:R-:W0:Y:S01]  /*4040*/  SHFL.DOWN PT, R158, R88, 0x2, 0x1f ;  /* 0x08401f00589e7f89 */ /* 0x001e2200000e0000 */
[----:B------:R-:W-:-:S03]  /*4050*/  ISETP.NE.AND P0, PT, R129, RZ, PT ;  /* 0x000000ff8100720c */ /* 0x000fc60003f05270 */
[----:B------:R-:W2:Y:S01]  /*4060*/  SHFL.DOWN PT, R132, R89, 0x2, 0x1f ;  /* 0x08401f0059847f89 */ /* 0x000ea200000e0000 */
[----:B-1----:R-:W-:Y:S02]  /*4070*/  IADD3 R91, PT, PT, R96, R133, RZ ;  /* 0x00000085605b7210 */ /* 0x002fe40007ffe0ff */
[----:B------:R-:W-:Y:S02]  /*4080*/  I2FP.F32.S32 R97, R96 ;  /* 0x0000006000617245 */ /* 0x000fe40000201400 */
[----:B------:R-:W-:Y:S01]  /*4090*/  I2FP.F32.S32 R90, R91 ;  /* 0x0000005b005a7245 */ /* 0x000fe20000201400 */
[C---:B0-----:R-:W-:Y:S02]  /*40a0*/  FADD.FTZ R159, -R158.reuse, R88 ;  /* 0x000000589e9f7221 */ /* 0x041fe40000010100 */
[----:B------:R-:W-:Y:S01]  /*40b0*/  FMUL.FTZ R161, R158, R97 ;  /* 0x000000619ea17220 */ /* 0x000fe20000410000 */
[----:B------:R-:W0:Y:S01]  /*40c0*/  MUFU.RCP R96, R90 ;  /* 0x0000005a00607308 */ /* 0x000e220000001000 */
[----:B------:R-:W1:Y:S01]  /*40d0*/  SHFL.DOWN PT, R158, R91, 0x1, 0x1f ;  /* 0x08201f005b9e7f89 */ /* 0x000e6200000e0000 */
[----:B------:R-:W-:Y:S01]  /*40e0*/  FMUL.FTZ R159, R159, R159 ;  /* 0x0000009f9f9f7220 */ /* 0x000fe20000410000 */
[----:B------:R-:W-:Y:S01]  /*40f0*/  FFMA.FTZ R161, R160, R88, R161 ;  /* 0x00000058a0a17223 */ /* 0x000fe200000100a1 */
[----:B--2---:R-:W-:-:S02]  /*4100*/  FADD.FTZ R89, R132, R89 ;  /* 0x0000005984597221 */ /* 0x004fc40000010000 */
[----:B------:R-:W-:-:S04]  /*4110*/  FMUL.FTZ R160, R159, R160 ;  /* 0x000000a09fa07220 */ /* 0x000fc80000410000 */
[----:B------:R-:W-:Y:S01]  /*4120*/  FMUL.FTZ R160, R160, R97 ;  /* 0x00000061a0a07220 */ /* 0x000fe20000410000 */
[----:B0-----:R-:W-:-:S03]  /*4130*/  FMUL.FTZ R133, R96, R161 ;  /* 0x000000a160857220 */ /* 0x001fc60000410000 */
[----:B------:R-:W-:Y:S02]  /*4140*/  FFMA.FTZ R96, R96, R160, R89 ;  /* 0x000000a060607223 */ /* 0x000fe40000010059 */
[----:B------:R-:W0:Y:S01]  /*4150*/  SHFL.DOWN PT, R88, R133, 0x1, 0x1f ;  /* 0x08201f0085587f89 */ /* 0x000e2200000e0000 */
[----:B-1----:R-:W-:Y:S01]  /*4160*/  IMAD.IADD R97, R91, 0x1, R158 ;  /* 0x000000015b617824 */ /* 0x002fe200078e029e */
[----:B------:R-:W-:Y:S02]  /*4170*/  I2FP.F32.S32 R158, R158 ;  /* 0x0000009e009e7245 */ /* 0x000fe40000201400 */
[----:B------:R-:W1:Y:S02]  /*4180*/  SHFL.DOWN PT, R89, R96, 0x1, 0x1f ;  /* 0x08201f0060597f89 */ /* 0x000e6400000e0000 */
[----:B------:R-:W-:-:S06]  /*4190*/  I2FP.F32.S32 R97, R97 ;  /* 0x0000006100617245 */ /* 0x000fcc0000201400 */
[----:B------:R-:W2:Y:S01]  /*41a0*/  MUFU.RCP R97, R97 ;  /* 0x0000006100617308 */ /* 0x000ea20000001000 */
[----:B0-----:R-:W-:Y:S01]  /*41b0*/  FADD.FTZ R91, R133, -R88 ;  /* 0x80000058855b7221 */ /* 0x001fe20000010000 */
[----:B------:R-:W-:-:S03]  /*41c0*/  FMUL.FTZ R159, R88, R158 ;  /* 0x0000009e589f7220 */ /* 0x000fc60000410000 */
[----:B------:R-:W-:Y:S01]  /*41d0*/  FMUL.FTZ R91, R91, R91 ;  /* 0x0000005b5b5b7220 */ /* 0x000fe20000410000 */
[----:B-1----:R-:W-:-:S03]  /*41e0*/  FADD.FTZ R88, R96, R89 ;  /* 0x0000005960587221 */ /* 0x002fc60000010000 */
[C---:B------:R-:W-:Y:S01]  /*41f0*/  FMUL.FTZ R91, R90.reuse, R91 ;  /* 0x0000005b5a5b7220 */ /* 0x040fe20000410000 */
[----:B------:R-:W-:Y:S01]  /*4200*/  FFMA.FTZ R90, R90, R133, R159 ;  /* 0x000000855a5a7223 */ /* 0x000fe2000001009f */
[----:B------:R-:W-:Y:S02]  /*4210*/  MOV R133, UR7 ;  /* 0x0000000700857c02 */ /* 0x000fe40008000f00 */
[----:B------:R-:W-:Y:S01]  /*4220*/  FMUL.FTZ R91, R91, R158 ;  /* 0x0000009e5b5b7220 */ /* 0x000fe20000410000 */
[----:B--2---:R-:W-:-:S03]  /*4230*/  FMUL.FTZ R89, R97, R90 ;  /* 0x0000005a61597220 */ /* 0x004fc60000410000 */
[----:B------:R-:W-:Y:S02]  /*4240*/  FFMA.FTZ R96, R97, R91, R88 ;  /* 0x0000005b61607223 */ /* 0x000fe40000010058 */
[----:B------:R-:W0:Y:S01]  /*4250*/  SHFL.IDX PT, R97, R89, RZ, 0x1f ;  /* 0x00001fff59617589 */ /* 0x000e2200000e0000 */
[----:B------:R-:W1:Y:S03]  /*4260*/  LDC R88, c[0x0][0x448] ;  /* 0x00011200ff587b82 */ /* 0x000e660000000800 */
[----:B------:R-:W1:Y:S01]  /*4270*/  SHFL.IDX PT, R91, R96, RZ, 0x1f ;  /* 0x00001fff605b7589 */ /* 0x000e6200000e0000 */
[----:B0-----:R-:W-:Y:S01]  /*4280*/  FMUL.FTZ R90, R97, R97 ;  /* 0x00000061615a7220 */ /* 0x001fe20000410000 */
[----:B-1----:R-:W-:-:S04]  /*4290*/  FFMA.FTZ R88, R91, UR19, R88 ;  /* 0x000000135b587c23 */ /* 0x002fc80008010058 */
[----:B------:R-:W-:-:S05]  /*42a0*/  FSEL R91, R90, RZ, P1 ;  /* 0x000000ff5a5b7208 */ /* 0x000fca0000800000 */
[----:B------:R-:W-:Y:S02]  /*42b0*/  FADD.FTZ R132, R88, R91 ;  /* 0x0000005b58847221 */ /* 0x000fe40000010000 */
[----:B------:R-:W0:Y:S04]  /*42c0*/  @!P0 LDC.64 R90, c[0x0][0x3c0] ;  /* 0x0000f000ff5a8b82 */ /* 0x000e280000000a00 */
[----:B------:R-:W1:Y:S04]  /*42d0*/  MUFU.RSQ R132, R132 ;  /* 0x0000008400847308 */ /* 0x000e680000001400 */
[----:B------:R-:W2:Y:S01]  /*42e0*/  @!P0 LDC.64 R88, c[0x0][0x3c8] ;  /* 0x0000f200ff588b82 */ /* 0x000ea20000000a00 */
[----:B-1----:R-:W-:Y:S01]  /*42f0*/  R2UR UR22, R132 ;  /* 0x00000000841672ca */ /* 0x002fe200000e0000 */
[----:B0-----:R-:W-:-:S05]  /*4300*/  @!P0 IMAD.WIDE R90, R133, 0x4, R90 ;  /* 0x00000004855a8825 */ /* 0x001fca00078e025a */
[----:B------:R0:W-:Y:S01]  /*4310*/  @!P0 STG.E desc[UR12][R90.64], R97 ;  /* 0x000000615a008986 */ /* 0x0001e2000c10190c */
[----:B--2---:R-:W-:-:S06]  /*4320*/  @!P0 IMAD.WIDE R88, R133, 0x4, R88 ;  /* 0x0000000485588825 */ /* 0x004fcc00078e0258 */
[----:B------:R-:W-:-:S05]  /*4330*/  MOV R133, UR22 ;  /* 0x0000001600857c02 */ /* 0x000fca0008000f00 */
[----:B------:R0:W-:Y:S01]  /*4340*/  @!P0 STG.E desc[UR12][R88.64], R133 ;  /* 0x0000008558008986 */ /* 0x0001e2000c10190c */
[----:B------:R-:W-:Y:S05]  /*4350*/  BRA.U !UP1, `(.L_x_227) ;  /* 0x00000011091c7547 */ /* 0x000fea000b800000 */
[----:B0-----:R-:W-:Y:S01]  /*4360*/  FSEL R97, R97, RZ, !P1 ;  /* 0x000000ff61617208 */ /* 0x001fe20004800000 */
[----:B------:R-:W-:Y:S01]  /*4370*/  UIADD3 UR4, UPT, UPT, UR6, -0x1, URZ ;  /* 0xffffffff06047890 */ /* 0x000fe2000fffe0ff */
[----:B------:R-:W-:Y:S02]  /*4380*/  PRMT R89, R30, 0x7632, R89 ;  /* 0x000076321e597816 */ /* 0x000fe40000000059 */
[----:B------:R-:W-:Y:S01]  /*4390*/  R2UR UR14, R97 ;  /* 0x00000000610e72ca */ /* 0x000fe200000e0000 */
[----:B------:R-:W-:Y:S01]  /*43a0*/  UIMAD UR4, UR4, UR15, URZ ;  /* 0x0000000f040472a4 */ /* 0x000fe2000f8e02ff */
[----:B------:R-:W-:Y:S02]  /*43b0*/  PRMT R91, R50, 0x7632, R91 ;  /* 0x00007632325b7816 */ /* 0x000fe4000000005b */
[----:B------:R-:W-:Y:S01]  /*43c0*/  SHF.L.U32 R89, R89, 0x10, RZ ;  /* 0x0000001059597819 */ /* 0x000fe200000006ff */
[----:B------:R-:W-:Y:S01]  /*43d0*/  USHF.R.S32.HI UR5, URZ, 0x1f, UR4 ;  /* 0x0000001fff057899 */ /* 0x000fe20008011404 */
[----:B------:R-:W-:Y:S01]  /*43e0*/  PRMT R88, R31, 0x7632, R88 ;  /* 0x000076321f587816 */ /* 0x000fe20000000058 */
[----:B------:R-:W-:Y:S01]  /*43f0*/  IMAD.U32 R91, R91, 0x10000, RZ ;  /* 0x000100005b5b7824 */ /* 0x000fe200078e00ff */
[----:B------:R-:W-:Y:S01]  /*4400*/  PRMT R90, R51, 0x7632, R90 ;  /* 0x00007632335a7816 */ /* 0x000fe2000000005a */
[----:B------:R-:W-:Y:S01]  /*4410*/  ULEA.HI UR5, UR5, UR4, URZ, 0x3 ;  /* 0x0000000405057291 */ /* 0x000fe2000f8f18ff */
[----:B------:R-:W-:-:S02]  /*4420*/  SHF.L.U32 R88, R88, 0x10, RZ ;  /* 0x0000001058587819 */ /* 0x000fc400000006ff */
[----:B------:R-:W-:Y:S01]  /*4430*/  SHF.L.U32 R90, R90, 0x10, RZ ;  /* 0x000000105a5a7819 */ /* 0x000fe200000006ff */
[----:B------:R-:W-:Y:S01]  /*4440*/  FADD.FTZ R142, R142, -UR14 ;  /* 0x8000000e8e8e7e21 */ /* 0x000fe20008010000 */
[----:B------:R-:W-:Y:S01]  /*4450*/  FADD.FTZ R145, R145, -UR14 ;  /* 0x8000000e91917e21 */ /* 0x000fe20008010000 */
[----:B------:R-:W-:Y:S01]  /*4460*/  FADD.FTZ R144, R144, -UR14 ;  /* 0x8000000e90907e21 */ /* 0x000fe20008010000 */
[----:B------:R-:W-:Y:S01]  /*4470*/  FADD.FTZ R135, R135, -UR14 ;  /* 0x8000000e87877e21 */ /* 0x000fe20008010000 */
[----:B------:R-:W-:Y:S01]  /*4480*/  FMUL.FTZ R96, R142, UR22 ;  /* 0x000000168e607c20 */ /* 0x000fe20008410000 */
[----:B------:R-:W-:Y:S01]  /*4490*/  FMUL.FTZ R142, R145, UR22 ;  /* 0x00000016918e7c20 */ /* 0x000fe20008410000 */
[----:B------:R-:W-:Y:S01]  /*44a0*/  FMUL.FTZ R144, R144, UR22 ;  /* 0x0000001690907c20 */ /* 0x000fe20008410000 */
[----:B------:R-:W-:Y:S01]  /*44b0*/  FMUL.FTZ R97, R135, UR22 ;  /* 0x0000001687617c20 */ /* 0x000fe20008410000 */
[----:B------:R-:W-:Y:S01]  /*44c0*/  FFMA.FTZ R96, R96, R89, R91 ;  /* 0x0000005960607223 */ /* 0x000fe2000001005b */
[----:B------:R-:W-:Y:S01]  /*44d0*/  PRMT R89, R32, 0x7632, R89 ;  /* 0x0000763220597816 */ /* 0x000fe20000000059 */
[----:B------:R-:W-:Y:S01]  /*44e0*/  FADD.FTZ R134, R134, -UR14 ;  /* 0x8000000e86867e21 */ /* 0x000fe20008010000 */
[----:B------:R-:W-:Y:S01]  /*44f0*/  PRMT R91, R52, 0x7632, R91 ;  /* 0x00007632345b7816 */ /* 0x000fe2000000005b */
[----:B------:R-:W-:Y:S01]  /*4500*/  FFMA.FTZ R97, R97, R88, R90 ;  /* 0x0000005861617223 */ /* 0x000fe2000001005a */
[----:B------:R-:W-:Y:S01]  /*4510*/  SHF.L.U32 R89, R89, 0x10, RZ ;  /* 0x0000001059597819 */ /* 0x000fe200000006ff */
[----:B------:R-:W-:Y:S01]  /*4520*/  FADD.FTZ R143, R143, -UR14 ;  /* 0x8000000e8f8f7e21 */ /* 0x000fe20008010000 */
[----:B------:R-:W-:Y:S01]  /*4530*/  PRMT R145, R35, 0x7632, R145 ;  /* 0x0000763223917816 */ /* 0x000fe20000000091 */
[----:B------:R-:W-:Y:S01]  /*4540*/  IMAD.U32 R91, R91, 0x10000, RZ ;  /* 0x000100005b5b7824 */ /* 0x000fe200078e00ff */
[----:B------:R-:W-:Y:S01]  /*4550*/  PRMT R88, R33, 0x7632, R88 ;  /* 0x0000763221587816 */ /* 0x000fe20000000058 */
[----:B------:R-:W-:Y:S01]  /*4560*/  FMUL.FTZ R134, R134, UR22 ;  /* 0x0000001686867c20 */ /* 0x000fe20008410000 */
[----:B------:R-:W-:Y:S01]  /*4570*/  PRMT R90, R53, 0x7632, R90 ;  /* 0x00007632355a7816 */ /* 0x000fe2000000005a */
[----:B------:R-:W-:Y:S01]  /*4580*/  FFMA.FTZ R142, R142, R89, R91 ;  /* 0x000000598e8e7223 */ /* 0x000fe2000001005b */
[----:B------:R-:W-:Y:S01]  /*4590*/  PRMT R89, R34, 0x7632, R89 ;  /* 0x0000763222597816 */ /* 0x000fe20000000059 */
[----:B------:R-:W-:Y:S01]  /*45a0*/  FMUL.FTZ R143, R143, UR22 ;  /* 0x000000168f8f7c20 */ /* 0x000fe20008410000 */
[----:B------:R-:W-:Y:S01]  /*45b0*/  PRMT R91, R54, 0x7632, R91 ;  /* 0x00007632365b7816 */ /* 0x000fe2000000005b */
[----:B------:R-:W-:Y:S01]  /*45c0*/  FADD.FTZ R157, R157, -UR14 ;  /* 0x8000000e9d9d7e21 */ /* 0x000fe20008010000 */
[----:B------:R-:W-:Y:S01]  /*45d0*/  SHF.L.U32 R89, R89, 0x10, RZ ;  /* 0x0000001059597819 */ /* 0x000fe200000006ff */
[----:B------:R-:W-:Y:S01]  /*45e0*/  FADD.FTZ R156, R156, -UR14 ;  /* 0x8000000e9c9c7e21 */ /* 0x000fe20008010000 */
[----:B------:R-:W-:Y:S01]  /*45f0*/  SHF.L.U32 R145, R145, 0x10, RZ ;  /* 0x0000001091917819 */ /* 0x000fe200000006ff */
[----:B------:R-:W-:Y:S01]  /*4600*/  IMAD.U32 R91, R91, 0x10000, RZ ;  /* 0x000100005b5b7824 */ /* 0x000fe200078e00ff */
[----:B------:R-:W-:Y:S01]  /*4610*/  SHF.L.U32 R88, R88, 0x10, RZ ;  /* 0x0000001058587819 */ /* 0x000fe200000006ff */
[----:B------:R-:W-:Y:S01]  /*4620*/  FMUL.FTZ R132, R157, UR22 ;  /* 0x000000169d847c20 */ /* 0x000fe20008410000 */
[----:B------:R-:W-:Y:S01]  /*4630*/  SHF.L.U32 R90, R90, 0x10, RZ ;  /* 0x000000105a5a7819 */ /* 0x000fe200000006ff */
[----:B------:R-:W-:Y:S01]  /*4640*/  FFMA.FTZ R144, R144, R89, R91 ;  /* 0x0000005990907223 */ /* 0x000fe2000001005b */
[----:B------:R-:W-:Y:S01]  /*4650*/  PRMT R89, R55, 0x7632, R89 ;  /* 0x0000763237597816 */ /* 0x000fe20000000059 */
[----:B------:R-:W-:Y:S01]  /*4660*/  FMUL.FTZ R133, R156, UR22 ;  /* 0x000000169c857c20 */ /* 0x000fe20008410000 */
[----:B------:R-:W-:Y:S01]  /*4670*/  PRMT R91, R56, 0x7632, R91 ;  /* 0x00007632385b7816 */ /* 0x000fe2000000005b */
[----:B------:R-:W-:Y:S01]  /*4680*/  FFMA.FTZ R143, R143, R88, R90 ;  /* 0x000000588f8f7223 */ /* 0x000fe2000001005a */
[----:B------:R-:W-:Y:S01]  /*4690*/  SHF.L.U32 R89, R89, 0x10, RZ ;  /* 0x0000001059597819 */ /* 0x000fe200000006ff */
[----:B------:R-:W-:Y:S01]  /*46a0*/  FADD.FTZ R155, R155, -UR14 ;  /* 0x8000000e9b9b7e21 */ /* 0x000fe20008010000 */
[----:B------:R-:W-:Y:S01]  /*46b0*/  PRMT R88, R37, 0x7632, R88 ;  /* 0x0000763225587816 */ /* 0x000fe20000000058 */
[----:B------:R-:W-:Y:S01]  /*46c0*/  IMAD.U32 R91, R91, 0x10000, RZ ;  /* 0x000100005b5b7824 */ /* 0x000fe200078e00ff */
[----:B------:R-:W-:Y:S01]  /*46d0*/  PRMT R90, R57, 0x7632, R90 ;  /* 0x00007632395a7816 */ /* 0x000fe2000000005a */
[--C-:B------:R-:W-:Y:S01]  /*46e0*/  FFMA.FTZ R145, R134, R145, R89.reuse ;  /* 0x0000009186917223 */ /* 0x100fe20000010059 */
[----:B------:R-:W-:Y:S01]  /*46f0*/  PRMT R89, R36, 0x7632, R89 ;  /* 0x0000763224597816 */ /* 0x000fe20000000059 */
[----:B------:R-:W-:Y:S01]  /*4700*/  FADD.FTZ R154, R154, -UR14 ;  /* 0x8000000e9a9a7e21 */ /* 0x000fe20008010000 */
[----:B------:R-:W-:Y:S01]  /*4710*/  SHF.L.U32 R88, R88, 0x10, RZ ;  /* 0x0000001058587819 */ /* 0x000fe200000006ff */
[----:B------:R-:W-:Y:S01]  /*4720*/  FMUL.FTZ R134, R155, UR22 ;  /* 0x000000169b867c20 */ /* 0x000fe20008410000 */
[----:B------:R-:W-:Y:S01]  /*4730*/  SHF.L.U32 R89, R89, 0x10, RZ ;  /* 0x0000001059597819 */ /* 0x000fe200000006ff */
[----:B------:R-:W-:Y:S01]  /*4740*/  FMUL.FTZ R135, R154, UR22 ;  /* 0x000000169a877c20 */ /* 0x000fe20008410000 */
[----:B------:R-:W-:Y:S01]  /*4750*/  SHF.L.U32 R90, R90, 0x10, RZ ;  /* 0x000000105a5a7819 */ /* 0x000fe200000006ff */
[----:B------:R-:W-:Y:S01]  /*4760*/  FADD.FTZ R101, R101, -UR14 ;  /* 0x8000000e65657e21 */ /* 0x000fe20008010000 */
[----:B------:R-:W-:Y:S01]  /*4770*/  FADD.FTZ R100, R100, -UR14 ;  /* 0x8000000e64647e21 */ /* 0x000fe20008010000 */
[----:B------:R-:W-:Y:S01]  /*4780*/  FFMA.FTZ R132, R132, R89, R91 ;  /* 0x0000005984847223 */ /* 0x000fe2000001005b */
[----:B------:R-:W-:Y:S01]  /*4790*/  PRMT R89, R38, 0x7632, R89 ;  /* 0x0000763226597816 */ /* 0x000fe20000000059 */
[----:B------:R-:W-:Y:S01]  /*47a0*/  FFMA.FTZ R133, R133, R88, R90 ;  /* 0x0000005885857223 */ /* 0x000fe2000001005a */
[----:B------:R-:W-:Y:S01]  /*47b0*/  PRMT R91, R58, 0x7632, R91 ;  /* 0x000076323a5b7816 */ /* 0x000fe2000000005b */
[----:B------:R-:W-:Y:S01]  /*47c0*/  FMUL.FTZ R100, R100, UR22 ;  /* 0x0000001664647c20 */ /* 0x000fe20008410000 */
[----:B------:R-:W-:Y:S01]  /*47d0*/  PRMT R88, R39, 0x7632, R88 ;  /* 0x0000763227587816 */ /* 0x000fe20000000058 */
[----:B------:R-:W-:Y:S01]  /*47e0*/  FADD.FTZ R98, R98, -UR14 ;  /* 0x8000000e62627e21 */ /* 0x000fe20008010000 */
[----:B------:R-:W-:Y:S01]  /*47f0*/  PRMT R90, R59, 0x7632, R90 ;  /* 0x000076323b5a7816 */ /* 0x000fe2000000005a */
[----:B------:R-:W-:Y:S01]  /*4800*/  IMAD.U32 R91, R91, 0x10000, RZ ;  /* 0x000100005b5b7824 */ /* 0x000fe200078e00ff */
[----:B------:R-:W-:Y:S01]  /*4810*/  SHF.L.U32 R89, R89, 0x10, RZ ;  /* 0x0000001059597819 */ /* 0x000fe200000006ff */
[----:B------:R-:W-:Y:S01]  /*4820*/  FMUL.FTZ R98, R98, UR22 ;  /* 0x0000001662627c20 */ /* 0x000fe20008410000 */
[----:B------:R-:W-:Y:S01]  /*4830*/  SHF.L.U32 R88, R88, 0x10, RZ ;  /* 0x0000001058587819 */ /* 0x000fe200000006ff */
[----:B------:R-:W-:Y:S01]  /*4840*/  FADD.FTZ R93, R93, -UR14 ;  /* 0x8000000e5d5d7e21 */ /* 0x000fe20008010000 */
[----:B------:R-:W-:Y:S01]  /*4850*/  SHF.L.U32 R90, R90, 0x10, RZ ;  /* 0x000000105a5a7819 */ /* 0x000fe200000006ff */
[----:B------:R-:W-:Y:S01]  /*4860*/  FFMA.FTZ R134, R134, R89, R91 ;  /* 0x0000005986867223 */ /* 0x000fe2000001005b */
[----:B------:R-:W-:Y:S01]  /*4870*/  SHF.L.U32 R89, R20, 0x10, RZ ;  /* 0x0000001014597819 */ /* 0x000fe200000006ff */
[----:B------:R-:W-:-:S02]  /*4880*/  IMAD.U32 R91, R40, 0x10000, RZ ;  /* 0x00010000285b7824 */ /* 0x000fc400078e00ff */
[----:B------:R-:W-:Y:S01]  /*4890*/  FADD.FTZ R94, R94, -UR14 ;  /* 0x8000000e5e5e7e21 */ /* 0x000fe20008010000 */
[----:B------:R-:W-:Y:S01]  /*48a0*/  FFMA.FTZ R135, R135, R88, R90 ;  /* 0x0000005887877223 */ /* 0x000fe2000001005a */
[----:B------:R-:W-:Y:S01]  /*48b0*/  FMUL.FTZ R88, R101, UR22 ;  /* 0x0000001665587c20 */ /* 0x000fe20008410000 */
[----:B------:R-:W-:Y:S01]  /*48c0*/  FADD.FTZ R90, R99, -UR14 ;  /* 0x8000000e635a7e21 */ /* 0x000fe20008010000 */
[----:B------:R-:W-:Y:S01]  /*48d0*/  SHF.L.U32 R101, R112, 0x10, RZ ;  /* 0x0000001070657819 */ /* 0x000fe200000006ff */
[----:B------:R-:W-:Y:S01]  /*48e0*/  FMUL.FTZ R93, R93, UR22 ;  /* 0x000000165d5d7c20 */ /* 0x000fe20008410000 */
[----:B------:R-:W-:Y:S01]  /*48f0*/  FFMA.FTZ R88, R88, R89, R91 ;  /* 0x0000005958587223 */ /* 0x000fe2000001005b */
[----:B------:R-:W-:Y:S01]  /*4900*/  SHF.L.U32 R89, R109, 0x10, RZ ;  /* 0x000000106d597819 */ /* 0x000fe200000006ff */
[----:B------:R-:W-:Y:S01]  /*4910*/  FADD.FTZ R92, R92, -UR14 ;  /* 0x8000000e5c5c7e21 */ /* 0x000fe20008010000 */
[----:B------:R-:W-:Y:S01]  /*4920*/  SHF.L.U32 R91, R110, 0x10, RZ ;  /* 0x000000106e5b7819 */ /* 0x000fe200000006ff */
[----:B------:R-:W-:Y:S01]  /*4930*/  FADD.FTZ R131, R131, -UR14 ;  /* 0x8000000e83837e21 */ /* 0x000fe20008010000 */
[----:B------:R-:W-:Y:S01]  /*4940*/  SHF.L.U32 R155, R116, 0x10, RZ ;  /* 0x00000010749b7819 */ /* 0x000fe200000006ff */
[----:B------:R-:W-:Y:S01]  /*4950*/  FMUL.FTZ R92, R92, UR22 ;  /* 0x000000165c5c7c20 */ /* 0x000fe20008410000 */
[----:B------:R-:W-:Y:S01]  /*4960*/  FADD.FTZ R130, R130, -UR14 ;  /* 0x8000000e82827e21 */ /* 0x000fe20008010000 */
[----:B------:R-:W-:Y:S01]  /*4970*/  FFMA.FTZ R99, R100, R89, R91 ;  /* 0x0000005964637223 */ /* 0x000fe2000001005b */
[----:B------:R-:W-:Y:S01]  /*4980*/  FMUL.FTZ R89, R90, UR22 ;  /* 0x000000165a597c20 */ /* 0x000fe20008410000 */
[----:B------:R-:W-:Y:S01]  /*4990*/  SHF.L.U32 R90, R21, 0x10, RZ ;  /* 0x00000010155a7819 */ /* 0x000fe200000006ff */
[----:B------:R-:W-:Y:S01]  /*49a0*/  IMAD.U32 R100, R41, 0x10000, RZ ;  /* 0x0001000029647824 */ /* 0x000fe200078e00ff */
[----:B------:R-:W-:Y:S01]  /*49b0*/  SHF.L.U32 R91, R111, 0x10, RZ ;  /* 0x000000106f5b7819 */ /* 0x000fe200000006ff */
[----:B------:R-:W-:Y:S01]  /*49c0*/  FADD.FTZ R107, R107, -UR14 ;  /* 0x8000000e6b6b7e21 */ /* 0x000fe20008010000 */
[----:B------:R-:W-:Y:S01]  /*49d0*/  FADD.FTZ R106, R106, -UR14 ;  /* 0x8000000e6a6a7e21 */ /* 0x000fe20008010000 */
[----:B------:R-:W-:Y:S01]  /*49e0*/  FFMA.FTZ R89, R89, R90, R100 ;  /* 0x0000005a59597223 */ /* 0x000fe20000010064 */
[----:B------:R-:W-:Y:S01]  /*49f0*/  FADD.FTZ R90, R95, -UR14 ;  /* 0x8000000e5f5a7e21 */ /* 0x000fe20008010000 */
[----:B------:R-:W-:Y:S01]  /*4a00*/  FFMA.FTZ R95, R98, R91, R101 ;  /* 0x0000005b625f7223 */ /* 0x000fe20000010065 */
[----:B------:R-:W-:Y:S01]  /*4a10*/  SHF.L.U32 R91, R22, 0x10, RZ ;  /* 0x00000010165b7819 */ /* 0x000fe200000006ff */
[----:B------:R-:W-:-:S02]  /*4a20*/  IMAD.U32 R101, R42, 0x10000, RZ ;  /* 0x000100002a657824 */ /* 0x000fc400078e00ff */
[----:B------:R-:W-:Y:S01]  /*4a30*/  FMUL.FTZ R90, R90, UR22 ;  /* 0x000000165a5a7c20 */ /* 0x000fe20008410000 */
[----:B------:R-:W-:Y:S01]  /*4a40*/  SHF.L.U32 R98, R113, 0x10, RZ ;  /* 0x0000001071627819 */ /* 0x000fe200000006ff */
[----:B------:R-:W-:Y:S01]  /*4a50*/  FADD.FTZ R105, R105, -UR14 ;  /* 0x8000000e69697e21 */ /* 0x000fe20008010000 */
[----:B------:R-:W-:Y:S01]  /*4a60*/  SHF.L.U32 R100, R114, 0x10, RZ ;  /* 0x0000001072647819 */ /* 0x000fe200000006ff */
[----:B------:R-:W-:Y:S01]  /*4a70*/  FFMA.FTZ R90, R90, R91, R101 ;  /* 0x0000005b5a5a7223 */ /* 0x000fe20000010065 */
[----:B------:R-:W-:Y:S01]  /*4a80*/  FMUL.FTZ R91, R94, UR22 ;  /* 0x000000165e5b7c20 */ /* 0x000fe20008410000 */
[----:B------:R-:W-:Y:S01]  /*4a90*/  SHF.L.U32 R94, R23, 0x10, RZ ;  /* 0x00000010175e7819 */ /* 0x000fe200000006ff */
[----:B------:R-:W-:Y:S01]  /*4aa0*/  FMUL.FTZ R105, R105, UR22 ;  /* 0x0000001669697c20 */ /* 0x000fe20008410000 */
[----:B------:R-:W-:Y:S01]  /*4ab0*/  FFMA.FTZ R93, R93, R98, R100 ;  /* 0x000000625d5d7223 */ /* 0x000fe20000010064 */
[----:B------:R-:W-:Y:S01]  /*4ac0*/  IMAD.U32 R98, R43, 0x10000, RZ ;  /* 0x000100002b627824 */ /* 0x000fe200078e00ff */
[----:B------:R-:W-:Y:S01]  /*4ad0*/  SHF.L.U32 R101, R115, 0x10, RZ ;  /* 0x0000001073657819 */ /* 0x000fe200000006ff */
[----:B------:R-:W-:Y:S01]  /*4ae0*/  FMUL.FTZ R100, R107, UR22 ;  /* 0x000000166b647c20 */ /* 0x000fe20008410000 */
[----:B------:R-:W-:-:S02]  /*4af0*/  IMAD.U32 R107, R45, 0x10000, RZ ;  /* 0x000100002d6b7824 */ /* 0x000fc400078e00ff */
[----:B------:R-:W-:Y:S01]  /*4b00*/  FFMA.FTZ R91, R91, R94, R98 ;  /* 0x0000005e5b5b7223 */ /* 0x000fe20000010062 */
[----:B------:R-:W-:Y:S01]  /*4b10*/  FMUL.FTZ R98, R130, UR22 ;  /* 0x0000001682627c20 */ /* 0x000fe20008410000 */
        /* <DEDUP_REMOVED lines=8> */
[----:B------:R-:W-:Y:S01]  /*4ba0*/  SHF.L.U32 R101, R117, 0x10, RZ ;  /* 0x0000001075657819 */ /* 0x000fe200000006ff */
[----:B------:R-:W-:Y:S01]  /*4bb0*/  FMUL.FTZ R103, R103, UR22 ;  /* 0x0000001667677c20 */ /* 0x000fe20008410000 */
[----:B------:R-:W-:Y:S01]  /*4bc0*/  SHF.L.U32 R131, R118, 0x10, RZ ;  /* 0x0000001076837819 */ /* 0x000fe200000006ff */
[----:B------:R-:W-:Y:S01]  /*4bd0*/  FMUL.FTZ R104, R104, UR22 ;  /* 0x0000001668687c20 */ /* 0x000fe20008410000 */
[----:B------:R-:W-:Y:S01]  /*4be0*/  FADD.FTZ R102, R102, -UR14 ;  /* 0x8000000e66667e21 */ /* 0x000fe20008010000 */
[----:B------:R-:W-:Y:S01]  /*4bf0*/  SHF.L.U32 R155, R123, 0x10, RZ ;  /* 0x000000107b9b7819 */ /* 0x000fe200000006ff */
[----:B------:R-:W-:Y:S01]  /*4c00*/  FADD.FTZ R138, R138, -UR14 ;  /* 0x8000000e8a8a7e21 */ /* 0x000fe20008010000 */
[----:B------:R-:W-:Y:S01]  /*4c10*/  FFMA.FTZ R98, R98, R101, R131 ;  /* 0x0000006562627223 */ /* 0x000fe20000010083 */
[----:B------:R-:W-:Y:S01]  /*4c20*/  SHF.L.U32 R101, R25, 0x10, RZ ;  /* 0x0000001019657819 */ /* 0x000fe200000006ff */
[----:B------:R-:W-:Y:S01]  /*4c30*/  FMUL.FTZ R102, R102, UR22 ;  /* 0x0000001666667c20 */ /* 0x000fe20008410000 */
[----:B------:R-:W-:Y:S01]  /*4c40*/  FADD.FTZ R139, R139, -UR14 ;  /* 0x8000000e8b8b7e21 */ /* 0x000fe20008010000 */
[----:B------:R-:W-:Y:S01]  /*4c50*/  FADD.FTZ R136, R136, -UR14 ;  /* 0x8000000e88887e21 */ /* 0x000fe20008010000 */
[----:B------:R-:W-:Y:S01]  /*4c60*/  FADD.FTZ R140, R140, -UR14 ;  /* 0x8000000e8c8c7e21 */ /* 0x000fe20008010000 */
[----:B------:R-:W-:Y:S01]  /*4c70*/  FFMA.FTZ R100, R100, R101, R107 ;  /* 0x0000006564647223 */ /* 0x000fe2000001006b */
[----:B------:R-:W-:Y:S01]  /*4c80*/  FMUL.FTZ R101, R106, UR22 ;  /* 0x000000166a657c20 */ /* 0x000fe20008410000 */
[----:B------:R-:W-:Y:S01]  /*4c90*/  SHF.L.U32 R106, R119, 0x10, RZ ;  /* 0x00000010776a7819 */ /* 0x000fe200000006ff */
[----:B------:R-:W-:-:S02]  /*4ca0*/  IMAD.U32 R107, R47, 0x10000, RZ ;  /* 0x000100002f6b7824 */ /* 0x000fc400078e00ff */
[----:B------:R-:W-:Y:S01]  /*4cb0*/  FADD.FTZ R137, R137, -UR14 ;  /* 0x8000000e89897e21 */ /* 0x000fe20008010000 */
[----:B------:R-:W-:Y:S01]  /*4cc0*/  SHF.L.U32 R131, R127, 0x10, RZ ;  /* 0x000000107f837819 */ /* 0x000fe200000006ff */
[----:B------:R-:W-:Y:S01]  /*4cd0*/  FADD.FTZ R141, R141, -UR14 ;  /* 0x8000000e8d8d7e21 */ /* 0x000fe20008010000 */
[----:B------:R-:W-:Y:S01]  /*4ce0*/  FFMA.FTZ R101, R101, R106, R130 ;  /* 0x0000006a65657223 */ /* 0x000fe20000010082 */
[----:B------:R-:W-:Y:S01]  /*4cf0*/  SHF.L.U32 R106, R26, 0x10, RZ ;  /* 0x000000101a6a7819 */ /* 0x000fe200000006ff */
[----:B------:R-:W-:Y:S02]  /*4d00*/  IMAD.U32 R130, R46, 0x10000, RZ ;  /* 0x000100002e827824 */ /* 0x000fe400078e00ff */
[----:B------:R-:W-:Y:S01]  /*4d10*/  FMUL.FTZ R137, R137, UR22 ;  /* 0x0000001689897c20 */ /* 0x000fe20008410000 */
[----:B------:R-:W-:Y:S01]  /*4d20*/  FMUL.FTZ R141, R141, UR22 ;  /* 0x000000168d8d7c20 */ /* 0x000fe20008410000 */
[----:B------:R-:W-:Y:S01]  /*4d30*/  FADD.FTZ R147, R147, -UR14 ;  /* 0x8000000e93937e21 */ /* 0x000fe20008010000 */
[----:B------:R-:W-:Y:S01]  /*4d40*/  FFMA.FTZ R105, R105, R106, R130 ;  /* 0x0000006a69697223 */ /* 0x000fe20000010082 */
[----:B------:R-:W-:Y:S01]  /*4d50*/  SHF.L.U32 R106, R121, 0x10, RZ ;  /* 0x00000010796a7819 */ /* 0x000fe200000006ff */
[----:B------:R-:W-:Y:S01]  /*4d60*/  FADD.FTZ R146, R146, -UR14 ;  /* 0x8000000e92927e21 */ /* 0x000fe20008010000 */
[----:B------:R-:W-:Y:S01]  /*4d70*/  SHF.L.U32 R130, R122, 0x10, RZ ;  /* 0x000000107a827819 */ /* 0x000fe200000006ff */
[----:B------:R-:W-:Y:S01]  /*4d80*/  FADD.FTZ R148, R148, -UR14 ;  /* 0x8000000e94947e21 */ /* 0x000fe20008010000 */
[----:B------:R-:W-:Y:S01]  /*4d90*/  FADD.FTZ R153, R153, -UR14 ;  /* 0x8000000e99997e21 */ /* 0x000fe20008010000 */
[----:B------:R-:W-:Y:S01]  /*4da0*/  FADD.FTZ R150, R150, -UR14 ;  /* 0x8000000e96967e21 */ /* 0x000fe20008010000 */
[----:B------:R-:W-:Y:S01]  /*4db0*/  FADD.FTZ R151, R151, -UR14 ;  /* 0x8000000e97977e21 */ /* 0x000fe20008010000 */
[----:B------:R-:W-:Y:S01]  /*4dc0*/  FFMA.FTZ R106, R103, R106, R130 ;  /* 0x0000006a676a7223 */ /* 0x000fe20000010082 */
[----:B------:R-:W-:Y:S01]  /*4dd0*/  SHF.L.U32 R103, R27, 0x10, RZ ;  /* 0x000000101b677819 */ /* 0x000fe200000006ff */
[----:B------:R-:W-:Y:S01]  /*4de0*/  FADD.FTZ R152, R152, -UR14 ;  /* 0x8000000e98987e21 */ /* 0x000fe20008010000 */
[----:B------:R-:W-:-:S02]  /*4df0*/  SHF.L.U32 R130, R126, 0x10, RZ ;  /* 0x000000107e827819 */ /* 0x000fc400000006ff */
[----:B------:R-:W-:Y:S01]  /*4e00*/  F2FP.BF16.F32.PACK_AB R91, R94, R91 ;  /* 0x0000005b5e5b723e */ /* 0x000fe200000010ff */
[----:B------:R-:W-:Y:S01]  /*4e10*/  FFMA.FTZ R154, R104, R103, R107 ;  /* 0x00000067689a7223 */ /* 0x000fe2000001006b */
[----:B------:R-:W-:Y:S01]  /*4e20*/  SHF.L.U32 R103, R124, 0x10, RZ ;  /* 0x000000107c677819 */ /* 0x000fe200000006ff */
[----:B------:R-:W-:Y:S01]  /*4e30*/  IMAD.U32 R107, R48, 0x10000, RZ ;  /* 0x00010000306b7824 */ /* 0x000fe200078e00ff */
[----:B------:R-:W-:Y:S02]  /*4e40*/  SHF.L.U32 R104, R125, 0x10, RZ ;  /* 0x000000107d687819 */ /* 0x000fe400000006ff */
[----:B------:R-:W-:Y:S01]  /*4e50*/  F2FP.BF16.F32.PACK_AB R90, R93, R90 ;  /* 0x0000005a5d5a723e */ /* 0x000fe200000010ff */
[----:B------:R-:W-:Y:S01]  /*4e60*/  FFMA.FTZ R155, R102, R155, R103 ;  /* 0x0000009b669b7223 */ /* 0x000fe20000010067 */
[----:B------:R-:W-:Y:S01]  /*4e70*/  SHF.L.U32 R103, R28, 0x10, RZ ;  /* 0x000000101c677819 */ /* 0x000fe200000006ff */
[----:B------:R-:W-:Y:S01]  /*4e80*/  FMUL.FTZ R102, R138, UR22 ;  /* 0x000000168a667c20 */ /* 0x000fe20008410000 */
[----:B------:R-:W-:-:S02]  /*4e90*/  SHF.L.U32 R138, R53, 0x10, RZ ;  /* 0x00000010358a7819 */ /* 0x000fc400000006ff */
[----:B------:R-:W-:Y:S01]  /*4ea0*/  F2FP.BF16.F32.PACK_AB R89, R95, R89 ;  /* 0x000000595f59723e */ /* 0x000fe200000010ff */
[----:B------:R-:W-:Y:S01]  /*4eb0*/  FFMA.FTZ R102, R102, R103, R107 ;  /* 0x0000006766667223 */ /* 0x000fe2000001006b */
[----:B------:R-:W-:Y:S01]  /*4ec0*/  FMUL.FTZ R103, R139, UR22 ;  /* 0x000000168b677c20 */ /* 0x000fe20008410000 */
[----:B------:R-:W-:Y:S01]  /*4ed0*/  FMUL.FTZ R107, R136, UR22 ;  /* 0x00000016886b7c20 */ /* 0x000fe20008410000 */
[----:B------:R-:W-:Y:S01]  /*4ee0*/  SHF.L.U32 R139, R128, 0x10, RZ ;  /* 0x00000010808b7819 */ /* 0x000fe200000006ff */
[----:B------:R-:W-:Y:S01]  /*4ef0*/  FMUL.FTZ R136, R140, UR22 ;  /* 0x000000168c887c20 */ /* 0x000fe20008410000 */
[----:B------:R-:W-:Y:S01]  /*4f00*/  FFMA.FTZ R103, R103, R104, R130 ;  /* 0x0000006867677223 */ /* 0x000fe20000010082 */
[----:B------:R-:W-:Y:S01]  /*4f10*/  SHF.L.U32 R104, R29, 0x10, RZ ;  /* 0x000000101d687819 */ /* 0x000fe200000006ff */
[----:B------:R-:W-:Y:S02]  /*4f20*/  IMAD.U32 R130, R49, 0x10000, RZ ;  /* 0x0001000031827824 */ /* 0x000fe400078e00ff */
[----:B------:R-:W-:Y:S01]  /*4f30*/  FFMA.FTZ R136, R136, R131, R139 ;  /* 0x0000008388887223 */ /* 0x000fe2000001008b */
[----:B------:R-:W-:Y:S01]  /*4f40*/  FADD.FTZ R131, R149, -UR14 ;  /* 0x8000000e95837e21 */ /* 0x000fe20008010000 */
[----:B------:R-:W-:Y:S01]  /*4f50*/  FMUL.FTZ R140, R147, UR22 ;  /* 0x00000016938c7c20 */ /* 0x000fe20008410000 */
[----:B------:R-:W-:Y:S01]  /*4f60*/  FFMA.FTZ R107, R107, R104, R130 ;  /* 0x000000686b6b7223 */ /* 0x000fe20000010082 */
[----:B------:R-:W-:Y:S01]  /*4f70*/  SHF.L.U32 R104, R30, 0x10, RZ ;  /* 0x000000101e687819 */ /* 0x000fe200000006ff */
[----:B------:R-:W-:Y:S01]  /*4f80*/  IMAD.U32 R130, R50, 0x10000, RZ ;  /* 0x0001000032827824 */ /* 0x000fe200078e00ff */
[----:B------:R-:W-:Y:S01]  /*4f90*/  F2FP.BF16.F32.PACK_AB R88, R99, R88 ;  /* 0x000000586358723e */ /* 0x000fe200000010ff */
[----:B------:R-:W-:Y:S01]  /*4fa0*/  IMAD.U32 R147, R58, 0x10000, RZ ;  /* 0x000100003a937824 */ /* 0x000fe200078e00ff */
[----:B------:R-:W-:Y:S01]  /*4fb0*/  F2FP.BF16.F32.PACK_AB R92, R98, R92 ;  /* 0x0000005c625c723e */ /* 0x000fe200000010ff */
[----:B------:R-:W-:Y:S01]  /*4fc0*/  FFMA.FTZ R139, R137, R104, R130 ;  /* 0x00000068898b7223 */ /* 0x000fe20000010082 */
[----:B------:R-:W-:Y:S01]  /*4fd0*/  SHF.L.U32 R104, R31, 0x10, RZ ;  /* 0x000000101f687819 */ /* 0x000fe200000006ff */
[----:B------:R-:W-:Y:S01]  /*4fe0*/  IMAD.U32 R137, R52, 0x10000, RZ ;  /* 0x0001000034897824 */ /* 0x000fe200078e00ff */
[----:B------:R-:W-:-:S02]  /*4ff0*/  SHF.L.U32 R130, R51, 0x10, RZ ;  /* 0x0000001033827819 */ /* 0x000fc400000006ff */
[----:B------:R-:W-:Y:S02]  /*5000*/  F2FP.BF16.F32.PACK_AB R95, R155, R154 ;  /* 0x0000009a9b5f723e */ /* 0x000fe400000010ff */
[----:B------:R-:W-:Y:S01]  /*5010*/  F2FP.BF16.F32.PACK_AB R94, R106, R105 ;  /* 0x000000696a5e723e */ /* 0x000fe200000010ff */
[----:B------:R-:W-:Y:S01]  /*5020*/  FFMA.FTZ R149, R141, R104, R130 ;  /* 0x000000688d957223 */ /* 0x000fe20000010082 */
[----:B------:R-:W-:Y:S01]  /*5030*/  FMUL.FTZ R104, R131, UR22 ;  /* 0x0000001683687c20 */ /* 0x000fe20008410000 */
[----:B------:R-:W-:Y:S01]  /*5040*/  SHF.L.U32 R131, R32, 0x10, RZ ;  /* 0x0000001020837819 */ /* 0x000fe200000006ff */
[----:B------:R-:W-:Y:S01]  /*5050*/  IMAD.U32 R141, R54, 0x10000, RZ ;  /* 0x00010000368d7824 */ /* 0x000fe200078e00ff */
[----:B------:R-:W-:Y:S02]  /*5060*/  SHF.L.U32 R130, R33, 0x10, RZ ;  /* 0x0000001021827819 */ /* 0x000fe400000006ff */
[----:B------:R-:W-:Y:S01]  /*5070*/  F2FP.BF16.F32.PACK_AB R93, R101, R100 ;  /* 0x00000064655d723e */ /* 0x000fe200000010ff */
[----:B------:R-:W-:Y:S01]  /*5080*/  FFMA.FTZ R104, R104, R131, R137 ;  /* 0x0000008368687223 */ /* 0x000fe20000010089 */
[----:B------:R-:W-:Y:S01]  /*5090*/  SHF.L.U32 R131, R34, 0x10, RZ ;  /* 0x0000001022837819 */ /* 0x000fe200000006ff */
[----:B------:R-:W-:Y:S01]  /*50a0*/  FMUL.FTZ R137, R146, UR22 ;  /* 0x0000001692897c20 */ /* 0x000fe20008410000 */
[----:B------:R-:W-:Y:S01]  /*50b0*/  FMUL.FTZ R146, R148, UR22 ;  /* 0x0000001694927c20 */ /* 0x000fe20008410000 */
[----:B------:R-:W-:-:S02]  /*50c0*/  SHF.L.U32 R148, R57, 0x10, RZ ;  /* 0x0000001039947819 */ /* 0x000fc400000006ff */
[----:B------:R-:W-:Y:S01]  /*50d0*/  FFMA.FTZ R140, R140, R131, R141 ;  /* 0x000000838c8c7223 */ /* 0x000fe2000001008d */
[----:B------:R-:W-:Y:S01]  /*50e0*/  SHF.L.U32 R131, R35, 0x10, RZ ;  /* 0x0000001023837819 */ /* 0x000fe200000006ff */
[----:B------:R-:W-:Y:S01]  /*50f0*/  FFMA.FTZ R137, R137, R130, R138 ;  /* 0x0000008289897223 */ /* 0x000fe2000001008a */
[----:B------:R-:W-:Y:S01]  /*5100*/  SHF.L.U32 R141, R55, 0x10, RZ ;  /* 0x00000010378d7819 */ /* 0x000fe200000006ff */
[----:B------:R-:W-:Y:S01]  /*5110*/  FMUL.FTZ R130, R153, UR22 ;  /* 0x0000001699827c20 */ /* 0x000fe20008410000 */
[----:B------:R-:W-:Y:S02]  /*5120*/  SHF.L.U32 R138, R37, 0x10, RZ ;  /* 0x00000010258a7819 */ /* 0x000fe400000006ff */
[----:B------:R-:W-:Y:S01]  /*5130*/  F2FP.BF16.F32.PACK_AB R99, R97, R149 ;  /* 0x000000956163723e */ /* 0x000fe200000010ff */
[----:B------:R-:W-:Y:S01]  /*5140*/  FFMA.FTZ R146, R146, R131, R141 ;  /* 0x0000008392927223 */ /* 0x000fe2000001008d */
[----:B------:R-:W-:Y:S01]  /*5150*/  SHF.L.U32 R131, R36, 0x10, RZ ;  /* 0x0000001024837819 */ /* 0x000fe200000006ff */
[----:B------:R-:W-:Y:S01]  /*5160*/  IMAD.U32 R141, R56, 0x10000, RZ ;  /* 0x00010000388d7824 */ /* 0x000fe200078e00ff */
[----:B------:R-:W-:-:S02]  /*5170*/  F2FP.BF16.F32.PACK_AB R98, R96, R139 ;  /* 0x0000008b6062723e */ /* 0x000fc400000010ff */
[----:B------:R-:W-:Y:S01]  /*5180*/  F2FP.BF16.F32.PACK_AB R97, R136, R107 ;  /* 0x0000006b8861723e */ /* 0x000fe200000010ff */
[----:B------:R-:W-:Y:S01]  /*5190*/  FFMA.FTZ R130, R130, R131, R141 ;  /* 0x0000008382827223 */ /* 0x000fe2000001008d */
[----:B------:R-:W-:Y:S01]  /*51a0*/  FMUL.FTZ R131, R150, UR22 ;  /* 0x0000001696837c20 */ /* 0x000fe20008410000 */
[----:B------:R-:W-:Y:S02]  /*51b0*/  SHF.L.U32 R141, R38, 0x10, RZ ;  /* 0x00000010268d7819 */ /* 0x000fe400000006ff */
[----:B------:R-:W-:Y:S01]  /*51c0*/  F2FP.BF16.F32.PACK_AB R96, R103, R102 ;  /* 0x000000666760723e */ /* 0x000fe200000010ff */
[----:B------:R-:W-:Y:S01]  /*51d0*/  FFMA.FTZ R131, R131, R138, R148 ;  /* 0x0000008a83837223 */ /* 0x000fe20000010094 */
[----:B------:R-:W-:Y:S01]  /*51e0*/  FMUL.FTZ R138, R151, UR22 ;  /* 0x00000016978a7c20 */ /* 0x000fe20008410000 */
[----:B------:R-:W-:Y:S01]  /*51f0*/  SHF.L.U32 R148, R39, 0x10, RZ ;  /* 0x0000001027947819 */ /* 0x000fe200000006ff */
[----:B------:R-:W0:Y:S01]  /*5200*/  LDC.64 R150, c[0x0][0x428] ;  /* 0x00010a00ff967b82 */ /* 0x000e220000000a00 */
[----:B------:R-:W-:Y:S01]  /*5210*/  F2FP.BF16.F32.PACK_AB R103, R145, R146 ;  /* 0x000000929167723e */ /* 0x000fe200000010ff */
[----:B------:R-:W-:Y:S01]  /*5220*/  FFMA.FTZ R138, R138, R141, R147 ;  /* 0x0000008d8a8a7223 */ /* 0x000fe20000010093 */
[----:B------:R-:W-:Y:S01]  /*5230*/  FMUL.FTZ R141, R152, UR22 ;  /* 0x00000016988d7c20 */ /* 0x000fe20008410000 */
[----:B------:R-:W-:-:S02]  /*5240*/  SHF.L.U32 R152, R59, 0x10, RZ ;  /* 0x000000103b987819 */ /* 0x000fc400000006ff */
[----:B------:R-:W-:Y:S02]  /*5250*/  F2FP.BF16.F32.PACK_AB R102, R144, R140 ;  /* 0x0000008c9066723e */ /* 0x000fe400000010ff */
[----:B------:R-:W-:Y:S01]  /*5260*/  F2FP.BF16.F32.PACK_AB R101, R143, R137 ;  /* 0x000000898f65723e */ /* 0x000fe200000010ff */
[----:B------:R-:W-:Y:S01]  /*5270*/  FFMA.FTZ R141, R141, R148, R152 ;  /* 0x000000948d8d7223 */ /* 0x000fe20000010098 */
[----:B------:R-:W-:Y:S02]  /*5280*/  MOV R148, UR5 ;  /* 0x0000000500947c02 */ /* 0x000fe40008000f00 */
[----:B------:R-:W-:Y:S02]  /*5290*/  F2FP.BF16.F32.PACK_AB R100, R142, R104 ;  /* 0x000000688e64723e */ /* 0x000fe400000010ff */
[----:B------:R-:W-:Y:S02]  /*52a0*/  LEA.HI.SX32 R161, R148, R129, 0x1d ;  /* 0x0000008194a17211 */ /* 0x000fe400078feaff */
[----:B------:R-:W-:-:S02]  /*52b0*/  F2FP.BF16.F32.PACK_AB R107, R135, R141 ;  /* 0x0000008d876b723e */ /* 0x000fc400000010ff */
[C---:B------:R-:W-:Y:S01]  /*52c0*/  IADD3 R157, PT, PT, R161.reuse, 0x100, RZ ;  /* 0x00000100a19d7810 */ /* 0x040fe20007ffe0ff */
[C---:B------:R-:W-:Y:S01]  /*52d0*/  VIADD R159, R161.reuse, 0x80 ;  /* 0x00000080a19f7836 */ /* 0x040fe20000000000 */
[C---:B------:R-:W-:Y:S02]  /*52e0*/  IADD3 R153, PT, PT, R161.reuse, 0x180, RZ ;  /* 0x00000180a1997810 */ /* 0x040fe40007ffe0ff */
[C---:B------:R-:W-:Y:S01]  /*52f0*/  IADD3 R147, PT, PT, R161.reuse, 0x200, RZ ;  /* 0x00000200a1937810 */ /* 0x040fe20007ffe0ff */
[--C-:B0-----:R-:W-:Y:S01]  /*5300*/  IMAD.WIDE.U32 R160, R161, 0x10, R150.reuse ;  /* 0x00000010a1a07825 */ /* 0x101fe200078e0096 */
[----:B------:R-:W-:Y:S02]  /*5310*/  F2FP.BF16.F32.PACK_AB R106, R134, R138 ;  /* 0x0000008a866a723e */ /* 0x000fe400000010ff */
[----:B------:R-:W-:Y:S01]  /*5320*/  F2FP.BF16.F32.PACK_AB R105, R133, R131 ;  /* 0x000000838569723e */ /* 0x000fe200000010ff */
[--C-:B------:R-:W-:Y:S01]  /*5330*/  IMAD.WIDE.U32 R158, R159, 0x10, R150.reuse ;  /* 0x000000109f9e7825 */ /* 0x100fe200078e0096 */
[----:B------:R-:W-:Y:S01]  /*5340*/  F2FP.BF16.F32.PACK_AB R104, R132, R130 ;  /* 0x000000828468723e */ /* 0x000fe200000010ff */
[----:B------:R1:W-:Y:S02]  /*5350*/  STG.E.128 desc[UR12][R160.64], R88 ;  /* 0x00000058a0007986 */ /* 0x0003e4000c101d0c */
[----:B------:R-:W-:-:S02]  /*5360*/  IMAD.WIDE.U32 R156, R157, 0x10, R150 ;  /* 0x000000109d9c7825 */ /* 0x000fc400078e0096 */
[----:B------:R1:W-:Y:S02]  /*5370*/  STG.E.128 desc[UR12][R158.64], R92 ;  /* 0x0000005c9e007986 */ /* 0x0003e4000c101d0c */
[--C-:B------:R-:W-:Y:S02]  /*5380*/  IMAD.WIDE.U32 R152, R153, 0x10, R150.reuse ;  /* 0x0000001099987825 */ /* 0x100fe400078e0096 */
[----:B------:R1:W-:Y:S02]  /*5390*/  STG.E.128 desc[UR12][R156.64], R96 ;  /* 0x000000609c007986 */ /* 0x0003e4000c101d0c */
[----:B------:R-:W-:Y:S02]  /*53a0*/  IMAD.WIDE.U32 R150, R147, 0x10, R150 ;  /* 0x0000001093967825 */ /* 0x000fe400078e0096 */
[----:B------:R1:W-:Y:S04]  /*53b0*/  STG.E.128 desc[UR12][R152.64], R100 ;  /* 0x0000006498007986 */ /* 0x0003e8000c101d0c */
[----:B------:R1:W-:Y:S02]  /*53c0*/  STG.E.128 desc[UR12][R150.64], R104 ;  /* 0x0000006896007986 */ /* 0x0003e4000c101d0c */
.L_x_227:
[----:B------:R-:W-:Y:S02]  /*53d0*/  UIADD3 UR7, UPT, UPT, UR7, UR20, URZ ;  /* 0x0000001407077290 */ /* 0x000fe4000fffe0ff */
[----:B------:R-:W-:Y:S02]  /*53e0*/  UPLOP3.LUT UP0, UPT, UPT, UPT, UP0, 0x40, 0x4 ;  /* 0x000000000004789c */ /* 0x000fe40003f0e800 */
[----:B------:R-:W-:-:S09]  /*53f0*/  UISETP.GE.AND UP1, UPT, UR7, UR21, UPT ;  /* 0x000000150700728c */ /* 0x000fd2000bf26270 */
[----:B------:R-:W-:Y:S05]  /*5400*/  BRA.U !UP1, `(.L_x_228) ;  /* 0xffffffb109a07547 */ /* 0x000fea000b83ffff */
[----:B------:R-:W-:Y:S05]  /*5410*/  EXIT ;  /* 0x000000000000794d */ /* 0x000fea0003800000 */
.L_x_229:
        /* <DEDUP_REMOVED lines=14> */
.L_x_33987:


//--------------------- .text._ZN10layer_norm13ln_fwd_kernelINS_13Kernel_traitsI13__nv_bfloat16S2_S2_S2_fjLj5120ELj1ELj1ELj4ELj16ENS_18Kernel_traits_baseILj5120ES2_S2_S2_S2_fjLj128EEEEELb1ELb0ELb0ELb0EEEvNS_9FwdParamsE --------------------------
	.section	.text._ZN10layer_norm13ln_fwd_kernelINS_13Kernel_traitsI13__nv_bfloat16S2_S2_S2_fjLj5120ELj1ELj1ELj4ELj16ENS_18Kernel_traits_baseILj5120ES2_S2_S2_S2_fjLj128EEEEELb1ELb0ELb0ELb0EEEvNS_9FwdParamsE,"ax",@progbits
	.align	128
        .global         _ZN10layer_norm13ln_fwd_kernelINS_13Kernel_traitsI13__nv_bfloat16S2_S2_S2_fjLj5120ELj1ELj1ELj4ELj16ENS_18Kernel_traits_baseILj5120ES2_S2_S2_S2_fjLj128EEEEELb1ELb0ELb0ELb0EEEvNS_9FwdParamsE
        .type           _ZN10layer_norm13ln_fwd_kernelINS_13Kernel_traitsI13__nv_bfloat16S2_S2_S2_fjLj5120ELj1ELj1ELj4ELj16ENS_18Kernel_traits_baseILj5120ES2_S2_S2_S2_fjLj128EEEEELb1ELb0ELb0ELb0EEEvNS_9FwdParamsE,@function
        .size           _ZN10layer_norm13ln_fwd_kernelINS_13Kernel_traitsI13__nv_bfloat16S2_S2_S2_fjLj5120ELj1ELj1ELj4ELj16ENS_18Kernel_traits_baseILj5120ES2_S2_S2_S2_fjLj128EEEEELb1ELb0ELb0ELb0EEEvNS_9FwdParamsE,(.L_x_33988 - _ZN10layer_norm13ln_fwd_kernelINS_13Kernel_traitsI13__nv_bfloat16S2_S2_S2_fjLj5120ELj1ELj1ELj4ELj16ENS_18Kernel_traits_baseILj5120ES2_S2_S2_S2_fjLj128EEEEELb1ELb0ELb0ELb0EEEvNS_9FwdParamsE)
        .other          _ZN10layer_norm13ln_fwd_kernelINS_13Kernel_traitsI13__nv_bfloat16S2_S2_S2_fjLj5120ELj1ELj1ELj4ELj16ENS_18Kernel_traits_baseILj5120ES2_S2_S2_S2_fjLj128EEEEELb1ELb0ELb0ELb0EEEvNS_9FwdParamsE,@"STO_CUDA_ENTRY STV_DEFAULT"
_ZN10layer_norm13ln_fwd_kernelINS_13Kernel_traitsI13__nv_bfloat16S2_S2_S2_fjLj5120ELj1ELj1ELj4ELj16ENS_18Kernel_traits_baseILj5120ES2_S2_S2_S2_fjLj128EEEEELb1ELb0ELb0ELb0EEEvNS_9FwdParamsE:
.text._ZN10layer_norm13ln_fwd_kernelINS_13Kernel_traitsI13__nv_bfloat16S2_S2_S2_fjLj5120ELj1ELj1ELj4ELj16ENS_18Kernel_traits_baseILj5120ES2_S2_S2_S2_fjLj128EEEEELb1ELb0ELb0ELb0EEEvNS_9FwdParamsE:
[----:B------:R-:W-:Y:S01]  /*0000*/  LDC R1, c[0x0][0x37c] ;  /* 0x0000df00ff017b82 */ /* 0x000fe20000000800 */
[----:B------:R-:W0:Y:S07]  /*0010*/  LDCU.U8 UR4, c[0x0][0x464] ;  /* 0x00008c80ff0477ac */ /* 0x000e2e0008000000 */
[----:B------:R-:W1:Y:S01]  /*0020*/  LDC R24, c[0x0][0x458] ;  /* 0x00011600ff187b82 */ /* 0x000e620000000800 */
[----:B------:R-:W2:Y:S01]  /*0030*/  LDCU.64 UR6, c[0x0][0x450] ;  /* 0x00008a00ff0677ac */ /* 0x000ea20008000a00 */
[----:B------:R-:W3:Y:S06]  /*0040*/  LDCU.64 UR8, c[0x0][0x358] ;  /* 0x00006b00ff0877ac */ /* 0x000eec0008000a00 */
[----:B------:R-:W1:Y:S01]  /*0050*/  LDC R25, c[0x0][0x45c] ;  /* 0x00011700ff197b82 */ /* 0x000e620000000800 */
[----:B------:R-:W4:Y:S07]  /*0060*/  S2R R7, SR_TID.X ;  /* 0x0000000000077919 */ /* 0x000f2e0000002100 */
[----:B------:R-:W5:Y:S01]  /*0070*/  LDC R11, c[0x0][0x388] ;  /* 0x0000e200ff0b7b82 */ /* 0x000f620000000800 */
[----:B0-----:R-:W-:Y:S01]  /*0080*/  ISETP.NE.AND P0, PT, RZ, UR4, PT ;  /* 0x00000004ff007c0c */ /* 0x001fe2000bf05270 */
[----:B------:R-:W0:Y:S01]  /*0090*/  LDCU.64 UR4, c[0x0][0x438] ;  /* 0x00008700ff0477ac */ /* 0x000e220008000a00 */
[----:B--2---:R-:W-:-:S02]  /*00a0*/  IMAD.U32 R2, RZ, RZ, UR6 ;  /* 0x00000006ff027e24 */ /* 0x004fc4000f8e00ff */
[----:B------:R-:W-:-:S09]  /*00b0*/  IMAD.U32 R3, RZ, RZ, UR7 ;  /* 0x00000007ff037e24 */ /* 0x000fd2000f8e00ff */
[----:B---3--:R-:W2:Y:S01]  /*00c0*/  @P0 LDG.E.64 R2, desc[UR8][R2.64] ;  /* 0x0000000802020981 */ /* 0x008ea2000c1e1b00 */
[----:B------:R-:W3:Y:S03]  /*00d0*/  @P0 LDC R9, c[0x0][0x460] ;  /* 0x00011800ff090b82 */ /* 0x000ee60000000800 */
[----:B-1----:R-:W3:Y:S01]  /*00e0*/  @P0 LDG.E.64 R4, desc[UR8][R24.64] ;  /* 0x0000000818040981 */ /* 0x002ee2000c1e1b00 */
[----:B------:R-:W-:Y:S01]  /*00f0*/  BSSY.RECONVERGENT B0, `(.L_x_230) ;  /* 0x0000076000007945 */ /* 0x000fe20003800200 */
[----:B0-----:R-:W-:-:S03]  /*0100*/  UISETP.NE.U32.AND UP0, UPT, UR4, URZ, UPT ;  /* 0x000000ff0400728c */ /* 0x001fc6000bf05070 */
[----:B------:R-:W0:Y:S01]  /*0110*/  S2UR UR16, SR_CTAID.X ;  /* 0x00000000001079c3 */ /* 0x000e220000002500 */
[----:B------:R-:W-:Y:S01]  /*0120*/  UISETP.NE.AND.EX UP0, UPT, UR5, URZ, UPT, UP0 ;  /* 0x000000ff0500728c */ /* 0x000fe2000bf05300 */
[----:B----4-:R-:W-:-:S04]  /*0130*/  LOP3.LUT R0, R7, 0x60, RZ, 0xc0, !PT ;  /* 0x0000006007007812 */ /* 0x010fc800078ec0ff */
[--C-:B------:R-:W-:Y:S02]  /*0140*/  LOP3.LUT R21, R0, 0x1f, R7.reuse, 0xf8, !PT ;  /* 0x0000001f00157812 */ /* 0x100fe400078ef807 */
[----:B------:R-:W0:Y:S02]  /*0150*/  LDC R6, c[0x0][0x360] ;  /* 0x0000d800ff067b82 */ /* 0x000e240000000800 */
[----:B0-----:R-:W-:Y:S01]  /*0160*/  IMAD R31, R6, UR16, R7 ;  /* 0x00000010061f7c24 */ /* 0x001fe2000f8e0207 */
[----:B--2---:R-:W-:Y:S02]  /*0170*/  @P0 R2UR UR6, R2 ;  /* 0x00000000020602ca */ /* 0x004fe400000e0000 */
[----:B-----5:R-:W-:Y:S02]  /*0180*/  SHF.R.S32.HI R2, RZ, 0x1f, R11 ;  /* 0x0000001fff027819 */ /* 0x020fe4000001140b */
[----:B------:R-:W-:Y:S02]  /*0190*/  @P0 R2UR UR7, R3 ;  /* 0x00000000030702ca */ /* 0x000fe400000e0000 */
[----:B---3--:R-:W-:-:S02]  /*01a0*/  @P0 IADD3 R24, P1, PT, R4, R9, RZ ;  /* 0x0000000904180210 */ /* 0x008fc40007f3e0ff */
[----:B------:R-:W-:Y:S02]  /*01b0*/  LEA.HI R2, R2, R11, RZ, 0x3 ;  /* 0x0000000b02027211 */ /* 0x000fe400078f18ff */
[----:B------:R-:W-:Y:S02]  /*01c0*/  @P0 IADD3.X R25, PT, PT, RZ, R5, RZ, P1, !PT ;  /* 0x00000005ff190210 */ /* 0x000fe40000ffe4ff */
[----:B------:R-:W-:Y:S01]  /*01d0*/  LOP3.LUT R5, R21, 0x7f, RZ, 0x3c, !PT ;  /* 0x0000007f15057812 */ /* 0x000fe200078e3cff */
[----:B------:R-:W-:Y:S01]  /*01e0*/  UIADD3 UR14, UPT, UPT, UR6, -0x61c88647, URZ ;  /* 0x9e3779b9060e7890 */ /* 0x000fe2000fffe0ff */
[----:B------:R-:W-:Y:S01]  /*01f0*/  SHF.R.S32.HI R2, RZ, 0x3, R2 ;  /* 0x00000003ff027819 */ /* 0x000fe20000011402 */
[----:B------:R-:W-:Y:S01]  /*0200*/  UIADD3 UR17, UPT, UPT, UR6, 0x3c6ef372, URZ ;  /* 0x3c6ef37206117890 */ /* 0x000fe2000fffe0ff */
[----:B------:R-:W-:Y:S01]  /*0210*/  LOP3.LUT R3, R7, 0x1f, RZ, 0xc0, !PT ;  /* 0x0000001f07037812 */ /* 0x000fe200078ec0ff */
[----:B------:R-:W-:Y:S01]  /*0220*/  UIADD3 UR15, UPT, UPT, UR7, -0x4498517b, URZ ;  /* 0xbb67ae85070f7890 */ /* 0x000fe2000fffe0ff */
[----:B------:R-:W-:Y:S01]  /*0230*/  SHF.R.U64 R29, R24, 0x2, R25 ;  /* 0x00000002181d7819 */ /* 0x000fe20000001219 */
[----:B------:R-:W-:Y:S01]  /*0240*/  IMAD.IADD R30, R2, 0x1, R5 ;  /* 0x00000001021e7824 */ /* 0x000fe200078e0205 */
[----:B------:R-:W-:Y:S01]  /*0250*/  SHF.R.U32.HI R28, RZ, 0x2, R25 ;  /* 0x00000002ff1c7819 */ /* 0x000fe20000011619 */
[----:B------:R-:W-:-:S02]  /*0260*/  UIADD3 UR18, UPT, UPT, UR7, 0x76cf5d0a, URZ ;  /* 0x76cf5d0a07127890 */ /* 0x000fc4000fffe0ff */
[----:B------:R-:W-:Y:S02]  /*0270*/  UIADD3 UR19, UPT, UPT, UR6, -0x255992d5, URZ ;  /* 0xdaa66d2b06137890 */ /* 0x000fe4000fffe0ff */
[----:B------:R-:W-:Y:S02]  /*0280*/  UIADD3 UR20, UPT, UPT, UR7, 0x32370b8f, URZ ;  /* 0x32370b8f07147890 */ /* 0x000fe4000fffe0ff */
[----:B------:R-:W-:Y:S02]  /*0290*/  UIADD3 UR21, UPT, UPT, UR6, 0x78dde6e4, URZ ;  /* 0x78dde6e406157890 */ /* 0x000fe4000fffe0ff */
[----:B------:R-:W-:Y:S02]  /*02a0*/  UIADD3 UR22, UPT, UPT, UR7, -0x126145ec, URZ ;  /* 0xed9eba1407167890 */ /* 0x000fe4000fffe0ff */
[----:B------:R-:W-:Y:S02]  /*02b0*/  UIADD3 UR23, UPT, UPT, UR6, 0x1715609d, URZ ;  /* 0x1715609d06177890 */ /* 0x000fe4000fffe0ff */
[----:B------:R-:W-:-:S02]  /*02c0*/  UIADD3 UR24, UPT, UPT, UR7, -0x56f99767, URZ ;  /* 0xa906689907187890 */ /* 0x000fc4000fffe0ff */
[----:B------:R-:W-:Y:S02]  /*02d0*/  UIADD3 UR25, UPT, UPT, UR6, -0x4ab325aa, URZ ;  /* 0xb54cda5606197890 */ /* 0x000fe4000fffe0ff */
[----:B------:R-:W-:Y:S02]  /*02e0*/  UIADD3 UR26, UPT, UPT, UR7, 0x646e171e, URZ ;  /* 0x646e171e071a7890 */ /* 0x000fe4000fffe0ff */
[----:B------:R-:W-:Y:S02]  /*02f0*/  UIADD3 UR27, UPT, UPT, UR6, 0x5384540f, URZ ;  /* 0x5384540f061b7890 */ /* 0x000fe4000fffe0ff */
[----:B------:R-:W-:Y:S02]  /*0300*/  UIADD3 UR28, UPT, UPT, UR7, 0x1fd5c5a3, URZ ;  /* 0x1fd5c5a3071c7890 */ /* 0x000fe4000fffe0ff */
[----:B------:R-:W-:Y:S02]  /*0310*/  UIADD3 UR29, UPT, UPT, UR6, -0xe443238, URZ ;  /* 0xf1bbcdc8061d7890 */ /* 0x000fe4000fffe0ff */
[----:B------:R-:W-:-:S02]  /*0320*/  UIADD3 UR10, UPT, UPT, UR7, -0x24c28bd8, URZ ;  /* 0xdb3d7428070a7890 */ /* 0x000fc4000fffe0ff */
[----:B------:R-:W-:Y:S02]  /*0330*/  UIADD3 UR30, UPT, UPT, UR6, -0x700cb87f, URZ ;  /* 0x8ff34781061e7890 */ /* 0x000fe4000fffe0ff */
[----:B------:R-:W-:Y:S01]  /*0340*/  UIADD3 UR31, UPT, UPT, UR7, -0x695add53, URZ ;  /* 0x96a522ad071f7890 */ /* 0x000fe2000fffe0ff */
[----:B------:R-:W-:Y:S11]  /*0350*/  BRA.U !UP0, `(.L_x_231) ;  /* 0x0000000108a47547 */ /* 0x000ff6000b800000 */
        /* <DEDUP_REMOVED lines=13> */
[----:B------:R0:W5:Y:S02]  /*0430*/  @P0 LD.E.128 R64, desc[UR8][R6.64] ;  /* 0x0000000806400980 */ /* 0x000164000c101d00 */
[----:B------:R-:W1:Y:S01]  /*0440*/  @P2 LDC.64 R14, c[0x0][0x438] ;  /* 0x00010e00ff0e2b82 */ /* 0x000e620000000a00 */
[----:B--2---:R-:W-:-:S05]  /*0450*/  @P1 IMAD.WIDE.U32 R8, R21, 0x10, R8 ;  /* 0x0000001015081825 */ /* 0x004fca00078e0008 */
[----:B------:R0:W5:Y:S02]  /*0460*/  @P1 LDG.E.128 R60, desc[UR8][R8.64] ;  /* 0x00000008083c1981 */ /* 0x000164000c1e1d00 */
[----:B------:R-:W2:Y:S01]  /*0470*/  @P3 LDC.64 R16, c[0x0][0x3d0] ;  /* 0x0000f400ff103b82 */ /* 0x000ea20000000a00 */
[----:B---3--:R-:W-:-:S04]  /*0480*/  @P1 IMAD.WIDE.U32 R10, R21, 0x10, R10 ;  /* 0x00000010150a1825 */ /* 0x008fc800078e000a */
[----:B------:R-:W-:Y:S01]  /*0490*/  @P1 VIADD R21, R21, 0x80 ;  /* 0x0000008015151836 */ /* 0x000fe20000000000 */
[----:B------:R0:W5:Y:S02]  /*04a0*/  @P1 LD.E.128 R56, desc[UR8][R10.64] ;  /* 0x000000080a381980 */ /* 0x000164000c101d00 */
[----:B------:R-:W3:Y:S01]  /*04b0*/  @P3 LDC.64 R18, c[0x0][0x438] ;  /* 0x00010e00ff123b82 */ /* 0x000ee20000000a00 */
[----:B----4-:R-:W-:-:S05]  /*04c0*/  @P2 IMAD.WIDE.U32 R12, R21, 0x10, R12 ;  /* 0x00000010150c2825 */ /* 0x010fca00078e000c */
[----:B------:R0:W5:Y:S01]  /*04d0*/  @P2 LDG.E.128 R52, desc[UR8][R12.64] ;  /* 0x000000080c342981 */ /* 0x000162000c1e1d00 */
[C---:B-1----:R-:W-:Y:S01]  /*04e0*/  @P2 IMAD.WIDE.U32 R14, R21.reuse, 0x10, R14 ;  /* 0x00000010150e2825 */ /* 0x042fe200078e000e */
[----:B------:R-:W-:-:S04]  /*04f0*/  @P2 IADD3 R21, PT, PT, R21, 0x80, RZ ;  /* 0x0000008015152810 */ /* 0x000fc80007ffe0ff */
        /* <DEDUP_REMOVED lines=15> */
.L_x_231:
        /* <DEDUP_REMOVED lines=9> */
[C---:B0-----:R-:W-:Y:S01]  /*0680*/  @P0 IMAD.WIDE.U32 R6, R21.reuse, 0x10, R4 ;  /* 0x0000001015060825 */ /* 0x041fe200078e0004 */
[----:B------:R-:W-:-:S04]  /*0690*/  @P0 LOP3.LUT R21, R21, 0x80, RZ, 0xfc, !PT ;  /* 0x0000008015150812 */ /* 0x000fc800078efcff */
        /* <DEDUP_REMOVED lines=8> */
[----:B---3--:R-:W-:-:S04]  /*0720*/  @P3 IMAD.WIDE.U32 R12, R21, 0x10, R12 ;  /* 0x00000010150c3825 */ /* 0x008fc800078e000c */
[----:B------:R-:W-:Y:S01]  /*0730*/  @P3 VIADD R21, R21, 0x80 ;  /* 0x0000008015153836 */ /* 0x000fe20000000000 */
[----:B------:R0:W5:Y:S03]  /*0740*/  @P3 LDG.E.128 R44, desc[UR8][R12.64] ;  /* 0x000000080c2c3981 */ /* 0x000166000c1e1d00 */
[----:B----4-:R-:W-:-:S05]  /*0750*/  @P4 IMAD.WIDE.U32 R4, R21, 0x10, R14 ;  /* 0x0000001015044825 */ /* 0x010fca00078e000e */
[----:B------:R0:W5:Y:S01]  /*0760*/  @P4 LDG.E.128 R36, desc[UR8][R4.64] ;  /* 0x0000000804244981 */ /* 0x000162000c1e1d00 */
[----:B------:R-:W-:Y:S02]  /*0770*/  HFMA2 R50, -RZ, RZ, 0, 0 ;  /* 0x00000000ff327431 */ /* 0x000fe400000001ff */
[----:B------:R-:W-:Y:S01]  /*0780*/  IMAD.MOV.U32 R42, RZ, RZ, RZ ;  /* 0x000000ffff2a7224 */ /* 0x000fe200078e00ff */
[----:B------:R-:W-:Y:S02]  /*0790*/  CS2R R40, SRZ ;  /* 0x0000000000287805 */ /* 0x000fe4000001ff00 */
[----:B------:R-:W-:Y:S01]  /*07a0*/  CS2R R48, SRZ ;  /* 0x0000000000307805 */ /* 0x000fe2000001ff00 */
[----:B------:R-:W-:Y:S01]  /*07b0*/  IMAD.MOV.U32 R58, RZ, RZ, RZ ;  /* 0x000000ffff3a7224 */ /* 0x000fe200078e00ff */
[----:B------:R-:W-:Y:S01]  /*07c0*/  CS2R R56, SRZ ;  /* 0x0000000000387805 */ /* 0x000fe2000001ff00 */
[----:B------:R-:W-:Y:S01]  /*07d0*/  IMAD.MOV.U32 R66, RZ, RZ, RZ ;  /* 0x000000ffff427224 */ /* 0x000fe200078e00ff */
[----:B------:R-:W-:-:S02]  /*07e0*/  CS2R R64, SRZ ;  /* 0x0000000000407805 */ /* 0x000fc4000001ff00 */
[----:B------:R-:W-:Y:S02]  /*07f0*/  @P4 CS2R R34, SRZ ;  /* 0x0000000000224805 */ /* 0x000fe4000001ff00 */
[----:B------:R-:W-:Y:S02]  /*0800*/  @P4 CS2R R32, SRZ ;  /* 0x0000000000204805 */ /* 0x000fe4000001ff00 */
[----:B------:R-:W-:Y:S01]  /*0810*/  @P0 MOV R67, RZ ;  /* 0x000000ff00430202 */ /* 0x000fe20000000f00 */
[----:B------:R-:W-:Y:S01]  /*0820*/  @P1 IMAD.MOV.U32 R59, RZ, RZ, RZ ;  /* 0x000000ffff3b1224 */ /* 0x000fe200078e00ff */
[----:B------:R-:W-:Y:S01]  /*0830*/  @P3 MOV R43, RZ ;  /* 0x000000ff002b3202 */ /* 0x000fe20000000f00 */
[----:B0-----:R-:W-:-:S07]  /*0840*/  @P2 IMAD.MOV.U32 R51, RZ, RZ, RZ ;  /* 0x000000ffff332224 */ /* 0x001fce00078e00ff */
.L_x_232:
[----:B------:R-:W-:Y:S05]  /*0850*/  BSYNC.RECONVERGENT B0 ;  /* 0x0000000000007941 */ /* 0x000fea0003800200 */
.L_x_230:
[----:B------:R-:W0:Y:S02]  /*0860*/  LDCU UR4, c[0x0][0x384] ;  /* 0x00007080ff0477ac */ /* 0x000e240008000800 */
[----:B0-----:R-:W-:-:S06]  /*0870*/  UISETP.GE.AND UP0, UPT, UR16, UR4, UPT ;  /* 0x000000041000728c */ /* 0x001fcc000bf06270 */
[----:B------:R-:W-:-:S13]  /*0880*/  PLOP3.LUT P0, PT, PT, PT, UP0, 0x80, 0x8 ;  /* 0x000000000008781c */ /* 0x000fda0003f0f008 */
[----:B------:R-:W-:Y:S05]  /*0890*/  @P0 EXIT ;  /* 0x000000000000094d */ /* 0x000fea0003800000 */
[----:B------:R-:W-:Y:S01]  /*08a0*/  IMAD.HI.U32 R4, R29, -0x2daee0ad, RZ ;  /* 0xd2511f531d047827 */ /* 0x000fe200078e00ff */
[----:B------:R-:W-:Y:S01]  /*08b0*/  LOP3.LUT R11, R2, 0x7f, RZ, 0xc0, !PT ;  /* 0x0000007f020b7812 */ /* 0x000fe200078ec0ff */
[----:B------:R-:W0:Y:S01]  /*08c0*/  LDCU.64 UR4, c[0x0][0x3e0] ;  /* 0x00007c00ff0477ac */ /* 0x000e220008000a00 */
[----:B------:R-:W-:Y:S01]  /*08d0*/  LOP3.LUT R24, R24, 0x3, RZ, 0xc0, !PT ;  /* 0x0000000318187812 */ /* 0x000fe200078ec0ff */
[----:B------:R-:W-:Y:S01]  /*08e0*/  IMAD.HI.U32 R5, R31, -0x326172a9, RZ ;  /* 0xcd9e8d571f057827 */ /* 0x000fe200078e00ff */
[----:B------:R-:W-:Y:S01]  /*08f0*/  LOP3.LUT R4, R4, UR7, RZ, 0x3c, !PT ;  /* 0x0000000704047c12 */ /* 0x000fe2000f8e3cff */
[----:B------:R-:W-:Y:S01]  /*0900*/  UPLOP3.LUT UP2, UPT, UPT, UPT, UPT, 0x40, 0x4 ;  /* 0x000000000004789c */ /* 0x000fe20003f4e870 */
[----:B-----5:R-:W-:Y:S01]  /*0910*/  PRMT R23, R43, 0x7632, R23 ;  /* 0x000076322b177816 */ /* 0x020fe20000000017 */
[----:B------:R-:W-:Y:S01]  /*0920*/  IMAD R7, R31, -0x326172a9, RZ ;  /* 0xcd9e8d571f077824 */ /* 0x000fe200078e02ff */
[----:B------:R-:W-:Y:S01]  /*0930*/  LOP3.LUT R5, R28, UR6, R5, 0x96, !PT ;  /* 0x000000061c057c12 */ /* 0x000fe2000f8e9605 */
[----:B------:R-:W-:Y:S01]  /*0940*/  IMAD.HI.U32 R6, R4, -0x326172a9, RZ ;  /* 0xcd9e8d5704067827 */ /* 0x000fe200078e00ff */
[----:B------:R-:W-:Y:S01]  /*0950*/  PRMT R22, R47, 0x7632, R22 ;  /* 0x000076322f167816 */ /* 0x000fe20000000016 */
[----:B------:R-:W1:Y:S01]  /*0960*/  LDCU UR32, c[0x0][0x388] ;  /* 0x00007100ff2077ac */ /* 0x000e620008000800 */
[----:B------:R-:W-:Y:S01]  /*0970*/  PRMT R21, R51, 0x7632, R21 ;  /* 0x0000763233157816 */ /* 0x000fe20000000015 */
[----:B------:R-:W-:Y:S01]  /*0980*/  IMAD R9, R29, -0x2daee0ad, RZ ;  /* 0xd2511f531d097824 */ /* 0x000fe200078e02ff */
[----:B------:R-:W-:Y:S01]  /*0990*/  LOP3.LUT R6, R7, UR14, R6, 0x96, !PT ;  /* 0x0000000e07067c12 */ /* 0x000fe2000f8e9606 */
[----:B------:R-:W-:Y:S01]  /*09a0*/  IMAD.HI.U32 R8, R5, -0x2daee0ad, RZ ;  /* 0xd2511f5305087827 */ /* 0x000fe200078e00ff */
[----:B------:R-:W-:Y:S01]  /*09b0*/  PRMT R20, R55, 0x7632, R20 ;  /* 0x0000763237147816 */ /* 0x000fe20000000014 */
[----:B------:R-:W2:Y:S01]  /*09c0*/  LDCU.U8 UR33, c[0x0][0x410] ;  /* 0x00008200ff2177ac */ /* 0x000ea20008000000 */
[----:B------:R-:W-:Y:S01]  /*09d0*/  PRMT R19, R59, 0x7632, R19 ;  /* 0x000076323b137816 */ /* 0x000fe20000000013 */
[----:B------:R-:W-:Y:S01]  /*09e0*/  IMAD R10, R5, -0x2daee0ad, RZ ;  /* 0xd2511f53050a7824 */ /* 0x000fe200078e02ff */
[----:B------:R-:W-:Y:S01]  /*09f0*/  LOP3.LUT R8, R9, UR15, R8, 0x96, !PT ;  /* 0x0000000f09087c12 */ /* 0x000fe2000f8e9608 */
[----:B------:R-:W-:Y:S01]  /*0a00*/  IMAD.HI.U32 R5, R6, -0x2daee0ad, RZ ;  /* 0xd2511f5306057827 */ /* 0x000fe200078e00ff */
[----:B0-----:R-:W-:Y:S01]  /*0a10*/  UISETP.NE.U32.AND UP0, UPT, UR4, URZ, UPT ;  /* 0x000000ff0400728c */ /* 0x001fe2000bf05070 */
[----:B------:R-:W-:Y:S01]  /*0a20*/  PRMT R18, R63, 0x7632, R18 ;  /* 0x000076323f127816 */ /* 0x000fe20000000012 */
[----:B------:R-:W0:Y:S01]  /*0a30*/  LDCU UR34, c[0x0][0x400] ;  /* 0x00008000ff2277ac */ /* 0x000e220008000800 */
[----:B------:R-:W-:Y:S01]  /*0a40*/  IMAD R7, R4, -0x326172a9, RZ ;  /* 0xcd9e8d5704077824 */ /* 0x000fe200078e02ff */
[----:B------:R-:W-:Y:S01]  /*0a50*/  LOP3.LUT R5, R10, UR18, R5, 0x96, !PT ;  /* 0x000000120a057c12 */ /* 0x000fe2000f8e9605 */
[----:B------:R-:W-:Y:S01]  /*0a60*/  IMAD.HI.U32 R4, R8, -0x326172a9, RZ ;  /* 0xcd9e8d5708047827 */ /* 0x000fe200078e00ff */
[----:B------:R-:W-:Y:S01]  /*0a70*/  PRMT R17, R58, 0x7632, R17 ;  /* 0x000076323a117816 */ /* 0x000fe20000000011 */
[----:B------:R-:W-:Y:S01]  /*0a80*/  UISETP.NE.AND.EX UP0, UPT, UR5, URZ, UPT, UP0 ;  /* 0x000000ff0500728c */ /* 0x000fe2000bf05300 */
[----:B------:R-:W-:Y:S01]  /*0a90*/  PRMT R16, R62, 0x7632, R16 ;  /* 0x000076323e107816 */ /* 0x000fe20000000010 */
[----:B------:R-:W-:Y:S01]  /*0aa0*/  IMAD R9, R6, -0x2daee0ad, RZ ;  /* 0xd2511f5306097824 */ /* 0x000fe200078e02ff */
[----:B------:R-:W-:Y:S01]  /*0ab0*/  LOP3.LUT R4, R7, UR17, R4, 0x96, !PT ;  /* 0x0000001107047c12 */ /* 0x000fe2000f8e9604 */
[----:B------:R-:W-:Y:S01]  /*0ac0*/  IMAD R7, R8, -0x326172a9, RZ ;  /* 0xcd9e8d5708077824 */ /* 0x000fe200078e02ff */
[----:B------:R-:W-:Y:S01]  /*0ad0*/  PRMT R15, R57, 0x7632, R15 ;  /* 0x00007632390f7816 */ /* 0x000fe2000000000f */
[----:B------:R-:W-:Y:S01]  /*0ae0*/  IMAD.HI.U32 R6, R5, -0x326172a9, RZ ;  /* 0xcd9e8d5705067827 */ /* 0x000fe200078e00ff */
[----:B------:R-:W-:Y:S01]  /*0af0*/  PRMT R14, R61, 0x7632, R14 ;  /* 0x000076323d0e7816 */ /* 0x000fe2000000000e */
[----:B------:R-:W3:Y:S01]  /*0b00*/  LDCU.64 UR12, c[0x0][0x380] ;  /* 0x00007000ff0c77ac */ /* 0x000ee20008000a00 */
[----:B------:R-:W-:Y:S01]  /*0b10*/  PRMT R13, R56, 0x7632, R13 ;  /* 0x00007632380d7816 */ /* 0x000fe2000000000d */
[----:B------:R-:W-:Y:S01]  /*0b20*/  IMAD.HI.U32 R8, R4, -0x2daee0ad, RZ ;  /* 0xd2511f5304087827 */ /* 0x000fe200078e00ff */
[----:B------:R-:W-:-:S02]  /*0b30*/  LOP3.LUT R6, R7, UR19, R6, 0x96, !PT ;  /* 0x0000001307067c12 */ /* 0x000fc4000f8e9606 */
[----:B------:R-:W-:Y:S01]  /*0b40*/  PRMT R12, R60, 0x7632, R12 ;  /* 0x000076323c0c7816 */ /* 0x000fe2000000000c */
[----:B------:R-:W-:Y:S01]  /*0b50*/  IMAD R10, R4, -0x2daee0ad, RZ ;  /* 0xd2511f53040a7824 */ /* 0x000fe200078e02ff */
[----:B------:R-:W-:Y:S01]  /*0b60*/  LOP3.LUT R8, R9, UR20, R8, 0x96, !PT ;  /* 0x0000001409087c12 */ /* 0x000fe2000f8e9608 */
[----:B------:R-:W-:-:S04]  /*0b70*/  IMAD.HI.U32 R7, R6, -0x2daee0ad, RZ ;  /* 0xd2511f5306077827 */ /* 0x000fc800078e00ff */
        /* <DEDUP_REMOVED lines=9> */
[----:B------:R-:W-:Y:S01]  /*0c10*/  IMAD.HI.U32 R8, R5, -0x2daee0ad, RZ ;  /* 0xd2511f5305087827 */ /* 0x000fe200078e00ff */
[----:B------:R-:W-:-:S03]  /*0c20*/  LOP3.LUT R6, R9, UR24, R6, 0x96, !PT ;  /* 0x0000001809067c12 */ /* 0x000fc6000f8e9606 */
[----:B------:R-:W-:Y:S02]  /*0c30*/  IMAD R9, R4, -0x2daee0ad, RZ ;  /* 0xd2511f5304097824 */ /* 0x000fe400078e02ff */
[----:B------:R-:W-:-:S03]  /*0c40*/  IMAD.HI.U32 R4, R6, -0x326172a9, RZ ;  /* 0xcd9e8d5706047827 */ /* 0x000fc600078e00ff */
[----:B------:R-:W-:Y:S01]  /*0c50*/  LOP3.LUT R8, R9, UR26, R8, 0x96, !PT ;  /* 0x0000001a09087c12 */ /* 0x000fe2000f8e9608 */
[----:B------:R-:W-:Y:S02]  /*0c60*/  IMAD R10, R5, -0x2daee0ad, RZ ;  /* 0xd2511f53050a7824 */ /* 0x000fe400078e02ff */
[----:B------:R-:W-:Y:S02]  /*0c70*/  IMAD R6, R6, -0x326172a9, RZ ;  /* 0xcd9e8d5706067824 */ /* 0x000fe400078e02ff */
[----:B------:R-:W-:-:S04]  /*0c80*/  IMAD.HI.U32 R5, R8, -0x326172a9, RZ ;  /* 0xcd9e8d5708057827 */ /* 0x000fc800078e00ff */
[----:B------:R-:W-:Y:S01]  /*0c90*/  IMAD R7, R7, -0x326172a9, RZ ;  /* 0xcd9e8d5707077824 */ /* 0x000fe200078e02ff */
[----:B------:R-:W-:Y:S01]  /*0ca0*/  LOP3.LUT R5, R6, UR27, R5, 0x96, !PT ;  /* 0x0000001b06057c12 */ /* 0x000fe2000f8e9605 */
[----:B------:R-:W-:Y:S01]  /*0cb0*/  IMAD R6, R3, -0x20, R11 ;  /* 0xffffffe003067824 */ /* 0x000fe200078e020b */
[----:B------:R-:W-:Y:S01]  /*0cc0*/  VIADDMNMX R11, R11, -R0, RZ, !PT ;  /* 0x800000000b0b7246 */ /* 0x000fe200078001ff */
[----:B------:R-:W-:Y:S01]  /*0cd0*/  IMAD.SHL.U32 R2, R2, 0x2, RZ ;  /* 0x0000000202027824 */ /* 0x000fe200078e00ff */
[----:B------:R-:W-:Y:S01]  /*0ce0*/  LOP3.LUT R4, R7, UR25, R4, 0x96, !PT ;  /* 0x0000001907047c12 */ /* 0x000fe2000f8e9604 */
[----:B------:R-:W-:Y:S01]  /*0cf0*/  IMAD R8, R8, -0x326172a9, RZ ;  /* 0xcd9e8d5708087824 */ /* 0x000fe200078e02ff */
[----:B------:R-:W-:Y:S02]  /*0d00*/  VIMNMX R11, PT, PT, R11, 0x20, PT ;  /* 0x000000200b0b7848 */ /* 0x000fe40003fe0100 */
[----:B------:R-:W-:Y:S01]  /*0d10*/  LOP3.LUT R2, R2, 0xffffff00, RZ, 0xc0, !PT ;  /* 0xffffff0002027812 */ /* 0x000fe200078ec0ff */
[----:B------:R-:W-:Y:S01]  /*0d20*/  IMAD.HI.U32 R7, R4, -0x2daee0ad, RZ ;  /* 0xd2511f5304077827 */ /* 0x000fe200078e00ff */
[----:B------:R-:W-:-:S03]  /*0d30*/  VIMNMX R6, PT, PT, RZ, R6, !PT ;  /* 0x00000006ff067248 */ /* 0x000fc60007fe0100 */
[----:B------:R-:W-:Y:S01]  /*0d40*/  IMAD R11, R11, 0x8, R2 ;  /* 0x000000080b0b7824 */ /* 0x000fe200078e0202 */
[----:B------:R-:W-:Y:S01]  /*0d50*/  LOP3.LUT R7, R10, UR28, R7, 0x96, !PT ;  /* 0x0000001c0a077c12 */ /* 0x000fe2000f8e9607 */
[----:B------:R-:W-:Y:S01]  /*0d60*/  IMAD R9, R4, -0x2daee0ad, RZ ;  /* 0xd2511f5304097824 */ /* 0x000fe200078e02ff */
[----:B------:R-:W-:Y:S01]  /*0d70*/  VIMNMX R27, PT, PT, R6, 0x20, PT ;  /* 0x00000020061b7848 */ /* 0x000fe20003fe0100 */
[----:B------:R-:W-:Y:S01]  /*0d80*/  IMAD.HI.U32 R4, R5, -0x2daee0ad, RZ ;  /* 0xd2511f5305047827 */ /* 0x000fe200078e00ff */
[----:B------:R-:W-:Y:S02]  /*0d90*/  I2FP.F32.U32 R11, R11 ;  /* 0x0000000b000b7245 */ /* 0x000fe40000201000 */
[----:B------:R-:W-:Y:S01]  /*0da0*/  LEA R27, R27, R2, 0x3 ;  /* 0x000000021b1b7211 */ /* 0x000fe200078e18ff */
[----:B------:R-:W-:Y:S01]  /*0db0*/  IMAD.HI.U32 R3, R7, -0x326172a9, RZ ;  /* 0xcd9e8d5707037827 */ /* 0x000fe200078e00ff */
[----:B------:R-:W-:Y:S01]  /*0dc0*/  LOP3.LUT R0, R9, UR10, R4, 0x96, !PT ;  /* 0x0000000a09007c12 */ /* 0x000fe2000f8e9604 */
[----:B------:R-:W4:Y:S01]  /*0dd0*/  LDCU.64 UR10, c[0x0][0x3a0] ;  /* 0x00007400ff0a77ac */ /* 0x000f220008000a00 */
[----:B------:R-:W0:Y:S01]  /*0de0*/  MUFU.RCP R11, R11 ;  /* 0x0000000b000b7308 */ /* 0x000e220000001000 */
[----:B------:R-:W-:Y:S01]  /*0df0*/  IMAD R4, R7, -0x326172a9, RZ ;  /* 0xcd9e8d5707047824 */ /* 0x000fe200078e02ff */
[----:B------:R-:W-:Y:S01]  /*0e00*/  LOP3.LUT R84, R8, UR29, R3, 0x96, !PT ;  /* 0x0000001d08547c12 */ /* 0x000fe2000f8e9603 */
[----:B------:R-:W-:Y:S01]  /*0e10*/  IMAD R5, R5, -0x2daee0ad, RZ ;  /* 0xd2511f5305057824 */ /* 0x000fe200078e02ff */
[----:B------:R-:W-:Y:S01]  /*0e20*/  PRMT R10, R67, 0x7632, R10 ;  /* 0x00007632430a7816 */ /* 0x000fe2000000000a */
[----:B------:R-:W-:Y:S01]  /*0e30*/  IMAD.HI.U32 R25, R0, -0x326172a9, RZ ;  /* 0xcd9e8d5700197827 */ /* 0x000fe200078e00ff */
[----:B------:R-:W-:-:S02]  /*0e40*/  PRMT R9, R71, 0x7632, R9 ;  /* 0x0000763247097816 */ /* 0x000fc40000000009 */
[----:B------:R-:W-:Y:S01]  /*0e50*/  PRMT R8, R66, 0x7632, R8 ;  /* 0x0000763242087816 */ /* 0x000fe20000000008 */
[----:B------:R-:W-:Y:S01]  /*0e60*/  IMAD.HI.U32 R26, R84, -0x2daee0ad, RZ ;  /* 0xd2511f53541a7827 */ /* 0x000fe200078e00ff */
[----:B------:R-:W-:Y:S02]  /*0e70*/  LOP3.LUT R25, R4, UR30, R25, 0x96, !PT ;  /* 0x0000001e04197c12 */ /* 0x000fe4000f8e9619 */
[----:B------:R-:W-:Y:S01]  /*0e80*/  PRMT R7, R70, 0x7632, R7 ;  /* 0x0000763246077816 */ /* 0x000fe20000000007 */
[----:B------:R-:W-:Y:S01]  /*0e90*/  IMAD.MOV.U32 R2, RZ, RZ, RZ ;  /* 0x000000ffff027224 */ /* 0x000fe200078e00ff */
[----:B------:R-:W-:Y:S01]  /*0ea0*/  LOP3.LUT R26, R5, UR31, R26, 0x96, !PT ;  /* 0x0000001f051a7c12 */ /* 0x000fe2000f8e961a */
[----:B------:R-:W-:Y:S01]  /*0eb0*/  IMAD R84, R84, -0x2daee0ad, RZ ;  /* 0xd2511f5354547824 */ /* 0x000fe200078e02ff */
[----:B------:R-:W-:Y:S01]  /*0ec0*/  PRMT R6, R65, 0x7632, R6 ;  /* 0x0000763241067816 */ /* 0x000fe20000000006 */
[----:B------:R-:W-:Y:S01]  /*0ed0*/  IMAD R0, R0, -0x326172a9, RZ ;  /* 0xcd9e8d5700007824 */ /* 0x000fe200078e02ff */
[----:B------:R-:W-:-:S02]  /*0ee0*/  PRMT R5, R69, 0x7632, R5 ;  /* 0x0000763245057816 */ /* 0x000fc40000000005 */
[----:B------:R-:W-:Y:S02]  /*0ef0*/  PRMT R4, R64, 0x7632, R4 ;  /* 0x0000763240047816 */ /* 0x000fe40000000004 */
[----:B01234-:R-:W-:-:S07]  /*0f00*/  PRMT R3, R68, 0x7632, R3 ;  /* 0x0000763244037816 */ /* 0x01ffce0000000003 */
.L_x_666:
[----:B0-----:R-:W0:Y:S01]  /*0f10*/  @UP0 LDCU.64 UR4, c[0x0][0x3e0] ;  /* 0x00007c00ff0407ac */ /* 0x001e220008000a00 */
[----:B------:R-:W-:Y:S01]  /*0f20*/  PLOP3.LUT P0, PT, PT, PT, UP0, 0x80, 0x8 ;  /* 0x000000000008781c */ /* 0x000fe20003f0f008 */
[----:B0-----:R-:W-:-:S06]  /*0f30*/  @UP0 UIMAD.WIDE UR4, UR16, 0x2, UR4 ;  /* 0x00000002100408a5 */ /* 0x001fcc000f8e0204 */
[----:B-1234-:R-:W-:Y:S01]  /*0f40*/  IMAD.U32 R72, RZ, RZ, UR4 ;  /* 0x00000004ff487e24 */ /* 0x01efe2000f8e00ff */
[----:B------:R-:W-:-:S05]  /*0f50*/  MOV R73, UR5 ;  /* 0x0000000500497c02 */ /* 0x000fca0008000f00 */
[----:B------:R-:W2:Y:S01]  /*0f60*/  @P0 LDG.E.U16 R72, desc[UR8][R72.64] ;  /* 0x0000000848480981 */ /* 0x000ea2000c1e1500 */
[----:B------:R-:W-:Y:S01]  /*0f70*/  PLOP3.LUT P0, PT, PT, PT, UP0, 0x80, 0x8 ;  /* 0x000000000008781c */ /* 0x000fe20003f0f008 */
[----:B------:R-:W-:Y:S01]  /*0f80*/  UIMAD UR4, UR16, UR32, URZ ;  /* 0x00000020100472a4 */ /* 0x000fe2000f8e02ff */
[----:B------:R-:W-:Y:S01]  /*0f90*/  ISETP.GE.U32.AND P1, PT, R30, 0x80, PT ;  /* 0x000000801e00780c */ /* 0x000fe20003f26070 */
[----:B------:R-:W0:Y:S01]  /*0fa0*/  S2R R82, SR_TID.X ;  /* 0x0000000000527919 */ /* 0x000e220000002100 */
[----:B------:R-:W-:Y:S01]  /*0fb0*/  BSSY.RECONVERGENT B0, `(.L_x_233) ;  /* 0x0000564000007945 */ /* 0x000fe20003800200 */
[----:B------:R-:W-:Y:S01]  /*0fc0*/  USHF.R.S32.HI UR5, URZ, 0x1f, UR4 ;  /* 0x0000001fff057899 */ /* 0x000fe20008011404 */
[----:B------:R-:W-:-:S03]  /*0fd0*/  P2R R86, PR, RZ, 0x2 ;  /* 0x00000002ff567803 */ /* 0x000fc60000000000 */
[----:B------:R-:W-:-:S03]  /*0fe0*/  ULEA.HI UR5, UR5, UR4, URZ, 0x3 ;  /* 0x0000000405057291 */ /* 0x000fc6000f8f18ff */
[----:B------:R-:W-:-:S03]  /*0ff0*/  UMOV UR4, 0x3f800000 ;  /* 0x3f80000000047882 */ /* 0x000fc60000000000 */
[----:B------:R-:W-:-:S05]  /*1000*/  IMAD.U32 R75, RZ, RZ, UR5 ;  /* 0x00000005ff4b7e24 */ /* 0x000fca000f8e00ff */
[----:B0-----:R-:W-:-:S05]  /*1010*/  LEA.HI.SX32 R80, R75, R82, 0x1d ;  /* 0x000000524b507211 */ /* 0x001fca00078feaff */
[----:B------:R-:W-:Y:S01]  /*1020*/  IMAD.MOV.U32 R90, RZ, RZ, R80 ;  /* 0x000000ffff5a7224 */ /* 0x000fe200078e0050 */
[----:B--2---:R-:W-:-:S13]  /*1030*/  @P0 R2UR UR35, R72 ;  /* 0x00000000482302ca */ /* 0x004fda00000e0000 */
[----:B------:R-:W-:Y:S01]  /*1040*/  @UP0 USHF.L.U32 UR4, UR35, 0x10, URZ ;  /* 0x0000001023040899 */ /* 0x000fe200080006ff */
[----:B------:R-:W-:Y:S11]  /*1050*/  @!P1 BRA `(.L_x_234) ;  /* 0x0000005400649947 */ /* 0x000ff60003800000 */
        /* <DEDUP_REMOVED lines=8> */
[----:B------:R-:W5:Y:S01]  /*10e0*/  LDG.E.128 R76, desc[UR8][R76.64] ;  /* 0x000000084c4c7981 */ /* 0x000f62000c1e1d00 */
[----:B------:R-:W-:Y:S01]  /*10f0*/  ISETP.NE.AND P0, PT, R24, 0x1, PT ;  /* 0x000000011800780c */ /* 0x000fe20003f05270 */
[----:B------:R-:W-:Y:S01]  /*1100*/  BSSY.RECONVERGENT B1, `(.L_x_236) ;  /* 0x000004d000017945 */ /* 0x000fe20003800200 */
[----:B------:R-:W-:Y:S02]  /*1110*/  HFMA2 R81, -RZ, RZ, 0, 1.1920928955078125e-07 ;  /* 0x00000002ff517431 */ /* 0x000fe400000001ff */
[----:B------:R-:W-:Y:S02]  /*1120*/  IMAD.MOV.U32 R83, RZ, RZ, R0 ;  /* 0x000000ffff537224 */ /* 0x000fe400078e0000 */
[----:B------:R-:W-:-:S07]  /*1130*/  IMAD.MOV.U32 R88, RZ, RZ, R84 ;  /* 0x000000ffff587224 */ /* 0x000fce00078e0054 */
[----:B------:R-:W-:Y:S05]  /*1140*/  @!P0 BRA `(.L_x_237) ;  /* 0x0000000400208947 */ /* 0x000fea0003800000 */
[----:B------:R-:W-:-:S04]  /*1150*/  MOV R81, 0x2 ;  /* 0x0000000200517802 */ /* 0x000fc80000000f00 */
[----:B------:R-:W-:-:S05]  /*1160*/  VIADDMNMX.U32 R81, R24, 0xfffffffe, R81, PT ;  /* 0xfffffffe18517846 */ /* 0x000fca0003800051 */
[----:B------:R-:W-:-:S04]  /*1170*/  IMAD.SHL.U32 R81, R81, 0x4, RZ ;  /* 0x0000000451517824 */ /* 0x000fc800078e00ff */
[----:B------:R-:W0:Y:S02]  /*1180*/  LDC R112, c[0x2][R81] ;  /* 0x0080000051707b82 */ /* 0x000e240000000800 */
[----:B0-----:R-:W-:-:S04]  /*1190*/  SHF.R.S32.HI R113, RZ, 0x1f, R112 ;  /* 0x0000001fff717819 */ /* 0x001fc80000011470 */
.L_x_33820:
[----:B------:R-:W-:Y:S05]  /*11a0*/  BRX R112 -0x11b0                                       (*"BRANCH_TARGETS .L_x_33821,.L_x_33822,.L_x_33823"*) ;  /* 0xffffffec70947949 */ /* 0x000fea000383ffff */
.L_x_33823:
[----:B------:R-:W-:Y:S01]  /*11b0*/  VIADD R81, R24, 0x1 ;  /* 0x0000000118517836 */ /* 0x000fe20000000000 */
[----:B------:R-:W-:Y:S01]  /*11c0*/  MOV R88, R84 ;  /* 0x0000005400587202 */ /* 0x000fe20000000f00 */
[----:B------:R-:W-:Y:S01]  /*11d0*/  IMAD.MOV.U32 R83, RZ, RZ, R25 ;  /* 0x000000ffff537224 */ /* 0x000fe200078e0019 */
[----:B------:R-:W-:Y:S06]  /*11e0*/  BRA `(.L_x_237) ;  /* 0x0000000000f87947 */ /* 0x000fec0003800000 */
.L_x_33821:
[----:B------:R-:W-:Y:S02]  /*11f0*/  HFMA2 R81, -RZ, RZ, 0, 1.78813934326171875e-07 ;  /* 0x00000003ff517431 */ /* 0x000fe400000001ff */
[----:B------:R-:W-:Y:S02]  /*1200*/  IMAD.MOV.U32 R88, RZ, RZ, R84 ;  /* 0x000000ffff587224 */ /* 0x000fe400078e0054 */
[----:B------:R-:W-:Y:S01]  /*1210*/  IMAD.MOV.U32 R83, RZ, RZ, R26 ;  /* 0x000000ffff537224 */ /* 0x000fe200078e001a */
[----:B------:R-:W-:Y:S06]  /*1220*/  BRA `(.L_x_237) ;  /* 0x0000000000e87947 */ /* 0x000fec0003800000 */
.L_x_33822:
[----:B------:R-:W-:Y:S01]  /*1230*/  VIADD R29, R29, 0x1 ;  /* 0x000000011d1d7836 */ /* 0x000fe20000000000 */
[----:B------:R-:W-:Y:S03]  /*1240*/  BSSY.RECONVERGENT B2, `(.L_x_238) ;  /* 0x000000c000027945 */ /* 0x000fe60003800200 */
[C---:B------:R-:W-:Y:S01]  /*1250*/  IMAD.WIDE.U32 R120, R29.reuse, -0x2daee0ad, RZ ;  /* 0xd2511f531d787825 */ /* 0x040fe200078e00ff */
[----:B------:R-:W-:-:S13]  /*1260*/  ISETP.NE.AND P0, PT, R29, RZ, PT ;  /* 0x000000ff1d00720c */ /* 0x000fda0003f05270 */
[----:B------:R-:W-:Y:S05]  /*1270*/  @P0 BRA `(.L_x_239) ;  /* 0x0000000000200947 */ /* 0x000fea0003800000 */
[----:B------:R-:W-:-:S04]  /*1280*/  IADD3 R28, PT, PT, R28, 0x1, RZ ;  /* 0x000000011c1c7810 */ /* 0x000fc80007ffe0ff */
[----:B------:R-:W-:-:S13]  /*1290*/  ISETP.NE.AND P0, PT, R28, RZ, PT ;  /* 0x000000ff1c00720c */ /* 0x000fda0003f05270 */
[----:B------:R-:W-:Y:S02]  /*12a0*/  @!P0 VIADD R31, R31, 0x1 ;  /* 0x000000011f1f8836 */ /* 0x000fe40000000000 */
[----:B------:R-:W-:Y:S02]  /*12b0*/  @!P0 VIADD R0, R2, 0x1 ;  /* 0x0000000102008836 */ /* 0x000fe40000000000 */
[----:B------:R-:W-:Y:S01]  /*12c0*/  @!P0 IMAD.MOV.U32 R28, RZ, RZ, RZ ;  /* 0x000000ffff1c8224 */ /* 0x000fe200078e00ff */
[----:B------:R-:W-:-:S13]  /*12d0*/  ISETP.NE.AND P1, PT, R31, RZ, !P0 ;  /* 0x000000ff1f00720c */ /* 0x000fda0004725270 */
[----:B------:R-:W-:-:S05]  /*12e0*/  @P1 IADD3 R0, PT, PT, R2, RZ, RZ ;  /* 0x000000ff02001210 */ /* 0x000fca0007ffe0ff */
[----:B------:R-:W-:-:S07]  /*12f0*/  @!P0 IMAD.MOV.U32 R2, RZ, RZ, R0 ;  /* 0x000000ffff028224 */ /* 0x000fce00078e0000 */
.L_x_239:
[----:B------:R-:W-:Y:S05]  /*1300*/  BSYNC.RECONVERGENT B2 ;  /* 0x0000000000027941 */ /* 0x000fea0003800200 */
.L_x_238:
[----:B------:R-:W-:Y:S01]  /*1310*/  IMAD.WIDE.U32 R24, R31, -0x326172a9, RZ ;  /* 0xcd9e8d571f187825 */ /* 0x000fe200078e00ff */
[----:B------:R-:W-:Y:S01]  /*1320*/  LOP3.LUT R112, R2, UR7, R121, 0x96, !PT ;  /* 0x0000000702707c12 */ /* 0x000fe2000f8e9679 */
[----:B------:R-:W-:Y:S02]  /*1330*/  UIADD3 UR5, UPT, UPT, UR7, -0x24c28bd8, URZ ;  /* 0xdb3d742807057890 */ /* 0x000fe4000fffe0ff */
[----:B------:R-:W-:Y:S02]  /*1340*/  HFMA2 R81, -RZ, RZ, 0, 0 ;  /* 0x00000000ff517431 */ /* 0x000fe400000001ff */
[----:B------:R-:W-:Y:S01]  /*1350*/  IMAD.MOV.U32 R83, RZ, RZ, R84 ;  /* 0x000000ffff537224 */ /* 0x000fe200078e0054 */
[----:B------:R-:W-:Y:S01]  /*1360*/  LOP3.LUT R114, R28, UR6, R25, 0x96, !PT ;  /* 0x000000061c727c12 */ /* 0x000fe2000f8e9619 */
[----:B------:R-:W-:-:S04]  /*1370*/  IMAD.WIDE.U32 R112, R112, -0x326172a9, RZ ;  /* 0xcd9e8d5770707825 */ /* 0x000fc800078e00ff */
[----:B------:R-:W-:Y:S01]  /*1380*/  IMAD.WIDE.U32 R114, R114, -0x2daee0ad, RZ ;  /* 0xd2511f5372727825 */ /* 0x000fe200078e00ff */
[----:B------:R-:W-:-:S04]  /*1390*/  LOP3.LUT R121, R24, UR14, R113, 0x96, !PT ;  /* 0x0000000e18797c12 */ /* 0x000fc8000f8e9671 */
        /* <DEDUP_REMOVED lines=31> */
[----:B------:R-:W-:Y:S02]  /*1590*/  LOP3.LUT R25, R120, UR30, R115, 0x96, !PT ;  /* 0x0000001e78197c12 */ /* 0x000fe4000f8e9673 */
[----:B------:R-:W-:Y:S01]  /*15a0*/  MOV R0, R114 ;  /* 0x0000007200007202 */ /* 0x000fe20000000f00 */
[----:B------:R-:W-:Y:S01]  /*15b0*/  IMAD.MOV.U32 R88, RZ, RZ, R112 ;  /* 0x000000ffff587224 */ /* 0x000fe200078e0070 */
[----:B------:R-:W-:-:S07]  /*15c0*/  LOP3.LUT R26, R24, UR31, R113, 0x96, !PT ;  /* 0x0000001f181a7c12 */ /* 0x000fce000f8e9671 */
.L_x_237:
[----:B------:R-:W-:Y:S05]  /*15d0*/  BSYNC.RECONVERGENT B1 ;  /* 0x0000000000017941 */ /* 0x000fea0003800200 */
.L_x_236:
[----:B------:R-:W0:Y:S01]  /*15e0*/  LDC R94, c[0x0][0x408] ;  /* 0x00010200ff5e7b82 */ /* 0x000e220000000800 */
[----:B------:R-:W-:Y:S01]  /*15f0*/  I2FP.F32.U32 R83, R83 ;  /* 0x0000005300537245 */ /* 0x000fe20000201000 */
[----:B------:R-:W-:Y:S01]  /*1600*/  IMAD.MOV.U32 R90, RZ, RZ, 0x2f800000 ;  /* 0x2f800000ff5a7424 */ /* 0x000fe200078e00ff */
[----:B------:R-:W-:Y:S01]  /*1610*/  ISETP.NE.AND P1, PT, R81, 0x1, PT ;  /* 0x000000015100780c */ /* 0x000fe20003f25270 */
[C---:B-----5:R-:W-:Y:S01]  /*1620*/  IMAD.U32 R24, R72.reuse, 0x10000, RZ ;  /* 0x0001000048187824 */ /* 0x060fe200078e00ff */
[----:B------:R-:W-:Y:S01]  /*1630*/  BSSY.RECONVERGENT B1, `(.L_x_240) ;  /* 0x0000052000017945 */ /* 0x000fe20003800200 */
[----:B------:R-:W-:Y:S01]  /*1640*/  FFMA.FTZ R83, R83, R90, 1.1641532182693481445e-10 ;  /* 0x2f00000053537423 */ /* 0x000fe2000001005a */
[----:B------:R-:W-:Y:S01]  /*1650*/  PRMT R72, R72, 0x7632, R72 ;  /* 0x0000763248487816 */ /* 0x000fe20000000048 */
[----:B------:R-:W1:Y:S01]  /*1660*/  LDC R92, c[0x0][0x404] ;  /* 0x00010100ff5c7b82 */ /* 0x000e620000000800 */
[----:B------:R-:W-:Y:S01]  /*1670*/  FMUL.FTZ R113, R24, UR4 ;  /* 0x0000000418717c20 */ /* 0x000fe20008410000 */
[C---:B------:R-:W-:Y:S01]  /*1680*/  SHF.L.U32 R24, R76.reuse, 0x10, RZ ;  /* 0x000000104c187819 */ /* 0x040fe200000006ff */
[----:B------:R-:W-:Y:S01]  /*1690*/  IMAD.MOV.U32 R96, RZ, RZ, 0x2 ;  /* 0x00000002ff607424 */ /* 0x000fe200078e00ff */
[----:B------:R-:W-:Y:S01]  /*16a0*/  PRMT R76, R76, 0x7632, R76 ;  /* 0x000076324c4c7816 */ /* 0x000fe2000000004c */
[----:B0-----:R-:W-:Y:S01]  /*16b0*/  FMUL.FTZ R113, R113, R94 ;  /* 0x0000005e71717220 */ /* 0x001fe20000410000 */
[----:B-1----:R-:W-:-:S04]  /*16c0*/  FSETP.GTU.FTZ.AND P0, PT, R83, R92, PT ;  /* 0x0000005c5300720b */ /* 0x002fc80003f1c000 */
[----:B------:R-:W-:Y:S02]  /*16d0*/  FSEL R83, R113, RZ, !P0 ;  /* 0x000000ff71537208 */ /* 0x000fe40004000000 */
[----:B------:R-:W-:-:S03]  /*16e0*/  PLOP3.LUT P0, PT, P0, PT, PT, 0x8, 0x80 ;  /* 0x000000000080781c */ /* 0x000fc6000070e170 */
[----:B------:R-:W-:Y:S01]  /*16f0*/  FADD.FTZ R83, R83, R24 ;  /* 0x0000001853537221 */ /* 0x000fe20000010000 */
[----:B------:R-:W-:Y:S01]  /*1700*/  P2R R84, PR, RZ, 0x1 ;  /* 0x00000001ff547803 */ /* 0x000fe20000000000 */
[----:B------:R-:W-:Y:S01]  /*1710*/  IMAD.MOV.U32 R24, RZ, RZ, R0 ;  /* 0x000000ffff187224 */ /* 0x000fe200078e0000 */
[----:B------:R-:W-:Y:S07]  /*1720*/  @!P1 BRA `(.L_x_241) ;  /* 0x0000000400089947 */ /* 0x000fee0003800000 */
[----:B------:R-:W-:-:S13]  /*1730*/  ISETP.NE.AND P0, PT, R81, 0x3, PT ;  /* 0x000000035100780c */ /* 0x000fda0003f05270 */
[----:B------:R-:W-:Y:S05]  /*1740*/  @!P0 BRA `(.L_x_242) ;  /* 0x0000000000188947 */ /* 0x000fea0003800000 */
[----:B------:R-:W-:-:S13]  /*1750*/  ISETP.NE.AND P0, PT, R81, 0x2, PT ;  /* 0x000000025100780c */ /* 0x000fda0003f05270 */
[----:B------:R-:W-:Y:S01]  /*1760*/  @!P0 MOV R96, 0x3 ;  /* 0x0000000300608802 */ /* 0x000fe20000000f00 */
[----:B------:R-:W-:Y:S01]  /*1770*/  @!P0 IMAD.MOV.U32 R24, RZ, RZ, R26 ;  /* 0x000000ffff188224 */ /* 0x000fe200078e001a */
[----:B------:R-:W-:Y:S01]  /*1780*/  @P0 MOV R24, R25 ;  /* 0x0000001900180202 */ /* 0x000fe20000000f00 */
[----:B------:R-:W-:Y:S01]  /*1790*/  @P0 VIADD R96, R81, 0x1 ;  /* 0x0000000151600836 */ /* 0x000fe20000000000 */
[----:B------:R-:W-:Y:S06]  /*17a0*/  BRA `(.L_x_241) ;  /* 0x0000000000e87947 */ /* 0x000fec0003800000 */
.L_x_242:
[----:B------:R-:W-:Y:S01]  /*17b0*/  VIADD R29, R29, 0x1 ;  /* 0x000000011d1d7836 */ /* 0x000fe20000000000 */
[----:B------:R-:W-:Y:S03]  /*17c0*/  BSSY.RECONVERGENT B2, `(.L_x_243) ;  /* 0x000000c000027945 */ /* 0x000fe60003800200 */
[C---:B------:R-:W-:Y:S01]  /*17d0*/  IMAD.WIDE.U32 R120, R29.reuse, -0x2daee0ad, RZ ;  /* 0xd2511f531d787825 */ /* 0x040fe200078e00ff */
[----:B------:R-:W-:-:S13]  /*17e0*/  ISETP.NE.AND P0, PT, R29, RZ, PT ;  /* 0x000000ff1d00720c */ /* 0x000fda0003f05270 */
[----:B------:R-:W-:Y:S05]  /*17f0*/  @P0 BRA `(.L_x_244) ;  /* 0x0000000000200947 */ /* 0x000fea0003800000 */
[----:B------:R-:W-:-:S05]  /*1800*/  VIADD R28, R28, 0x1 ;  /* 0x000000011c1c7836 */ /* 0x000fca0000000000 */
[----:B------:R-:W-:-:S13]  /*1810*/  ISETP.NE.AND P0, PT, R28, RZ, PT ;  /* 0x000000ff1c00720c */ /* 0x000fda0003f05270 */
[----:B------:R-:W-:Y:S01]  /*1820*/  @!P0 IADD3 R31, PT, PT, R31, 0x1, RZ ;  /* 0x000000011f1f8810 */ /* 0x000fe20007ffe0ff */
[----:B------:R-:W-:Y:S01]  /*1830*/  @!P0 VIADD R0, R2, 0x1 ;  /* 0x0000000102008836 */ /* 0x000fe20000000000 */
[----:B------:R-:W-:Y:S02]  /*1840*/  @!P0 MOV R28, RZ ;  /* 0x000000ff001c8202 */ /* 0x000fe40000000f00 */
[----:B------:R-:W-:-:S13]  /*1850*/  ISETP.NE.AND P1, PT, R31, RZ, !P0 ;  /* 0x000000ff1f00720c */ /* 0x000fda0004725270 */
[----:B------:R-:W-:-:S04]  /*1860*/  @P1 IMAD.MOV R0, RZ, RZ, R2 ;  /* 0x000000ffff001224 */ /* 0x000fc800078e0202 */
[----:B------:R-:W-:-:S07]  /*1870*/  @!P0 IMAD.MOV.U32 R2, RZ, RZ, R0 ;  /* 0x000000ffff028224 */ /* 0x000fce00078e0000 */
.L_x_244:
[----:B------:R-:W-:Y:S05]  /*1880*/  BSYNC.RECONVERGENT B2 ;  /* 0x0000000000027941 */ /* 0x000fea0003800200 */
.L_x_243:
[----:B------:R-:W-:Y:S01]  /*1890*/  IMAD.WIDE.U32 R24, R31, -0x326172a9, RZ ;  /* 0xcd9e8d571f187825 */ /* 0x000fe200078e00ff */
[----:B------:R-:W-:Y:S01]  /*18a0*/  LOP3.LUT R112, R2, UR7, R121, 0x96, !PT ;  /* 0x0000000702707c12 */ /* 0x000fe2000f8e9679 */
[----:B------:R-:W-:Y:S02]  /*18b0*/  UIADD3 UR5, UPT, UPT, UR7, -0x24c28bd8, URZ ;  /* 0xdb3d742807057890 */ /* 0x000fe4000fffe0ff */
[----:B------:R-:W-:Y:S01]  /*18c0*/  IMAD.MOV.U32 R96, RZ, RZ, RZ ;  /* 0x000000ffff607224 */ /* 0x000fe200078e00ff */
        /* <DEDUP_REMOVED lines=35> */
[----:B------:R-:W-:-:S03]  /*1b00*/  LOP3.LUT R25, R120, UR30, R115, 0x96, !PT ;  /* 0x0000001e78197c12 */ /* 0x000fc6000f8e9673 */
[----:B------:R-:W-:Y:S01]  /*1b10*/  IMAD.MOV.U32 R0, RZ, RZ, R114 ;  /* 0x000000ffff007224 */ /* 0x000fe200078e0072 */
[----:B------:R-:W-:Y:S02]  /*1b20*/  LOP3.LUT R26, R24, UR31, R113, 0x96, !PT ;  /* 0x0000001f181a7c12 */ /* 0x000fe4000f8e9671 */
[----:B------:R-:W-:Y:S01]  /*1b30*/  MOV R24, R88 ;  /* 0x0000005800187202 */ /* 0x000fe20000000f00 */
[----:B------:R-:W-:-:S07]  /*1b40*/  IMAD.MOV.U32 R88, RZ, RZ, R112 ;  /* 0x000000ffff587224 */ /* 0x000fce00078e0070 */
.L_x_241:
[----:B------:R-:W-:Y:S05]  /*1b50*/  BSYNC.RECONVERGENT B1 ;  /* 0x0000000000017941 */ /* 0x000fea0003800200 */
.L_x_240:
[----:B------:R-:W-:Y:S01]  /*1b60*/  I2FP.F32.U32 R81, R24 ;  /* 0x0000001800517245 */ /* 0x000fe20000201000 */
[----:B------:R-:W-:Y:S01]  /*1b70*/  IMAD.U32 R76, R76, 0x10000, RZ ;  /* 0x000100004c4c7824 */ /* 0x000fe200078e00ff */
[----:B------:R-:W-:Y:S01]  /*1b80*/  SHF.L.U32 R72, R72, 0x10, RZ ;  /* 0x0000001048487819 */ /* 0x000fe200000006ff */
[----:B------:R-:W-:Y:S01]  /*1b90*/  BSSY.RECONVERGENT B1, `(.L_x_245) ;  /* 0x000004e000017945 */ /* 0x000fe20003800200 */
[----:B------:R-:W-:Y:S01]  /*1ba0*/  ISETP.NE.AND P1, PT, R96, 0x1, PT ;  /* 0x000000016000780c */ /* 0x000fe20003f25270 */
[----:B------:R-:W-:Y:S01]  /*1bb0*/  FFMA.FTZ R81, R81, R90, 1.1641532182693481445e-10 ;  /* 0x2f00000051517423 */ /* 0x000fe2000001005a */
[----:B------:R-:W-:Y:S01]  /*1bc0*/  MOV R24, R0 ;  /* 0x0000000000187202 */ /* 0x000fe20000000f00 */
[----:B------:R-:W-:Y:S01]  /*1bd0*/  FMUL.FTZ R113, R72, UR4 ;  /* 0x0000000448717c20 */ /* 0x000fe20008410000 */
[----:B------:R-:W-:Y:S02]  /*1be0*/  IMAD.MOV.U32 R72, RZ, RZ, 0x2 ;  /* 0x00000002ff487424 */ /* 0x000fe400078e00ff */
[----:B------:R-:W-:Y:S01]  /*1bf0*/  FSETP.GTU.FTZ.AND P0, PT, R81, R92, PT ;  /* 0x0000005c5100720b */ /* 0x000fe20003f1c000 */
[----:B------:R-:W-:-:S05]  /*1c00*/  FMUL.FTZ R113, R113, R94 ;  /* 0x0000005e71717220 */ /* 0x000fca0000410000 */
[----:B------:R-:W-:Y:S02]  /*1c10*/  FSEL R81, R113, RZ, !P0 ;  /* 0x000000ff71517208 */ /* 0x000fe40004000000 */
[----:B------:R-:W-:-:S03]  /*1c20*/  PLOP3.LUT P0, PT, P0, PT, PT, 0x8, 0x80 ;  /* 0x000000000080781c */ /* 0x000fc6000070e170 */
[----:B------:R-:W-:Y:S01]  /*1c30*/  FADD.FTZ R81, R81, R76 ;  /* 0x0000004c51517221 */ /* 0x000fe20000010000 */
[----:B------:R-:W-:Y:S09]  /*1c40*/  @!P1 BRA `(.L_x_246) ;  /* 0x0000000400089947 */ /* 0x000ff20003800000 */
[----:B------:R-:W-:-:S13]  /*1c50*/  ISETP.NE.AND P1, PT, R96, 0x3, PT ;  /* 0x000000036000780c */ /* 0x000fda0003f25270 */
[----:B------:R-:W-:Y:S05]  /*1c60*/  @!P1 BRA `(.L_x_247) ;  /* 0x0000000000189947 */ /* 0x000fea0003800000 */
[----:B------:R-:W-:-:S13]  /*1c70*/  ISETP.NE.AND P1, PT, R96, 0x2, PT ;  /* 0x000000026000780c */ /* 0x000fda0003f25270 */
[----:B------:R-:W-:Y:S01]  /*1c80*/  @!P1 IMAD.MOV.U32 R72, RZ, RZ, 0x3 ;  /* 0x00000003ff489424 */ /* 0x000fe200078e00ff */
[----:B------:R-:W-:Y:S01]  /*1c90*/  @P1 IADD3 R72, PT, PT, R96, 0x1, RZ ;  /* 0x0000000160481810 */ /* 0x000fe20007ffe0ff */
[----:B------:R-:W-:Y:S02]  /*1ca0*/  @!P1 IMAD.MOV.U32 R24, RZ, RZ, R26 ;  /* 0x000000ffff189224 */ /* 0x000fe400078e001a */
[----:B------:R-:W-:Y:S01]  /*1cb0*/  @P1 IMAD.MOV.U32 R24, RZ, RZ, R25 ;  /* 0x000000ffff181224 */ /* 0x000fe200078e0019 */
[----:B------:R-:W-:Y:S06]  /*1cc0*/  BRA `(.L_x_246) ;  /* 0x0000000000e87947 */ /* 0x000fec0003800000 */
.L_x_247:
        /* <DEDUP_REMOVED lines=13> */
.L_x_249:
[----:B------:R-:W-:Y:S05]  /*1da0*/  BSYNC.RECONVERGENT B2 ;  /* 0x0000000000027941 */ /* 0x000fea0003800200 */
.L_x_248:
[----:B------:R-:W-:Y:S01]  /*1db0*/  IMAD.WIDE.U32 R24, R31, -0x326172a9, RZ ;  /* 0xcd9e8d571f187825 */ /* 0x000fe200078e00ff */
[----:B------:R-:W-:Y:S01]  /*1dc0*/  LOP3.LUT R112, R2, UR7, R121, 0x96, !PT ;  /* 0x0000000702707c12 */ /* 0x000fe2000f8e9679 */
[----:B------:R-:W-:Y:S02]  /*1dd0*/  UIADD3 UR5, UPT, UPT, UR7, -0x24c28bd8, URZ ;  /* 0xdb3d742807057890 */ /* 0x000fe4000fffe0ff */
[----:B------:R-:W-:Y:S01]  /*1de0*/  HFMA2 R72, -RZ, RZ, 0, 0 ;  /* 0x00000000ff487431 */ /* 0x000fe200000001ff */
        /* <DEDUP_REMOVED lines=36> */
[----:B------:R-:W-:Y:S02]  /*2030*/  MOV R0, R114 ;  /* 0x0000007200007202 */ /* 0x000fe40000000f00 */
[----:B------:R-:W-:Y:S01]  /*2040*/  LOP3.LUT R26, R24, UR31, R113, 0x96, !PT ;  /* 0x0000001f181a7c12 */ /* 0x000fe2000f8e9671 */
[----:B------:R-:W-:Y:S02]  /*2050*/  IMAD.MOV.U32 R24, RZ, RZ, R88 ;  /* 0x000000ffff187224 */ /* 0x000fe400078e0058 */
[----:B------:R-:W-:-:S07]  /*2060*/  IMAD.MOV.U32 R88, RZ, RZ, R112 ;  /* 0x000000ffff587224 */ /* 0x000fce00078e0070 */
.L_x_246:
[----:B------:R-:W-:Y:S05]  /*2070*/  BSYNC.RECONVERGENT B1 ;  /* 0x0000000000017941 */ /* 0x000fea0003800200 */
.L_x_245:
[----:B------:R-:W-:Y:S01]  /*2080*/  I2FP.F32.U32 R113, R24 ;  /* 0x0000001800717245 */ /* 0x000fe20000201000 */
[----:B------:R-:W-:Y:S01]  /*2090*/  IMAD.U32 R24, R73, 0x10000, RZ ;  /* 0x0001000049187824 */ /* 0x000fe200078e00ff */
[----:B------:R-:W-:Y:S01]  /*20a0*/  ISETP.NE.AND P2, PT, R72, 0x1, PT ;  /* 0x000000014800780c */ /* 0x000fe20003f45270 */
[----:B------:R-:W-:Y:S01]  /*20b0*/  BSSY.RECONVERGENT B1, `(.L_x_250) ;  /* 0x0000050000017945 */ /* 0x000fe20003800200 */
[----:B------:R-:W-:Y:S02]  /*20c0*/  HFMA2 R76, -RZ, RZ, 0, 1.1920928955078125e-07 ;  /* 0x00000002ff4c7431 */ /* 0x000fe400000001ff */
[----:B------:R-:W-:Y:S01]  /*20d0*/  FFMA.FTZ R113, R113, R90, 1.1641532182693481445e-10 ;  /* 0x2f00000071717423 */ /* 0x000fe2000001005a */
[----:B------:R-:W-:Y:S01]  /*20e0*/  FMUL.FTZ R115, R24, UR4 ;  /* 0x0000000418737c20 */ /* 0x000fe20008410000 */
[----:B------:R-:W-:Y:S01]  /*20f0*/  IMAD.U32 R24, R77, 0x10000, RZ ;  /* 0x000100004d187824 */ /* 0x000fe200078e00ff */
[----:B------:R-:W-:Y:S02]  /*2100*/  PRMT R98, R73, 0x7632, R98 ;  /* 0x0000763249627816 */ /* 0x000fe40000000062 */
[----:B------:R-:W-:Y:S01]  /*2110*/  FMUL.FTZ R115, R115, R94 ;  /* 0x0000005e73737220 */ /* 0x000fe20000410000 */
[----:B------:R-:W-:-:S02]  /*2120*/  FSETP.GTU.FTZ.AND P1, PT, R113, R92, PT ;  /* 0x0000005c7100720b */ /* 0x000fc40003f3c000 */
[----:B------:R-:W-:Y:S02]  /*2130*/  PRMT R96, R77, 0x7632, R96 ;  /* 0x000076324d607816 */ /* 0x000fe40000000060 */
[----:B------:R-:W-:Y:S02]  /*2140*/  FSEL R115, R115, RZ, !P1 ;  /* 0x000000ff73737208 */ /* 0x000fe40004800000 */
[----:B------:R-:W-:-:S03]  /*2150*/  PLOP3.LUT P1, PT, P1, PT, PT, 0x8, 0x80 ;  /* 0x000000000080781c */ /* 0x000fc60000f2e170 */
[----:B------:R-:W-:Y:S01]  /*2160*/  FADD.FTZ R115, R115, R24 ;  /* 0x0000001873737221 */ /* 0x000fe20000010000 */
[----:B------:R-:W-:Y:S01]  /*2170*/  IMAD.MOV.U32 R24, RZ, RZ, R0 ;  /* 0x000000ffff187224 */ /* 0x000fe200078e0000 */
[----:B------:R-:W-:Y:S08]  /*2180*/  @!P2 BRA `(.L_x_251) ;  /* 0x000000040008a947 */ /* 0x000ff00003800000 */
[----:B------:R-:W-:-:S13]  /*2190*/  ISETP.NE.AND P2, PT, R72, 0x3, PT ;  /* 0x000000034800780c */ /* 0x000fda0003f45270 */
[----:B------:R-:W-:Y:S05]  /*21a0*/  @!P2 BRA `(.L_x_252) ;  /* 0x000000000018a947 */ /* 0x000fea0003800000 */
[----:B------:R-:W-:-:S13]  /*21b0*/  ISETP.NE.AND P2, PT, R72, 0x2, PT ;  /* 0x000000024800780c */ /* 0x000fda0003f45270 */
[----:B------:R-:W-:Y:S01]  /*21c0*/  @!P2 IMAD.MOV.U32 R76, RZ, RZ, 0x3 ;  /* 0x00000003ff4ca424 */ /* 0x000fe200078e00ff */
[----:B------:R-:W-:Y:S01]  /*21d0*/  @!P2 MOV R24, R26 ;  /* 0x0000001a0018a202 */ /* 0x000fe20000000f00 */
[----:B------:R-:W-:Y:S02]  /*21e0*/  @P2 VIADD R76, R72, 0x1 ;  /* 0x00000001484c2836 */ /* 0x000fe40000000000 */
[----:B------:R-:W-:Y:S01]  /*21f0*/  @P2 IMAD.MOV.U32 R24, RZ, RZ, R25 ;  /* 0x000000ffff182224 */ /* 0x000fe200078e0019 */
[----:B------:R-:W-:Y:S06]  /*2200*/  BRA `(.L_x_251) ;  /* 0x0000000000e87947 */ /* 0x000fec0003800000 */
.L_x_252:
[----:B------:R-:W-:Y:S01]  /*2210*/  IADD3 R29, PT, PT, R29, 0x1, RZ ;  /* 0x000000011d1d7810 */ /* 0x000fe20007ffe0ff */
[----:B------:R-:W-:Y:S03]  /*2220*/  BSSY.RECONVERGENT B2, `(.L_x_253) ;  /* 0x000000c000027945 */ /* 0x000fe60003800200 */
[C---:B------:R-:W-:Y:S01]  /*2230*/  ISETP.NE.AND P2, PT, R29.reuse, RZ, PT ;  /* 0x000000ff1d00720c */ /* 0x040fe20003f45270 */
[----:B------:R-:W-:-:S12]  /*2240*/  IMAD.WIDE.U32 R112, R29, -0x2daee0ad, RZ ;  /* 0xd2511f531d707825 */ /* 0x000fd800078e00ff */
[----:B------:R-:W-:Y:S05]  /*2250*/  @P2 BRA `(.L_x_254) ;  /* 0x0000000000202947 */ /* 0x000fea0003800000 */
[----:B------:R-:W-:-:S05]  /*2260*/  VIADD R28, R28, 0x1 ;  /* 0x000000011c1c7836 */ /* 0x000fca0000000000 */
[----:B------:R-:W-:-:S13]  /*2270*/  ISETP.NE.AND P2, PT, R28, RZ, PT ;  /* 0x000000ff1c00720c */ /* 0x000fda0003f45270 */
[----:B------:R-:W-:Y:S01]  /*2280*/  @!P2 VIADD R31, R31, 0x1 ;  /* 0x000000011f1fa836 */ /* 0x000fe20000000000 */
[----:B------:R-:W-:Y:S01]  /*2290*/  @!P2 IADD3 R0, PT, PT, R2, 0x1, RZ ;  /* 0x000000010200a810 */ /* 0x000fe20007ffe0ff */
[----:B------:R-:W-:-:S03]  /*22a0*/  @!P2 IMAD.MOV.U32 R28, RZ, RZ, RZ ;  /* 0x000000ffff1ca224 */ /* 0x000fc600078e00ff */
[----:B------:R-:W-:-:S13]  /*22b0*/  ISETP.NE.AND P3, PT, R31, RZ, !P2 ;  /* 0x000000ff1f00720c */ /* 0x000fda0005765270 */
[----:B------:R-:W-:-:S05]  /*22c0*/  @P3 IMAD.MOV R0, RZ, RZ, R2 ;  /* 0x000000ffff003224 */ /* 0x000fca00078e0202 */
[----:B------:R-:W-:-:S07]  /*22d0*/  @!P2 MOV R2, R0 ;  /* 0x000000000002a202 */ /* 0x000fce0000000f00 */
.L_x_254:
[----:B------:R-:W-:Y:S05]  /*22e0*/  BSYNC.RECONVERGENT B2 ;  /* 0x0000000000027941 */ /* 0x000fea0003800200 */
.L_x_253:
[----:B------:R-:W-:Y:S01]  /*22f0*/  IMAD.WIDE.U32 R24, R31, -0x326172a9, RZ ;  /* 0xcd9e8d571f187825 */ /* 0x000fe200078e00ff */
[----:B------:R-:W-:Y:S01]  /*2300*/  LOP3.LUT R72, R2, UR7, R113, 0x96, !PT ;  /* 0x0000000702487c12 */ /* 0x000fe2000f8e9671 */
[----:B------:R-:W-:-:S03]  /*2310*/  UIADD3 UR5, UPT, UPT, UR7, -0x24c28bd8, URZ ;  /* 0xdb3d742807057890 */ /* 0x000fc6000fffe0ff */
        /* <DEDUP_REMOVED lines=37> */
[----:B------:R-:W-:Y:S01]  /*2570*/  LOP3.LUT R26, R24, UR31, R73, 0x96, !PT ;  /* 0x0000001f181a7c12 */ /* 0x000fe2000f8e9649 */
[----:B------:R-:W-:Y:S01]  /*2580*/  IMAD.MOV.U32 R24, RZ, RZ, R88 ;  /* 0x000000ffff187224 */ /* 0x000fe200078e0058 */
[----:B------:R-:W-:Y:S01]  /*2590*/  MOV R88, R72 ;  /* 0x0000004800587202 */ /* 0x000fe20000000f00 */
[----:B------:R-:W-:-:S07]  /*25a0*/  IMAD.MOV.U32 R76, RZ, RZ, RZ ;  /* 0x000000ffff4c7224 */ /* 0x000fce00078e00ff */
.L_x_251:
[----:B------:R-:W-:Y:S05]  /*25b0*/  BSYNC.RECONVERGENT B1 ;  /* 0x0000000000017941 */ /* 0x000fea0003800200 */
.L_x_250:
[----:B------:R-:W-:Y:S01]  /*25c0*/  I2FP.F32.U32 R73, R24 ;  /* 0x0000001800497245 */ /* 0x000fe20000201000 */
[----:B------:R-:W-:Y:S01]  /*25d0*/  IMAD.U32 R98, R98, 0x10000, RZ ;  /* 0x0001000062627824 */ /* 0x000fe200078e00ff */
[----:B------:R-:W-:Y:S01]  /*25e0*/  ISETP.NE.AND P3, PT, R76, 0x1, PT ;  /* 0x000000014c00780c */ /* 0x000fe20003f65270 */
[----:B------:R-:W-:Y:S01]  /*25f0*/  BSSY.RECONVERGENT B1, `(.L_x_255) ;  /* 0x000004e000017945 */ /* 0x000fe20003800200 */
[----:B------:R-:W-:Y:S01]  /*2600*/  SHF.L.U32 R96, R96, 0x10, RZ ;  /* 0x0000001060607819 */ /* 0x000fe200000006ff */
[----:B------:R-:W-:Y:S01]  /*2610*/  FFMA.FTZ R73, R73, R90, 1.1641532182693481445e-10 ;  /* 0x2f00000049497423 */ /* 0x000fe2000001005a */
[----:B------:R-:W-:Y:S01]  /*2620*/  FMUL.FTZ R77, R98, UR4 ;  /* 0x00000004624d7c20 */ /* 0x000fe20008410000 */
[----:B------:R-:W-:Y:S02]  /*2630*/  IMAD.MOV.U32 R72, RZ, RZ, 0x2 ;  /* 0x00000002ff487424 */ /* 0x000fe400078e00ff */
[----:B------:R-:W-:Y:S02]  /*2640*/  IMAD.MOV.U32 R24, RZ, RZ, R0 ;  /* 0x000000ffff187224 */ /* 0x000fe400078e0000 */
[----:B------:R-:W-:Y:S01]  /*2650*/  FMUL.FTZ R77, R77, R94 ;  /* 0x0000005e4d4d7220 */ /* 0x000fe20000410000 */
[----:B------:R-:W-:-:S04]  /*2660*/  FSETP.GTU.FTZ.AND P2, PT, R73, R92, PT ;  /* 0x0000005c4900720b */ /* 0x000fc80003f5c000 */
[----:B------:R-:W-:Y:S02]  /*2670*/  FSEL R77, R77, RZ, !P2 ;  /* 0x000000ff4d4d7208 */ /* 0x000fe40005000000 */
[----:B------:R-:W-:-:S03]  /*2680*/  PLOP3.LUT P2, PT, P2, PT, PT, 0x8, 0x80 ;  /* 0x000000000080781c */ /* 0x000fc6000174e170 */
[----:B------:R-:W-:Y:S01]  /*2690*/  FADD.FTZ R113, R77, R96 ;  /* 0x000000604d717221 */ /* 0x000fe20000010000 */
[----:B------:R-:W-:Y:S09]  /*26a0*/  @!P3 BRA `(.L_x_256) ;  /* 0x000000040008b947 */ /* 0x000ff20003800000 */
        /* <DEDUP_REMOVED lines=8> */
.L_x_257:
        /* <DEDUP_REMOVED lines=13> */
.L_x_259:
[----:B------:R-:W-:Y:S05]  /*2800*/  BSYNC.RECONVERGENT B2 ;  /* 0x0000000000027941 */ /* 0x000fea0003800200 */
.L_x_258:
        /* <DEDUP_REMOVED lines=42> */
[----:B------:R-:W-:Y:S02]  /*2ab0*/  IMAD.MOV.U32 R88, RZ, RZ, R72 ;  /* 0x000000ffff587224 */ /* 0x000fe400078e0048 */
[----:B------:R-:W-:-:S07]  /*2ac0*/  IMAD.MOV.U32 R72, RZ, RZ, RZ ;  /* 0x000000ffff487224 */ /* 0x000fce00078e00ff */
.L_x_256:
[----:B------:R-:W-:Y:S05]  /*2ad0*/  BSYNC.RECONVERGENT B1 ;  /* 0x0000000000017941 */ /* 0x000fea0003800200 */
.L_x_255:
[----:B------:R-:W-:Y:S01]  /*2ae0*/  I2FP.F32.U32 R73, R24 ;  /* 0x0000001800497245 */ /* 0x000fe20000201000 */
[----:B------:R-:W-:Y:S01]  /*2af0*/  BSSY.RECONVERGENT B1, `(.L_x_260) ;  /* 0x0000052000017945 */ /* 0x000fe20003800200 */
[----:B------:R-:W-:Y:S01]  /*2b00*/  SHF.L.U32 R24, R74, 0x10, RZ ;  /* 0x000000104a187819 */ /* 0x000fe200000006ff */
[----:B------:R-:W-:Y:S01]  /*2b10*/  IMAD.MOV.U32 R76, RZ, RZ, 0x2 ;  /* 0x00000002ff4c7424 */ /* 0x000fe200078e00ff */
[----:B------:R-:W-:Y:S01]  /*2b20*/  ISETP.NE.AND P4, PT, R72, 0x1, PT ;  /* 0x000000014800780c */ /* 0x000fe20003f85270 */
[----:B------:R-:W-:Y:S01]  /*2b30*/  FFMA.FTZ R73, R73, R90, 1.1641532182693481445e-10 ;  /* 0x2f00000049497423 */ /* 0x000fe2000001005a */
[----:B------:R-:W-:Y:S01]  /*2b40*/  PRMT R74, R74, 0x7632, R74 ;  /* 0x000076324a4a7816 */ /* 0x000fe2000000004a */
[----:B------:R-:W-:Y:S01]  /*2b50*/  FMUL.FTZ R77, R24, UR4 ;  /* 0x00000004184d7c20 */ /* 0x000fe20008410000 */
[C---:B------:R-:W-:Y:S01]  /*2b60*/  IMAD.U32 R24, R78.reuse, 0x10000, RZ ;  /* 0x000100004e187824 */ /* 0x040fe200078e00ff */
[----:B------:R-:W-:Y:S02]  /*2b70*/  PRMT R78, R78, 0x7632, R78 ;  /* 0x000076324e4e7816 */ /* 0x000fe4000000004e */
[----:B------:R-:W-:Y:S01]  /*2b80*/  FMUL.FTZ R77, R77, R94 ;  /* 0x0000005e4d4d7220 */ /* 0x000fe20000410000 */
[----:B------:R-:W-:-:S04]  /*2b90*/  FSETP.GTU.FTZ.AND P3, PT, R73, R92, PT ;  /* 0x0000005c4900720b */ /* 0x000fc80003f7c000 */
[----:B------:R-:W-:Y:S02]  /*2ba0*/  FSEL R77, R77, RZ, !P3 ;  /* 0x000000ff4d4d7208 */ /* 0x000fe40005800000 */
[----:B------:R-:W-:-:S03]  /*2bb0*/  PLOP3.LUT P3, PT, P3, PT, PT, 0x8, 0x80 ;  /* 0x000000000080781c */ /* 0x000fc60001f6e170 */
[----:B------:R-:W-:Y:S01]  /*2bc0*/  FADD.FTZ R121, R77, R24 ;  /* 0x000000184d797221 */ /* 0x000fe20000010000 */
[----:B------:R-:W-:Y:S01]  /*2bd0*/  MOV R24, R0 ;  /* 0x0000000000187202 */ /* 0x000fe20000000f00 */
[----:B------:R-:W-:Y:S08]  /*2be0*/  @!P4 BRA `(.L_x_261) ;  /* 0x000000040008c947 */ /* 0x000ff00003800000 */
        /* <DEDUP_REMOVED lines=8> */
.L_x_262:
        /* <DEDUP_REMOVED lines=13> */
.L_x_264:
[----:B------:R-:W-:Y:S05]  /*2d40*/  BSYNC.RECONVERGENT B2 ;  /* 0x0000000000027941 */ /* 0x000fea0003800200 */
.L_x_263:
        /* <DEDUP_REMOVED lines=38> */
[----:B------:R-:W-:-:S03]  /*2fb0*/  MOV R0, R76 ;  /* 0x0000004c00007202 */ /* 0x000fc60000000f00 */
[----:B------:R-:W-:Y:S01]  /*2fc0*/  HFMA2 R76, -RZ, RZ, 0, 0 ;  /* 0x00000000ff4c7431 */ /* 0x000fe200000001ff */
[----:B------:R-:W-:Y:S02]  /*2fd0*/  LOP3.LUT R25, R122, UR30, R77, 0x96, !PT ;  /* 0x0000001e7a197c12 */ /* 0x000fe4000f8e964d */
[----:B------:R-:W-:Y:S01]  /*2fe0*/  LOP3.LUT R26, R24, UR31, R73, 0x96, !PT ;  /* 0x0000001f181a7c12 */ /* 0x000fe2000f8e9649 */
[----:B------:R-:W-:Y:S02]  /*2ff0*/  IMAD.MOV.U32 R24, RZ, RZ, R88 ;  /* 0x000000ffff187224 */ /* 0x000fe400078e0058 */
[----:B------:R-:W-:-:S07]  /*3000*/  IMAD.MOV.U32 R88, RZ, RZ, R72 ;  /* 0x000000ffff587224 */ /* 0x000fce00078e0048 */
.L_x_261:
[----:B------:R-:W-:Y:S05]  /*3010*/  BSYNC.RECONVERGENT B1 ;  /* 0x0000000000017941 */ /* 0x000fea0003800200 */
.L_x_260:
[----:B------:R-:W-:Y:S01]  /*3020*/  I2FP.F32.U32 R73, R24 ;  /* 0x0000001800497245 */ /* 0x000fe20000201000 */
[----:B------:R-:W-:Y:S01]  /*3030*/  IMAD.U32 R74, R74, 0x10000, RZ ;  /* 0x000100004a4a7824 */ /* 0x000fe200078e00ff */
[----:B------:R-:W-:Y:S01]  /*3040*/  ISETP.NE.AND P5, PT, R76, 0x1, PT ;  /* 0x000000014c00780c */ /* 0x000fe20003fa5270 */
[----:B------:R-:W-:Y:S01]  /*3050*/  IMAD.U32 R78, R78, 0x10000, RZ ;  /* 0x000100004e4e7824 */ /* 0x000fe200078e00ff */
[----:B------:R-:W-:Y:S01]  /*3060*/  BSSY.RECONVERGENT B1, `(.L_x_265) ;  /* 0x000004d000017945 */ /* 0x000fe20003800200 */
[----:B------:R-:W-:Y:S01]  /*3070*/  FFMA.FTZ R73, R73, R90, 1.1641532182693481445e-10 ;  /* 0x2f00000049497423 */ /* 0x000fe2000001005a */
[----:B------:R-:W-:Y:S01]  /*3080*/  FMUL.FTZ R77, R74, UR4 ;  /* 0x000000044a4d7c20 */ /* 0x000fe20008410000 */
[----:B------:R-:W-:Y:S01]  /*3090*/  MOV R72, 0x2 ;  /* 0x0000000200487802 */ /* 0x000fe20000000f00 */
        /* <DEDUP_REMOVED lines=15> */
.L_x_267:
        /* <DEDUP_REMOVED lines=13> */
.L_x_269:
[----:B------:R-:W-:Y:S05]  /*3260*/  BSYNC.RECONVERGENT B2 ;  /* 0x0000000000027941 */ /* 0x000fea0003800200 */
.L_x_268:
        /* <DEDUP_REMOVED lines=44> */
.L_x_266:
[----:B------:R-:W-:Y:S05]  /*3530*/  BSYNC.RECONVERGENT B1 ;  /* 0x0000000000017941 */ /* 0x000fea0003800200 */
.L_x_265:
[----:B------:R-:W-:Y:S01]  /*3540*/  I2FP.F32.U32 R73, R24 ;  /* 0x0000001800497245 */ /* 0x000fe20000201000 */
[C---:B------:R-:W-:Y:S01]  /*3550*/  IMAD.U32 R24, R75.reuse, 0x10000, RZ ;  /* 0x000100004b187824 */ /* 0x040fe200078e00ff */
[----:B------:R-:W-:Y:S01]  /*3560*/  ISETP.NE.AND P6, PT, R72, 0x1, PT ;  /* 0x000000014800780c */ /* 0x000fe20003fc5270 */
[----:B------:R-:W-:Y:S01]  /*3570*/  BSSY.RECONVERGENT B1, `(.L_x_270) ;  /* 0x0000052000017945 */ /* 0x000fe20003800200 */
[----:B------:R-:W-:Y:S01]  /*3580*/  PRMT R78, R75, 0x7632, R78 ;  /* 0x000076324b4e7816 */ /* 0x000fe2000000004e */
[----:B------:R-:W-:Y:S01]  /*3590*/  FFMA.FTZ R73, R73, R90, 1.1641532182693481445e-10 ;  /* 0x2f00000049497423 */ /* 0x000fe2000001005a */
[----:B------:R-:W-:Y:S01]  /*35a0*/  FMUL.FTZ R77, R24, UR4 ;  /* 0x00000004184d7c20 */ /* 0x000fe20008410000 */
[C---:B------:R-:W-:Y:S02]  /*35b0*/  SHF.L.U32 R24, R79.reuse, 0x10, RZ ;  /* 0x000000104f187819 */ /* 0x040fe400000006ff */
[----:B------:R-:W-:Y:S01]  /*35c0*/  PRMT R79, R79, 0x7632, R79 ;  /* 0x000076324f4f7816 */ /* 0x000fe2000000004f */
[----:B------:R-:W-:Y:S01]  /*35d0*/  FMUL.FTZ R77, R77, R94 ;  /* 0x0000005e4d4d7220 */ /* 0x000fe20000410000 */
[----:B------:R-:W-:Y:S01]  /*35e0*/  FSETP.GTU.FTZ.AND P5, PT, R73, R92, PT ;  /* 0x0000005c4900720b */ /* 0x000fe20003fbc000 */
[----:B------:R-:W-:-:S03]  /*35f0*/  IMAD.MOV.U32 R73, RZ, RZ, R0 ;  /* 0x000000ffff497224 */ /* 0x000fc600078e0000 */
[----:B------:R-:W-:Y:S02]  /*3600*/  FSEL R77, R77, RZ, !P5 ;  /* 0x000000ff4d4d7208 */ /* 0x000fe40006800000 */
[----:B------:R-:W-:-:S03]  /*3610*/  PLOP3.LUT P5, PT, P5, PT, PT, 0x8, 0x80 ;  /* 0x000000000080781c */ /* 0x000fc60002fae170 */
[----:B------:R-:W-:Y:S01]  /*3620*/  FADD.FTZ R141, R77, R24 ;  /* 0x000000184d8d7221 */ /* 0x000fe20000010000 */
[----:B------:R-:W-:Y:S01]  /*3630*/  IMAD.MOV.U32 R24, RZ, RZ, 0x2 ;  /* 0x00000002ff187424 */ /* 0x000fe200078e00ff */
[----:B------:R-:W-:Y:S08]  /*3640*/  @!P6 BRA `(.L_x_271) ;  /* 0x000000040010e947 */ /* 0x000ff00003800000 */
        /* <DEDUP_REMOVED lines=8> */
.L_x_272:
[----:B------:R-:W-:Y:S01]  /*36d0*/  VIADD R29, R29, 0x1 ;  /* 0x000000011d1d7836 */ /* 0x000fe20000000000 */
[----:B------:R-:W-:Y:S03]  /*36e0*/  BSSY.RECONVERGENT B2, `(.L_x_273) ;  /* 0x000000e000027945 */ /* 0x000fe60003800200 */
[C---:B------:R-:W-:Y:S01]  /*36f0*/  IMAD.WIDE.U32 R76, R29.reuse, -0x2daee0ad, RZ ;  /* 0xd2511f531d4c7825 */ /* 0x040fe200078e00ff */
[----:B------:R-:W-:-:S13]  /*3700*/  ISETP.NE.AND P6, PT, R29, RZ, PT ;  /* 0x000000ff1d00720c */ /* 0x000fda0003fc5270 */
[----:B------:R-:W-:Y:S05]  /*3710*/  @P6 BRA `(.L_x_274) ;  /* 0x0000000000286947 */ /* 0x000fea0003800000 */
[----:B------:R-:W-:Y:S01]  /*3720*/  VIADD R28, R28, 0x1 ;  /* 0x000000011c1c7836 */ /* 0x000fe20000000000 */
[----:B------:R-:W-:-:S04]  /*3730*/  P2R R0, PR, RZ, 0x1 ;  /* 0x00000001ff007803 */ /* 0x000fc80000000000 */
[----:B------:R-:W-:-:S13]  /*3740*/  ISETP.NE.AND P6, PT, R28, RZ, PT ;  /* 0x000000ff1c00720c */ /* 0x000fda0003fc5270 */
[----:B------:R-:W-:Y:S01]  /*3750*/  @!P6 IADD3 R31, PT, PT, R31, 0x1, RZ ;  /* 0x000000011f1fe810 */ /* 0x000fe20007ffe0ff */
[----:B------:R-:W-:Y:S01]  /*3760*/  @!P6 VIADD R24, R2, 0x1 ;  /* 0x000000010218e836 */ /* 0x000fe20000000000 */
[----:B------:R-:W-:Y:S02]  /*3770*/  @!P6 MOV R28, RZ ;  /* 0x000000ff001ce202 */ /* 0x000fe40000000f00 */
[----:B------:R-:W-:-:S13]  /*3780*/  ISETP.NE.AND P0, PT, R31, RZ, !P6 ;  /* 0x000000ff1f00720c */ /* 0x000fda0007705270 */
[----:B------:R-:W-:Y:S01]  /*3790*/  @P0 IMAD.MOV R24, RZ, RZ, R2 ;  /* 0x000000ffff180224 */ /* 0x000fe200078e0202 */
[----:B------:R-:W-:-:S03]  /*37a0*/  ISETP.NE.AND P0, PT, R0, RZ, PT ;  /* 0x000000ff0000720c */ /* 0x000fc60003f05270 */
[----:B------:R-:W-:-:S10]  /*37b0*/  @!P6 IMAD.MOV.U32 R2, RZ, RZ, R24 ;  /* 0x000000ffff02e224 */ /* 0x000fd400078e0018 */
.L_x_274:
[----:B------:R-:W-:Y:S05]  /*37c0*/  BSYNC.RECONVERGENT B2 ;  /* 0x0000000000027941 */ /* 0x000fea0003800200 */
.L_x_273:
        /* <DEDUP_REMOVED lines=41> */
[----:B------:R-:W-:Y:S01]  /*3a60*/  IMAD.MOV.U32 R24, RZ, RZ, RZ ;  /* 0x000000ffff187224 */ /* 0x000fe200078e00ff */
[----:B------:R-:W-:Y:S01]  /*3a70*/  MOV R73, R88 ;  /* 0x0000005800497202 */ /* 0x000fe20000000f00 */
[----:B------:R-:W-:-:S07]  /*3a80*/  IMAD.MOV.U32 R88, RZ, RZ, R72 ;  /* 0x000000ffff587224 */ /* 0x000fce00078e0048 */
.L_x_271:
[----:B------:R-:W-:Y:S05]  /*3a90*/  BSYNC.RECONVERGENT B1 ;  /* 0x0000000000017941 */ /* 0x000fea0003800200 */
.L_x_270:
[----:B------:R-:W-:Y:S01]  /*3aa0*/  I2FP.F32.U32 R73, R73 ;  /* 0x0000004900497245 */ /* 0x000fe20000201000 */
[----:B------:R-:W-:Y:S01]  /*3ab0*/  IMAD.U32 R72, R79, 0x10000, RZ ;  /* 0x000100004f487824 */ /* 0x000fe200078e00ff */
[----:B------:R-:W-:Y:S02]  /*3ac0*/  SHF.L.U32 R78, R78, 0x10, RZ ;  /* 0x000000104e4e7819 */ /* 0x000fe400000006ff */
[----:B------:R-:W-:Y:S01]  /*3ad0*/  F2FP.BF16.F32.PACK_AB R74, R123, R121 ;  /* 0x000000797b4a723e */ /* 0x000fe200000010ff */
[----:B------:R-:W-:Y:S02]  /*3ae0*/  FFMA.FTZ R73, R73, R90, 1.1641532182693481445e-10 ;  /* 0x2f00000049497423 */ /* 0x000fe4000001005a */
[----:B------:R-:W-:-:S03]  /*3af0*/  FMUL.FTZ R75, R78, UR4 ;  /* 0x000000044e4b7c20 */ /* 0x000fc60008410000 */
[----:B------:R-:W-:Y:S01]  /*3b00*/  FSETP.GTU.FTZ.AND P6, PT, R73, R92, PT ;  /* 0x0000005c4900720b */ /* 0x000fe20003fdc000 */
[----:B------:R-:W-:Y:S01]  /*3b10*/  FMUL.FTZ R75, R75, R94 ;  /* 0x0000005e4b4b7220 */ /* 0x000fe20000410000 */
[----:B------:R-:W-:-:S04]  /*3b20*/  F2FP.BF16.F32.PACK_AB R73, R113, R115 ;  /* 0x000000737149723e */ /* 0x000fc800000010ff */
[----:B------:R-:W-:Y:S02]  /*3b30*/  FSEL R75, R75, RZ, !P6 ;  /* 0x000000ff4b4b7208 */ /* 0x000fe40007000000 */
[----:B------:R-:W-:-:S03]  /*3b40*/  PLOP3.LUT P6, PT, P6, PT, PT, 0x8, 0x80 ;  /* 0x000000000080781c */ /* 0x000fc600037ce170 */
[----:B------:R-:W-:Y:S01]  /*3b50*/  FADD.FTZ R143, R75, R72 ;  /* 0x000000484b8f7221 */ /* 0x000fe20000010000 */
[----:B------:R-:W-:-:S04]  /*3b60*/  F2FP.BF16.F32.PACK_AB R72, R81, R83 ;  /* 0x000000535148723e */ /* 0x000fc800000010ff */
[----:B------:R-:W-:Y:S01]  /*3b70*/  F2FP.BF16.F32.PACK_AB R75, R143, R141 ;  /* 0x0000008d8f4b723e */ /* 0x000fe200000010ff */
[----:B------:R-:W-:Y:S06]  /*3b80*/  BRA `(.L_x_275) ;  /* 0x0000002800447947 */ /* 0x000fec0003800000 */
.L_x_235:
[----:B------:R-:W-:Y:S01]  /*3b90*/  ISETP.NE.AND P0, PT, R24, 0x1, PT ;  /* 0x000000011800780c */ /* 0x000fe20003f05270 */
[----:B------:R-:W-:Y:S01]  /*3ba0*/  BSSY.RECONVERGENT B1, `(.L_x_276) ;  /* 0x0000049000017945 */ /* 0x000fe20003800200 */
[----:B------:R-:W-:Y:S01]  /*3bb0*/  IMAD.MOV.U32 R81, RZ, RZ, 0x2 ;  /* 0x00000002ff517424 */ /* 0x000fe200078e00ff */
[----:B------:R-:W-:Y:S01]  /*3bc0*/  MOV R76, R0 ;  /* 0x00000000004c7202 */ /* 0x000fe20000000f00 */
[----:B------:R-:W-:-:S09]  /*3bd0*/  IMAD.MOV.U32 R88, RZ, RZ, R84 ;  /* 0x000000ffff587224 */ /* 0x000fd200078e0054 */
[----:B------:R-:W-:Y:S05]  /*3be0*/  @!P0 BRA `(.L_x_277) ;  /* 0x0000000400108947 */ /* 0x000fea0003800000 */
[----:B------:R-:W-:-:S13]  /*3bf0*/  ISETP.NE.AND P0, PT, R24, 0x3, PT ;  /* 0x000000031800780c */ /* 0x000fda0003f05270 */
[----:B------:R-:W-:Y:S05]  /*3c00*/  @!P0 BRA `(.L_x_278) ;  /* 0x0000000000208947 */ /* 0x000fea0003800000 */
[----:B------:R-:W-:-:S13]  /*3c10*/  ISETP.NE.AND P0, PT, R24, 0x2, PT ;  /* 0x000000021800780c */ /* 0x000fda0003f05270 */
[----:B------:R-:W-:Y:S01]  /*3c20*/  @!P0 IMAD.MOV.U32 R81, RZ, RZ, 0x3 ;  /* 0x00000003ff518424 */ /* 0x000fe200078e00ff */
[-C--:B------:R-:W-:Y:S01]  /*3c30*/  @!P0 MOV R88, R84.reuse ;  /* 0x0000005400588202 */ /* 0x080fe20000000f00 */
[----:B------:R-:W-:Y:S01]  /*3c40*/  @!P0 IMAD.MOV.U32 R76, RZ, RZ, R26 ;  /* 0x000000ffff4c8224 */ /* 0x000fe200078e001a */
[----:B------:R-:W-:Y:S01]  /*3c50*/  @P0 MOV R88, R84 ;  /* 0x0000005400580202 */ /* 0x000fe20000000f00 */
[----:B------:R-:W-:Y:S02]  /*3c60*/  @P0 VIADD R81, R24, 0x1 ;  /* 0x0000000118510836 */ /* 0x000fe40000000000 */
[----:B------:R-:W-:Y:S01]  /*3c70*/  @P0 IMAD.MOV.U32 R76, RZ, RZ, R25 ;  /* 0x000000ffff4c0224 */ /* 0x000fe200078e0019 */
[----:B------:R-:W-:Y:S06]  /*3c80*/  BRA `(.L_x_277) ;  /* 0x0000000000e87947 */ /* 0x000fec0003800000 */
.L_x_278:
        /* <DEDUP_REMOVED lines=13> */
.L_x_280:
[----:B------:R-:W-:Y:S05]  /*3d60*/  BSYNC.RECONVERGENT B2 ;  /* 0x0000000000027941 */ /* 0x000fea0003800200 */
.L_x_279:
        /* <DEDUP_REMOVED lines=42> */
[----:B------:R-:W-:Y:S01]  /*4010*/  LOP3.LUT R26, R24, UR31, R77, 0x96, !PT ;  /* 0x0000001f181a7c12 */ /* 0x000fe2000f8e964d */
[----:B------:R-:W-:-:S07]  /*4020*/  IMAD.MOV.U32 R76, RZ, RZ, R84 ;  /* 0x000000ffff4c7224 */ /* 0x000fce00078e0054 */
.L_x_277:
[----:B------:R-:W-:Y:S05]  /*4030*/  BSYNC.RECONVERGENT B1 ;  /* 0x0000000000017941 */ /* 0x000fea0003800200 */
.L_x_276:
[----:B------:R-:W0:Y:S01]  /*4040*/  LDC R90, c[0x0][0x404] ;  /* 0x00010100ff5a7b82 */ /* 0x000e220000000800 */
[----:B------:R-:W-:Y:S01]  /*4050*/  I2FP.F32.U32 R77, R76 ;  /* 0x0000004c004d7245 */ /* 0x000fe20000201000 */
[----:B------:R-:W-:Y:S01]  /*4060*/  IMAD.MOV.U32 R78, RZ, RZ, 0x2f800000 ;  /* 0x2f800000ff4e7424 */ /* 0x000fe200078e00ff */
[----:B------:R-:W-:Y:S01]  /*4070*/  ISETP.NE.AND P1, PT, R81, 0x1, PT ;  /* 0x000000015100780c */ /* 0x000fe20003f25270 */
[----:B-----5:R-:W-:Y:S01]  /*4080*/  IMAD.U32 R24, R72, 0x10000, RZ ;  /* 0x0001000048187824 */ /* 0x020fe200078e00ff */
[----:B------:R-:W-:Y:S01]  /*4090*/  BSSY.RECONVERGENT B1, `(.L_x_281) ;  /* 0x000004f000017945 */ /* 0x000fe20003800200 */
[----:B------:R-:W-:Y:S01]  /*40a0*/  FFMA.FTZ R77, R77, R78, 1.1641532182693481445e-10 ;  /* 0x2f0000004d4d7423 */ /* 0x000fe2000001004e */
[----:B------:R-:W-:Y:S01]  /*40b0*/  HFMA2 R76, -RZ, RZ, 0, 1.1920928955078125e-07 ;  /* 0x00000002ff4c7431 */ /* 0x000fe200000001ff */
[----:B------:R-:W1:Y:S01]  /*40c0*/  LDC R79, c[0x0][0x408] ;  /* 0x00010200ff4f7b82 */ /* 0x000e620000000800 */
[----:B------:R-:W-:Y:S01]  /*40d0*/  FMUL.FTZ R24, R24, UR4 ;  /* 0x0000000418187c20 */ /* 0x000fe20008410000 */
[----:B------:R-:W-:-:S02]  /*40e0*/  PRMT R72, R72, 0x7632, R72 ;  /* 0x0000763248487816 */ /* 0x000fc40000000048 */
[----:B0-----:R-:W-:-:S04]  /*40f0*/  FSETP.GTU.FTZ.AND P0, PT, R77, R90, PT ;  /* 0x0000005a4d00720b */ /* 0x001fc80003f1c000 */
[----:B------:R-:W-:Y:S01]  /*4100*/  PLOP3.LUT P2, PT, P0, PT, PT, 0x8, 0x80 ;  /* 0x000000000080781c */ /* 0x000fe2000074e170 */
[----:B-1----:R-:W-:-:S03]  /*4110*/  FMUL.FTZ R24, R24, R79 ;  /* 0x0000004f18187220 */ /* 0x002fc60000410000 */
[----:B------:R-:W-:Y:S02]  /*4120*/  P2R R84, PR, RZ, 0x4 ;  /* 0x00000004ff547803 */ /* 0x000fe40000000000 */
[----:B------:R-:W-:Y:S01]  /*4130*/  FSEL R83, R24, RZ, !P0 ;  /* 0x000000ff18537208 */ /* 0x000fe20004000000 */
[----:B------:R-:W-:Y:S01]  /*4140*/  IMAD.MOV.U32 R24, RZ, RZ, R0 ;  /* 0x000000ffff187224 */ /* 0x000fe200078e0000 */
[----:B------:R-:W-:Y:S06]  /*4150*/  @!P1 BRA `(.L_x_282) ;  /* 0x0000000400089947 */ /* 0x000fec0003800000 */
        /* <DEDUP_REMOVED lines=8> */
.L_x_283:
        /* <DEDUP_REMOVED lines=13> */
.L_x_285:
[----:B------:R-:W-:Y:S05]  /*42b0*/  BSYNC.RECONVERGENT B2 ;  /* 0x0000000000027941 */ /* 0x000fea0003800200 */
.L_x_284:
        /* <DEDUP_REMOVED lines=44> */
.L_x_282:
[----:B------:R-:W-:Y:S05]  /*4580*/  BSYNC.RECONVERGENT B1 ;  /* 0x0000000000017941 */ /* 0x000fea0003800200 */
.L_x_281:
[----:B------:R-:W-:Y:S01]  /*4590*/  I2FP.F32.U32 R77, R24 ;  /* 0x00000018004d7245 */ /* 0x000fe20000201000 */
[----:B------:R-:W-:Y:S01]  /*45a0*/  IMAD.U32 R72, R72, 0x10000, RZ ;  /* 0x0001000048487824 */ /* 0x000fe200078e00ff */
[----:B------:R-:W-:Y:S01]  /*45b0*/  ISETP.NE.AND P2, PT, R76, 0x1, PT ;  /* 0x000000014c00780c */ /* 0x000fe20003f45270 */
[----:B------:R-:W-:Y:S01]  /*45c0*/  BSSY.RECONVERGENT B1, `(.L_x_286) ;  /* 0x000004c000017945 */ /* 0x000fe20003800200 */
[----:B------:R-:W-:Y:S02]  /*45d0*/  IMAD.MOV.U32 R24, RZ, RZ, R0 ;  /* 0x000000ffff187224 */ /* 0x000fe400078e0000 */
[----:B------:R-:W-:Y:S01]  /*45e0*/  FFMA.FTZ R77, R77, R78, 1.1641532182693481445e-10 ;  /* 0x2f0000004d4d7423 */ /* 0x000fe2000001004e */
[----:B------:R-:W-:-:S04]  /*45f0*/  FMUL.FTZ R72, R72, UR4 ;  /* 0x0000000448487c20 */ /* 0x000fc80008410000 */
[----:B------:R-:W-:Y:S01]  /*4600*/  FMUL.FTZ R72, R72, R79 ;  /* 0x0000004f48487220 */ /* 0x000fe20000410000 */
[----:B------:R-:W-:-:S04]  /*4610*/  FSETP.GTU.FTZ.AND P1, PT, R77, R90, PT ;  /* 0x0000005a4d00720b */ /* 0x000fc80003f3c000 */
[----:B------:R-:W-:Y:S01]  /*4620*/  FSEL R81, R72, RZ, !P1 ;  /* 0x000000ff48517208 */ /* 0x000fe20004800000 */
[----:B------:R-:W-:Y:S01]  /*4630*/  HFMA2 R72, -RZ, RZ, 0, 1.1920928955078125e-07 ;  /* 0x00000002ff487431 */ /* 0x000fe200000001ff */
[----:B------:R-:W-:Y:S01]  /*4640*/  PLOP3.LUT P0, PT, P1, PT, PT, 0x8, 0x80 ;  /* 0x000000000080781c */ /* 0x000fe20000f0e170 */
[----:B------:R-:W-:-:S12]  /*4650*/  @!P2 BRA `(.L_x_287) ;  /* 0x000000040008a947 */ /* 0x000fd80003800000 */
        /* <DEDUP_REMOVED lines=8> */
.L_x_288:
        /* <DEDUP_REMOVED lines=13> */
.L_x_290:
[----:B------:R-:W-:Y:S05]  /*47b0*/  BSYNC.RECONVERGENT B2 ;  /* 0x0000000000027941 */ /* 0x000fea0003800200 */
.L_x_289:
        /* <DEDUP_REMOVED lines=43> */
[----:B------:R-:W-:-:S07]  /*4a70*/  MOV R88, R76 ;  /* 0x0000004c00587202 */ /* 0x000fce0000000f00 */
.L_x_287:
[----:B------:R-:W-:Y:S05]  /*4a80*/  BSYNC.RECONVERGENT B1 ;  /* 0x0000000000017941 */ /* 0x000fea0003800200 */
.L_x_286:
[----:B------:R-:W-:Y:S01]  /*4a90*/  I2FP.F32.U32 R77, R24 ;  /* 0x00000018004d7245 */ /* 0x000fe20000201000 */
[----:B------:R-:W-:Y:S01]  /*4aa0*/  IMAD.U32 R24, R73, 0x10000, RZ ;  /* 0x0001000049187824 */ /* 0x000fe200078e00ff */
[----:B------:R-:W-:Y:S01]  /*4ab0*/  ISETP.NE.AND P3, PT, R72, 0x1, PT ;  /* 0x000000014800780c */ /* 0x000fe20003f65270 */
[----:B------:R-:W-:Y:S01]  /*4ac0*/  BSSY.RECONVERGENT B1, `(.L_x_291) ;  /* 0x000004d000017945 */ /* 0x000fe20003800200 */
[----:B------:R-:W-:Y:S02]  /*4ad0*/  HFMA2 R76, -RZ, RZ, 0, 1.1920928955078125e-07 ;  /* 0x00000002ff4c7431 */ /* 0x000fe400000001ff */
[----:B------:R-:W-:Y:S01]  /*4ae0*/  FFMA.FTZ R77, R77, R78, 1.1641532182693481445e-10 ;  /* 0x2f0000004d4d7423 */ /* 0x000fe2000001004e */
[----:B------:R-:W-:Y:S01]  /*4af0*/  FMUL.FTZ R24, R24, UR4 ;  /* 0x0000000418187c20 */ /* 0x000fe20008410000 */
[----:B------:R-:W-:-:S03]  /*4b00*/  PRMT R92, R73, 0x7632, R92 ;  /* 0x00007632495c7816 */ /* 0x000fc6000000005c */
[----:B------:R-:W-:Y:S01]  /*4b10*/  FMUL.FTZ R24, R24, R79 ;  /* 0x0000004f18187220 */ /* 0x000fe20000410000 */
[----:B------:R-:W-:-:S04]  /*4b20*/  FSETP.GTU.FTZ.AND P2, PT, R77, R90, PT ;  /* 0x0000005a4d00720b */ /* 0x000fc80003f5c000 */
[----:B------:R-:W-:Y:S01]  /*4b30*/  FSEL R115, R24, RZ, !P2 ;  /* 0x000000ff18737208 */ /* 0x000fe20005000000 */
[----:B------:R-:W-:Y:S01]  /*4b40*/  IMAD.MOV.U32 R24, RZ, RZ, R0 ;  /* 0x000000ffff187224 */ /* 0x000fe200078e0000 */
        /* <DEDUP_REMOVED lines=10> */
.L_x_293:
        /* <DEDUP_REMOVED lines=13> */
.L_x_295:
[----:B------:R-:W-:Y:S05]  /*4cc0*/  BSYNC.RECONVERGENT B2 ;  /* 0x0000000000027941 */ /* 0x000fea0003800200 */
.L_x_294:
        /* <DEDUP_REMOVED lines=44> */
.L_x_292:
[----:B------:R-:W-:Y:S05]  /*4f90*/  BSYNC.RECONVERGENT B1 ;  /* 0x0000000000017941 */ /* 0x000fea0003800200 */
.L_x_291:
[----:B------:R-:W-:Y:S01]  /*4fa0*/  ISETP.NE.AND P4, PT, R76, 0x1, PT ;  /* 0x000000014c00780c */ /* 0x000fe20003f85270 */
[----:B------:R-:W-:Y:S01]  /*4fb0*/  IMAD.U32 R92, R92, 0x10000, RZ ;  /* 0x000100005c5c7824 */ /* 0x000fe200078e00ff */
[----:B------:R-:W-:Y:S01]  /*4fc0*/  I2FP.F32.U32 R73, R24 ;  /* 0x0000001800497245 */ /* 0x000fe20000201000 */
[----:B------:R-:W-:Y:S01]  /*4fd0*/  BSSY.RECONVERGENT B1, `(.L_x_296) ;  /* 0x000004c000017945 */ /* 0x000fe20003800200 */
[----:B------:R-:W-:Y:S02]  /*4fe0*/  HFMA2 R72, -RZ, RZ, 0, 1.1920928955078125e-07 ;  /* 0x00000002ff487431 */ /* 0x000fe400000001ff */
[----:B------:R-:W-:Y:S01]  /*4ff0*/  FMUL.FTZ R92, R92, UR4 ;  /* 0x000000045c5c7c20 */ /* 0x000fe20008410000 */
[----:B------:R-:W-:Y:S02]  /*5000*/  IMAD.MOV.U32 R24, RZ, RZ, R0 ;  /* 0x000000ffff187224 */ /* 0x000fe400078e0000 */
[----:B------:R-:W-:Y:S01]  /*5010*/  FFMA.FTZ R73, R73, R78, 1.1641532182693481445e-10 ;  /* 0x2f00000049497423 */ /* 0x000fe2000001004e */
[----:B------:R-:W-:-:S04]  /*5020*/  FMUL.FTZ R92, R92, R79 ;  /* 0x0000004f5c5c7220 */ /* 0x000fc80000410000 */
[----:B------:R-:W-:-:S04]  /*5030*/  FSETP.GTU.FTZ.AND P3, PT, R73, R90, PT ;  /* 0x0000005a4900720b */ /* 0x000fc80003f7c000 */
[----:B------:R-:W-:Y:S02]  /*5040*/  PLOP3.LUT P2, PT, P3, PT, PT, 0x8, 0x80 ;  /* 0x000000000080781c */ /* 0x000fe40001f4e170 */
[----:B------:R-:W-:Y:S01]  /*5050*/  FSEL R113, R92, RZ, !P3 ;  /* 0x000000ff5c717208 */ /* 0x000fe20005800000 */
[----:B------:R-:W-:Y:S10]  /*5060*/  @!P4 BRA `(.L_x_297) ;  /* 0x000000040008c947 */ /* 0x000ff40003800000 */
        /* <DEDUP_REMOVED lines=8> */
.L_x_298:
        /* <DEDUP_REMOVED lines=13> */
.L_x_300:
[----:B------:R-:W-:Y:S05]  /*51c0*/  BSYNC.RECONVERGENT B2 ;  /* 0x0000000000027941 */ /* 0x000fea0003800200 */
.L_x_299:
        /* <DEDUP_REMOVED lines=44> */
.L_x_297:
[----:B------:R-:W-:Y:S05]  /*5490*/  BSYNC.RECONVERGENT B1 ;  /* 0x0000000000017941 */ /* 0x000fea0003800200 */
.L_x_296:
        /* <DEDUP_REMOVED lines=22> */
.L_x_303:
        /* <DEDUP_REMOVED lines=8> */
[----:B------:R-:W-:Y:S02]  /*5680*/  @!P4 IADD3 R0, PT, PT, R2, 0x1, RZ ;  /* 0x000000010200c810 */ /* 0x000fe40007ffe0ff */
[----:B------:R-:W-:Y:S02]  /*5690*/  @!P4 MOV R28, RZ ;  /* 0x000000ff001cc202 */ /* 0x000fe40000000f00 */
[----:B------:R-:W-:-:S13]  /*56a0*/  ISETP.NE.AND P5, PT, R31, RZ, !P4 ;  /* 0x000000ff1f00720c */ /* 0x000fda00067a5270 */
[----:B------:R-:W-:-:S04]  /*56b0*/  @P5 IMAD.MOV R0, RZ, RZ, R2 ;  /* 0x000000ffff005224 */ /* 0x000fc800078e0202 */
[----:B------:R-:W-:-:S07]  /*56c0*/  @!P4 IMAD.MOV.U32 R2, RZ, RZ, R0 ;  /* 0x000000ffff02c224 */ /* 0x000fce00078e0000 */
.L_x_305:
[----:B------:R-:W-:Y:S05]  /*56d0*/  BSYNC.RECONVERGENT B2 ;  /* 0x0000000000027941 */ /* 0x000fea0003800200 */
.L_x_304:
        /* <DEDUP_REMOVED lines=44> */
.L_x_302:
[----:B------:R-:W-:Y:S05]  /*59a0*/  BSYNC.RECONVERGENT B1 ;  /* 0x0000000000017941 */ /* 0x000fea0003800200 */
.L_x_301:
[----:B------:R-:W-:Y:S01]  /*59b0*/  I2FP.F32.U32 R73, R24 ;  /* 0x0000001800497245 */ /* 0x000fe20000201000 */
[----:B------:R-:W-:Y:S01]  /*59c0*/  IMAD.U32 R74, R74, 0x10000, RZ ;  /* 0x000100004a4a7824 */ /* 0x000fe200078e00ff */
[----:B------:R-:W-:Y:S01]  /*59d0*/  ISETP.NE.AND P5, PT, R76, 0x1, PT ;  /* 0x000000014c00780c */ /* 0x000fe20003fa5270 */
[----:B------:R-:W-:Y:S01]  /*59e0*/  BSSY.RECONVERGENT B1, `(.L_x_306) ;  /* 0x000004c000017945 */ /* 0x000fe20003800200 */
[----:B------:R-:W-:Y:S02]  /*59f0*/  HFMA2 R72, -RZ, RZ, 0, 1.1920928955078125e-07 ;  /* 0x00000002ff487431 */ /* 0x000fe400000001ff */
[----:B------:R-:W-:Y:S01]  /*5a00*/  FFMA.FTZ R73, R73, R78, 1.1641532182693481445e-10 ;  /* 0x2f00000049497423 */ /* 0x000fe2000001004e */
[----:B------:R-:W-:Y:S01]  /*5a10*/  FMUL.FTZ R74, R74, UR4 ;  /* 0x000000044a4a7c20 */ /* 0x000fe20008410000 */
[----:B------:R-:W-:-:S03]  /*5a20*/  IMAD.MOV.U32 R24, RZ, RZ, R0 ;  /* 0x000000ffff187224 */ /* 0x000fc600078e0000 */
[----:B------:R-:W-:Y:S01]  /*5a30*/  FMUL.FTZ R74, R74, R79 ;  /* 0x0000004f4a4a7220 */ /* 0x000fe20000410000 */
[----:B------:R-:W-:-:S04]  /*5a40*/  FSETP.GTU.FTZ.AND P4, PT, R73, R90, PT ;  /* 0x0000005a4900720b */ /* 0x000fc80003f9c000 */
[----:B------:R-:W-:Y:S02]  /*5a50*/  FSEL R123, R74, RZ, !P4 ;  /* 0x000000ff4a7b7208 */ /* 0x000fe40006000000 */
        /* <DEDUP_REMOVED lines=10> */
.L_x_308:
        /* <DEDUP_REMOVED lines=13> */
.L_x_310:
[----:B------:R-:W-:Y:S05]  /*5bd0*/  BSYNC.RECONVERGENT B2 ;  /* 0x0000000000027941 */ /* 0x000fea0003800200 */
.L_x_309:
        /* <DEDUP_REMOVED lines=44> */
.L_x_307:
[----:B------:R-:W-:Y:S05]  /*5ea0*/  BSYNC.RECONVERGENT B1 ;  /* 0x0000000000017941 */ /* 0x000fea0003800200 */
.L_x_306:
[----:B------:R-:W-:Y:S01]  /*5eb0*/  I2FP.F32.U32 R73, R24 ;  /* 0x0000001800497245 */ /* 0x000fe20000201000 */
[C---:B------:R-:W-:Y:S01]  /*5ec0*/  IMAD.U32 R24, R75.reuse, 0x10000, RZ ;  /* 0x000100004b187824 */ /* 0x040fe200078e00ff */
[----:B------:R-:W-:Y:S01]  /*5ed0*/  ISETP.NE.AND P6, PT, R72, 0x1, PT ;  /* 0x000000014800780c */ /* 0x000fe20003fc5270 */
[----:B------:R-:W-:Y:S01]  /*5ee0*/  BSSY.RECONVERGENT B1, `(.L_x_311) ;  /* 0x000004f000017945 */ /* 0x000fe20003800200 */
[----:B------:R-:W-:Y:S01]  /*5ef0*/  PRMT R92, R75, 0x7632, R92 ;  /* 0x000076324b5c7816 */ /* 0x000fe2000000005c */
[----:B------:R-:W-:Y:S01]  /*5f00*/  FFMA.FTZ R73, R73, R78, 1.1641532182693481445e-10 ;  /* 0x2f00000049497423 */ /* 0x000fe2000001004e */
[----:B------:R-:W-:-:S04]  /*5f10*/  FMUL.FTZ R24, R24, UR4 ;  /* 0x0000000418187c20 */ /* 0x000fc80008410000 */
[----:B------:R-:W-:Y:S01]  /*5f20*/  FMUL.FTZ R24, R24, R79 ;  /* 0x0000004f18187220 */ /* 0x000fe20000410000 */
[----:B------:R-:W-:Y:S01]  /*5f30*/  FSETP.GTU.FTZ.AND P5, PT, R73, R90, PT ;  /* 0x0000005a4900720b */ /* 0x000fe20003fbc000 */
[----:B------:R-:W-:-:S03]  /*5f40*/  IMAD.MOV.U32 R73, RZ, RZ, R0 ;  /* 0x000000ffff497224 */ /* 0x000fc600078e0000 */
        /* <DEDUP_REMOVED lines=12> */
.L_x_313:
[----:B------:R-:W-:Y:S01]  /*6010*/  IADD3 R29, PT, PT, R29, 0x1, RZ ;  /* 0x000000011d1d7810 */ /* 0x000fe20007ffe0ff */
[----:B------:R-:W-:Y:S03]  /*6020*/  BSSY.RECONVERGENT B2, `(.L_x_314) ;  /* 0x000000e000027945 */ /* 0x000fe60003800200 */
[C---:B------:R-:W-:Y:S01]  /*6030*/  ISETP.NE.AND P6, PT, R29.reuse, RZ, PT ;  /* 0x000000ff1d00720c */ /* 0x040fe20003fc5270 */
[----:B------:R-:W-:-:S12]  /*6040*/  IMAD.WIDE.U32 R76, R29, -0x2daee0ad, RZ ;  /* 0xd2511f531d4c7825 */ /* 0x000fd800078e00ff */
[----:B------:R-:W-:Y:S05]  /*6050*/  @P6 BRA `(.L_x_315) ;  /* 0x0000000000286947 */ /* 0x000fea0003800000 */
[----:B------:R-:W-:Y:S01]  /*6060*/  VIADD R28, R28, 0x1 ;  /* 0x000000011c1c7836 */ /* 0x000fe20000000000 */
[----:B------:R-:W-:-:S04]  /*6070*/  P2R R0, PR, RZ, 0x1 ;  /* 0x00000001ff007803 */ /* 0x000fc80000000000 */
[----:B------:R-:W-:-:S13]  /*6080*/  ISETP.NE.AND P6, PT, R28, RZ, PT ;  /* 0x000000ff1c00720c */ /* 0x000fda0003fc5270 */
[----:B------:R-:W-:Y:S01]  /*6090*/  @!P6 VIADD R31, R31, 0x1 ;  /* 0x000000011f1fe836 */ /* 0x000fe20000000000 */
[----:B------:R-:W-:Y:S01]  /*60a0*/  @!P6 IADD3 R24, PT, PT, R2, 0x1, RZ ;  /* 0x000000010218e810 */ /* 0x000fe20007ffe0ff */
[----:B------:R-:W-:-:S03]  /*60b0*/  @!P6 IMAD.MOV.U32 R28, RZ, RZ, RZ ;  /* 0x000000ffff1ce224 */ /* 0x000fc600078e00ff */
[----:B------:R-:W-:-:S13]  /*60c0*/  ISETP.NE.AND P0, PT, R31, RZ, !P6 ;  /* 0x000000ff1f00720c */ /* 0x000fda0007705270 */
[----:B------:R-:W-:Y:S01]  /*60d0*/  @P0 IMAD.MOV R24, RZ, RZ, R2 ;  /* 0x000000ffff180224 */ /* 0x000fe200078e0202 */
[----:B------:R-:W-:-:S04]  /*60e0*/  ISETP.NE.AND P0, PT, R0, RZ, PT ;  /* 0x000000ff0000720c */ /* 0x000fc80003f05270 */
[----:B------:R-:W-:-:S09]  /*60f0*/  @!P6 MOV R2, R24 ;  /* 0x000000180002e202 */ /* 0x000fd20000000f00 */
.L_x_315:
[----:B------:R-:W-:Y:S05]  /*6100*/  BSYNC.RECONVERGENT B2 ;  /* 0x0000000000027941 */ /* 0x000fea0003800200 */
.L_x_314:
        /* <DEDUP_REMOVED lines=44> */
.L_x_312:
[----:B------:R-:W-:Y:S05]  /*63d0*/  BSYNC.RECONVERGENT B1 ;  /* 0x0000000000017941 */ /* 0x000fea0003800200 */
.L_x_311:
[----:B------:R-:W-:Y:S01]  /*63e0*/  I2FP.F32.U32 R73, R73 ;  /* 0x0000004900497245 */ /* 0x000fe20000201000 */
[----:B------:R-:W-:Y:S01]  /*63f0*/  IMAD.U32 R92, R92, 0x10000, RZ ;  /* 0x000100005c5c7824 */ /* 0x000fe200078e00ff */
[----:B------:R-:W-:Y:S02]  /*6400*/  F2FP.BF16.F32.PACK_AB R74, R123, R121 ;  /* 0x000000797b4a723e */ /* 0x000fe400000010ff */
[----:B------:R-:W-:Y:S01]  /*6410*/  F2FP.BF16.F32.PACK_AB R72, R81, R83 ;  /* 0x000000535148723e */ /* 0x000fe200000010ff */
[----:B------:R-:W-:Y:S01]  /*6420*/  FFMA.FTZ R73, R73, R78, 1.1641532182693481445e-10 ;  /* 0x2f00000049497423 */ /* 0x000fe2000001004e */
[----:B------:R-:W-:-:S04]  /*6430*/  FMUL.FTZ R92, R92, UR4 ;  /* 0x000000045c5c7c20 */ /* 0x000fc80008410000 */
[----:B------:R-:W-:Y:S01]  /*6440*/  FMUL.FTZ R92, R92, R79 ;  /* 0x0000004f5c5c7220 */ /* 0x000fe20000410000 */
[----:B------:R-:W-:Y:S02]  /*6450*/  FSETP.GTU.FTZ.AND P6, PT, R73, R90, PT ;  /* 0x0000005a4900720b */ /* 0x000fe40003fdc000 */
[----:B------:R-:W-:Y:S02]  /*6460*/  F2FP.BF16.F32.PACK_AB R73, R113, R115 ;  /* 0x000000737149723e */ /* 0x000fe400000010ff */
[----:B------:R-:W-:Y:S02]  /*6470*/  FSEL R143, R92, RZ, !P6 ;  /* 0x000000ff5c8f7208 */ /* 0x000fe40007000000 */
[----:B------:R-:W-:Y:S02]  /*6480*/  PLOP3.LUT P6, PT, P6, PT, PT, 0x8, 0x80 ;  /* 0x000000000080781c */ /* 0x000fe400037ce170 */
[----:B------:R-:W-:-:S11]  /*6490*/  F2FP.BF16.F32.PACK_AB R75, R143, R141 ;  /* 0x0000008d8f4b723e */ /* 0x000fd600000010ff */
.L_x_275:
[----:B------:R-:W0:Y:S01]  /*64a0*/  LDC.64 R78, c[0x0][0x3a8] ;  /* 0x0000ea00ff4e7b82 */ /* 0x000e220000000a00 */
[----:B------:R-:W-:Y:S02]  /*64b0*/  SEL R94, RZ, 0x1000000, !P6 ;  /* 0x01000000ff5e7807 */ /* 0x000fe40007000000 */
[----:B------:R-:W-:Y:S02]  /*64c0*/  ISETP.NE.AND P6, PT, R84, RZ, PT ;  /* 0x000000ff5400720c */ /* 0x000fe40003fc5270 */
[----:B------:R-:W-:Y:S02]  /*64d0*/  SEL R92, RZ, 0x10000, !P5 ;  /* 0x00010000ff5c7807 */ /* 0x000fe40006800000 */
[----:B------:R-:W-:Y:S01]  /*64e0*/  SEL R165, RZ, 0x100, !P4 ;  /* 0x00000100ffa57807 */ /* 0x000fe20006000000 */
[----:B------:R-:W1:Y:S01]  /*64f0*/  LDC.64 R76, c[0x0][0x3b0] ;  /* 0x0000ec00ff4c7b82 */ /* 0x000e620000000a00 */
[----:B------:R-:W-:Y:S02]  /*6500*/  SEL R90, RZ, 0x1000000, !P2 ;  /* 0x01000000ff5a7807 */ /* 0x000fe40005000000 */
[----:B------:R-:W-:-:S02]  /*6510*/  SEL R161, RZ, 0x10000, !P1 ;  /* 0x00010000ffa17807 */ /* 0x000fc40004800000 */
[----:B------:R-:W-:Y:S02]  /*6520*/  SEL R84, RZ, 0x100, !P0 ;  /* 0x00000100ff547807 */ /* 0x000fe40004000000 */
[----:B------:R-:W-:Y:S02]  /*6530*/  LOP3.LUT R165, R165, R94, R92, 0xfe, !PT ;  /* 0x0000005ea5a57212 */ /* 0x000fe400078efe5c */
[----:B------:R-:W-:Y:S02]  /*6540*/  SEL R160, RZ, 0x1, !P3 ;  /* 0x00000001ffa07807 */ /* 0x000fe40005800000 */
[----:B------:R-:W-:Y:S01]  /*6550*/  LOP3.LUT R84, R84, R90, R161, 0xfe, !PT ;  /* 0x0000005a54547212 */ /* 0x000fe200078efea1 */
[C---:B------:R-:W-:Y:S01]  /*6560*/  VIADD R90, R80.reuse, 0x80 ;  /* 0x00000080505a7836 */ /* 0x040fe20000000000 */
[----:B------:R-:W-:Y:S02]  /*6570*/  SEL R163, RZ, 0x1, !P6 ;  /* 0x00000001ffa37807 */ /* 0x000fe40007000000 */
[----:B------:R-:W-:Y:S01]  /*6580*/  LOP3.LUT R161, R165, R160, RZ, 0xfc, !PT ;  /* 0x000000a0a5a17212 */ /* 0x000fe200078efcff */
[----:B0-----:R-:W-:Y:S01]  /*6590*/  IMAD.WIDE.U32 R78, R80, 0x10, R78 ;  /* 0x00000010504e7825 */ /* 0x001fe200078e004e */
[----:B------:R-:W-:-:S02]  /*65a0*/  LOP3.LUT R160, R84, R163, RZ, 0xfc, !PT ;  /* 0x000000a354a07212 */ /* 0x000fc400078efcff */
[----:B------:R-:W-:Y:S02]  /*65b0*/  MOV R84, R88 ;  /* 0x0000005800547202 */ /* 0x000fe40000000f00 */
[----:B------:R0:W-:Y:S01]  /*65c0*/  STG.E.128 desc[UR8][R78.64], R72 ;  /* 0x000000484e007986 */ /* 0x0001e2000c101d08 */
[----:B-1----:R-:W-:-:S05]  /*65d0*/  IMAD.WIDE.U32 R76, R80, 0x8, R76 ;  /* 0x00000008504c7825 */ /* 0x002fca00078e004c */
[----:B------:R0:W-:Y:S02]  /*65e0*/  STG.E.64 desc[UR8][R76.64], R160 ;  /* 0x000000a04c007986 */ /* 0x0001e4000c101b08 */
.L_x_234:
[----:B------:R-:W-:Y:S05]  /*65f0*/  BSYNC.RECONVERGENT B0 ;  /* 0x0000000000007941 */ /* 0x000fea0003800200 */
.L_x_233:
[----:B------:R-:W-:Y:S01]  /*6600*/  ISETP.GE.U32.AND P0, PT, R30, 0x100, PT ;  /* 0x000001001e00780c */ /* 0x000fe20003f06070 */
[----:B------:R-:W-:Y:S03]  /*6610*/  BSSY.RECONVERGENT B0, `(.L_x_316) ;  /* 0x0000558000007945 */ /* 0x000fe60003800200 */
[----:B------:R-:W-:-:S09]  /*6620*/  P2R R88, PR, RZ, 0x1 ;  /* 0x00000001ff587803 */ /* 0x000fd20000000000 */
        /* <DEDUP_REMOVED lines=26> */
.L_x_321:
        /* <DEDUP_REMOVED lines=13> */
.L_x_323:
[----:B------:R-:W-:Y:S05]  /*68a0*/  BSYNC.RECONVERGENT B2 ;  /* 0x0000000000027941 */ /* 0x000fea0003800200 */
.L_x_322:
        /* <DEDUP_REMOVED lines=44> */
.L_x_320:
[----:B------:R-:W-:Y:S05]  /*6b70*/  BSYNC.RECONVERGENT B1 ;  /* 0x0000000000017941 */ /* 0x000fea0003800200 */
.L_x_319:
        /* <DEDUP_REMOVED lines=29> */
.L_x_326:
        /* <DEDUP_REMOVED lines=13> */
.L_x_328:
[----:B------:R-:W-:Y:S05]  /*6e20*/  BSYNC.RECONVERGENT B2 ;  /* 0x0000000000027941 */ /* 0x000fea0003800200 */
.L_x_327:
        /* <DEDUP_REMOVED lines=44> */
.L_x_325:
[----:B------:R-:W-:Y:S05]  /*70f0*/  BSYNC.RECONVERGENT B1 ;  /* 0x0000000000017941 */ /* 0x000fea0003800200 */
.L_x_324:
        /* <DEDUP_REMOVED lines=23> */
.L_x_331:
        /* <DEDUP_REMOVED lines=13> */
.L_x_333:
[----:B------:R-:W-:Y:S05]  /*7340*/  BSYNC.RECONVERGENT B2 ;  /* 0x0000000000027941 */ /* 0x000fea0003800200 */
.L_x_332:
        /* <DEDUP_REMOVED lines=44> */
.L_x_330:
[----:B------:R-:W-:Y:S05]  /*7610*/  BSYNC.RECONVERGENT B1 ;  /* 0x0000000000017941 */ /* 0x000fea0003800200 */
.L_x_329:
        /* <DEDUP_REMOVED lines=25> */
.L_x_336:
        /* <DEDUP_REMOVED lines=13> */
.L_x_338:
[----:B------:R-:W-:Y:S05]  /*7880*/  BSYNC.RECONVERGENT B2 ;  /* 0x0000000000027941 */ /* 0x000fea0003800200 */
.L_x_337:
        /* <DEDUP_REMOVED lines=44> */
.L_x_335:
[----:B------:R-:W-:Y:S05]  /*7b50*/  BSYNC.RECONVERGENT B1 ;  /* 0x0000000000017941 */ /* 0x000fea0003800200 */
.L_x_334:
        /* <DEDUP_REMOVED lines=23> */
.L_x_341:
        /* <DEDUP_REMOVED lines=8> */
[----:B------:R-:W-:Y:S02]  /*7d50*/  @!P3 VIADD R0, R2, 0x1 ;  /* 0x000000010200b836 */ /* 0x000fe40000000000 */
[----:B------:R-:W-:Y:S01]  /*7d60*/  @!P3 IMAD.MOV.U32 R28, RZ, RZ, RZ ;  /* 0x000000ffff1cb224 */ /* 0x000fe200078e00ff */
[----:B------:R-:W-:-:S13]  /*7d70*/  ISETP.NE.AND P4, PT, R31, RZ, !P3 ;  /* 0x000000ff1f00720c */ /* 0x000fda0005f85270 */
[----:B------:R-:W-:-:S05]  /*7d80*/  @P4 IMAD.MOV R0, RZ, RZ, R2 ;  /* 0x000000ffff004224 */ /* 0x000fca00078e0202 */
[----:B------:R-:W-:-:S07]  /*7d90*/  @!P3 MOV R2, R0 ;  /* 0x000000000002b202 */ /* 0x000fce0000000f00 */
.L_x_343:
[----:B------:R-:W-:Y:S05]  /*7da0*/  BSYNC.RECONVERGENT B2 ;  /* 0x0000000000027941 */ /* 0x000fea0003800200 */
.L_x_342:
        /* <DEDUP_REMOVED lines=44> */
.L_x_340:
[----:B------:R-:W-:Y:S05]  /*8070*/  BSYNC.RECONVERGENT B1 ;  /* 0x0000000000017941 */ /* 0x000fea0003800200 */
.L_x_339:
        /* <DEDUP_REMOVED lines=25> */
.L_x_346:
        /* <DEDUP_REMOVED lines=13> */
.L_x_348:
[----:B------:R-:W-:Y:S05]  /*82e0*/  BSYNC.RECONVERGENT B2 ;  /* 0x0000000000027941 */ /* 0x000fea0003800200 */
.L_x_347:
        /* <DEDUP_REMOVED lines=44> */
.L_x_345:
[----:B------:R-:W-:Y:S05]  /*85b0*/  BSYNC.RECONVERGENT B1 ;  /* 0x0000000000017941 */ /* 0x000fea0003800200 */
.L_x_344:
        /* <DEDUP_REMOVED lines=23> */
.L_x_351:
        /* <DEDUP_REMOVED lines=13> */
.L_x_353:
[----:B------:R-:W-:Y:S05]  /*8800*/  BSYNC.RECONVERGENT B2 ;  /* 0x0000000000027941 */ /* 0x000fea0003800200 */
.L_x_352:
        /* <DEDUP_REMOVED lines=44> */
.L_x_350:
[----:B------:R-:W-:Y:S05]  /*8ad0*/  BSYNC.RECONVERGENT B1 ;  /* 0x0000000000017941 */ /* 0x000fea0003800200 */
.L_x_349:
        /* <DEDUP_REMOVED lines=25> */
.L_x_356:
        /* <DEDUP_REMOVED lines=15> */
.L_x_358:
[----:B------:R-:W-:Y:S05]  /*8d60*/  BSYNC.RECONVERGENT B2 ;  /* 0x0000000000027941 */ /* 0x000fea0003800200 */
.L_x_357:
        /* <DEDUP_REMOVED lines=44> */
.L_x_355:
[----:B------:R-:W-:Y:S05]  /*9030*/  BSYNC.RECONVERGENT B1 ;  /* 0x0000000000017941 */ /* 0x000fea0003800200 */
.L_x_354:
        /* <DEDUP_REMOVED lines=15> */
.L_x_318:
        /* <DEDUP_REMOVED lines=16> */
.L_x_362:
        /* <DEDUP_REMOVED lines=13> */
.L_x_364:
[----:B------:R-:W-:Y:S05]  /*9300*/  BSYNC.RECONVERGENT B2 ;  /* 0x0000000000027941 */ /* 0x000fea0003800200 */
.L_x_363:
        /* <DEDUP_REMOVED lines=44> */
.L_x_361:
[----:B------:R-:W-:Y:S05]  /*95d0*/  BSYNC.RECONVERGENT B1 ;  /* 0x0000000000017941 */ /* 0x000fea0003800200 */
.L_x_360:
        /* <DEDUP_REMOVED lines=26> */
.L_x_367:
        /* <DEDUP_REMOVED lines=13> */
.L_x_369:
[----:B------:R-:W-:Y:S05]  /*9850*/  BSYNC.RECONVERGENT B2 ;  /* 0x0000000000027941 */ /* 0x000fea0003800200 */
.L_x_368:
        /* <DEDUP_REMOVED lines=44> */
.L_x_366:
[----:B------:R-:W-:Y:S05]  /*9b20*/  BSYNC.RECONVERGENT B1 ;  /* 0x0000000000017941 */ /* 0x000fea0003800200 */
.L_x_365:
        /* <DEDUP_REMOVED lines=21> */
.L_x_372:
        /* <DEDUP_REMOVED lines=13> */
.L_x_374:
[----:B------:R-:W-:Y:S05]  /*9d50*/  BSYNC.RECONVERGENT B2 ;  /* 0x0000000000027941 */ /* 0x000fea0003800200 */
.L_x_373:
        /* <DEDUP_REMOVED lines=44> */
.L_x_371:
[----:B------:R-:W-:Y:S05]  /*a020*/  BSYNC.RECONVERGENT B1 ;  /* 0x0000000000017941 */ /* 0x000fea0003800200 */
.L_x_370:
        /* <DEDUP_REMOVED lines=22> */
.L_x_377:
        /* <DEDUP_REMOVED lines=13> */
.L_x_379:
[----:B------:R-:W-:Y:S05]  /*a260*/  BSYNC.RECONVERGENT B2 ;  /* 0x0000000000027941 */ /* 0x000fea0003800200 */
.L_x_378:
        /* <DEDUP_REMOVED lines=44> */
.L_x_376:
[----:B------:R-:W-:Y:S05]  /*a530*/  BSYNC.RECONVERGENT B1 ;  /* 0x0000000000017941 */ /* 0x000fea0003800200 */
.L_x_375:
        /* <DEDUP_REMOVED lines=21> */
.L_x_382:
        /* <DEDUP_REMOVED lines=13> */
.L_x_384:
[----:B------:R-:W-:Y:S05]  /*a760*/  BSYNC.RECONVERGENT B2 ;  /* 0x0000000000027941 */ /* 0x000fea0003800200 */
.L_x_383:
        /* <DEDUP_REMOVED lines=44> */
.L_x_381:
[----:B------:R-:W-:Y:S05]  /*aa30*/  BSYNC.RECONVERGENT B1 ;  /* 0x0000000000017941 */ /* 0x000fea0003800200 */
.L_x_380:
        /* <DEDUP_REMOVED lines=22> */
.L_x_387:
        /* <DEDUP_REMOVED lines=13> */
.L_x_389:
[----:B------:R-:W-:Y:S05]  /*ac70*/  BSYNC.RECONVERGENT B2 ;  /* 0x0000000000027941 */ /* 0x000fea0003800200 */
.L_x_388:
        /* <DEDUP_REMOVED lines=44> */
.L_x_386:
[----:B------:R-:W-:Y:S05]  /*af40*/  BSYNC.RECONVERGENT B1 ;  /* 0x0000000000017941 */ /* 0x000fea0003800200 */
.L_x_385:
        /* <DEDUP_REMOVED lines=21> */
.L_x_392:
        /* <DEDUP_REMOVED lines=13> */
.L_x_394:
[----:B------:R-:W-:Y:S05]  /*b170*/  BSYNC.RECONVERGENT B2 ;  /* 0x0000000000027941 */ /* 0x000fea0003800200 */
.L_x_393:
        /* <DEDUP_REMOVED lines=44> */
.L_x_391:
[----:B------:R-:W-:Y:S05]  /*b440*/  BSYNC.RECONVERGENT B1 ;  /* 0x0000000000017941 */ /* 0x000fea0003800200 */
.L_x_390:
        /* <DEDUP_REMOVED lines=22> */
.L_x_397:
        /* <DEDUP_REMOVED lines=15> */
.L_x_399:
[----:B------:R-:W-:Y:S05]  /*b6a0*/  BSYNC.RECONVERGENT B2 ;  /* 0x0000000000027941 */ /* 0x000fea0003800200 */
.L_x_398:
        /* <DEDUP_REMOVED lines=44> */
.L_x_396:
[----:B------:R-:W-:Y:S05]  /*b970*/  BSYNC.RECONVERGENT B1 ;  /* 0x0000000000017941 */ /* 0x000fea0003800200 */
.L_x_395:
        /* <DEDUP_REMOVED lines=12> */
.L_x_359:
        /* <DEDUP_REMOVED lines=11> */
[----:B------:R-:W-:Y:S02]  /*baf0*/  LOP3.LUT R84, R84, R94, R161, 0xfe, !PT ;  /* 0x0000005e54547212 */ /* 0x000fe400078efea1 */
[----:B------:R-:W-:Y:S02]  /*bb00*/  SEL R163, RZ, 0x1, !P6 ;  /* 0x00000001ffa37807 */ /* 0x000fe40007000000 */
[----:B------:R-:W-:Y:S01]  /*bb10*/  LOP3.LUT R161, R165, R160, RZ, 0xfc, !PT ;  /* 0x000000a0a5a17212 */ /* 0x000fe200078efcff */
[----:B0-----:R-:W-:Y:S01]  /*bb20*/  IMAD.WIDE.U32 R78, R90, 0x10, R78 ;  /* 0x000000105a4e7825 */ /* 0x001fe200078e004e */
[----:B------:R-:W-:-:S02]  /*bb30*/  LOP3.LUT R160, R84, R163, RZ, 0xfc, !PT ;  /* 0x000000a354a07212 */ /* 0x000fc400078efcff */
[----:B------:R-:W-:Y:S02]  /*bb40*/  MOV R84, R92 ;  /* 0x0000005c00547202 */ /* 0x000fe40000000f00 */
[----:B------:R2:W-:Y:S01]  /*bb50*/  STG.E.128 desc[UR8][R78.64], R72 ;  /* 0x000000484e007986 */ /* 0x0005e2000c101d08 */
[----:B-1----:R-:W-:-:S04]  /*bb60*/  IMAD.WIDE.U32 R76, R90, 0x8, R76 ;  /* 0x000000085a4c7825 */ /* 0x002fc800078e004c */
[----:B------:R-:W-:Y:S01]  /*bb70*/  VIADD R90, R90, 0x80 ;  /* 0x000000805a5a7836 */ /* 0x000fe20000000000 */
[----:B------:R2:W-:Y:S06]  /*bb80*/  STG.E.64 desc[UR8][R76.64], R160 ;  /* 0x000000a04c007986 */ /* 0x0005ec000c101b08 */
.L_x_317:
[----:B------:R-:W-:Y:S05]  /*bb90*/  BSYNC.RECONVERGENT B0 ;  /* 0x0000000000007941 */ /* 0x000fea0003800200 */
.L_x_316:
[----:B------:R-:W-:Y:S01]  /*bba0*/  ISETP.GE.U32.AND P0, PT, R30, 0x180, PT ;  /* 0x000001801e00780c */ /* 0x000fe20003f06070 */
[----:B------:R-:W-:Y:S03]  /*bbb0*/  BSSY.RECONVERGENT B0, `(.L_x_400) ;  /* 0x0000558000007945 */ /* 0x000fe60003800200 */
[----:B------:R-:W-:-:S09]  /*bbc0*/  P2R R92, PR, RZ, 0x1 ;  /* 0x00000001ff5c7803 */ /* 0x000fd20000000000 */
[----:B------:R-:W-:Y:S05]  /*bbd0*/  @!P0 BRA `(.L_x_401) ;  /* 0x0000005400548947 */ /* 0x000fea0003800000 */
[----:B0-2---:R-:W0:Y:S02]  /*bbe0*/  LDC.64 R72, c[0x0][0x390] ;  /* 0x0000e400ff487b82 */ /* 0x005e240000000a00 */
        /* <DEDUP_REMOVED lines=24> */
.L_x_405:
        /* <DEDUP_REMOVED lines=13> */
.L_x_407:
[----:B------:R-:W-:Y:S05]  /*be40*/  BSYNC.RECONVERGENT B2 ;  /* 0x0000000000027941 */ /* 0x000fea0003800200 */
.L_x_406:
        /* <DEDUP_REMOVED lines=44> */
.L_x_404:
[----:B------:R-:W-:Y:S05]  /*c110*/  BSYNC.RECONVERGENT B1 ;  /* 0x0000000000017941 */ /* 0x000fea0003800200 */
.L_x_403:
        /* <DEDUP_REMOVED lines=29> */
.L_x_410:
        /* <DEDUP_REMOVED lines=13> */
.L_x_412:
[----:B------:R-:W-:Y:S05]  /*c3c0*/  BSYNC.RECONVERGENT B2 ;  /* 0x0000000000027941 */ /* 0x000fea0003800200 */
.L_x_411:
        /* <DEDUP_REMOVED lines=44> */
.L_x_409:
[----:B------:R-:W-:Y:S05]  /*c690*/  BSYNC.RECONVERGENT B1 ;  /* 0x0000000000017941 */ /* 0x000fea0003800200 */
.L_x_408:
        /* <DEDUP_REMOVED lines=23> */
.L_x_415:
        /* <DEDUP_REMOVED lines=13> */
.L_x_417:
[----:B------:R-:W-:Y:S05]  /*c8e0*/  BSYNC.RECONVERGENT B2 ;  /* 0x0000000000027941 */ /* 0x000fea0003800200 */
.L_x_416:
        /* <DEDUP_REMOVED lines=44> */
.L_x_414:
[----:B------:R-:W-:Y:S05]  /*cbb0*/  BSYNC.RECONVERGENT B1 ;  /* 0x0000000000017941 */ /* 0x000fea0003800200 */
.L_x_413:
        /* <DEDUP_REMOVED lines=25> */
.L_x_420:
        /* <DEDUP_REMOVED lines=13> */
.L_x_422:
[----:B------:R-:W-:Y:S05]  /*ce20*/  BSYNC.RECONVERGENT B2 ;  /* 0x0000000000027941 */ /* 0x000fea0003800200 */
.L_x_421:
        /* <DEDUP_REMOVED lines=44> */
.L_x_419:
[----:B------:R-:W-:Y:S05]  /*d0f0*/  BSYNC.RECONVERGENT B1 ;  /* 0x0000000000017941 */ /* 0x000fea0003800200 */
.L_x_418:
        /* <DEDUP_REMOVED lines=23> */
.L_x_425:
        /* <DEDUP_REMOVED lines=13> */
.L_x_427:
[----:B------:R-:W-:Y:S05]  /*d340*/  BSYNC.RECONVERGENT B2 ;  /* 0x0000000000027941 */ /* 0x000fea0003800200 */
.L_x_426:
        /* <DEDUP_REMOVED lines=44> */
.L_x_424:
[----:B------:R-:W-:Y:S05]  /*d610*/  BSYNC.RECONVERGENT B1 ;  /* 0x0000000000017941 */ /* 0x000fea0003800200 */
.L_x_423:
        /* <DEDUP_REMOVED lines=25> */
.L_x_430:
        /* <DEDUP_REMOVED lines=13> */
.L_x_432:
[----:B------:R-:W-:Y:S05]  /*d880*/  BSYNC.RECONVERGENT B2 ;  /* 0x0000000000027941 */ /* 0x000fea0003800200 */
.L_x_431:
        /* <DEDUP_REMOVED lines=44> */
.L_x_429:
[----:B------:R-:W-:Y:S05]  /*db50*/  BSYNC.RECONVERGENT B1 ;  /* 0x0000000000017941 */ /* 0x000fea0003800200 */
.L_x_428:
        /* <DEDUP_REMOVED lines=23> */
.L_x_435:
        /* <DEDUP_REMOVED lines=13> */
.L_x_437:
[----:B------:R-:W-:Y:S05]  /*dda0*/  BSYNC.RECONVERGENT B2 ;  /* 0x0000000000027941 */ /* 0x000fea0003800200 */
.L_x_436:
        /* <DEDUP_REMOVED lines=44> */
.L_x_434:
[----:B------:R-:W-:Y:S05]  /*e070*/  BSYNC.RECONVERGENT B1 ;  /* 0x0000000000017941 */ /* 0x000fea0003800200 */
.L_x_433:
        /* <DEDUP_REMOVED lines=25> */
.L_x_440:
        /* <DEDUP_REMOVED lines=15> */
.L_x_442:
[----:B------:R-:W-:Y:S05]  /*e300*/  BSYNC.RECONVERGENT B2 ;  /* 0x0000000000027941 */ /* 0x000fea0003800200 */
.L_x_441:
        /* <DEDUP_REMOVED lines=44> */
.L_x_439:
[----:B------:R-:W-:Y:S05]  /*e5d0*/  BSYNC.RECONVERGENT B1 ;  /* 0x0000000000017941 */ /* 0x000fea0003800200 */
.L_x_438:
        /* <DEDUP_REMOVED lines=15> */
.L_x_402:
        /* <DEDUP_REMOVED lines=16> */
.L_x_446:
        /* <DEDUP_REMOVED lines=13> */
.L_x_448:
[----:B------:R-:W-:Y:S05]  /*e8a0*/  BSYNC.RECONVERGENT B2 ;  /* 0x0000000000027941 */ /* 0x000fea0003800200 */
.L_x_447:
        /* <DEDUP_REMOVED lines=44> */
.L_x_445:
[----:B------:R-:W-:Y:S05]  /*eb70*/  BSYNC.RECONVERGENT B1 ;  /* 0x0000000000017941 */ /* 0x000fea0003800200 */
.L_x_444:
        /* <DEDUP_REMOVED lines=26> */
.L_x_451:
        /* <DEDUP_REMOVED lines=13> */
.L_x_453:
[----:B------:R-:W-:Y:S05]  /*edf0*/  BSYNC.RECONVERGENT B2 ;  /* 0x0000000000027941 */ /* 0x000fea0003800200 */
.L_x_452:
        /* <DEDUP_REMOVED lines=44> */
.L_x_450:
[----:B------:R-:W-:Y:S05]  /*f0c0*/  BSYNC.RECONVERGENT B1 ;  /* 0x0000000000017941 */ /* 0x000fea0003800200 */
.L_x_449:
        /* <DEDUP_REMOVED lines=21> */
.L_x_456:
        /* <DEDUP_REMOVED lines=13> */
.L_x_458:
[----:B------:R-:W-:Y:S05]  /*f2f0*/  BSYNC.RECONVERGENT B2 ;  /* 0x0000000000027941 */ /* 0x000fea0003800200 */
.L_x_457:
        /* <DEDUP_REMOVED lines=44> */
.L_x_455:
[----:B------:R-:W-:Y:S05]  /*f5c0*/  BSYNC.RECONVERGENT B1 ;  /* 0x0000000000017941 */ /* 0x000fea0003800200 */
.L_x_454:
        /* <DEDUP_REMOVED lines=22> */
.L_x_461:
        /* <DEDUP_REMOVED lines=13> */
.L_x_463:
[----:B------:R-:W-:Y:S05]  /*f800*/  BSYNC.RECONVERGENT B2 ;  /* 0x0000000000027941 */ /* 0x000fea0003800200 */
.L_x_462:
        /* <DEDUP_REMOVED lines=44> */
.L_x_460:
[----:B------:R-:W-:Y:S05]  /*fad0*/  BSYNC.RECONVERGENT B1 ;  /* 0x0000000000017941 */ /* 0x000fea0003800200 */
.L_x_459:
        /* <DEDUP_REMOVED lines=21> */
.L_x_466:
        /* <DEDUP_REMOVED lines=13> */
.L_x_468:
[----:B------:R-:W-:Y:S05]  /*fd00*/  BSYNC.RECONVERGENT B2 ;  /* 0x0000000000027941 */ /* 0x000fea0003800200 */
.L_x_467:
        /* <DEDUP_REMOVED lines=44> */
.L_x_465:
[----:B------:R-:W-:Y:S05]  /*ffd0*/  BSYNC.RECONVERGENT B1 ;  /* 0x0000000000017941 */ /* 0x000fea0003800200 */
.L_x_464:
        /* <DEDUP_REMOVED lines=22> */
.L_x_471:
        /* <DEDUP_REMOVED lines=13> */
.L_x_473:
[----:B------:R-:W-:Y:S05]  /*10210*/  BSYNC.RECONVERGENT B2 ;  /* 0x0000000000027941 */ /* 0x000fea0003800200 */
.L_x_472:
        /* <DEDUP_REMOVED lines=44> */
.L_x_470:
[----:B------:R-:W-:Y:S05]  /*104e0*/  BSYNC.RECONVERGENT B1 ;  /* 0x0000000000017941 */ /* 0x000fea0003800200 */
.L_x_469:
        /* <DEDUP_REMOVED lines=21> */
.L_x_476:
        /* <DEDUP_REMOVED lines=13> */
.L_x_478:
[----:B------:R-:W-:Y:S05]  /*10710*/  BSYNC.RECONVERGENT B2 ;  /* 0x0000000000027941 */ /* 0x000fea0003800200 */
.L_x_477:
        /* <DEDUP_REMOVED lines=44> */
.L_x_475:
[----:B------:R-:W-:Y:S05]  /*109e0*/  BSYNC.RECONVERGENT B1 ;  /* 0x0000000000017941 */ /* 0x000fea0003800200 */
.L_x_474:
        /* <DEDUP_REMOVED lines=22> */
.L_x_481:
        /* <DEDUP_REMOVED lines=15> */
.L_x_483:
[----:B------:R-:W-:Y:S05]  /*10c40*/  BSYNC.RECONVERGENT B2 ;  /* 0x0000000000027941 */ /* 0x000fea0003800200 */
.L_x_482:
        /* <DEDUP_REMOVED lines=44> */
.L_x_480:
[----:B------:R-:W-:Y:S05]  /*10f10*/  BSYNC.RECONVERGENT B1 ;  /* 0x0000000000017941 */ /* 0x000fea0003800200 */
.L_x_479:
        /* <DEDUP_REMOVED lines=12> */
.L_x_443:
        /* <DEDUP_REMOVED lines=21> */
.L_x_401:
[----:B------:R-:W-:Y:S05]  /*11130*/  BSYNC.RECONVERGENT B0 ;  /* 0x0000000000007941 */ /* 0x000fea0003800200 */
.L_x_400:
[----:B------:R-:W-:Y:S01]  /*11140*/  ISETP.GE.U32.AND P0, PT, R30, 0x200, PT ;  /* 0x000002001e00780c */ /* 0x000fe20003f06070 */
[----:B------:R-:W-:Y:S03]  /*11150*/  BSSY.RECONVERGENT B0, `(.L_x_484) ;  /* 0x0000558000007945 */ /* 0x000fe60003800200 */
[----:B------:R-:W-:-:S09]  /*11160*/  P2R R94, PR, RZ, 0x1 ;  /* 0x00000001ff5e7803 */ /* 0x000fd20000000000 */
[----:B------:R-:W-:Y:S05]  /*11170*/  @!P0 BRA `(.L_x_485) ;  /* 0x0000005400548947 */ /* 0x000fea0003800000 */
[----:B0-23--:R-:W0:Y:S02]  /*11180*/  LDC.64 R72, c[0x0][0x390] ;  /* 0x0000e400ff487b82 */ /* 0x00de240000000a00 */
        /* <DEDUP_REMOVED lines=24> */
.L_x_489:
        /* <DEDUP_REMOVED lines=13> */
.L_x_491:
[----:B------:R-:W-:Y:S05]  /*113e0*/  BSYNC.RECONVERGENT B2 ;  /* 0x0000000000027941 */ /* 0x000fea0003800200 */
.L_x_490:
        /* <DEDUP_REMOVED lines=44> */
.L_x_488:
[----:B------:R-:W-:Y:S05]  /*116b0*/  BSYNC.RECONVERGENT B1 ;  /* 0x0000000000017941 */ /* 0x000fea0003800200 */
.L_x_487:
        /* <DEDUP_REMOVED lines=29> */
.L_x_494:
        /* <DEDUP_REMOVED lines=13> */
.L_x_496:
[----:B------:R-:W-:Y:S05]  /*11960*/  BSYNC.RECONVERGENT B2 ;  /* 0x0000000000027941 */ /* 0x000fea0003800200 */
.L_x_495:
        /* <DEDUP_REMOVED lines=44> */
.L_x_493:
[----:B------:R-:W-:Y:S05]  /*11c30*/  BSYNC.RECONVERGENT B1 ;  /* 0x0000000000017941 */ /* 0x000fea0003800200 */
.L_x_492:
        /* <DEDUP_REMOVED lines=23> */
.L_x_499:
        /* <DEDUP_REMOVED lines=13> */
.L_x_501:
[----:B------:R-:W-:Y:S05]  /*11e80*/  BSYNC.RECONVERGENT B2 ;  /* 0x0000000000027941 */ /* 0x000fea0003800200 */
.L_x_500:
        /* <DEDUP_REMOVED lines=44> */
.L_x_498:
[----:B------:R-:W-:Y:S05]  /*12150*/  BSYNC.RECONVERGENT B1 ;  /* 0x0000000000017941 */ /* 0x000fea0003800200 */
.L_x_497:
[----:B------:R-:W-:Y:S01]  /*12160*/  I2FP.F32.U32 R101, R24 ;  /* 0x0000001800657245 */ /* 0x000fe20000201000 */
[C---:B------:R-:W-:Y:S01]  /*12170*/  IMAD.U32 R24, R73.reuse, 0x10000, RZ ;  /* 0x0001000049187824 */ /* 0x040fe200078e00ff */
[----:B------:R-:W-:Y:S01]  /*12180*/  ISETP.NE.AND P2, PT, R72, 0x1, PT ;  /* 0x000000014800780c */ /* 0x000fe20003f45270 */
[----:B------:R-:W-:Y:S01]  /*12190*/  BSSY.RECONVERGENT B1, `(.L_x_502) ;  /* 0x0000050000017945 */ /* 0x000fe20003800200 */
[----:B------:R-:W-:Y:S01]  /*121a0*/  PRMT R104, R73, 0x7632, R104 ;  /* 0x0000763249687816 */ /* 0x000fe20000000068 */
[----:B------:R-:W-:Y:S01]  /*121b0*/  FFMA.FTZ R101, R101, R102, 1.1641532182693481445e-10 ;  /* 0x2f00000065657423 */ /* 0x000fe20000010066 */
[----:B------:R-:W-:Y:S01]  /*121c0*/  FMUL.FTZ R103, R24, UR4 ;  /* 0x0000000418677c20 */ /* 0x000fe20008410000 */
[----:B------:R-:W-:Y:S01]  /*121d0*/  IMAD.U32 R24, R77, 0x10000, RZ ;  /* 0x000100004d187824 */ /* 0x000fe200078e00ff */
[----:B------:R-:W-:Y:S02]  /*121e0*/  MOV R76, 0x2 ;  /* 0x00000002004c7802 */ /* 0x000fe40000000f00 */
        /* <DEDUP_REMOVED lines=16> */
.L_x_504:
        /* <DEDUP_REMOVED lines=13> */
.L_x_506:
[----:B------:R-:W-:Y:S05]  /*123c0*/  BSYNC.RECONVERGENT B2 ;  /* 0x0000000000027941 */ /* 0x000fea0003800200 */
.L_x_505:
        /* <DEDUP_REMOVED lines=44> */
.L_x_503:
[----:B------:R-:W-:Y:S05]  /*12690*/  BSYNC.RECONVERGENT B1 ;  /* 0x0000000000017941 */ /* 0x000fea0003800200 */
.L_x_502:
[----:B------:R-:W-:Y:S01]  /*126a0*/  I2FP.F32.U32 R73, R24 ;  /* 0x0000001800497245 */ /* 0x000fe20000201000 */
[----:B------:R-:W-:Y:S01]  /*126b0*/  IMAD.U32 R104, R104, 0x10000, RZ ;  /* 0x0001000068687824 */ /* 0x000fe200078e00ff */
[----:B------:R-:W-:Y:S01]  /*126c0*/  ISETP.NE.AND P3, PT, R76, 0x1, PT ;  /* 0x000000014c00780c */ /* 0x000fe20003f65270 */
[----:B------:R-:W-:Y:S01]  /*126d0*/  BSSY.RECONVERGENT B1, `(.L_x_507) ;  /* 0x000004e000017945 */ /* 0x000fe20003800200 */
[----:B------:R-:W-:Y:S01]  /*126e0*/  SHF.L.U32 R24, R101, 0x10, RZ ;  /* 0x0000001065187819 */ /* 0x000fe200000006ff */
[----:B------:R-:W-:Y:S01]  /*126f0*/  FFMA.FTZ R73, R73, R102, 1.1641532182693481445e-10 ;  /* 0x2f00000049497423 */ /* 0x000fe20000010066 */
[----:B------:R-:W-:Y:S01]  /*12700*/  FMUL.FTZ R77, R104, UR4 ;  /* 0x00000004684d7c20 */ /* 0x000fe20008410000 */
[----:B------:R-:W-:-:S03]  /*12710*/  IMAD.MOV.U32 R72, RZ, RZ, 0x2 ;  /* 0x00000002ff487424 */ /* 0x000fc600078e00ff */
[----:B------:R-:W-:Y:S01]  /*12720*/  FMUL.FTZ R77, R77, R98 ;  /* 0x000000624d4d7220 */ /* 0x000fe20000410000 */
[----:B------:R-:W-:-:S04]  /*12730*/  FSETP.GTU.FTZ.AND P2, PT, R73, R100, PT ;  /* 0x000000644900720b */ /* 0x000fc80003f5c000 */
        /* <DEDUP_REMOVED lines=13> */
.L_x_509:
        /* <DEDUP_REMOVED lines=13> */
.L_x_511:
[----:B------:R-:W-:Y:S05]  /*128e0*/  BSYNC.RECONVERGENT B2 ;  /* 0x0000000000027941 */ /* 0x000fea0003800200 */
.L_x_510:
        /* <DEDUP_REMOVED lines=44> */
.L_x_508:
[----:B------:R-:W-:Y:S05]  /*12bb0*/  BSYNC.RECONVERGENT B1 ;  /* 0x0000000000017941 */ /* 0x000fea0003800200 */
.L_x_507:
        /* <DEDUP_REMOVED lines=25> */
.L_x_514:
        /* <DEDUP_REMOVED lines=13> */
.L_x_516:
[----:B------:R-:W-:Y:S05]  /*12e20*/  BSYNC.RECONVERGENT B2 ;  /* 0x0000000000027941 */ /* 0x000fea0003800200 */
.L_x_515:
        /* <DEDUP_REMOVED lines=44> */
.L_x_513:
[----:B------:R-:W-:Y:S05]  /*130f0*/  BSYNC.RECONVERGENT B1 ;  /* 0x0000000000017941 */ /* 0x000fea0003800200 */
.L_x_512:
        /* <DEDUP_REMOVED lines=23> */
.L_x_519:
        /* <DEDUP_REMOVED lines=13> */
.L_x_521:
[----:B------:R-:W-:Y:S05]  /*13340*/  BSYNC.RECONVERGENT B2 ;  /* 0x0000000000027941 */ /* 0x000fea0003800200 */
.L_x_520:
        /* <DEDUP_REMOVED lines=44> */
.L_x_518:
[----:B------:R-:W-:Y:S05]  /*13610*/  BSYNC.RECONVERGENT B1 ;  /* 0x0000000000017941 */ /* 0x000fea0003800200 */
.L_x_517:
        /* <DEDUP_REMOVED lines=25> */
.L_x_524:
        /* <DEDUP_REMOVED lines=15> */
.L_x_526:
[----:B------:R-:W-:Y:S05]  /*138a0*/  BSYNC.RECONVERGENT B2 ;  /* 0x0000000000027941 */ /* 0x000fea0003800200 */
.L_x_525:
        /* <DEDUP_REMOVED lines=44> */
.L_x_523:
[----:B------:R-:W-:Y:S05]  /*13b70*/  BSYNC.RECONVERGENT B1 ;  /* 0x0000000000017941 */ /* 0x000fea0003800200 */
.L_x_522:
        /* <DEDUP_REMOVED lines=15> */
.L_x_486:
        /* <DEDUP_REMOVED lines=16> */
.L_x_530:
        /* <DEDUP_REMOVED lines=13> */
.L_x_532:
[----:B------:R-:W-:Y:S05]  /*13e40*/  BSYNC.RECONVERGENT B2 ;  /* 0x0000000000027941 */ /* 0x000fea0003800200 */
.L_x_531:
        /* <DEDUP_REMOVED lines=44> */
.L_x_529:
[----:B------:R-:W-:Y:S05]  /*14110*/  BSYNC.RECONVERGENT B1 ;  /* 0x0000000000017941 */ /* 0x000fea0003800200 */
.L_x_528:
        /* <DEDUP_REMOVED lines=26> */
.L_x_535:
        /* <DEDUP_REMOVED lines=13> */
.L_x_537:
[----:B------:R-:W-:Y:S05]  /*14390*/  BSYNC.RECONVERGENT B2 ;  /* 0x0000000000027941 */ /* 0x000fea0003800200 */
.L_x_536:
        /* <DEDUP_REMOVED lines=44> */
.L_x_534:
[----:B------:R-:W-:Y:S05]  /*14660*/  BSYNC.RECONVERGENT B1 ;  /* 0x0000000000017941 */ /* 0x000fea0003800200 */
.L_x_533:
        /* <DEDUP_REMOVED lines=21> */
.L_x_540:
        /* <DEDUP_REMOVED lines=13> */
.L_x_542:
[----:B------:R-:W-:Y:S05]  /*14890*/  BSYNC.RECONVERGENT B2 ;  /* 0x0000000000027941 */ /* 0x000fea0003800200 */
.L_x_541:
        /* <DEDUP_REMOVED lines=44> */
.L_x_539:
[----:B------:R-:W-:Y:S05]  /*14b60*/  BSYNC.RECONVERGENT B1 ;  /* 0x0000000000017941 */ /* 0x000fea0003800200 */
.L_x_538:
        /* <DEDUP_REMOVED lines=22> */
.L_x_545:
        /* <DEDUP_REMOVED lines=13> */
.L_x_547:
[----:B------:R-:W-:Y:S05]  /*14da0*/  BSYNC.RECONVERGENT B2 ;  /* 0x0000000000027941 */ /* 0x000fea0003800200 */
.L_x_546:
        /* <DEDUP_REMOVED lines=44> */
.L_x_544:
[----:B------:R-:W-:Y:S05]  /*15070*/  BSYNC.RECONVERGENT B1 ;  /* 0x0000000000017941 */ /* 0x000fea0003800200 */
.L_x_543:
        /* <DEDUP_REMOVED lines=21> */
.L_x_550:
        /* <DEDUP_REMOVED lines=13> */
.L_x_552:
[----:B------:R-:W-:Y:S05]  /*152a0*/  BSYNC.RECONVERGENT B2 ;  /* 0x0000000000027941 */ /* 0x000fea0003800200 */
.L_x_551:
        /* <DEDUP_REMOVED lines=44> */
.L_x_549:
[----:B------:R-:W-:Y:S05]  /*15570*/  BSYNC.RECONVERGENT B1 ;  /* 0x0000000000017941 */ /* 0x000fea0003800200 */
.L_x_548:
        /* <DEDUP_REMOVED lines=22> */
.L_x_555:
        /* <DEDUP_REMOVED lines=13> */
.L_x_557:
[----:B------:R-:W-:Y:S05]  /*157b0*/  BSYNC.RECONVERGENT B2 ;  /* 0x0000000000027941 */ /* 0x000fea0003800200 */
.L_x_556:
        /* <DEDUP_REMOVED lines=44> */
.L_x_554:
[----:B------:R-:W-:Y:S05]  /*15a80*/  BSYNC.RECONVERGENT B1 ;  /* 0x0000000000017941 */ /* 0x000fea0003800200 */
.L_x_553:
        /* <DEDUP_REMOVED lines=21> */
.L_x_560:
        /* <DEDUP_REMOVED lines=13> */
.L_x_562:
[----:B------:R-:W-:Y:S05]  /*15cb0*/  BSYNC.RECONVERGENT B2 ;  /* 0x0000000000027941 */ /* 0x000fea0003800200 */
.L_x_561:
        /* <DEDUP_REMOVED lines=44> */
.L_x_559:
[----:B------:R-:W-:Y:S05]  /*15f80*/  BSYNC.RECONVERGENT B1 ;  /* 0x0000000000017941 */ /* 0x000fea0003800200 */
.L_x_558:
        /* <DEDUP_REMOVED lines=22> */
.L_x_565:
        /* <DEDUP_REMOVED lines=15> */
.L_x_567:
[----:B------:R-:W-:Y:S05]  /*161e0*/  BSYNC.RECONVERGENT B2 ;  /* 0x0000000000027941 */ /* 0x000fea0003800200 */
.L_x_566:
        /* <DEDUP_REMOVED lines=44> */
.L_x_564:
[----:B------:R-:W-:Y:S05]  /*164b0*/  BSYNC.RECONVERGENT B1 ;  /* 0x0000000000017941 */ /* 0x000fea0003800200 */
.L_x_563:
        /* <DEDUP_REMOVED lines=12> */
.L_x_527:
        /* <DEDUP_REMOVED lines=21> */
.L_x_485:
[----:B------:R-:W-:Y:S05]  /*166d0*/  BSYNC.RECONVERGENT B0 ;  /* 0x0000000000007941 */ /* 0x000fea0003800200 */
.L_x_484:
[----:B------:R-:W-:Y:S01]  /*166e0*/  ISETP.GE.U32.AND P0, PT, R30, 0x280, PT ;  /* 0x000002801e00780c */ /* 0x000fe20003f06070 */
[----:B------:R-:W-:-:S12]  /*166f0*/  BSSY.RECONVERGENT B0, `(.L_x_568) ;  /* 0x0000557000007945 */ /* 0x000fd80003800200 */
[----:B------:R-:W-:Y:S05]  /*16700*/  @!P0 BRA `(.L_x_569) ;  /* 0x0000005400548947 */ /* 0x000fea0003800000 */
[----:B0-234-:R-:W0:Y:S02]  /*16710*/  LDC.64 R72, c[0x0][0x390] ;  /* 0x0000e400ff487b82 */ /* 0x01de240000000a00 */
        /* <DEDUP_REMOVED lines=24> */
.L_x_573:
        /* <DEDUP_REMOVED lines=13> */
.L_x_575:
[----:B------:R-:W-:Y:S05]  /*16970*/  BSYNC.RECONVERGENT B2 ;  /* 0x0000000000027941 */ /* 0x000fea0003800200 */
.L_x_574:
        /* <DEDUP_REMOVED lines=38> */
[----:B------:R-:W-:Y:S02]  /*16be0*/  MOV R0, R98 ;  /* 0x0000006200007202 */ /* 0x000fe40000000f00 */
[----:B------:R-:W-:Y:S01]  /*16bf0*/  LOP3.LUT R25, R116, UR30, R99, 0x96, !PT ;  /* 0x0000001e74197c12 */ /* 0x000fe2000f8e9663 */
[----:B------:R-:W-:Y:S01]  /*16c00*/  IMAD.MOV.U32 R98, RZ, RZ, RZ ;  /* 0x000000ffff627224 */ /* 0x000fe200078e00ff */
[----:B------:R-:W-:Y:S01]  /*16c10*/  LOP3.LUT R26, R24, UR31, R97, 0x96, !PT ;  /* 0x0000001f181a7c12 */ /* 0x000fe2000f8e9661 */
[----:B------:R-:W-:-:S07]  /*16c20*/  IMAD.MOV.U32 R97, RZ, RZ, R84 ;  /* 0x000000ffff617224 */ /* 0x000fce00078e0054 */
.L_x_572:
[----:B------:R-:W-:Y:S05]  /*16c30*/  BSYNC.RECONVERGENT B1 ;  /* 0x0000000000017941 */ /* 0x000fea0003800200 */
.L_x_571:
[----:B------:R-:W0:Y:S01]  /*16c40*/  LDC R104, c[0x0][0x408] ;  /* 0x00010200ff687b82 */ /* 0x000e220000000800 */
[----:B------:R-:W-:Y:S01]  /*16c50*/  I2FP.F32.U32 R97, R97 ;  /* 0x0000006100617245 */ /* 0x000fe20000201000 */
[----:B------:R-:W-:Y:S02]  /*16c60*/  HFMA2 R100, -RZ, RZ, 0.1171875, 0 ;  /* 0x2f800000ff647431 */ /* 0x000fe400000001ff */
[----:B-----5:R-:W-:Y:S01]  /*16c70*/  IMAD.U32 R24, R72, 0x10000, RZ ;  /* 0x0001000048187824 */ /* 0x020fe200078e00ff */
[----:B------:R-:W-:Y:S01]  /*16c80*/  ISETP.NE.AND P1, PT, R98, 0x1, PT ;  /* 0x000000016200780c */ /* 0x000fe20003f25270 */
[----:B------:R-:W-:Y:S01]  /*16c90*/  BSSY.RECONVERGENT B1, `(.L_x_576) ;  /* 0x0000052000017945 */ /* 0x000fe20003800200 */
[----:B------:R-:W-:Y:S02]  /*16ca0*/  HFMA2 R106, -RZ, RZ, 0, 1.1920928955078125e-07 ;  /* 0x00000002ff6a7431 */ /* 0x000fe400000001ff */
[----:B------:R-:W-:Y:S01]  /*16cb0*/  FFMA.FTZ R97, R97, R100, 1.1641532182693481445e-10 ;  /* 0x2f00000061617423 */ /* 0x000fe20000010064 */
[----:B------:R-:W1:Y:S01]  /*16cc0*/  LDC R102, c[0x0][0x404] ;  /* 0x00010100ff667b82 */ /* 0x000e620000000800 */
[----:B------:R-:W-:Y:S01]  /*16cd0*/  FMUL.FTZ R99, R24, UR4 ;  /* 0x0000000418637c20 */ /* 0x000fe20008410000 */
[----:B------:R-:W-:Y:S01]  /*16ce0*/  IMAD.U32 R24, R76, 0x10000, RZ ;  /* 0x000100004c187824 */ /* 0x000fe200078e00ff */
[----:B------:R-:W-:-:S02]  /*16cf0*/  PRMT R72, R72, 0x7632, R72 ;  /* 0x0000763248487816 */ /* 0x000fc40000000048 */
        /* <DEDUP_REMOVED lines=17> */
.L_x_578:
        /* <DEDUP_REMOVED lines=13> */
.L_x_580:
[----:B------:R-:W-:Y:S05]  /*16ee0*/  BSYNC.RECONVERGENT B2 ;  /* 0x0000000000027941 */ /* 0x000fea0003800200 */
.L_x_579:
        /* <DEDUP_REMOVED lines=44> */
.L_x_577:
[----:B------:R-:W-:Y:S05]  /*171b0*/  BSYNC.RECONVERGENT B1 ;  /* 0x0000000000017941 */ /* 0x000fea0003800200 */
.L_x_576:
[----:B------:R-:W-:Y:S01]  /*171c0*/  I2FP.F32.U32 R99, R24 ;  /* 0x0000001800637245 */ /* 0x000fe20000201000 */
[----:B------:R-:W-:Y:S01]  /*171d0*/  IMAD.U32 R72, R72, 0x10000, RZ ;  /* 0x0001000048487824 */ /* 0x000fe200078e00ff */
[----:B------:R-:W-:Y:S01]  /*171e0*/  SHF.L.U32 R76, R76, 0x10, RZ ;  /* 0x000000104c4c7819 */ /* 0x000fe200000006ff */
[----:B------:R-:W-:Y:S01]  /*171f0*/  BSSY.RECONVERGENT B1, `(.L_x_581) ;  /* 0x000004f000017945 */ /* 0x000fe20003800200 */
[----:B------:R-:W-:Y:S02]  /*17200*/  IMAD.MOV.U32 R24, RZ, RZ, R0 ;  /* 0x000000ffff187224 */ /* 0x000fe400078e0000 */
[----:B------:R-:W-:Y:S01]  /*17210*/  FFMA.FTZ R99, R99, R100, 1.1641532182693481445e-10 ;  /* 0x2f00000063637423 */ /* 0x000fe20000010064 */
[----:B------:R-:W-:Y:S01]  /*17220*/  FMUL.FTZ R117, R72, UR4 ;  /* 0x0000000448757c20 */ /* 0x000fe20008410000 */
[----:B------:R-:W-:-:S03]  /*17230*/  IMAD.MOV.U32 R72, RZ, RZ, 0x2 ;  /* 0x00000002ff487424 */ /* 0x000fc600078e00ff */
[----:B------:R-:W-:Y:S01]  /*17240*/  FMUL.FTZ R117, R117, R104 ;  /* 0x0000006875757220 */ /* 0x000fe20000410000 */
[----:B------:R-:W-:-:S04]  /*17250*/  FSETP.GTU.FTZ.AND P1, PT, R99, R102, PT ;  /* 0x000000666300720b */ /* 0x000fc80003f3c000 */
[----:B------:R-:W-:Y:S02]  /*17260*/  FSEL R99, R117, RZ, !P1 ;  /* 0x000000ff75637208 */ /* 0x000fe40004800000 */
[----:B------:R-:W-:Y:S02]  /*17270*/  PLOP3.LUT P2, PT, P1, PT, PT, 0x8, 0x80 ;  /* 0x000000000080781c */ /* 0x000fe40000f4e170 */
[----:B------:R-:W-:Y:S01]  /*17280*/  ISETP.NE.AND P1, PT, R106, 0x1, PT ;  /* 0x000000016a00780c */ /* 0x000fe20003f25270 */
[----:B------:R-:W-:Y:S01]  /*17290*/  FADD.FTZ R99, R99, R76 ;  /* 0x0000004c63637221 */ /* 0x000fe20000010000 */
[----:B------:R-:W-:-:S11]  /*172a0*/  P2R R98, PR, RZ, 0x4 ;  /* 0x00000004ff627803 */ /* 0x000fd60000000000 */
[----:B------:R-:W-:Y:S05]  /*172b0*/  @!P1 BRA `(.L_x_582) ;  /* 0x0000000400089947 */ /* 0x000fea0003800000 */
        /* <DEDUP_REMOVED lines=8> */
.L_x_583:
        /* <DEDUP_REMOVED lines=13> */
.L_x_585:
[----:B------:R-:W-:Y:S05]  /*17410*/  BSYNC.RECONVERGENT B2 ;  /* 0x0000000000027941 */ /* 0x000fea0003800200 */
.L_x_584:
        /* <DEDUP_REMOVED lines=44> */
.L_x_582:
[----:B------:R-:W-:Y:S05]  /*176e0*/  BSYNC.RECONVERGENT B1 ;  /* 0x0000000000017941 */ /* 0x000fea0003800200 */
.L_x_581:
        /* <DEDUP_REMOVED lines=25> */
.L_x_588:
        /* <DEDUP_REMOVED lines=13> */
.L_x_590:
[----:B------:R-:W-:Y:S05]  /*17950*/  BSYNC.RECONVERGENT B2 ;  /* 0x0000000000027941 */ /* 0x000fea0003800200 */
.L_x_589:
        /* <DEDUP_REMOVED lines=44> */
.L_x_587:
[----:B------:R-:W-:Y:S05]  /*17c20*/  BSYNC.RECONVERGENT B1 ;  /* 0x0000000000017941 */ /* 0x000fea0003800200 */
.L_x_586:
        /* <DEDUP_REMOVED lines=23> */
.L_x_593:
        /* <DEDUP_REMOVED lines=13> */
.L_x_595:
[----:B------:R-:W-:Y:S05]  /*17e70*/  BSYNC.RECONVERGENT B2 ;  /* 0x0000000000027941 */ /* 0x000fea0003800200 */
.L_x_594:
        /* <DEDUP_REMOVED lines=44> */
.L_x_592:
[----:B------:R-:W-:Y:S05]  /*18140*/  BSYNC.RECONVERGENT B1 ;  /* 0x0000000000017941 */ /* 0x000fea0003800200 */
.L_x_591:
[----:B------:R-:W-:Y:S01]  /*18150*/  I2FP.F32.U32 R73, R24 ;  /* 0x0000001800497245 */ /* 0x000fe20000201000 */
[----:B------:R-:W-:Y:S01]  /*18160*/  IMAD.U32 R24, R74, 0x10000, RZ ;  /* 0x000100004a187824 */ /* 0x000fe200078e00ff */
[----:B------:R-:W-:Y:S01]  /*18170*/  ISETP.NE.AND P4, PT, R72, 0x1, PT ;  /* 0x000000014800780c */ /* 0x000fe20003f85270 */
[----:B------:R-:W-:Y:S01]  /*18180*/  BSSY.RECONVERGENT B1, `(.L_x_596) ;  /* 0x0000050000017945 */ /* 0x000fe20003800200 */
[----:B------:R-:W-:Y:S01]  /*18190*/  PRMT R74, R74, 0x7632, R74 ;  /* 0x000076324a4a7816 */ /* 0x000fe2000000004a */
[----:B------:R-:W-:Y:S01]  /*181a0*/  FFMA.FTZ R73, R73, R100, 1.1641532182693481445e-10 ;  /* 0x2f00000049497423 */ /* 0x000fe20000010064 */
[----:B------:R-:W-:Y:S01]  /*181b0*/  FMUL.FTZ R77, R24, UR4 ;  /* 0x00000004184d7c20 */ /* 0x000fe20008410000 */
[C---:B------:R-:W-:Y:S01]  /*181c0*/  SHF.L.U32 R24, R78.reuse, 0x10, RZ ;  /* 0x000000104e187819 */ /* 0x040fe200000006ff */
[----:B------:R-:W-:Y:S01]  /*181d0*/  IMAD.MOV.U32 R76, RZ, RZ, 0x2 ;  /* 0x00000002ff4c7424 */ /* 0x000fe200078e00ff */
[----:B------:R-:W-:Y:S01]  /*181e0*/  PRMT R78, R78, 0x7632, R78 ;  /* 0x000076324e4e7816 */ /* 0x000fe2000000004e */
        /* <DEDUP_REMOVED lines=15> */
.L_x_598:
        /* <DEDUP_REMOVED lines=13> */
.L_x_600:
[----:B------:R-:W-:Y:S05]  /*183b0*/  BSYNC.RECONVERGENT B2 ;  /* 0x0000000000027941 */ /* 0x000fea0003800200 */
.L_x_599:
        /* <DEDUP_REMOVED lines=44> */
.L_x_597:
[----:B------:R-:W-:Y:S05]  /*18680*/  BSYNC.RECONVERGENT B1 ;  /* 0x0000000000017941 */ /* 0x000fea0003800200 */
.L_x_596:
[----:B------:R-:W-:Y:S01]  /*18690*/  I2FP.F32.U32 R73, R24 ;  /* 0x0000001800497245 */ /* 0x000fe20000201000 */
[----:B------:R-:W-:Y:S01]  /*186a0*/  IMAD.U32 R78, R78, 0x10000, RZ ;  /* 0x000100004e4e7824 */ /* 0x000fe200078e00ff */
[----:B------:R-:W-:Y:S01]  /*186b0*/  SHF.L.U32 R74, R74, 0x10, RZ ;  /* 0x000000104a4a7819 */ /* 0x000fe200000006ff */
[----:B------:R-:W-:Y:S01]  /*186c0*/  BSSY.RECONVERGENT B1, `(.L_x_601) ;  /* 0x000004e000017945 */ /* 0x000fe20003800200 */
[----:B------:R-:W-:Y:S01]  /*186d0*/  ISETP.NE.AND P5, PT, R76, 0x1, PT ;  /* 0x000000014c00780c */ /* 0x000fe20003fa5270 */
[----:B------:R-:W-:Y:S01]  /*186e0*/  FFMA.FTZ R73, R73, R100, 1.1641532182693481445e-10 ;  /* 0x2f00000049497423 */ /* 0x000fe20000010064 */
[----:B------:R-:W-:Y:S02]  /*186f0*/  IMAD.MOV.U32 R72, RZ, RZ, 0x2 ;  /* 0x00000002ff487424 */ /* 0x000fe400078e00ff */
[----:B------:R-:W-:Y:S01]  /*18700*/  FMUL.FTZ R77, R74, UR4 ;  /* 0x000000044a4d7c20 */ /* 0x000fe20008410000 */
[----:B------:R-:W-:Y:S02]  /*18710*/  MOV R24, R0 ;  /* 0x0000000000187202 */ /* 0x000fe40000000f00 */
        /* <DEDUP_REMOVED lines=14> */
.L_x_603:
        /* <DEDUP_REMOVED lines=13> */
.L_x_605:
[----:B------:R-:W-:Y:S05]  /*188d0*/  BSYNC.RECONVERGENT B2 ;  /* 0x0000000000027941 */ /* 0x000fea0003800200 */
.L_x_604:
        /* <DEDUP_REMOVED lines=42> */
[----:B------:R-:W-:Y:S02]  /*18b80*/  IMAD.MOV.U32 R96, RZ, RZ, R72 ;  /* 0x000000ffff607224 */ /* 0x000fe400078e0048 */
[----:B------:R-:W-:-:S07]  /*18b90*/  HFMA2 R72, -RZ, RZ, 0, 0 ;  /* 0x00000000ff487431 */ /* 0x000fce00000001ff */
.L_x_602:
[----:B------:R-:W-:Y:S05]  /*18ba0*/  BSYNC.RECONVERGENT B1 ;  /* 0x0000000000017941 */ /* 0x000fea0003800200 */
.L_x_601:
[----:B------:R-:W-:Y:S01]  /*18bb0*/  I2FP.F32.U32 R73, R24 ;  /* 0x0000001800497245 */ /* 0x000fe20000201000 */
[C---:B------:R-:W-:Y:S01]  /*18bc0*/  IMAD.U32 R24, R75.reuse, 0x10000, RZ ;  /* 0x000100004b187824 */ /* 0x040fe200078e00ff */
[----:B------:R-:W-:Y:S01]  /*18bd0*/  ISETP.NE.AND P6, PT, R72, 0x1, PT ;  /* 0x000000014800780c */ /* 0x000fe20003fc5270 */
[----:B------:R-:W-:Y:S01]  /*18be0*/  BSSY.RECONVERGENT B1, `(.L_x_606) ;  /* 0x0000052000017945 */ /* 0x000fe20003800200 */
[----:B------:R-:W-:Y:S01]  /*18bf0*/  PRMT R78, R75, 0x7632, R78 ;  /* 0x000076324b4e7816 */ /* 0x000fe2000000004e */
[----:B------:R-:W-:Y:S01]  /*18c00*/  FFMA.FTZ R73, R73, R100, 1.1641532182693481445e-10 ;  /* 0x2f00000049497423 */ /* 0x000fe20000010064 */
[----:B------:R-:W-:Y:S01]  /*18c10*/  FMUL.FTZ R77, R24, UR4 ;  /* 0x00000004184d7c20 */ /* 0x000fe20008410000 */
[C---:B------:R-:W-:Y:S01]  /*18c20*/  IMAD.U32 R24, R79.reuse, 0x10000, RZ ;  /* 0x000100004f187824 */ /* 0x040fe200078e00ff */
[----:B------:R-:W-:Y:S02]  /*18c30*/  PRMT R79, R79, 0x7632, R79 ;  /* 0x000076324f4f7816 */ /* 0x000fe4000000004f */
[----:B------:R-:W-:Y:S01]  /*18c40*/  FMUL.FTZ R77, R77, R104 ;  /* 0x000000684d4d7220 */ /* 0x000fe20000410000 */
[----:B------:R-:W-:Y:S01]  /*18c50*/  FSETP.GTU.FTZ.AND P5, PT, R73, R102, PT ;  /* 0x000000664900720b */ /* 0x000fe20003fbc000 */
[----:B------:R-:W-:-:S03]  /*18c60*/  IMAD.MOV.U32 R73, RZ, RZ, R0 ;  /* 0x000000ffff497224 */ /* 0x000fc600078e0000 */
[----:B------:R-:W-:Y:S02]  /*18c70*/  FSEL R77, R77, RZ, !P5 ;  /* 0x000000ff4d4d7208 */ /* 0x000fe40006800000 */
[----:B------:R-:W-:-:S03]  /*18c80*/  PLOP3.LUT P5, PT, P5, PT, PT, 0x8, 0x80 ;  /* 0x000000000080781c */ /* 0x000fc60002fae170 */
[----:B------:R-:W-:Y:S01]  /*18c90*/  FADD.FTZ R157, R77, R24 ;  /* 0x000000184d9d7221 */ /* 0x000fe20000010000 */
[----:B------:R-:W-:Y:S01]  /*18ca0*/  MOV R24, 0x2 ;  /* 0x0000000200187802 */ /* 0x000fe20000000f00 */
        /* <DEDUP_REMOVED lines=9> */
.L_x_608:
        /* <DEDUP_REMOVED lines=15> */
.L_x_610:
[----:B------:R-:W-:Y:S05]  /*18e30*/  BSYNC.RECONVERGENT B2 ;  /* 0x0000000000027941 */ /* 0x000fea0003800200 */
.L_x_609:
        /* <DEDUP_REMOVED lines=44> */
.L_x_607:
[----:B------:R-:W-:Y:S05]  /*19100*/  BSYNC.RECONVERGENT B1 ;  /* 0x0000000000017941 */ /* 0x000fea0003800200 */
.L_x_606:
[----:B------:R-:W-:Y:S01]  /*19110*/  I2FP.F32.U32 R73, R73 ;  /* 0x0000004900497245 */ /* 0x000fe20000201000 */
[----:B------:R-:W-:Y:S01]  /*19120*/  IMAD.U32 R78, R78, 0x10000, RZ ;  /* 0x000100004e4e7824 */ /* 0x000fe200078e00ff */
[----:B------:R-:W-:Y:S02]  /*19130*/  SHF.L.U32 R72, R79, 0x10, RZ ;  /* 0x000000104f487819 */ /* 0x000fe400000006ff */
[----:B------:R-:W-:Y:S01]  /*19140*/  F2FP.BF16.F32.PACK_AB R74, R139, R137 ;  /* 0x000000898b4a723e */ /* 0x000fe200000010ff */
[----:B------:R-:W-:Y:S01]  /*19150*/  FFMA.FTZ R73, R73, R100, 1.1641532182693481445e-10 ;  /* 0x2f00000049497423 */ /* 0x000fe20000010064 */
[----:B------:R-:W-:-:S04]  /*19160*/  FMUL.FTZ R75, R78, UR4 ;  /* 0x000000044e4b7c20 */ /* 0x000fc80008410000 */
[----:B------:R-:W-:Y:S01]  /*19170*/  FMUL.FTZ R75, R75, R104 ;  /* 0x000000684b4b7220 */ /* 0x000fe20000410000 */
[----:B------:R-:W-:Y:S02]  /*19180*/  FSETP.GTU.FTZ.AND P6, PT, R73, R102, PT ;  /* 0x000000664900720b */ /* 0x000fe40003fdc000 */
[----:B------:R-:W-:Y:S02]  /*19190*/  F2FP.BF16.F32.PACK_AB R73, R119, R117 ;  /* 0x000000757749723e */ /* 0x000fe400000010ff */
[----:B------:R-:W-:Y:S02]  /*191a0*/  FSEL R75, R75, RZ, !P6 ;  /* 0x000000ff4b4b7208 */ /* 0x000fe40007000000 */
[----:B------:R-:W-:-:S03]  /*191b0*/  PLOP3.LUT P6, PT, P6, PT, PT, 0x8, 0x80 ;  /* 0x000000000080781c */ /* 0x000fc600037ce170 */
[----:B------:R-:W-:Y:S01]  /*191c0*/  FADD.FTZ R159, R75, R72 ;  /* 0x000000484b9f7221 */ /* 0x000fe20000010000 */
[----:B------:R-:W-:-:S04]  /*191d0*/  F2FP.BF16.F32.PACK_AB R72, R99, R97 ;  /* 0x000000616348723e */ /* 0x000fc800000010ff */
[----:B------:R-:W-:Y:S01]  /*191e0*/  F2FP.BF16.F32.PACK_AB R75, R159, R157 ;  /* 0x0000009d9f4b723e */ /* 0x000fe200000010ff */
[----:B------:R-:W-:Y:S06]  /*191f0*/  BRA `(.L_x_611) ;  /* 0x0000002800447947 */ /* 0x000fec0003800000 */
.L_x_570:
        /* <DEDUP_REMOVED lines=10> */
[----:B------:R-:W-:Y:S01]  /*192a0*/  @!P1 MOV R76, R26 ;  /* 0x0000001a004c9202 */ /* 0x000fe20000000f00 */
[--C-:B------:R-:W-:Y:S01]  /*192b0*/  @!P1 IMAD.MOV.U32 R96, RZ, RZ, R84.reuse ;  /* 0x000000ffff609224 */ /* 0x100fe200078e0054 */
[----:B------:R-:W-:Y:S01]  /*192c0*/  @P1 MOV R76, R25 ;  /* 0x00000019004c1202 */ /* 0x000fe20000000f00 */
[----:B------:R-:W-:Y:S02]  /*192d0*/  @P1 VIADD R98, R24, 0x1 ;  /* 0x0000000118621836 */ /* 0x000fe40000000000 */
[----:B------:R-:W-:Y:S01]  /*192e0*/  @P1 IMAD.MOV.U32 R96, RZ, RZ, R84 ;  /* 0x000000ffff601224 */ /* 0x000fe200078e0054 */
[----:B------:R-:W-:Y:S06]  /*192f0*/  BRA `(.L_x_613) ;  /* 0x0000000000e47947 */ /* 0x000fec0003800000 */
.L_x_614:
        /* <DEDUP_REMOVED lines=13> */
.L_x_616:
[----:B------:R-:W-:Y:S05]  /*193d0*/  BSYNC.RECONVERGENT B2 ;  /* 0x0000000000027941 */ /* 0x000fea0003800200 */
.L_x_615:
        /* <DEDUP_REMOVED lines=42> */
[----:B------:R-:W-:-:S07]  /*19680*/  MOV R76, R84 ;  /* 0x00000054004c7202 */ /* 0x000fce0000000f00 */
.L_x_613:
[----:B------:R-:W-:Y:S05]  /*19690*/  BSYNC.RECONVERGENT B1 ;  /* 0x0000000000017941 */ /* 0x000fea0003800200 */
.L_x_612:
[----:B------:R-:W0:Y:S01]  /*196a0*/  LDC R100, c[0x0][0x408] ;  /* 0x00010200ff647b82 */ /* 0x000e220000000800 */
[----:B------:R-:W-:Y:S01]  /*196b0*/  I2FP.F32.U32 R77, R76 ;  /* 0x0000004c004d7245 */ /* 0x000fe20000201000 */
[----:B------:R-:W-:Y:S01]  /*196c0*/  IMAD.MOV.U32 R78, RZ, RZ, 0x2f800000 ;  /* 0x2f800000ff4e7424 */ /* 0x000fe200078e00ff */
[----:B-----5:R-:W-:Y:S01]  /*196d0*/  SHF.L.U32 R76, R72, 0x10, RZ ;  /* 0x00000010484c7819 */ /* 0x020fe200000006ff */
[----:B------:R-:W-:Y:S01]  /*196e0*/  BSSY.RECONVERGENT B1, `(.L_x_617) ;  /* 0x0000050000017945 */ /* 0x000fe20003800200 */
[----:B------:R-:W-:Y:S01]  /*196f0*/  ISETP.NE.AND P1, PT, R98, 0x1, PT ;  /* 0x000000016200780c */ /* 0x000fe20003f25270 */
[----:B------:R-:W-:Y:S01]  /*19700*/  FFMA.FTZ R24, R77, R78, 1.1641532182693481445e-10 ;  /* 0x2f0000004d187423 */ /* 0x000fe2000001004e */
[----:B------:R-:W-:Y:S01]  /*19710*/  PRMT R72, R72, 0x7632, R72 ;  /* 0x0000763248487816 */ /* 0x000fe20000000048 */
[----:B------:R-:W1:Y:S01]  /*19720*/  LDC R79, c[0x0][0x404] ;  /* 0x00010100ff4f7b82 */ /* 0x000e620000000800 */
[----:B------:R-:W-:Y:S01]  /*19730*/  FMUL.FTZ R77, R76, UR4 ;  /* 0x000000044c4d7c20 */ /* 0x000fe20008410000 */
[----:B------:R-:W-:-:S03]  /*19740*/  IMAD.MOV.U32 R76, RZ, RZ, 0x2 ;  /* 0x00000002ff4c7424 */ /* 0x000fc600078e00ff */
[----:B0-----:R-:W-:Y:S01]  /*19750*/  FMUL.FTZ R77, R77, R100 ;  /* 0x000000644d4d7220 */ /* 0x001fe20000410000 */
[----:B-1----:R-:W-:Y:S01]  /*19760*/  FSETP.GTU.FTZ.AND P2, PT, R24, R79, PT ;  /* 0x0000004f1800720b */ /* 0x002fe20003f5c000 */
[----:B------:R-:W-:-:S03]  /*19770*/  IMAD.MOV.U32 R24, RZ, RZ, R0 ;  /* 0x000000ffff187224 */ /* 0x000fc600078e0000 */
[----:B------:R-:W-:Y:S02]  /*19780*/  FSEL R97, R77, RZ, !P2 ;  /* 0x000000ff4d617208 */ /* 0x000fe40005000000 */
[----:B------:R-:W-:-:S04]  /*19790*/  PLOP3.LUT P2, PT, P2, PT, PT, 0x8, 0x80 ;  /* 0x000000000080781c */ /* 0x000fc8000174e170 */
[----:B------:R-:W-:Y:S01]  /*197a0*/  P2R R84, PR, RZ, 0x4 ;  /* 0x00000004ff547803 */ /* 0x000fe20000000000 */
        /* <DEDUP_REMOVED lines=9> */
.L_x_619:
        /* <DEDUP_REMOVED lines=13> */
.L_x_621:
[----:B------:R-:W-:Y:S05]  /*19910*/  BSYNC.RECONVERGENT B2 ;  /* 0x0000000000027941 */ /* 0x000fea0003800200 */
.L_x_620:
        /* <DEDUP_REMOVED lines=44> */
.L_x_618:
[----:B------:R-:W-:Y:S05]  /*19be0*/  BSYNC.RECONVERGENT B1 ;  /* 0x0000000000017941 */ /* 0x000fea0003800200 */
.L_x_617:
[----:B------:R-:W-:Y:S01]  /*19bf0*/  I2FP.F32.U32 R77, R24 ;  /* 0x00000018004d7245 */ /* 0x000fe20000201000 */
[----:B------:R-:W-:Y:S01]  /*19c00*/  BSSY.RECONVERGENT B1, `(.L_x_622) ;  /* 0x000004f000017945 */ /* 0x000fe20003800200 */
[----:B------:R-:W-:Y:S01]  /*19c10*/  SHF.L.U32 R72, R72, 0x10, RZ ;  /* 0x0000001048487819 */ /* 0x000fe200000006ff */
[----:B------:R-:W-:Y:S02]  /*19c20*/  IMAD.MOV.U32 R104, RZ, RZ, 0x2 ;  /* 0x00000002ff687424 */ /* 0x000fe400078e00ff */
[----:B------:R-:W-:Y:S02]  /*19c30*/  FFMA.FTZ R24, R77, R78, 1.1641532182693481445e-10 ;  /* 0x2f0000004d187423 */ /* 0x000fe4000001004e */
[----:B------:R-:W-:-:S03]  /*19c40*/  FMUL.FTZ R77, R72, UR4 ;  /* 0x00000004484d7c20 */ /* 0x000fc60008410000 */
[----:B------:R-:W-:Y:S01]  /*19c50*/  FSETP.GTU.FTZ.AND P1, PT, R24, R79, PT ;  /* 0x0000004f1800720b */ /* 0x000fe20003f3c000 */
[----:B------:R-:W-:Y:S01]  /*19c60*/  FMUL.FTZ R77, R77, R100 ;  /* 0x000000644d4d7220 */ /* 0x000fe20000410000 */
[----:B------:R-:W-:Y:S02]  /*19c70*/  IMAD.MOV.U32 R24, RZ, RZ, R0 ;  /* 0x000000ffff187224 */ /* 0x000fe400078e0000 */
[----:B------:R-:W-:Y:S02]  /*19c80*/  PLOP3.LUT P2, PT, P1, PT, PT, 0x8, 0x80 ;  /* 0x000000000080781c */ /* 0x000fe40000f4e170 */
[----:B------:R-:W-:Y:S02]  /*19c90*/  FSEL R99, R77, RZ, !P1 ;  /* 0x000000ff4d637208 */ /* 0x000fe40004800000 */
[----:B------:R-:W-:Y:S02]  /*19ca0*/  ISETP.NE.AND P1, PT, R76, 0x1, PT ;  /* 0x000000014c00780c */ /* 0x000fe40003f25270 */
        /* <DEDUP_REMOVED lines=10> */
.L_x_624:
        /* <DEDUP_REMOVED lines=13> */
.L_x_626:
[----:B------:R-:W-:Y:S05]  /*19e20*/  BSYNC.RECONVERGENT B2 ;  /* 0x0000000000027941 */ /* 0x000fea0003800200 */
.L_x_625:
        /* <DEDUP_REMOVED lines=44> */
.L_x_623:
[----:B------:R-:W-:Y:S05]  /*1a0f0*/  BSYNC.RECONVERGENT B1 ;  /* 0x0000000000017941 */ /* 0x000fea0003800200 */
.L_x_622:
[----:B------:R-:W-:Y:S01]  /*1a100*/  I2FP.F32.U32 R77, R24 ;  /* 0x00000018004d7245 */ /* 0x000fe20000201000 */
[----:B------:R-:W-:Y:S01]  /*1a110*/  BSSY.RECONVERGENT B1, `(.L_x_627) ;  /* 0x000004f000017945 */ /* 0x000fe20003800200 */
[----:B------:R-:W-:Y:S02]  /*1a120*/  SHF.L.U32 R72, R73, 0x10, RZ ;  /* 0x0000001049487819 */ /* 0x000fe400000006ff */
[----:B------:R-:W-:Y:S01]  /*1a130*/  ISETP.NE.AND P2, PT, R104, 0x1, PT ;  /* 0x000000016800780c */ /* 0x000fe20003f45270 */
[----:B------:R-:W-:Y:S01]  /*1a140*/  FFMA.FTZ R24, R77, R78, 1.1641532182693481445e-10 ;  /* 0x2f0000004d187423 */ /* 0x000fe2000001004e */
[----:B------:R-:W-:Y:S01]  /*1a150*/  PRMT R102, R73, 0x7632, R102 ;  /* 0x0000763249667816 */ /* 0x000fe20000000066 */
[----:B------:R-:W-:Y:S01]  /*1a160*/  FMUL.FTZ R77, R72, UR4 ;  /* 0x00000004484d7c20 */ /* 0x000fe20008410000 */
[----:B------:R-:W-:Y:S02]  /*1a170*/  IMAD.MOV.U32 R72, RZ, RZ, 0x2 ;  /* 0x00000002ff487424 */ /* 0x000fe400078e00ff */
[----:B------:R-:W-:Y:S01]  /*1a180*/  FSETP.GTU.FTZ.AND P1, PT, R24, R79, PT ;  /* 0x0000004f1800720b */ /* 0x000fe20003f3c000 */
[----:B------:R-:W-:Y:S01]  /*1a190*/  FMUL.FTZ R77, R77, R100 ;  /* 0x000000644d4d7220 */ /* 0x000fe20000410000 */
[----:B------:R-:W-:-:S04]  /*1a1a0*/  IMAD.MOV.U32 R24, RZ, RZ, R0 ;  /* 0x000000ffff187224 */ /* 0x000fc800078e0000 */
[----:B------:R-:W-:Y:S02]  /*1a1b0*/  FSEL R117, R77, RZ, !P1 ;  /* 0x000000ff4d757208 */ /* 0x000fe40004800000 */
[----:B------:R-:W-:Y:S01]  /*1a1c0*/  PLOP3.LUT P1, PT, P1, PT, PT, 0x8, 0x80 ;  /* 0x000000000080781c */ /* 0x000fe20000f2e170 */
[----:B------:R-:W-:-:S12]  /*1a1d0*/  @!P2 BRA `(.L_x_628) ;  /* 0x000000040008a947 */ /* 0x000fd80003800000 */
        /* <DEDUP_REMOVED lines=8> */
.L_x_629:
        /* <DEDUP_REMOVED lines=13> */
.L_x_631:
[----:B------:R-:W-:Y:S05]  /*1a330*/  BSYNC.RECONVERGENT B2 ;  /* 0x0000000000027941 */ /* 0x000fea0003800200 */
.L_x_630:
        /* <DEDUP_REMOVED lines=44> */
.L_x_628:
[----:B------:R-:W-:Y:S05]  /*1a600*/  BSYNC.RECONVERGENT B1 ;  /* 0x0000000000017941 */ /* 0x000fea0003800200 */
.L_x_627:
[----:B------:R-:W-:Y:S01]  /*1a610*/  I2FP.F32.U32 R73, R24 ;  /* 0x0000001800497245 */ /* 0x000fe20000201000 */
[----:B------:R-:W-:Y:S01]  /*1a620*/  BSSY.RECONVERGENT B1, `(.L_x_632) ;  /* 0x000004e000017945 */ /* 0x000fe20003800200 */
[----:B------:R-:W-:Y:S01]  /*1a630*/  SHF.L.U32 R102, R102, 0x10, RZ ;  /* 0x0000001066667819 */ /* 0x000fe200000006ff */
[----:B------:R-:W-:Y:S01]  /*1a640*/  IMAD.MOV.U32 R76, RZ, RZ, 0x2 ;  /* 0x00000002ff4c7424 */ /* 0x000fe200078e00ff */
[----:B------:R-:W-:Y:S01]  /*1a650*/  ISETP.NE.AND P3, PT, R72, 0x1, PT ;  /* 0x000000014800780c */ /* 0x000fe20003f65270 */
[----:B------:R-:W-:Y:S02]  /*1a660*/  FFMA.FTZ R24, R73, R78, 1.1641532182693481445e-10 ;  /* 0x2f00000049187423 */ /* 0x000fe4000001004e */
[----:B------:R-:W-:-:S03]  /*1a670*/  FMUL.FTZ R73, R102, UR4 ;  /* 0x0000000466497c20 */ /* 0x000fc60008410000 */
        /* <DEDUP_REMOVED lines=14> */
.L_x_634:
        /* <DEDUP_REMOVED lines=13> */
.L_x_636:
[----:B------:R-:W-:Y:S05]  /*1a830*/  BSYNC.RECONVERGENT B2 ;  /* 0x0000000000027941 */ /* 0x000fea0003800200 */
.L_x_635:
        /* <DEDUP_REMOVED lines=44> */
.L_x_633:
[----:B------:R-:W-:Y:S05]  /*1ab00*/  BSYNC.RECONVERGENT B1 ;  /* 0x0000000000017941 */ /* 0x000fea0003800200 */
.L_x_632:
        /* <DEDUP_REMOVED lines=22> */
.L_x_639:
        /* <DEDUP_REMOVED lines=13> */
.L_x_641:
[----:B------:R-:W-:Y:S05]  /*1ad40*/  BSYNC.RECONVERGENT B2 ;  /* 0x0000000000027941 */ /* 0x000fea0003800200 */
.L_x_640:
        /* <DEDUP_REMOVED lines=44> */
.L_x_638:
[----:B------:R-:W-:Y:S05]  /*1b010*/  BSYNC.RECONVERGENT B1 ;  /* 0x0000000000017941 */ /* 0x000fea0003800200 */
.L_x_637:
[----:B------:R-:W-:Y:S01]  /*1b020*/  I2FP.F32.U32 R73, R24 ;  /* 0x0000001800497245 */ /* 0x000fe20000201000 */
[----:B------:R-:W-:Y:S01]  /*1b030*/  BSSY.RECONVERGENT B1, `(.L_x_642) ;  /* 0x000004e000017945 */ /* 0x000fe20003800200 */
[----:B------:R-:W-:Y:S02]  /*1b040*/  SHF.L.U32 R74, R74, 0x10, RZ ;  /* 0x000000104a4a7819 */ /* 0x000fe400000006ff */
[----:B------:R-:W-:Y:S01]  /*1b050*/  ISETP.NE.AND P5, PT, R72, 0x1, PT ;  /* 0x000000014800780c */ /* 0x000fe20003fa5270 */
[----:B------:R-:W-:Y:S02]  /*1b060*/  FFMA.FTZ R24, R73, R78, 1.1641532182693481445e-10 ;  /* 0x2f00000049187423 */ /* 0x000fe4000001004e */
        /* <DEDUP_REMOVED lines=16> */
.L_x_644:
        /* <DEDUP_REMOVED lines=13> */
.L_x_646:
[----:B------:R-:W-:Y:S05]  /*1b240*/  BSYNC.RECONVERGENT B2 ;  /* 0x0000000000027941 */ /* 0x000fea0003800200 */
.L_x_645:
        /* <DEDUP_REMOVED lines=44> */
.L_x_643:
[----:B------:R-:W-:Y:S05]  /*1b510*/  BSYNC.RECONVERGENT B1 ;  /* 0x0000000000017941 */ /* 0x000fea0003800200 */
.L_x_642:
[----:B------:R-:W-:Y:S01]  /*1b520*/  I2FP.F32.U32 R73, R24 ;  /* 0x0000001800497245 */ /* 0x000fe20000201000 */
[----:B------:R-:W-:Y:S01]  /*1b530*/  BSSY.RECONVERGENT B1, `(.L_x_647) ;  /* 0x0000051000017945 */ /* 0x000fe20003800200 */
[----:B------:R-:W-:Y:S02]  /*1b540*/  SHF.L.U32 R72, R75, 0x10, RZ ;  /* 0x000000104b487819 */ /* 0x000fe400000006ff */
[----:B------:R-:W-:Y:S01]  /*1b550*/  ISETP.NE.AND P6, PT, R74, 0x1, PT ;  /* 0x000000014a00780c */ /* 0x000fe20003fc5270 */
[----:B------:R-:W-:Y:S01]  /*1b560*/  FFMA.FTZ R24, R73, R78, 1.1641532182693481445e-10 ;  /* 0x2f00000049187423 */ /* 0x000fe2000001004e */
[----:B------:R-:W-:Y:S01]  /*1b570*/  PRMT R102, R75, 0x7632, R102 ;  /* 0x000076324b667816 */ /* 0x000fe20000000066 */
[----:B------:R-:W-:-:S03]  /*1b580*/  FMUL.FTZ R73, R72, UR4 ;  /* 0x0000000448497c20 */ /* 0x000fc60008410000 */
[----:B------:R-:W-:Y:S01]  /*1b590*/  FSETP.GTU.FTZ.AND P5, PT, R24, R79, PT ;  /* 0x0000004f1800720b */ /* 0x000fe20003fbc000 */
[----:B------:R-:W-:Y:S01]  /*1b5a0*/  FMUL.FTZ R73, R73, R100 ;  /* 0x0000006449497220 */ /* 0x000fe20000410000 */
[----:B------:R-:W-:-:S04]  /*1b5b0*/  IMAD.MOV.U32 R24, RZ, RZ, 0x2 ;  /* 0x00000002ff187424 */ /* 0x000fc800078e00ff */
[----:B------:R-:W-:Y:S01]  /*1b5c0*/  FSEL R157, R73, RZ, !P5 ;  /* 0x000000ff499d7208 */ /* 0x000fe20006800000 */
[----:B------:R-:W-:Y:S01]  /*1b5d0*/  IMAD.MOV.U32 R73, RZ, RZ, R0 ;  /* 0x000000ffff497224 */ /* 0x000fe200078e0000 */
        /* <DEDUP_REMOVED lines=10> */
.L_x_649:
        /* <DEDUP_REMOVED lines=15> */
.L_x_651:
[----:B------:R-:W-:Y:S05]  /*1b770*/  BSYNC.RECONVERGENT B2 ;  /* 0x0000000000027941 */ /* 0x000fea0003800200 */
.L_x_650:
        /* <DEDUP_REMOVED lines=44> */
.L_x_648:
[----:B------:R-:W-:Y:S05]  /*1ba40*/  BSYNC.RECONVERGENT B1 ;  /* 0x0000000000017941 */ /* 0x000fea0003800200 */
.L_x_647:
[----:B------:R-:W-:Y:S02]  /*1ba50*/  I2FP.F32.U32 R73, R73 ;  /* 0x0000004900497245 */ /* 0x000fe40000201000 */
[----:B------:R-:W-:Y:S02]  /*1ba60*/  SHF.L.U32 R102, R102, 0x10, RZ ;  /* 0x0000001066667819 */ /* 0x000fe400000006ff */
[----:B------:R-:W-:Y:S01]  /*1ba70*/  F2FP.BF16.F32.PACK_AB R74, R139, R137 ;  /* 0x000000898b4a723e */ /* 0x000fe200000010ff */
[----:B------:R-:W-:Y:S01]  /*1ba80*/  FFMA.FTZ R78, R73, R78, 1.1641532182693481445e-10 ;  /* 0x2f000000494e7423 */ /* 0x000fe2000001004e */
[----:B------:R-:W-:Y:S01]  /*1ba90*/  F2FP.BF16.F32.PACK_AB R72, R99, R97 ;  /* 0x000000616348723e */ /* 0x000fe200000010ff */
[----:B------:R-:W-:-:S03]  /*1baa0*/  FMUL.FTZ R73, R102, UR4 ;  /* 0x0000000466497c20 */ /* 0x000fc60008410000 */
[----:B------:R-:W-:Y:S01]  /*1bab0*/  FSETP.GTU.FTZ.AND P6, PT, R78, R79, PT ;  /* 0x0000004f4e00720b */ /* 0x000fe20003fdc000 */
[----:B------:R-:W-:-:S05]  /*1bac0*/  FMUL.FTZ R73, R73, R100 ;  /* 0x0000006449497220 */ /* 0x000fca0000410000 */
[----:B------:R-:W-:Y:S02]  /*1bad0*/  FSEL R159, R73, RZ, !P6 ;  /* 0x000000ff499f7208 */ /* 0x000fe40007000000 */
[----:B------:R-:W-:Y:S02]  /*1bae0*/  PLOP3.LUT P6, PT, P6, PT, PT, 0x8, 0x80 ;  /* 0x000000000080781c */ /* 0x000fe400037ce170 */
[----:B------:R-:W-:Y:S02]  /*1baf0*/  F2FP.BF16.F32.PACK_AB R73, R119, R117 ;  /* 0x000000757749723e */ /* 0x000fe400000010ff */
[----:B------:R-:W-:-:S09]  /*1bb00*/  F2FP.BF16.F32.PACK_AB R75, R159, R157 ;  /* 0x0000009d9f4b723e */ /* 0x000fd200000010ff */
.L_x_611:
[----:B------:R-:W0:Y:S01]  /*1bb10*/  LDC.64 R78, c[0x0][0x3a8] ;  /* 0x0000ea00ff4e7b82 */ /* 0x000e220000000a00 */
[----:B------:R-:W-:Y:S02]  /*1bb20*/  SEL R100, RZ, 0x10000, !P5 ;  /* 0x00010000ff647807 */ /* 0x000fe40006800000 */
[----:B------:R-:W-:Y:S02]  /*1bb30*/  ISETP.NE.AND P5, PT, R98, RZ, PT ;  /* 0x000000ff6200720c */ /* 0x000fe40003fa5270 */
[----:B------:R-:W-:Y:S02]  /*1bb40*/  SEL R102, RZ, 0x1000000, !P6 ;  /* 0x01000000ff667807 */ /* 0x000fe40007000000 */
[----:B------:R-:W-:Y:S01]  /*1bb50*/  ISETP.NE.AND P6, PT, R84, RZ, PT ;  /* 0x000000ff5400720c */ /* 0x000fe20003fc5270 */
[----:B------:R-:W1:Y:S01]  /*1bb60*/  LDC.64 R76, c[0x0][0x3b0] ;  /* 0x0000ec00ff4c7b82 */ /* 0x000e620000000a00 */
[----:B------:R-:W-:Y:S02]  /*1bb70*/  SEL R165, RZ, 0x100, !P4 ;  /* 0x00000100ffa57807 */ /* 0x000fe40006000000 */
[----:B------:R-:W-:-:S02]  /*1bb80*/  SEL R98, RZ, 0x1000000, !P2 ;  /* 0x01000000ff627807 */ /* 0x000fc40005000000 */
[----:B------:R-:W-:Y:S02]  /*1bb90*/  SEL R161, RZ, 0x10000, !P1 ;  /* 0x00010000ffa17807 */ /* 0x000fe40004800000 */
[----:B------:R-:W-:Y:S02]  /*1bba0*/  SEL R84, RZ, 0x100, !P5 ;  /* 0x00000100ff547807 */ /* 0x000fe40006800000 */
[----:B------:R-:W-:Y:S02]  /*1bbb0*/  SEL R160, RZ, 0x1, !P3 ;  /* 0x00000001ffa07807 */ /* 0x000fe40005800000 */
[----:B------:R-:W-:Y:S02]  /*1bbc0*/  LOP3.LUT R165, R165, R102, R100, 0xfe, !PT ;  /* 0x00000066a5a57212 */ /* 0x000fe400078efe64 */
[----:B------:R-:W-:Y:S02]  /*1bbd0*/  LOP3.LUT R84, R84, R98, R161, 0xfe, !PT ;  /* 0x0000006254547212 */ /* 0x000fe400078efea1 */
[----:B------:R-:W-:Y:S01]  /*1bbe0*/  SEL R163, RZ, 0x1, !P6 ;  /* 0x00000001ffa37807 */ /* 0x000fe20007000000 */
[----:B0-----:R-:W-:Y:S01]  /*1bbf0*/  IMAD.WIDE.U32 R78, R90, 0x10, R78 ;  /* 0x000000105a4e7825 */ /* 0x001fe200078e004e */
[----:B------:R-:W-:-:S02]  /*1bc00*/  LOP3.LUT R161, R165, R160, RZ, 0xfc, !PT ;  /* 0x000000a0a5a17212 */ /* 0x000fc400078efcff */
[----:B------:R-:W-:Y:S01]  /*1bc10*/  LOP3.LUT R160, R84, R163, RZ, 0xfc, !PT ;  /* 0x000000a354a07212 */ /* 0x000fe200078efcff */
[----:B------:R-:W-:Y:S01]  /*1bc20*/  IMAD.MOV.U32 R84, RZ, RZ, R96 ;  /* 0x000000ffff547224 */ /* 0x000fe200078e0060 */
[----:B------:R0:W-:Y:S01]  /*1bc30*/  STG.E.128 desc[UR8][R78.64], R72 ;  /* 0x000000484e007986 */ /* 0x0001e2000c101d08 */
[----:B-1----:R-:W-:-:S05]  /*1bc40*/  IMAD.WIDE.U32 R76, R90, 0x8, R76 ;  /* 0x000000085a4c7825 */ /* 0x002fca00078e004c */
[----:B------:R0:W-:Y:S02]  /*1bc50*/  STG.E.64 desc[UR8][R76.64], R160 ;  /* 0x000000a04c007986 */ /* 0x0001e4000c101b08 */
.L_x_569:
[----:B------:R-:W-:Y:S05]  /*1bc60*/  BSYNC.RECONVERGENT B0 ;  /* 0x0000000000007941 */ /* 0x000fea0003800200 */
.L_x_568:
[----:B0-234-:R-:W-:Y:S01]  /*1bc70*/  FADD.FTZ R72, RZ, R83 ;  /* 0x00000053ff487221 */ /* 0x01dfe20000010000 */
[----:B------:R-:W-:Y:S01]  /*1bc80*/  ISETP.NE.AND P5, PT, R86, RZ, PT ;  /* 0x000000ff5600720c */ /* 0x000fe20003fa5270 */
[----:B------:R-:W-:Y:S01]  /*1bc90*/  BSSY.RECONVERGENT B0, `(.L_x_652) ;  /* 0x000009e000007945 */ /* 0x000fe20003800200 */
[C---:B------:R-:W-:Y:S01]  /*1bca0*/  ISETP.GT.U32.AND P1, PT, R30.reuse, 0xff, PT ;  /* 0x000000ff1e00780c */ /* 0x040fe20003f24070 */
[----:B------:R-:W-:Y:S01]  /*1bcb0*/  FADD.FTZ R72, R81, R72 ;  /* 0x0000004851487221 */ /* 0x000fe20000010000 */
[C---:B------:R-:W-:Y:S02]  /*1bcc0*/  ISETP.GT.U32.AND P2, PT, R30.reuse, 0x17f, PT ;  /* 0x0000017f1e00780c */ /* 0x040fe40003f44070 */
[C---:B------:R-:W-:Y:S01]  /*1bcd0*/  ISETP.GT.U32.AND P3, PT, R30.reuse, 0x1ff, PT ;  /* 0x000001ff1e00780c */ /* 0x040fe20003f64070 */
[----:B------:R-:W-:Y:S01]  /*1bce0*/  FADD.FTZ R72, R115, R72 ;  /* 0x0000004873487221 */ /* 0x000fe20000010000 */
[----:B------:R-:W-:-:S03]  /*1bcf0*/  ISETP.GT.U32.AND P4, PT, R30, 0x27f, PT ;  /* 0x0000027f1e00780c */ /* 0x000fc60003f84070 */
        /* <DEDUP_REMOVED lines=37> */
[----:B------:R-:W-:-:S05]  /*1bf50*/  @P4 FADD.FTZ R74, R159, R72 ;  /* 0x000000489f4a4221 */ /* 0x000fca0000010000 */
        /* <DEDUP_REMOVED lines=21> */
[----:B------:R-:W-:-:S03]  /*1c0b0*/  HFMA2 R86, -RZ, RZ, 0, 0 ;  /* 0x00000000ff567431 */ /* 0x000fc600000001ff */
        /* <DEDUP_REMOVED lines=70> */
[----:B------:R-:W-:-:S05]  /*1c520*/  @P4 FFMA.FTZ R73, R75, R75, R76 ;  /* 0x0000004b4b494223 */ /* 0x000fca000001004c */
        /* <DEDUP_REMOVED lines=8> */
[----:B------:R-:W-:-:S04]  /*1c5b0*/  LOP3.LUT P1, R74, R82, 0x1f, RZ, 0xc0, !PT ;  /* 0x0000001f524a7812 */ /* 0x000fc8000782c0ff */
[----:B------:R-:W0:Y:S01]  /*1c5c0*/  SHFL.BFLY PT, R79, R78, 0x10, 0x1f ;  /* 0x0e001f004e4f7f89 */ /* 0x000e2200000e0000 */
[----:B------:R-:W-:Y:S01]  /*1c5d0*/  ISETP.GT.U32.AND P2, PT, R74, 0x3, PT ;  /* 0x000000034a00780c */ /* 0x000fe20003f44070 */
[----:B0-----:R-:W-:-:S07]  /*1c5e0*/  FADD.FTZ R73, R78, R79 ;  /* 0x0000004f4e497221 */ /* 0x001fce0000010000 */
[----:B------:R-:W-:Y:S05]  /*1c5f0*/  @P1 BRA `(.L_x_653) ;  /* 0x00000000001c1947 */ /* 0x000fea0003800000 */
[----:B------:R-:W0:Y:S01]  /*1c600*/  S2UR UR5, SR_CgaCtaId ;  /* 0x00000000000579c3 */ /* 0x000e220000008800 */
[----:B------:R-:W-:Y:S01]  /*1c610*/  UMOV UR4, 0x400 ;  /* 0x0000040000047882 */ /* 0x000fe20000000000 */
[----:B------:R-:W-:-:S04]  /*1c620*/  SHF.R.U32.HI R74, RZ, 0x2, R82 ;  /* 0x00000002ff4a7819 */ /* 0x000fc80000011652 */
[----:B------:R-:W-:Y:S01]  /*1c630*/  LOP3.LUT R74, R74, 0x18, RZ, 0xc0, !PT ;  /* 0x000000184a4a7812 */ /* 0x000fe200078ec0ff */
[----:B0-----:R-:W-:-:S04]  /*1c640*/  ULEA UR4, UR5, UR4, 0x18 ;  /* 0x0000000405047291 */ /* 0x001fc8000f8ec0ff */
[----:B------:R-:W-:-:S09]  /*1c650*/  @UP2 UIADD3 UR4, UPT, UPT, UR4, 0x20, URZ ;  /* 0x0000002004042890 */ /* 0x000fd2000fffe0ff */
[----:B------:R0:W-:Y:S03]  /*1c660*/  STS.64 [R74+UR4], R72 ;  /* 0x000000484a007988 */ /* 0x0001e60008000a04 */
.L_x_653:
[----:B------:R-:W-:Y:S05]  /*1c670*/  BSYNC.RECONVERGENT B0 ;  /* 0x0000000000007941 */ /* 0x000fea0003800200 */
.L_x_652:
[----:B------:R-:W-:Y:S01]  /*1c680*/  BAR.SYNC.DEFER_BLOCKING 0x0 ;  /* 0x0000000000007b1d */ /* 0x000fe20000010000 */
[----:B0-----:R-:W-:-:S05]  /*1c690*/  CS2R R72, SRZ ;  /* 0x0000000000487805 */ /* 0x001fca000001ff00 */
[----:B------:R-:W-:Y:S04]  /*1c6a0*/  BSSY.RECONVERGENT B0, `(.L_x_654) ;  /* 0x000000a000007945 */ /* 0x000fe80003800200 */
[----:B------:R-:W-:Y:S05]  /*1c6b0*/  @P2 BRA `(.L_x_655) ;  /* 0x0000000000202947 */ /* 0x000fea0003800000 */
[----:B------:R-:W0:Y:S01]  /*1c6c0*/  S2UR UR5, SR_CgaCtaId ;  /* 0x00000000000579c3 */ /* 0x000e220000008800 */
[----:B------:R-:W-:Y:S01]  /*1c6d0*/  UMOV UR4, 0x400 ;  /* 0x0000040000047882 */ /* 0x000fe20000000000 */
[----:B------:R-:W-:Y:S01]  /*1c6e0*/  IMAD.SHL.U32 R72, R82, 0x8, RZ ;  /* 0x0000000852487824 */ /* 0x000fe200078e00ff */
[----:B------:R-:W-:-:S04]  /*1c6f0*/  MOV R86, R27 ;  /* 0x0000001b00567202 */ /* 0x000fc80000000f00 */
[----:B------:R-:W-:Y:S01]  /*1c700*/  LOP3.LUT R72, R72, 0xf8, RZ, 0xc0, !PT ;  /* 0x000000f848487812 */ /* 0x000fe200078ec0ff */
[----:B0-----:R-:W-:-:S04]  /*1c710*/  ULEA UR4, UR5, UR4, 0x18 ;  /* 0x0000000405047291 */ /* 0x001fc8000f8ec0ff */
[----:B------:R-:W-:-:S09]  /*1c720*/  @UP2 UIADD3 UR4, UPT, UPT, UR4, 0x20, URZ ;  /* 0x0000002004042890 */ /* 0x000fd2000fffe0ff */
[----:B------:R-:W0:Y:S03]  /*1c730*/  LDS.64 R72, [R72+UR4] ;  /* 0x0000000448487984 */ /* 0x000e260008000a00 */
.L_x_655:
[----:B------:R-:W-:Y:S05]  /*1c740*/  BSYNC.RECONVERGENT B0 ;  /* 0x0000000000007941 */ /* 0x000fea0003800200 */
.L_x_654:
[----:B------:R-:W1:Y:S01]  /*1c750*/  SHFL.DOWN PT, R75, R86, 0x2, 0x1f ;  /* 0x08401f00564b7f89 */ /* 0x000e6200000e0000 */
[----:B------:R-:W-:Y:S01]  /*1c760*/  ISETP.NE.AND P2, PT, R82, RZ, PT ;  /* 0x000000ff5200720c */ /* 0x000fe20003f45270 */
[----:B------:R-:W-:Y:S01]  /*1c770*/  BSSY.RECONVERGENT B0, `(.L_x_656) ;  /* 0x0000064000007945 */ /* 0x000fe20003800200 */
[----:B------:R-:W-:Y:S01]  /*1c780*/  ISETP.NE.AND P1, PT, RZ, UR33, PT ;  /* 0x00000021ff007c0c */ /* 0x000fe2000bf25270 */
[----:B0-----:R-:W0:Y:S04]  /*1c790*/  SHFL.DOWN PT, R77, R72, 0x2, 0x1f ;  /* 0x08401f00484d7f89 */ /* 0x001e2800000e0000 */
[----:B------:R-:W2:Y:S01]  /*1c7a0*/  SHFL.DOWN PT, R74, R73, 0x2, 0x1f ;  /* 0x08401f00494a7f89 */ /* 0x000ea200000e0000 */
[----:B-1----:R-:W-:Y:S01]  /*1c7b0*/  IMAD.IADD R76, R75, 0x1, R86 ;  /* 0x000000014b4c7824 */ /* 0x002fe200078e0256 */
[----:B------:R-:W-:-:S02]  /*1c7c0*/  I2FP.F32.S32 R90, R75 ;  /* 0x0000004b005a7245 */ /* 0x000fc40000201400 */
[----:B------:R-:W-:Y:S02]  /*1c7d0*/  I2FP.F32.S32 R75, R86 ;  /* 0x00000056004b7245 */ /* 0x000fe40000201400 */
[----:B------:R-:W-:Y:S01]  /*1c7e0*/  I2FP.F32.S32 R78, R76 ;  /* 0x0000004c004e7245 */ /* 0x000fe20000201400 */
[----:B------:R-:W1:Y:S01]  /*1c7f0*/  SHFL.DOWN PT, R163, R76, 0x1, 0x1f ;  /* 0x08201f004ca37f89 */ /* 0x000e6200000e0000 */
[C---:B0-----:R-:W-:Y:S01]  /*1c800*/  FMUL.FTZ R96, R77.reuse, R90 ;  /* 0x0000005a4d607220 */ /* 0x041fe20000410000 */
[----:B------:R-:W-:Y:S01]  /*1c810*/  FADD.FTZ R77, -R77, R72 ;  /* 0x000000484d4d7221 */ /* 0x000fe20000010100 */
[----:B------:R-:W0:Y:S01]  /*1c820*/  MUFU.RCP R79, R78 ;  /* 0x0000004e004f7308 */ /* 0x000e220000001000 */
[----:B--2---:R-:W-:Y:S01]  /*1c830*/  FADD.FTZ R74, R74, R73 ;  /* 0x000000494a4a7221 */ /* 0x004fe20000010000 */
[----:B------:R-:W-:Y:S01]  /*1c840*/  FFMA.FTZ R96, R75, R72, R96 ;  /* 0x000000484b607223 */ /* 0x000fe20000010060 */
[----:B------:R-:W-:Y:S01]  /*1c850*/  FMUL.FTZ R77, R77, R77 ;  /* 0x0000004d4d4d7220 */ /* 0x000fe20000410000 */
[----:B------:R-:W2:Y:S03]  /*1c860*/  LDC R86, c[0x0][0x448] ;  /* 0x00011200ff567b82 */ /* 0x000ea60000000800 */
        /* <DEDUP_REMOVED lines=13> */
[----:B------:R-:W-:Y:S01]  /*1c940*/  FFMA.FTZ R77, R78, R161, R77 ;  /* 0x000000a14e4d7223 */ /* 0x000fe2000001004d */
[----:B-1----:R-:W-:Y:S02]  /*1c950*/  FADD.FTZ R73, R74, R73 ;  /* 0x000000494a497221 */ /* 0x002fe40000010000 */
[----:B------:R-:W-:Y:S01]  /*1c960*/  FMUL.FTZ R75, R78, R75 ;  /* 0x0000004b4e4b7220 */ /* 0x000fe20000410000 */
[----:B---3--:R-:W-:-:S03]  /*1c970*/  FMUL.FTZ R77, R76, R77 ;  /* 0x0000004d4c4d7220 */ /* 0x008fc60000410000 */
[----:B------:R-:W-:Y:S01]  /*1c980*/  FMUL.FTZ R75, R75, R163 ;  /* 0x000000a34b4b7220 */ /* 0x000fe20000410000 */
[----:B------:R-:W-:Y:S02]  /*1c990*/  MOV R163, UR16 ;  /* 0x0000001000a37c02 */ /* 0x000fe40008000f00 */
[----:B------:R-:W0:Y:S01]  /*1c9a0*/  SHFL.IDX PT, R77, R77, RZ, 0x1f ;  /* 0x00001fff4d4d7589 */ /* 0x000e2200000e0000 */
[----:B------:R-:W-:Y:S02]  /*1c9b0*/  FFMA.FTZ R76, R76, R75, R73 ;  /* 0x0000004b4c4c7223 */ /* 0x000fe40000010049 */
[----:B------:R-:W1:Y:S03]  /*1c9c0*/  @!P2 LDC.64 R74, c[0x0][0x3c0] ;  /* 0x0000f000ff4aab82 */ /* 0x000e660000000a00 */
[----:B------:R-:W2:Y:S05]  /*1c9d0*/  SHFL.IDX PT, R161, R76, RZ, 0x1f ;  /* 0x00001fff4ca17589 */ /* 0x000eaa00000e0000 */
[----:B------:R-:W3:Y:S01]  /*1c9e0*/  @!P2 LDC.64 R72, c[0x0][0x3c8] ;  /* 0x0000f200ff48ab82 */ /* 0x000ee20000000a00 */
[----:B0-----:R-:W-:-:S05]  /*1c9f0*/  FMUL.FTZ R78, R77, R77 ;  /* 0x0000004d4d4e7220 */ /* 0x001fca0000410000 */
[----:B------:R-:W-:Y:S01]  /*1ca00*/  FSEL R79, R78, RZ, P1 ;  /* 0x000000ff4e4f7208 */ /* 0x000fe20000800000 */
[----:B--2---:R-:W-:Y:S01]  /*1ca10*/  FFMA.FTZ R78, R161, UR34, R86 ;  /* 0x00000022a14e7c23 */ /* 0x004fe20008010056 */
[----:B------:R-:W-:-:S03]  /*1ca20*/  IMAD.U32 R161, RZ, RZ, UR16 ;  /* 0x00000010ffa17e24 */ /* 0x000fc6000f8e00ff */
[----:B------:R-:W-:Y:S01]  /*1ca30*/  FADD.FTZ R79, R78, R79 ;  /* 0x0000004f4e4f7221 */ /* 0x000fe20000010000 */
[----:B-1----:R-:W-:Y:S01]  /*1ca40*/  @!P2 IMAD.WIDE R74, R161, 0x4, R74 ;  /* 0x00000004a14aa825 */ /* 0x002fe200078e024a */
[----:B------:R-:W-:-:S03]  /*1ca50*/  FSEL R78, R77, RZ, !P1 ;  /* 0x000000ff4d4e7208 */ /* 0x000fc60004800000 */
[----:B---3--:R-:W-:Y:S01]  /*1ca60*/  @!P2 IMAD.WIDE R72, R163, 0x4, R72 ;  /* 0x00000004a348a825 */ /* 0x008fe200078e0248 */
[----:B------:R-:W0:Y:S01]  /*1ca70*/  MUFU.RSQ R79, R79 ;  /* 0x0000004f004f7308 */ /* 0x000e220000001400 */
[----:B------:R1:W-:Y:S04]  /*1ca80*/  @!P2 STG.E desc[UR8][R74.64], R77 ;  /* 0x0000004d4a00a986 */ /* 0x0003e8000c101908 */
[----:B0-----:R1:W-:Y:S01]  /*1ca90*/  @!P2 STG.E desc[UR8][R72.64], R79 ;  /* 0x0000004f4800a986 */ /* 0x0013e2000c101908 */
[----:B------:R-:W-:Y:S05]  /*1caa0*/  @!P5 BRA `(.L_x_657) ;  /* 0x0000000000c0d947 */ /* 0x000fea0003800000 */
[--C-:B------:R-:W-:Y:S01]  /*1cab0*/  FADD.FTZ R76, R121, -R78.reuse ;  /* 0x8000004e794c7221 */ /* 0x100fe20000010000 */
[--C-:B-1----:R-:W-:Y:S01]  /*1cac0*/  FADD.FTZ R74, R115, -R78.reuse ;  /* 0x8000004e734a7221 */ /* 0x102fe20000010000 */
[----:B------:R-:W-:Y:S01]  /*1cad0*/  IMAD.U32 R77, R69, 0x10000, RZ ;  /* 0x00010000454d7824 */ /* 0x000fe200078e00ff */
[----:B------:R-:W-:Y:S01]  /*1cae0*/  SHF.L.U32 R161, R65, 0x10, RZ ;  /* 0x0000001041a17819 */ /* 0x000fe200000006ff */
[--C-:B------:R-:W-:Y:S01]  /*1caf0*/  FADD.FTZ R82, R141, -R78.reuse ;  /* 0x8000004e8d527221 */ /* 0x100fe20000010000 */
[----:B------:R-:W-:Y:S01]  /*1cb00*/  SHF.L.U32 R165, R66, 0x10, RZ ;  /* 0x0000001042a57819 */ /* 0x000fe200000006ff */
[C---:B------:R-:W-:Y:S01]  /*1cb10*/  FMUL.FTZ R76, R79.reuse, R76 ;  /* 0x0000004c4f4c7220 */ /* 0x040fe20000410000 */
[----:B------:R-:W-:Y:S02]  /*1cb20*/  IMAD.U32 R163, R70, 0x10000, RZ ;  /* 0x0001000046a37824 */ /* 0x000fe400078e00ff */
[C---:B------:R-:W-:Y:S01]  /*1cb30*/  FMUL.FTZ R74, R79.reuse, R74 ;  /* 0x0000004a4f4a7220 */ /* 0x040fe20000410000 */
[----:B------:R-:W-:Y:S01]  /*1cb40*/  FMUL.FTZ R86, R79, R82 ;  /* 0x000000524f567220 */ /* 0x000fe20000410000 */
[----:B------:R-:W-:Y:S01]  /*1cb50*/  SHF.L.U32 R96, R67, 0x10, RZ ;  /* 0x0000001043607819 */ /* 0x000fe200000006ff */
[----:B------:R-:W-:Y:S01]  /*1cb60*/  FFMA.FTZ R165, R76, R163, R165 ;  /* 0x000000a34ca57223 */ /* 0x000fe200000100a5 */
[----:B------:R-:W-:Y:S01]  /*1cb70*/  FFMA.FTZ R82, R74, R77, R161 ;  /* 0x0000004d4a527223 */ /* 0x000fe200000100a1 */
[----:B------:R-:W-:Y:S01]  /*1cb80*/  FADD.FTZ R72, R83, -R78 ;  /* 0x8000004e53487221 */ /* 0x000fe20000010000 */
[----:B------:R-:W0:Y:S01]  /*1cb90*/  LDC.64 R76, c[0x0][0x428] ;  /* 0x00010a00ff4c7b82 */ /* 0x000e220000000a00 */
[----:B------:R-:W-:Y:S01]  /*1cba0*/  IMAD.U32 R90, R71, 0x10000, RZ ;  /* 0x00010000475a7824 */ /* 0x000fe200078e00ff */
[----:B------:R-:W-:Y:S01]  /*1cbb0*/  SHF.L.U32 R75, R64, 0x10, RZ ;  /* 0x00000010404b7819 */ /* 0x000fe200000006ff */
[----:B------:R-:W-:-:S02]  /*1cbc0*/  IMAD.U32 R73, R68, 0x10000, RZ ;  /* 0x0001000044497824 */ /* 0x000fc400078e00ff */
[----:B------:R-:W-:Y:S01]  /*1cbd0*/  FMUL.FTZ R72, R79, R72 ;  /* 0x000000484f487220 */ /* 0x000fe20000410000 */
        /* <DEDUP_REMOVED lines=13> */
[----:B------:R-:W-:-:S02]  /*1ccb0*/  IMAD.U32 R96, R7, 0x10000, RZ ;  /* 0x0001000007607824 */ /* 0x000fc400078e00ff */
[----:B------:R-:W-:Y:S01]  /*1ccc0*/  FMUL.FTZ R102, R79, R102 ;  /* 0x000000664f667220 */ /* 0x000fe20000410000 */
[----:B------:R-:W-:Y:S02]  /*1ccd0*/  IMAD.U32 R104, R9, 0x10000, RZ ;  /* 0x0001000009687824 */ /* 0x000fe400078e00ff */
        /* <DEDUP_REMOVED lines=8> */
[----:B------:R-:W-:Y:S01]  /*1cd60*/  F2FP.BF16.F32.PACK_AB R75, R102, R100 ;  /* 0x00000064664b723e */ /* 0x000fe200000010ff */
[----:B------:R-:W-:Y:S01]  /*1cd70*/  VIADD R80, R80, 0x80 ;  /* 0x0000008050507836 */ /* 0x000fe20000000000 */
[----:B------:R-:W-:Y:S02]  /*1cd80*/  F2FP.BF16.F32.PACK_AB R74, R90, R165 ;  /* 0x000000a55a4a723e */ /* 0x000fe400000010ff */
[----:B------:R-:W-:-:S05]  /*1cd90*/  F2FP.BF16.F32.PACK_AB R72, R161, R72 ;  /* 0x00000048a148723e */ /* 0x000fca00000010ff */
[----:B------:R0:W-:Y:S02]  /*1cda0*/  STG.E.128 desc[UR8][R76.64], R72 ;  /* 0x000000484c007986 */ /* 0x0001e4000c101d08 */
.L_x_657:
[----:B------:R-:W-:Y:S05]  /*1cdb0*/  BSYNC.RECONVERGENT B0 ;  /* 0x0000000000007941 */ /* 0x000fea0003800200 */
.L_x_656:
[----:B------:R-:W-:Y:S01]  /*1cdc0*/  ISETP.NE.AND P1, PT, R88, RZ, PT ;  /* 0x000000ff5800720c */ /* 0x000fe20003f25270 */
[----:B------:R-:W-:-:S12]  /*1cdd0*/  BSSY.RECONVERGENT B0, `(.L_x_658) ;  /* 0x0000032000007945 */ /* 0x000fd80003800200 */
[----:B------:R-:W-:Y:S05]  /*1cde0*/  @!P1 BRA `(.L_x_659) ;  /* 0x0000000000c09947 */ /* 0x000fea0003800000 */
[--C-:B0-----:R-:W-:Y:S01]  /*1cdf0*/  FADD.FTZ R76, R125, -R78.reuse ;  /* 0x8000004e7d4c7221 */ /* 0x101fe20000010000 */
[--C-:B-1----:R-:W-:Y:S01]  /*1ce00*/  FADD.FTZ R74, R111, -R78.reuse ;  /* 0x8000004e6f4a7221 */ /* 0x102fe20000010000 */
[----:B------:R-:W-:Y:S01]  /*1ce10*/  SHF.L.U32 R77, R61, 0x10, RZ ;  /* 0x000000103d4d7819 */ /* 0x000fe200000006ff */
[--C-:B------:R-:W-:Y:S01]  /*1ce20*/  FADD.FTZ R82, R145, -R78.reuse ;  /* 0x8000004e91527221 */ /* 0x100fe20000010000 */
[----:B------:R-:W-:Y:S01]  /*1ce30*/  SHF.L.U32 R163, R62, 0x10, RZ ;  /* 0x000000103ea37819 */ /* 0x000fe200000006ff */
[----:B------:R-:W-:Y:S01]  /*1ce40*/  FMUL.FTZ R76, R79, R76 ;  /* 0x0000004c4f4c7220 */ /* 0x000fe20000410000 */
[----:B------:R-:W-:Y:S02]  /*1ce50*/  IMAD.U32 R161, R57, 0x10000, RZ ;  /* 0x0001000039a17824 */ /* 0x000fe400078e00ff */
[C---:B------:R-:W-:Y:S01]  /*1ce60*/  FMUL.FTZ R74, R79.reuse, R74 ;  /* 0x0000004a4f4a7220 */ /* 0x040fe20000410000 */
[----:B------:R-:W-:Y:S02]  /*1ce70*/  IMAD.U32 R165, R58, 0x10000, RZ ;  /* 0x000100003aa57824 */ /* 0x000fe400078e00ff */
        /* <DEDUP_REMOVED lines=39> */
.L_x_659:
[----:B------:R-:W-:Y:S05]  /*1d0f0*/  BSYNC.RECONVERGENT B0 ;  /* 0x0000000000007941 */ /* 0x000fea0003800200 */
.L_x_658:
[----:B------:R-:W-:Y:S01]  /*1d100*/  ISETP.NE.AND P1, PT, R92, RZ, PT ;  /* 0x000000ff5c00720c */ /* 0x000fe20003f25270 */
[----:B------:R-:W-:-:S12]  /*1d110*/  BSSY.RECONVERGENT B0, `(.L_x_660) ;  /* 0x0000038000007945 */ /* 0x000fd80003800200 */
[----:B------:R-:W-:Y:S05]  /*1d120*/  @!P1 BRA `(.L_x_661) ;  /* 0x0000000000d89947 */ /* 0x000fea0003800000 */
[--C-:B0-2---:R-:W-:Y:S01]  /*1d130*/  FADD.FTZ R76, R129, -R78.reuse ;  /* 0x8000004e814c7221 */ /* 0x105fe20000010000 */
        /* <DEDUP_REMOVED lines=9> */
[----:B------:R-:W-:Y:S01]  /*1d1d0*/  FADD.FTZ R72, R89, -R78 ;  /* 0x8000004e59487221 */ /* 0x000fe20000010000 */
[----:B------:R-:W-:Y:S01]  /*1d1e0*/  FFMA.FTZ R165, R76, R163, R165 ;  /* 0x000000a34ca57223 */ /* 0x000fe200000100a5 */
[----:B------:R-:W-:Y:S01]  /*1d1f0*/  FFMA.FTZ R82, R74, R77, R161 ;  /* 0x0000004d4a527223 */ /* 0x000fe200000100a1 */
[----:B------:R-:W-:Y:S01]  /*1d200*/  SHF.L.U32 R75, R48, 0x10, RZ ;  /* 0x00000010304b7819 */ /* 0x000fe200000006ff */
[----:B------:R-:W0:Y:S01]  /*1d210*/  LDC.64 R76, c[0x0][0x428] ;  /* 0x00010a00ff4c7b82 */ /* 0x000e220000000a00 */
[----:B------:R-:W-:Y:S01]  /*1d220*/  SHF.L.U32 R90, R51, 0x10, RZ ;  /* 0x00000010335a7819 */ /* 0x000fe200000006ff */
[----:B------:R-:W-:-:S02]  /*1d230*/  IMAD.U32 R73, R52, 0x10000, RZ ;  /* 0x0001000034497824 */ /* 0x000fc400078e00ff */
[----:B------:R-:W-:Y:S01]  /*1d240*/  FMUL.FTZ R72, R79, R72 ;  /* 0x000000484f487220 */ /* 0x000fe20000410000 */
[----:B------:R-:W-:Y:S01]  /*1d250*/  IMAD.U32 R88, R55, 0x10000, RZ ;  /* 0x0001000037587824 */ /* 0x000fe200078e00ff */
[----:B------:R-:W-:Y:S01]  /*1d260*/  PRMT R161, R53, 0x7632, R161 ;  /* 0x0000763235a17816 */ /* 0x000fe200000000a1 */
[----:B------:R-:W-:Y:S01]  /*1d270*/  FADD.FTZ R74, R91, -R78 ;  /* 0x8000004e5b4a7221 */ /* 0x000fe20000010000 */
[----:B------:R-:W-:Y:S01]  /*1d280*/  FFMA.FTZ R72, R72, R73, R75 ;  /* 0x0000004948487223 */ /* 0x000fe2000001004b */
[----:B------:R-:W-:Y:S01]  /*1d290*/  FFMA.FTZ R96, R86, R88, R90 ;  /* 0x0000005856607223 */ /* 0x000fe2000001005a */
[----:B------:R-:W-:Y:S01]  /*1d2a0*/  PRMT R163, R49, 0x7632, R163 ;  /* 0x0000763231a37816 */ /* 0x000fe200000000a3 */
[--C-:B------:R-:W-:Y:S01]  /*1d2b0*/  FADD.FTZ R86, R105, -R78.reuse ;  /* 0x8000004e69567221 */ /* 0x100fe20000010000 */
[----:B------:R-:W-:Y:S01]  /*1d2c0*/  PRMT R73, R52, 0x7632, R73 ;  /* 0x0000763234497816 */ /* 0x000fe20000000049 */
[--C-:B------:R-:W-:Y:S01]  /*1d2d0*/  FADD.FTZ R88, R131, -R78.reuse ;  /* 0x8000004e83587221 */ /* 0x100fe20000010000 */
[----:B------:R-:W-:Y:S01]  /*1d2e0*/  PRMT R75, R48, 0x7632, R75 ;  /* 0x00007632304b7816 */ /* 0x000fe2000000004b */
[----:B------:R-:W-:Y:S01]  /*1d2f0*/  FADD.FTZ R98, R151, -R78 ;  /* 0x8000004e97627221 */ /* 0x000fe20000010000 */
[----:B------:R-:W-:Y:S01]  /*1d300*/  PRMT R90, R54, 0x7632, R90 ;  /* 0x00007632365a7816 */ /* 0x000fe2000000005a */
[----:B------:R-:W-:Y:S01]  /*1d310*/  IMAD.U32 R161, R161, 0x10000, RZ ;  /* 0x00010000a1a17824 */ /* 0x000fe200078e00ff */
[----:B------:R-:W-:Y:S01]  /*1d320*/  PRMT R92, R50, 0x7632, R92 ;  /* 0x00007632325c7816 */ /* 0x000fe2000000005c */
        /* <DEDUP_REMOVED lines=22> */
.L_x_661:
[----:B------:R-:W-:Y:S05]  /*1d490*/  BSYNC.RECONVERGENT B0 ;  /* 0x0000000000007941 */ /* 0x000fea0003800200 */
.L_x_660:
[----:B------:R-:W-:Y:S01]  /*1d4a0*/  ISETP.NE.AND P1, PT, R94, RZ, PT ;  /* 0x000000ff5e00720c */ /* 0x000fe20003f25270 */
[----:B------:R-:W-:-:S12]  /*1d4b0*/  BSSY.RECONVERGENT B0, `(.L_x_662) ;  /* 0x0000038000007945 */ /* 0x000fd80003800200 */
[----:B------:R-:W-:Y:S05]  /*1d4c0*/  @!P1 BRA `(.L_x_663) ;  /* 0x0000000000d89947 */ /* 0x000fea0003800000 */
[--C-:B0-23--:R-:W-:Y:S01]  /*1d4d0*/  FADD.FTZ R76, R133, -R78.reuse ;  /* 0x8000004e854c7221 */ /* 0x10dfe20000010000 */
        /* <DEDUP_REMOVED lines=53> */
.L_x_663:
[----:B------:R-:W-:Y:S05]  /*1d830*/  BSYNC.RECONVERGENT B0 ;  /* 0x0000000000007941 */ /* 0x000fea0003800200 */
.L_x_662:
[----:B------:R-:W-:Y:S04]  /*1d840*/  BSSY.RECONVERGENT B0, `(.L_x_664) ;  /* 0x0000039000007945 */ /* 0x000fe80003800200 */
[----:B------:R-:W-:Y:S05]  /*1d850*/  @!P0 BRA `(.L_x_665) ;  /* 0x0000000000dc8947 */ /* 0x000fea0003800000 */
[--C-:B0-234-:R-:W-:Y:S01]  /*1d860*/  FADD.FTZ R76, R117, -R78.reuse ;  /* 0x8000004e754c7221 */ /* 0x11dfe20000010000 */
[----:B-1----:R-:W-:Y:S01]  /*1d870*/  IMAD.U32 R77, R37, 0x10000, RZ ;  /* 0x00010000254d7824 */ /* 0x002fe200078e00ff */
[----:B------:R-:W-:Y:S01]  /*1d880*/  SHF.L.U32 R161, R33, 0x10, RZ ;  /* 0x0000001021a17819 */ /* 0x000fe200000006ff */
[--C-:B------:R-:W-:Y:S01]  /*1d890*/  FADD.FTZ R86, R137, -R78.reuse ;  /* 0x8000004e89567221 */ /* 0x100fe20000010000 */
[----:B------:R-:W-:Y:S01]  /*1d8a0*/  FMUL.FTZ R76, R79, R76 ;  /* 0x0000004c4f4c7220 */ /* 0x000fe20000410000 */
[--C-:B------:R-:W-:Y:S01]  /*1d8b0*/  FADD.FTZ R72, R97, -R78.reuse ;  /* 0x8000004e61487221 */ /* 0x100fe20000010000 */
[--C-:B------:R-:W-:Y:S01]  /*1d8c0*/  FADD.FTZ R74, R99, -R78.reuse ;  /* 0x8000004e634a7221 */ /* 0x100fe20000010000 */
[--C-:B------:R-:W-:Y:S01]  /*1d8d0*/  FADD.FTZ R82, R119, -R78.reuse ;  /* 0x8000004e77527221 */ /* 0x100fe20000010000 */
[----:B------:R-:W-:Y:S01]  /*1d8e0*/  FFMA.FTZ R161, R76, R77, R161 ;  /* 0x0000004d4ca17223 */ /* 0x000fe200000100a1 */
[--C-:B------:R-:W-:Y:S01]  /*1d8f0*/  FADD.FTZ R88, R139, -R78.reuse ;  /* 0x8000004e8b587221 */ /* 0x100fe20000010000 */
[----:B------:R-:W0:Y:S01]  /*1d900*/  LDC.64 R76, c[0x0][0x428] ;  /* 0x00010a00ff4c7b82 */ /* 0x000e220000000a00 */
[--C-:B------:R-:W-:Y:S01]  /*1d910*/  FADD.FTZ R90, R157, -R78.reuse ;  /* 0x8000004e9d5a7221 */ /* 0x100fe20000010000 */
[----:B------:R-:W-:Y:S01]  /*1d920*/  SHF.L.U32 R165, R34, 0x10, RZ ;  /* 0x0000001022a57819 */ /* 0x000fe200000006ff */
[----:B------:R-:W-:Y:S01]  /*1d930*/  FADD.FTZ R78, R159, -R78 ;  /* 0x8000004e9f4e7221 */ /* 0x000fe20000010000 */
[----:B------:R-:W-:Y:S01]  /*1d940*/  SHF.L.U32 R75, R32, 0x10, RZ ;  /* 0x00000010204b7819 */ /* 0x000fe200000006ff */
[----:B------:R-:W-:-:S02]  /*1d950*/  IMAD.U32 R163, R38, 0x10000, RZ ;  /* 0x0001000026a37824 */ /* 0x000fc400078e00ff */
[C---:B------:R-:W-:Y:S01]  /*1d960*/  FMUL.FTZ R86, R79.reuse, R86 ;  /* 0x000000564f567220 */ /* 0x040fe20000410000 */
[----:B------:R-:W-:Y:S02]  /*1d970*/  IMAD.U32 R73, R36, 0x10000, RZ ;  /* 0x0001000024497824 */ /* 0x000fe400078e00ff */
        /* <DEDUP_REMOVED lines=8> */
[----:B------:R-:W-:Y:S01]  /*1da00*/  PRMT R79, R37, 0x7632, R79 ;  /* 0x00007632254f7816 */ /* 0x000fe2000000004f */
[----:B------:R-:W-:Y:S01]  /*1da10*/  IMAD.U32 R92, R39, 0x10000, RZ ;  /* 0x00010000275c7824 */ /* 0x000fe200078e00ff */
[----:B------:R-:W-:-:S02]  /*1da20*/  PRMT R163, R33, 0x7632, R163 ;  /* 0x0000763221a37816 */ /* 0x000fc400000000a3 */
[----:B------:R-:W-:Y:S02]  /*1da30*/  PRMT R73, R36, 0x7632, R73 ;  /* 0x0000763224497816 */ /* 0x000fe40000000049 */
[----:B------:R-:W-:Y:S01]  /*1da40*/  PRMT R75, R32, 0x7632, R75 ;  /* 0x00007632204b7816 */ /* 0x000fe2000000004b */
[----:B------:R-:W-:Y:S01]  /*1da50*/  IMAD.U32 R163, R163, 0x10000, RZ ;  /* 0x00010000a3a37824 */ /* 0x000fe200078e00ff */
[----:B------:R-:W-:Y:S01]  /*1da60*/  PRMT R165, R38, 0x7632, R165 ;  /* 0x0000763226a57816 */ /* 0x000fe200000000a5 */
[----:B------:R-:W-:Y:S01]  /*1da70*/  IMAD.U32 R73, R73, 0x10000, RZ ;  /* 0x0001000049497824 */ /* 0x000fe200078e00ff */
[----:B------:R-:W-:Y:S01]  /*1da80*/  PRMT R78, R34, 0x7632, R78 ;  /* 0x00007632224e7816 */ /* 0x000fe2000000004e */
[----:B0-----:R-:W-:Y:S01]  /*1da90*/  IMAD.WIDE.U32 R76, R80, 0x10, R76 ;  /* 0x00000010504c7825 */ /* 0x001fe200078e004c */
[----:B------:R-:W-:Y:S02]  /*1daa0*/  PRMT R98, R39, 0x7632, R98 ;  /* 0x0000763227627816 */ /* 0x000fe40000000062 */
[----:B------:R-:W-:Y:S01]  /*1dab0*/  PRMT R100, R35, 0x7632, R100 ;  /* 0x0000763223647816 */ /* 0x000fe20000000064 */
[----:B------:R-:W-:Y:S01]  /*1dac0*/  IMAD.U32 R165, R165, 0x10000, RZ ;  /* 0x00010000a5a57824 */ /* 0x000fe200078e00ff */
[----:B------:R-:W-:-:S02]  /*1dad0*/  SHF.L.U32 R79, R79, 0x10, RZ ;  /* 0x000000104f4f7819 */ /* 0x000fc400000006ff */
[----:B------:R-:W-:Y:S01]  /*1dae0*/  SHF.L.U32 R94, R35, 0x10, RZ ;  /* 0x00000010235e7819 */ /* 0x000fe200000006ff */
[----:B------:R-:W-:Y:S01]  /*1daf0*/  IMAD.U32 R100, R100, 0x10000, RZ ;  /* 0x0001000064647824 */ /* 0x000fe200078e00ff */
[----:B------:R-:W-:Y:S01]  /*1db00*/  SHF.L.U32 R98, R98, 0x10, RZ ;  /* 0x0000001062627819 */ /* 0x000fe200000006ff */
[----:B------:R-:W-:Y:S01]  /*1db10*/  FFMA.FTZ R82, R82, R79, R163 ;  /* 0x0000004f52527223 */ /* 0x000fe200000100a3 */
[----:B------:R-:W-:Y:S01]  /*1db20*/  SHF.L.U32 R78, R78, 0x10, RZ ;  /* 0x000000104e4e7819 */ /* 0x000fe200000006ff */
[----:B------:R-:W-:Y:S01]  /*1db30*/  FFMA.FTZ R90, R90, R92, R94 ;  /* 0x0000005c5a5a7223 */ /* 0x000fe2000001005e */
[----:B------:R-:W-:Y:S01]  /*1db40*/  SHF.L.U32 R75, R75, 0x10, RZ ;  /* 0x000000104b4b7819 */ /* 0x000fe200000006ff */
[----:B------:R-:W-:Y:S02]  /*1db50*/  FFMA.FTZ R96, R96, R98, R100 ;  /* 0x0000006260607223 */ /* 0x000fe40000010064 */
[----:B------:R-:W-:Y:S02]  /*1db60*/  FFMA.FTZ R165, R88, R165, R78 ;  /* 0x000000a558a57223 */ /* 0x000fe4000001004e */
[----:B------:R-:W-:Y:S01]  /*1db70*/  FFMA.FTZ R79, R74, R73, R75 ;  /* 0x000000494a4f7223 */ /* 0x000fe2000001004b */
[----:B------:R-:W-:-:S02]  /*1db80*/  F2FP.BF16.F32.PACK_AB R75, R96, R90 ;  /* 0x0000005a604b723e */ /* 0x000fc400000010ff */
[----:B------:R-:W-:Y:S02]  /*1db90*/  F2FP.BF16.F32.PACK_AB R74, R165, R86 ;  /* 0x00000056a54a723e */ /* 0x000fe400000010ff */
[----:B------:R-:W-:Y:S02]  /*1dba0*/  F2FP.BF16.F32.PACK_AB R73, R82, R161 ;  /* 0x000000a15249723e */ /* 0x000fe400000010ff */
[----:B------:R-:W-:-:S05]  /*1dbb0*/  F2FP.BF16.F32.PACK_AB R72, R79, R72 ;  /* 0x000000484f48723e */ /* 0x000fca00000010ff */
[----:B------:R0:W-:Y:S02]  /*1dbc0*/  STG.E.128 desc[UR8][R76.64], R72 ;  /* 0x000000484c007986 */ /* 0x0001e4000c101d08 */
.L_x_665:
[----:B------:R-:W-:Y:S05]  /*1dbd0*/  BSYNC.RECONVERGENT B0 ;  /* 0x0000000000007941 */ /* 0x000fea0003800200 */
.L_x_664:
[----:B------:R-:W-:Y:S02]  /*1dbe0*/  UIADD3 UR16, UPT, UPT, UR16, UR12, URZ ;  /* 0x0000000c10107290 */ /* 0x000fe4000fffe0ff */
[----:B------:R-:W-:Y:S02]  /*1dbf0*/  UPLOP3.LUT UP2, UPT, UPT, UPT, UP2, 0x40, 0x4 ;  /* 0x000000000004789c */ /* 0x000fe40003f4e820 */
[----:B------:R-:W-:-:S09]  /*1dc00*/  UISETP.GE.AND UP1, UPT, UR16, UR13, UPT ;  /* 0x0000000d1000728c */ /* 0x000fd2000bf26270 */
[----:B------:R-:W-:Y:S05]  /*1dc10*/  BRA.U !UP1, `(.L_x_666) ;  /* 0xfffffe3109bc7547 */ /* 0x000fea000b83ffff */
[----:B------:R-:W-:Y:S05]  /*1dc20*/  EXIT ;  /* 0x000000000000794d */ /* 0x000fea0003800000 */
.L_x_667:
        /* <DEDUP_REMOVED lines=13> */
.L_x_33988:


//--------------------- .text._ZN10layer_norm13ln_fwd_kernelINS_13Kernel_traitsI13__nv_bfloat16S2_S2_S2_fjLj5120ELj1ELj1ELj4ELj16ENS_18Kernel_traits_baseILj5120ES2_S2_S2_S2_fjLj128EEEEELb1ELb0ELb0ELb1EEEvNS_9FwdParamsE --------------------------
	.section	.text._ZN10layer_norm13ln_fwd_kernelINS_13Kernel_traitsI13__nv_bfloat16S2_S2_S2_fjLj5120ELj1ELj1ELj4ELj16ENS_18Kernel_traits_baseILj5120ES2_S2_S2_S2_fjLj128EEEEELb1ELb0ELb0ELb1EEEvNS_9FwdParamsE,"ax",@progbits
	.align	128
        .global         _ZN10layer_norm13ln_fwd_kernelINS_13Kernel_traitsI13__nv_bfloat16S2_S2_S2_fjLj5120ELj1ELj1ELj4ELj16ENS_18Kernel_traits_baseILj5120ES2_S2_S2_S2_fjLj128EEEEELb1ELb0ELb0ELb1EEEvNS_9FwdParamsE
        .type           _ZN10layer_norm13ln_fwd_kernelINS_13Kernel_traitsI13__nv_bfloat16S2_S2_S2_fjLj5120ELj1ELj1ELj4ELj16ENS_18Kernel_traits_baseILj5120ES2_S2_S2_S2_fjLj128EEEEELb1ELb0ELb0ELb1EEEvNS_9FwdParamsE,@function
        .size           _ZN10layer_norm13ln_fwd_kernelINS_13Kernel_traitsI13__nv_bfloat16S2_S2_S2_fjLj5120ELj1ELj1ELj4ELj16ENS_18Kernel_traits_baseILj5120ES2_S2_S2_S2_fjLj128EEEEELb1ELb0ELb0ELb1EEEvNS_9FwdParamsE,(.L_x_33989 - _ZN10layer_norm13ln_fwd_kernelINS_13Kernel_traitsI13__nv_bfloat16S2_S2_S2_fjLj5120ELj1ELj1ELj4ELj16ENS_18Kernel_traits_baseILj5120ES2_S2_S2_S2_fjLj128EEEEELb1ELb0ELb0ELb1EEEvNS_9FwdParamsE)
        .other          _ZN10layer_norm13ln_fwd_kernelINS_13Kernel_traitsI13__nv_bfloat16S2_S2_S2_fjLj5120ELj1ELj1ELj4ELj16ENS_18Kernel_traits_baseILj5120ES2_S2_S2_S2_fjLj128EEEEELb1ELb0ELb0ELb1EEEvNS_9FwdParamsE,@"STO_CUDA_ENTRY STV_DEFAULT"
_ZN10layer_norm13ln_fwd_kernelINS_13Kernel_traitsI13__nv_bfloat16S2_S2_S2_fjLj5120ELj1ELj1ELj4ELj16ENS_18Kernel_traits_baseILj5120ES2_S2_S2_S2_fjLj128EEEEELb1ELb0ELb0ELb1EEEvNS_9FwdParamsE:
.text._ZN10layer_norm13ln_fwd_kernelINS_13Kernel_traitsI13__nv_bfloat16S2_S2_S2_fjLj5120ELj1ELj1ELj4ELj16ENS_18Kernel_traits_baseILj5120ES2_S2_S2_S2_fjLj128EEEEELb1ELb0ELb0ELb1EEEvNS_9FwdParamsE:
[----:B------:R-:W-:Y:S01]  /*0000*/  LDC R1, c[0x0][0x37c] ;  /* 0x0000df00ff017b82 */ /* 0x000fe20000000800 */
[----:B------:R-:W0:Y:S07]  /*0010*/  LDCU.U8 UR4, c[0x0][0x464] ;  /* 0x00008c80ff0477ac */ /* 0x000e2e0008000000 */
[----:B------:R-:W1:Y:S01]  /*0020*/  LDC R132, c[0x0][0x458] ;  /* 0x00011600ff847b82 */ /* 0x000e620000000800 */
[----:B------:R-:W2:Y:S01]  /*0030*/  S2R R91, SR_TID.X ;  /* 0x00000000005b7919 */ /* 0x000ea20000002100 */
[----:B------:R-:W3:Y:S01]  /*0040*/  LDCU.64 UR10, c[0x0][0x450] ;  /* 0x00008a00ff0a77ac */ /* 0x000ee20008000a00 */
[----:B------:R-:W4:Y:S05]  /*0050*/  LDCU.64 UR8, c[0x0][0x358] ;  /* 0x00006b00ff0877ac */ /* 0x000f2a0008000a00 */
[----:B------:R-:W2:Y:S08]  /*0060*/  LDC R133, c[0x0][0x45c] ;  /* 0x00011700ff857b82 */ /* 0x000eb00000000800 */
[----:B------:R-:W2:Y:S01]  /*0070*/  LDC.64 R10, c[0x0][0x3d0] ;  /* 0x0000f400ff0a7b82 */ /* 0x000ea20000000a00 */
[----:B0-----:R-:W-:Y:S01]  /*0080*/  ISETP.NE.AND P1, PT, RZ, UR4, PT ;  /* 0x00000004ff007c0c */ /* 0x001fe2000bf25270 */
[----:B------:R-:W0:Y:S01]  /*0090*/  LDCU.64 UR4, c[0x0][0x438] ;  /* 0x00008700ff0477ac */ /* 0x000e220008000a00 */
[----:B---3--:R-:W-:-:S02]  /*00a0*/  IMAD.U32 R2, RZ, RZ, UR10 ;  /* 0x0000000aff027e24 */ /* 0x008fc4000f8e00ff */
[----:B------:R-:W-:-:S09]  /*00b0*/  IMAD.U32 R3, RZ, RZ, UR11 ;  /* 0x0000000bff037e24 */ /* 0x000fd2000f8e00ff */
[----:B-1----:R-:W-:Y:S01]  /*00c0*/  @P1 MOV R4, R132 ;  /* 0x0000008400041202 */ /* 0x002fe20000000f00 */
[----:B----4-:R-:W3:Y:S01]  /*00d0*/  @P1 LDG.E.64 R2, desc[UR8][R2.64] ;  /* 0x0000000802021981 */ /* 0x010ee2000c1e1b00 */
[----:B--2---:R-:W-:Y:S01]  /*00e0*/  @P1 IMAD.MOV.U32 R5, RZ, RZ, R133 ;  /* 0x000000ffff051224 */ /* 0x004fe200078e0085 */
[----:B------:R-:W1:Y:S01]  /*00f0*/  S2UR UR16, SR_CTAID.X ;  /* 0x00000000001079c3 */ /* 0x000e620000002500 */
[----:B0-----:R-:W-:-:S03]  /*0100*/  ISETP.NE.U32.AND P0, PT, RZ, UR4, PT ;  /* 0x00000004ff007c0c */ /* 0x001fc6000bf05070 */
[----:B------:R-:W2:Y:S01]  /*0110*/  @P1 LDG.E.64 R8, desc[UR8][R4.64] ;  /* 0x0000000804081981 */ /* 0x000ea2000c1e1b00 */
[----:B------:R-:W1:Y:S01]  /*0120*/  LDCU UR4, c[0x0][0x384] ;  /* 0x00007080ff0477ac */ /* 0x000e620008000800 */
[----:B------:R-:W-:Y:S01]  /*0130*/  ISETP.NE.AND.EX P0, PT, RZ, UR5, PT, P0 ;  /* 0x00000005ff007c0c */ /* 0x000fe2000bf05300 */
[C---:B------:R-:W-:Y:S01]  /*0140*/  IMAD.WIDE.U32 R10, R91.reuse, 0x10, R10 ;  /* 0x000000105b0a7825 */ /* 0x040fe200078e000a */
[----:B------:R-:W2:Y:S04]  /*0150*/  @P1 LDC R15, c[0x0][0x460] ;  /* 0x00011800ff0f1b82 */ /* 0x000ea80000000800 */
[----:B------:R0:W5:Y:S04]  /*0160*/  LDG.E.128 R80, desc[UR8][R10.64] ;  /* 0x000000080a507981 */ /* 0x000168000c1e1d00 */
[----:B------:R0:W5:Y:S03]  /*0170*/  LDG.E.128 R76, desc[UR8][R10.64+0x800] ;  /* 0x000800080a4c7981 */ /* 0x000166000c1e1d00 */
[----:B------:R-:W4:Y:S01]  /*0180*/  @P0 LDC.64 R12, c[0x0][0x438] ;  /* 0x00010e00ff0c0b82 */ /* 0x000f220000000a00 */
[----:B------:R0:W5:Y:S04]  /*0190*/  LDG.E.128 R72, desc[UR8][R10.64+0x1000] ;  /* 0x001000080a487981 */ /* 0x000168000c1e1d00 */
[----:B------:R0:W5:Y:S04]  /*01a0*/  LDG.E.128 R4, desc[UR8][R10.64+0x1800] ;  /* 0x001800080a047981 */ /* 0x000168000c1e1d00 */
[----:B------:R0:W5:Y:S01]  /*01b0*/  LDG.E.128 R24, desc[UR8][R10.64+0x2000] ;  /* 0x002000080a187981 */ /* 0x000162000c1e1d00 */
[----:B----4-:R-:W-:-:S05]  /*01c0*/  @P0 IMAD.WIDE.U32 R12, R91, 0x10, R12 ;  /* 0x000000105b0c0825 */ /* 0x010fca00078e000c */
[----:B------:R0:W5:Y:S04]  /*01d0*/  @P0 LDG.E.128 R48, desc[UR8][R12.64] ;  /* 0x000000080c300981 */ /* 0x000168000c1e1d00 */
[----:B------:R0:W5:Y:S04]  /*01e0*/  @P0 LDG.E.128 R44, desc[UR8][R12.64+0x800] ;  /* 0x000800080c2c0981 */ /* 0x000168000c1e1d00 */
[----:B------:R0:W5:Y:S04]  /*01f0*/  @P0 LDG.E.128 R40, desc[UR8][R12.64+0x1000] ;  /* 0x001000080c280981 */ /* 0x000168000c1e1d00 */
[----:B------:R0:W5:Y:S04]  /*0200*/  @P0 LDG.E.128 R36, desc[UR8][R12.64+0x1800] ;  /* 0x001800080c240981 */ /* 0x000168000c1e1d00 */
[----:B------:R0:W5:Y:S01]  /*0210*/  @P0 LDG.E.128 R32, desc[UR8][R12.64+0x2000] ;  /* 0x002000080c200981 */ /* 0x000162000c1e1d00 */
[----:B------:R-:W4:Y:S01]  /*0220*/  LDC R0, c[0x0][0x360] ;  /* 0x0000d800ff007b82 */ /* 0x000f220000000800 */
[----:B-1----:R-:W-:-:S06]  /*0230*/  UISETP.GE.AND UP0, UPT, UR16, UR4, UPT ;  /* 0x000000041000728c */ /* 0x002fcc000bf06270 */
[----:B------:R-:W-:Y:S01]  /*0240*/  PLOP3.LUT P3, PT, PT, PT, UP0, 0x80, 0x8 ;  /* 0x000000000008781c */ /* 0x000fe20003f6f008 */
[----:B----4-:R-:W-:Y:S01]  /*0250*/  IMAD R91, R0, UR16, R91 ;  /* 0x00000010005b7c24 */ /* 0x010fe2000f8e025b */
[----:B---3--:R-:W-:Y:S02]  /*0260*/  @P1 R2UR UR10, R2 ;  /* 0x00000000020a12ca */ /* 0x008fe400000e0000 */
[----:B------:R-:W-:Y:S02]  /*0270*/  @P1 R2UR UR11, R3 ;  /* 0x00000000030b12ca */ /* 0x000fe400000e0000 */
[----:B--2---:R-:W-:-:S05]  /*0280*/  @P1 IADD3 R132, P2, PT, R8, R15, RZ ;  /* 0x0000000f08841210 */ /* 0x004fca0007f5e0ff */
[----:B------:R-:W-:Y:S02]  /*0290*/  @P1 IMAD.X R133, RZ, RZ, R9, P2 ;  /* 0x000000ffff851224 */ /* 0x000fe400010e0609 */
[----:B0-----:R-:W-:Y:S06]  /*02a0*/  @P3 EXIT ;  /* 0x000000000000394d */ /* 0x001fec0003800000 */
[--C-:B------:R-:W-:Y:S01]  /*02b0*/  SHF.R.U64 R90, R132, 0x2, R133.reuse ;  /* 0x00000002845a7819 */ /* 0x100fe20000001285 */
[----:B------:R-:W-:Y:S01]  /*02c0*/  IMAD.HI.U32 R0, R91, -0x326172a9, RZ ;  /* 0xcd9e8d575b007827 */ /* 0x000fe200078e00ff */
[----:B------:R-:W-:Y:S01]  /*02d0*/  SHF.R.U32.HI R89, RZ, 0x2, R133 ;  /* 0x00000002ff597819 */ /* 0x000fe20000011685 */
[----:B------:R-:W-:Y:S01]  /*02e0*/  UIADD3 UR21, UPT, UPT, UR10, -0x61c88647, URZ ;  /* 0x9e3779b90a157890 */ /* 0x000fe2000fffe0ff */
[-C--:B-----5:R-:W-:Y:S01]  /*02f0*/  @P0 MOV R86, R80.reuse ;  /* 0x0000005000560202 */ /* 0x0a0fe20000000f00 */
[C---:B------:R-:W-:Y:S01]  /*0300*/  IMAD.HI.U32 R2, R90.reuse, -0x2daee0ad, RZ ;  /* 0xd2511f535a027827 */ /* 0x040fe200078e00ff */
[----:B------:R-:W-:Y:S01]  /*0310*/  LOP3.LUT R0, R89, UR10, R0, 0x96, !PT ;  /* 0x0000000a59007c12 */ /* 0x000fe2000f8e9600 */
[----:B------:R-:W-:Y:S01]  /*0320*/  UIADD3 UR22, UPT, UPT, UR11, -0x4498517b, URZ ;  /* 0xbb67ae850b167890 */ /* 0x000fe2000fffe0ff */
[----:B------:R-:W-:Y:S01]  /*0330*/  @!P0 MOV R86, R80 ;  /* 0x0000005000568202 */ /* 0x000fe20000000f00 */
[----:B------:R-:W-:Y:S01]  /*0340*/  IMAD R10, R90, -0x2daee0ad, RZ ;  /* 0xd2511f535a0a7824 */ /* 0x000fe200078e02ff */
[----:B------:R-:W-:Y:S01]  /*0350*/  LOP3.LUT R2, R2, UR11, RZ, 0x3c, !PT ;  /* 0x0000000b02027c12 */ /* 0x000fe2000f8e3cff */
[----:B------:R-:W-:Y:S01]  /*0360*/  IMAD.HI.U32 R9, R0, -0x2daee0ad, RZ ;  /* 0xd2511f5300097827 */ /* 0x000fe200078e00ff */
[----:B------:R-:W-:Y:S01]  /*0370*/  UIADD3 UR23, UPT, UPT, UR10, 0x3c6ef372, URZ ;  /* 0x3c6ef3720a177890 */ /* 0x000fe2000fffe0ff */
[----:B------:R-:W-:Y:S01]  /*0380*/  @!P0 CS2R R50, SRZ ;  /* 0x0000000000328805 */ /* 0x000fe2000001ff00 */
[----:B------:R-:W-:Y:S01]  /*0390*/  UIADD3 UR24, UPT, UPT, UR11, 0x76cf5d0a, URZ ;  /* 0x76cf5d0a0b187890 */ /* 0x000fe2000fffe0ff */
[----:B------:R-:W-:Y:S01]  /*03a0*/  IMAD R8, R91, -0x326172a9, RZ ;  /* 0xcd9e8d575b087824 */ /* 0x000fe200078e02ff */
[----:B------:R-:W-:Y:S01]  /*03b0*/  LOP3.LUT R9, R10, UR22, R9, 0x96, !PT ;  /* 0x000000160a097c12 */ /* 0x000fe2000f8e9609 */
[C---:B------:R-:W-:Y:S01]  /*03c0*/  IMAD.HI.U32 R3, R2.reuse, -0x326172a9, RZ ;  /* 0xcd9e8d5702037827 */ /* 0x040fe200078e00ff */
[----:B------:R-:W-:Y:S01]  /*03d0*/  UIADD3 UR25, UPT, UPT, UR10, -0x255992d5, URZ ;  /* 0xdaa66d2b0a197890 */ /* 0x000fe2000fffe0ff */
[----:B------:R-:W-:Y:S01]  /*03e0*/  @!P0 CS2R R48, SRZ ;  /* 0x0000000000308805 */ /* 0x000fe2000001ff00 */
[----:B------:R-:W-:Y:S01]  /*03f0*/  UIADD3 UR26, UPT, UPT, UR11, 0x32370b8f, URZ ;  /* 0x32370b8f0b1a7890 */ /* 0x000fe2000fffe0ff */
[----:B------:R-:W-:Y:S01]  /*0400*/  IMAD R11, R2, -0x326172a9, RZ ;  /* 0xcd9e8d57020b7824 */ /* 0x000fe200078e02ff */
[----:B------:R-:W-:Y:S01]  /*0410*/  LOP3.LUT R3, R8, UR21, R3, 0x96, !PT ;  /* 0x0000001508037c12 */ /* 0x000fe2000f8e9603 */
[----:B------:R-:W-:Y:S01]  /*0420*/  IMAD R13, R0, -0x2daee0ad, RZ ;  /* 0xd2511f53000d7824 */ /* 0x000fe200078e02ff */
[----:B------:R-:W-:Y:S01]  /*0430*/  UIADD3 UR27, UPT, UPT, UR10, 0x78dde6e4, URZ ;  /* 0x78dde6e40a1b7890 */ /* 0x000fe2000fffe0ff */
[----:B------:R-:W-:Y:S01]  /*0440*/  IMAD.HI.U32 R2, R9, -0x326172a9, RZ ;  /* 0xcd9e8d5709027827 */ /* 0x000fe200078e00ff */
[----:B------:R-:W-:Y:S01]  /*0450*/  UIADD3 UR28, UPT, UPT, UR11, -0x126145ec, URZ ;  /* 0xed9eba140b1c7890 */ /* 0x000fe2000fffe0ff */
[----:B------:R-:W-:Y:S01]  /*0460*/  @!P0 CS2R R46, SRZ ;  /* 0x00000000002e8805 */ /* 0x000fe2000001ff00 */
[----:B------:R-:W-:Y:S01]  /*0470*/  UIADD3 UR29, UPT, UPT, UR10, 0x1715609d, URZ ;  /* 0x1715609d0a1d7890 */ /* 0x000fe2000fffe0ff */
[----:B------:R-:W-:Y:S01]  /*0480*/  IMAD.HI.U32 R0, R3, -0x2daee0ad, RZ ;  /* 0xd2511f5303007827 */ /* 0x000fe200078e00ff */
[----:B------:R-:W-:Y:S01]  /*0490*/  LOP3.LUT R2, R11, UR23, R2, 0x96, !PT ;  /* 0x000000170b027c12 */ /* 0x000fe2000f8e9602 */
[----:B------:R-:W-:Y:S01]  /*04a0*/  UIADD3 UR30, UPT, UPT, UR11, -0x56f99767, URZ ;  /* 0xa90668990b1e7890 */ /* 0x000fe2000fffe0ff */
[----:B------:R-:W-:Y:S01]  /*04b0*/  @!P0 CS2R R44, SRZ ;  /* 0x00000000002c8805 */ /* 0x000fe2000001ff00 */
[----:B------:R-:W-:Y:S01]  /*04c0*/  IMAD R11, R3, -0x2daee0ad, RZ ;  /* 0xd2511f53030b7824 */ /* 0x000fe200078e02ff */
[----:B------:R-:W-:Y:S01]  /*04d0*/  LOP3.LUT R0, R13, UR24, R0, 0x96, !PT ;  /* 0x000000180d007c12 */ /* 0x000fe2000f8e9600 */
[----:B------:R-:W-:Y:S01]  /*04e0*/  IMAD.HI.U32 R10, R2, -0x2daee0ad, RZ ;  /* 0xd2511f53020a7827 */ /* 0x000fe200078e00ff */
[----:B------:R-:W-:Y:S01]  /*04f0*/  UIADD3 UR31, UPT, UPT, UR10, -0x4ab325aa, URZ ;  /* 0xb54cda560a1f7890 */ /* 0x000fe2000fffe0ff */
[----:B------:R-:W-:Y:S01]  /*0500*/  @!P0 CS2R R42, SRZ ;  /* 0x00000000002a8805 */ /* 0x000fe2000001ff00 */
[----:B------:R-:W-:Y:S01]  /*0510*/  UIADD3 UR32, UPT, UPT, UR11, 0x646e171e, URZ ;  /* 0x646e171e0b207890 */ /* 0x000fe2000fffe0ff */
[----:B------:R-:W-:Y:S01]  /*0520*/  IMAD R8, R9, -0x326172a9, RZ ;  /* 0xcd9e8d5709087824 */ /* 0x000fe200078e02ff */
[----:B------:R-:W-:Y:S01]  /*0530*/  LOP3.LUT R10, R11, UR26, R10, 0x96, !PT ;  /* 0x0000001a0b0a7c12 */ /* 0x000fe2000f8e960a */
[C---:B------:R-:W-:Y:S01]  /*0540*/  IMAD.HI.U32 R3, R0.reuse, -0x326172a9, RZ ;  /* 0xcd9e8d5700037827 */ /* 0x040fe200078e00ff */
[----:B------:R-:W-:Y:S01]  /*0550*/  UIADD3 UR33, UPT, UPT, UR10, 0x5384540f, URZ ;  /* 0x5384540f0a217890 */ /* 0x000fe2000fffe0ff */
[----:B------:R-:W-:Y:S01]  /*0560*/  @!P0 CS2R R40, SRZ ;  /* 0x0000000000288805 */ /* 0x000fe2000001ff00 */
[----:B------:R-:W-:Y:S01]  /*0570*/  UIADD3 UR34, UPT, UPT, UR11, 0x1fd5c5a3, URZ ;  /* 0x1fd5c5a30b227890 */ /* 0x000fe2000fffe0ff */
[----:B------:R-:W-:Y:S01]  /*0580*/  IMAD R9, R0, -0x326172a9, RZ ;  /* 0xcd9e8d5700097824 */ /* 0x000fe200078e02ff */
[----:B------:R-:W-:Y:S01]  /*0590*/  LOP3.LUT R3, R8, UR25, R3, 0x96, !PT ;  /* 0x0000001908037c12 */ /* 0x000fe2000f8e9603 */
[----:B------:R-:W-:Y:S01]  /*05a0*/  IMAD R11, R2, -0x2daee0ad, RZ ;  /* 0xd2511f53020b7824 */ /* 0x000fe200078e02ff */
[----:B------:R-:W0:Y:S01]  /*05b0*/  LDCU.64 UR4, c[0x0][0x3e0] ;  /* 0x00007c00ff0477ac */ /* 0x000e220008000a00 */
[----:B------:R-:W-:Y:S01]  /*05c0*/  IMAD.HI.U32 R0, R10, -0x326172a9, RZ ;  /* 0xcd9e8d570a007827 */ /* 0x000fe200078e00ff */
[----:B------:R-:W-:-:S02]  /*05d0*/  @P0 MOV R30, R24 ;  /* 0x00000018001e0202 */ /* 0x000fc40000000f00 */
[----:B------:R-:W-:Y:S01]  /*05e0*/  @!P0 CS2R R38, SRZ ;  /* 0x0000000000268805 */ /* 0x000fe2000001ff00 */
[----:B------:R-:W-:Y:S01]  /*05f0*/  UIADD3 UR35, UPT, UPT, UR10, -0xe443238, URZ ;  /* 0xf1bbcdc80a237890 */ /* 0x000fe2000fffe0ff */
[----:B------:R-:W-:Y:S01]  /*0600*/  IMAD.HI.U32 R2, R3, -0x2daee0ad, RZ ;  /* 0xd2511f5303027827 */ /* 0x000fe200078e00ff */
[----:B------:R-:W-:Y:S01]  /*0610*/  LOP3.LUT R0, R9, UR27, R0, 0x96, !PT ;  /* 0x0000001b09007c12 */ /* 0x000fe2000f8e9600 */
[----:B------:R-:W-:Y:S01]  /*0620*/  UIADD3 UR36, UPT, UPT, UR11, -0x24c28bd8, URZ ;  /* 0xdb3d74280b247890 */ /* 0x000fe2000fffe0ff */
[----:B------:R-:W-:Y:S01]  /*0630*/  @!P0 MOV R30, R24 ;  /* 0x00000018001e8202 */ /* 0x000fe20000000f00 */
[----:B------:R-:W-:Y:S01]  /*0640*/  IMAD R9, R3, -0x2daee0ad, RZ ;  /* 0xd2511f5303097824 */ /* 0x000fe200078e02ff */
[----:B------:R-:W-:Y:S01]  /*0650*/  LOP3.LUT R2, R11, UR28, R2, 0x96, !PT ;  /* 0x0000001c0b027c12 */ /* 0x000fe2000f8e9602 */
[----:B------:R-:W-:Y:S01]  /*0660*/  IMAD.HI.U32 R8, R0, -0x2daee0ad, RZ ;  /* 0xd2511f5300087827 */ /* 0x000fe200078e00ff */
[----:B------:R-:W-:Y:S01]  /*0670*/  UIADD3 UR37, UPT, UPT, UR10, -0x700cb87f, URZ ;  /* 0x8ff347810a257890 */ /* 0x000fe2000fffe0ff */
[----:B------:R-:W-:Y:S01]  /*0680*/  LOP3.LUT R132, R132, 0x3, RZ, 0xc0, !PT ;  /* 0x0000000384847812 */ /* 0x000fe200078ec0ff */
[----:B------:R-:W-:Y:S01]  /*0690*/  UIADD3 UR38, UPT, UPT, UR11, -0x695add53, URZ ;  /* 0x96a522ad0b267890 */ /* 0x000fe2000fffe0ff */
[----:B------:R-:W-:Y:S01]  /*06a0*/  IMAD R10, R10, -0x326172a9, RZ ;  /* 0xcd9e8d570a0a7824 */ /* 0x000fe200078e02ff */
[----:B------:R-:W-:Y:S01]  /*06b0*/  LOP3.LUT R8, R9, UR30, R8, 0x96, !PT ;  /* 0x0000001e09087c12 */ /* 0x000fe2000f8e9608 */
[----:B------:R-:W-:Y:S01]  /*06c0*/  IMAD.HI.U32 R3, R2, -0x326172a9, RZ ;  /* 0xcd9e8d5702037827 */ /* 0x000fe200078e00ff */
[----:B0-----:R-:W-:Y:S01]  /*06d0*/  UISETP.NE.U32.AND UP0, UPT, UR4, URZ, UPT ;  /* 0x000000ff0400728c */ /* 0x001fe2000bf05070 */
[----:B------:R-:W-:-:S02]  /*06e0*/  PRMT R22, R86, 0x7632, R22 ;  /* 0x0000763256167816 */ /* 0x000fc40000000016 */
[----:B------:R-:W-:Y:S01]  /*06f0*/  @!P0 CS2R R36, SRZ ;  /* 0x0000000000248805 */ /* 0x000fe2000001ff00 */
[----:B------:R-:W-:Y:S01]  /*0700*/  IMAD R9, R2, -0x326172a9, RZ ;  /* 0xcd9e8d5702097824 */ /* 0x000fe200078e02ff */
[----:B------:R-:W-:Y:S01]  /*0710*/  LOP3.LUT R3, R10, UR29, R3, 0x96, !PT ;  /* 0x0000001d0a037c12 */ /* 0x000fe2000f8e9603 */
[----:B------:R-:W-:Y:S01]  /*0720*/  IMAD R11, R0, -0x2daee0ad, RZ ;  /* 0xd2511f53000b7824 */ /* 0x000fe200078e02ff */
[----:B------:R-:W-:Y:S01]  /*0730*/  PRMT R21, R79, 0x7632, R21 ;  /* 0x000076324f157816 */ /* 0x000fe20000000015 */
[----:B------:R-:W-:Y:S01]  /*0740*/  IMAD.HI.U32 R2, R8, -0x326172a9, RZ ;  /* 0xcd9e8d5708027827 */ /* 0x000fe200078e00ff */
[----:B------:R-:W-:Y:S02]  /*0750*/  PRMT R17, R75, 0x7632, R17 ;  /* 0x000076324b117816 */ /* 0x000fe40000000011 */
[----:B------:R-:W-:Y:S02]  /*0760*/  @!P0 CS2R R34, SRZ ;  /* 0x0000000000228805 */ /* 0x000fe4000001ff00 */
[----:B------:R-:W-:Y:S01]  /*0770*/  @!P0 CS2R R32, SRZ ;  /* 0x0000000000208805 */ /* 0x000fe2000001ff00 */
[----:B------:R-:W-:Y:S01]  /*0780*/  IMAD.HI.U32 R0, R3, -0x2daee0ad, RZ ;  /* 0xd2511f5303007827 */ /* 0x000fe200078e00ff */
[----:B------:R-:W-:Y:S01]  /*0790*/  LOP3.LUT R2, R9, UR31, R2, 0x96, !PT ;  /* 0x0000001f09027c12 */ /* 0x000fe2000f8e9602 */
[----:B------:R-:W-:Y:S01]  /*07a0*/  UISETP.NE.AND.EX UP0, UPT, UR5, URZ, UPT, UP0 ;  /* 0x000000ff0500728c */ /* 0x000fe2000bf05300 */
[----:B------:R-:W-:Y:S01]  /*07b0*/  PRMT R12, R50, 0x7632, R12 ;  /* 0x00007632320c7816 */ /* 0x000fe2000000000c */
[----:B------:R-:W-:Y:S01]  /*07c0*/  IMAD R10, R3, -0x2daee0ad, RZ ;  /* 0xd2511f53030a7824 */ /* 0x000fe200078e02ff */
[----:B------:R-:W-:Y:S01]  /*07d0*/  LOP3.LUT R0, R11, UR32, R0, 0x96, !PT ;  /* 0x000000200b007c12 */ /* 0x000fe2000f8e9600 */
[----:B------:R-:W-:Y:S01]  /*07e0*/  IMAD.HI.U32 R9, R2, -0x2daee0ad, RZ ;  /* 0xd2511f5302097827 */ /* 0x000fe200078e00ff */
[----:B------:R-:W-:Y:S01]  /*07f0*/  UPLOP3.LUT UP2, UPT, UPT, UPT, UPT, 0x40, 0x4 ;  /* 0x000000000004789c */ /* 0x000fe20003f4e870 */
[----:B------:R-:W0:Y:S02]  /*0800*/  LDCU UR6, c[0x0][0x404] ;  /* 0x00008080ff0677ac */ /* 0x000e240008000800 */
[----:B------:R-:W-:Y:S01]  /*0810*/  IMAD R8, R8, -0x326172a9, RZ ;  /* 0xcd9e8d5708087824 */ /* 0x000fe200078e02ff */
[----:B------:R-:W-:Y:S01]  /*0820*/  LOP3.LUT R9, R10, UR34, R9, 0x96, !PT ;  /* 0x000000220a097c12 */ /* 0x000fe2000f8e9609 */
[----:B------:R-:W-:Y:S01]  /*0830*/  IMAD.HI.U32 R3, R0, -0x326172a9, RZ ;  /* 0xcd9e8d5700037827 */ /* 0x000fe200078e00ff */
[----:B------:R-:W-:Y:S01]  /*0840*/  PRMT R10, R48, 0x7632, R10 ;  /* 0x00007632300a7816 */ /* 0x000fe2000000000a */
[----:B------:R-:W1:Y:S02]  /*0850*/  LDCU UR7, c[0x0][0x408] ;  /* 0x00008100ff0777ac */ /* 0x000e640008000800 */
[----:B------:R-:W-:Y:S01]  /*0860*/  IMAD R11, R0, -0x326172a9, RZ ;  /* 0xcd9e8d57000b7824 */ /* 0x000fe200078e02ff */
[----:B------:R-:W-:Y:S01]  /*0870*/  LOP3.LUT R3, R8, UR33, R3, 0x96, !PT ;  /* 0x0000002108037c12 */ /* 0x000fe2000f8e9603 */
[----:B------:R-:W-:Y:S01]  /*0880*/  IMAD R13, R2, -0x2daee0ad, RZ ;  /* 0xd2511f53020d7824 */ /* 0x000fe200078e02ff */
[----:B------:R-:W-:Y:S01]  /*0890*/  PRMT R8, R46, 0x7632, R8 ;  /* 0x000076322e087816 */ /* 0x000fe20000000008 */
[----:B------:R-:W-:Y:S01]  /*08a0*/  IMAD.HI.U32 R0, R9, -0x326172a9, RZ ;  /* 0xcd9e8d5709007827 */ /* 0x000fe200078e00ff */
[----:B------:R-:W2:Y:S03]  /*08b0*/  LDCU UR18, c[0x0][0x388] ;  /* 0x00007100ff1277ac */ /* 0x000ea60008000800 */
[----:B------:R-:W-:Y:S01]  /*08c0*/  IMAD.HI.U32 R2, R3, -0x2daee0ad, RZ ;  /* 0xd2511f5303027827 */ /* 0x000fe200078e00ff */
[----:B------:R-:W-:Y:S01]  /*08d0*/  LOP3.LUT R0, R11, UR35, R0, 0x96, !PT ;  /* 0x000000230b007c12 */ /* 0x000fe2000f8e9600 */
[----:B------:R-:W3:Y:S01]  /*08e0*/  LDCU.U8 UR19, c[0x0][0x410] ;  /* 0x00008200ff1377ac */ /* 0x000ee20008000000 */
[----:B------:R-:W-:Y:S01]  /*08f0*/  PRMT R11, R49, 0x7632, R11 ;  /* 0x00007632310b7816 */ /* 0x000fe2000000000b */
[----:B------:R-:W-:Y:S01]  /*0900*/  @P0 IMAD.MOV.U32 R85, RZ, RZ, R81 ;  /* 0x000000ffff550224 */ /* 0x000fe200078e0051 */
[----:B------:R-:W-:Y:S01]  /*0910*/  LOP3.LUT R52, R13, UR36, R2, 0x96, !PT ;  /* 0x000000240d347c12 */ /* 0x000fe2000f8e9602 */
[--C-:B------:R-:W-:Y:S01]  /*0920*/  @P0 IMAD.MOV.U32 R84, RZ, RZ, R82.reuse ;  /* 0x000000ffff540224 */ /* 0x100fe200078e0052 */
[----:B------:R-:W-:Y:S01]  /*0930*/  PRMT R13, R51, 0x7632, R13 ;  /* 0x00007632330d7816 */ /* 0x000fe2000000000d */
[----:B------:R-:W-:Y:S01]  /*0940*/  @!P0 IMAD.MOV.U32 R85, RZ, RZ, R81 ;  /* 0x000000ffff558224 */ /* 0x000fe200078e0051 */
[----:B------:R-:W4:Y:S01]  /*0950*/  LDCU UR20, c[0x0][0x400] ;  /* 0x00008000ff1477ac */ /* 0x000f220008000800 */
[----:B------:R-:W-:Y:S01]  /*0960*/  @!P0 IMAD.MOV.U32 R84, RZ, RZ, R82 ;  /* 0x000000ffff548224 */ /* 0x000fe200078e0052 */
[-C--:B------:R-:W-:Y:S01]  /*0970*/  @P0 MOV R82, R76.reuse ;  /* 0x0000004c00520202 */ /* 0x080fe20000000f00 */
[--C-:B------:R-:W-:Y:S01]  /*0980*/  @P0 IMAD.MOV.U32 R81, RZ, RZ, R77.reuse ;  /* 0x000000ffff510224 */ /* 0x100fe200078e004d */
[----:B------:R-:W-:Y:S01]  /*0990*/  @!P0 MOV R82, R76 ;  /* 0x0000004c00528202 */ /* 0x000fe20000000f00 */
[----:B------:R-:W-:Y:S01]  /*09a0*/  @P0 IMAD.MOV.U32 R80, RZ, RZ, R78 ;  /* 0x000000ffff500224 */ /* 0x000fe200078e004e */
[----:B------:R-:W-:Y:S01]  /*09b0*/  PRMT R24, R84, 0x7632, R24 ;  /* 0x0000763254187816 */ /* 0x000fe20000000018 */
[----:B------:R-:W-:Y:S01]  /*09c0*/  @!P0 IMAD.MOV.U32 R81, RZ, RZ, R77 ;  /* 0x000000ffff518224 */ /* 0x000fe200078e004d */
[----:B------:R-:W-:Y:S01]  /*09d0*/  PRMT R23, R85, 0x7632, R23 ;  /* 0x0000763255177816 */ /* 0x000fe20000000017 */
[----:B------:R-:W-:Y:S01]  /*09e0*/  IMAD R2, R9, -0x326172a9, RZ ;  /* 0xcd9e8d5709027824 */ /* 0x000fe200078e02ff */
[----:B------:R-:W-:Y:S01]  /*09f0*/  PRMT R18, R82, 0x7632, R18 ;  /* 0x0000763252127816 */ /* 0x000fe20000000012 */
[----:B------:R-:W-:Y:S01]  /*0a00*/  IMAD R3, R3, -0x2daee0ad, RZ ;  /* 0xd2511f5303037824 */ /* 0x000fe200078e02ff */
[----:B------:R-:W-:Y:S01]  /*0a10*/  PRMT R19, R81, 0x7632, R19 ;  /* 0x0000763251137816 */ /* 0x000fe20000000013 */
[----:B------:R-:W-:Y:S01]  /*0a20*/  IMAD.HI.U32 R88, R0, -0x2daee0ad, RZ ;  /* 0xd2511f5300587827 */ /* 0x000fe200078e00ff */
[----:B------:R-:W-:Y:S01]  /*0a30*/  PRMT R9, R47, 0x7632, R9 ;  /* 0x000076322f097816 */ /* 0x000fe20000000009 */
[----:B------:R-:W0:Y:S02]  /*0a40*/  LDCU.64 UR12, c[0x0][0x3a0] ;  /* 0x00007400ff0c77ac */ /* 0x000e240008000a00 */
[----:B------:R-:W-:Y:S01]  /*0a50*/  IMAD.HI.U32 R87, R52, -0x326172a9, RZ ;  /* 0xcd9e8d5734577827 */ /* 0x000fe200078e00ff */
[----:B------:R-:W-:Y:S01]  /*0a60*/  LOP3.LUT R88, R3, UR38, R88, 0x96, !PT ;  /* 0x0000002603587c12 */ /* 0x000fe2000f8e9658 */
[----:B------:R-:W0:Y:S01]  /*0a70*/  LDCU.64 UR14, c[0x0][0x380] ;  /* 0x00007000ff0e77ac */ /* 0x000e220008000a00 */
[----:B------:R-:W-:Y:S01]  /*0a80*/  PRMT R3, R41, 0x7632, R3 ;  /* 0x0000763229037816 */ /* 0x000fe20000000003 */
[----:B------:R-:W-:Y:S01]  /*0a90*/  @!P0 IMAD.MOV.U32 R80, RZ, RZ, R78 ;  /* 0x000000ffff508224 */ /* 0x000fe200078e004e */
[-C--:B------:R-:W-:Y:S01]  /*0aa0*/  @P0 MOV R78, R72.reuse ;  /* 0x00000048004e0202 */ /* 0x080fe20000000f00 */
[----:B------:R-:W-:Y:S01]  /*0ab0*/  @P0 IMAD.MOV.U32 R77, RZ, RZ, R73 ;  /* 0x000000ffff4d0224 */ /* 0x000fe200078e0049 */
[----:B------:R-:W-:Y:S01]  /*0ac0*/  @!P0 MOV R78, R72 ;  /* 0x00000048004e8202 */ /* 0x000fe20000000f00 */
[----:B------:R-:W-:Y:S01]  /*0ad0*/  @P0 IMAD.MOV.U32 R76, RZ, RZ, R74 ;  /* 0x000000ffff4c0224 */ /* 0x000fe200078e004a */
[----:B------:R-:W-:Y:S01]  /*0ae0*/  LOP3.LUT R87, R2, UR37, R87, 0x96, !PT ;  /* 0x0000002502577c12 */ /* 0x000fe2000f8e9657 */
[----:B------:R-:W-:Y:S01]  /*0af0*/  @!P0 IMAD.MOV.U32 R77, RZ, RZ, R73 ;  /* 0x000000ffff4d8224 */ /* 0x000fe200078e0049 */
[----:B------:R-:W-:Y:S01]  /*0b00*/  PRMT R20, R80, 0x7632, R20 ;  /* 0x0000763250147816 */ /* 0x000fe20000000014 */
[----:B------:R-:W-:Y:S01]  /*0b10*/  @!P0 IMAD.MOV.U32 R76, RZ, RZ, R74 ;  /* 0x000000ffff4c8224 */ /* 0x000fe200078e004a */
[----:B------:R-:W-:Y:S01]  /*0b20*/  @P0 MOV R74, R4 ;  /* 0x00000004004a0202 */ /* 0x000fe20000000f00 */
[----:B------:R-:W-:Y:S01]  /*0b30*/  @P0 IMAD.MOV.U32 R73, RZ, RZ, R5 ;  /* 0x000000ffff490224 */ /* 0x000fe200078e0005 */
[----:B------:R-:W-:Y:S01]  /*0b40*/  @!P0 MOV R73, R5 ;  /* 0x0000000500498202 */ /* 0x000fe20000000f00 */
[----:B------:R-:W-:Y:S01]  /*0b50*/  @P0 IMAD.MOV.U32 R72, RZ, RZ, R6 ;  /* 0x000000ffff480224 */ /* 0x000fe200078e0006 */
[----:B------:R-:W-:Y:S01]  /*0b60*/  PRMT R16, R76, 0x7632, R16 ;  /* 0x000076324c107816 */ /* 0x000fe20000000010 */
[----:B------:R-:W-:Y:S01]  /*0b70*/  @P0 IMAD.MOV.U32 R31, RZ, RZ, R7 ;  /* 0x000000ffff1f0224 */ /* 0x000fe200078e0007 */
[----:B------:R-:W-:Y:S01]  /*0b80*/  PRMT R15, R77, 0x7632, R15 ;  /* 0x000076324d0f7816 */ /* 0x000fe2000000000f */
[--C-:B------:R-:W-:Y:S01]  /*0b90*/  @P0 IMAD.MOV.U32 R29, RZ, RZ, R25.reuse ;  /* 0x000000ffff1d0224 */ /* 0x100fe200078e0019 */
[----:B------:R-:W-:Y:S01]  /*0ba0*/  @!P0 MOV R29, R25 ;  /* 0x00000019001d8202 */ /* 0x000fe20000000f00 */
[----:B------:R-:W-:Y:S01]  /*0bb0*/  @P0 IMAD.MOV.U32 R28, RZ, RZ, R26 ;  /* 0x000000ffff1c0224 */ /* 0x000fe200078e001a */
[----:B------:R-:W-:Y:S01]  /*0bc0*/  PRMT R25, R83, 0x7632, R25 ;  /* 0x0000763253197816 */ /* 0x000fe20000000019 */
[----:B------:R-:W-:Y:S01]  /*0bd0*/  @!P0 IMAD.MOV.U32 R74, RZ, RZ, R4 ;  /* 0x000000ffff4a8224 */ /* 0x000fe200078e0004 */
[----:B------:R-:W-:Y:S01]  /*0be0*/  PRMT R14, R78, 0x7632, R14 ;  /* 0x000076324e0e7816 */ /* 0x000fe2000000000e */
[--C-:B------:R-:W-:Y:S01]  /*0bf0*/  @!P0 IMAD.MOV.U32 R72, RZ, RZ, R6.reuse ;  /* 0x000000ffff488224 */ /* 0x100fe200078e0006 */
[----:B------:R-:W-:Y:S01]  /*0c00*/  PRMT R6, R44, 0x7632, R6 ;  /* 0x000076322c067816 */ /* 0x000fe20000000006 */
[--C-:B------:R-:W-:Y:S01]  /*0c10*/  @!P0 IMAD.MOV.U32 R31, RZ, RZ, R7.reuse ;  /* 0x000000ffff1f8224 */ /* 0x100fe200078e0007 */
[----:B------:R-:W-:Y:S01]  /*0c20*/  PRMT R7, R45, 0x7632, R7 ;  /* 0x000076322d077816 */ /* 0x000fe20000000007 */
[----:B------:R-:W-:Y:S01]  /*0c30*/  @!P0 IMAD.MOV.U32 R28, RZ, RZ, R26 ;  /* 0x000000ffff1c8224 */ /* 0x000fe200078e001a */
[----:B------:R-:W-:Y:S01]  /*0c40*/  PRMT R5, R43, 0x7632, R5 ;  /* 0x000076322b057816 */ /* 0x000fe20000000005 */
[----:B------:R-:W-:Y:S01]  /*0c50*/  IMAD R104, R0, -0x2daee0ad, RZ ;  /* 0xd2511f5300687824 */ /* 0x000fe200078e02ff */
[----:B------:R-:W-:Y:S01]  /*0c60*/  PRMT R4, R42, 0x7632, R4 ;  /* 0x000076322a047816 */ /* 0x000fe20000000004 */
[----:B------:R-:W-:Y:S01]  /*0c70*/  IMAD.MOV.U32 R26, RZ, RZ, RZ ;  /* 0x000000ffff1a7224 */ /* 0x000fe200078e00ff */
[----:B------:R-:W-:Y:S01]  /*0c80*/  PRMT R2, R40, 0x7632, R2 ;  /* 0x0000763228027816 */ /* 0x000fe20000000002 */
[----:B01234-:R-:W-:-:S07]  /*0c90*/  IMAD R0, R52, -0x326172a9, RZ ;  /* 0xcd9e8d5734007824 */ /* 0x01ffce00078e02ff */
.L_x_921:
[----:B0-----:R-:W0:Y:S01]  /*0ca0*/  @UP0 LDCU.64 UR4, c[0x0][0x3e0] ;  /* 0x00007c00ff0407ac */ /* 0x001e220008000a00 */
[----:B------:R-:W1:Y:S01]  /*0cb0*/  S2R R66, SR_TID.X ;  /* 0x0000000000427919 */ /* 0x000e620000002100 */
[----:B------:R-:W2:Y:S01]  /*0cc0*/  LDC.64 R64, c[0x0][0x390] ;  /* 0x0000e400ff407b82 */ /* 0x000ea20000000a00 */
[----:B------:R-:W-:Y:S01]  /*0cd0*/  PLOP3.LUT P0, PT, PT, PT, UP0, 0x80, 0x8 ;  /* 0x000000000008781c */ /* 0x000fe20003f0f008 */
[----:B0-----:R-:W-:-:S06]  /*0ce0*/  @UP0 UIMAD.WIDE UR4, UR16, 0x2, UR4 ;  /* 0x00000002100408a5 */ /* 0x001fcc000f8e0204 */
[----:B------:R-:W-:Y:S01]  /*0cf0*/  MOV R56, UR4 ;  /* 0x0000000400387c02 */ /* 0x000fe20008000f00 */
[----:B------:R-:W-:Y:S01]  /*0d00*/  UIMAD UR4, UR16, UR18, URZ ;  /* 0x00000012100472a4 */ /* 0x000fe2000f8e02ff */
[----:B------:R-:W-:-:S03]  /*0d10*/  IMAD.U32 R57, RZ, RZ, UR5 ;  /* 0x00000005ff397e24 */ /* 0x000fc6000f8e00ff */
[----:B------:R-:W-:Y:S02]  /*0d20*/  USHF.R.S32.HI UR5, URZ, 0x1f, UR4 ;  /* 0x0000001fff057899 */ /* 0x000fe40008011404 */
[----:B------:R-:W3:Y:S02]  /*0d30*/  @P0 LDG.E.U16 R56, desc[UR8][R56.64] ;  /* 0x0000000838380981 */ /* 0x000ee4000c1e1500 */
[----:B------:R-:W-:-:S06]  /*0d40*/  ULEA.HI UR5, UR5, UR4, URZ, 0x3 ;  /* 0x0000000405057291 */ /* 0x000fcc000f8f18ff */
[----:B------:R-:W-:-:S05]  /*0d50*/  IMAD.U32 R67, RZ, RZ, UR5 ;  /* 0x00000005ff437e24 */ /* 0x000fca000f8e00ff */
[----:B-1----:R-:W-:-:S05]  /*0d60*/  LEA.HI.SX32 R67, R67, R66, 0x1d ;  /* 0x0000004243437211 */ /* 0x002fca00078feaff */
[----:B--2---:R-:W-:-:S06]  /*0d70*/  IMAD.WIDE.U32 R52, R67, 0x10, R64 ;  /* 0x0000001043347825 */ /* 0x004fcc00078e0040 */
[----:B------:R-:W5:Y:S01]  /*0d80*/  LDG.E.128 R52, desc[UR8][R52.64] ;  /* 0x0000000834347981 */ /* 0x000f62000c1e1d00 */
[----:B------:R-:W-:Y:S01]  /*0d90*/  PLOP3.LUT P0, PT, PT, PT, UP0, 0x80, 0x8 ;  /* 0x000000000008781c */ /* 0x000fe20003f0f008 */
[----:B------:R-:W-:Y:S01]  /*0da0*/  UISETP.NE.U32.AND UP1, UPT, UR12, URZ, UPT ;  /* 0x000000ff0c00728c */ /* 0x000fe2000bf25070 */
[----:B------:R-:W-:Y:S01]  /*0db0*/  HFMA2 R92, -RZ, RZ, 0.1171875, 0 ;  /* 0x2f800000ff5c7431 */ /* 0x000fe200000001ff */
[----:B------:R-:W-:Y:S02]  /*0dc0*/  UMOV UR17, 0x3f800000 ;  /* 0x3f80000000117882 */ /* 0x000fe40000000000 */
[----:B------:R-:W-:-:S08]  /*0dd0*/  UISETP.NE.AND.EX UP1, UPT, UR13, URZ, UPT, UP1 ;  /* 0x000000ff0d00728c */ /* 0x000fd0000bf25310 */
[----:B---3--:R-:W-:-:S13]  /*0de0*/  @P0 R2UR UR4, R56 ;  /* 0x00000000380402ca */ /* 0x008fda00000e0000 */
[----:B------:R-:W-:Y:S01]  /*0df0*/  @UP0 USHF.L.U32 UR17, UR4, 0x10, URZ ;  /* 0x0000001004110899 */ /* 0x000fe200080006ff */
[----:B------:R-:W-:Y:S11]  /*0e00*/  BRA.U !UP1, `(.L_x_668) ;  /* 0x00000029090c7547 */ /* 0x000ff6000b800000 */
[----:B------:R-:W0:Y:S02]  /*0e10*/  LDC.64 R56, c[0x0][0x3a0] ;  /* 0x0000e800ff387b82 */ /* 0x000e240000000a00 */
[----:B0-----:R-:W-:-:S06]  /*0e20*/  IMAD.WIDE.U32 R56, R67, 0x10, R56 ;  /* 0x0000001043387825 */ /* 0x001fcc00078e0038 */
[----:B------:R-:W5:Y:S01]  /*0e30*/  LDG.E.128 R56, desc[UR8][R56.64] ;  /* 0x0000000838387981 */ /* 0x000f62000c1e1d00 */
[----:B------:R-:W-:Y:S01]  /*0e40*/  ISETP.NE.AND P0, PT, R132, 0x1, PT ;  /* 0x000000018400780c */ /* 0x000fe20003f05270 */
[----:B------:R-:W-:Y:S01]  /*0e50*/  IMAD.MOV.U32 R60, RZ, RZ, 0x2 ;  /* 0x00000002ff3c7424 */ /* 0x000fe200078e00ff */
[----:B------:R-:W-:Y:S01]  /*0e60*/  MOV R106, R104 ;  /* 0x00000068006a7202 */ /* 0x000fe20000000f00 */
[----:B------:R-:W-:-:S10]  /*0e70*/  IMAD.MOV.U32 R61, RZ, RZ, R0 ;  /* 0x000000ffff3d7224 */ /* 0x000fd400078e0000 */
[----:B------:R-:W-:Y:S05]  /*0e80*/  @!P0 BRA `(.L_x_669) ;  /* 0x0000000400108947 */ /* 0x000fea0003800000 */
[----:B------:R-:W-:-:S05]  /*0e90*/  IMAD.MOV.U32 R61, RZ, RZ, 0x2 ;  /* 0x00000002ff3d7424 */ /* 0x000fca00078e00ff */
[----:B------:R-:W-:-:S05]  /*0ea0*/  VIADDMNMX.U32 R60, R132, 0xfffffffe, R61, PT ;  /* 0xfffffffe843c7846 */ /* 0x000fca000380003d */
[----:B------:R-:W-:-:S04]  /*0eb0*/  IMAD.SHL.U32 R62, R60, 0x4, RZ ;  /* 0x000000043c3e7824 */ /* 0x000fc800078e00ff */
[----:B------:R-:W0:Y:S02]  /*0ec0*/  LDC R60, c[0x2][R62] ;  /* 0x008000003e3c7b82 */ /* 0x000e240000000800 */
[----:B0-----:R-:W-:-:S04]  /*0ed0*/  SHF.R.S32.HI R61, RZ, 0x1f, R60 ;  /* 0x0000001fff3d7819 */ /* 0x001fc8000001143c */
.L_x_33824:
[----:B------:R-:W-:Y:S05]  /*0ee0*/  BRX R60 -0xef0                                         (*"BRANCH_TARGETS .L_x_33825,.L_x_33826,.L_x_33827"*) ;  /* 0xfffffff03c447949 */ /* 0x000fea000383ffff */
.L_x_33827:
[----:B------:R-:W-:Y:S01]  /*0ef0*/  IADD3 R60, PT, PT, R132, 0x1, RZ ;  /* 0x00000001843c7810 */ /* 0x000fe20007ffe0ff */
[----:B------:R-:W-:Y:S02]  /*0f00*/  IMAD.MOV.U32 R106, RZ, RZ, R104 ;  /* 0x000000ffff6a7224 */ /* 0x000fe400078e0068 */
[----:B------:R-:W-:Y:S01]  /*0f10*/  IMAD.MOV.U32 R61, RZ, RZ, R87 ;  /* 0x000000ffff3d7224 */ /* 0x000fe200078e0057 */
[----:B------:R-:W-:Y:S06]  /*0f20*/  BRA `(.L_x_669) ;  /* 0x0000000000e87947 */ /* 0x000fec0003800000 */
.L_x_33825:
[----:B------:R-:W-:Y:S01]  /*0f30*/  MOV R106, R104 ;  /* 0x00000068006a7202 */ /* 0x000fe20000000f00 */
[----:B------:R-:W-:Y:S02]  /*0f40*/  IMAD.MOV.U32 R60, RZ, RZ, 0x3 ;  /* 0x00000003ff3c7424 */ /* 0x000fe400078e00ff */
[----:B------:R-:W-:Y:S01]  /*0f50*/  IMAD.MOV.U32 R61, RZ, RZ, R88 ;  /* 0x000000ffff3d7224 */ /* 0x000fe200078e0058 */
[----:B------:R-:W-:Y:S06]  /*0f60*/  BRA `(.L_x_669) ;  /* 0x0000000000d87947 */ /* 0x000fec0003800000 */
.L_x_33826:
[----:B------:R-:W-:-:S04]  /*0f70*/  IADD3 R90, PT, PT, R90, 0x1, RZ ;  /* 0x000000015a5a7810 */ /* 0x000fc80007ffe0ff */
        /* <DEDUP_REMOVED lines=11> */
.L_x_670:
        /* <DEDUP_REMOVED lines=36> */
[----:B------:R-:W-:-:S04]  /*1270*/  IMAD.WIDE.U32 R68, R68, -0x326172a9, RZ ;  /* 0xcd9e8d5744447825 */ /* 0x000fc800078e00ff */
[----:B------:R-:W-:Y:S01]  /*1280*/  IMAD.WIDE.U32 R106, R106, -0x2daee0ad, RZ ;  /* 0xd2511f536a6a7825 */ /* 0x000fe200078e00ff */
[----:B------:R-:W-:-:S03]  /*1290*/  LOP3.LUT R87, R62, UR37, R69, 0x96, !PT ;  /* 0x000000253e577c12 */ /* 0x000fc6000f8e9645 */
[----:B------:R-:W-:Y:S01]  /*12a0*/  IMAD.MOV.U32 R0, RZ, RZ, R68 ;  /* 0x000000ffff007224 */ /* 0x000fe200078e0044 */
[----:B------:R-:W-:Y:S01]  /*12b0*/  LOP3.LUT R88, R60, UR38, R107, 0x96, !PT ;  /* 0x000000263c587c12 */ /* 0x000fe2000f8e966b */
[----:B------:R-:W-:-:S07]  /*12c0*/  HFMA2 R60, -RZ, RZ, 0, 0 ;  /* 0x00000000ff3c7431 */ /* 0x000fce00000001ff */
.L_x_669:
[----:B------:R-:W-:Y:S01]  /*12d0*/  I2FP.F32.U32 R61, R61 ;  /* 0x0000003d003d7245 */ /* 0x000fe20000201000 */
[----:B-----5:R-:W-:Y:S01]  /*12e0*/  IMAD.U32 R62, R52, 0x10000, RZ ;  /* 0x00010000343e7824 */ /* 0x020fe200078e00ff */
[----:B------:R-:W-:Y:S01]  /*12f0*/  ISETP.NE.AND P1, PT, R60, 0x1, PT ;  /* 0x000000013c00780c */ /* 0x000fe20003f25270 */
[----:B------:R-:W-:Y:S01]  /*1300*/  UMOV UR5, UR7 ;  /* 0x0000000700057c82 */ /* 0x000fe20008000000 */
[----:B------:R-:W-:Y:S01]  /*1310*/  UMOV UR4, UR6 ;  /* 0x0000000600047c82 */ /* 0x000fe20008000000 */
[----:B------:R-:W-:Y:S01]  /*1320*/  FFMA.FTZ R61, R61, R92, 1.1641532182693481445e-10 ;  /* 0x2f0000003d3d7423 */ /* 0x000fe2000001005c */
[----:B------:R-:W-:Y:S01]  /*1330*/  FMUL.FTZ R62, R62, UR17 ;  /* 0x000000113e3e7c20 */ /* 0x000fe20008410000 */
[----:B------:R-:W-:-:S03]  /*1340*/  PRMT R52, R52, 0x7632, R52 ;  /* 0x0000763234347816 */ /* 0x000fc60000000034 */
[----:B------:R-:W-:Y:S01]  /*1350*/  FMUL.FTZ R62, R62, UR5 ;  /* 0x000000053e3e7c20 */ /* 0x000fe20008410000 */
[----:B------:R-:W-:Y:S01]  /*1360*/  FSETP.GTU.FTZ.AND P0, PT, R61, UR4, PT ;  /* 0x000000043d007c0b */ /* 0x000fe2000bf1c000 */
[C---:B------:R-:W-:Y:S01]  /*1370*/  IMAD.U32 R61, R56.reuse, 0x10000, RZ ;  /* 0x00010000383d7824 */ /* 0x040fe200078e00ff */
[----:B------:R-:W-:Y:S02]  /*1380*/  PRMT R56, R56, 0x7632, R56 ;  /* 0x0000763238387816 */ /* 0x000fe40000000038 */
[----:B------:R-:W-:Y:S02]  /*1390*/  FSEL R62, R62, RZ, !P0 ;  /* 0x000000ff3e3e7208 */ /* 0x000fe40004000000 */
[----:B------:R-:W-:-:S03]  /*13a0*/  PLOP3.LUT P0, PT, P0, PT, PT, 0x8, 0x80 ;  /* 0x000000000080781c */ /* 0x000fc6000070e170 */
[----:B------:R-:W-:Y:S01]  /*13b0*/  FADD.FTZ R68, R62, R61 ;  /* 0x0000003d3e447221 */ /* 0x000fe20000010000 */
[----:B------:R-:W-:Y:S01]  /*13c0*/  P2R R98, PR, RZ, 0x1 ;  /* 0x00000001ff627803 */ /* 0x000fe20000000000 */
[----:B------:R-:W-:Y:S01]  /*13d0*/  IMAD.MOV.U32 R61, RZ, RZ, R0 ;  /* 0x000000ffff3d7224 */ /* 0x000fe200078e0000 */
[----:B------:R-:W-:Y:S01]  /*13e0*/  MOV R62, 0x2 ;  /* 0x00000002003e7802 */ /* 0x000fe20000000f00 */
        /* <DEDUP_REMOVED lines=9> */
.L_x_672:
        /* <DEDUP_REMOVED lines=12> */
.L_x_673:
        /* <DEDUP_REMOVED lines=41> */
[----:B------:R-:W-:Y:S01]  /*17d0*/  IMAD.MOV.U32 R62, RZ, RZ, RZ ;  /* 0x000000ffff3e7224 */ /* 0x000fe200078e00ff */
[----:B------:R-:W-:-:S07]  /*17e0*/  MOV R106, R70 ;  /* 0x00000046006a7202 */ /* 0x000fce0000000f00 */
.L_x_671:
[----:B------:R-:W-:Y:S01]  /*17f0*/  I2FP.F32.U32 R61, R61 ;  /* 0x0000003d003d7245 */ /* 0x000fe20000201000 */
[----:B------:R-:W-:Y:S01]  /*1800*/  IMAD.U32 R52, R52, 0x10000, RZ ;  /* 0x0001000034347824 */ /* 0x000fe200078e00ff */
[----:B------:R-:W-:Y:S02]  /*1810*/  ISETP.NE.AND P1, PT, R62, 0x1, PT ;  /* 0x000000013e00780c */ /* 0x000fe40003f25270 */
[----:B------:R-:W-:Y:S01]  /*1820*/  SHF.L.U32 R69, R56, 0x10, RZ ;  /* 0x0000001038457819 */ /* 0x000fe200000006ff */
[----:B------:R-:W-:Y:S01]  /*1830*/  FFMA.FTZ R61, R61, R92, 1.1641532182693481445e-10 ;  /* 0x2f0000003d3d7423 */ /* 0x000fe2000001005c */
[----:B------:R-:W-:Y:S01]  /*1840*/  FMUL.FTZ R52, R52, UR17 ;  /* 0x0000001134347c20 */ /* 0x000fe20008410000 */
[----:B------:R-:W-:-:S03]  /*1850*/  IMAD.MOV.U32 R56, RZ, RZ, 0x2 ;  /* 0x00000002ff387424 */ /* 0x000fc600078e00ff */
[----:B------:R-:W-:Y:S01]  /*1860*/  FMUL.FTZ R52, R52, UR5 ;  /* 0x0000000534347c20 */ /* 0x000fe20008410000 */
[----:B------:R-:W-:-:S04]  /*1870*/  FSETP.GTU.FTZ.AND P0, PT, R61, UR4, PT ;  /* 0x000000043d007c0b */ /* 0x000fc8000bf1c000 */
        /* <DEDUP_REMOVED lines=13> */
.L_x_675:
[----:B------:R-:W-:-:S04]  /*1950*/  VIADD R90, R90, 0x1 ;  /* 0x000000015a5a7836 */ /* 0x000fc80000000000 */
        /* <DEDUP_REMOVED lines=11> */
.L_x_676:
[----:B------:R-:W-:Y:S01]  /*1a10*/  IMAD.WIDE.U32 R62, R91, -0x326172a9, RZ ;  /* 0xcd9e8d575b3e7825 */ /* 0x000fe200078e00ff */
[----:B------:R-:W-:Y:S02]  /*1a20*/  LOP3.LUT R94, R26, UR11, R61, 0x96, !PT ;  /* 0x0000000b1a5e7c12 */ /* 0x000fe4000f8e963d */
[----:B------:R-:W-:Y:S01]  /*1a30*/  MOV R52, R106 ;  /* 0x0000006a00347202 */ /* 0x000fe20000000f00 */
        /* <DEDUP_REMOVED lines=39> */
[----:B------:R-:W-:-:S07]  /*1cb0*/  IMAD.MOV.U32 R106, RZ, RZ, R70 ;  /* 0x000000ffff6a7224 */ /* 0x000fce00078e0046 */
.L_x_674:
[----:B------:R-:W-:Y:S02]  /*1cc0*/  I2FP.F32.U32 R61, R52 ;  /* 0x00000034003d7245 */ /* 0x000fe40000201000 */
[----:B------:R-:W-:Y:S02]  /*1cd0*/  SHF.L.U32 R52, R53, 0x10, RZ ;  /* 0x0000001035347819 */ /* 0x000fe400000006ff */
[----:B------:R-:W-:Y:S01]  /*1ce0*/  ISETP.NE.AND P2, PT, R56, 0x1, PT ;  /* 0x000000013800780c */ /* 0x000fe20003f45270 */
[----:B------:R-:W-:Y:S01]  /*1cf0*/  FFMA.FTZ R61, R61, R92, 1.1641532182693481445e-10 ;  /* 0x2f0000003d3d7423 */ /* 0x000fe2000001005c */
[----:B------:R-:W-:Y:S01]  /*1d00*/  PRMT R71, R53, 0x7632, R71 ;  /* 0x0000763235477816 */ /* 0x000fe20000000047 */
[----:B------:R-:W-:Y:S01]  /*1d10*/  FMUL.FTZ R52, R52, UR17 ;  /* 0x0000001134347c20 */ /* 0x000fe20008410000 */
[----:B------:R-:W-:Y:S02]  /*1d20*/  PRMT R93, R57, 0x7632, R93 ;  /* 0x00007632395d7816 */ /* 0x000fe4000000005d */
[----:B------:R-:W-:Y:S01]  /*1d30*/  FSETP.GTU.FTZ.AND P1, PT, R61, UR4, PT ;  /* 0x000000043d007c0b */ /* 0x000fe2000bf3c000 */
[----:B------:R-:W-:Y:S01]  /*1d40*/  FMUL.FTZ R52, R52, UR5 ;  /* 0x0000000534347c20 */ /* 0x000fe20008410000 */
[----:B------:R-:W-:Y:S01]  /*1d50*/  IMAD.U32 R61, R57, 0x10000, RZ ;  /* 0x00010000393d7824 */ /* 0x000fe200078e00ff */
[----:B------:R-:W-:Y:S01]  /*1d60*/  MOV R53, R0 ;  /* 0x0000000000357202 */ /* 0x000fe20000000f00 */
[----:B------:R-:W-:-:S02]  /*1d70*/  IMAD.MOV.U32 R57, RZ, RZ, 0x2 ;  /* 0x00000002ff397424 */ /* 0x000fc400078e00ff */
        /* <DEDUP_REMOVED lines=12> */
.L_x_678:
[----:B------:R-:W-:-:S04]  /*1e40*/  VIADD R90, R90, 0x1 ;  /* 0x000000015a5a7836 */ /* 0x000fc80000000000 */
        /* <DEDUP_REMOVED lines=11> */
.L_x_679:
        /* <DEDUP_REMOVED lines=34> */
[----:B------:R-:W-:Y:S01]  /*2120*/  HFMA2 R57, -RZ, RZ, 0, 0 ;  /* 0x00000000ff397431 */ /* 0x000fe200000001ff */
        /* <DEDUP_REMOVED lines=8> */
.L_x_677:
[----:B------:R-:W-:Y:S01]  /*21b0*/  I2FP.F32.U32 R53, R53 ;  /* 0x0000003500357245 */ /* 0x000fe20000201000 */
[----:B------:R-:W-:Y:S01]  /*21c0*/  IMAD.U32 R71, R71, 0x10000, RZ ;  /* 0x0001000047477824 */ /* 0x000fe200078e00ff */
[----:B------:R-:W-:Y:S01]  /*21d0*/  ISETP.NE.AND P3, PT, R57, 0x1, PT ;  /* 0x000000013900780c */ /* 0x000fe20003f65270 */
[----:B------:R-:W-:Y:S01]  /*21e0*/  IMAD.U32 R52, R93, 0x10000, RZ ;  /* 0x000100005d347824 */ /* 0x000fe200078e00ff */
[----:B------:R-:W-:Y:S01]  /*21f0*/  MOV R56, 0x2 ;  /* 0x0000000200387802 */ /* 0x000fe20000000f00 */
[----:B------:R-:W-:Y:S01]  /*2200*/  FFMA.FTZ R53, R53, R92, 1.1641532182693481445e-10 ;  /* 0x2f00000035357423 */ /* 0x000fe2000001005c */
[----:B------:R-:W-:-:S04]  /*2210*/  FMUL.FTZ R71, R71, UR17 ;  /* 0x0000001147477c20 */ /* 0x000fc80008410000 */
[----:B------:R-:W-:Y:S01]  /*2220*/  FMUL.FTZ R71, R71, UR5 ;  /* 0x0000000547477c20 */ /* 0x000fe20008410000 */
[----:B------:R-:W-:Y:S01]  /*2230*/  FSETP.GTU.FTZ.AND P2, PT, R53, UR4, PT ;  /* 0x0000000435007c0b */ /* 0x000fe2000bf5c000 */
[----:B------:R-:W-:-:S03]  /*2240*/  IMAD.MOV.U32 R53, RZ, RZ, R0 ;  /* 0x000000ffff357224 */ /* 0x000fc600078e0000 */
        /* <DEDUP_REMOVED lines=12> */
.L_x_681:
        /* <DEDUP_REMOVED lines=12> */
.L_x_682:
        /* <DEDUP_REMOVED lines=43> */
.L_x_680:
[----:B------:R-:W-:Y:S01]  /*2680*/  I2FP.F32.U32 R53, R53 ;  /* 0x0000003500357245 */ /* 0x000fe20000201000 */
[----:B------:R-:W-:Y:S01]  /*2690*/  IMAD.U32 R52, R54, 0x10000, RZ ;  /* 0x0001000036347824 */ /* 0x000fe200078e00ff */
[----:B------:R-:W-:Y:S01]  /*26a0*/  ISETP.NE.AND P4, PT, R56, 0x1, PT ;  /* 0x000000013800780c */ /* 0x000fe20003f85270 */
[----:B------:R-:W-:Y:S01]  /*26b0*/  IMAD.MOV.U32 R57, RZ, RZ, 0x2 ;  /* 0x00000002ff397424 */ /* 0x000fe200078e00ff */
[----:B------:R-:W-:Y:S01]  /*26c0*/  SHF.L.U32 R93, R58, 0x10, RZ ;  /* 0x000000103a5d7819 */ /* 0x000fe200000006ff */
[----:B------:R-:W-:Y:S01]  /*26d0*/  FFMA.FTZ R53, R53, R92, 1.1641532182693481445e-10 ;  /* 0x2f00000035357423 */ /* 0x000fe2000001005c */
[----:B------:R-:W-:Y:S01]  /*26e0*/  FMUL.FTZ R52, R52, UR17 ;  /* 0x0000001134347c20 */ /* 0x000fe20008410000 */
[----:B------:R-:W-:Y:S02]  /*26f0*/  PRMT R54, R54, 0x7632, R54 ;  /* 0x0000763236367816 */ /* 0x000fe40000000036 */
[----:B------:R-:W-:Y:S01]  /*2700*/  PRMT R58, R58, 0x7632, R58 ;  /* 0x000076323a3a7816 */ /* 0x000fe2000000003a */
        /* <DEDUP_REMOVED lines=15> */
.L_x_684:
        /* <DEDUP_REMOVED lines=12> */
.L_x_685:
        /* <DEDUP_REMOVED lines=43> */
.L_x_683:
[----:B------:R-:W-:Y:S02]  /*2b70*/  I2FP.F32.U32 R53, R52 ;  /* 0x0000003400357245 */ /* 0x000fe40000201000 */
[----:B------:R-:W-:Y:S02]  /*2b80*/  SHF.L.U32 R54, R54, 0x10, RZ ;  /* 0x0000001036367819 */ /* 0x000fe400000006ff */
[----:B------:R-:W-:Y:S01]  /*2b90*/  ISETP.NE.AND P5, PT, R57, 0x1, PT ;  /* 0x000000013900780c */ /* 0x000fe20003fa5270 */
[----:B------:R-:W-:Y:S01]  /*2ba0*/  FFMA.FTZ R53, R53, R92, 1.1641532182693481445e-10 ;  /* 0x2f00000035357423 */ /* 0x000fe2000001005c */
[----:B------:R-:W-:Y:S01]  /*2bb0*/  MOV R52, R0 ;  /* 0x0000000000347202 */ /* 0x000fe20000000f00 */
[----:B------:R-:W-:-:S03]  /*2bc0*/  FMUL.FTZ R54, R54, UR17 ;  /* 0x0000001136367c20 */ /* 0x000fc60008410000 */
[----:B------:R-:W-:Y:S01]  /*2bd0*/  FSETP.GTU.FTZ.AND P4, PT, R53, UR4, PT ;  /* 0x0000000435007c0b */ /* 0x000fe2000bf9c000 */
[----:B------:R-:W-:Y:S01]  /*2be0*/  FMUL.FTZ R54, R54, UR5 ;  /* 0x0000000536367c20 */ /* 0x000fe20008410000 */
[----:B------:R-:W-:-:S04]  /*2bf0*/  IMAD.U32 R53, R58, 0x10000, RZ ;  /* 0x000100003a357824 */ /* 0x000fc800078e00ff */
        /* <DEDUP_REMOVED lines=13> */
.L_x_687:
        /* <DEDUP_REMOVED lines=12> */
.L_x_688:
[----:B------:R-:W-:Y:S01]  /*2d90*/  IMAD.WIDE.U32 R56, R91, -0x326172a9, RZ ;  /* 0xcd9e8d575b387825 */ /* 0x000fe200078e00ff */
[----:B------:R-:W-:-:S03]  /*2da0*/  LOP3.LUT R60, R26, UR11, R53, 0x96, !PT ;  /* 0x0000000b1a3c7c12 */ /* 0x000fc6000f8e9635 */
        /* <DEDUP_REMOVED lines=41> */
.L_x_686:
[----:B------:R-:W-:Y:S01]  /*3040*/  I2FP.F32.U32 R53, R52 ;  /* 0x0000003400357245 */ /* 0x000fe20000201000 */
[----:B------:R-:W-:Y:S01]  /*3050*/  IMAD.U32 R52, R55, 0x10000, RZ ;  /* 0x0001000037347824 */ /* 0x000fe200078e00ff */
[----:B------:R-:W-:Y:S01]  /*3060*/  ISETP.NE.AND P6, PT, R54, 0x1, PT ;  /* 0x000000013600780c */ /* 0x000fe20003fc5270 */
[----:B------:R-:W-:Y:S01]  /*3070*/  IMAD.U32 R95, R59, 0x10000, RZ ;  /* 0x000100003b5f7824 */ /* 0x000fe200078e00ff */
[----:B------:R-:W-:Y:S01]  /*3080*/  PRMT R62, R55, 0x7632, R62 ;  /* 0x00007632373e7816 */ /* 0x000fe2000000003e */
[----:B------:R-:W-:Y:S01]  /*3090*/  FFMA.FTZ R53, R53, R92, 1.1641532182693481445e-10 ;  /* 0x2f00000035357423 */ /* 0x000fe2000001005c */
[----:B------:R-:W-:Y:S01]  /*30a0*/  FMUL.FTZ R52, R52, UR17 ;  /* 0x0000001134347c20 */ /* 0x000fe20008410000 */
[----:B------:R-:W-:Y:S02]  /*30b0*/  PRMT R63, R59, 0x7632, R63 ;  /* 0x000076323b3f7816 */ /* 0x000fe4000000003f */
[----:B------:R-:W-:Y:S01]  /*30c0*/  MOV R102, 0x2 ;  /* 0x0000000200667802 */ /* 0x000fe20000000f00 */
        /* <DEDUP_REMOVED lines=15> */
.L_x_690:
[----:B------:R-:W-:-:S04]  /*31c0*/  IADD3 R90, PT, PT, R90, 0x1, RZ ;  /* 0x000000015a5a7810 */ /* 0x000fc80007ffe0ff */
        /* <DEDUP_REMOVED lines=13> */
.L_x_691:
[----:B------:R-:W-:Y:S01]  /*32a0*/  IMAD.WIDE.U32 R58, R91, -0x326172a9, RZ ;  /* 0xcd9e8d575b3a7825 */ /* 0x000fe200078e00ff */
[----:B------:R-:W-:-:S03]  /*32b0*/  LOP3.LUT R52, R26, UR11, R57, 0x96, !PT ;  /* 0x0000000b1a347c12 */ /* 0x000fc6000f8e9639 */
        /* <DEDUP_REMOVED lines=41> */
.L_x_689:
[----:B------:R-:W-:Y:S01]  /*3550*/  I2FP.F32.U32 R53, R52 ;  /* 0x0000003400357245 */ /* 0x000fe20000201000 */
[----:B------:R-:W-:Y:S01]  /*3560*/  IMAD.U32 R62, R62, 0x10000, RZ ;  /* 0x000100003e3e7824 */ /* 0x000fe200078e00ff */
[----:B------:R-:W-:Y:S02]  /*3570*/  SHF.L.U32 R63, R63, 0x10, RZ ;  /* 0x000000103f3f7819 */ /* 0x000fe400000006ff */
[----:B------:R-:W-:Y:S01]  /*3580*/  F2FP.BF16.F32.PACK_AB R54, R94, R93 ;  /* 0x0000005d5e36723e */ /* 0x000fe200000010ff */
[----:B------:R-:W-:Y:S01]  /*3590*/  FFMA.FTZ R53, R53, R92, 1.1641532182693481445e-10 ;  /* 0x2f00000035357423 */ /* 0x000fe2000001005c */
[----:B------:R-:W-:Y:S01]  /*35a0*/  FMUL.FTZ R62, R62, UR17 ;  /* 0x000000113e3e7c20 */ /* 0x000fe20008410000 */
[----:B------:R-:W-:-:S03]  /*35b0*/  F2FP.BF16.F32.PACK_AB R52, R69, R68 ;  /* 0x000000444534723e */ /* 0x000fc600000010ff */
[----:B------:R-:W-:Y:S01]  /*35c0*/  FMUL.FTZ R62, R62, UR5 ;  /* 0x000000053e3e7c20 */ /* 0x000fe20008410000 */
[----:B------:R-:W-:Y:S02]  /*35d0*/  FSETP.GTU.FTZ.AND P6, PT, R53, UR4, PT ;  /* 0x0000000435007c0b */ /* 0x000fe4000bfdc000 */
[----:B------:R-:W-:Y:S02]  /*35e0*/  F2FP.BF16.F32.PACK_AB R53, R71, R70 ;  /* 0x000000464735723e */ /* 0x000fe400000010ff */
[----:B------:R-:W-:Y:S02]  /*35f0*/  FSEL R62, R62, RZ, !P6 ;  /* 0x000000ff3e3e7208 */ /* 0x000fe40007000000 */
[----:B------:R-:W-:-:S03]  /*3600*/  PLOP3.LUT P6, PT, P6, PT, PT, 0x8, 0x80 ;  /* 0x000000000080781c */ /* 0x000fc600037ce170 */
[----:B------:R-:W-:-:S05]  /*3610*/  FADD.FTZ R96, R62, R63 ;  /* 0x0000003f3e607221 */ /* 0x000fca0000010000 */
[----:B------:R-:W-:Y:S01]  /*3620*/  F2FP.BF16.F32.PACK_AB R55, R96, R95 ;  /* 0x0000005f6037723e */ /* 0x000fe200000010ff */
[----:B------:R-:W-:Y:S06]  /*3630*/  BRA `(.L_x_692) ;  /* 0x00000024009c7947 */ /* 0x000fec0003800000 */
.L_x_668:
[----:B------:R-:W-:Y:S01]  /*3640*/  ISETP.NE.AND P0, PT, R132, 0x1, PT ;  /* 0x000000018400780c */ /* 0x000fe20003f05270 */
[----:B------:R-:W-:Y:S01]  /*3650*/  IMAD.MOV.U32 R58, RZ, RZ, 0x2 ;  /* 0x00000002ff3a7424 */ /* 0x000fe200078e00ff */
[----:B------:R-:W-:Y:S01]  /*3660*/  MOV R106, R104 ;  /* 0x00000068006a7202 */ /* 0x000fe20000000f00 */
[----:B------:R-:W-:-:S10]  /*3670*/  IMAD.MOV.U32 R56, RZ, RZ, R0 ;  /* 0x000000ffff387224 */ /* 0x000fd400078e0000 */
        /* <DEDUP_REMOVED lines=11> */
.L_x_694:
        /* <DEDUP_REMOVED lines=12> */
.L_x_695:
        /* <DEDUP_REMOVED lines=42> */
.L_x_693:
[----:B------:R-:W-:Y:S01]  /*3a90*/  I2FP.F32.U32 R57, R56 ;  /* 0x0000003800397245 */ /* 0x000fe20000201000 */
[----:B-----5:R-:W-:Y:S01]  /*3aa0*/  IMAD.U32 R56, R52, 0x10000, RZ ;  /* 0x0001000034387824 */ /* 0x020fe200078e00ff */
[----:B------:R-:W-:Y:S01]  /*3ab0*/  ISETP.NE.AND P1, PT, R58, 0x1, PT ;  /* 0x000000013a00780c */ /* 0x000fe20003f25270 */
[----:B------:R-:W-:Y:S01]  /*3ac0*/  UMOV UR4, UR6 ;  /* 0x0000000600047c82 */ /* 0x000fe20008000000 */
[----:B------:R-:W-:Y:S01]  /*3ad0*/  UMOV UR5, UR7 ;  /* 0x0000000700057c82 */ /* 0x000fe20008000000 */
[----:B------:R-:W-:Y:S01]  /*3ae0*/  FFMA.FTZ R57, R57, R92, 1.1641532182693481445e-10 ;  /* 0x2f00000039397423 */ /* 0x000fe2000001005c */
[----:B------:R-:W-:Y:S01]  /*3af0*/  FMUL.FTZ R56, R56, UR17 ;  /* 0x0000001138387c20 */ /* 0x000fe20008410000 */
[----:B------:R-:W-:Y:S01]  /*3b00*/  HFMA2 R59, -RZ, RZ, 0, 1.1920928955078125e-07 ;  /* 0x00000002ff3b7431 */ /* 0x000fe200000001ff */
[----:B------:R-:W-:Y:S02]  /*3b10*/  PRMT R52, R52, 0x7632, R52 ;  /* 0x0000763234347816 */ /* 0x000fe40000000034 */
[----:B------:R-:W-:Y:S01]  /*3b20*/  FSETP.GTU.FTZ.AND P0, PT, R57, UR4, PT ;  /* 0x0000000439007c0b */ /* 0x000fe2000bf1c000 */
[----:B------:R-:W-:-:S03]  /*3b30*/  FMUL.FTZ R56, R56, UR5 ;  /* 0x0000000538387c20 */ /* 0x000fc60008410000 */
[----:B------:R-:W-:Y:S02]  /*3b40*/  PLOP3.LUT P2, PT, P0, PT, PT, 0x8, 0x80 ;  /* 0x000000000080781c */ /* 0x000fe4000074e170 */
[----:B------:R-:W-:Y:S01]  /*3b50*/  FSEL R68, R56, RZ, !P0 ;  /* 0x000000ff38447208 */ /* 0x000fe20004000000 */
[----:B------:R-:W-:Y:S01]  /*3b60*/  IMAD.MOV.U32 R56, RZ, RZ, R0 ;  /* 0x000000ffff387224 */ /* 0x000fe200078e0000 */
[----:B------:R-:W-:Y:S01]  /*3b70*/  P2R R98, PR, RZ, 0x4 ;  /* 0x00000004ff627803 */ /* 0x000fe20000000000 */
        /* <DEDUP_REMOVED lines=9> */
.L_x_697:
        /* <DEDUP_REMOVED lines=12> */
.L_x_698:
        /* <DEDUP_REMOVED lines=43> */
.L_x_696:
[----:B------:R-:W-:Y:S01]  /*3f80*/  I2FP.F32.U32 R57, R56 ;  /* 0x0000003800397245 */ /* 0x000fe20000201000 */
[----:B------:R-:W-:Y:S01]  /*3f90*/  IMAD.U32 R52, R52, 0x10000, RZ ;  /* 0x0001000034347824 */ /* 0x000fe200078e00ff */
[----:B------:R-:W-:Y:S02]  /*3fa0*/  ISETP.NE.AND P2, PT, R59, 0x1, PT ;  /* 0x000000013b00780c */ /* 0x000fe40003f45270 */
[----:B------:R-:W-:Y:S01]  /*3fb0*/  MOV R56, 0x2 ;  /* 0x0000000200387802 */ /* 0x000fe20000000f00 */
[----:B------:R-:W-:Y:S01]  /*3fc0*/  FFMA.FTZ R57, R57, R92, 1.1641532182693481445e-10 ;  /* 0x2f00000039397423 */ /* 0x000fe2000001005c */
[----:B------:R-:W-:-:S04]  /*3fd0*/  FMUL.FTZ R52, R52, UR17 ;  /* 0x0000001134347c20 */ /* 0x000fc80008410000 */
[----:B------:R-:W-:Y:S01]  /*3fe0*/  FMUL.FTZ R52, R52, UR5 ;  /* 0x0000000534347c20 */ /* 0x000fe20008410000 */
[----:B------:R-:W-:-:S04]  /*3ff0*/  FSETP.GTU.FTZ.AND P1, PT, R57, UR4, PT ;  /* 0x0000000439007c0b */ /* 0x000fc8000bf3c000 */
        /* <DEDUP_REMOVED lines=12> */
.L_x_700:
        /* <DEDUP_REMOVED lines=12> */
.L_x_701:
[----:B------:R-:W-:Y:S01]  /*4180*/  IMAD.WIDE.U32 R58, R91, -0x326172a9, RZ ;  /* 0xcd9e8d575b3a7825 */ /* 0x000fe200078e00ff */
[----:B------:R-:W-:-:S03]  /*4190*/  LOP3.LUT R62, R26, UR11, R57, 0x96, !PT ;  /* 0x0000000b1a3e7c12 */ /* 0x000fc6000f8e9639 */
        /* <DEDUP_REMOVED lines=41> */
.L_x_699:
[----:B------:R-:W-:Y:S01]  /*4430*/  I2FP.F32.U32 R57, R52 ;  /* 0x0000003400397245 */ /* 0x000fe20000201000 */
[C---:B------:R-:W-:Y:S01]  /*4440*/  IMAD.U32 R52, R53.reuse, 0x10000, RZ ;  /* 0x0001000035347824 */ /* 0x040fe200078e00ff */
[----:B------:R-:W-:Y:S02]  /*4450*/  ISETP.NE.AND P3, PT, R56, 0x1, PT ;  /* 0x000000013800780c */ /* 0x000fe40003f65270 */
[----:B------:R-:W-:Y:S01]  /*4460*/  PRMT R62, R53, 0x7632, R62 ;  /* 0x00007632353e7816 */ /* 0x000fe2000000003e */
[----:B------:R-:W-:Y:S01]  /*4470*/  FFMA.FTZ R57, R57, R92, 1.1641532182693481445e-10 ;  /* 0x2f00000039397423 */ /* 0x000fe2000001005c */
[----:B------:R-:W-:-:S04]  /*4480*/  FMUL.FTZ R52, R52, UR17 ;  /* 0x0000001134347c20 */ /* 0x000fc80008410000 */
[----:B------:R-:W-:Y:S01]  /*4490*/  FMUL.FTZ R52, R52, UR5 ;  /* 0x0000000534347c20 */ /* 0x000fe20008410000 */
[----:B------:R-:W-:Y:S01]  /*44a0*/  FSETP.GTU.FTZ.AND P2, PT, R57, UR4, PT ;  /* 0x0000000439007c0b */ /* 0x000fe2000bf5c000 */
[----:B------:R-:W-:-:S03]  /*44b0*/  HFMA2 R57, -RZ, RZ, 0, 1.1920928955078125e-07 ;  /* 0x00000002ff397431 */ /* 0x000fc600000001ff */
        /* <DEDUP_REMOVED lines=12> */
.L_x_703:
        /* <DEDUP_REMOVED lines=12> */
.L_x_704:
        /* <DEDUP_REMOVED lines=43> */
.L_x_702:
[----:B------:R-:W-:Y:S01]  /*48f0*/  ISETP.NE.AND P4, PT, R57, 0x1, PT ;  /* 0x000000013900780c */ /* 0x000fe20003f85270 */
[----:B------:R-:W-:Y:S01]  /*4900*/  IMAD.U32 R62, R62, 0x10000, RZ ;  /* 0x000100003e3e7824 */ /* 0x000fe200078e00ff */
[----:B------:R-:W-:Y:S01]  /*4910*/  I2FP.F32.U32 R53, R52 ;  /* 0x0000003400357245 */ /* 0x000fe20000201000 */
[----:B------:R-:W-:Y:S01]  /*4920*/  IMAD.MOV.U32 R52, RZ, RZ, R0 ;  /* 0x000000ffff347224 */ /* 0x000fe200078e0000 */
[----:B------:R-:W-:Y:S01]  /*4930*/  MOV R56, 0x2 ;  /* 0x0000000200387802 */ /* 0x000fe20000000f00 */
[----:B------:R-:W-:Y:S02]  /*4940*/  FMUL.FTZ R62, R62, UR17 ;  /* 0x000000113e3e7c20 */ /* 0x000fe40008410000 */
[----:B------:R-:W-:Y:S02]  /*4950*/  FFMA.FTZ R53, R53, R92, 1.1641532182693481445e-10 ;  /* 0x2f00000035357423 */ /* 0x000fe4000001005c */
[----:B------:R-:W-:-:S03]  /*4960*/  FMUL.FTZ R62, R62, UR5 ;  /* 0x000000053e3e7c20 */ /* 0x000fc60008410000 */
[----:B------:R-:W-:-:S04]  /*4970*/  FSETP.GTU.FTZ.AND P3, PT, R53, UR4, PT ;  /* 0x0000000435007c0b */ /* 0x000fc8000bf7c000 */
        /* <DEDUP_REMOVED lines=11> */
.L_x_706:
        /* <DEDUP_REMOVED lines=12> */
.L_x_707:
        /* <DEDUP_REMOVED lines=43> */
.L_x_705:
[----:B------:R-:W-:Y:S01]  /*4da0*/  I2FP.F32.U32 R53, R52 ;  /* 0x0000003400357245 */ /* 0x000fe20000201000 */
[----:B------:R-:W-:Y:S01]  /*4db0*/  IMAD.U32 R52, R54, 0x10000, RZ ;  /* 0x0001000036347824 */ /* 0x000fe200078e00ff */
[----:B------:R-:W-:Y:S01]  /*4dc0*/  ISETP.NE.AND P5, PT, R56, 0x1, PT ;  /* 0x000000013800780c */ /* 0x000fe20003fa5270 */
[----:B------:R-:W-:Y:S01]  /*4dd0*/  HFMA2 R57, -RZ, RZ, 0, 1.1920928955078125e-07 ;  /* 0x00000002ff397431 */ /* 0x000fe200000001ff */
[----:B------:R-:W-:Y:S01]  /*4de0*/  PRMT R54, R54, 0x7632, R54 ;  /* 0x0000763236367816 */ /* 0x000fe20000000036 */
        /* <DEDUP_REMOVED lines=16> */
.L_x_709:
        /* <DEDUP_REMOVED lines=12> */
.L_x_710:
        /* <DEDUP_REMOVED lines=43> */
.L_x_708:
[----:B------:R-:W-:Y:S01]  /*5260*/  I2FP.F32.U32 R53, R52 ;  /* 0x0000003400357245 */ /* 0x000fe20000201000 */
[----:B------:R-:W-:Y:S01]  /*5270*/  IMAD.U32 R54, R54, 0x10000, RZ ;  /* 0x0001000036367824 */ /* 0x000fe200078e00ff */
[----:B------:R-:W-:Y:S01]  /*5280*/  ISETP.NE.AND P5, PT, R57, 0x1, PT ;  /* 0x000000013900780c */ /* 0x000fe20003fa5270 */
[----:B------:R-:W-:Y:S02]  /*5290*/  IMAD.MOV.U32 R52, RZ, RZ, R0 ;  /* 0x000000ffff347224 */ /* 0x000fe400078e0000 */
[----:B------:R-:W-:Y:S01]  /*52a0*/  FFMA.FTZ R53, R53, R92, 1.1641532182693481445e-10 ;  /* 0x2f00000035357423 */ /* 0x000fe2000001005c */
[----:B------:R-:W-:-:S04]  /*52b0*/  FMUL.FTZ R54, R54, UR17 ;  /* 0x0000001136367c20 */ /* 0x000fc80008410000 */
[----:B------:R-:W-:Y:S01]  /*52c0*/  FMUL.FTZ R54, R54, UR5 ;  /* 0x0000000536367c20 */ /* 0x000fe20008410000 */
[----:B------:R-:W-:-:S04]  /*52d0*/  FSETP.GTU.FTZ.AND P4, PT, R53, UR4, PT ;  /* 0x0000000435007c0b */ /* 0x000fc8000bf9c000 */
[----:B------:R-:W-:Y:S02]  /*52e0*/  FSEL R94, R54, RZ, !P4 ;  /* 0x000000ff365e7208 */ /* 0x000fe40006000000 */
[----:B------:R-:W-:Y:S02]  /*52f0*/  PLOP3.LUT P4, PT, P4, PT, PT, 0x8, 0x80 ;  /* 0x000000000080781c */ /* 0x000fe4000278e170 */
[----:B------:R-:W-:Y:S01]  /*5300*/  MOV R54, 0x2 ;  /* 0x0000000200367802 */ /* 0x000fe20000000f00 */
        /* <DEDUP_REMOVED lines=9> */
.L_x_712:
[----:B------:R-:W-:-:S04]  /*53a0*/  IADD3 R90, PT, PT, R90, 0x1, RZ ;  /* 0x000000015a5a7810 */ /* 0x000fc80007ffe0ff */
        /* <DEDUP_REMOVED lines=11> */
.L_x_713:
        /* <DEDUP_REMOVED lines=43> */
.L_x_711:
[----:B------:R-:W-:Y:S01]  /*5710*/  I2FP.F32.U32 R53, R52 ;  /* 0x0000003400357245 */ /* 0x000fe20000201000 */
[C---:B------:R-:W-:Y:S01]  /*5720*/  IMAD.U32 R52, R55.reuse, 0x10000, RZ ;  /* 0x0001000037347824 */ /* 0x040fe200078e00ff */
        /* <DEDUP_REMOVED lines=19> */
.L_x_715:
        /* <DEDUP_REMOVED lines=14> */
.L_x_716:
        /* <DEDUP_REMOVED lines=43> */
.L_x_714:
[----:B------:R-:W-:Y:S01]  /*5bf0*/  I2FP.F32.U32 R53, R52 ;  /* 0x0000003400357245 */ /* 0x000fe20000201000 */
[----:B------:R-:W-:Y:S01]  /*5c00*/  IMAD.U32 R62, R62, 0x10000, RZ ;  /* 0x000100003e3e7824 */ /* 0x000fe200078e00ff */
[----:B------:R-:W-:Y:S02]  /*5c10*/  F2FP.BF16.F32.PACK_AB R54, R94, R93 ;  /* 0x0000005d5e36723e */ /* 0x000fe400000010ff */
[----:B------:R-:W-:Y:S01]  /*5c20*/  F2FP.BF16.F32.PACK_AB R52, R69, R68 ;  /* 0x000000444534723e */ /* 0x000fe200000010ff */
[----:B------:R-:W-:Y:S01]  /*5c30*/  FFMA.FTZ R53, R53, R92, 1.1641532182693481445e-10 ;  /* 0x2f00000035357423 */ /* 0x000fe2000001005c */
[----:B------:R-:W-:-:S04]  /*5c40*/  FMUL.FTZ R62, R62, UR17 ;  /* 0x000000113e3e7c20 */ /* 0x000fc80008410000 */
[----:B------:R-:W-:Y:S01]  /*5c50*/  FMUL.FTZ R62, R62, UR5 ;  /* 0x000000053e3e7c20 */ /* 0x000fe20008410000 */
[----:B------:R-:W-:Y:S02]  /*5c60*/  FSETP.GTU.FTZ.AND P6, PT, R53, UR4, PT ;  /* 0x0000000435007c0b */ /* 0x000fe4000bfdc000 */
[----:B------:R-:W-:Y:S02]  /*5c70*/  F2FP.BF16.F32.PACK_AB R53, R71, R70 ;  /* 0x000000464735723e */ /* 0x000fe400000010ff */
[----:B------:R-:W-:Y:S02]  /*5c80*/  FSEL R96, R62, RZ, !P6 ;  /* 0x000000ff3e607208 */ /* 0x000fe40007000000 */
[----:B------:R-:W-:Y:S02]  /*5c90*/  PLOP3.LUT P6, PT, P6, PT, PT, 0x8, 0x80 ;  /* 0x000000000080781c */ /* 0x000fe400037ce170 */
[----:B------:R-:W-:-:S11]  /*5ca0*/  F2FP.BF16.F32.PACK_AB R55, R96, R95 ;  /* 0x0000005f6037723e */ /* 0x000fd600000010ff */
.L_x_692:
        /* <DEDUP_REMOVED lines=13> */
[----:B------:R-:W-:-:S02]  /*5d80*/  IADD3 R97, PT, PT, R67, 0x80, RZ ;  /* 0x0000008043617810 */ /* 0x000fc40007ffe0ff */
[----:B------:R-:W-:Y:S01]  /*5d90*/  LOP3.LUT R57, R98, R59, RZ, 0xfc, !PT ;  /* 0x0000003b62397212 */ /* 0x000fe200078efcff */
[----:B0-----:R-:W-:Y:S01]  /*5da0*/  IMAD.WIDE.U32 R58, R67, 0x10, R60 ;  /* 0x00000010433a7825 */ /* 0x001fe200078e003c */
[----:B------:R-:W-:-:S03]  /*5db0*/  LOP3.LUT R56, R56, R99, RZ, 0xfc, !PT ;  /* 0x0000006338387212 */ /* 0x000fc600078efcff */
[----:B------:R-:W-:Y:S01]  /*5dc0*/  IMAD.WIDE.U32 R100, R97, 0x10, R64 ;  /* 0x0000001061647825 */ /* 0x000fe200078e0040 */
[----:B------:R0:W-:Y:S03]  /*5dd0*/  STG.E.128 desc[UR8][R58.64], R52 ;  /* 0x000000343a007986 */ /* 0x0001e6000c101d08 */
[----:B-1----:R-:W-:-:S05]  /*5de0*/  IMAD.WIDE.U32 R98, R67, 0x8, R62 ;  /* 0x0000000843627825 */ /* 0x002fca00078e003e */
[----:B------:R1:W-:Y:S04]  /*5df0*/  STG.E.64 desc[UR8][R98.64], R56 ;  /* 0x0000003862007986 */ /* 0x0003e8000c101b08 */
[----:B0-----:R1:W5:Y:S01]  /*5e00*/  LDG.E.128 R52, desc[UR8][R100.64] ;  /* 0x0000000864347981 */ /* 0x001362000c1e1d00 */
[----:B------:R-:W-:Y:S05]  /*5e10*/  BRA.U !UP1, `(.L_x_717) ;  /* 0x0000002509f47547 */ /* 0x000fea000b800000 */
[----:B-1----:R-:W0:Y:S02]  /*5e20*/  LDC.64 R56, c[0x0][0x3a0] ;  /* 0x0000e800ff387b82 */ /* 0x002e240000000a00 */
[----:B0-----:R-:W-:-:S06]  /*5e30*/  IMAD.WIDE.U32 R56, R97, 0x10, R56 ;  /* 0x0000001061387825 */ /* 0x001fcc00078e0038 */
[----:B------:R-:W5:Y:S01]  /*5e40*/  LDG.E.128 R56, desc[UR8][R56.64] ;  /* 0x0000000838387981 */ /* 0x000f62000c1e1d00 */
        /* <DEDUP_REMOVED lines=15> */
.L_x_719:
        /* <DEDUP_REMOVED lines=12> */
.L_x_720:
        /* <DEDUP_REMOVED lines=34> */
[----:B------:R-:W-:Y:S01]  /*6220*/  IMAD.MOV.U32 R99, RZ, RZ, RZ ;  /* 0x000000ffff637224 */ /* 0x000fe200078e00ff */
[----:B------:R-:W-:Y:S01]  /*6230*/  LOP3.LUT R108, R100, UR35, R105, 0x96, !PT ;  /* 0x00000023646c7c12 */ /* 0x000fe2000f8e9669 */
[----:B------:R-:W-:-:S04]  /*6240*/  IMAD.WIDE.U32 R100, R101, -0x326172a9, RZ ;  /* 0xcd9e8d5765647825 */ /* 0x000fc800078e00ff */
[----:B------:R-:W-:Y:S01]  /*6250*/  IMAD.WIDE.U32 R108, R108, -0x2daee0ad, RZ ;  /* 0xd2511f536c6c7825 */ /* 0x000fe200078e00ff */
[----:B------:R-:W-:-:S03]  /*6260*/  LOP3.LUT R87, R104, UR37, R101, 0x96, !PT ;  /* 0x0000002568577c12 */ /* 0x000fc6000f8e9665 */
[----:B------:R-:W-:Y:S01]  /*6270*/  IMAD.MOV.U32 R0, RZ, RZ, R100 ;  /* 0x000000ffff007224 */ /* 0x000fe200078e0064 */
[----:B------:R-:W-:Y:S02]  /*6280*/  LOP3.LUT R88, R98, UR38, R109, 0x96, !PT ;  /* 0x0000002662587c12 */ /* 0x000fe4000f8e966d */
[----:B------:R-:W-:-:S07]  /*6290*/  MOV R98, R106 ;  /* 0x0000006a00627202 */ /* 0x000fce0000000f00 */
.L_x_718:
[----:B------:R-:W-:Y:S01]  /*62a0*/  I2FP.F32.U32 R101, R98 ;  /* 0x0000006200657245 */ /* 0x000fe20000201000 */
[C---:B-----5:R-:W-:Y:S01]  /*62b0*/  IMAD.U32 R98, R52.reuse, 0x10000, RZ ;  /* 0x0001000034627824 */ /* 0x060fe200078e00ff */
[----:B------:R-:W-:Y:S01]  /*62c0*/  ISETP.NE.AND P1, PT, R99, 0x1, PT ;  /* 0x000000016300780c */ /* 0x000fe20003f25270 */
[----:B------:R-:W-:Y:S01]  /*62d0*/  IMAD.MOV.U32 R100, RZ, RZ, 0x2 ;  /* 0x00000002ff647424 */ /* 0x000fe200078e00ff */
[----:B------:R-:W-:Y:S01]  /*62e0*/  PRMT R52, R52, 0x7632, R52 ;  /* 0x0000763234347816 */ /* 0x000fe20000000034 */
[----:B------:R-:W-:Y:S01]  /*62f0*/  FFMA.FTZ R101, R101, R92, 1.1641532182693481445e-10 ;  /* 0x2f00000065657423 */ /* 0x000fe2000001005c */
[----:B------:R-:W-:-:S04]  /*6300*/  FMUL.FTZ R98, R98, UR17 ;  /* 0x0000001162627c20 */ /* 0x000fc80008410000 */
[----:B------:R-:W-:Y:S01]  /*6310*/  FMUL.FTZ R98, R98, UR5 ;  /* 0x0000000562627c20 */ /* 0x000fe20008410000 */
[----:B------:R-:W-:Y:S02]  /*6320*/  FSETP.GTU.FTZ.AND P0, PT, R101, UR4, PT ;  /* 0x0000000465007c0b */ /* 0x000fe4000bf1c000 */
[----:B------:R-:W-:Y:S02]  /*6330*/  SHF.L.U32 R101, R56, 0x10, RZ ;  /* 0x0000001038657819 */ /* 0x000fe400000006ff */
[----:B------:R-:W-:Y:S02]  /*6340*/  FSEL R98, R98, RZ, !P0 ;  /* 0x000000ff62627208 */ /* 0x000fe40004000000 */
[----:B------:R-:W-:Y:S02]  /*6350*/  PLOP3.LUT P0, PT, P0, PT, PT, 0x8, 0x80 ;  /* 0x000000000080781c */ /* 0x000fe4000070e170 */
[----:B------:R-:W-:Y:S01]  /*6360*/  PRMT R56, R56, 0x7632, R56 ;  /* 0x0000763238387816 */ /* 0x000fe20000000038 */
        /* <DEDUP_REMOVED lines=12> */
.L_x_722:
        /* <DEDUP_REMOVED lines=12> */
.L_x_723:
        /* <DEDUP_REMOVED lines=43> */
.L_x_721:
[----:B------:R-:W-:Y:S02]  /*67a0*/  I2FP.F32.U32 R99, R101 ;  /* 0x0000006500637245 */ /* 0x000fe40000201000 */
[----:B------:R-:W-:Y:S02]  /*67b0*/  SHF.L.U32 R52, R52, 0x10, RZ ;  /* 0x0000001034347819 */ /* 0x000fe400000006ff */
[----:B------:R-:W-:Y:S01]  /*67c0*/  ISETP.NE.AND P1, PT, R100, 0x1, PT ;  /* 0x000000016400780c */ /* 0x000fe20003f25270 */
[----:B------:R-:W-:Y:S02]  /*67d0*/  FFMA.FTZ R99, R99, R92, 1.1641532182693481445e-10 ;  /* 0x2f00000063637423 */ /* 0x000fe4000001005c */
[----:B------:R-:W-:-:S03]  /*67e0*/  FMUL.FTZ R52, R52, UR17 ;  /* 0x0000001134347c20 */ /* 0x000fc60008410000 */
[----:B------:R-:W-:Y:S01]  /*67f0*/  FSETP.GTU.FTZ.AND P0, PT, R99, UR4, PT ;  /* 0x0000000463007c0b */ /* 0x000fe2000bf1c000 */
[----:B------:R-:W-:Y:S01]  /*6800*/  FMUL.FTZ R52, R52, UR5 ;  /* 0x0000000534347c20 */ /* 0x000fe20008410000 */
[----:B------:R-:W-:Y:S02]  /*6810*/  IMAD.U32 R99, R56, 0x10000, RZ ;  /* 0x0001000038637824 */ /* 0x000fe400078e00ff */
[----:B------:R-:W-:Y:S02]  /*6820*/  IMAD.MOV.U32 R56, RZ, RZ, 0x2 ;  /* 0x00000002ff387424 */ /* 0x000fe400078e00ff */
        /* <DEDUP_REMOVED lines=13> */
.L_x_725:
        /* <DEDUP_REMOVED lines=12> */
.L_x_726:
[----:B------:R-:W-:Y:S01]  /*69c0*/  IMAD.WIDE.U32 R102, R91, -0x326172a9, RZ ;  /* 0xcd9e8d575b667825 */ /* 0x000fe200078e00ff */
[----:B------:R-:W-:-:S03]  /*69d0*/  LOP3.LUT R100, R26, UR11, R111, 0x96, !PT ;  /* 0x0000000b1a647c12 */ /* 0x000fc6000f8e966f */
        /* <DEDUP_REMOVED lines=41> */
.L_x_724:
[----:B------:R-:W-:Y:S01]  /*6c70*/  I2FP.F32.U32 R101, R52 ;  /* 0x0000003400657245 */ /* 0x000fe20000201000 */
[C---:B------:R-:W-:Y:S01]  /*6c80*/  IMAD.U32 R52, R53.reuse, 0x10000, RZ ;  /* 0x0001000035347824 */ /* 0x040fe200078e00ff */
[----:B------:R-:W-:Y:S02]  /*6c90*/  ISETP.NE.AND P2, PT, R56, 0x1, PT ;  /* 0x000000013800780c */ /* 0x000fe40003f45270 */
[----:B------:R-:W-:Y:S01]  /*6ca0*/  PRMT R106, R53, 0x7632, R106 ;  /* 0x00007632356a7816 */ /* 0x000fe2000000006a */
[----:B------:R-:W-:Y:S01]  /*6cb0*/  FFMA.FTZ R101, R101, R92, 1.1641532182693481445e-10 ;  /* 0x2f00000065657423 */ /* 0x000fe2000001005c */
[----:B------:R-:W-:Y:S01]  /*6cc0*/  FMUL.FTZ R52, R52, UR17 ;  /* 0x0000001134347c20 */ /* 0x000fe20008410000 */
[----:B------:R-:W-:Y:S01]  /*6cd0*/  PRMT R100, R57, 0x7632, R100 ;  /* 0x0000763239647816 */ /* 0x000fe20000000064 */
[----:B------:R-:W-:Y:S02]  /*6ce0*/  IMAD.MOV.U32 R53, RZ, RZ, R0 ;  /* 0x000000ffff357224 */ /* 0x000fe400078e0000 */
[----:B------:R-:W-:Y:S01]  /*6cf0*/  FMUL.FTZ R52, R52, UR5 ;  /* 0x0000000534347c20 */ /* 0x000fe20008410000 */
[----:B------:R-:W-:Y:S01]  /*6d00*/  FSETP.GTU.FTZ.AND P1, PT, R101, UR4, PT ;  /* 0x0000000465007c0b */ /* 0x000fe2000bf3c000 */
[----:B------:R-:W-:-:S03]  /*6d10*/  IMAD.U32 R101, R57, 0x10000, RZ ;  /* 0x0001000039657824 */ /* 0x000fc600078e00ff */
        /* <DEDUP_REMOVED lines=13> */
.L_x_728:
        /* <DEDUP_REMOVED lines=12> */
.L_x_729:
        /* <DEDUP_REMOVED lines=43> */
.L_x_727:
[----:B------:R-:W-:Y:S01]  /*7160*/  I2FP.F32.U32 R53, R53 ;  /* 0x0000003500357245 */ /* 0x000fe20000201000 */
[----:B------:R-:W-:Y:S01]  /*7170*/  IMAD.U32 R106, R106, 0x10000, RZ ;  /* 0x000100006a6a7824 */ /* 0x000fe200078e00ff */
[----:B------:R-:W-:Y:S01]  /*7180*/  ISETP.NE.AND P3, PT, R52, 0x1, PT ;  /* 0x000000013400780c */ /* 0x000fe20003f65270 */
[----:B------:R-:W-:Y:S02]  /*7190*/  IMAD.MOV.U32 R56, RZ, RZ, 0x2 ;  /* 0x00000002ff387424 */ /* 0x000fe400078e00ff */
[----:B------:R-:W-:Y:S01]  /*71a0*/  FFMA.FTZ R53, R53, R92, 1.1641532182693481445e-10 ;  /* 0x2f00000035357423 */ /* 0x000fe2000001005c */
[----:B------:R-:W-:-:S04]  /*71b0*/  FMUL.FTZ R106, R106, UR17 ;  /* 0x000000116a6a7c20 */ /* 0x000fc80008410000 */
[----:B------:R-:W-:Y:S01]  /*71c0*/  FMUL.FTZ R106, R106, UR5 ;  /* 0x000000056a6a7c20 */ /* 0x000fe20008410000 */
[----:B------:R-:W-:Y:S02]  /*71d0*/  FSETP.GTU.FTZ.AND P2, PT, R53, UR4, PT ;  /* 0x0000000435007c0b */ /* 0x000fe4000bf5c000 */
[----:B------:R-:W-:Y:S02]  /*71e0*/  SHF.L.U32 R53, R100, 0x10, RZ ;  /* 0x0000001064357819 */ /* 0x000fe400000006ff */
        /* <DEDUP_REMOVED lines=13> */
.L_x_731:
        /* <DEDUP_REMOVED lines=12> */
.L_x_732:
        /* <DEDUP_REMOVED lines=43> */
.L_x_730:
[----:B------:R-:W-:Y:S01]  /*7630*/  I2FP.F32.U32 R53, R53 ;  /* 0x0000003500357245 */ /* 0x000fe20000201000 */
[----:B------:R-:W-:Y:S01]  /*7640*/  IMAD.U32 R103, R58, 0x10000, RZ ;  /* 0x000100003a677824 */ /* 0x000fe200078e00ff */
        /* <DEDUP_REMOVED lines=8> */
[----:B------:R-:W-:-:S04]  /*76d0*/  MOV R53, R0 ;  /* 0x0000000000357202 */ /* 0x000fc80000000f00 */
        /* <DEDUP_REMOVED lines=13> */
.L_x_734:
        /* <DEDUP_REMOVED lines=12> */
.L_x_735:
        /* <DEDUP_REMOVED lines=43> */
.L_x_733:
[----:B------:R-:W-:Y:S01]  /*7b20*/  I2FP.F32.U32 R53, R53 ;  /* 0x0000003500357245 */ /* 0x000fe20000201000 */
[----:B------:R-:W-:Y:S01]  /*7b30*/  IMAD.U32 R54, R54, 0x10000, RZ ;  /* 0x0001000036367824 */ /* 0x000fe200078e00ff */
[----:B------:R-:W-:-:S03]  /*7b40*/  ISETP.NE.AND P5, PT, R52, 0x1, PT ;  /* 0x000000013400780c */ /* 0x000fc60003fa5270 */
[----:B------:R-:W-:Y:S01]  /*7b50*/  FFMA.FTZ R53, R53, R92, 1.1641532182693481445e-10 ;  /* 0x2f00000035357423 */ /* 0x000fe2000001005c */
[----:B------:R-:W-:-:S04]  /*7b60*/  FMUL.FTZ R54, R54, UR17 ;  /* 0x0000001136367c20 */ /* 0x000fc80008410000 */
[----:B------:R-:W-:Y:S01]  /*7b70*/  FMUL.FTZ R54, R54, UR5 ;  /* 0x0000000536367c20 */ /* 0x000fe20008410000 */
[----:B------:R-:W-:Y:S01]  /*7b80*/  FSETP.GTU.FTZ.AND P4, PT, R53, UR4, PT ;  /* 0x0000000435007c0b */ /* 0x000fe2000bf9c000 */
[----:B------:R-:W-:-:S03]  /*7b90*/  IMAD.U32 R53, R58, 0x10000, RZ ;  /* 0x000100003a357824 */ /* 0x000fc600078e00ff */
[----:B------:R-:W-:Y:S02]  /*7ba0*/  FSEL R54, R54, RZ, !P4 ;  /* 0x000000ff36367208 */ /* 0x000fe40006000000 */
[----:B------:R-:W-:-:S03]  /*7bb0*/  PLOP3.LUT P4, PT, P4, PT, PT, 0x8, 0x80 ;  /* 0x000000000080781c */ /* 0x000fc6000278e170 */
[----:B------:R-:W-:Y:S01]  /*7bc0*/  FADD.FTZ R102, R54, R53 ;  /* 0x0000003536667221 */ /* 0x000fe20000010000 */
[----:B------:R-:W-:Y:S01]  /*7bd0*/  MOV R54, 0x2 ;  /* 0x0000000200367802 */ /* 0x000fe20000000f00 */
        /* <DEDUP_REMOVED lines=10> */
.L_x_737:
        /* <DEDUP_REMOVED lines=12> */
.L_x_738:
        /* <DEDUP_REMOVED lines=43> */
.L_x_736:
        /* <DEDUP_REMOVED lines=24> */
.L_x_740:
[----:B------:R-:W-:-:S04]  /*8170*/  VIADD R90, R90, 0x1 ;  /* 0x000000015a5a7836 */ /* 0x000fc80000000000 */
        /* <DEDUP_REMOVED lines=13> */
.L_x_741:
        /* <DEDUP_REMOVED lines=43> */
.L_x_739:
[----:B------:R-:W-:Y:S01]  /*8500*/  I2FP.F32.U32 R53, R53 ;  /* 0x0000003500357245 */ /* 0x000fe20000201000 */
[----:B------:R-:W-:Y:S01]  /*8510*/  IMAD.U32 R55, R104, 0x10000, RZ ;  /* 0x0001000068377824 */ /* 0x000fe200078e00ff */
[----:B------:R-:W-:Y:S02]  /*8520*/  SHF.L.U32 R106, R106, 0x10, RZ ;  /* 0x000000106a6a7819 */ /* 0x000fe400000006ff */
[----:B------:R-:W-:Y:S01]  /*8530*/  F2FP.BF16.F32.PACK_AB R54, R102, R103 ;  /* 0x000000676636723e */ /* 0x000fe200000010ff */
[----:B------:R-:W-:Y:S01]  /*8540*/  FFMA.FTZ R53, R53, R92, 1.1641532182693481445e-10 ;  /* 0x2f00000035357423 */ /* 0x000fe2000001005c */
[----:B------:R-:W-:Y:S01]  /*8550*/  F2FP.BF16.F32.PACK_AB R52, R99, R98 ;  /* 0x000000626334723e */ /* 0x000fe200000010ff */
[----:B------:R-:W-:-:S03]  /*8560*/  FMUL.FTZ R106, R106, UR17 ;  /* 0x000000116a6a7c20 */ /* 0x000fc60008410000 */
[----:B------:R-:W-:Y:S01]  /*8570*/  FSETP.GTU.FTZ.AND P6, PT, R53, UR4, PT ;  /* 0x0000000435007c0b */ /* 0x000fe2000bfdc000 */
[----:B------:R-:W-:Y:S01]  /*8580*/  FMUL.FTZ R106, R106, UR5 ;  /* 0x000000056a6a7c20 */ /* 0x000fe20008410000 */
[----:B------:R-:W-:-:S04]  /*8590*/  F2FP.BF16.F32.PACK_AB R53, R100, R101 ;  /* 0x000000656435723e */ /* 0x000fc800000010ff */
[----:B------:R-:W-:Y:S02]  /*85a0*/  FSEL R106, R106, RZ, !P6 ;  /* 0x000000ff6a6a7208 */ /* 0x000fe40007000000 */
[----:B------:R-:W-:-:S03]  /*85b0*/  PLOP3.LUT P6, PT, P6, PT, PT, 0x8, 0x80 ;  /* 0x000000000080781c */ /* 0x000fc600037ce170 */
[----:B------:R-:W-:-:S05]  /*85c0*/  FADD.FTZ R106, R106, R55 ;  /* 0x000000376a6a7221 */ /* 0x000fca0000010000 */
[----:B------:R-:W-:Y:S01]  /*85d0*/  F2FP.BF16.F32.PACK_AB R55, R106, R105 ;  /* 0x000000696a37723e */ /* 0x000fe200000010ff */
[----:B------:R-:W-:Y:S06]  /*85e0*/  BRA `(.L_x_742) ;  /* 0x0000002400947947 */ /* 0x000fec0003800000 */
.L_x_717:
[----:B------:R-:W-:Y:S01]  /*85f0*/  ISETP.NE.AND P0, PT, R102, 0x1, PT ;  /* 0x000000016600780c */ /* 0x000fe20003f05270 */
[----:B------:R-:W-:Y:S01]  /*8600*/  IMAD.MOV.U32 R58, RZ, RZ, 0x2 ;  /* 0x00000002ff3a7424 */ /* 0x000fe200078e00ff */
[----:B-1----:R-:W-:Y:S01]  /*8610*/  MOV R56, R0 ;  /* 0x0000000000387202 */ /* 0x002fe20000000f00 */
[----:B------:R-:W-:-:S10]  /*8620*/  IMAD.MOV.U32 R108, RZ, RZ, R106 ;  /* 0x000000ffff6c7224 */ /* 0x000fd400078e006a */
        /* <DEDUP_REMOVED lines=11> */
.L_x_744:
        /* <DEDUP_REMOVED lines=12> */
.L_x_745:
        /* <DEDUP_REMOVED lines=42> */
.L_x_743:
[----:B------:R-:W-:Y:S02]  /*8a40*/  I2FP.F32.U32 R57, R56 ;  /* 0x0000003800397245 */ /* 0x000fe40000201000 */
[----:B-----5:R-:W-:Y:S02]  /*8a50*/  SHF.L.U32 R56, R52, 0x10, RZ ;  /* 0x0000001034387819 */ /* 0x020fe400000006ff */
[----:B------:R-:W-:Y:S01]  /*8a60*/  ISETP.NE.AND P1, PT, R58, 0x1, PT ;  /* 0x000000013a00780c */ /* 0x000fe20003f25270 */
[----:B------:R-:W-:Y:S01]  /*8a70*/  FFMA.FTZ R57, R57, R92, 1.1641532182693481445e-10 ;  /* 0x2f00000039397423 */ /* 0x000fe2000001005c */
[----:B------:R-:W-:Y:S01]  /*8a80*/  PRMT R52, R52, 0x7632, R52 ;  /* 0x0000763234347816 */ /* 0x000fe20000000034 */
[----:B------:R-:W-:-:S03]  /*8a90*/  FMUL.FTZ R56, R56, UR17 ;  /* 0x0000001138387c20 */ /* 0x000fc60008410000 */
[----:B------:R-:W-:Y:S01]  /*8aa0*/  FSETP.GTU.FTZ.AND P0, PT, R57, UR4, PT ;  /* 0x0000000439007c0b */ /* 0x000fe2000bf1c000 */
[----:B------:R-:W-:Y:S01]  /*8ab0*/  FMUL.FTZ R56, R56, UR5 ;  /* 0x0000000538387c20 */ /* 0x000fe20008410000 */
[----:B------:R-:W-:Y:S02]  /*8ac0*/  IMAD.MOV.U32 R57, RZ, RZ, R0 ;  /* 0x000000ffff397224 */ /* 0x000fe400078e0000 */
[----:B------:R-:W-:Y:S02]  /*8ad0*/  PLOP3.LUT P2, PT, P0, PT, PT, 0x8, 0x80 ;  /* 0x000000000080781c */ /* 0x000fe4000074e170 */
[----:B------:R-:W-:Y:S01]  /*8ae0*/  FSEL R98, R56, RZ, !P0 ;  /* 0x000000ff38627208 */ /* 0x000fe20004000000 */
[----:B------:R-:W-:Y:S01]  /*8af0*/  IMAD.MOV.U32 R56, RZ, RZ, 0x2 ;  /* 0x00000002ff387424 */ /* 0x000fe200078e00ff */
        /* <DEDUP_REMOVED lines=10> */
.L_x_747:
        /* <DEDUP_REMOVED lines=12> */
.L_x_748:
        /* <DEDUP_REMOVED lines=43> */
.L_x_746:
[----:B------:R-:W-:Y:S01]  /*8f10*/  I2FP.F32.U32 R57, R57 ;  /* 0x0000003900397245 */ /* 0x000fe20000201000 */
[----:B------:R-:W-:Y:S01]  /*8f20*/  IMAD.MOV.U32 R58, RZ, RZ, 0x2 ;  /* 0x00000002ff3a7424 */ /* 0x000fe200078e00ff */
[----:B------:R-:W-:Y:S02]  /*8f30*/  SHF.L.U32 R52, R52, 0x10, RZ ;  /* 0x0000001034347819 */ /* 0x000fe400000006ff */
[----:B------:R-:W-:Y:S01]  /*8f40*/  ISETP.NE.AND P2, PT, R56, 0x1, PT ;  /* 0x000000013800780c */ /* 0x000fe20003f45270 */
[----:B------:R-:W-:Y:S02]  /*8f50*/  FFMA.FTZ R57, R57, R92, 1.1641532182693481445e-10 ;  /* 0x2f00000039397423 */ /* 0x000fe4000001005c */
[----:B------:R-:W-:-:S03]  /*8f60*/  FMUL.FTZ R52, R52, UR17 ;  /* 0x0000001134347c20 */ /* 0x000fc60008410000 */
[----:B------:R-:W-:Y:S01]  /*8f70*/  FSETP.GTU.FTZ.AND P1, PT, R57, UR4, PT ;  /* 0x0000000439007c0b */ /* 0x000fe2000bf3c000 */
[----:B------:R-:W-:-:S03]  /*8f80*/  FMUL.FTZ R52, R52, UR5 ;  /* 0x0000000534347c20 */ /* 0x000fc60008410000 */
[----:B------:R-:W-:Y:S02]  /*8f90*/  PLOP3.LUT P0, PT, P1, PT, PT, 0x8, 0x80 ;  /* 0x000000000080781c */ /* 0x000fe40000f0e170 */
[----:B------:R-:W-:Y:S01]  /*8fa0*/  FSEL R99, R52, RZ, !P1 ;  /* 0x000000ff34637208 */ /* 0x000fe20004800000 */
[----:B------:R-:W-:Y:S01]  /*8fb0*/  IMAD.MOV.U32 R52, RZ, RZ, R0 ;  /* 0x000000ffff347224 */ /* 0x000fe200078e0000 */
        /* <DEDUP_REMOVED lines=9> */
.L_x_750:
        /* <DEDUP_REMOVED lines=12> */
.L_x_751:
[----:B------:R-:W-:Y:S01]  /*9110*/  IMAD.WIDE.U32 R58, R91, -0x326172a9, RZ ;  /* 0xcd9e8d575b3a7825 */ /* 0x000fe200078e00ff */
[----:B------:R-:W-:Y:S02]  /*9120*/  LOP3.LUT R56, R26, UR11, R103, 0x96, !PT ;  /* 0x0000000b1a387c12 */ /* 0x000fe4000f8e9667 */
[----:B------:R-:W-:Y:S02]  /*9130*/  MOV R52, R108 ;  /* 0x0000006c00347202 */ /* 0x000fe40000000f00 */
        /* <DEDUP_REMOVED lines=38> */
[----:B------:R-:W-:Y:S02]  /*93a0*/  IMAD.MOV.U32 R108, RZ, RZ, R56 ;  /* 0x000000ffff6c7224 */ /* 0x000fe400078e0038 */
[----:B------:R-:W-:-:S07]  /*93b0*/  IMAD.MOV.U32 R58, RZ, RZ, RZ ;  /* 0x000000ffff3a7224 */ /* 0x000fce00078e00ff */
.L_x_749:
[----:B------:R-:W-:Y:S02]  /*93c0*/  I2FP.F32.U32 R57, R52 ;  /* 0x0000003400397245 */ /* 0x000fe40000201000 */
[----:B------:R-:W-:Y:S02]  /*93d0*/  SHF.L.U32 R52, R53, 0x10, RZ ;  /* 0x0000001035347819 */ /* 0x000fe400000006ff */
[----:B------:R-:W-:Y:S01]  /*93e0*/  ISETP.NE.AND P3, PT, R58, 0x1, PT ;  /* 0x000000013a00780c */ /* 0x000fe20003f65270 */
[----:B------:R-:W-:Y:S01]  /*93f0*/  FFMA.FTZ R57, R57, R92, 1.1641532182693481445e-10 ;  /* 0x2f00000039397423 */ /* 0x000fe2000001005c */
[----:B------:R-:W-:Y:S01]  /*9400*/  PRMT R100, R53, 0x7632, R100 ;  /* 0x0000763235647816 */ /* 0x000fe20000000064 */
[----:B------:R-:W-:Y:S01]  /*9410*/  FMUL.FTZ R52, R52, UR17 ;  /* 0x0000001134347c20 */ /* 0x000fe20008410000 */
[----:B------:R-:W-:Y:S02]  /*9420*/  IMAD.MOV.U32 R53, RZ, RZ, R0 ;  /* 0x000000ffff357224 */ /* 0x000fe400078e0000 */
[----:B------:R-:W-:Y:S01]  /*9430*/  FSETP.GTU.FTZ.AND P2, PT, R57, UR4, PT ;  /* 0x0000000439007c0b */ /* 0x000fe2000bf5c000 */
[----:B------:R-:W-:-:S03]  /*9440*/  FMUL.FTZ R52, R52, UR5 ;  /* 0x0000000534347c20 */ /* 0x000fc60008410000 */
[----:B------:R-:W-:Y:S02]  /*9450*/  PLOP3.LUT P1, PT, P2, PT, PT, 0x8, 0x80 ;  /* 0x000000000080781c */ /* 0x000fe4000172e170 */
[----:B------:R-:W-:Y:S01]  /*9460*/  FSEL R101, R52, RZ, !P2 ;  /* 0x000000ff34657208 */ /* 0x000fe20005000000 */
[----:B------:R-:W-:Y:S01]  /*9470*/  IMAD.MOV.U32 R52, RZ, RZ, 0x2 ;  /* 0x00000002ff347424 */ /* 0x000fe200078e00ff */
        /* <DEDUP_REMOVED lines=9> */
.L_x_753:
        /* <DEDUP_REMOVED lines=12> */
.L_x_754:
        /* <DEDUP_REMOVED lines=43> */
.L_x_752:
[----:B------:R-:W-:Y:S01]  /*9880*/  ISETP.NE.AND P4, PT, R52, 0x1, PT ;  /* 0x000000013400780c */ /* 0x000fe20003f85270 */
[----:B------:R-:W-:Y:S01]  /*9890*/  IMAD.MOV.U32 R56, RZ, RZ, 0x2 ;  /* 0x00000002ff387424 */ /* 0x000fe200078e00ff */
[----:B------:R-:W-:Y:S02]  /*98a0*/  I2FP.F32.U32 R53, R53 ;  /* 0x0000003500357245 */ /* 0x000fe40000201000 */
[----:B------:R-:W-:-:S03]  /*98b0*/  SHF.L.U32 R100, R100, 0x10, RZ ;  /* 0x0000001064647819 */ /* 0x000fc600000006ff */
[----:B------:R-:W-:Y:S02]  /*98c0*/  FFMA.FTZ R53, R53, R92, 1.1641532182693481445e-10 ;  /* 0x2f00000035357423 */ /* 0x000fe4000001005c */
[----:B------:R-:W-:-:S03]  /*98d0*/  FMUL.FTZ R100, R100, UR17 ;  /* 0x0000001164647c20 */ /* 0x000fc60008410000 */
[----:B------:R-:W-:Y:S01]  /*98e0*/  FSETP.GTU.FTZ.AND P3, PT, R53, UR4, PT ;  /* 0x0000000435007c0b */ /* 0x000fe2000bf7c000 */
[----:B------:R-:W-:Y:S01]  /*98f0*/  FMUL.FTZ R100, R100, UR5 ;  /* 0x0000000564647c20 */ /* 0x000fe20008410000 */
[----:B------:R-:W-:Y:S02]  /*9900*/  IMAD.MOV.U32 R53, RZ, RZ, R0 ;  /* 0x000000ffff357224 */ /* 0x000fe400078e0000 */
[----:B------:R-:W-:Y:S02]  /*9910*/  PLOP3.LUT P2, PT, P3, PT, PT, 0x8, 0x80 ;  /* 0x000000000080781c */ /* 0x000fe40001f4e170 */
[----:B------:R-:W-:Y:S01]  /*9920*/  FSEL R100, R100, RZ, !P3 ;  /* 0x000000ff64647208 */ /* 0x000fe20005800000 */
[----:B------:R-:W-:Y:S10]  /*9930*/  @!P4 BRA `(.L_x_755) ;  /* 0x0000000000fcc947 */ /* 0x000ff40003800000 */
        /* <DEDUP_REMOVED lines=8> */
.L_x_756:
        /* <DEDUP_REMOVED lines=12> */
.L_x_757:
        /* <DEDUP_REMOVED lines=43> */
.L_x_755:
[----:B------:R-:W-:Y:S02]  /*9d30*/  I2FP.F32.U32 R53, R53 ;  /* 0x0000003500357245 */ /* 0x000fe40000201000 */
[----:B------:R-:W-:Y:S02]  /*9d40*/  SHF.L.U32 R52, R54, 0x10, RZ ;  /* 0x0000001036347819 */ /* 0x000fe400000006ff */
        /* <DEDUP_REMOVED lines=19> */
.L_x_759:
        /* <DEDUP_REMOVED lines=12> */
.L_x_760:
        /* <DEDUP_REMOVED lines=43> */
.L_x_758:
[----:B------:R-:W-:Y:S02]  /*a1f0*/  I2FP.F32.U32 R53, R53 ;  /* 0x0000003500357245 */ /* 0x000fe40000201000 */
[----:B------:R-:W-:Y:S02]  /*a200*/  SHF.L.U32 R54, R54, 0x10, RZ ;  /* 0x0000001036367819 */ /* 0x000fe400000006ff */
[----:B------:R-:W-:Y:S01]  /*a210*/  ISETP.NE.AND P5, PT, R52, 0x1, PT ;  /* 0x000000013400780c */ /* 0x000fe20003fa5270 */
[----:B------:R-:W-:Y:S02]  /*a220*/  FFMA.FTZ R53, R53, R92, 1.1641532182693481445e-10 ;  /* 0x2f00000035357423 */ /* 0x000fe4000001005c */
[----:B------:R-:W-:-:S03]  /*a230*/  FMUL.FTZ R54, R54, UR17 ;  /* 0x0000001136367c20 */ /* 0x000fc60008410000 */
[----:B------:R-:W-:Y:S01]  /*a240*/  FSETP.GTU.FTZ.AND P4, PT, R53, UR4, PT ;  /* 0x0000000435007c0b */ /* 0x000fe2000bf9c000 */
[----:B------:R-:W-:Y:S01]  /*a250*/  FMUL.FTZ R54, R54, UR5 ;  /* 0x0000000536367c20 */ /* 0x000fe20008410000 */
[----:B------:R-:W-:-:S04]  /*a260*/  IMAD.MOV.U32 R53, RZ, RZ, R0 ;  /* 0x000000ffff357224 */ /* 0x000fc800078e0000 */
[----:B------:R-:W-:Y:S01]  /*a270*/  FSEL R102, R54, RZ, !P4 ;  /* 0x000000ff36667208 */ /* 0x000fe20006000000 */
[----:B------:R-:W-:Y:S01]  /*a280*/  IMAD.MOV.U32 R54, RZ, RZ, 0x2 ;  /* 0x00000002ff367424 */ /* 0x000fe200078e00ff */
        /* <DEDUP_REMOVED lines=10> */
.L_x_762:
[----:B------:R-:W-:-:S04]  /*a330*/  VIADD R90, R90, 0x1 ;  /* 0x000000015a5a7836 */ /* 0x000fc80000000000 */
        /* <DEDUP_REMOVED lines=11> */
.L_x_763:
        /* <DEDUP_REMOVED lines=43> */
.L_x_761:
[----:B------:R-:W-:Y:S01]  /*a6a0*/  I2FP.F32.U32 R53, R53 ;  /* 0x0000003500357245 */ /* 0x000fe20000201000 */
[----:B------:R-:W-:Y:S01]  /*a6b0*/  IMAD.MOV.U32 R114, RZ, RZ, 0x2 ;  /* 0x00000002ff727424 */ /* 0x000fe200078e00ff */
[----:B------:R-:W-:Y:S02]  /*a6c0*/  SHF.L.U32 R52, R55, 0x10, RZ ;  /* 0x0000001037347819 */ /* 0x000fe400000006ff */
[----:B------:R-:W-:Y:S01]  /*a6d0*/  ISETP.NE.AND P6, PT, R54, 0x1, PT ;  /* 0x000000013600780c */ /* 0x000fe20003fc5270 */
[----:B------:R-:W-:Y:S01]  /*a6e0*/  FFMA.FTZ R53, R53, R92, 1.1641532182693481445e-10 ;  /* 0x2f00000035357423 */ /* 0x000fe2000001005c */
[----:B------:R-:W-:Y:S01]  /*a6f0*/  PRMT R104, R55, 0x7632, R104 ;  /* 0x0000763237687816 */ /* 0x000fe20000000068 */
[----:B------:R-:W-:-:S03]  /*a700*/  FMUL.FTZ R52, R52, UR17 ;  /* 0x0000001134347c20 */ /* 0x000fc60008410000 */
[----:B------:R-:W-:Y:S01]  /*a710*/  FSETP.GTU.FTZ.AND P5, PT, R53, UR4, PT ;  /* 0x0000000435007c0b */ /* 0x000fe2000bfbc000 */
[----:B------:R-:W-:Y:S01]  /*a720*/  FMUL.FTZ R52, R52, UR5 ;  /* 0x0000000534347c20 */ /* 0x000fe20008410000 */
        /* <DEDUP_REMOVED lines=12> */
.L_x_765:
        /* <DEDUP_REMOVED lines=14> */
.L_x_766:
        /* <DEDUP_REMOVED lines=43> */
.L_x_764:
[----:B------:R-:W-:Y:S02]  /*ab80*/  I2FP.F32.U32 R53, R53 ;  /* 0x0000003500357245 */ /* 0x000fe40000201000 */
        /* <DEDUP_REMOVED lines=9> */
[----:B------:R-:W-:Y:S02]  /*ac20*/  PLOP3.LUT P6, PT, P6, PT, PT, 0x8, 0x80 ;  /* 0x000000000080781c */ /* 0x000fe400037ce170 */
[----:B------:R-:W-:-:S11]  /*ac30*/  F2FP.BF16.F32.PACK_AB R55, R106, R105 ;  /* 0x000000696a37723e */ /* 0x000fd600000010ff */
.L_x_742:
[----:B------:R-:W-:Y:S01]  /*ac40*/  SEL R59, RZ, 0x1000000, !P6 ;  /* 0x01000000ff3b7807 */ /* 0x000fe20007000000 */
[C---:B------:R-:W-:Y:S01]  /*ac50*/  IMAD.WIDE.U32 R112, R97.reuse, 0x10, R60 ;  /* 0x0000001061707825 */ /* 0x040fe200078e003c */
[----:B------:R-:W-:Y:S02]  /*ac60*/  SEL R104, RZ, 0x10000, !P5 ;  /* 0x00010000ff687807 */ /* 0x000fe40006800000 */
[----:B------:R-:W-:Y:S01]  /*ac70*/  SEL R109, RZ, 0x100, !P4 ;  /* 0x00000100ff6d7807 */ /* 0x000fe20006000000 */
[----:B------:R-:W-:Y:S01]  /*ac80*/  IMAD.WIDE.U32 R110, R97, 0x8, R62 ;  /* 0x00000008616e7825 */ /* 0x000fe200078e003e */
[----:B------:R-:W-:Y:S01]  /*ac90*/  ISETP.NE.AND P6, PT, R107, RZ, PT ;  /* 0x000000ff6b00720c */ /* 0x000fe20003fc5270 */
[----:B------:R0:W-:Y:S01]  /*aca0*/  STG.E.128 desc[UR8][R112.64], R52 ;  /* 0x0000003470007986 */ /* 0x0001e2000c101d08 */
[----:B------:R-:W-:Y:S01]  /*acb0*/  SEL R58, RZ, 0x1000000, !P2 ;  /* 0x01000000ff3a7807 */ /* 0x000fe20005000000 */
[----:B------:R-:W-:Y:S01]  /*acc0*/  VIADD R107, R67, 0x100 ;  /* 0x00000100436b7836 */ /* 0x000fe20000000000 */
[----:B------:R-:W-:-:S02]  /*acd0*/  SEL R57, RZ, 0x10000, !P1 ;  /* 0x00010000ff397807 */ /* 0x000fc40004800000 */
[----:B------:R-:W-:Y:S02]  /*ace0*/  SEL R56, RZ, 0x100, !P0 ;  /* 0x00000100ff387807 */ /* 0x000fe40004000000 */
[----:B------:R-:W-:Y:S02]  /*acf0*/  LOP3.LUT R109, R109, R59, R104, 0xfe, !PT ;  /* 0x0000003b6d6d7212 */ /* 0x000fe400078efe68 */
[----:B------:R-:W-:Y:S02]  /*ad00*/  SEL R104, RZ, 0x1, !P3 ;  /* 0x00000001ff687807 */ /* 0x000fe40005800000 */
[----:B------:R-:W-:Y:S02]  /*ad10*/  LOP3.LUT R56, R56, R58, R57, 0xfe, !PT ;  /* 0x0000003a38387212 */ /* 0x000fe400078efe39 */
[----:B------:R-:W-:Y:S02]  /*ad20*/  SEL R59, RZ, 0x1, !P6 ;  /* 0x00000001ff3b7807 */ /* 0x000fe40007000000 */
[----:B------:R-:W-:-:S02]  /*ad30*/  LOP3.LUT R57, R109, R104, RZ, 0xfc, !PT ;  /* 0x000000686d397212 */ /* 0x000fc400078efcff */
[----:B------:R-:W-:Y:S01]  /*ad40*/  LOP3.LUT R56, R56, R59, RZ, 0xfc, !PT ;  /* 0x0000003b38387212 */ /* 0x000fe200078efcff */
[----:B------:R-:W-:-:S04]  /*ad50*/  IMAD.WIDE.U32 R58, R107, 0x10, R64 ;  /* 0x000000106b3a7825 */ /* 0x000fc800078e0040 */
        /* <DEDUP_REMOVED lines=21> */
.L_x_769:
        /* <DEDUP_REMOVED lines=12> */
.L_x_770:
        /* <DEDUP_REMOVED lines=40> */
[----:B------:R-:W-:Y:S02]  /*b1f0*/  IMAD.MOV.U32 R104, RZ, RZ, R110 ;  /* 0x000000ffff687224 */ /* 0x000fe400078e006e */
[----:B------:R-:W-:Y:S01]  /*b200*/  HFMA2 R110, -RZ, RZ, 0, 0 ;  /* 0x00000000ff6e7431 */ /* 0x000fe200000001ff */
[----:B------:R-:W-:-:S07]  /*b210*/  LOP3.LUT R88, R112, UR38, R111, 0x96, !PT ;  /* 0x0000002670587c12 */ /* 0x000fce000f8e966f */
.L_x_768:
[----:B------:R-:W-:Y:S01]  /*b220*/  I2FP.F32.U32 R109, R109 ;  /* 0x0000006d006d7245 */ /* 0x000fe20000201000 */
[----:B-----5:R-:W-:Y:S01]  /*b230*/  IMAD.U32 R108, R52, 0x10000, RZ ;  /* 0x00010000346c7824 */ /* 0x020fe200078e00ff */
[----:B------:R-:W-:Y:S02]  /*b240*/  ISETP.NE.AND P1, PT, R110, 0x1, PT ;  /* 0x000000016e00780c */ /* 0x000fe40003f25270 */
[----:B------:R-:W-:Y:S01]  /*b250*/  PRMT R52, R52, 0x7632, R52 ;  /* 0x0000763234347816 */ /* 0x000fe20000000034 */
[----:B------:R-:W-:Y:S01]  /*b260*/  FFMA.FTZ R109, R109, R92, 1.1641532182693481445e-10 ;  /* 0x2f0000006d6d7423 */ /* 0x000fe2000001005c */
[----:B------:R-:W-:Y:S01]  /*b270*/  FMUL.FTZ R108, R108, UR17 ;  /* 0x000000116c6c7c20 */ /* 0x000fe20008410000 */
[----:B------:R-:W-:-:S03]  /*b280*/  MOV R112, 0x2 ;  /* 0x0000000200707802 */ /* 0x000fc60000000f00 */
        /* <DEDUP_REMOVED lines=18> */
.L_x_772:
        /* <DEDUP_REMOVED lines=12> */
.L_x_773:
        /* <DEDUP_REMOVED lines=43> */
.L_x_771:
[----:B------:R-:W-:Y:S01]  /*b720*/  I2FP.F32.U32 R111, R108 ;  /* 0x0000006c006f7245 */ /* 0x000fe20000201000 */
[----:B------:R-:W-:Y:S01]  /*b730*/  IMAD.U32 R52, R52, 0x10000, RZ ;  /* 0x0001000034347824 */ /* 0x000fe200078e00ff */
[----:B------:R-:W-:-:S03]  /*b740*/  ISETP.NE.AND P1, PT, R112, 0x1, PT ;  /* 0x000000017000780c */ /* 0x000fc60003f25270 */
[----:B------:R-:W-:Y:S01]  /*b750*/  FFMA.FTZ R111, R111, R92, 1.1641532182693481445e-10 ;  /* 0x2f0000006f6f7423 */ /* 0x000fe2000001005c */
[----:B------:R-:W-:-:S04]  /*b760*/  FMUL.FTZ R52, R52, UR17 ;  /* 0x0000001134347c20 */ /* 0x000fc80008410000 */
[----:B------:R-:W-:Y:S01]  /*b770*/  FMUL.FTZ R52, R52, UR5 ;  /* 0x0000000534347c20 */ /* 0x000fe20008410000 */
[----:B------:R-:W-:Y:S02]  /*b780*/  FSETP.GTU.FTZ.AND P0, PT, R111, UR4, PT ;  /* 0x000000046f007c0b */ /* 0x000fe4000bf1c000 */
[----:B------:R-:W-:Y:S01]  /*b790*/  SHF.L.U32 R111, R56, 0x10, RZ ;  /* 0x00000010386f7819 */ /* 0x000fe200000006ff */
[----:B------:R-:W-:Y:S01]  /*b7a0*/  IMAD.MOV.U32 R56, RZ, RZ, 0x2 ;  /* 0x00000002ff387424 */ /* 0x000fe200078e00ff */
        /* <DEDUP_REMOVED lines=13> */
.L_x_775:
        /* <DEDUP_REMOVED lines=12> */
.L_x_776:
        /* <DEDUP_REMOVED lines=43> */
.L_x_774:
        /* <DEDUP_REMOVED lines=10> */
[----:B------:R-:W-:-:S03]  /*bc90*/  MOV R53, R0 ;  /* 0x0000000000357202 */ /* 0x000fc60000000f00 */
        /* <DEDUP_REMOVED lines=13> */
.L_x_778:
        /* <DEDUP_REMOVED lines=12> */
.L_x_779:
        /* <DEDUP_REMOVED lines=43> */
.L_x_777:
[----:B------:R-:W-:Y:S01]  /*c0e0*/  I2FP.F32.U32 R53, R53 ;  /* 0x0000003500357245 */ /* 0x000fe20000201000 */
[----:B------:R-:W-:Y:S01]  /*c0f0*/  IMAD.U32 R117, R117, 0x10000, RZ ;  /* 0x0001000075757824 */ /* 0x000fe200078e00ff */
[----:B------:R-:W-:Y:S02]  /*c100*/  ISETP.NE.AND P3, PT, R52, 0x1, PT ;  /* 0x000000013400780c */ /* 0x000fe40003f65270 */
[----:B------:R-:W-:Y:S01]  /*c110*/  MOV R56, 0x2 ;  /* 0x0000000200387802 */ /* 0x000fe20000000f00 */
        /* <DEDUP_REMOVED lines=18> */
.L_x_781:
        /* <DEDUP_REMOVED lines=12> */
.L_x_782:
        /* <DEDUP_REMOVED lines=43> */
.L_x_780:
[----:B------:R-:W-:Y:S01]  /*c5b0*/  I2FP.F32.U32 R53, R53 ;  /* 0x0000003500357245 */ /* 0x000fe20000201000 */
[----:B------:R-:W-:Y:S01]  /*c5c0*/  IMAD.U32 R52, R54, 0x10000, RZ ;  /* 0x0001000036347824 */ /* 0x000fe200078e00ff */
[----:B------:R-:W-:Y:S02]  /*c5d0*/  ISETP.NE.AND P4, PT, R56, 0x1, PT ;  /* 0x000000013800780c */ /* 0x000fe40003f85270 */
        /* <DEDUP_REMOVED lines=21> */
.L_x_784:
        /* <DEDUP_REMOVED lines=12> */
.L_x_785:
        /* <DEDUP_REMOVED lines=43> */
.L_x_783:
[----:B------:R-:W-:Y:S02]  /*caa0*/  I2FP.F32.U32 R53, R53 ;  /* 0x0000003500357245 */ /* 0x000fe40000201000 */
[----:B------:R-:W-:Y:S02]  /*cab0*/  SHF.L.U32 R54, R54, 0x10, RZ ;  /* 0x0000001036367819 */ /* 0x000fe400000006ff */
[----:B------:R-:W-:Y:S01]  /*cac0*/  ISETP.NE.AND P5, PT, R52, 0x1, PT ;  /* 0x000000013400780c */ /* 0x000fe20003fa5270 */
[----:B------:R-:W-:Y:S02]  /*cad0*/  FFMA.FTZ R53, R53, R92, 1.1641532182693481445e-10 ;  /* 0x2f00000035357423 */ /* 0x000fe4000001005c */
        /* <DEDUP_REMOVED lines=8> */
[----:B------:R-:W-:Y:S01]  /*cb60*/  MOV R53, R0 ;  /* 0x0000000000357202 */ /* 0x000fe20000000f00 */
[----:B------:R-:W-:Y:S07]  /*cb70*/  @!P5 BRA `(.L_x_786) ;  /* 0x0000000000fcd947 */ /* 0x000fee0003800000 */
        /* <DEDUP_REMOVED lines=8> */
.L_x_787:
        /* <DEDUP_REMOVED lines=12> */
.L_x_788:
        /* <DEDUP_REMOVED lines=43> */
.L_x_786:
[----:B------:R-:W-:Y:S01]  /*cf70*/  I2FP.F32.U32 R53, R53 ;  /* 0x0000003500357245 */ /* 0x000fe20000201000 */
[C---:B------:R-:W-:Y:S01]  /*cf80*/  IMAD.U32 R52, R55.reuse, 0x10000, RZ ;  /* 0x0001000037347824 */ /* 0x040fe200078e00ff */
[----:B------:R-:W-:Y:S02]  /*cf90*/  ISETP.NE.AND P6, PT, R54, 0x1, PT ;  /* 0x000000013600780c */ /* 0x000fe40003fc5270 */
[----:B------:R-:W-:Y:S01]  /*cfa0*/  PRMT R117, R55, 0x7632, R117 ;  /* 0x0000763237757816 */ /* 0x000fe20000000075 */
[----:B------:R-:W-:Y:S01]  /*cfb0*/  FFMA.FTZ R53, R53, R92, 1.1641532182693481445e-10 ;  /* 0x2f00000035357423 */ /* 0x000fe2000001005c */
[----:B------:R-:W-:Y:S01]  /*cfc0*/  FMUL.FTZ R52, R52, UR17 ;  /* 0x0000001134347c20 */ /* 0x000fe20008410000 */
[----:B------:R-:W-:Y:S02]  /*cfd0*/  PRMT R115, R59, 0x7632, R115 ;  /* 0x000076323b737816 */ /* 0x000fe40000000073 */
[----:B------:R-:W-:Y:S01]  /*cfe0*/  MOV R122, 0x2 ;  /* 0x00000002007a7802 */ /* 0x000fe20000000f00 */
        /* <DEDUP_REMOVED lines=16> */
.L_x_790:
        /* <DEDUP_REMOVED lines=14> */
.L_x_791:
        /* <DEDUP_REMOVED lines=43> */
.L_x_789:
[----:B------:R-:W-:Y:S01]  /*d480*/  I2FP.F32.U32 R53, R53 ;  /* 0x0000003500357245 */ /* 0x000fe20000201000 */
[----:B------:R-:W-:Y:S01]  /*d490*/  IMAD.U32 R117, R117, 0x10000, RZ ;  /* 0x0001000075757824 */ /* 0x000fe200078e00ff */
[----:B------:R-:W-:Y:S02]  /*d4a0*/  SHF.L.U32 R52, R115, 0x10, RZ ;  /* 0x0000001073347819 */ /* 0x000fe400000006ff */
[----:B------:R-:W-:Y:S01]  /*d4b0*/  F2FP.BF16.F32.PACK_AB R54, R112, R113 ;  /* 0x000000717036723e */ /* 0x000fe200000010ff */
[----:B------:R-:W-:Y:S01]  /*d4c0*/  FFMA.FTZ R53, R53, R92, 1.1641532182693481445e-10 ;  /* 0x2f00000035357423 */ /* 0x000fe2000001005c */
[----:B------:R-:W-:-:S04]  /*d4d0*/  FMUL.FTZ R117, R117, UR17 ;  /* 0x0000001175757c20 */ /* 0x000fc80008410000 */
[----:B------:R-:W-:Y:S01]  /*d4e0*/  FMUL.FTZ R117, R117, UR5 ;  /* 0x0000000575757c20 */ /* 0x000fe20008410000 */
[----:B------:R-:W-:Y:S02]  /*d4f0*/  FSETP.GTU.FTZ.AND P6, PT, R53, UR4, PT ;  /* 0x0000000435007c0b */ /* 0x000fe4000bfdc000 */
[----:B------:R-:W-:Y:S02]  /*d500*/  F2FP.BF16.F32.PACK_AB R53, R110, R111 ;  /* 0x0000006f6e35723e */ /* 0x000fe400000010ff */
[----:B------:R-:W-:Y:S02]  /*d510*/  FSEL R117, R117, RZ, !P6 ;  /* 0x000000ff75757208 */ /* 0x000fe40007000000 */
[----:B------:R-:W-:-:S03]  /*d520*/  PLOP3.LUT P6, PT, P6, PT, PT, 0x8, 0x80 ;  /* 0x000000000080781c */ /* 0x000fc600037ce170 */
[----:B------:R-:W-:Y:S01]  /*d530*/  FADD.FTZ R115, R117, R52 ;  /* 0x0000003475737221 */ /* 0x000fe20000010000 */
[----:B------:R-:W-:-:S04]  /*d540*/  F2FP.BF16.F32.PACK_AB R52, R108, R109 ;  /* 0x0000006d6c34723e */ /* 0x000fc800000010ff */
[----:B------:R-:W-:Y:S01]  /*d550*/  F2FP.BF16.F32.PACK_AB R55, R115, R114 ;  /* 0x000000727337723e */ /* 0x000fe200000010ff */
[----:B------:R-:W-:Y:S06]  /*d560*/  BRA `(.L_x_792) ;  /* 0x0000002400987947 */ /* 0x000fec0003800000 */
.L_x_767:
[----:B------:R-:W-:Y:S01]  /*d570*/  ISETP.NE.AND P0, PT, R114, 0x1, PT ;  /* 0x000000017200780c */ /* 0x000fe20003f05270 */
[----:B-1----:R-:W-:Y:S01]  /*d580*/  IMAD.MOV.U32 R58, RZ, RZ, 0x2 ;  /* 0x00000002ff3a7424 */ /* 0x002fe200078e00ff */
        /* <DEDUP_REMOVED lines=13> */
.L_x_794:
        /* <DEDUP_REMOVED lines=12> */
.L_x_795:
        /* <DEDUP_REMOVED lines=43> */
.L_x_793:
        /* <DEDUP_REMOVED lines=22> */
.L_x_797:
        /* <DEDUP_REMOVED lines=12> */
.L_x_798:
        /* <DEDUP_REMOVED lines=43> */
.L_x_796:
        /* <DEDUP_REMOVED lines=20> */
.L_x_800:
        /* <DEDUP_REMOVED lines=12> */
.L_x_801:
        /* <DEDUP_REMOVED lines=43> */
.L_x_799:
        /* <DEDUP_REMOVED lines=21> */
.L_x_803:
        /* <DEDUP_REMOVED lines=12> */
.L_x_804:
        /* <DEDUP_REMOVED lines=43> */
.L_x_802:
        /* <DEDUP_REMOVED lines=20> */
.L_x_806:
        /* <DEDUP_REMOVED lines=12> */
.L_x_807:
        /* <DEDUP_REMOVED lines=43> */
.L_x_805:
        /* <DEDUP_REMOVED lines=21> */
.L_x_809:
        /* <DEDUP_REMOVED lines=12> */
.L_x_810:
        /* <DEDUP_REMOVED lines=43> */
.L_x_808:
        /* <DEDUP_REMOVED lines=20> */
.L_x_812:
        /* <DEDUP_REMOVED lines=12> */
.L_x_813:
        /* <DEDUP_REMOVED lines=43> */
.L_x_811:
        /* <DEDUP_REMOVED lines=21> */
.L_x_815:
        /* <DEDUP_REMOVED lines=14> */
.L_x_816:
        /* <DEDUP_REMOVED lines=43> */
.L_x_814:
        /* <DEDUP_REMOVED lines=12> */
.L_x_792:
[----:B------:R-:W-:Y:S01]  /*fbd0*/  SEL R117, RZ, 0x1000000, !P6 ;  /* 0x01000000ff757807 */ /* 0x000fe20007000000 */
[----:B------:R-:W-:Y:S01]  /*fbe0*/  IMAD.WIDE.U32 R120, R107, 0x10, R60 ;  /* 0x000000106b787825 */ /* 0x000fe200078e003c */
[----:B------:R-:W-:Y:S02]  /*fbf0*/  SEL R59, RZ, 0x10000, !P5 ;  /* 0x00010000ff3b7807 */ /* 0x000fe40006800000 */
[----:B------:R-:W-:Y:S02]  /*fc00*/  SEL R118, RZ, 0x100, !P4 ;  /* 0x00000100ff767807 */ /* 0x000fe40006000000 */
[----:B------:R-:W-:Y:S01]  /*fc10*/  ISETP.NE.AND P6, PT, R116, RZ, PT ;  /* 0x000000ff7400720c */ /* 0x000fe20003fc5270 */
[----:B------:R-:W-:Y:S01]  /*fc20*/  VIADD R116, R67, 0x180 ;  /* 0x0000018043747836 */ /* 0x000fe20000000000 */
[----:B------:R-:W-:Y:S01]  /*fc30*/  SEL R58, RZ, 0x1000000, !P2 ;  /* 0x01000000ff3a7807 */ /* 0x000fe20005000000 */
[----:B------:R0:W-:Y:S01]  /*fc40*/  STG.E.128 desc[UR8][R120.64], R52 ;  /* 0x0000003478007986 */ /* 0x0001e2000c101d08 */
[----:B------:R-:W-:-:S02]  /*fc50*/  SEL R57, RZ, 0x10000, !P1 ;  /* 0x00010000ff397807 */ /* 0x000fc40004800000 */
[----:B------:R-:W-:Y:S02]  /*fc60*/  SEL R56, RZ, 0x100, !P0 ;  /* 0x00000100ff387807 */ /* 0x000fe40004000000 */
[----:B------:R-:W-:Y:S02]  /*fc70*/  LOP3.LUT R118, R118, R117, R59, 0xfe, !PT ;  /* 0x0000007576767212 */ /* 0x000fe400078efe3b */
[----:B------:R-:W-:Y:S02]  /*fc80*/  SEL R117, RZ, 0x1, !P3 ;  /* 0x00000001ff757807 */ /* 0x000fe40005800000 */
[----:B------:R-:W-:Y:S02]  /*fc90*/  LOP3.LUT R56, R56, R58, R57, 0xfe, !PT ;  /* 0x0000003a38387212 */ /* 0x000fe400078efe39 */
[----:B------:R-:W-:Y:S02]  /*fca0*/  SEL R59, RZ, 0x1, !P6 ;  /* 0x00000001ff3b7807 */ /* 0x000fe40007000000 */
[----:B------:R-:W-:Y:S01]  /*fcb0*/  LOP3.LUT R57, R118, R117, RZ, 0xfc, !PT ;  /* 0x0000007576397212 */ /* 0x000fe200078efcff */
[----:B------:R-:W-:Y:S01]  /*fcc0*/  IMAD.WIDE.U32 R118, R107, 0x8, R62 ;  /* 0x000000086b767825 */ /* 0x000fe200078e003e */
[----:B------:R-:W-:-:S03]  /*fcd0*/  LOP3.LUT R56, R56, R59, RZ, 0xfc, !PT ;  /* 0x0000003b38387212 */ /* 0x000fc600078efcff */
[----:B------:R-:W-:Y:S02]  /*fce0*/  IMAD.WIDE.U32 R58, R116, 0x10, R64 ;  /* 0x00000010743a7825 */ /* 0x000fe400078e0040 */
        /* <DEDUP_REMOVED lines=21> */
.L_x_819:
        /* <DEDUP_REMOVED lines=12> */
.L_x_820:
        /* <DEDUP_REMOVED lines=41> */
[----:B------:R-:W-:-:S07]  /*10190*/  IMAD.MOV.U32 R118, RZ, RZ, R104 ;  /* 0x000000ffff767224 */ /* 0x000fce00078e0068 */
.L_x_818:
[----:B------:R-:W-:Y:S01]  /*101a0*/  I2FP.F32.U32 R119, R118 ;  /* 0x0000007600777245 */ /* 0x000fe20000201000 */
[----:B------:R-:W-:Y:S01]  /*101b0*/  IMAD.MOV.U32 R120, RZ, RZ, 0x2 ;  /* 0x00000002ff787424 */ /* 0x000fe200078e00ff */
[C---:B-----5:R-:W-:Y:S02]  /*101c0*/  SHF.L.U32 R104, R52.reuse, 0x10, RZ ;  /* 0x0000001034687819 */ /* 0x060fe400000006ff */
[----:B------:R-:W-:Y:S01]  /*101d0*/  ISETP.NE.AND P1, PT, R117, 0x1, PT ;  /* 0x000000017500780c */ /* 0x000fe20003f25270 */
[----:B------:R-:W-:Y:S01]  /*101e0*/  FFMA.FTZ R119, R119, R92, 1.1641532182693481445e-10 ;  /* 0x2f00000077777423 */ /* 0x000fe2000001005c */
[----:B------:R-:W-:Y:S01]  /*101f0*/  PRMT R52, R52, 0x7632, R52 ;  /* 0x0000763234347816 */ /* 0x000fe20000000034 */
[----:B------:R-:W-:-:S03]  /*10200*/  FMUL.FTZ R104, R104, UR17 ;  /* 0x0000001168687c20 */ /* 0x000fc60008410000 */
[----:B------:R-:W-:Y:S01]  /*10210*/  FSETP.GTU.FTZ.AND P0, PT, R119, UR4, PT ;  /* 0x0000000477007c0b */ /* 0x000fe2000bf1c000 */
[----:B------:R-:W-:Y:S01]  /*10220*/  FMUL.FTZ R104, R104, UR5 ;  /* 0x0000000568687c20 */ /* 0x000fe20008410000 */
[C---:B------:R-:W-:Y:S01]  /*10230*/  IMAD.U32 R119, R56.reuse, 0x10000, RZ ;  /* 0x0001000038777824 */ /* 0x040fe200078e00ff */
[----:B------:R-:W-:-:S03]  /*10240*/  PRMT R56, R56, 0x7632, R56 ;  /* 0x0000763238387816 */ /* 0x000fc60000000038 */
[----:B------:R-:W-:Y:S02]  /*10250*/  FSEL R104, R104, RZ, !P0 ;  /* 0x000000ff68687208 */ /* 0x000fe40004000000 */
[----:B------:R-:W-:-:S03]  /*10260*/  PLOP3.LUT P0, PT, P0, PT, PT, 0x8, 0x80 ;  /* 0x000000000080781c */ /* 0x000fc6000070e170 */
[----:B------:R-:W-:Y:S01]  /*10270*/  FADD.FTZ R118, R104, R119 ;  /* 0x0000007768767221 */ /* 0x000fe20000010000 */
[----:B------:R-:W-:Y:S02]  /*10280*/  P2R R104, PR, RZ, 0x1 ;  /* 0x00000001ff687803 */ /* 0x000fe40000000000 */
[----:B------:R-:W-:Y:S01]  /*10290*/  MOV R119, R0 ;  /* 0x0000000000777202 */ /* 0x000fe20000000f00 */
[----:B------:R-:W-:Y:S06]  /*102a0*/  @!P1 BRA `(.L_x_821) ;  /* 0x0000000000fc9947 */ /* 0x000fec0003800000 */
        /* <DEDUP_REMOVED lines=8> */
.L_x_822:
        /* <DEDUP_REMOVED lines=12> */
.L_x_823:
        /* <DEDUP_REMOVED lines=43> */
.L_x_821:
[----:B------:R-:W-:Y:S01]  /*106a0*/  I2FP.F32.U32 R117, R119 ;  /* 0x0000007700757245 */ /* 0x000fe20000201000 */
[----:B------:R-:W-:Y:S01]  /*106b0*/  IMAD.U32 R52, R52, 0x10000, RZ ;  /* 0x0001000034347824 */ /* 0x000fe200078e00ff */
[----:B------:R-:W-:-:S03]  /*106c0*/  ISETP.NE.AND P1, PT, R120, 0x1, PT ;  /* 0x000000017800780c */ /* 0x000fc60003f25270 */
[----:B------:R-:W-:Y:S01]  /*106d0*/  FFMA.FTZ R117, R117, R92, 1.1641532182693481445e-10 ;  /* 0x2f00000075757423 */ /* 0x000fe2000001005c */
[----:B------:R-:W-:-:S04]  /*106e0*/  FMUL.FTZ R52, R52, UR17 ;  /* 0x0000001134347c20 */ /* 0x000fc80008410000 */
[----:B------:R-:W-:Y:S01]  /*106f0*/  FMUL.FTZ R52, R52, UR5 ;  /* 0x0000000534347c20 */ /* 0x000fe20008410000 */
[----:B------:R-:W-:Y:S01]  /*10700*/  FSETP.GTU.FTZ.AND P0, PT, R117, UR4, PT ;  /* 0x0000000475007c0b */ /* 0x000fe2000bf1c000 */
[----:B------:R-:W-:Y:S01]  /*10710*/  IMAD.U32 R117, R56, 0x10000, RZ ;  /* 0x0001000038757824 */ /* 0x000fe200078e00ff */
[----:B------:R-:W-:Y:S02]  /*10720*/  MOV R56, 0x2 ;  /* 0x0000000200387802 */ /* 0x000fe40000000f00 */
        /* <DEDUP_REMOVED lines=13> */
.L_x_825:
        /* <DEDUP_REMOVED lines=12> */
.L_x_826:
[----:B------:R-:W-:Y:S01]  /*108c0*/  IMAD.WIDE.U32 R122, R91, -0x326172a9, RZ ;  /* 0xcd9e8d575b7a7825 */ /* 0x000fe200078e00ff */
[----:B------:R-:W-:-:S03]  /*108d0*/  LOP3.LUT R120, R26, UR11, R129, 0x96, !PT ;  /* 0x0000000b1a787c12 */ /* 0x000fc6000f8e9681 */
[----:B------:R-:W-:Y:S01]  /*108e0*/  IMAD.MOV.U32 R52, RZ, RZ, R126 ;  /* 0x000000ffff347224 */ /* 0x000fe200078e007e */
        /* <DEDUP_REMOVED lines=40> */
.L_x_824:
[----:B------:R-:W-:Y:S01]  /*10b70*/  I2FP.F32.U32 R119, R52 ;  /* 0x0000003400777245 */ /* 0x000fe20000201000 */
[C---:B------:R-:W-:Y:S01]  /*10b80*/  IMAD.U32 R52, R53.reuse, 0x10000, RZ ;  /* 0x0001000035347824 */ /* 0x040fe200078e00ff */
[----:B------:R-:W-:Y:S02]  /*10b90*/  ISETP.NE.AND P2, PT, R56, 0x1, PT ;  /* 0x000000013800780c */ /* 0x000fe40003f45270 */
[----:B------:R-:W-:Y:S01]  /*10ba0*/  PRMT R121, R53, 0x7632, R121 ;  /* 0x0000763235797816 */ /* 0x000fe20000000079 */
[----:B------:R-:W-:Y:S01]  /*10bb0*/  FFMA.FTZ R119, R119, R92, 1.1641532182693481445e-10 ;  /* 0x2f00000077777423 */ /* 0x000fe2000001005c */
[----:B------:R-:W-:Y:S01]  /*10bc0*/  FMUL.FTZ R52, R52, UR17 ;  /* 0x0000001134347c20 */ /* 0x000fe20008410000 */
[----:B------:R-:W-:-:S03]  /*10bd0*/  IMAD.MOV.U32 R53, RZ, RZ, R0 ;  /* 0x000000ffff357224 */ /* 0x000fc600078e0000 */
[----:B------:R-:W-:Y:S01]  /*10be0*/  FMUL.FTZ R52, R52, UR5 ;  /* 0x0000000534347c20 */ /* 0x000fe20008410000 */
[----:B------:R-:W-:Y:S02]  /*10bf0*/  FSETP.GTU.FTZ.AND P1, PT, R119, UR4, PT ;  /* 0x0000000477007c0b */ /* 0x000fe4000bf3c000 */
[----:B------:R-:W-:Y:S02]  /*10c00*/  SHF.L.U32 R119, R57, 0x10, RZ ;  /* 0x0000001039777819 */ /* 0x000fe400000006ff */
[----:B------:R-:W-:Y:S02]  /*10c10*/  FSEL R52, R52, RZ, !P1 ;  /* 0x000000ff34347208 */ /* 0x000fe40004800000 */
[----:B------:R-:W-:-:S03]  /*10c20*/  PLOP3.LUT P1, PT, P1, PT, PT, 0x8, 0x80 ;  /* 0x000000000080781c */ /* 0x000fc60000f2e170 */
[--C-:B------:R-:W-:Y:S01]  /*10c30*/  FADD.FTZ R120, R52, R119.reuse ;  /* 0x0000007734787221 */ /* 0x100fe20000010000 */
[----:B------:R-:W-:Y:S01]  /*10c40*/  PRMT R119, R57, 0x7632, R119 ;  /* 0x0000763239777816 */ /* 0x000fe20000000077 */
[----:B------:R-:W-:Y:S01]  /*10c50*/  IMAD.MOV.U32 R57, RZ, RZ, 0x2 ;  /* 0x00000002ff397424 */ /* 0x000fe200078e00ff */
        /* <DEDUP_REMOVED lines=9> */
.L_x_828:
        /* <DEDUP_REMOVED lines=12> */
.L_x_829:
        /* <DEDUP_REMOVED lines=43> */
.L_x_827:
[----:B------:R-:W-:Y:S01]  /*11060*/  I2FP.F32.U32 R53, R53 ;  /* 0x0000003500357245 */ /* 0x000fe20000201000 */
[----:B------:R-:W-:Y:S01]  /*11070*/  IMAD.U32 R52, R119, 0x10000, RZ ;  /* 0x0001000077347824 */ /* 0x000fe200078e00ff */
[----:B------:R-:W-:Y:S01]  /*11080*/  SHF.L.U32 R121, R121, 0x10, RZ ;  /* 0x0000001079797819 */ /* 0x000fe200000006ff */
[----:B------:R-:W-:Y:S01]  /*11090*/  IMAD.MOV.U32 R56, RZ, RZ, 0x2 ;  /* 0x00000002ff387424 */ /* 0x000fe200078e00ff */
[----:B------:R-:W-:Y:S01]  /*110a0*/  ISETP.NE.AND P3, PT, R57, 0x1, PT ;  /* 0x000000013900780c */ /* 0x000fe20003f65270 */
[----:B------:R-:W-:Y:S02]  /*110b0*/  FFMA.FTZ R53, R53, R92, 1.1641532182693481445e-10 ;  /* 0x2f00000035357423 */ /* 0x000fe4000001005c */
[----:B------:R-:W-:-:S03]  /*110c0*/  FMUL.FTZ R121, R121, UR17 ;  /* 0x0000001179797c20 */ /* 0x000fc60008410000 */
[----:B------:R-:W-:Y:S01]  /*110d0*/  FSETP.GTU.FTZ.AND P2, PT, R53, UR4, PT ;  /* 0x0000000435007c0b */ /* 0x000fe2000bf5c000 */
[----:B------:R-:W-:Y:S01]  /*110e0*/  FMUL.FTZ R121, R121, UR5 ;  /* 0x0000000579797c20 */ /* 0x000fe20008410000 */
[----:B------:R-:W-:-:S04]  /*110f0*/  MOV R53, R0 ;  /* 0x0000000000357202 */ /* 0x000fc80000000f00 */
        /* <DEDUP_REMOVED lines=12> */
.L_x_831:
        /* <DEDUP_REMOVED lines=12> */
.L_x_832:
        /* <DEDUP_REMOVED lines=40> */
[----:B------:R-:W-:Y:S02]  /*11500*/  HFMA2 R56, -RZ, RZ, 0, 0 ;  /* 0x00000000ff387431 */ /* 0x000fe400000001ff */
[----:B------:R-:W-:Y:S02]  /*11510*/  IMAD.MOV.U32 R53, RZ, RZ, R126 ;  /* 0x000000ffff357224 */ /* 0x000fe400078e007e */
[----:B------:R-:W-:-:S07]  /*11520*/  IMAD.MOV.U32 R126, RZ, RZ, R52 ;  /* 0x000000ffff7e7224 */ /* 0x000fce00078e0034 */
.L_x_830:
[----:B------:R-:W-:Y:S01]  /*11530*/  I2FP.F32.U32 R53, R53 ;  /* 0x0000003500357245 */ /* 0x000fe20000201000 */
[----:B------:R-:W-:Y:S01]  /*11540*/  IMAD.U32 R52, R54, 0x10000, RZ ;  /* 0x0001000036347824 */ /* 0x000fe200078e00ff */
[----:B------:R-:W-:Y:S02]  /*11550*/  ISETP.NE.AND P4, PT, R56, 0x1, PT ;  /* 0x000000013800780c */ /* 0x000fe40003f85270 */
[----:B------:R-:W-:Y:S01]  /*11560*/  PRMT R54, R54, 0x7632, R54 ;  /* 0x0000763236367816 */ /* 0x000fe20000000036 */
[----:B------:R-:W-:Y:S01]  /*11570*/  FFMA.FTZ R53, R53, R92, 1.1641532182693481445e-10 ;  /* 0x2f00000035357423 */ /* 0x000fe2000001005c */
[----:B------:R-:W-:-:S04]  /*11580*/  FMUL.FTZ R52, R52, UR17 ;  /* 0x0000001134347c20 */ /* 0x000fc80008410000 */
[----:B------:R-:W-:Y:S01]  /*11590*/  FMUL.FTZ R52, R52, UR5 ;  /* 0x0000000534347c20 */ /* 0x000fe20008410000 */
[----:B------:R-:W-:Y:S01]  /*115a0*/  FSETP.GTU.FTZ.AND P3, PT, R53, UR4, PT ;  /* 0x0000000435007c0b */ /* 0x000fe2000bf7c000 */
[C---:B------:R-:W-:Y:S01]  /*115b0*/  IMAD.U32 R53, R58.reuse, 0x10000, RZ ;  /* 0x000100003a357824 */ /* 0x040fe200078e00ff */
[----:B------:R-:W-:Y:S02]  /*115c0*/  PRMT R58, R58, 0x7632, R58 ;  /* 0x000076323a3a7816 */ /* 0x000fe4000000003a */
        /* <DEDUP_REMOVED lines=14> */
.L_x_834:
        /* <DEDUP_REMOVED lines=12> */
.L_x_835:
        /* <DEDUP_REMOVED lines=43> */
.L_x_833:
[----:B------:R-:W-:Y:S01]  /*11a20*/  I2FP.F32.U32 R53, R53 ;  /* 0x0000003500357245 */ /* 0x000fe20000201000 */
[----:B------:R-:W-:Y:S01]  /*11a30*/  IMAD.U32 R54, R54, 0x10000, RZ ;  /* 0x0001000036367824 */ /* 0x000fe200078e00ff */
[----:B------:R-:W-:Y:S02]  /*11a40*/  ISETP.NE.AND P5, PT, R52, 0x1, PT ;  /* 0x000000013400780c */ /* 0x000fe40003fa5270 */
[----:B------:R-:W-:Y:S01]  /*11a50*/  SHF.L.U32 R121, R58, 0x10, RZ ;  /* 0x000000103a797819 */ /* 0x000fe200000006ff */
        /* <DEDUP_REMOVED lines=18> */
.L_x_837:
        /* <DEDUP_REMOVED lines=12> */
.L_x_838:
        /* <DEDUP_REMOVED lines=43> */
.L_x_836:
[----:B------:R-:W-:Y:S01]  /*11ef0*/  I2FP.F32.U32 R53, R53 ;  /* 0x0000003500357245 */ /* 0x000fe20000201000 */
[----:B------:R-:W-:Y:S01]  /*11f00*/  IMAD.U32 R123, R59, 0x10000, RZ ;  /* 0x000100003b7b7824 */ /* 0x000fe200078e00ff */
[----:B------:R-:W-:Y:S01]  /*11f10*/  SHF.L.U32 R52, R55, 0x10, RZ ;  /* 0x0000001037347819 */ /* 0x000fe200000006ff */
[----:B------:R-:W-:Y:S01]  /*11f20*/  IMAD.MOV.U32 R127, RZ, RZ, 0x2 ;  /* 0x00000002ff7f7424 */ /* 0x000fe200078e00ff */
        /* <DEDUP_REMOVED lines=20> */
.L_x_840:
[----:B------:R-:W-:-:S04]  /*12070*/  VIADD R90, R90, 0x1 ;  /* 0x000000015a5a7836 */ /* 0x000fc80000000000 */
[C---:B------:R-:W-:Y:S01]  /*12080*/  IMAD.WIDE.U32 R58, R90.reuse, -0x2daee0ad, RZ ;  /* 0xd2511f535a3a7825 */ /* 0x040fe200078e00ff */
[----:B------:R-:W-:-:S13]  /*12090*/  ISETP.NE.AND P6, PT, R90, RZ, PT ;  /* 0x000000ff5a00720c */ /* 0x000fda0003fc5270 */
[----:B------:R-:W-:Y:S05]  /*120a0*/  @P6 BRA `(.L_x_841) ;  /* 0x0000000000286947 */ /* 0x000fea0003800000 */
[----:B------:R-:W-:Y:S02]  /*120b0*/  IADD3 R89, PT, PT, R89, 0x1, RZ ;  /* 0x0000000159597810 */ /* 0x000fe40007ffe0ff */
[----:B------:R-:W-:Y:S02]  /*120c0*/  P2R R0, PR, RZ, 0x1 ;  /* 0x00000001ff007803 */ /* 0x000fe40000000000 */
[----:B------:R-:W-:-:S13]  /*120d0*/  ISETP.NE.AND P6, PT, R89, RZ, PT ;  /* 0x000000ff5900720c */ /* 0x000fda0003fc5270 */
[----:B------:R-:W-:Y:S02]  /*120e0*/  @!P6 VIADD R91, R91, 0x1 ;  /* 0x000000015b5be836 */ /* 0x000fe40000000000 */
[----:B------:R-:W-:Y:S02]  /*120f0*/  @!P6 VIADD R52, R26, 0x1 ;  /* 0x000000011a34e836 */ /* 0x000fe40000000000 */
[----:B------:R-:W-:Y:S01]  /*12100*/  @!P6 IMAD.MOV.U32 R89, RZ, RZ, RZ ;  /* 0x000000ffff59e224 */ /* 0x000fe200078e00ff */
[----:B------:R-:W-:-:S13]  /*12110*/  ISETP.NE.AND P0, PT, R91, RZ, !P6 ;  /* 0x000000ff5b00720c */ /* 0x000fda0007705270 */
[----:B------:R-:W-:Y:S02]  /*12120*/  @P0 IADD3 R52, PT, PT, R26, RZ, RZ ;  /* 0x000000ff1a340210 */ /* 0x000fe40007ffe0ff */
[----:B------:R-:W-:-:S03]  /*12130*/  ISETP.NE.AND P0, PT, R0, RZ, PT ;  /* 0x000000ff0000720c */ /* 0x000fc60003f05270 */
[----:B------:R-:W-:-:S10]  /*12140*/  @!P6 IMAD.MOV.U32 R26, RZ, RZ, R52 ;  /* 0x000000ffff1ae224 */ /* 0x000fd400078e0034 */
.L_x_841:
        /* <DEDUP_REMOVED lines=43> */
.L_x_839:
[----:B------:R-:W-:Y:S01]  /*12400*/  I2FP.F32.U32 R53, R53 ;  /* 0x0000003500357245 */ /* 0x000fe20000201000 */
[----:B------:R-:W-:Y:S01]  /*12410*/  IMAD.U32 R124, R124, 0x10000, RZ ;  /* 0x000100007c7c7824 */ /* 0x000fe200078e00ff */
[----:B------:R-:W-:Y:S01]  /*12420*/  F2FP.BF16.F32.PACK_AB R54, R121, R122 ;  /* 0x0000007a7936723e */ /* 0x000fe200000010ff */
[----:B------:R-:W-:Y:S01]  /*12430*/  IMAD.U32 R125, R125, 0x10000, RZ ;  /* 0x000100007d7d7824 */ /* 0x000fe200078e00ff */
        /* <DEDUP_REMOVED lines=11> */
.L_x_817:
[----:B------:R-:W-:Y:S01]  /*124f0*/  ISETP.NE.AND P0, PT, R122, 0x1, PT ;  /* 0x000000017a00780c */ /* 0x000fe20003f05270 */
[----:B-1----:R-:W-:Y:S01]  /*12500*/  IMAD.MOV.U32 R56, RZ, RZ, R0 ;  /* 0x000000ffff387224 */ /* 0x002fe200078e0000 */
[----:B------:R-:W-:Y:S01]  /*12510*/  MOV R58, 0x2 ;  /* 0x00000002003a7802 */ /* 0x000fe20000000f00 */
[----:B------:R-:W-:-:S10]  /*12520*/  IMAD.MOV.U32 R126, RZ, RZ, R104 ;  /* 0x000000ffff7e7224 */ /* 0x000fd400078e0068 */
[----:B------:R-:W-:Y:S05]  /*12530*/  @!P0 BRA `(.L_x_843) ;  /* 0x0000000400008947 */ /* 0x000fea0003800000 */
[----:B------:R-:W-:-:S13]  /*12540*/  ISETP.NE.AND P0, PT, R122, 0x3, PT ;  /* 0x000000037a00780c */ /* 0x000fda0003f05270 */
[----:B------:R-:W-:Y:S05]  /*12550*/  @!P0 BRA `(.L_x_844) ;  /* 0x0000000000208947 */ /* 0x000fea0003800000 */
[----:B------:R-:W-:-:S13]  /*12560*/  ISETP.NE.AND P0, PT, R122, 0x2, PT ;  /* 0x000000027a00780c */ /* 0x000fda0003f05270 */
[----:B------:R-:W-:Y:S01]  /*12570*/  @!P0 MOV R58, 0x3 ;  /* 0x00000003003a8802 */ /* 0x000fe20000000f00 */
[----:B------:R-:W-:Y:S01]  /*12580*/  @!P0 IMAD.MOV.U32 R126, RZ, RZ, R104 ;  /* 0x000000ffff7e8224 */ /* 0x000fe200078e0068 */
[----:B------:R-:W-:Y:S01]  /*12590*/  @P0 IADD3 R58, PT, PT, R122, 0x1, RZ ;  /* 0x000000017a3a0810 */ /* 0x000fe20007ffe0ff */
[----:B------:R-:W-:Y:S02]  /*125a0*/  @!P0 IMAD.MOV.U32 R56, RZ, RZ, R88 ;  /* 0x000000ffff388224 */ /* 0x000fe400078e0058 */
[----:B------:R-:W-:Y:S02]  /*125b0*/  @P0 IMAD.MOV.U32 R126, RZ, RZ, R104 ;  /* 0x000000ffff7e0224 */ /* 0x000fe400078e0068 */
[----:B------:R-:W-:Y:S01]  /*125c0*/  @P0 IMAD.MOV.U32 R56, RZ, RZ, R87 ;  /* 0x000000ffff380224 */ /* 0x000fe200078e0057 */
[----:B------:R-:W-:Y:S06]  /*125d0*/  BRA `(.L_x_843) ;  /* 0x0000000000d87947 */ /* 0x000fec0003800000 */
.L_x_844:
        /* <DEDUP_REMOVED lines=12> */
.L_x_845:
        /* <DEDUP_REMOVED lines=38> */
[----:B------:R-:W-:Y:S02]  /*12900*/  IMAD.MOV.U32 R0, RZ, RZ, R58 ;  /* 0x000000ffff007224 */ /* 0x000fe400078e003a */
[----:B------:R-:W-:Y:S01]  /*12910*/  HFMA2 R58, -RZ, RZ, 0, 0 ;  /* 0x00000000ff3a7431 */ /* 0x000fe200000001ff */
[----:B------:R-:W-:Y:S01]  /*12920*/  LOP3.LUT R88, R56, UR38, R127, 0x96, !PT ;  /* 0x0000002638587c12 */ /* 0x000fe2000f8e967f */
[----:B------:R-:W-:-:S07]  /*12930*/  IMAD.MOV.U32 R56, RZ, RZ, R104 ;  /* 0x000000ffff387224 */ /* 0x000fce00078e0068 */
.L_x_843:
[----:B------:R-:W-:Y:S01]  /*12940*/  I2FP.F32.U32 R57, R56 ;  /* 0x0000003800397245 */ /* 0x000fe20000201000 */
[----:B-----5:R-:W-:Y:S01]  /*12950*/  IMAD.U32 R56, R52, 0x10000, RZ ;  /* 0x0001000034387824 */ /* 0x020fe200078e00ff */
[----:B------:R-:W-:Y:S02]  /*12960*/  ISETP.NE.AND P1, PT, R58, 0x1, PT ;  /* 0x000000013a00780c */ /* 0x000fe40003f25270 */
[----:B------:R-:W-:Y:S01]  /*12970*/  PRMT R52, R52, 0x7632, R52 ;  /* 0x0000763234347816 */ /* 0x000fe20000000034 */
[----:B------:R-:W-:Y:S01]  /*12980*/  FFMA.FTZ R57, R57, R92, 1.1641532182693481445e-10 ;  /* 0x2f00000039397423 */ /* 0x000fe2000001005c */
[----:B------:R-:W-:-:S04]  /*12990*/  FMUL.FTZ R56, R56, UR17 ;  /* 0x0000001138387c20 */ /* 0x000fc80008410000 */
[----:B------:R-:W-:Y:S01]  /*129a0*/  FSETP.GTU.FTZ.AND P0, PT, R57, UR4, PT ;  /* 0x0000000439007c0b */ /* 0x000fe2000bf1c000 */
[----:B------:R-:W-:Y:S01]  /*129b0*/  FMUL.FTZ R56, R56, UR5 ;  /* 0x0000000538387c20 */ /* 0x000fe20008410000 */
[----:B------:R-:W-:Y:S02]  /*129c0*/  MOV R57, R0 ;  /* 0x0000000000397202 */ /* 0x000fe40000000f00 */
        /* <DEDUP_REMOVED lines=13> */
.L_x_847:
        /* <DEDUP_REMOVED lines=12> */
.L_x_848:
        /* <DEDUP_REMOVED lines=43> */
.L_x_846:
[----:B------:R-:W-:Y:S01]  /*12e10*/  I2FP.F32.U32 R57, R57 ;  /* 0x0000003900397245 */ /* 0x000fe20000201000 */
[----:B------:R-:W-:Y:S01]  /*12e20*/  IMAD.U32 R52, R52, 0x10000, RZ ;  /* 0x0001000034347824 */ /* 0x000fe200078e00ff */
[----:B------:R-:W-:Y:S01]  /*12e30*/  ISETP.NE.AND P2, PT, R56, 0x1, PT ;  /* 0x000000013800780c */ /* 0x000fe20003f45270 */
[----:B------:R-:W-:Y:S02]  /*12e40*/  IMAD.MOV.U32 R58, RZ, RZ, 0x2 ;  /* 0x00000002ff3a7424 */ /* 0x000fe400078e00ff */
[----:B------:R-:W-:Y:S01]  /*12e50*/  FFMA.FTZ R57, R57, R92, 1.1641532182693481445e-10 ;  /* 0x2f00000039397423 */ /* 0x000fe2000001005c */
[----:B------:R-:W-:-:S04]  /*12e60*/  FMUL.FTZ R52, R52, UR17 ;  /* 0x0000001134347c20 */ /* 0x000fc80008410000 */
[----:B------:R-:W-:Y:S01]  /*12e70*/  FMUL.FTZ R52, R52, UR5 ;  /* 0x0000000534347c20 */ /* 0x000fe20008410000 */
[----:B------:R-:W-:-:S04]  /*12e80*/  FSETP.GTU.FTZ.AND P1, PT, R57, UR4, PT ;  /* 0x0000000439007c0b */ /* 0x000fc8000bf3c000 */
[----:B------:R-:W-:Y:S02]  /*12e90*/  FSEL R117, R52, RZ, !P1 ;  /* 0x000000ff34757208 */ /* 0x000fe40004800000 */
[----:B------:R-:W-:Y:S02]  /*12ea0*/  PLOP3.LUT P0, PT, P1, PT, PT, 0x8, 0x80 ;  /* 0x000000000080781c */ /* 0x000fe40000f0e170 */
[----:B------:R-:W-:Y:S01]  /*12eb0*/  MOV R52, R0 ;  /* 0x0000000000347202 */ /* 0x000fe20000000f00 */
[----:B------:R-:W-:Y:S10]  /*12ec0*/  @!P2 BRA `(.L_x_849) ;  /* 0x0000000000fca947 */ /* 0x000ff40003800000 */
        /* <DEDUP_REMOVED lines=8> */
.L_x_850:
        /* <DEDUP_REMOVED lines=12> */
.L_x_851:
        /* <DEDUP_REMOVED lines=42> */
[----:B------:R-:W-:-:S07]  /*132b0*/  HFMA2 R58, -RZ, RZ, 0, 0 ;  /* 0x00000000ff3a7431 */ /* 0x000fce00000001ff */
.L_x_849:
[----:B------:R-:W-:Y:S01]  /*132c0*/  I2FP.F32.U32 R57, R52 ;  /* 0x0000003400397245 */ /* 0x000fe20000201000 */
[C---:B------:R-:W-:Y:S01]  /*132d0*/  IMAD.U32 R52, R53.reuse, 0x10000, RZ ;  /* 0x0001000035347824 */ /* 0x040fe200078e00ff */
[----:B------:R-:W-:Y:S02]  /*132e0*/  ISETP.NE.AND P3, PT, R58, 0x1, PT ;  /* 0x000000013a00780c */ /* 0x000fe40003f65270 */
[----:B------:R-:W-:Y:S01]  /*132f0*/  PRMT R119, R53, 0x7632, R119 ;  /* 0x0000763235777816 */ /* 0x000fe20000000077 */
[----:B------:R-:W-:Y:S01]  /*13300*/  FFMA.FTZ R57, R57, R92, 1.1641532182693481445e-10 ;  /* 0x2f00000039397423 */ /* 0x000fe2000001005c */
[----:B------:R-:W-:Y:S01]  /*13310*/  FMUL.FTZ R52, R52, UR17 ;  /* 0x0000001134347c20 */ /* 0x000fe20008410000 */
[----:B------:R-:W-:-:S03]  /*13320*/  MOV R53, R0 ;  /* 0x0000000000357202 */ /* 0x000fc60000000f00 */
[----:B------:R-:W-:Y:S01]  /*13330*/  FMUL.FTZ R52, R52, UR5 ;  /* 0x0000000534347c20 */ /* 0x000fe20008410000 */
[----:B------:R-:W-:-:S04]  /*13340*/  FSETP.GTU.FTZ.AND P2, PT, R57, UR4, PT ;  /* 0x0000000439007c0b */ /* 0x000fc8000bf5c000 */
[----:B------:R-:W-:Y:S01]  /*13350*/  FSEL R120, R52, RZ, !P2 ;  /* 0x000000ff34787208 */ /* 0x000fe20005000000 */
[----:B------:R-:W-:Y:S01]  /*13360*/  IMAD.MOV.U32 R52, RZ, RZ, 0x2 ;  /* 0x00000002ff347424 */ /* 0x000fe200078e00ff */
[----:B------:R-:W-:Y:S01]  /*13370*/  PLOP3.LUT P1, PT, P2, PT, PT, 0x8, 0x80 ;  /* 0x000000000080781c */ /* 0x000fe2000172e170 */
[----:B------:R-:W-:-:S12]  /*13380*/  @!P3 BRA `(.L_x_852) ;  /* 0x0000000000fcb947 */ /* 0x000fd80003800000 */
        /* <DEDUP_REMOVED lines=8> */
.L_x_853:
        /* <DEDUP_REMOVED lines=12> */
.L_x_854:
        /* <DEDUP_REMOVED lines=43> */
.L_x_852:
[----:B------:R-:W-:Y:S01]  /*13780*/  ISETP.NE.AND P4, PT, R52, 0x1, PT ;  /* 0x000000013400780c */ /* 0x000fe20003f85270 */
[----:B------:R-:W-:Y:S01]  /*13790*/  IMAD.U32 R119, R119, 0x10000, RZ ;  /* 0x0001000077777824 */ /* 0x000fe200078e00ff */
[----:B------:R-:W-:Y:S01]  /*137a0*/  I2FP.F32.U32 R53, R53 ;  /* 0x0000003500357245 */ /* 0x000fe20000201000 */
[----:B------:R-:W-:Y:S02]  /*137b0*/  IMAD.MOV.U32 R56, RZ, RZ, 0x2 ;  /* 0x00000002ff387424 */ /* 0x000fe400078e00ff */
[----:B------:R-:W-:Y:S02]  /*137c0*/  FMUL.FTZ R119, R119, UR17 ;  /* 0x0000001177777c20 */ /* 0x000fe40008410000 */
[----:B------:R-:W-:Y:S02]  /*137d0*/  FFMA.FTZ R53, R53, R92, 1.1641532182693481445e-10 ;  /* 0x2f00000035357423 */ /* 0x000fe4000001005c */
[----:B------:R-:W-:-:S03]  /*137e0*/  FMUL.FTZ R119, R119, UR5 ;  /* 0x0000000577777c20 */ /* 0x000fc60008410000 */
[----:B------:R-:W-:Y:S02]  /*137f0*/  FSETP.GTU.FTZ.AND P3, PT, R53, UR4, PT ;  /* 0x0000000435007c0b */ /* 0x000fe4000bf7c000 */
[----:B------:R-:W-:Y:S02]  /*13800*/  MOV R53, R0 ;  /* 0x0000000000357202 */ /* 0x000fe40000000f00 */
[----:B------:R-:W-:Y:S02]  /*13810*/  PLOP3.LUT P2, PT, P3, PT, PT, 0x8, 0x80 ;  /* 0x000000000080781c */ /* 0x000fe40001f4e170 */
[----:B------:R-:W-:Y:S01]  /*13820*/  FSEL R119, R119, RZ, !P3 ;  /* 0x000000ff77777208 */ /* 0x000fe20005800000 */
        /* <DEDUP_REMOVED lines=9> */
.L_x_856:
        /* <DEDUP_REMOVED lines=12> */
.L_x_857:
        /* <DEDUP_REMOVED lines=43> */
.L_x_855:
[----:B------:R-:W-:Y:S01]  /*13c30*/  I2FP.F32.U32 R53, R53 ;  /* 0x0000003500357245 */ /* 0x000fe20000201000 */
[----:B------:R-:W-:Y:S01]  /*13c40*/  IMAD.U32 R52, R54, 0x10000, RZ ;  /* 0x0001000036347824 */ /* 0x000fe200078e00ff */
[----:B------:R-:W-:Y:S02]  /*13c50*/  ISETP.NE.AND P5, PT, R56, 0x1, PT ;  /* 0x000000013800780c */ /* 0x000fe40003fa5270 */
[----:B------:R-:W-:Y:S01]  /*13c60*/  PRMT R54, R54, 0x7632, R54 ;  /* 0x0000763236367816 */ /* 0x000fe20000000036 */
[----:B------:R-:W-:Y:S01]  /*13c70*/  FFMA.FTZ R53, R53, R92, 1.1641532182693481445e-10 ;  /* 0x2f00000035357423 */ /* 0x000fe2000001005c */
[----:B------:R-:W-:-:S04]  /*13c80*/  FMUL.FTZ R52, R52, UR17 ;  /* 0x0000001134347c20 */ /* 0x000fc80008410000 */
[----:B------:R-:W-:Y:S01]  /*13c90*/  FMUL.FTZ R52, R52, UR5 ;  /* 0x0000000534347c20 */ /* 0x000fe20008410000 */
[----:B------:R-:W-:Y:S02]  /*13ca0*/  FSETP.GTU.FTZ.AND P4, PT, R53, UR4, PT ;  /* 0x0000000435007c0b */ /* 0x000fe4000bf9c000 */
[----:B------:R-:W-:Y:S02]  /*13cb0*/  MOV R53, R0 ;  /* 0x0000000000357202 */ /* 0x000fe40000000f00 */
        /* <DEDUP_REMOVED lines=12> */
.L_x_859:
        /* <DEDUP_REMOVED lines=12> */
.L_x_860:
        /* <DEDUP_REMOVED lines=43> */
.L_x_858:
[----:B------:R-:W-:Y:S01]  /*140f0*/  I2FP.F32.U32 R53, R53 ;  /* 0x0000003500357245 */ /* 0x000fe20000201000 */
[----:B------:R-:W-:Y:S01]  /*14100*/  IMAD.U32 R54, R54, 0x10000, RZ ;  /* 0x0001000036367824 */ /* 0x000fe200078e00ff */
[----:B------:R-:W-:-:S03]  /*14110*/  ISETP.NE.AND P5, PT, R52, 0x1, PT ;  /* 0x000000013400780c */ /* 0x000fc60003fa5270 */
        /* <DEDUP_REMOVED lines=17> */
.L_x_862:
        /* <DEDUP_REMOVED lines=12> */
.L_x_863:
        /* <DEDUP_REMOVED lines=43> */
.L_x_861:
[----:B------:R-:W-:Y:S01]  /*145a0*/  I2FP.F32.U32 R53, R53 ;  /* 0x0000003500357245 */ /* 0x000fe20000201000 */
[C---:B------:R-:W-:Y:S01]  /*145b0*/  IMAD.U32 R52, R55.reuse, 0x10000, RZ ;  /* 0x0001000037347824 */ /* 0x040fe200078e00ff */
[----:B------:R-:W-:Y:S01]  /*145c0*/  ISETP.NE.AND P6, PT, R54, 0x1, PT ;  /* 0x000000013600780c */ /* 0x000fe20003fc5270 */
[----:B------:R-:W-:Y:S01]  /*145d0*/  IMAD.MOV.U32 R127, RZ, RZ, 0x2 ;  /* 0x00000002ff7f7424 */ /* 0x000fe200078e00ff */
[----:B------:R-:W-:Y:S01]  /*145e0*/  PRMT R124, R55, 0x7632, R124 ;  /* 0x00007632377c7816 */ /* 0x000fe2000000007c */
[----:B------:R-:W-:Y:S01]  /*145f0*/  FFMA.FTZ R53, R53, R92, 1.1641532182693481445e-10 ;  /* 0x2f00000035357423 */ /* 0x000fe2000001005c */
[----:B------:R-:W-:-:S04]  /*14600*/  FMUL.FTZ R52, R52, UR17 ;  /* 0x0000001134347c20 */ /* 0x000fc80008410000 */
[----:B------:R-:W-:Y:S01]  /*14610*/  FMUL.FTZ R52, R52, UR5 ;  /* 0x0000000534347c20 */ /* 0x000fe20008410000 */
[----:B------:R-:W-:Y:S02]  /*14620*/  FSETP.GTU.FTZ.AND P5, PT, R53, UR4, PT ;  /* 0x0000000435007c0b */ /* 0x000fe4000bfbc000 */
[----:B------:R-:W-:Y:S02]  /*14630*/  MOV R53, R0 ;  /* 0x0000000000357202 */ /* 0x000fe40000000f00 */
[----:B------:R-:W-:Y:S02]  /*14640*/  FSEL R123, R52, RZ, !P5 ;  /* 0x000000ff347b7208 */ /* 0x000fe40006800000 */
        /* <DEDUP_REMOVED lines=10> */
.L_x_865:
        /* <DEDUP_REMOVED lines=14> */
.L_x_866:
        /* <DEDUP_REMOVED lines=43> */
.L_x_864:
        /* <DEDUP_REMOVED lines=12> */
.L_x_842:
[----:B------:R-:W-:Y:S01]  /*14b40*/  SEL R59, RZ, 0x1000000, !P6 ;  /* 0x01000000ff3b7807 */ /* 0x000fe20007000000 */
[----:B------:R-:W-:Y:S01]  /*14b50*/  VIADD R125, R67, 0x200 ;  /* 0x00000200437d7836 */ /* 0x000fe20000000000 */
[----:B------:R-:W-:Y:S02]  /*14b60*/  ISETP.NE.AND P6, PT, R104, RZ, PT ;  /* 0x000000ff6800720c */ /* 0x000fe40003fc5270 */
[----:B------:R-:W-:Y:S01]  /*14b70*/  SEL R104, RZ, 0x10000, !P5 ;  /* 0x00010000ff687807 */ /* 0x000fe20006800000 */
[----:B------:R-:W-:Y:S01]  /*14b80*/  IMAD.WIDE.U32 R64, R125, 0x10, R64 ;  /* 0x000000107d407825 */ /* 0x000fe200078e0040 */
[----:B------:R-:W-:Y:S02]  /*14b90*/  SEL R129, RZ, 0x100, !P4 ;  /* 0x00000100ff817807 */ /* 0x000fe40006000000 */
        /* <DEDUP_REMOVED lines=10> */
[----:B------:R-:W-:Y:S01]  /*14c40*/  IMAD.WIDE.U32 R58, R116, 0x8, R62 ;  /* 0x00000008743a7825 */ /* 0x000fe200078e003e */
[----:B------:R0:W-:Y:S04]  /*14c50*/  STG.E.128 desc[UR8][R128.64], R52 ;  /* 0x0000003480007986 */ /* 0x0001e8000c101d08 */
[----:B------:R1:W-:Y:S04]  /*14c60*/  STG.E.64 desc[UR8][R58.64], R56 ;  /* 0x000000383a007986 */ /* 0x0003e8000c101b08 */
[----:B0-----:R1:W5:Y:S01]  /*14c70*/  LDG.E.128 R52, desc[UR8][R64.64] ;  /* 0x0000000840347981 */ /* 0x001362000c1e1d00 */
[----:B------:R-:W-:Y:S05]  /*14c80*/  BRA.U !UP1, `(.L_x_867) ;  /* 0x0000002509f87547 */ /* 0x000fea000b800000 */
[----:B-1----:R-:W0:Y:S02]  /*14c90*/  LDC.64 R56, c[0x0][0x3a0] ;  /* 0x0000e800ff387b82 */ /* 0x002e240000000a00 */
[----:B0-----:R-:W-:-:S06]  /*14ca0*/  IMAD.WIDE.U32 R56, R125, 0x10, R56 ;  /* 0x000000107d387825 */ /* 0x001fcc00078e0038 */
[----:B------:R-:W5:Y:S01]  /*14cb0*/  LDG.E.128 R56, desc[UR8][R56.64] ;  /* 0x0000000838387981 */ /* 0x000f62000c1e1d00 */
[----:B------:R-:W-:Y:S01]  /*14cc0*/  ISETP.NE.AND P0, PT, R127, 0x1, PT ;  /* 0x000000017f00780c */ /* 0x000fe20003f05270 */
[----:B------:R-:W-:Y:S01]  /*14cd0*/  IMAD.MOV.U32 R64, RZ, RZ, R0 ;  /* 0x000000ffff407224 */ /* 0x000fe200078e0000 */
        /* <DEDUP_REMOVED lines=13> */
.L_x_869:
        /* <DEDUP_REMOVED lines=12> */
.L_x_870:
        /* <DEDUP_REMOVED lines=43> */
.L_x_868:
        /* <DEDUP_REMOVED lines=25> */
.L_x_872:
        /* <DEDUP_REMOVED lines=12> */
.L_x_873:
        /* <DEDUP_REMOVED lines=43> */
.L_x_871:
        /* <DEDUP_REMOVED lines=22> */
.L_x_875:
        /* <DEDUP_REMOVED lines=12> */
.L_x_876:
        /* <DEDUP_REMOVED lines=43> */
.L_x_874:
        /* <DEDUP_REMOVED lines=24> */
.L_x_878:
        /* <DEDUP_REMOVED lines=12> */
.L_x_879:
        /* <DEDUP_REMOVED lines=43> */
.L_x_877:
[----:B------:R-:W-:Y:S01]  /*15fe0*/  I2FP.F32.U32 R53, R53 ;  /* 0x0000003500357245 */ /* 0x000fe20000201000 */
[----:B------:R-:W-:Y:S01]  /*15ff0*/  IMAD.U32 R126, R126, 0x10000, RZ ;  /* 0x000100007e7e7824 */ /* 0x000fe200078e00ff */
[----:B------:R-:W-:Y:S01]  /*16000*/  ISETP.NE.AND P3, PT, R52, 0x1, PT ;  /* 0x000000013400780c */ /* 0x000fe20003f65270 */
[----:B------:R-:W-:Y:S01]  /*16010*/  IMAD.MOV.U32 R56, RZ, RZ, 0x2 ;  /* 0x00000002ff387424 */ /* 0x000fe200078e00ff */
        /* <DEDUP_REMOVED lines=18> */
.L_x_881:
        /* <DEDUP_REMOVED lines=12> */
.L_x_882:
        /* <DEDUP_REMOVED lines=43> */
.L_x_880:
        /* <DEDUP_REMOVED lines=24> */
.L_x_884:
        /* <DEDUP_REMOVED lines=12> */
.L_x_885:
        /* <DEDUP_REMOVED lines=43> */
.L_x_883:
[----:B------:R-:W-:Y:S01]  /*169a0*/  I2FP.F32.U32 R53, R53 ;  /* 0x0000003500357245 */ /* 0x000fe20000201000 */
[----:B------:R-:W-:Y:S01]  /*169b0*/  IMAD.U32 R54, R54, 0x10000, RZ ;  /* 0x0001000036367824 */ /* 0x000fe200078e00ff */
[----:B------:R-:W-:Y:S01]  /*169c0*/  ISETP.NE.AND P5, PT, R52, 0x1, PT ;  /* 0x000000013400780c */ /* 0x000fe20003fa5270 */
[----:B------:R-:W-:Y:S02]  /*169d0*/  IMAD.U32 R129, R58, 0x10000, RZ ;  /* 0x000100003a817824 */ /* 0x000fe400078e00ff */
        /* <DEDUP_REMOVED lines=18> */
.L_x_887:
        /* <DEDUP_REMOVED lines=12> */
.L_x_888:
        /* <DEDUP_REMOVED lines=43> */
.L_x_886:
        /* <DEDUP_REMOVED lines=24> */
.L_x_890:
        /* <DEDUP_REMOVED lines=14> */
.L_x_891:
        /* <DEDUP_REMOVED lines=43> */
.L_x_889:
        /* <DEDUP_REMOVED lines=15> */
.L_x_867:
        /* <DEDUP_REMOVED lines=15> */
.L_x_894:
        /* <DEDUP_REMOVED lines=12> */
.L_x_895:
        /* <DEDUP_REMOVED lines=41> */
[----:B------:R-:W-:Y:S02]  /*178b0*/  HFMA2 R58, -RZ, RZ, 0, 0 ;  /* 0x00000000ff3a7431 */ /* 0x000fe400000001ff */
[----:B------:R-:W-:-:S07]  /*178c0*/  IMAD.MOV.U32 R56, RZ, RZ, R126 ;  /* 0x000000ffff387224 */ /* 0x000fce00078e007e */
.L_x_893:
        /* <DEDUP_REMOVED lines=22> */
.L_x_897:
        /* <DEDUP_REMOVED lines=12> */
.L_x_898:
        /* <DEDUP_REMOVED lines=43> */
.L_x_896:
        /* <DEDUP_REMOVED lines=20> */
.L_x_900:
        /* <DEDUP_REMOVED lines=12> */
.L_x_901:
        /* <DEDUP_REMOVED lines=43> */
.L_x_899:
        /* <DEDUP_REMOVED lines=21> */
.L_x_903:
[----:B------:R-:W-:-:S04]  /*183a0*/  IADD3 R90, PT, PT, R90, 0x1, RZ ;  /* 0x000000015a5a7810 */ /* 0x000fc80007ffe0ff */
[C---:B------:R-:W-:Y:S01]  /*183b0*/  ISETP.NE.AND P2, PT, R90.reuse, RZ, PT ;  /* 0x000000ff5a00720c */ /* 0x040fe20003f45270 */
[----:B------:R-:W-:-:S12]  /*183c0*/  IMAD.WIDE.U32 R130, R90, -0x2daee0ad, RZ ;  /* 0xd2511f535a827825 */ /* 0x000fd800078e00ff */
[----:B------:R-:W-:Y:S05]  /*183d0*/  @P2 BRA `(.L_x_904) ;  /* 0x0000000000202947 */ /* 0x000fea0003800000 */
[----:B------:R-:W-:-:S05]  /*183e0*/  VIADD R89, R89, 0x1 ;  /* 0x0000000159597836 */ /* 0x000fca0000000000 */
[----:B------:R-:W-:-:S13]  /*183f0*/  ISETP.NE.AND P2, PT, R89, RZ, PT ;  /* 0x000000ff5900720c */ /* 0x000fda0003f45270 */
[----:B------:R-:W-:Y:S01]  /*18400*/  @!P2 IADD3 R91, PT, PT, R91, 0x1, RZ ;  /* 0x000000015b5ba810 */ /* 0x000fe20007ffe0ff */
[----:B------:R-:W-:Y:S02]  /*18410*/  @!P2 VIADD R0, R26, 0x1 ;  /* 0x000000011a00a836 */ /* 0x000fe40000000000 */
[----:B------:R-:W-:Y:S01]  /*18420*/  @!P2 IMAD.MOV.U32 R89, RZ, RZ, RZ ;  /* 0x000000ffff59a224 */ /* 0x000fe200078e00ff */
[----:B------:R-:W-:-:S13]  /*18430*/  ISETP.NE.AND P3, PT, R91, RZ, !P2 ;  /* 0x000000ff5b00720c */ /* 0x000fda0005765270 */
[----:B------:R-:W-:-:S04]  /*18440*/  @P3 IADD3 R0, PT, PT, R26, RZ, RZ ;  /* 0x000000ff1a003210 */ /* 0x000fc80007ffe0ff */
[----:B------:R-:W-:-:S07]  /*18450*/  @!P2 MOV R26, R0 ;  /* 0x00000000001aa202 */ /* 0x000fce0000000f00 */
.L_x_904:
        /* <DEDUP_REMOVED lines=42> */
[----:B------:R-:W-:-:S07]  /*18700*/  HFMA2 R52, -RZ, RZ, 0, 0 ;  /* 0x00000000ff347431 */ /* 0x000fce00000001ff */
.L_x_902:
[----:B------:R-:W-:Y:S01]  /*18710*/  ISETP.NE.AND P4, PT, R52, 0x1, PT ;  /* 0x000000013400780c */ /* 0x000fe20003f85270 */
[----:B------:R-:W-:Y:S01]  /*18720*/  IMAD.U32 R126, R126, 0x10000, RZ ;  /* 0x000100007e7e7824 */ /* 0x000fe200078e00ff */
[----:B------:R-:W-:Y:S02]  /*18730*/  I2FP.F32.U32 R53, R53 ;  /* 0x0000003500357245 */ /* 0x000fe40000201000 */
[----:B------:R-:W-:Y:S01]  /*18740*/  MOV R56, 0x2 ;  /* 0x0000000200387802 */ /* 0x000fe20000000f00 */
[----:B------:R-:W-:Y:S02]  /*18750*/  FMUL.FTZ R126, R126, UR17 ;  /* 0x000000117e7e7c20 */ /* 0x000fe40008410000 */
[----:B------:R-:W-:Y:S02]  /*18760*/  FFMA.FTZ R53, R53, R92, 1.1641532182693481445e-10 ;  /* 0x2f00000035357423 */ /* 0x000fe4000001005c */
[----:B------:R-:W-:-:S03]  /*18770*/  FMUL.FTZ R126, R126, UR5 ;  /* 0x000000057e7e7c20 */ /* 0x000fc60008410000 */
[----:B------:R-:W-:Y:S01]  /*18780*/  FSETP.GTU.FTZ.AND P3, PT, R53, UR4, PT ;  /* 0x0000000435007c0b */ /* 0x000fe2000bf7c000 */
[----:B------:R-:W-:-:S03]  /*18790*/  IMAD.MOV.U32 R53, RZ, RZ, R0 ;  /* 0x000000ffff357224 */ /* 0x000fc600078e0000 */
        /* <DEDUP_REMOVED lines=8> */
[----:B------:R-:W-:Y:S01]  /*18820*/  @P3 IADD3 R56, PT, PT, R52, 0x1, RZ ;  /* 0x0000000134383810 */ /* 0x000fe20007ffe0ff */
[----:B------:R-:W-:Y:S01]  /*18830*/  @P3 IMAD.MOV.U32 R53, RZ, RZ, R87 ;  /* 0x000000ffff353224 */ /* 0x000fe200078e0057 */
[----:B------:R-:W-:Y:S06]  /*18840*/  BRA `(.L_x_905) ;  /* 0x0000000000dc7947 */ /* 0x000fec0003800000 */
.L_x_906:
        /* <DEDUP_REMOVED lines=12> */
.L_x_907:
        /* <DEDUP_REMOVED lines=40> */
[----:B------:R-:W-:Y:S01]  /*18b90*/  HFMA2 R56, -RZ, RZ, 0, 0 ;  /* 0x00000000ff387431 */ /* 0x000fe200000001ff */
[----:B------:R-:W-:Y:S01]  /*18ba0*/  MOV R53, R104 ;  /* 0x0000006800357202 */ /* 0x000fe20000000f00 */
[----:B------:R-:W-:-:S07]  /*18bb0*/  IMAD.MOV.U32 R104, RZ, RZ, R52 ;  /* 0x000000ffff687224 */ /* 0x000fce00078e0034 */
.L_x_905:
        /* <DEDUP_REMOVED lines=8> */
[----:B------:R-:W-:-:S03]  /*18c40*/  IMAD.MOV.U32 R53, RZ, RZ, R0 ;  /* 0x000000ffff357224 */ /* 0x000fc600078e0000 */
[----:B------:R-:W-:Y:S02]  /*18c50*/  FSEL R130, R52, RZ, !P4 ;  /* 0x000000ff34827208 */ /* 0x000fe40006000000 */
[----:B------:R-:W-:Y:S02]  /*18c60*/  PLOP3.LUT P3, PT, P4, PT, PT, 0x8, 0x80 ;  /* 0x000000000080781c */ /* 0x000fe4000276e170 */
[----:B------:R-:W-:Y:S01]  /*18c70*/  MOV R52, 0x2 ;  /* 0x0000000200347802 */ /* 0x000fe20000000f00 */
        /* <DEDUP_REMOVED lines=9> */
.L_x_909:
        /* <DEDUP_REMOVED lines=12> */
.L_x_910:
        /* <DEDUP_REMOVED lines=43> */
.L_x_908:
[----:B------:R-:W-:Y:S01]  /*19080*/  I2FP.F32.U32 R53, R53 ;  /* 0x0000003500357245 */ /* 0x000fe20000201000 */
[----:B------:R-:W-:Y:S01]  /*19090*/  IMAD.U32 R54, R54, 0x10000, RZ ;  /* 0x0001000036367824 */ /* 0x000fe200078e00ff */
[----:B------:R-:W-:-:S03]  /*190a0*/  ISETP.NE.AND P5, PT, R52, 0x1, PT ;  /* 0x000000013400780c */ /* 0x000fc60003fa5270 */
        /* <DEDUP_REMOVED lines=17> */
.L_x_912:
[----:B------:R-:W-:-:S04]  /*191c0*/  IADD3 R90, PT, PT, R90, 0x1, RZ ;  /* 0x000000015a5a7810 */ /* 0x000fc80007ffe0ff */
[C---:B------:R-:W-:Y:S01]  /*191d0*/  ISETP.NE.AND P5, PT, R90.reuse, RZ, PT ;  /* 0x000000ff5a00720c */ /* 0x040fe20003fa5270 */
[----:B------:R-:W-:-:S12]  /*191e0*/  IMAD.WIDE.U32 R132, R90, -0x2daee0ad, RZ ;  /* 0xd2511f535a847825 */ /* 0x000fd800078e00ff */
[----:B------:R-:W-:Y:S05]  /*191f0*/  @P5 BRA `(.L_x_913) ;  /* 0x0000000000205947 */ /* 0x000fea0003800000 */
[----:B------:R-:W-:-:S05]  /*19200*/  VIADD R89, R89, 0x1 ;  /* 0x0000000159597836 */ /* 0x000fca0000000000 */
[----:B------:R-:W-:-:S13]  /*19210*/  ISETP.NE.AND P5, PT, R89, RZ, PT ;  /* 0x000000ff5900720c */ /* 0x000fda0003fa5270 */
[----:B------:R-:W-:Y:S01]  /*19220*/  @!P5 IADD3 R91, PT, PT, R91, 0x1, RZ ;  /* 0x000000015b5bd810 */ /* 0x000fe20007ffe0ff */
[----:B------:R-:W-:Y:S01]  /*19230*/  @!P5 VIADD R0, R26, 0x1 ;  /* 0x000000011a00d836 */ /* 0x000fe20000000000 */
[----:B------:R-:W-:Y:S02]  /*19240*/  @!P5 MOV R89, RZ ;  /* 0x000000ff0059d202 */ /* 0x000fe40000000f00 */
[----:B------:R-:W-:-:S13]  /*19250*/  ISETP.NE.AND P6, PT, R91, RZ, !P5 ;  /* 0x000000ff5b00720c */ /* 0x000fda0006fc5270 */
[----:B------:R-:W-:-:S05]  /*19260*/  @P6 IADD3 R0, PT, PT, R26, RZ, RZ ;  /* 0x000000ff1a006210 */ /* 0x000fca0007ffe0ff */
[----:B------:R-:W-:-:S07]  /*19270*/  @!P5 IMAD.MOV.U32 R26, RZ, RZ, R0 ;  /* 0x000000ffff1ad224 */ /* 0x000fce00078e0000 */
.L_x_913:
        /* <DEDUP_REMOVED lines=43> */
.L_x_911:
[----:B------:R-:W-:Y:S01]  /*19530*/  I2FP.F32.U32 R53, R53 ;  /* 0x0000003500357245 */ /* 0x000fe20000201000 */
[C---:B------:R-:W-:Y:S01]  /*19540*/  IMAD.U32 R52, R55.reuse, 0x10000, RZ ;  /* 0x0001000037347824 */ /* 0x040fe200078e00ff */
[----:B------:R-:W-:Y:S02]  /*19550*/  ISETP.NE.AND P6, PT, R54, 0x1, PT ;  /* 0x000000013600780c */ /* 0x000fe40003fc5270 */
[----:B------:R-:W-:Y:S01]  /*19560*/  PRMT R133, R55, 0x7632, R133 ;  /* 0x0000763237857816 */ /* 0x000fe20000000085 */
[----:B------:R-:W-:Y:S01]  /*19570*/  FFMA.FTZ R53, R53, R92, 1.1641532182693481445e-10 ;  /* 0x2f00000035357423 */ /* 0x000fe2000001005c */
[----:B------:R-:W-:Y:S01]  /*19580*/  FMUL.FTZ R52, R52, UR17 ;  /* 0x0000001134347c20 */ /* 0x000fe20008410000 */
[----:B------:R-:W-:-:S03]  /*19590*/  MOV R132, 0x2 ;  /* 0x0000000200847802 */ /* 0x000fc60000000f00 */
[----:B------:R-:W-:Y:S01]  /*195a0*/  FMUL.FTZ R52, R52, UR5 ;  /* 0x0000000534347c20 */ /* 0x000fe20008410000 */
[----:B------:R-:W-:Y:S01]  /*195b0*/  FSETP.GTU.FTZ.AND P5, PT, R53, UR4, PT ;  /* 0x0000000435007c0b */ /* 0x000fe2000bfbc000 */
[----:B------:R-:W-:-:S03]  /*195c0*/  IMAD.MOV.U32 R53, RZ, RZ, R0 ;  /* 0x000000ffff357224 */ /* 0x000fc600078e0000 */
        /* <DEDUP_REMOVED lines=11> */
.L_x_915:
[----:B------:R-:W-:-:S04]  /*19680*/  IADD3 R90, PT, PT, R90, 0x1, RZ ;  /* 0x000000015a5a7810 */ /* 0x000fc80007ffe0ff */
[C---:B------:R-:W-:Y:S01]  /*19690*/  ISETP.NE.AND P6, PT, R90.reuse, RZ, PT ;  /* 0x000000ff5a00720c */ /* 0x040fe20003fc5270 */
[----:B------:R-:W-:-:S12]  /*196a0*/  IMAD.WIDE.U32 R58, R90, -0x2daee0ad, RZ ;  /* 0xd2511f535a3a7825 */ /* 0x000fd800078e00ff */
[----:B------:R-:W-:Y:S05]  /*196b0*/  @P6 BRA `(.L_x_916) ;  /* 0x0000000000286947 */ /* 0x000fea0003800000 */
[----:B------:R-:W-:Y:S01]  /*196c0*/  VIADD R89, R89, 0x1 ;  /* 0x0000000159597836 */ /* 0x000fe20000000000 */
[----:B------:R-:W-:-:S04]  /*196d0*/  P2R R0, PR, RZ, 0x1 ;  /* 0x00000001ff007803 */ /* 0x000fc80000000000 */
[----:B------:R-:W-:-:S13]  /*196e0*/  ISETP.NE.AND P6, PT, R89, RZ, PT ;  /* 0x000000ff5900720c */ /* 0x000fda0003fc5270 */
[----:B------:R-:W-:Y:S01]  /*196f0*/  @!P6 IADD3 R91, PT, PT, R91, 0x1, RZ ;  /* 0x000000015b5be810 */ /* 0x000fe20007ffe0ff */
[----:B------:R-:W-:Y:S02]  /*19700*/  @!P6 VIADD R52, R26, 0x1 ;  /* 0x000000011a34e836 */ /* 0x000fe40000000000 */
[----:B------:R-:W-:Y:S01]  /*19710*/  @!P6 IMAD.MOV.U32 R89, RZ, RZ, RZ ;  /* 0x000000ffff59e224 */ /* 0x000fe200078e00ff */
[----:B------:R-:W-:-:S13]  /*19720*/  ISETP.NE.AND P0, PT, R91, RZ, !P6 ;  /* 0x000000ff5b00720c */ /* 0x000fda0007705270 */
[----:B------:R-:W-:Y:S02]  /*19730*/  @P0 IADD3 R52, PT, PT, R26, RZ, RZ ;  /* 0x000000ff1a340210 */ /* 0x000fe40007ffe0ff */
[----:B------:R-:W-:Y:S02]  /*19740*/  ISETP.NE.AND P0, PT, R0, RZ, PT ;  /* 0x000000ff0000720c */ /* 0x000fe40003f05270 */
[----:B------:R-:W-:-:S11]  /*19750*/  @!P6 MOV R26, R52 ;  /* 0x00000034001ae202 */ /* 0x000fd60000000f00 */
.L_x_916:
        /* <DEDUP_REMOVED lines=43> */
.L_x_914:
        /* <DEDUP_REMOVED lines=12> */
.L_x_892:
[----:B------:R-:W-:Y:S01]  /*19ad0*/  FADD.FTZ R56, RZ, R68 ;  /* 0x00000044ff387221 */ /* 0x000fe20000010000 */
[----:B------:R-:W-:Y:S01]  /*19ae0*/  SEL R58, RZ, 0x1000000, !P6 ;  /* 0x01000000ff3a7807 */ /* 0x000fe20007000000 */
[----:B------:R-:W-:Y:S01]  /*19af0*/  IMAD.WIDE.U32 R60, R125, 0x10, R60 ;  /* 0x000000107d3c7825 */ /* 0x000fe200078e003c */
[----:B------:R-:W-:-:S03]  /*19b00*/  ISETP.NE.AND P6, PT, R128, RZ, PT ;  /* 0x000000ff8000720c */ /* 0x000fc60003fc5270 */
[----:B------:R-:W-:Y:S01]  /*19b10*/  FADD.FTZ R57, R56, R69 ;  /* 0x0000004538397221 */ /* 0x000fe20000010000 */
[----:B------:R-:W-:Y:S01]  /*19b20*/  SEL R137, RZ, 0x100, !P4 ;  /* 0x00000100ff897807 */ /* 0x000fe20006000000 */
[----:B------:R-:W-:Y:S01]  /*19b30*/  IMAD.WIDE.U32 R62, R125, 0x8, R62 ;  /* 0x000000087d3e7825 */ /* 0x000fe200078e003e */
[----:B------:R-:W-:Y:S03]  /*19b40*/  STG.E.128 desc[UR8][R60.64], R52 ;  /* 0x000000343c007986 */ /* 0x000fe6000c101d08 */
[----:B------:R-:W-:Y:S01]  /*19b50*/  FADD.FTZ R56, R57, R70 ;  /* 0x0000004639387221 */ /* 0x000fe20000010000 */
[----:B------:R-:W-:Y:S03]  /*19b60*/  BSSY.RECONVERGENT B0, `(.L_x_917) ;  /* 0x000009f000007945 */ /* 0x000fe60003800200 */
        /* <DEDUP_REMOVED lines=47> */
[----:B------:R-:W-:-:S03]  /*19e60*/  SEL R135, RZ, 0x1000000, !P2 ;  /* 0x01000000ff877807 */ /* 0x000fc60005000000 */
[----:B------:R-:W-:-:S04]  /*19e70*/  FMUL.FTZ R56, R56, 0.00078125001164153218269 ;  /* 0x3a4ccccd38387820 */ /* 0x000fc80000410000 */
[C---:B------:R-:W-:Y:S01]  /*19e80*/  FADD.FTZ R57, -R56.reuse, R68 ;  /* 0x0000004438397221 */ /* 0x040fe20000010100 */
[C---:B------:R-:W-:Y:S01]  /*19e90*/  FADD.FTZ R136, -R56.reuse, R69 ;  /* 0x0000004538887221 */ /* 0x040fe20000010100 */
[C---:B------:R-:W-:Y:S01]  /*19ea0*/  FADD.FTZ R138, -R56.reuse, R70 ;  /* 0x00000046388a7221 */ /* 0x040fe20000010100 */
[C---:B------:R-:W-:Y:S01]  /*19eb0*/  FADD.FTZ R128, -R56.reuse, R71 ;  /* 0x0000004738807221 */ /* 0x040fe20000010100 */
[----:B------:R-:W-:Y:S01]  /*19ec0*/  FFMA.FTZ R57, R57, R57, RZ ;  /* 0x0000003939397223 */ /* 0x000fe200000100ff */
[----:B------:R-:W-:-:S03]  /*19ed0*/  FADD.FTZ R134, -R56, R95 ;  /* 0x0000005f38867221 */ /* 0x000fc60000010100 */
[----:B------:R-:W-:Y:S01]  /*19ee0*/  FFMA.FTZ R57, R136, R136, R57 ;  /* 0x0000008888397223 */ /* 0x000fe20000010039 */
[----:B------:R-:W-:-:S03]  /*19ef0*/  FADD.FTZ R136, -R56, R93 ;  /* 0x0000005d38887221 */ /* 0x000fc60000010100 */
[----:B------:R-:W-:Y:S01]  /*19f00*/  FFMA.FTZ R57, R138, R138, R57 ;  /* 0x0000008a8a397223 */ /* 0x000fe20000010039 */
[----:B------:R-:W-:-:S03]  /*19f10*/  SEL R138, RZ, 0x10000, !P5 ;  /* 0x00010000ff8a7807 */ /* 0x000fc60006800000 */
[----:B------:R-:W-:Y:S01]  /*19f20*/  FFMA.FTZ R57, R128, R128, R57 ;  /* 0x0000008080397223 */ /* 0x000fe20000010039 */
[----:B------:R-:W-:Y:S01]  /*19f30*/  FADD.FTZ R128, -R56, R94 ;  /* 0x0000005e38807221 */ /* 0x000fe20000010100 */
[----:B------:R-:W-:Y:S02]  /*19f40*/  LOP3.LUT R137, R137, R58, R138, 0xfe, !PT ;  /* 0x0000003a89897212 */ /* 0x000fe400078efe8a */
[----:B------:R-:W-:Y:S01]  /*19f50*/  FFMA.FTZ R57, R136, R136, R57 ;  /* 0x0000008888397223 */ /* 0x000fe20000010039 */
[----:B------:R-:W-:Y:S02]  /*19f60*/  SEL R136, RZ, 0x10000, !P1 ;  /* 0x00010000ff887807 */ /* 0x000fe40004800000 */
[----:B------:R-:W-:Y:S01]  /*19f70*/  SEL R58, RZ, 0x1, !P6 ;  /* 0x00000001ff3a7807 */ /* 0x000fe20007000000 */
[----:B------:R-:W-:Y:S01]  /*19f80*/  FFMA.FTZ R57, R128, R128, R57 ;  /* 0x0000008080397223 */ /* 0x000fe20000010039 */
[----:B------:R-:W-:-:S03]  /*19f90*/  FADD.FTZ R128, -R56, R96 ;  /* 0x0000006038807221 */ /* 0x000fc60000010100 */
        /* <DEDUP_REMOVED lines=64> */
[----:B------:R-:W-:-:S04]  /*1a3a0*/  FFMA.FTZ R57, R134, R134, R57 ;  /* 0x0000008686397223 */ /* 0x000fc80000010039 */
[----:B------:R-:W-:-:S05]  /*1a3b0*/  FFMA.FTZ R57, R128, R128, R57 ;  /* 0x0000008080397223 */ /* 0x000fca0000010039 */
[----:B------:R-:W0:Y:S02]  /*1a3c0*/  SHFL.BFLY PT, R128, R57, 0x1, 0x1f ;  /* 0x0c201f0039807f89 */ /* 0x000e2400000e0000 */
[----:B0-----:R-:W-:Y:S01]  /*1a3d0*/  FADD.FTZ R128, R57, R128 ;  /* 0x0000008039807221 */ /* 0x001fe20000010000 */
[----:B------:R-:W-:-:S04]  /*1a3e0*/  SEL R57, RZ, 0x100, !P0 ;  /* 0x00000100ff397807 */ /* 0x000fc80004000000 */
[----:B------:R-:W0:Y:S01]  /*1a3f0*/  SHFL.BFLY PT, R59, R128, 0x2, 0x1f ;  /* 0x0c401f00803b7f89 */ /* 0x000e2200000e0000 */
[----:B------:R-:W-:-:S04]  /*1a400*/  LOP3.LUT R57, R57, R135, R136, 0xfe, !PT ;  /* 0x0000008739397212 */ /* 0x000fc800078efe88 */
[----:B------:R-:W-:Y:S01]  /*1a410*/  LOP3.LUT R58, R57, R58, RZ, 0xfc, !PT ;  /* 0x0000003a393a7212 */ /* 0x000fe200078efcff */
[----:B0-----:R-:W-:Y:S01]  /*1a420*/  FADD.FTZ R59, R128, R59 ;  /* 0x0000003b803b7221 */ /* 0x001fe20000010000 */
[----:B------:R-:W-:-:S04]  /*1a430*/  SEL R128, RZ, 0x1, !P3 ;  /* 0x00000001ff807807 */ /* 0x000fc80005800000 */
[----:B------:R-:W0:Y:S02]  /*1a440*/  SHFL.BFLY PT, R134, R59, 0x4, 0x1f ;  /* 0x0c801f003b867f89 */ /* 0x000e2400000e0000 */
[----:B0-----:R-:W-:Y:S01]  /*1a450*/  FADD.FTZ R134, R59, R134 ;  /* 0x000000863b867221 */ /* 0x001fe20000010000 */
[----:B------:R-:W-:Y:S02]  /*1a460*/  LOP3.LUT R59, R137, R128, RZ, 0xfc, !PT ;  /* 0x00000080893b7212 */ /* 0x000fe400078efcff */
[----:B------:R-:W-:Y:S02]  /*1a470*/  LOP3.LUT P0, R128, R66, 0x1f, RZ, 0xc0, !PT ;  /* 0x0000001f42807812 */ /* 0x000fe4000780c0ff */
[----:B------:R-:W0:Y:S04]  /*1a480*/  SHFL.BFLY PT, R133, R134, 0x8, 0x1f ;  /* 0x0d001f0086857f89 */ /* 0x000e2800000e0000 */
[----:B------:R-:W-:Y:S01]  /*1a490*/  STG.E.64 desc[UR8][R62.64], R58 ;  /* 0x0000003a3e007986 */ /* 0x000fe2000c101b08 */
        /* <DEDUP_REMOVED lines=11> */
.L_x_918:
[----:B------:R-:W-:Y:S05]  /*1a550*/  BSYNC.RECONVERGENT B0 ;  /* 0x0000000000007941 */ /* 0x000fea0003800200 */
.L_x_917:
[----:B------:R-:W-:Y:S01]  /*1a560*/  BAR.SYNC.DEFER_BLOCKING 0x0 ;  /* 0x0000000000007b1d */ /* 0x000fe20000010000 */
[----:B------:R-:W-:Y:S02]  /*1a570*/  ISETP.GT.U32.AND P0, PT, R128, 0x3, PT ;  /* 0x000000038000780c */ /* 0x000fe40003f04070 */
[----:B0-----:R-:W-:Y:S02]  /*1a580*/  CS2R R52, SRZ ;  /* 0x0000000000347805 */ /* 0x001fe4000001ff00 */
[----:B------:R-:W-:Y:S01]  /*1a590*/  MOV R54, RZ ;  /* 0x000000ff00367202 */ /* 0x000fe20000000f00 */
[----:B------:R-:W-:Y:S08]  /*1a5a0*/  BSSY.RECONVERGENT B0, `(.L_x_919) ;  /* 0x000000a000007945 */ /* 0x000ff00003800200 */
[----:B------:R-:W-:Y:S05]  /*1a5b0*/  @P0 BRA `(.L_x_920) ;  /* 0x0000000000200947 */ /* 0x000fea0003800000 */
[----:B------:R-:W0:Y:S01]  /*1a5c0*/  S2UR UR5, SR_CgaCtaId ;  /* 0x00000000000579c3 */ /* 0x000e220000008800 */
[----:B------:R-:W-:Y:S01]  /*1a5d0*/  UMOV UR4, 0x400 ;  /* 0x0000040000047882 */ /* 0x000fe20000000000 */
[----:B------:R-:W-:Y:S02]  /*1a5e0*/  IMAD.SHL.U32 R52, R66, 0x8, RZ ;  /* 0x0000000842347824 */ /* 0x000fe400078e00ff */
[----:B------:R-:W-:-:S03]  /*1a5f0*/  HFMA2 R54, -RZ, RZ, 0, 7.62939453125e-05 ;  /* 0x00000500ff367431 */ /* 0x000fc600000001ff */
[----:B------:R-:W-:Y:S01]  /*1a600*/  LOP3.LUT R52, R52, 0xf8, RZ, 0xc0, !PT ;  /* 0x000000f834347812 */ /* 0x000fe200078ec0ff */
[----:B0-----:R-:W-:-:S04]  /*1a610*/  ULEA UR4, UR5, UR4, 0x18 ;  /* 0x0000000405047291 */ /* 0x001fc8000f8ec0ff */
[----:B------:R-:W-:-:S09]  /*1a620*/  @UP2 UIADD3 UR4, UPT, UPT, UR4, 0x20, URZ ;  /* 0x0000002004042890 */ /* 0x000fd2000fffe0ff */
[----:B------:R-:W0:Y:S03]  /*1a630*/  LDS.64 R52, [R52+UR4] ;  /* 0x0000000434347984 */ /* 0x000e260008000a00 */
.L_x_920:
[----:B------:R-:W-:Y:S05]  /*1a640*/  BSYNC.RECONVERGENT B0 ;  /* 0x0000000000007941 */ /* 0x000fea0003800200 */
.L_x_919:
[----:B------:R-:W1:Y:S01]  /*1a650*/  SHFL.DOWN PT, R55, R54, 0x2, 0x1f ;  /* 0x08401f0036377f89 */ /* 0x000e6200000e0000 */
[----:B------:R-:W-:Y:S01]  /*1a660*/  ISETP.NE.AND P1, PT, R66, RZ, PT ;  /* 0x000000ff4200720c */ /* 0x000fe20003f25270 */
[----:B------:R-:W-:Y:S01]  /*1a670*/  UPLOP3.LUT UP2, UPT, UPT, UPT, UP2, 0x40, 0x4 ;  /* 0x000000000004789c */ /* 0x000fe20003f4e820 */
[----:B------:R-:W-:Y:S01]  /*1a680*/  ISETP.NE.AND P0, PT, RZ, UR19, PT ;  /* 0x00000013ff007c0c */ /* 0x000fe2000bf05270 */
[----:B0-----:R-:W0:Y:S01]  /*1a690*/  SHFL.DOWN PT, R57, R52, 0x2, 0x1f ;  /* 0x08401f0034397f89 */ /* 0x001e2200000e0000 */
[----:B------:R-:W-:Y:S02]  /*1a6a0*/  PRMT R137, R27, 0x7632, R137 ;  /* 0x000076321b897816 */ /* 0x000fe40000000089 */
[C---:B------:R-:W-:Y:S01]  /*1a6b0*/  PRMT R139, R35.reuse, 0x7632, R139 ;  /* 0x00007632238b7816 */ /* 0x040fe2000000008b */
[----:B------:R-:W2:Y:S01]  /*1a6c0*/  SHFL.DOWN PT, R56, R53, 0x2, 0x1f ;  /* 0x08401f0035387f89 */ /* 0x000ea200000e0000 */
[----:B------:R-:W-:Y:S01]  /*1a6d0*/  SHF.L.U32 R135, R35, 0x10, RZ ;  /* 0x0000001023877819 */ /* 0x000fe200000006ff */
[----:B------:R-:W-:Y:S01]  /*1a6e0*/  IMAD.U32 R137, R137, 0x10000, RZ ;  /* 0x0001000089897824 */ /* 0x000fe200078e00ff */
[----:B------:R-:W-:Y:S01]  /*1a6f0*/  SHF.L.U32 R139, R139, 0x10, RZ ;  /* 0x000000108b8b7819 */ /* 0x000fe200000006ff */
[----:B-1----:R-:W-:Y:S01]  /*1a700*/  IMAD.IADD R58, R55, 0x1, R54 ;  /* 0x00000001373a7824 */ /* 0x002fe200078e0236 */
[----:B------:R-:W-:-:S02]  /*1a710*/  I2FP.F32.S32 R62, R55 ;  /* 0x00000037003e7245 */ /* 0x000fc40000201400 */
[----:B------:R-:W-:Y:S02]  /*1a720*/  I2FP.F32.U32 R55, R54 ;  /* 0x0000003600377245 */ /* 0x000fe40000201000 */
[----:B------:R-:W-:Y:S01]  /*1a730*/  I2FP.F32.S32 R59, R58 ;  /* 0x0000003a003b7245 */ /* 0x000fe20000201400 */
[----:B------:R-:W1:Y:S01]  /*1a740*/  SHFL.DOWN PT, R63, R58, 0x1, 0x1f ;  /* 0x08201f003a3f7f89 */ /* 0x000e6200000e0000 */
[C---:B0-----:R-:W-:Y:S01]  /*1a750*/  FMUL.FTZ R128, R57.reuse, R62 ;  /* 0x0000003e39807220 */ /* 0x041fe20000410000 */
[----:B------:R-:W-:Y:S01]  /*1a760*/  FADD.FTZ R57, -R57, R52 ;  /* 0x0000003439397221 */ /* 0x000fe20000010100 */
[----:B------:R-:W0:Y:S01]  /*1a770*/  MUFU.RCP R60, R59 ;  /* 0x0000003b003c7308 */ /* 0x000e220000001000 */
[----:B--2---:R-:W-:Y:S01]  /*1a780*/  FADD.FTZ R53, R56, R53 ;  /* 0x0000003538357221 */ /* 0x004fe20000010000 */
[----:B------:R-:W-:Y:S01]  /*1a790*/  FFMA.FTZ R61, R55, R52, R128 ;  /* 0x00000034373d7223 */ /* 0x000fe20000010080 */
[----:B------:R-:W-:-:S04]  /*1a7a0*/  FMUL.FTZ R57, R57, R57 ;  /* 0x0000003939397220 */ /* 0x000fc80000410000 */
[----:B------:R-:W-:-:S04]  /*1a7b0*/  FMUL.FTZ R57, R57, R55 ;  /* 0x0000003739397220 */ /* 0x000fc80000410000 */
[----:B------:R-:W-:Y:S01]  /*1a7c0*/  FMUL.FTZ R57, R57, R62 ;  /* 0x0000003e39397220 */ /* 0x000fe20000410000 */
[----:B0-----:R-:W-:-:S03]  /*1a7d0*/  FMUL.FTZ R52, R60, R61 ;  /* 0x0000003d3c347220 */ /* 0x001fc60000410000 */
[----:B------:R-:W-:Y:S01]  /*1a7e0*/  FFMA.FTZ R53, R60, R57, R53 ;  /* 0x000000393c357223 */ /* 0x000fe20000010035 */
[-C--:B-1----:R-:W-:Y:S01]  /*1a7f0*/  IADD3 R58, PT, PT, R58, R63.reuse, RZ ;  /* 0x0000003f3a3a7210 */ /* 0x082fe20007ffe0ff */
[----:B------:R-:W0:Y:S01]  /*1a800*/  LDC R57, c[0x0][0x448] ;  /* 0x00011200ff397b82 */ /* 0x000e220000000800 */
[----:B------:R-:W1:Y:S01]  /*1a810*/  SHFL.DOWN PT, R55, R52, 0x1, 0x1f ;  /* 0x08201f0034377f89 */ /* 0x000e6200000e0000 */
[----:B------:R-:W-:Y:S02]  /*1a820*/  I2FP.F32.S32 R63, R63 ;  /* 0x0000003f003f7245 */ /* 0x000fe40000201400 */
[----:B------:R-:W-:Y:S01]  /*1a830*/  I2FP.F32.S32 R58, R58 ;  /* 0x0000003a003a7245 */ /* 0x000fe20000201400 */
[----:B------:R-:W2:Y:S05]  /*1a840*/  SHFL.DOWN PT, R54, R53, 0x1, 0x1f ;  /* 0x08201f0035367f89 */ /* 0x000eaa00000e0000 */
[----:B------:R-:W3:Y:S01]  /*1a850*/  MUFU.RCP R58, R58 ;  /* 0x0000003a003a7308 */ /* 0x000ee20000001000 */
[----:B-1----:R-:W-:Y:S01]  /*1a860*/  FADD.FTZ R56, R52, -R55 ;  /* 0x8000003734387221 */ /* 0x002fe20000010000 */
[----:B------:R-:W-:-:S03]  /*1a870*/  FMUL.FTZ R60, R55, R63 ;  /* 0x0000003f373c7220 */ /* 0x000fc60000410000 */
[----:B------:R-:W-:Y:S01]  /*1a880*/  FMUL.FTZ R56, R56, R56 ;  /* 0x0000003838387220 */ /* 0x000fe20000410000 */
[----:B------:R-:W-:Y:S01]  /*1a890*/  FFMA.FTZ R55, R59, R52, R60 ;  /* 0x000000343b377223 */ /* 0x000fe2000001003c */
[----:B--2---:R-:W-:Y:S02]  /*1a8a0*/  FADD.FTZ R53, R53, R54 ;  /* 0x0000003635357221 */ /* 0x004fe40000010000 */
[----:B------:R-:W-:Y:S01]  /*1a8b0*/  FMUL.FTZ R56, R59, R56 ;  /* 0x000000383b387220 */ /* 0x000fe20000410000 */
[----:B---3--:R-:W-:Y:S01]  /*1a8c0*/  FMUL.FTZ R55, R58, R55 ;  /* 0x000000373a377220 */ /* 0x008fe20000410000 */
[----:B------:R-:W-:Y:S02]  /*1a8d0*/  IMAD.U32 R59, RZ, RZ, UR16 ;  /* 0x00000010ff3b7e24 */ /* 0x000fe4000f8e00ff */
[----:B------:R-:W-:Y:S01]  /*1a8e0*/  FMUL.FTZ R56, R56, R63 ;  /* 0x0000003f38387220 */ /* 0x000fe20000410000 */
[----:B------:R-:W-:Y:S02]  /*1a8f0*/  IMAD.U32 R63, R49, 0x10000, RZ ;  /* 0x00010000313f7824 */ /* 0x000fe400078e00ff */
[----:B------:R-:W1:Y:S01]  /*1a900*/  SHFL.IDX PT, R55, R55, RZ, 0x1f ;  /* 0x00001fff37377589 */ /* 0x000e6200000e0000 */
[----:B------:R-:W-:-:S02]  /*1a910*/  FFMA.FTZ R56, R58, R56, R53 ;  /* 0x000000383a387223 */ /* 0x000fc40000010035 */
[----:B------:R-:W2:Y:S04]  /*1a920*/  @!P1 LDC.64 R52, c[0x0][0x3c0] ;  /* 0x0000f000ff349b82 */ /* 0x000ea80000000a00 */
[----:B------:R-:W0:Y:S01]  /*1a930*/  SHFL.IDX PT, R56, R56, RZ, 0x1f ;  /* 0x00001fff38387589 */ /* 0x000e2200000e0000 */
[----:B-1----:R-:W-:Y:S01]  /*1a940*/  FMUL.FTZ R54, R55, R55 ;  /* 0x0000003737367220 */ /* 0x002fe20000410000 */
[----:B--2---:R-:W-:-:S04]  /*1a950*/  @!P1 IMAD.WIDE R52, R59, 0x4, R52 ;  /* 0x000000043b349825 */ /* 0x004fc800078e0234 */
[----:B------:R-:W-:Y:S01]  /*1a960*/  FSEL R58, R54, RZ, P0 ;  /* 0x000000ff363a7208 */ /* 0x000fe20000000000 */
[----:B0-----:R-:W-:Y:S01]  /*1a970*/  FFMA.FTZ R57, R56, UR20, R57 ;  /* 0x0000001438397c23 */ /* 0x001fe20008010039 */
[----:B------:R-:W-:Y:S01]  /*1a980*/  FSEL R54, R55, RZ, !P0 ;  /* 0x000000ff37367208 */ /* 0x000fe20004000000 */
[----:B------:R0:W-:Y:S02]  /*1a990*/  @!P1 STG.E desc[UR8][R52.64], R55 ;  /* 0x0000003734009986 */ /* 0x0001e4000c101908 */
[----:B------:R-:W-:Y:S01]  /*1a9a0*/  FADD.FTZ R61, R57, R58 ;  /* 0x0000003a393d7221 */ /* 0x000fe20000010000 */
[----:B------:R-:W-:Y:S01]  /*1a9b0*/  SHF.L.U32 R58, R86, 0x10, RZ ;  /* 0x00000010563a7819 */ /* 0x000fe200000006ff */
[C---:B------:R-:W-:Y:S01]  /*1a9c0*/  FADD.FTZ R66, -R54.reuse, R68 ;  /* 0x0000004436427221 */ /* 0x040fe20000010100 */
[C---:B------:R-:W-:Y:S01]  /*1a9d0*/  FADD.FTZ R140, -R54.reuse, R110 ;  /* 0x0000006e368c7221 */ /* 0x040fe20000010100 */
[----:B------:R-:W-:Y:S01]  /*1a9e0*/  FADD.FTZ R110, -R54, R64 ;  /* 0x00000040366e7221 */ /* 0x000fe20000010100 */
[----:B------:R-:W-:Y:S01]  /*1a9f0*/  IMAD.U32 R57, R48, 0x10000, RZ ;  /* 0x0001000030397824 */ /* 0x000fe200078e00ff */
[----:B------:R-:W1:Y:S01]  /*1aa00*/  MUFU.RSQ R61, R61 ;  /* 0x0000003d003d7308 */ /* 0x000e620000001400 */
[C---:B------:R-:W-:Y:S01]  /*1aa10*/  FADD.FTZ R60, -R54.reuse, R69 ;  /* 0x00000045363c7221 */ /* 0x040fe20000010100 */
        /* <DEDUP_REMOVED lines=16> */
[----:B-1----:R-:W-:Y:S01]  /*1ab20*/  FMUL.FTZ R64, R61, R66 ;  /* 0x000000423d407220 */ /* 0x002fe20000410000 */
        /* <DEDUP_REMOVED lines=19> */
[----:B------:R-:W-:Y:S01]  /*1ac60*/  FADD.FTZ R92, -R54, R92 ;  /* 0x0000005c365c7221 */ /* 0x000fe20000010100 */
[----:B------:R-:W-:Y:S01]  /*1ac70*/  FFMA.FTZ R58, R64, R58, R57 ;  /* 0x0000003a403a7223 */ /* 0x000fe20000010039 */
[----:B------:R-:W-:Y:S01]  /*1ac80*/  SHF.L.U32 R54, R22, 0x10, RZ ;  /* 0x0000001016367819 */ /* 0x000fe200000006ff */
[----:B------:R-:W-:Y:S01]  /*1ac90*/  IMAD.U32 R64, R10, 0x10000, RZ ;  /* 0x000100000a407824 */ /* 0x000fe200078e00ff */
[----:B------:R-:W-:Y:S01]  /*1aca0*/  SHF.L.U32 R57, R85, 0x10, RZ ;  /* 0x0000001055397819 */ /* 0x000fe200000006ff */
[----:B------:R-:W-:Y:S01]  /*1acb0*/  FMUL.FTZ R59, R61, R60 ;  /* 0x0000003c3d3b7220 */ /* 0x000fe20000410000 */
[----:B------:R-:W-:Y:S01]  /*1acc0*/  SHF.L.U32 R65, R23, 0x10, RZ ;  /* 0x0000001017417819 */ /* 0x000fe200000006ff */
[----:B------:R-:W-:Y:S01]  /*1acd0*/  FMUL.FTZ R138, R61, R138 ;  /* 0x0000008a3d8a7220 */ /* 0x000fe20000410000 */
[----:B------:R-:W-:-:S02]  /*1ace0*/  IMAD.U32 R69, R11, 0x10000, RZ ;  /* 0x000100000b457824 */ /* 0x000fc400078e00ff */
[C---:B------:R-:W-:Y:S01]  /*1acf0*/  FMUL.FTZ R146, R61.reuse, R146 ;  /* 0x000000923d927220 */ /* 0x040fe20000410000 */
[----:B------:R-:W-:Y:S01]  /*1ad00*/  SHF.L.U32 R71, R84, 0x10, RZ ;  /* 0x0000001054477819 */ /* 0x000fe200000006ff */
[----:B------:R-:W-:Y:S01]  /*1ad10*/  IMAD.U32 R93, R50, 0x10000, RZ ;  /* 0x00010000325d7824 */ /* 0x000fe200078e00ff */
[----:B0-----:R-:W-:Y:S01]  /*1ad20*/  SHF.L.U32 R53, R24, 0x10, RZ ;  /* 0x0000001018357819 */ /* 0x001fe200000006ff */
[----:B------:R-:W-:Y:S01]  /*1ad30*/  FMUL.FTZ R160, R61, R160 ;  /* 0x000000a03da07220 */ /* 0x000fe20000410000 */
[----:B------:R-:W-:Y:S01]  /*1ad40*/  FFMA.FTZ R59, R59, R54, R64 ;  /* 0x000000363b3b7223 */ /* 0x000fe20000010040 */
[----:B------:R-:W-:Y:S02]  /*1ad50*/  IMAD.U32 R55, R12, 0x10000, RZ ;  /* 0x000100000c377824 */ /* 0x000fe400078e00ff */
[----:B------:R-:W-:Y:S01]  /*1ad60*/  FMUL.FTZ R94, R61, R94 ;  /* 0x0000005e3d5e7220 */ /* 0x000fe20000410000 */
[----:B------:R-:W-:Y:S01]  /*1ad70*/  FFMA.FTZ R64, R138, R57, R63 ;  /* 0x000000398a407223 */ /* 0x000fe2000001003f */
[----:B------:R-:W-:Y:S01]  /*1ad80*/  FFMA.FTZ R63, R146, R65, R69 ;  /* 0x00000041923f7223 */ /* 0x000fe20000010045 */
[----:B------:R-:W-:Y:S01]  /*1ad90*/  SHF.L.U32 R52, R83, 0x10, RZ ;  /* 0x0000001053347819 */ /* 0x000fe200000006ff */
[----:B------:R-:W-:Y:S01]  /*1ada0*/  FMUL.FTZ R69, R61, R136 ;  /* 0x000000883d457220 */ /* 0x000fe20000410000 */
[----:B------:R-:W-:Y:S01]  /*1adb0*/  FFMA.FTZ R65, R160, R71, R93 ;  /* 0x00000047a0417223 */ /* 0x000fe2000001005d */
[----:B------:R-:W-:Y:S01]  /*1adc0*/  IMAD.U32 R54, R51, 0x10000, RZ ;  /* 0x0001000033367824 */ /* 0x000fe200078e00ff */
[----:B------:R-:W-:Y:S01]  /*1add0*/  SHF.L.U32 R57, R25, 0x10, RZ ;  /* 0x0000001019397819 */ /* 0x000fe200000006ff */
[----:B------:R-:W-:Y:S01]  /*1ade0*/  FFMA.FTZ R136, R94, R53, R55 ;  /* 0x000000355e887223 */ /* 0x000fe20000010037 */
[----:B------:R-:W-:-:S02]  /*1adf0*/  IMAD.U32 R71, R13, 0x10000, RZ ;  /* 0x000100000d477824 */ /* 0x000fc400078e00ff */
[----:B------:R-:W-:Y:S01]  /*1ae00*/  FMUL.FTZ R138, R61, R148 ;  /* 0x000000943d8a7220 */ /* 0x000fe20000410000 */
[----:B------:R-:W-:Y:S01]  /*1ae10*/  SHF.L.U32 R53, R19, 0x10, RZ ;  /* 0x0000001013357819 */ /* 0x000fe200000006ff */
[----:B------:R-:W-:Y:S01]  /*1ae20*/  FMUL.FTZ R101, R61, R128 ;  /* 0x000000803d657220 */ /* 0x000fe20000410000 */
[----:B------:R-:W-:Y:S02]  /*1ae30*/  IMAD.U32 R55, R7, 0x10000, RZ ;  /* 0x0001000007377824 */ /* 0x000fe400078e00ff */
[----:B------:R-:W-:Y:S01]  /*1ae40*/  FMUL.FTZ R128, R61, R142 ;  /* 0x0000008e3d807220 */ /* 0x000fe20000410000 */
[----:B------:R-:W-:Y:S01]  /*1ae50*/  FFMA.FTZ R69, R69, R52, R54 ;  /* 0x0000003445457223 */ /* 0x000fe20000010036 */
[----:B------:R-:W-:Y:S01]  /*1ae60*/  FFMA.FTZ R138, R138, R57, R71 ;  /* 0x000000398a8a7223 */ /* 0x000fe20000010047 */
[----:B------:R-:W-:Y:S01]  /*1ae70*/  SHF.L.U32 R52, R18, 0x10, RZ ;  /* 0x0000001012347819 */ /* 0x000fe200000006ff */
[----:B------:R-:W-:Y:S02]  /*1ae80*/  IMAD.U32 R54, R6, 0x10000, RZ ;  /* 0x0001000006367824 */ /* 0x000fe400078e00ff */
[----:B------:R-:W-:Y:S01]  /*1ae90*/  FMUL.FTZ R71, R61, R96 ;  /* 0x000000603d477220 */ /* 0x000fe20000410000 */
[----:B------:R-:W-:Y:S01]  /*1aea0*/  FFMA.FTZ R128, R128, R53, R55 ;  /* 0x0000003580807223 */ /* 0x000fe20000010037 */
[----:B------:R-:W-:Y:S01]  /*1aeb0*/  SHF.L.U32 R53, R20, 0x10, RZ ;  /* 0x0000001014357819 */ /* 0x000fe200000006ff */
[----:B------:R-:W-:-:S02]  /*1aec0*/  IMAD.U32 R55, R8, 0x10000, RZ ;  /* 0x0001000008377824 */ /* 0x000fc400078e00ff */
[----:B------:R-:W-:Y:S01]  /*1aed0*/  FMUL.FTZ R102, R61, R102 ;  /* 0x000000663d667220 */ /* 0x000fe20000410000 */
[----:B------:R-:W-:Y:S01]  /*1aee0*/  FFMA.FTZ R71, R71, R52, R54 ;  /* 0x0000003447477223 */ /* 0x000fe20000010036 */
[----:B------:R-:W-:Y:S01]  /*1aef0*/  SHF.L.U32 R52, R79, 0x10, RZ ;  /* 0x000000104f347819 */ /* 0x000fe200000006ff */
[----:B------:R-:W-:Y:S02]  /*1af00*/  IMAD.U32 R54, R47, 0x10000, RZ ;  /* 0x000100002f367824 */ /* 0x000fe400078e00ff */
[C---:B------:R-:W-:Y:S01]  /*1af10*/  FMUL.FTZ R109, R61.reuse, R134 ;  /* 0x000000863d6d7220 */ /* 0x040fe20000410000 */
[----:B------:R-:W-:Y:S01]  /*1af20*/  FFMA.FTZ R102, R102, R53, R55 ;  /* 0x0000003566667223 */ /* 0x000fe20000010037 */
[----:B------:R-:W-:Y:S01]  /*1af30*/  SHF.L.U32 R53, R14, 0x10, RZ ;  /* 0x000000100e357819 */ /* 0x000fe200000006ff */
[----:B------:R-:W-:Y:S02]  /*1af40*/  IMAD.U32 R55, R2, 0x10000, RZ ;  /* 0x0001000002377824 */ /* 0x000fe400078e00ff */
[----:B------:R-:W-:Y:S01]  /*1af50*/  FMUL.FTZ R108, R61, R108 ;  /* 0x0000006c3d6c7220 */ /* 0x000fe20000410000 */
[----:B------:R-:W-:Y:S01]  /*1af60*/  SHF.L.U32 R93, R82, 0x10, RZ ;  /* 0x00000010525d7819 */ /* 0x000fe200000006ff */
[----:B------:R-:W-:-:S02]  /*1af70*/  IMAD.U32 R95, R44, 0x10000, RZ ;  /* 0x000100002c5f7824 */ /* 0x000fc400078e00ff */
[----:B------:R-:W-:Y:S01]  /*1af80*/  FMUL.FTZ R60, R61, R158 ;  /* 0x0000009e3d3c7220 */ /* 0x000fe20000410000 */
[----:B------:R-:W-:Y:S01]  /*1af90*/  FFMA.FTZ R109, R109, R52, R54 ;  /* 0x000000346d6d7223 */ /* 0x000fe20000010036 */
[----:B------:R-:W-:Y:S01]  /*1afa0*/  FMUL.FTZ R52, R61, R106 ;  /* 0x0000006a3d347220 */ /* 0x000fe20000410000 */
[----:B------:R-:W-:Y:S01]  /*1afb0*/  FFMA.FTZ R106, R108, R53, R55 ;  /* 0x000000356c6a7223 */ /* 0x000fe20000010037 */
[----:B------:R-:W-:Y:S01]  /*1afc0*/  SHF.L.U32 R53, R16, 0x10, RZ ;  /* 0x0000001010357819 */ /* 0x000fe200000006ff */
[----:B------:R-:W-:Y:S01]  /*1afd0*/  FFMA.FTZ R60, R60, R93, R95 ;  /* 0x0000005d3c3c7223 */ /* 0x000fe2000001005f */
[----:B------:R-:W-:Y:S01]  /*1afe0*/  SHF.L.U32 R57, R21, 0x10, RZ ;  /* 0x0000001015397819 */ /* 0x000fe200000006ff */
[----:B------:R-:W-:Y:S02]  /*1aff0*/  IMAD.U32 R55, R4, 0x10000, RZ ;  /* 0x0001000004377824 */ /* 0x000fe400078e00ff */
[----:B------:R-:W-:Y:S01]  /*1b000*/  FMUL.FTZ R112, R61, R112 ;  /* 0x000000703d707220 */ /* 0x000fe20000410000 */
[----:B------:R-:W-:-:S02]  /*1b010*/  IMAD.U32 R93, R9, 0x10000, RZ ;  /* 0x00010000095d7824 */ /* 0x000fc400078e00ff */
[----:B------:R-:W-:Y:S01]  /*1b020*/  FMUL.FTZ R134, R61, R144 ;  /* 0x000000903d867220 */ /* 0x000fe20000410000 */
[----:B------:R-:W-:Y:S01]  /*1b030*/  PRMT R119, R74, 0x7632, R119 ;  /* 0x000076324a777816 */ /* 0x000fe20000000077 */
[----:B------:R-:W-:Y:S01]  /*1b040*/  FFMA.FTZ R112, R112, R53, R55 ;  /* 0x0000003570707223 */ /* 0x000fe20000010037 */
[----:B------:R-:W-:Y:S01]  /*1b050*/  PRMT R53, R36, 0x7632, R53 ;  /* 0x0000763224357816 */ /* 0x000fe20000000035 */
[----:B------:R-:W-:Y:S01]  /*1b060*/  FFMA.FTZ R134, R134, R57, R93 ;  /* 0x0000003986867223 */ /* 0x000fe2000001005d */
[----:B------:R-:W-:Y:S01]  /*1b070*/  SHF.L.U32 R57, R77, 0x10, RZ ;  /* 0x000000104d397819 */ /* 0x000fe200000006ff */
[----:B------:R-:W-:Y:S01]  /*1b080*/  IMAD.U32 R93, R41, 0x10000, RZ ;  /* 0x00010000295d7824 */ /* 0x000fe200078e00ff */
[----:B------:R-:W-:Y:S01]  /*1b090*/  SHF.L.U32 R94, R81, 0x10, RZ ;  /* 0x00000010515e7819 */ /* 0x000fe200000006ff */
[----:B------:R-:W-:Y:S01]  /*1b0a0*/  IMAD.U32 R146, R45, 0x10000, RZ ;  /* 0x000100002d927824 */ /* 0x000fe200078e00ff */
[----:B------:R-:W-:Y:S01]  /*1b0b0*/  SHF.L.U32 R119, R119, 0x10, RZ ;  /* 0x0000001077777819 */ /* 0x000fe200000006ff */
[----:B------:R-:W-:-:S02]  /*1b0c0*/  IMAD.U32 R53, R53, 0x10000, RZ ;  /* 0x0001000035357824 */ /* 0x000fc400078e00ff */
[----:B------:R-:W-:Y:S01]  /*1b0d0*/  FMUL.FTZ R100, R61, R100 ;  /* 0x000000643d647220 */ /* 0x000fe20000410000 */
[----:B------:R-:W-:Y:S01]  /*1b0e0*/  FFMA.FTZ R108, R52, R57, R93 ;  /* 0x00000039346c7223 */ /* 0x000fe2000001005d */
[----:B------:R-:W-:Y:S01]  /*1b0f0*/  FFMA.FTZ R101, R101, R94, R146 ;  /* 0x0000005e65657223 */ /* 0x000fe20000010092 */
[----:B------:R-:W-:Y:S01]  /*1b100*/  FMUL.FTZ R111, R61, R140 ;  /* 0x0000008c3d6f7220 */ /* 0x000fe20000410000 */
[----:B------:R-:W-:Y:S01]  /*1b110*/  SHF.L.U32 R93, R17, 0x10, RZ ;  /* 0x00000010115d7819 */ /* 0x000fe200000006ff */
[----:B------:R-:W-:Y:S01]  /*1b120*/  IMAD.U32 R95, R5, 0x10000, RZ ;  /* 0x00010000055f7824 */ /* 0x000fe200078e00ff */
[----:B------:R-:W-:Y:S01]  /*1b130*/  SHF.L.U32 R94, R78, 0x10, RZ ;  /* 0x000000104e5e7819 */ /* 0x000fe200000006ff */
[----:B------:R-:W-:Y:S01]  /*1b140*/  FMUL.FTZ R140, R61, R150 ;  /* 0x000000963d8c7220 */ /* 0x000fe20000410000 */
[----:B------:R-:W-:Y:S01]  /*1b150*/  SHF.L.U32 R115, R75, 0x10, RZ ;  /* 0x000000104b737819 */ /* 0x000fe200000006ff */
[----:B------:R-:W-:Y:S02]  /*1b160*/  IMAD.U32 R96, R40, 0x10000, RZ ;  /* 0x0001000028607824 */ /* 0x000fe400078e00ff */
[----:B------:R-:W-:Y:S01]  /*1b170*/  FMUL.FTZ R105, R61, R156 ;  /* 0x0000009c3d697220 */ /* 0x000fe20000410000 */
[----:B------:R-:W-:-:S02]  /*1b180*/  IMAD.U32 R57, R43, 0x10000, RZ ;  /* 0x000100002b397824 */ /* 0x000fc400078e00ff */
[----:B------:R-:W-:Y:S01]  /*1b190*/  FMUL.FTZ R114, R61, R114 ;  /* 0x000000723d727220 */ /* 0x000fe20000410000 */
[----:B------:R-:W-:Y:S01]  /*1b1a0*/  FFMA.FTZ R119, R100, R119, R53 ;  /* 0x0000007764777223 */ /* 0x000fe20000010035 */
[----:B------:R-:W-:Y:S01]  /*1b1b0*/  PRMT R123, R72, 0x7632, R123 ;  /* 0x00007632487b7816 */ /* 0x000fe2000000007b */
[----:B------:R-:W-:Y:S01]  /*1b1c0*/  FFMA.FTZ R140, R140, R93, R95 ;  /* 0x0000005d8c8c7223 */ /* 0x000fe2000001005f */
[----:B------:R-:W-:Y:S01]  /*1b1d0*/  PRMT R53, R38, 0x7632, R53 ;  /* 0x0000763226357816 */ /* 0x000fe20000000035 */
[----:B------:R-:W-:Y:S01]  /*1b1e0*/  FFMA.FTZ R105, R105, R94, R96 ;  /* 0x0000005e69697223 */ /* 0x000fe20000010060 */
[----:B------:R-:W-:Y:S01]  /*1b1f0*/  SHF.L.U32 R54, R15, 0x10, RZ ;  /* 0x000000100f367819 */ /* 0x000fe200000006ff */
[----:B------:R-:W-:Y:S01]  /*1b200*/  FFMA.FTZ R115, R114, R115, R57 ;  /* 0x0000007372737223 */ /* 0x000fe20000010039 */
[----:B------:R-:W-:Y:S01]  /*1b210*/  SHF.L.U32 R99, R74, 0x10, RZ ;  /* 0x000000104a637819 */ /* 0x000fe200000006ff */
[----:B------:R-:W-:Y:S01]  /*1b220*/  IMAD.U32 R94, R3, 0x10000, RZ ;  /* 0x00010000035e7824 */ /* 0x000fe200078e00ff */
[C---:B------:R-:W-:Y:S01]  /*1b230*/  SHF.L.U32 R55, R73.reuse, 0x10, RZ ;  /* 0x0000001049377819 */ /* 0x040fe200000006ff */
[----:B------:R-:W-:Y:S01]  /*1b240*/  IMAD.U32 R117, R36, 0x10000, RZ ;  /* 0x0001000024757824 */ /* 0x000fe200078e00ff */
[----:B------:R-:W-:Y:S01]  /*1b250*/  PRMT R121, R73, 0x7632, R121 ;  /* 0x0000763249797816 */ /* 0x000fe20000000079 */
[----:B------:R-:W-:Y:S01]  /*1b260*/  FMUL.FTZ R162, R61, R162 ;  /* 0x000000a23da27220 */ /* 0x000fe20000410000 */
[C---:B------:R-:W-:Y:S01]  /*1b270*/  PRMT R93, R37.reuse, 0x7632, R93 ;  /* 0x00007632255d7816 */ /* 0x040fe2000000005d */
[----:B------:R-:W-:-:S02]  /*1b280*/  IMAD.U32 R57, R37, 0x10000, RZ ;  /* 0x0001000025397824 */ /* 0x000fc400078e00ff */
[----:B------:R-:W-:Y:S01]  /*1b290*/  FMUL.FTZ R120, R61, R120 ;  /* 0x000000783d787220 */ /* 0x000fe20000410000 */
[----:B------:R-:W-:Y:S01]  /*1b2a0*/  SHF.L.U32 R123, R123, 0x10, RZ ;  /* 0x000000107b7b7819 */ /* 0x000fe200000006ff */
[----:B------:R-:W-:Y:S02]  /*1b2b0*/  IMAD.U32 R53, R53, 0x10000, RZ ;  /* 0x0001000035357824 */ /* 0x000fe400078e00ff */
[----:B------:R-:W-:Y:S01]  /*1b2c0*/  FMUL.FTZ R56, R61, R56 ;  /* 0x000000383d387220 */ /* 0x000fe20000410000 */
[----:B------:R-:W-:Y:S01]  /*1b2d0*/  SHF.L.U32 R121, R121, 0x10, RZ ;  /* 0x0000001079797819 */ /* 0x000fe200000006ff */
[----:B------:R-:W-:Y:S01]  /*1b2e0*/  FFMA.FTZ R111, R111, R54, R94 ;  /* 0x000000366f6f7223 */ /* 0x000fe2000001005e */
[----:B------:R-:W-:Y:S01]  /*1b2f0*/  FFMA.FTZ R114, R162, R99, R117 ;  /* 0x00000063a2727223 */ /* 0x000fe20000010075 */
[----:B------:R-:W-:Y:S01]  /*1b300*/  SHF.L.U32 R95, R72, 0x10, RZ ;  /* 0x00000010485f7819 */ /* 0x000fe200000006ff */
[----:B------:R-:W-:Y:S02]  /*1b310*/  IMAD.U32 R93, R93, 0x10000, RZ ;  /* 0x000100005d5d7824 */ /* 0x000fe400078e00ff */
[----:B------:R-:W-:Y:S01]  /*1b320*/  FMUL.FTZ R118, R61, R118 ;  /* 0x000000763d767220 */ /* 0x000fe20000410000 */
[----:B------:R-:W-:Y:S01]  /*1b330*/  FFMA.FTZ R100, R120, R55, R57 ;  /* 0x0000003778647223 */ /* 0x000fe20000010039 */
[----:B------:R-:W-:-:S02]  /*1b340*/  IMAD.U32 R99, R38, 0x10000, RZ ;  /* 0x0001000026637824 */ /* 0x000fc400078e00ff */
[----:B------:R-:W-:Y:S01]  /*1b350*/  FMUL.FTZ R122, R61, R122 ;  /* 0x0000007a3d7a7220 */ /* 0x000fe20000410000 */
[----:B------:R-:W0:Y:S01]  /*1b360*/  @!P1 LDC.64 R54, c[0x0][0x3c8] ;  /* 0x0000f200ff369b82 */ /* 0x000e220000000a00 */
[----:B------:R-:W-:Y:S01]  /*1b370*/  FFMA.FTZ R123, R56, R123, R53 ;  /* 0x0000007b387b7223 */ /* 0x000fe20000010035 */
[----:B------:R-:W-:Y:S01]  /*1b380*/  PRMT R129, R30, 0x7632, R129 ;  /* 0x000076321e817816 */ /* 0x000fe20000000081 */
[----:B------:R-:W-:Y:S01]  /*1b390*/  FFMA.FTZ R121, R118, R121, R93 ;  /* 0x0000007976797223 */ /* 0x000fe2000001005d */
[----:B------:R-:W-:Y:S01]  /*1b3a0*/  PRMT R53, R32, 0x7632, R53 ;  /* 0x0000763220357816 */ /* 0x000fe20000000035 */
[----:B------:R-:W-:Y:S01]  /*1b3b0*/  FFMA.FTZ R118, R122, R95, R99 ;  /* 0x0000005f7a767223 */ /* 0x000fe20000010063 */
[----:B------:R-:W-:Y:S01]  /*1b3c0*/  PRMT R127, R31, 0x7632, R127 ;  /* 0x000076321f7f7816 */ /* 0x000fe2000000007f */
[----:B------:R-:W-:Y:S01]  /*1b3d0*/  IMAD.U32 R129, R129, 0x10000, RZ ;  /* 0x0001000081817824 */ /* 0x000fe200078e00ff */
[----:B------:R-:W-:Y:S01]  /*1b3e0*/  PRMT R95, R39, 0x7632, R95 ;  /* 0x00007632275f7816 */ /* 0x000fe2000000005f */
[----:B------:R-:W-:Y:S01]  /*1b3f0*/  FMUL.FTZ R68, R61, R68 ;  /* 0x000000443d447220 */ /* 0x000fe20000410000 */
[----:B------:R-:W-:Y:S01]  /*1b400*/  SHF.L.U32 R53, R53, 0x10, RZ ;  /* 0x0000001035357819 */ /* 0x000fe200000006ff */
[----:B------:R-:W-:Y:S01]  /*1b410*/  FMUL.FTZ R124, R61, R124 ;  /* 0x0000007c3d7c7220 */ /* 0x000fe20000410000 */
[----:B------:R-:W-:Y:S01]  /*1b420*/  SHF.L.U32 R127, R127, 0x10, RZ ;  /* 0x000000107f7f7819 */ /* 0x000fe200000006ff */
[----:B------:R-:W-:Y:S01]  /*1b430*/  IMAD.U32 R95, R95, 0x10000, RZ ;  /* 0x000100005f5f7824 */ /* 0x000fe200078e00ff */
[----:B------:R-:W-:Y:S01]  /*1b440*/  SHF.L.U32 R57, R31, 0x10, RZ ;  /* 0x000000101f397819 */ /* 0x000fe200000006ff */
[----:B------:R-:W-:Y:S01]  /*1b450*/  FFMA.FTZ R129, R68, R129, R53 ;  /* 0x0000008144817223 */ /* 0x000fe20000010035 */
[----:B------:R-:W-:Y:S01]  /*1b460*/  IMAD.U32 R93, R39, 0x10000, RZ ;  /* 0x00010000275d7824 */ /* 0x000fe200078e00ff */
[----:B------:R-:W1:Y:S01]  /*1b470*/  LDC.64 R52, c[0x0][0x428] ;  /* 0x00010a00ff347b82 */ /* 0x000e620000000a00 */
[----:B------:R-:W-:Y:S01]  /*1b480*/  SHF.L.U32 R99, R30, 0x10, RZ ;  /* 0x000000101e637819 */ /* 0x000fe200000006ff */
[----:B------:R-:W-:Y:S01]  /*1b490*/  FMUL.FTZ R98, R61, R98 ;  /* 0x000000623d627220 */ /* 0x000fe20000410000 */
[----:B------:R-:W-:-:S02]  /*1b4a0*/  IMAD.U32 R117, R32, 0x10000, RZ ;  /* 0x0001000020757824 */ /* 0x000fc400078e00ff */
[----:B------:R-:W-:Y:S01]  /*1b4b0*/  FMUL.FTZ R110, R61, R110 ;  /* 0x0000006e3d6e7220 */ /* 0x000fe20000410000 */
[----:B------:R-:W-:Y:S01]  /*1b4c0*/  FFMA.FTZ R127, R124, R127, R95 ;  /* 0x0000007f7c7f7223 */ /* 0x000fe2000001005f */
[----:B------:R-:W-:Y:S01]  /*1b4d0*/  PRMT R131, R29, 0x7632, R131 ;  /* 0x000076321d837816 */ /* 0x000fe20000000083 */
[----:B------:R-:W-:Y:S01]  /*1b4e0*/  FFMA.FTZ R120, R98, R57, R93 ;  /* 0x0000003962787223 */ /* 0x000fe2000001005d */
[C---:B------:R-:W-:Y:S01]  /*1b4f0*/  PRMT R95, R33.reuse, 0x7632, R95 ;  /* 0x00007632215f7816 */ /* 0x040fe2000000005f */
[----:B------:R-:W-:Y:S01]  /*1b500*/  FFMA.FTZ R110, R110, R99, R117 ;  /* 0x000000636e6e7223 */ /* 0x000fe20000010075 */
[----:B------:R-:W-:Y:S01]  /*1b510*/  SHF.L.U32 R93, R33, 0x10, RZ ;  /* 0x00000010215d7819 */ /* 0x000fe200000006ff */
[----:B------:R-:W-:Y:S01]  /*1b520*/  IMAD.U32 R57, R29, 0x10000, RZ ;  /* 0x000100001d397824 */ /* 0x000fe200078e00ff */
[----:B------:R-:W-:Y:S01]  /*1b530*/  MOV R99, UR16 ;  /* 0x0000001000637c02 */ /* 0x000fe20008000f00 */
[----:B------:R-:W-:Y:S01]  /*1b540*/  FMUL.FTZ R70, R61, R70 ;  /* 0x000000463d467220 */ /* 0x000fe20000410000 */
[----:B------:R-:W-:Y:S01]  /*1b550*/  SHF.L.U32 R95, R95, 0x10, RZ ;  /* 0x000000105f5f7819 */ /* 0x000fe200000006ff */
[----:B------:R-:W-:-:S02]  /*1b560*/  IMAD.U32 R131, R131, 0x10000, RZ ;  /* 0x0001000083837824 */ /* 0x000fc400078e00ff */
[----:B------:R-:W-:Y:S01]  /*1b570*/  FMUL.FTZ R126, R61, R126 ;  /* 0x0000007e3d7e7220 */ /* 0x000fe20000410000 */
[----:B------:R-:W-:Y:S01]  /*1b580*/  FFMA.FTZ R68, R70, R57, R93 ;  /* 0x0000003946447223 */ /* 0x000fe2000001005d */
[----:B0-----:R-:W-:Y:S01]  /*1b590*/  @!P1 IMAD.WIDE R56, R99, 0x4, R54 ;  /* 0x0000000463389825 */ /* 0x001fe200078e0236 */
[----:B------:R-:W-:-:S03]  /*1b5a0*/  PRMT R99, R34, 0x7632, R99 ;  /* 0x0000763222637816 */ /* 0x000fc60000000063 */
[--C-:B------:R-:W-:Y:S01]  /*1b5b0*/  FFMA.FTZ R131, R126, R131, R95.reuse ;  /* 0x000000837e837223 */ /* 0x100fe2000001005f */
[----:B------:R-:W-:Y:S01]  /*1b5c0*/  PRMT R95, R28, 0x7632, R95 ;  /* 0x000076321c5f7816 */ /* 0x000fe2000000005f */
[----:B------:R-:W-:Y:S01]  /*1b5d0*/  IMAD.U32 R158, R46, 0x10000, RZ ;  /* 0x000100002e9e7824 */ /* 0x000fe200078e00ff */
[----:B------:R-:W-:Y:S01]  /*1b5e0*/  SHF.L.U32 R148, R80, 0x10, RZ ;  /* 0x0000001050947819 */ /* 0x000fe200000006ff */
[----:B------:R-:W-:Y:S01]  /*1b5f0*/  FMUL.FTZ R103, R61, R154 ;  /* 0x0000009a3d677220 */ /* 0x000fe20000410000 */
[----:B------:R-:W-:Y:S01]  /*1b600*/  SHF.L.U32 R96, R76, 0x10, RZ ;  /* 0x000000104c607819 */ /* 0x000fe200000006ff */
[----:B------:R-:W-:Y:S01]  /*1b610*/  IMAD.U32 R142, R42, 0x10000, RZ ;  /* 0x000100002a8e7824 */ /* 0x000fe200078e00ff */
[----:B------:R-:W-:Y:S01]  /*1b620*/  SHF.L.U32 R99, R99, 0x10, RZ ;  /* 0x0000001063637819 */ /* 0x000fe200000006ff */
[----:B------:R-:W-:Y:S01]  /*1b630*/  FMUL.FTZ R113, R61, R152 ;  /* 0x000000983d717220 */ /* 0x000fe20000410000 */
[----:B------:R-:W-:Y:S01]  /*1b640*/  SHF.L.U32 R93, R34, 0x10, RZ ;  /* 0x00000010225d7819 */ /* 0x000fe200000006ff */
[----:B------:R-:W-:-:S02]  /*1b650*/  IMAD.U32 R95, R95, 0x10000, RZ ;  /* 0x000100005f5f7824 */ /* 0x000fc400078e00ff */
[C---:B------:R-:W-:Y:S01]  /*1b660*/  FMUL.FTZ R62, R61.reuse, R62 ;  /* 0x0000003e3d3e7220 */ /* 0x040fe20000410000 */
[----:B------:R-:W-:Y:S02]  /*1b670*/  IMAD.U32 R55, R28, 0x10000, RZ ;  /* 0x000100001c377824 */ /* 0x000fe400078e00ff */
        /* <DEDUP_REMOVED lines=8> */
[----:B------:R-:W-:Y:S01]  /*1b700*/  FFMA.FTZ R135, R66, R117, R135 ;  /* 0x0000007542877223 */ /* 0x000fe20000010087 */
[----:B------:R-:W-:Y:S01]  /*1b710*/  FFMA.FTZ R122, R92, R137, R139 ;  /* 0x000000895c7a7223 */ /* 0x000fe2000001008b */
[--C-:B-1----:R-:W-:Y:S01]  /*1b720*/  IMAD.WIDE.U32 R94, R97, 0x10, R52.reuse ;  /* 0x00000010615e7825 */ /* 0x102fe200078e0034 */
[----:B------:R0:W-:Y:S01]  /*1b730*/  @!P1 STG.E desc[UR8][R56.64], R61 ;  /* 0x0000003d38009986 */ /* 0x0001e2000c101908 */
[----:B------:R-:W-:Y:S01]  /*1b740*/  F2FP.BF16.F32.PACK_AB R55, R138, R69 ;  /* 0x000000458a37723e */ /* 0x000fe200000010ff */
[----:B------:R-:W-:Y:S01]  /*1b750*/  UIADD3 UR16, UPT, UPT, UR16, UR14, URZ ;  /* 0x0000000e10107290 */ /* 0x000fe2000fffe0ff */
[----:B------:R-:W-:Y:S01]  /*1b760*/  IMAD.WIDE.U32 R92, R67, 0x10, R52 ;  /* 0x00000010435c7825 */ /* 0x000fe200078e0034 */
[----:B------:R-:W-:-:S02]  /*1b770*/  F2FP.BF16.F32.PACK_AB R54, R136, R65 ;  /* 0x000000418836723e */ /* 0x000fc400000010ff */
[----:B------:R-:W-:Y:S01]  /*1b780*/  F2FP.BF16.F32.PACK_AB R62, R112, R113 ;  /* 0x00000071703e723e */ /* 0x000fe200000010ff */
[--C-:B------:R-:W-:Y:S01]  /*1b790*/  IMAD.WIDE.U32 R96, R107, 0x10, R52.reuse ;  /* 0x000000106b607825 */ /* 0x100fe200078e0034 */
[----:B------:R-:W-:Y:S01]  /*1b7a0*/  F2FP.BF16.F32.PACK_AB R67, R127, R120 ;  /* 0x000000787f43723e */ /* 0x000fe200000010ff */
[----:B------:R-:W-:Y:S01]  /*1b7b0*/  UISETP.GE.AND UP1, UPT, UR16, UR15, UPT ;  /* 0x0000000f1000728c */ /* 0x000fe2000bf26270 */
[----:B------:R-:W-:Y:S01]  /*1b7c0*/  F2FP.BF16.F32.PACK_AB R66, R123, R118 ;  /* 0x000000767b42723e */ /* 0x000fe200000010ff */
[--C-:B------:R-:W-:Y:S01]  /*1b7d0*/  IMAD.WIDE.U32 R116, R116, 0x10, R52.reuse ;  /* 0x0000001074747825 */ /* 0x100fe200078e0034 */
[----:B0-----:R-:W-:Y:S02]  /*1b7e0*/  F2FP.BF16.F32.PACK_AB R57, R128, R101 ;  /* 0x000000658039723e */ /* 0x001fe400000010ff */
[----:B------:R-:W-:Y:S01]  /*1b7f0*/  F2FP.BF16.F32.PACK_AB R56, R71, R60 ;  /* 0x0000003c4738723e */ /* 0x000fe200000010ff */
[----:B------:R-:W-:Y:S01]  /*1b800*/  IMAD.WIDE.U32 R98, R125, 0x10, R52 ;  /* 0x000000107d627825 */ /* 0x000fe200078e0034 */
[----:B------:R-:W-:-:S02]  /*1b810*/  F2FP.BF16.F32.PACK_AB R53, R63, R64 ;  /* 0x000000403f35723e */ /* 0x000fc400000010ff */
[----:B------:R-:W-:Y:S02]  /*1b820*/  F2FP.BF16.F32.PACK_AB R52, R59, R58 ;  /* 0x0000003a3b34723e */ /* 0x000fe400000010ff */
[----:B------:R-:W-:Y:S02]  /*1b830*/  F2FP.BF16.F32.PACK_AB R59, R134, R109 ;  /* 0x0000006d863b723e */ /* 0x000fe400000010ff */
[----:B------:R-:W-:Y:S01]  /*1b840*/  F2FP.BF16.F32.PACK_AB R58, R102, R103 ;  /* 0x00000067663a723e */ /* 0x000fe200000010ff */
[----:B------:R0:W-:Y:S01]  /*1b850*/  STG.E.128 desc[UR8][R92.64], R52 ;  /* 0x000000345c007986 */ /* 0x0001e2000c101d08 */
[----:B------:R-:W-:Y:S02]  /*1b860*/  F2FP.BF16.F32.PACK_AB R63, R140, R115 ;  /* 0x000000738c3f723e */ /* 0x000fe400000010ff */
[----:B------:R-:W-:Y:S01]  /*1b870*/  F2FP.BF16.F32.PACK_AB R61, R111, R108 ;  /* 0x0000006c6f3d723e */ /* 0x000fe200000010ff */
[----:B------:R0:W-:Y:S01]  /*1b880*/  STG.E.128 desc[UR8][R94.64], R56 ;  /* 0x000000385e007986 */ /* 0x0001e2000c101d08 */
[----:B------:R-:W-:-:S02]  /*1b890*/  F2FP.BF16.F32.PACK_AB R60, R106, R105 ;  /* 0x000000696a3c723e */ /* 0x000fc400000010ff */
[----:B------:R-:W-:Y:S02]  /*1b8a0*/  F2FP.BF16.F32.PACK_AB R65, R121, R100 ;  /* 0x000000647941723e */ /* 0x000fe400000010ff */
[----:B------:R-:W-:Y:S01]  /*1b8b0*/  F2FP.BF16.F32.PACK_AB R64, R119, R114 ;  /* 0x000000727740723e */ /* 0x000fe200000010ff */
[----:B------:R0:W-:Y:S01]  /*1b8c0*/  STG.E.128 desc[UR8][R96.64], R60 ;  /* 0x0000003c60007986 */ /* 0x0001e2000c101d08 */
        /* <DEDUP_REMOVED lines=8> */
.L_x_922:
        /* <DEDUP_REMOVED lines=11> */
.L_x_33989:


//--------------------- .text._ZN10layer_norm13ln_fwd_kernelINS_13Kernel_traitsI13__nv_bfloat16S2_S2_S2_fjLj5120ELj1ELj1ELj4ELj16ENS_18Kernel_traits_baseILj5120ES2_S2_S2_S2_fjLj128EEEEELb1ELb0ELb1ELb0EEEvNS_9FwdParamsE --------------------------
	.section	.text._ZN10layer_norm13ln_fwd_kernelINS_13Kernel_traitsI13__nv_bfloat16S2_S2_S2_fjLj5120ELj1ELj1ELj4ELj16ENS_18Kernel_traits_baseILj5120ES2_S2_S2_S2_fjLj128EEEEELb1ELb0ELb1ELb0EEEvNS_9FwdParamsE,"ax",@progbits
	.align	128
        .global         _ZN10layer_norm13ln_fwd_kernelINS_13Kernel_traitsI13__nv_bfloat16S2_S2_S2_fjLj5120ELj1ELj1ELj4ELj16ENS_18Kernel_traits_baseILj5120ES2_S2_S2_S2_fjLj128EEEEELb1ELb0ELb1ELb0EEEvNS_9FwdParamsE
        .type           _ZN10layer_norm13ln_fwd_kernelINS_13Kernel_traitsI13__nv_bfloat16S2_S2_S2_fjLj5120ELj1ELj1ELj4ELj16ENS_18Kernel_traits_baseILj5120ES2_S2_S2_S2_fjLj128EEEEELb1ELb0ELb1ELb0EEEvNS_9FwdParamsE,@function
        .size           _ZN10layer_norm13ln_fwd_kernelINS_13Kernel_traitsI13__nv_bfloat16S2_S2_S2_fjLj5120ELj1ELj1ELj4ELj16ENS_18Kernel_traits_baseILj5120ES2_S2_S2_S2_fjLj128EEEEELb1ELb0ELb1ELb0EEEvNS_9FwdParamsE,(.L_x_33990 - _ZN10layer_norm13ln_fwd_kernelINS_13Kernel_traitsI13__nv_bfloat16S2_S2_S2_fjLj5120ELj1ELj1ELj4ELj16ENS_18Kernel_traits_baseILj5120ES2_S2_S2_S2_fjLj128EEEEELb1ELb0ELb1ELb0EEEvNS_9FwdParamsE)
        .other          _ZN10layer_norm13ln_fwd_kernelINS_13Kernel_traitsI13__nv_bfloat16S2_S2_S2_fjLj5120ELj1ELj1ELj4ELj16ENS_18Kernel_traits_baseILj5120ES2_S2_S2_S2_fjLj128EEEEELb1ELb0ELb1ELb0EEEvNS_9FwdParamsE,@"STO_CUDA_ENTRY STV_DEFAULT"
_ZN10layer_norm13ln_fwd_kernelINS_13Kernel_traitsI13__nv_bfloat16S2_S2_S2_fjLj5120ELj1ELj1ELj4ELj16ENS_18Kernel_traits_baseILj5120ES2_S2_S2_S2_fjLj128EEEEELb1ELb0ELb1ELb0EEEvNS_9FwdParamsE:
.text._ZN10layer_norm13ln_fwd_kernelINS_13Kernel_traitsI13__nv_bfloat16S2_S2_S2_fjLj5120ELj1ELj1ELj4ELj16ENS_18Kernel_traits_baseILj5120ES2_S2_S2_S2_fjLj128EEEEELb1ELb0ELb1ELb0EEEvNS_9FwdParamsE:
[----:B------:R-:W-:Y:S01]  /*0000*/  LDC R1, c[0x0][0x37c] ;  /* 0x0000df00ff017b82 */ /* 0x000fe20000000800 */
[----:B------:R-:W0:Y:S07]  /*0010*/  LDCU.U8 UR4, c[0x0][0x464] ;  /* 0x00008c80ff0477ac */ /* 0x000e2e0008000000 */
[----:B------:R-:W1:Y:S01]  /*0020*/  LDC R0, c[0x0][0x458] ;  /* 0x00011600ff007b82 */ /* 0x000e620000000800 */
[----:B------:R-:W2:Y:S01]  /*0030*/  LDCU.64 UR14, c[0x0][0x450] ;  /* 0x00008a00ff0e77ac */ /* 0x000ea20008000a00 */
[----:B------:R-:W3:Y:S06]  /*0040*/  LDCU.64 UR12, c[0x0][0x358] ;  /* 0x00006b00ff0c77ac */ /* 0x000eec0008000a00 */
[----:B------:R-:W4:Y:S01]  /*0050*/  LDC R105, c[0x0][0x45c] ;  /* 0x00011700ff697b82 */ /* 0x000f220000000800 */
[----:B------:R-:W5:Y:S07]  /*0060*/  S2R R7, SR_TID.X ;  /* 0x0000000000077919 */ /* 0x000f6e0000002100 */
[----:B------:R-:W5:Y:S01]  /*0070*/  LDC R6, c[0x0][0x388] ;  /* 0x0000e200ff067b82 */ /* 0x000f620000000800 */
[----:B0-----:R-:W-:Y:S01]  /*0080*/  ISETP.NE.AND P0, PT, RZ, UR4, PT ;  /* 0x00000004ff007c0c */ /* 0x001fe2000bf05270 */
[----:B------:R-:W0:Y:S01]  /*0090*/  LDCU.64 UR4, c[0x0][0x438] ;  /* 0x00008700ff0477ac */ /* 0x000e220008000a00 */
[----:B--2---:R-:W-:-:S02]  /*00a0*/  IMAD.U32 R2, RZ, RZ, UR14 ;  /* 0x0000000eff027e24 */ /* 0x004fc4000f8e00ff */
[----:B------:R-:W-:-:S09]  /*00b0*/  IMAD.U32 R3, RZ, RZ, UR15 ;  /* 0x0000000fff037e24 */ /* 0x000fd2000f8e00ff */
[----:B-1----:R-:W-:Y:S01]  /*00c0*/  @P0 MOV R4, R0 ;  /* 0x0000000000040202 */ /* 0x002fe20000000f00 */
[----:B---3--:R-:W2:Y:S01]  /*00d0*/  @P0 LDG.E.64 R2, desc[UR12][R2.64] ;  /* 0x0000000c02020981 */ /* 0x008ea2000c1e1b00 */
[----:B----4-:R-:W-:Y:S01]  /*00e0*/  @P0 IMAD.MOV.U32 R5, RZ, RZ, R105 ;  /* 0x000000ffff050224 */ /* 0x010fe200078e0069 */
[----:B------:R-:W1:Y:S05]  /*00f0*/  @P0 LDC R9, c[0x0][0x460] ;  /* 0x00011800ff090b82 */ /* 0x000e6a0000000800 */
[----:B------:R-:W1:Y:S01]  /*0100*/  @P0 LDG.E.64 R4, desc[UR12][R4.64] ;  /* 0x0000000c04040981 */ /* 0x000e62000c1e1b00 */
[----:B0-----:R-:W-:Y:S01]  /*0110*/  UISETP.NE.U32.AND UP0, UPT, UR4, URZ, UPT ;  /* 0x000000ff0400728c */ /* 0x001fe2000bf05070 */
[----:B------:R-:W-:Y:S01]  /*0120*/  BSSY.RECONVERGENT B0, `(.L_x_923) ;  /* 0x0000075000007945 */ /* 0x000fe20003800200 */
[----:B------:R-:W0:Y:S01]  /*0130*/  S2UR UR22, SR_CTAID.X ;  /* 0x00000000001679c3 */ /* 0x000e220000002500 */
[----:B-----5:R-:W-:Y:S01]  /*0140*/  LOP3.LUT R20, R7, 0x1f, RZ, 0xc0, !PT ;  /* 0x0000001f07147812 */ /* 0x020fe200078ec0ff */
[----:B------:R-:W-:-:S06]  /*0150*/  UISETP.NE.AND.EX UP0, UPT, UR5, URZ, UPT, UP0 ;  /* 0x000000ff0500728c */ /* 0x000fcc000bf05300 */
[----:B------:R-:W0:Y:S02]  /*0160*/  LDC R108, c[0x0][0x360] ;  /* 0x0000d800ff6c7b82 */ /* 0x000e240000000800 */
[----:B0-----:R-:W-:Y:S01]  /*0170*/  IMAD R108, R108, UR22, R7 ;  /* 0x000000166c6c7c24 */ /* 0x001fe2000f8e0207 */
[----:B--2---:R-:W-:Y:S02]  /*0180*/  @P0 R2UR UR14, R2 ;  /* 0x00000000020e02ca */ /* 0x004fe400000e0000 */
[----:B------:R-:W-:Y:S02]  /*0190*/  @P0 R2UR UR15, R3 ;  /* 0x00000000030f02ca */ /* 0x000fe400000e0000 */
[----:B------:R-:W-:Y:S02]  /*01a0*/  LOP3.LUT R2, R7, 0x60, RZ, 0xc0, !PT ;  /* 0x0000006007027812 */ /* 0x000fe400078ec0ff */
[----:B------:R-:W-:Y:S02]  /*01b0*/  SHF.R.S32.HI R3, RZ, 0x1f, R6 ;  /* 0x0000001fff037819 */ /* 0x000fe40000011406 */
[----:B-1----:R-:W-:-:S02]  /*01c0*/  @P0 IADD3 R0, P1, PT, R4, R9, RZ ;  /* 0x0000000904000210 */ /* 0x002fc40007f3e0ff */
[----:B------:R-:W-:Y:S02]  /*01d0*/  LOP3.LUT R21, R2, 0x1f, R7, 0xf8, !PT ;  /* 0x0000001f02157812 */ /* 0x000fe400078ef807 */
[----:B------:R-:W-:Y:S01]  /*01e0*/  LEA.HI R3, R3, R6, RZ, 0x3 ;  /* 0x0000000603037211 */ /* 0x000fe200078f18ff */
[----:B------:R-:W-:Y:S01]  /*01f0*/  @P0 IMAD.X R105, RZ, RZ, R5, P1 ;  /* 0x000000ffff690224 */ /* 0x000fe200008e0605 */
[----:B------:R-:W-:Y:S01]  /*0200*/  LOP3.LUT R4, R21, 0x7f, RZ, 0x3c, !PT ;  /* 0x0000007f15047812 */ /* 0x000fe200078e3cff */
[----:B------:R-:W-:Y:S01]  /*0210*/  UIADD3 UR5, UPT, UPT, UR14, -0x61c88647, URZ ;  /* 0x9e3779b90e057890 */ /* 0x000fe2000fffe0ff */
[----:B------:R-:W-:Y:S01]  /*0220*/  SHF.R.S32.HI R3, RZ, 0x3, R3 ;  /* 0x00000003ff037819 */ /* 0x000fe20000011403 */
[----:B------:R-:W-:Y:S01]  /*0230*/  UIADD3 UR6, UPT, UPT, UR15, -0x4498517b, URZ ;  /* 0xbb67ae850f067890 */ /* 0x000fe2000fffe0ff */
[--C-:B------:R-:W-:Y:S01]  /*0240*/  SHF.R.U64 R106, R0, 0x2, R105.reuse ;  /* 0x00000002006a7819 */ /* 0x100fe20000001269 */
[----:B------:R-:W-:Y:S01]  /*0250*/  UIADD3 UR7, UPT, UPT, UR14, 0x3c6ef372, URZ ;  /* 0x3c6ef3720e077890 */ /* 0x000fe2000fffe0ff */
[----:B------:R-:W-:Y:S01]  /*0260*/  IADD3 R107, PT, PT, R3, R4, RZ ;  /* 0x00000004036b7210 */ /* 0x000fe20007ffe0ff */
[----:B------:R-:W-:Y:S01]  /*0270*/  UIADD3 UR23, UPT, UPT, UR15, 0x76cf5d0a, URZ ;  /* 0x76cf5d0a0f177890 */ /* 0x000fe2000fffe0ff */
[----:B------:R-:W-:Y:S01]  /*0280*/  SHF.R.U32.HI R105, RZ, 0x2, R105 ;  /* 0x00000002ff697819 */ /* 0x000fe20000011669 */
[----:B------:R-:W-:-:S02]  /*0290*/  UIADD3 UR8, UPT, UPT, UR14, -0x255992d5, URZ ;  /* 0xdaa66d2b0e087890 */ /* 0x000fc4000fffe0ff */
[----:B------:R-:W-:Y:S02]  /*02a0*/  UIADD3 UR9, UPT, UPT, UR15, 0x32370b8f, URZ ;  /* 0x32370b8f0f097890 */ /* 0x000fe4000fffe0ff */
[----:B------:R-:W-:Y:S02]  /*02b0*/  UIADD3 UR10, UPT, UPT, UR14, 0x78dde6e4, URZ ;  /* 0x78dde6e40e0a7890 */ /* 0x000fe4000fffe0ff */
[----:B------:R-:W-:Y:S02]  /*02c0*/  UIADD3 UR11, UPT, UPT, UR15, -0x126145ec, URZ ;  /* 0xed9eba140f0b7890 */ /* 0x000fe4000fffe0ff */
[----:B------:R-:W-:Y:S02]  /*02d0*/  UIADD3 UR24, UPT, UPT, UR14, 0x1715609d, URZ ;  /* 0x1715609d0e187890 */ /* 0x000fe4000fffe0ff */
[----:B------:R-:W-:Y:S02]  /*02e0*/  UIADD3 UR16, UPT, UPT, UR15, -0x56f99767, URZ ;  /* 0xa90668990f107890 */ /* 0x000fe4000fffe0ff */
[----:B------:R-:W-:-:S02]  /*02f0*/  UIADD3 UR17, UPT, UPT, UR14, -0x4ab325aa, URZ ;  /* 0xb54cda560e117890 */ /* 0x000fc4000fffe0ff */
[----:B------:R-:W-:Y:S02]  /*0300*/  UIADD3 UR25, UPT, UPT, UR15, 0x646e171e, URZ ;  /* 0x646e171e0f197890 */ /* 0x000fe4000fffe0ff */
[----:B------:R-:W-:Y:S02]  /*0310*/  UIADD3 UR18, UPT, UPT, UR14, 0x5384540f, URZ ;  /* 0x5384540f0e127890 */ /* 0x000fe4000fffe0ff */
[----:B------:R-:W-:Y:S02]  /*0320*/  UIADD3 UR19, UPT, UPT, UR15, 0x1fd5c5a3, URZ ;  /* 0x1fd5c5a30f137890 */ /* 0x000fe4000fffe0ff */
[----:B------:R-:W-:Y:S02]  /*0330*/  UIADD3 UR26, UPT, UPT, UR14, -0xe443238, URZ ;  /* 0xf1bbcdc80e1a7890 */ /* 0x000fe4000fffe0ff */
[----:B------:R-:W-:Y:S02]  /*0340*/  UIADD3 UR20, UPT, UPT, UR15, -0x24c28bd8, URZ ;  /* 0xdb3d74280f147890 */ /* 0x000fe4000fffe0ff */
[----:B------:R-:W-:-:S02]  /*0350*/  UIADD3 UR21, UPT, UPT, UR14, -0x700cb87f, URZ ;  /* 0x8ff347810e157890 */ /* 0x000fc4000fffe0ff */
        /* <DEDUP_REMOVED lines=26> */
[----:B-1----:R-:W-:-:S04]  /*0500*/  @P2 IMAD.WIDE.U32 R14, R21, 0x10, R14 ;  /* 0x00000010150e2825 */ /* 0x002fc800078e000e */
[----:B------:R-:W-:Y:S01]  /*0510*/  @P2 VIADD R21, R21, 0x80 ;  /* 0x0000008015152836 */ /* 0x000fe20000000000 */
[----:B------:R0:W5:Y:S03]  /*0520*/  @P2 LD.E.128 R52, desc[UR12][R14.64] ;  /* 0x0000000c0e342980 */ /* 0x000166000c101d00 */
        /* <DEDUP_REMOVED lines=14> */
.L_x_924:
        /* <DEDUP_REMOVED lines=16> */
[----:B--2---:R-:W-:-:S04]  /*0710*/  @P2 IMAD.WIDE.U32 R10, R21, 0x10, R10 ;  /* 0x00000010150a2825 */ /* 0x004fc800078e000a */
[----:B------:R-:W-:Y:S01]  /*0720*/  @P2 VIADD R21, R21, 0x80 ;  /* 0x0000008015152836 */ /* 0x000fe20000000000 */
[----:B------:R0:W5:Y:S03]  /*0730*/  @P2 LDG.E.128 R56, desc[UR12][R10.64] ;  /* 0x0000000c0a382981 */ /* 0x000166000c1e1d00 */
[C---:B---3--:R-:W-:Y:S01]  /*0740*/  @P3 IMAD.WIDE.U32 R12, R21.reuse, 0x10, R12 ;  /* 0x00000010150c3825 */ /* 0x048fe200078e000c */
[----:B------:R-:W-:-:S04]  /*0750*/  @P3 IADD3 R21, PT, PT, R21, 0x80, RZ ;  /* 0x0000008015153810 */ /* 0x000fc80007ffe0ff */
[----:B------:R0:W5:Y:S01]  /*0760*/  @P3 LDG.E.128 R48, desc[UR12][R12.64] ;  /* 0x0000000c0c303981 */ /* 0x000162000c1e1d00 */
[----:B----4-:R-:W-:-:S05]  /*0770*/  @P4 IMAD.WIDE.U32 R4, R21, 0x10, R14 ;  /* 0x0000001015044825 */ /* 0x010fca00078e000e */
[----:B------:R0:W5:Y:S01]  /*0780*/  @P4 LDG.E.128 R40, desc[UR12][R4.64] ;  /* 0x0000000c04284981 */ /* 0x000162000c1e1d00 */
[----:B------:R-:W-:Y:S02]  /*0790*/  HFMA2 R62, -RZ, RZ, 0, 0 ;  /* 0x00000000ff3e7431 */ /* 0x000fe400000001ff */
[----:B------:R-:W-:Y:S01]  /*07a0*/  IMAD.MOV.U32 R46, RZ, RZ, RZ ;  /* 0x000000ffff2e7224 */ /* 0x000fe200078e00ff */
[----:B------:R-:W-:Y:S01]  /*07b0*/  CS2R R44, SRZ ;  /* 0x00000000002c7805 */ /* 0x000fe2000001ff00 */
[----:B------:R-:W-:Y:S01]  /*07c0*/  IMAD.MOV.U32 R54, RZ, RZ, RZ ;  /* 0x000000ffff367224 */ /* 0x000fe200078e00ff */
[----:B------:R-:W-:Y:S02]  /*07d0*/  CS2R R52, SRZ ;  /* 0x0000000000347805 */ /* 0x000fe4000001ff00 */
[----:B------:R-:W-:Y:S01]  /*07e0*/  CS2R R60, SRZ ;  /* 0x00000000003c7805 */ /* 0x000fe2000001ff00 */
[----:B------:R-:W-:Y:S01]  /*07f0*/  IMAD.MOV.U32 R70, RZ, RZ, RZ ;  /* 0x000000ffff467224 */ /* 0x000fe200078e00ff */
[----:B------:R-:W-:-:S02]  /*0800*/  CS2R R68, SRZ ;  /* 0x0000000000447805 */ /* 0x000fc4000001ff00 */
[----:B------:R-:W-:Y:S02]  /*0810*/  @P4 CS2R R38, SRZ ;  /* 0x0000000000264805 */ /* 0x000fe4000001ff00 */
[----:B------:R-:W-:Y:S01]  /*0820*/  @P4 CS2R R36, SRZ ;  /* 0x0000000000244805 */ /* 0x000fe2000001ff00 */
[----:B------:R-:W-:Y:S01]  /*0830*/  @P0 IMAD.MOV.U32 R71, RZ, RZ, RZ ;  /* 0x000000ffff470224 */ /* 0x000fe200078e00ff */
[----:B------:R-:W-:Y:S01]  /*0840*/  @P1 MOV R63, RZ ;  /* 0x000000ff003f1202 */ /* 0x000fe20000000f00 */
[----:B------:R-:W-:Y:S02]  /*0850*/  @P2 IMAD.MOV.U32 R55, RZ, RZ, RZ ;  /* 0x000000ffff372224 */ /* 0x000fe400078e00ff */
[----:B0-----:R-:W-:-:S07]  /*0860*/  @P3 IMAD.MOV.U32 R47, RZ, RZ, RZ ;  /* 0x000000ffff2f3224 */ /* 0x001fce00078e00ff */
.L_x_925:
[----:B------:R-:W-:Y:S05]  /*0870*/  BSYNC.RECONVERGENT B0 ;  /* 0x0000000000007941 */ /* 0x000fea0003800200 */
.L_x_923:
[----:B------:R-:W0:Y:S02]  /*0880*/  LDCU UR4, c[0x0][0x384] ;  /* 0x00007080ff0477ac */ /* 0x000e240008000800 */
[----:B0-----:R-:W-:-:S06]  /*0890*/  UISETP.GE.AND UP0, UPT, UR22, UR4, UPT ;  /* 0x000000041600728c */ /* 0x001fcc000bf06270 */
[----:B------:R-:W-:-:S13]  /*08a0*/  PLOP3.LUT P0, PT, PT, PT, UP0, 0x80, 0x8 ;  /* 0x000000000008781c */ /* 0x000fda0003f0f008 */
[----:B------:R-:W-:Y:S05]  /*08b0*/  @P0 EXIT ;  /* 0x000000000000094d */ /* 0x000fea0003800000 */
[----:B------:R-:W-:Y:S01]  /*08c0*/  IMAD.HI.U32 R4, R108, -0x326172a9, RZ ;  /* 0xcd9e8d576c047827 */ /* 0x000fe200078e00ff */
[----:B------:R-:W-:-:S03]  /*08d0*/  LOP3.LUT R11, R3, 0x7f, RZ, 0xc0, !PT ;  /* 0x0000007f030b7812 */ /* 0x000fc600078ec0ff */
[----:B------:R-:W-:Y:S01]  /*08e0*/  HFMA2 R19, -RZ, RZ, 0, 0 ;  /* 0x00000000ff137431 */ /* 0x000fe200000001ff */
[----:B------:R-:W-:Y:S01]  /*08f0*/  SHF.L.U32 R3, R3, 0x1, RZ ;  /* 0x0000000103037819 */ /* 0x000fe200000006ff */
[C---:B------:R-:W-:Y:S01]  /*0900*/  IMAD.HI.U32 R5, R106.reuse, -0x2daee0ad, RZ ;  /* 0xd2511f536a057827 */ /* 0x040fe200078e00ff */
[----:B------:R-:W-:Y:S01]  /*0910*/  LOP3.LUT R4, R105, UR14, R4, 0x96, !PT ;  /* 0x0000000e69047c12 */ /* 0x000fe2000f8e9604 */
[----:B------:R-:W-:Y:S01]  /*0920*/  UPLOP3.LUT UP1, UPT, UPT, UPT, UPT, 0x40, 0x4 ;  /* 0x000000000004789c */ /* 0x000fe20003f2e870 */
[----:B------:R-:W-:Y:S01]  /*0930*/  VIADDMNMX R2, R11, -R2, RZ, !PT ;  /* 0x800000020b027246 */ /* 0x000fe200078001ff */
[----:B------:R-:W-:Y:S01]  /*0940*/  IMAD R9, R106, -0x2daee0ad, RZ ;  /* 0xd2511f536a097824 */ /* 0x000fe200078e02ff */
[----:B------:R-:W-:Y:S01]  /*0950*/  LOP3.LUT R5, R5, UR15, RZ, 0x3c, !PT ;  /* 0x0000000f05057c12 */ /* 0x000fe2000f8e3cff */
[----:B------:R-:W-:Y:S01]  /*0960*/  IMAD.HI.U32 R8, R4, -0x2daee0ad, RZ ;  /* 0xd2511f5304087827 */ /* 0x000fe200078e00ff */
[----:B------:R-:W-:Y:S01]  /*0970*/  LOP3.LUT R3, R3, 0xffffff00, RZ, 0xc0, !PT ;  /* 0xffffff0003037812 */ /* 0x000fe200078ec0ff */
[----:B------:R-:W0:Y:S01]  /*0980*/  LDCU UR28, c[0x0][0x388] ;  /* 0x00007100ff1c77ac */ /* 0x000e220008000800 */
[----:B------:R-:W-:Y:S01]  /*0990*/  VIMNMX R2, PT, PT, R2, 0x20, PT ;  /* 0x0000002002027848 */ /* 0x000fe20003fe0100 */
[----:B------:R-:W-:Y:S01]  /*09a0*/  IMAD R7, R108, -0x326172a9, RZ ;  /* 0xcd9e8d576c077824 */ /* 0x000fe200078e02ff */
[----:B------:R-:W-:Y:S01]  /*09b0*/  LOP3.LUT R8, R9, UR6, R8, 0x96, !PT ;  /* 0x0000000609087c12 */ /* 0x000fe2000f8e9608 */
[----:B------:R-:W-:Y:S01]  /*09c0*/  IMAD.HI.U32 R6, R5, -0x326172a9, RZ ;  /* 0xcd9e8d5705067827 */ /* 0x000fe200078e00ff */
[----:B------:R-:W-:Y:S01]  /*09d0*/  LOP3.LUT R101, R0, 0x3, RZ, 0xc0, !PT ;  /* 0x0000000300657812 */ /* 0x000fe200078ec0ff */
[----:B------:R-:W1:Y:S01]  /*09e0*/  LDCU.U8 UR29, c[0x0][0x410] ;  /* 0x00008200ff1d77ac */ /* 0x000e620008000000 */
[----:B-----5:R-:W-:Y:S01]  /*09f0*/  PRMT R100, R51, 0x7632, R100 ;  /* 0x0000763233647816 */ /* 0x020fe20000000064 */
[----:B------:R-:W-:Y:S01]  /*0a00*/  IMAD R10, R5, -0x326172a9, RZ ;  /* 0xcd9e8d57050a7824 */ /* 0x000fe200078e02ff */
[----:B------:R-:W-:Y:S01]  /*0a10*/  LOP3.LUT R6, R7, UR5, R6, 0x96, !PT ;  /* 0x0000000507067c12 */ /* 0x000fe2000f8e9606 */
[----:B------:R-:W-:Y:S01]  /*0a20*/  IMAD R7, R4, -0x2daee0ad, RZ ;  /* 0xd2511f5304077824 */ /* 0x000fe200078e02ff */
[----:B------:R-:W-:Y:S01]  /*0a30*/  PRMT R99, R46, 0x7632, R99 ;  /* 0x000076322e637816 */ /* 0x000fe20000000063 */
[----:B------:R-:W-:Y:S01]  /*0a40*/  IMAD.HI.U32 R5, R8, -0x326172a9, RZ ;  /* 0xcd9e8d5708057827 */ /* 0x000fe200078e00ff */
[----:B------:R-:W-:Y:S01]  /*0a50*/  PRMT R98, R50, 0x7632, R98 ;  /* 0x0000763232627816 */ /* 0x000fe20000000062 */
[----:B------:R-:W2:Y:S01]  /*0a60*/  LDCU UR30, c[0x0][0x400] ;  /* 0x00008000ff1e77ac */ /* 0x000ea20008000800 */
[----:B------:R-:W-:Y:S01]  /*0a70*/  PRMT R97, R45, 0x7632, R97 ;  /* 0x000076322d617816 */ /* 0x000fe20000000061 */
[----:B------:R-:W-:Y:S01]  /*0a80*/  IMAD.HI.U32 R4, R6, -0x2daee0ad, RZ ;  /* 0xd2511f5306047827 */ /* 0x000fe200078e00ff */
[----:B------:R-:W-:-:S02]  /*0a90*/  LOP3.LUT R5, R10, UR7, R5, 0x96, !PT ;  /* 0x000000070a057c12 */ /* 0x000fc4000f8e9605 */
[----:B------:R-:W-:Y:S01]  /*0aa0*/  PRMT R96, R49, 0x7632, R96 ;  /* 0x0000763231607816 */ /* 0x000fe20000000060 */
[----:B------:R-:W-:Y:S01]  /*0ab0*/  IMAD R10, R6, -0x2daee0ad, RZ ;  /* 0xd2511f53060a7824 */ /* 0x000fe200078e02ff */
[----:B------:R-:W-:Y:S01]  /*0ac0*/  LOP3.LUT R4, R7, UR23, R4, 0x96, !PT ;  /* 0x0000001707047c12 */ /* 0x000fe2000f8e9604 */
[----:B------:R-:W-:Y:S01]  /*0ad0*/  IMAD.HI.U32 R9, R5, -0x2daee0ad, RZ ;  /* 0xd2511f5305097827 */ /* 0x000fe200078e00ff */
[----:B------:R-:W-:Y:S02]  /*0ae0*/  PRMT R95, R44, 0x7632, R95 ;  /* 0x000076322c5f7816 */ /* 0x000fe4000000005f */
[----:B------:R-:W-:Y:S01]  /*0af0*/  PRMT R94, R48, 0x7632, R94 ;  /* 0x00007632305e7816 */ /* 0x000fe2000000005e */
[----:B------:R-:W-:Y:S01]  /*0b00*/  IMAD R7, R8, -0x326172a9, RZ ;  /* 0xcd9e8d5708077824 */ /* 0x000fe200078e02ff */
[----:B------:R-:W-:Y:S01]  /*0b10*/  LOP3.LUT R9, R10, UR9, R9, 0x96, !PT ;  /* 0x000000090a097c12 */ /* 0x000fe2000f8e9609 */
[----:B------:R-:W-:Y:S01]  /*0b20*/  IMAD.HI.U32 R6, R4, -0x326172a9, RZ ;  /* 0xcd9e8d5704067827 */ /* 0x000fe200078e00ff */
[----:B------:R-:W-:-:S02]  /*0b30*/  PRMT R93, R55, 0x7632, R93 ;  /* 0x00007632375d7816 */ /* 0x000fc4000000005d */
[----:B------:R-:W-:Y:S01]  /*0b40*/  PRMT R92, R59, 0x7632, R92 ;  /* 0x000076323b5c7816 */ /* 0x000fe2000000005c */
[----:B------:R-:W-:Y:S01]  /*0b50*/  IMAD R8, R5, -0x2daee0ad, RZ ;  /* 0xd2511f5305087824 */ /* 0x000fe200078e02ff */
[----:B------:R-:W-:Y:S01]  /*0b60*/  LOP3.LUT R6, R7, UR8, R6, 0x96, !PT ;  /* 0x0000000807067c12 */ /* 0x000fe2000f8e9606 */
[----:B------:R-:W-:Y:S01]  /*0b70*/  IMAD R7, R4, -0x326172a9, RZ ;  /* 0xcd9e8d5704077824 */ /* 0x000fe200078e02ff */
[----:B------:R-:W-:Y:S01]  /*0b80*/  PRMT R91, R54, 0x7632, R91 ;  /* 0x00007632365b7816 */ /* 0x000fe2000000005b */
[----:B------:R-:W-:Y:S01]  /*0b90*/  IMAD.HI.U32 R4, R9, -0x326172a9, RZ ;  /* 0xcd9e8d5709047827 */ /* 0x000fe200078e00ff */
[----:B------:R-:W-:Y:S02]  /*0ba0*/  PRMT R90, R58, 0x7632, R90 ;  /* 0x000076323a5a7816 */ /* 0x000fe4000000005a */
[----:B------:R-:W-:Y:S01]  /*0bb0*/  PRMT R89, R53, 0x7632, R89 ;  /* 0x0000763235597816 */ /* 0x000fe20000000059 */
[----:B------:R-:W-:Y:S01]  /*0bc0*/  IMAD.HI.U32 R5, R6, -0x2daee0ad, RZ ;  /* 0xd2511f5306057827 */ /* 0x000fe200078e00ff */
[----:B------:R-:W-:-:S02]  /*0bd0*/  LOP3.LUT R4, R7, UR10, R4, 0x96, !PT ;  /* 0x0000000a07047c12 */ /* 0x000fc4000f8e9604 */
[----:B------:R-:W-:Y:S01]  /*0be0*/  PRMT R88, R57, 0x7632, R88 ;  /* 0x0000763239587816 */ /* 0x000fe20000000058 */
[----:B------:R-:W-:Y:S01]  /*0bf0*/  IMAD R9, R9, -0x326172a9, RZ ;  /* 0xcd9e8d5709097824 */ /* 0x000fe200078e02ff */
[----:B------:R-:W-:Y:S01]  /*0c00*/  LOP3.LUT R5, R8, UR11, R5, 0x96, !PT ;  /* 0x0000000b08057c12 */ /* 0x000fe2000f8e9605 */
[----:B------:R-:W-:Y:S01]  /*0c10*/  IMAD R8, R6, -0x2daee0ad, RZ ;  /* 0xd2511f5306087824 */ /* 0x000fe200078e02ff */
[----:B------:R-:W-:Y:S01]  /*0c20*/  PRMT R87, R52, 0x7632, R87 ;  /* 0x0000763234577816 */ /* 0x000fe20000000057 */
[----:B------:R-:W-:Y:S01]  /*0c30*/  IMAD.HI.U32 R7, R4, -0x2daee0ad, RZ ;  /* 0xd2511f5304077827 */ /* 0x000fe200078e00ff */
[----:B------:R-:W-:Y:S01]  /*0c40*/  PRMT R86, R56, 0x7632, R86 ;  /* 0x0000763238567816 */ /* 0x000fe20000000056 */
[----:B------:R-:W3:Y:S01]  /*0c50*/  LDCU.128 UR8, c[0x0][0x3f0] ;  /* 0x00007e00ff0877ac */ /* 0x000ee20008000c00 */
        /* <DEDUP_REMOVED lines=12> */
[----:B------:R-:W-:Y:S01]  /*0d20*/  LOP3.LUT R5, R8, UR17, R5, 0x96, !PT ;  /* 0x0000001108057c12 */ /* 0x000fe2000f8e9605 */
[----:B------:R-:W4:Y:S01]  /*0d30*/  LDCU.64 UR16, c[0x0][0x408] ;  /* 0x00008100ff1077ac */ /* 0x000f220008000a00 */
[----:B------:R-:W-:Y:S01]  /*0d40*/  PRMT R80, R65, 0x7632, R80 ;  /* 0x0000763241507816 */ /* 0x000fe20000000050 */
        /* <DEDUP_REMOVED lines=10> */
[----:B------:R-:W-:Y:S01]  /*0df0*/  IMAD R2, R2, 0x8, R3 ;  /* 0x0000000802027824 */ /* 0x000fe200078e0203 */
[----:B------:R-:W-:Y:S01]  /*0e00*/  LOP3.LUT R6, R7, UR18, R6, 0x96, !PT ;  /* 0x0000001207067c12 */ /* 0x000fe2000f8e9606 */
[----:B------:R-:W-:Y:S01]  /*0e10*/  IMAD R20, R20, -0x20, R11 ;  /* 0xffffffe014147824 */ /* 0x000fe200078e020b */
[----:B------:R-:W-:Y:S01]  /*0e20*/  PRMT R26, R70, 0x7632, R26 ;  /* 0x00007632461a7816 */ /* 0x000fe2000000001a */
[----:B------:R-:W-:Y:S01]  /*0e30*/  IMAD R7, R4, -0x326172a9, RZ ;  /* 0xcd9e8d5704077824 */ /* 0x000fe200078e02ff */
[----:B------:R-:W-:Y:S01]  /*0e40*/  I2FP.F32.U32 R2, R2 ;  /* 0x0000000200027245 */ /* 0x000fe20000201000 */
[----:B------:R-:W-:Y:S01]  /*0e50*/  IMAD R10, R5, -0x2daee0ad, RZ ;  /* 0xd2511f53050a7824 */ /* 0x000fe200078e02ff */
[----:B------:R-:W-:Y:S01]  /*0e60*/  VIMNMX R20, PT, PT, RZ, R20, !PT ;  /* 0x00000014ff147248 */ /* 0x000fe20007fe0100 */
[----:B------:R-:W-:Y:S01]  /*0e70*/  IMAD.HI.U32 R4, R8, -0x326172a9, RZ ;  /* 0xcd9e8d5708047827 */ /* 0x000fe200078e00ff */
[----:B------:R0:W0:Y:S01]  /*0e80*/  MUFU.RCP R29, R2 ;  /* 0x00000002001d7308 */ /* 0x0000220000001000 */
[----:B------:R-:W-:Y:S01]  /*0e90*/  PRMT R25, R74, 0x7632, R25 ;  /* 0x000076324a197816 */ /* 0x000fe20000000019 */
[----:B------:R-:W0:Y:S01]  /*0ea0*/  LDCU.64 UR18, c[0x0][0x3a0] ;  /* 0x00007400ff1277ac */ /* 0x000e220008000a00 */
[----:B------:R-:W-:Y:S01]  /*0eb0*/  IMAD.HI.U32 R5, R6, -0x2daee0ad, RZ ;  /* 0xd2511f5306057827 */ /* 0x000fe200078e00ff */
[----:B------:R-:W-:-:S02]  /*0ec0*/  LOP3.LUT R4, R7, UR26, R4, 0x96, !PT ;  /* 0x0000001a07047c12 */ /* 0x000fc4000f8e9604 */
[----:B------:R-:W-:Y:S01]  /*0ed0*/  VIMNMX R20, PT, PT, R20, 0x20, PT ;  /* 0x0000002014147848 */ /* 0x000fe20003fe0100 */
        /* <DEDUP_REMOVED lines=8> */
[----:B------:R-:W-:-:S02]  /*0f60*/  PRMT R21, R72, 0x7632, R21 ;  /* 0x0000763248157816 */ /* 0x000fc40000000015 */
[----:B------:R-:W-:Y:S01]  /*0f70*/  LOP3.LUT R103, R6, UR27, R103, 0x96, !PT ;  /* 0x0000001b06677c12 */ /* 0x000fe2000f8e9667 */
[----:B------:R-:W-:Y:S01]  /*0f80*/  IMAD R104, R20, 0x8, R3 ;  /* 0x0000000814687824 */ /* 0x000fe200078e0203 */
[----:B------:R-:W-:Y:S01]  /*0f90*/  LOP3.LUT R102, R7, UR21, R102, 0x96, !PT ;  /* 0x0000001507667c12 */ /* 0x000fe2000f8e9666 */
[----:B------:R-:W-:Y:S01]  /*0fa0*/  IMAD R139, R4, -0x2daee0ad, RZ ;  /* 0xd2511f53048b7824 */ /* 0x000fe200078e02ff */
[----:B------:R-:W0:Y:S01]  /*0fb0*/  LDCU UR27, c[0x0][0x404] ;  /* 0x00008080ff1b77ac */ /* 0x000e220008000800 */
[----:B------:R-:W-:Y:S01]  /*0fc0*/  IMAD R20, R5, -0x326172a9, RZ ;  /* 0xcd9e8d5705147824 */ /* 0x000fe200078e02ff */
[----:B-1234-:R-:W0:Y:S06]  /*0fd0*/  LDCU.64 UR20, c[0x0][0x380] ;  /* 0x00007000ff1477ac */ /* 0x01ee2c0008000a00 */
.L_x_1449:
[----:B------:R-:W-:-:S06]  /*0fe0*/  UIMAD.WIDE UR4, UR22, 0x4, UR8 ;  /* 0x00000004160478a5 */ /* 0x000fcc000f8e0208 */
[----:B01234-:R-:W-:Y:S02]  /*0ff0*/  IMAD.U32 R76, RZ, RZ, UR4 ;  /* 0x00000004ff4c7e24 */ /* 0x01ffe4000f8e00ff */
[----:B------:R-:W-:-:S05]  /*1000*/  IMAD.U32 R77, RZ, RZ, UR5 ;  /* 0x00000005ff4d7e24 */ /* 0x000fca000f8e00ff */
[----:B------:R1:W2:Y:S01]  /*1010*/  LDG.E R78, desc[UR12][R76.64] ;  /* 0x0000000c4c4e7981 */ /* 0x0002a2000c1e1900 */
[----:B------:R-:W-:-:S06]  /*1020*/  UIMAD.WIDE UR4, UR22, 0x4, UR10 ;  /* 0x00000004160478a5 */ /* 0x000fcc000f8e020a */
[----:B-1----:R-:W-:Y:S01]  /*1030*/  MOV R76, UR4 ;  /* 0x00000004004c7c02 */ /* 0x002fe20008000f00 */
[----:B------:R-:W-:-:S05]  /*1040*/  IMAD.U32 R77, RZ, RZ, UR5 ;  /* 0x00000005ff4d7e24 */ /* 0x000fca000f8e00ff */
[----:B------:R-:W3:Y:S01]  /*1050*/  LDG.E R79, desc[UR12][R76.64] ;  /* 0x0000000c4c4f7981 */ /* 0x000ee2000c1e1900 */
[----:B0-----:R-:W-:Y:S01]  /*1060*/  UIMAD UR4, UR22, UR28, URZ ;  /* 0x0000001c160472a4 */ /* 0x001fe2000f8e02ff */
[----:B------:R-:W-:Y:S01]  /*1070*/  ISETP.GE.U32.AND P0, PT, R107, 0x80, PT ;  /* 0x000000806b00780c */ /* 0x000fe20003f06070 */
[----:B------:R-:W-:Y:S01]  /*1080*/  BSSY.RECONVERGENT B0, `(.L_x_926) ;  /* 0x00006a3000007945 */ /* 0x000fe20003800200 */
[----:B------:R-:W0:Y:S01]  /*1090*/  S2R R140, SR_TID.X ;  /* 0x00000000008c7919 */ /* 0x000e220000002100 */
[----:B------:R-:W-:Y:S01]  /*10a0*/  IMAD.MOV.U32 R141, RZ, RZ, RZ ;  /* 0x000000ffff8d7224 */ /* 0x000fe200078e00ff */
[----:B--2---:R-:W-:-:S13]  /*10b0*/  R2UR UR31, R78 ;  /* 0x000000004e1f72ca */ /* 0x004fda00000e0000 */
[----:B------:R-:W-:-:S06]  /*10c0*/  UISETP.GE.AND UP2, UPT, UR31, 0x1, UPT ;  /* 0x000000011f00788c */ /* 0x000fcc000bf46270 */
[----:B------:R-:W-:-:S05]  /*10d0*/  PLOP3.LUT P1, PT, PT, PT, UP2, 0x80, 0x8 ;  /* 0x000000000008781c */ /* 0x000fca0003f2f028 */
[----:B------:R-:W-:-:S04]  /*10e0*/  @UP2 UIADD3 UR5, UPT, UPT, UR31, -0x1, URZ ;  /* 0xffffffff1f052890 */ /* 0x000fc8000fffe0ff */
[----:B------:R-:W-:Y:S02]  /*10f0*/  @UP2 UIMAD UR6, UR5, UR28, URZ ;  /* 0x0000001c050622a4 */ /* 0x000fe4000f8e02ff */
[----:B------:R-:W-:Y:S02]  /*1100*/  USHF.R.S32.HI UR5, URZ, 0x1f, UR4 ;  /* 0x0000001fff057899 */ /* 0x000fe40008011404 */
[----:B------:R-:W-:Y:S02]  /*1110*/  @UP2 USHF.R.S32.HI UR7, URZ, 0x1f, UR6 ;  /* 0x0000001fff072899 */ /* 0x000fe40008011406 */
[----:B------:R-:W-:Y:S01]  /*1120*/  ULEA.HI UR5, UR5, UR4, URZ, 0x3 ;  /* 0x0000000405057291 */ /* 0x000fe2000f8f18ff */
[----:B---3--:R-:W-:Y:S01]  /*1130*/  R2UR UR4, R79 ;  /* 0x000000004f0472ca */ /* 0x008fe200000e0000 */
[----:B------:R-:W-:-:S04]  /*1140*/  @UP2 ULEA.HI UR7, UR7, UR6, URZ, 0x3 ;  /* 0x0000000607072291 */ /* 0x000fc8000f8f18ff */
[----:B------:R-:W-:Y:S02]  /*1150*/  IMAD.U32 R77, RZ, RZ, UR5 ;  /* 0x00000005ff4d7e24 */ /* 0x000fe4000f8e00ff */
[----:B------:R-:W-:-:S03]  /*1160*/  MOV R79, UR7 ;  /* 0x00000007004f7c02 */ /* 0x000fc60008000f00 */
[-C--:B0-----:R-:W-:Y:S02]  /*1170*/  LEA.HI.SX32 R142, R77, R140.reuse, 0x1d ;  /* 0x0000008c4d8e7211 */ /* 0x081fe400078feaff */
[----:B------:R-:W-:Y:S01]  /*1180*/  @P1 LEA.HI.SX32 R141, R79, R140, 0x1d ;  /* 0x0000008c4f8d1211 */ /* 0x000fe200078feaff */
[----:B-----5:R-:W-:Y:S06]  /*1190*/  @!P0 BRA `(.L_x_927) ;  /* 0x0000006800448947 */ /* 0x020fec0003800000 */
[----:B------:R-:W-:-:S04]  /*11a0*/  UISETP.NE.U32.AND UP0, UPT, UR18, URZ, UPT ;  /* 0x000000ff1200728c */ /* 0x000fc8000bf05070 */
[----:B------:R-:W-:Y:S01]  /*11b0*/  UISETP.NE.AND.EX UP0, UPT, UR19, URZ, UPT, UP0 ;  /* 0x000000ff1300728c */ /* 0x000fe2000bf05300 */
[----:B------:R-:W-:Y:S10]  /*11c0*/  BRA.U !UP2, `(.L_x_928) ;  /* 0x000000010a0c7547 */ /* 0x000ff4000b800000 */
[----:B------:R-:W0:Y:S02]  /*11d0*/  LDC.64 R32, c[0x0][0x390] ;  /* 0x0000e400ff207b82 */ /* 0x000e240000000a00 */
[----:B0-----:R-:W-:-:S06]  /*11e0*/  IMAD.WIDE.U32 R32, R141, 0x10, R32 ;  /* 0x000000108d207825 */ /* 0x001fcc00078e0020 */
[----:B------:R-:W5:Y:S02]  /*11f0*/  LDG.E.128 R32, desc[UR12][R32.64] ;  /* 0x0000000c20207981 */ /* 0x000f64000c1e1d00 */
.L_x_928:
[----:B------:R-:W-:Y:S05]  /*1200*/  BRA.U !UP0, `(.L_x_929) ;  /* 0x0000003508507547 */ /* 0x000fea000b800000 */
[----:B------:R-:W0:Y:S02]  /*1210*/  LDC.64 R76, c[0x0][0x3a0] ;  /* 0x0000e800ff4c7b82 */ /* 0x000e240000000a00 */
[----:B0-----:R-:W-:-:S06]  /*1220*/  IMAD.WIDE.U32 R76, R142, 0x10, R76 ;  /* 0x000000108e4c7825 */ /* 0x001fcc00078e004c */
[----:B------:R-:W2:Y:S01]  /*1230*/  LDG.E.128 R76, desc[UR12][R76.64] ;  /* 0x0000000c4c4c7981 */ /* 0x000ea2000c1e1d00 */
[----:B------:R-:W-:-:S13]  /*1240*/  ISETP.LT.AND P1, PT, RZ, UR31, PT ;  /* 0x0000001fff007c0c */ /* 0x000fda000bf21270 */
[----:B------:R-:W-:Y:S01]  /*1250*/  @!P1 IMAD.MOV.U32 R110, RZ, RZ, R101 ;  /* 0x000000ffff6e9224 */ /* 0x000fe200078e0065 */
[----:B------:R-:W-:Y:S01]  /*1260*/  @!P1 MOV R109, R139 ;  /* 0x0000008b006d9202 */ /* 0x000fe20000000f00 */
[----:B--2---:R-:W-:Y:S01]  /*1270*/  @!P1 IMAD.U32 R18, R76, 0x10000, RZ ;  /* 0x000100004c129824 */ /* 0x004fe200078e00ff */
[----:B------:R-:W-:Y:S06]  /*1280*/  @!P1 BRA `(.L_x_930) ;  /* 0x00000004008c9947 */ /* 0x000fec0003800000 */
        /* <DEDUP_REMOVED lines=16> */
.L_x_933:
        /* <DEDUP_REMOVED lines=13> */
.L_x_935:
[----:B------:R-:W-:Y:S05]  /*1460*/  BSYNC.RECONVERGENT B2 ;  /* 0x0000000000027941 */ /* 0x000fea0003800200 */
.L_x_934:
[----:B------:R-:W-:Y:S01]  /*1470*/  IMAD.WIDE.U32 R102, R108, -0x326172a9, RZ ;  /* 0xcd9e8d576c667825 */ /* 0x000fe200078e00ff */
[----:B------:R-:W-:Y:S01]  /*1480*/  LOP3.LUT R16, R19, UR15, R145, 0x96, !PT ;  /* 0x0000000f13107c12 */ /* 0x000fe2000f8e9691 */
[----:B------:R-:W-:Y:S02]  /*1490*/  UIADD3 UR5, UPT, UPT, UR14, -0x61c88647, URZ ;  /* 0x9e3779b90e057890 */ /* 0x000fe4000fffe0ff */
[----:B------:R-:W-:Y:S01]  /*14a0*/  HFMA2 R110, -RZ, RZ, 0, 0 ;  /* 0x00000000ff6e7431 */ /* 0x000fe200000001ff */
[----:B------:R-:W-:Y:S01]  /*14b0*/  UIADD3 UR6, UPT, UPT, UR15, -0x4498517b, URZ ;  /* 0xbb67ae850f067890 */ /* 0x000fe2000fffe0ff */
[----:B------:R-:W-:Y:S01]  /*14c0*/  LOP3.LUT R146, R105, UR14, R103, 0x96, !PT ;  /* 0x0000000e69927c12 */ /* 0x000fe2000f8e9667 */
[----:B------:R-:W-:-:S04]  /*14d0*/  IMAD.WIDE.U32 R16, R16, -0x326172a9, RZ ;  /* 0xcd9e8d5710107825 */ /* 0x000fc800078e00ff */
[----:B------:R-:W-:Y:S01]  /*14e0*/  IMAD.WIDE.U32 R146, R146, -0x2daee0ad, RZ ;  /* 0xd2511f5392927825 */ /* 0x000fe200078e00ff */
[----:B------:R-:W-:Y:S01]  /*14f0*/  LOP3.LUT R145, R102, UR5, R17, 0x96, !PT ;  /* 0x0000000566917c12 */ /* 0x000fe2000f8e9611 */
[----:B------:R-:W-:-:S03]  /*1500*/  UIADD3 UR5, UPT, UPT, UR14, 0x3c6ef372, URZ ;  /* 0x3c6ef3720e057890 */ /* 0x000fc6000fffe0ff */
[----:B------:R-:W-:Y:S01]  /*1510*/  LOP3.LUT R102, R144, UR6, R147, 0x96, !PT ;  /* 0x0000000690667c12 */ /* 0x000fe2000f8e9693 */
[----:B------:R-:W-:Y:S01]  /*1520*/  IMAD.WIDE.U32 R144, R145, -0x2daee0ad, RZ ;  /* 0xd2511f5391907825 */ /* 0x000fe200078e00ff */
[----:B------:R-:W-:-:S03]  /*1530*/  UIADD3 UR6, UPT, UPT, UR15, 0x32370b8f, URZ ;  /* 0x32370b8f0f067890 */ /* 0x000fc6000fffe0ff */
[----:B------:R-:W-:Y:S01]  /*1540*/  IMAD.WIDE.U32 R102, R102, -0x326172a9, RZ ;  /* 0xcd9e8d5766667825 */ /* 0x000fe200078e00ff */
[----:B------:R-:W-:-:S04]  /*1550*/  LOP3.LUT R17, R146, UR23, R145, 0x96, !PT ;  /* 0x0000001792117c12 */ /* 0x000fc8000f8e9691 */
[----:B------:R-:W-:Y:S01]  /*1560*/  LOP3.LUT R146, R16, UR5, R103, 0x96, !PT ;  /* 0x0000000510927c12 */ /* 0x000fe2000f8e9667 */
[----:B------:R-:W-:Y:S01]  /*1570*/  UIADD3 UR5, UPT, UPT, UR14, -0x255992d5, URZ ;  /* 0xdaa66d2b0e057890 */ /* 0x000fe2000fffe0ff */
[----:B------:R-:W-:-:S04]  /*1580*/  IMAD.WIDE.U32 R16, R17, -0x326172a9, RZ ;  /* 0xcd9e8d5711107825 */ /* 0x000fc800078e00ff */
[----:B------:R-:W-:Y:S01]  /*1590*/  IMAD.WIDE.U32 R146, R146, -0x2daee0ad, RZ ;  /* 0xd2511f5392927825 */ /* 0x000fe200078e00ff */
[----:B------:R-:W-:Y:S01]  /*15a0*/  LOP3.LUT R145, R102, UR5, R17, 0x96, !PT ;  /* 0x0000000566917c12 */ /* 0x000fe2000f8e9611 */
[----:B------:R-:W-:-:S03]  /*15b0*/  UIADD3 UR5, UPT, UPT, UR14, 0x78dde6e4, URZ ;  /* 0x78dde6e40e057890 */ /* 0x000fc6000fffe0ff */
[----:B------:R-:W-:Y:S01]  /*15c0*/  LOP3.LUT R102, R144, UR6, R147, 0x96, !PT ;  /* 0x0000000690667c12 */ /* 0x000fe2000f8e9693 */
[----:B------:R-:W-:Y:S01]  /*15d0*/  UIADD3 UR6, UPT, UPT, UR15, -0x126145ec, URZ ;  /* 0xed9eba140f067890 */ /* 0x000fe2000fffe0ff */
[----:B------:R-:W-:-:S04]  /*15e0*/  IMAD.WIDE.U32 R144, R145, -0x2daee0ad, RZ ;  /* 0xd2511f5391907825 */ /* 0x000fc800078e00ff */
[----:B------:R-:W-:Y:S01]  /*15f0*/  IMAD.WIDE.U32 R102, R102, -0x326172a9, RZ ;  /* 0xcd9e8d5766667825 */ /* 0x000fe200078e00ff */
[----:B------:R-:W-:Y:S01]  /*1600*/  LOP3.LUT R17, R146, UR6, R145, 0x96, !PT ;  /* 0x0000000692117c12 */ /* 0x000fe2000f8e9691 */
[----:B------:R-:W-:-:S03]  /*1610*/  UIADD3 UR6, UPT, UPT, UR15, 0x1fd5c5a3, URZ ;  /* 0x1fd5c5a30f067890 */ /* 0x000fc6000fffe0ff */
[----:B------:R-:W-:Y:S01]  /*1620*/  LOP3.LUT R146, R16, UR5, R103, 0x96, !PT ;  /* 0x0000000510927c12 */ /* 0x000fe2000f8e9667 */
[----:B------:R-:W-:Y:S01]  /*1630*/  IMAD.WIDE.U32 R16, R17, -0x326172a9, RZ ;  /* 0xcd9e8d5711107825 */ /* 0x000fe200078e00ff */
[----:B------:R-:W-:-:S03]  /*1640*/  UIADD3 UR5, UPT, UPT, UR15, -0x56f99767, URZ ;  /* 0xa90668990f057890 */ /* 0x000fc6000fffe0ff */
[----:B------:R-:W-:Y:S01]  /*1650*/  IMAD.WIDE.U32 R146, R146, -0x2daee0ad, RZ ;  /* 0xd2511f5392927825 */ /* 0x000fe200078e00ff */
[----:B------:R-:W-:-:S04]  /*1660*/  LOP3.LUT R145, R102, UR24, R17, 0x96, !PT ;  /* 0x0000001866917c12 */ /* 0x000fc8000f8e9611 */
[----:B------:R-:W-:Y:S01]  /*1670*/  LOP3.LUT R102, R144, UR5, R147, 0x96, !PT ;  /* 0x0000000590667c12 */ /* 0x000fe2000f8e9693 */
[----:B------:R-:W-:Y:S01]  /*1680*/  IMAD.WIDE.U32 R144, R145, -0x2daee0ad, RZ ;  /* 0xd2511f5391907825 */ /* 0x000fe200078e00ff */
[----:B------:R-:W-:-:S03]  /*1690*/  UIADD3 UR5, UPT, UPT, UR14, -0x4ab325aa, URZ ;  /* 0xb54cda560e057890 */ /* 0x000fc6000fffe0ff */
[----:B------:R-:W-:Y:S01]  /*16a0*/  IMAD.WIDE.U32 R102, R102, -0x326172a9, RZ ;  /* 0xcd9e8d5766667825 */ /* 0x000fe200078e00ff */
[----:B------:R-:W-:-:S04]  /*16b0*/  LOP3.LUT R17, R146, UR25, R145, 0x96, !PT ;  /* 0x0000001992117c12 */ /* 0x000fc8000f8e9691 */
[----:B------:R-:W-:Y:S01]  /*16c0*/  LOP3.LUT R146, R16, UR5, R103, 0x96, !PT ;  /* 0x0000000510927c12 */ /* 0x000fe2000f8e9667 */
[----:B------:R-:W-:Y:S01]  /*16d0*/  UIADD3 UR5, UPT, UPT, UR14, 0x5384540f, URZ ;  /* 0x5384540f0e057890 */ /* 0x000fe2000fffe0ff */
[----:B------:R-:W-:-:S04]  /*16e0*/  IMAD.WIDE.U32 R16, R17, -0x326172a9, RZ ;  /* 0xcd9e8d5711107825 */ /* 0x000fc800078e00ff */
[----:B------:R-:W-:Y:S01]  /*16f0*/  IMAD.WIDE.U32 R146, R146, -0x2daee0ad, RZ ;  /* 0xd2511f5392927825 */ /* 0x000fe200078e00ff */
[----:B------:R-:W-:Y:S01]  /*1700*/  LOP3.LUT R145, R102, UR5, R17, 0x96, !PT ;  /* 0x0000000566917c12 */ /* 0x000fe2000f8e9611 */
[----:B------:R-:W-:-:S03]  /*1710*/  UIADD3 UR5, UPT, UPT, UR15, -0x24c28bd8, URZ ;  /* 0xdb3d74280f057890 */ /* 0x000fc6000fffe0ff */
[----:B------:R-:W-:Y:S01]  /*1720*/  LOP3.LUT R102, R144, UR6, R147, 0x96, !PT ;  /* 0x0000000690667c12 */ /* 0x000fe2000f8e9693 */
[----:B------:R-:W-:Y:S01]  /*1730*/  IMAD.WIDE.U32 R144, R145, -0x2daee0ad, RZ ;  /* 0xd2511f5391907825 */ /* 0x000fe200078e00ff */
[----:B------:R-:W-:-:S03]  /*1740*/  UIADD3 UR6, UPT, UPT, UR15, -0x695add53, URZ ;  /* 0x96a522ad0f067890 */ /* 0x000fc6000fffe0ff */
[----:B------:R-:W-:Y:S01]  /*1750*/  IMAD.WIDE.U32 R102, R102, -0x326172a9, RZ ;  /* 0xcd9e8d5766667825 */ /* 0x000fe200078e00ff */
[----:B------:R-:W-:Y:S01]  /*1760*/  LOP3.LUT R146, R146, UR5, R145, 0x96, !PT ;  /* 0x0000000592927c12 */ /* 0x000fe2000f8e9691 */
[----:B------:R-:W-:-:S03]  /*1770*/  UIADD3 UR5, UPT, UPT, UR14, -0x700cb87f, URZ ;  /* 0x8ff347810e057890 */ /* 0x000fc6000fffe0ff */
        /* <DEDUP_REMOVED lines=8> */
.L_x_932:
[----:B------:R-:W-:Y:S05]  /*1800*/  BSYNC.RECONVERGENT B1 ;  /* 0x0000000000017941 */ /* 0x000fea0003800200 */
.L_x_931:
[----:B------:R-:W-:Y:S01]  /*1810*/  I2FP.F32.U32 R16, R16 ;  /* 0x0000001000107245 */ /* 0x000fe20000201000 */
[----:B------:R-:W-:Y:S02]  /*1820*/  IMAD.MOV.U32 R101, RZ, RZ, 0x2f800000 ;  /* 0x2f800000ff657424 */ /* 0x000fe400078e00ff */
[----:B-----5:R-:W-:Y:S02]  /*1830*/  IMAD.U32 R17, R32, 0x10000, RZ ;  /* 0x0001000020117824 */ /* 0x020fe400078e00ff */
[----:B------:R-:W-:Y:S01]  /*1840*/  FFMA.FTZ R16, R16, R101, 1.1641532182693481445e-10 ;  /* 0x2f00000010107423 */ /* 0x000fe20000010065 */
[----:B------:R-:W-:Y:S01]  /*1850*/  SHF.L.U32 R101, R76, 0x10, RZ ;  /* 0x000000104c657819 */ /* 0x000fe200000006ff */
[----:B------:R-:W-:-:S03]  /*1860*/  FMUL.FTZ R17, R17, UR17 ;  /* 0x0000001111117c20 */ /* 0x000fc60008410000 */
[----:B------:R-:W-:Y:S01]  /*1870*/  FSETP.GTU.FTZ.AND P2, PT, R16, UR27, PT ;  /* 0x0000001b10007c0b */ /* 0x000fe2000bf5c000 */
[----:B------:R-:W-:-:S05]  /*1880*/  FMUL.FTZ R17, R17, UR16 ;  /* 0x0000001011117c20 */ /* 0x000fca0008410000 */
[----:B------:R-:W-:Y:S02]  /*1890*/  FSEL R18, R17, RZ, !P2 ;  /* 0x000000ff11127208 */ /* 0x000fe40005000000 */
[----:B------:R-:W-:-:S03]  /*18a0*/  SEL R17, RZ, 0x1, P2 ;  /* 0x00000001ff117807 */ /* 0x000fc60001000000 */
[----:B------:R-:W-:-:S07]  /*18b0*/  FADD.FTZ R18, R101, R18 ;  /* 0x0000001265127221 */ /* 0x000fce0000010000 */
.L_x_930:
[----:B------:R-:W-:Y:S01]  /*18c0*/  @!P1 PRMT R16, R76, 0x7632, R16 ;  /* 0x000076324c109816 */ /* 0x000fe20000000010 */
[----:B------:R-:W-:Y:S01]  /*18d0*/  @!P1 IMAD.MOV.U32 R119, RZ, RZ, R110 ;  /* 0x000000ffff779224 */ /* 0x000fe200078e006e */
[----:B------:R-:W-:Y:S01]  /*18e0*/  F2FP.BF16.F32.PACK_AB R139, RZ, R18 ;  /* 0x00000012ff8b723e */ /* 0x000fe200000010ff */
[----:B------:R-:W-:Y:S01]  /*18f0*/  @!P1 IMAD.MOV.U32 R101, RZ, RZ, R109 ;  /* 0x000000ffff659224 */ /* 0x000fe200078e006d */
[----:B------:R-:W-:Y:S01]  /*1900*/  @!P1 SHF.L.U32 R16, R16, 0x10, RZ ;  /* 0x0000001010109819 */ /* 0x000fe200000006ff */
        /* <DEDUP_REMOVED lines=17> */
.L_x_939:
        /* <DEDUP_REMOVED lines=13> */
.L_x_941:
[----:B------:R-:W-:Y:S05]  /*1af0*/  BSYNC.RECONVERGENT B2 ;  /* 0x0000000000027941 */ /* 0x000fea0003800200 */
.L_x_940:
[----:B------:R-:W-:Y:S01]  /*1b00*/  IMAD.WIDE.U32 R102, R108, -0x326172a9, RZ ;  /* 0xcd9e8d576c667825 */ /* 0x000fe200078e00ff */
[----:B------:R-:W-:Y:S01]  /*1b10*/  LOP3.LUT R144, R19, UR15, R147, 0x96, !PT ;  /* 0x0000000f13907c12 */ /* 0x000fe2000f8e9693 */
[----:B------:R-:W-:Y:S02]  /*1b20*/  UIADD3 UR5, UPT, UPT, UR14, -0x61c88647, URZ ;  /* 0x9e3779b90e057890 */ /* 0x000fe4000fffe0ff */
[----:B------:R-:W-:Y:S01]  /*1b30*/  UIADD3 UR6, UPT, UPT, UR15, -0x4498517b, URZ ;  /* 0xbb67ae850f067890 */ /* 0x000fe2000fffe0ff */
[----:B------:R-:W-:Y:S01]  /*1b40*/  LOP3.LUT R148, R105, UR14, R103, 0x96, !PT ;  /* 0x0000000e69947c12 */ /* 0x000fe2000f8e9667 */
[----:B------:R-:W-:-:S04]  /*1b50*/  IMAD.WIDE.U32 R144, R144, -0x326172a9, RZ ;  /* 0xcd9e8d5790907825 */ /* 0x000fc800078e00ff */
[----:B------:R-:W-:Y:S01]  /*1b60*/  IMAD.WIDE.U32 R148, R148, -0x2daee0ad, RZ ;  /* 0xd2511f5394947825 */ /* 0x000fe200078e00ff */
[----:B------:R-:W-:Y:S01]  /*1b70*/  LOP3.LUT R147, R102, UR5, R145, 0x96, !PT ;  /* 0x0000000566937c12 */ /* 0x000fe2000f8e9691 */
[----:B------:R-:W-:Y:S02]  /*1b80*/  UIADD3 UR5, UPT, UPT, UR14, 0x3c6ef372, URZ ;  /* 0x3c6ef3720e057890 */ /* 0x000fe4000fffe0ff */
[----:B------:R-:W-:Y:S01]  /*1b90*/  IMAD.MOV.U32 R15, RZ, RZ, R109 ;  /* 0x000000ffff0f7224 */ /* 0x000fe200078e006d */
[----:B------:R-:W-:Y:S01]  /*1ba0*/  LOP3.LUT R102, R146, UR6, R149, 0x96, !PT ;  /* 0x0000000692667c12 */ /* 0x000fe2000f8e9695 */
[----:B------:R-:W-:Y:S01]  /*1bb0*/  IMAD.WIDE.U32 R146, R147, -0x2daee0ad, RZ ;  /* 0xd2511f5393927825 */ /* 0x000fe200078e00ff */
[----:B------:R-:W-:-:S03]  /*1bc0*/  UIADD3 UR6, UPT, UPT, UR15, 0x32370b8f, URZ ;  /* 0x32370b8f0f067890 */ /* 0x000fc6000fffe0ff */
[----:B------:R-:W-:Y:S01]  /*1bd0*/  IMAD.WIDE.U32 R102, R102, -0x326172a9, RZ ;  /* 0xcd9e8d5766667825 */ /* 0x000fe200078e00ff */
[----:B------:R-:W-:-:S03]  /*1be0*/  LOP3.LUT R145, R148, UR23, R147, 0x96, !PT ;  /* 0x0000001794917c12 */ /* 0x000fc6000f8e9693 */
[----:B------:R-:W-:Y:S01]  /*1bf0*/  IMAD.MOV.U32 R119, RZ, RZ, RZ ;  /* 0x000000ffff777224 */ /* 0x000fe200078e00ff */
        /* <DEDUP_REMOVED lines=37> */
[----:B------:R-:W-:-:S03]  /*1e50*/  LOP3.LUT R102, R102, UR5, R149, 0x96, !PT ;  /* 0x0000000566667c12 */ /* 0x000fc6000f8e9695 */
[----:B------:R-:W-:Y:S01]  /*1e60*/  IMAD.MOV.U32 R20, RZ, RZ, R148 ;  /* 0x000000ffff147224 */ /* 0x000fe200078e0094 */
[----:B------:R-:W-:Y:S02]  /*1e70*/  LOP3.LUT R103, R146, UR6, R145, 0x96, !PT ;  /* 0x0000000692677c12 */ /* 0x000fe4000f8e9691 */
[----:B------:R-:W-:-:S07]  /*1e80*/  MOV R101, R144 ;  /* 0x0000009000657202 */ /* 0x000fce0000000f00 */
.L_x_938:
[----:B------:R-:W-:Y:S05]  /*1e90*/  BSYNC.RECONVERGENT B1 ;  /* 0x0000000000017941 */ /* 0x000fea0003800200 */
.L_x_937:
[----:B-----5:R-:W-:Y:S01]  /*1ea0*/  PRMT R16, R32, 0x7632, R16 ;  /* 0x0000763220107816 */ /* 0x020fe20000000010 */
[----:B------:R-:W-:Y:S01]  /*1eb0*/  HFMA2 R110, -RZ, RZ, 0.1171875, 0 ;  /* 0x2f800000ff6e7431 */ /* 0x000fe200000001ff */
[----:B------:R-:W-:Y:S02]  /*1ec0*/  I2FP.F32.U32 R15, R15 ;  /* 0x0000000f000f7245 */ /* 0x000fe40000201000 */
[----:B------:R-:W-:Y:S01]  /*1ed0*/  PRMT R76, R76, 0x7632, R76 ;  /* 0x000076324c4c7816 */ /* 0x000fe2000000004c */
[----:B------:R-:W-:Y:S02]  /*1ee0*/  IMAD.U32 R16, R16, 0x10000, RZ ;  /* 0x0001000010107824 */ /* 0x000fe400078e00ff */
[----:B------:R-:W-:Y:S02]  /*1ef0*/  FFMA.FTZ R15, R15, R110, 1.1641532182693481445e-10 ;  /* 0x2f0000000f0f7423 */ /* 0x000fe4000001006e */
[----:B------:R-:W-:Y:S01]  /*1f00*/  FMUL.FTZ R16, R16, UR17 ;  /* 0x0000001110107c20 */ /* 0x000fe20008410000 */
[----:B------:R-:W-:-:S02]  /*1f10*/  IMAD.U32 R109, R76, 0x10000, RZ ;  /* 0x000100004c6d7824 */ /* 0x000fc400078e00ff */
[----:B------:R-:W-:Y:S01]  /*1f20*/  FSETP.GTU.FTZ.AND P2, PT, R15, UR27, PT ;  /* 0x0000001b0f007c0b */ /* 0x000fe2000bf5c000 */
[----:B------:R-:W-:-:S03]  /*1f30*/  FMUL.FTZ R16, R16, UR16 ;  /* 0x0000001010107c20 */ /* 0x000fc60008410000 */
[----:B------:R-:W-:Y:S02]  /*1f40*/  SEL R15, RZ, 0x1, P2 ;  /* 0x00000001ff0f7807 */ /* 0x000fe40001000000 */
[----:B------:R-:W-:-:S05]  /*1f50*/  FSEL R16, R16, RZ, !P2 ;  /* 0x000000ff10107208 */ /* 0x000fca0005000000 */
[----:B------:R-:W-:-:S07]  /*1f60*/  FADD.FTZ R16, R109, R16 ;  /* 0x000000106d107221 */ /* 0x000fce0000010000 */
.L_x_936:
[----:B------:R-:W-:Y:S01]  /*1f70*/  F2FP.BF16.F32.PACK_AB R143, RZ, R16 ;  /* 0x00000010ff8f723e */ /* 0x000fe200000010ff */
[----:B------:R-:W-:Y:S01]  /*1f80*/  @!P1 IMAD.MOV.U32 R120, RZ, RZ, R119 ;  /* 0x000000ffff789224 */ /* 0x000fe200078e0077 */
[----:B------:R-:W-:Y:S01]  /*1f90*/  @!P1 SHF.L.U32 R109, R77, 0x10, RZ ;  /* 0x000000104d6d9819 */ /* 0x000fe200000006ff */
[----:B------:R-:W-:Y:S01]  /*1fa0*/  @!P1 IMAD.MOV.U32 R76, RZ, RZ, R101 ;  /* 0x000000ffff4c9224 */ /* 0x000fe200078e0065 */
[----:B------:R-:W-:Y:S06]  /*1fb0*/  @!P1 BRA `(.L_x_942) ;  /* 0x00000004008c9947 */ /* 0x000fec0003800000 */
[----:B------:R-:W-:Y:S01]  /*1fc0*/  ISETP.NE.AND P2, PT, R119, 0x1, PT ;  /* 0x000000017700780c */ /* 0x000fe20003f45270 */
[----:B------:R-:W-:Y:S01]  /*1fd0*/  BSSY.RECONVERGENT B1, `(.L_x_943) ;  /* 0x0000056000017945 */ /* 0x000fe20003800200 */
[----:B------:R-:W-:Y:S01]  /*1fe0*/  MOV R120, 0x2 ;  /* 0x0000000200787802 */ /* 0x000fe20000000f00 */
[----:B------:R-:W-:Y:S02]  /*1ff0*/  IMAD.MOV.U32 R14, RZ, RZ, R20 ;  /* 0x000000ffff0e7224 */ /* 0x000fe400078e0014 */
[----:B------:R-:W-:-:S08]  /*2000*/  IMAD.MOV.U32 R76, RZ, RZ, R101 ;  /* 0x000000ffff4c7224 */ /* 0x000fd000078e0065 */
        /* <DEDUP_REMOVED lines=11> */
.L_x_945:
        /* <DEDUP_REMOVED lines=13> */
.L_x_947:
[----:B------:R-:W-:Y:S05]  /*2190*/  BSYNC.RECONVERGENT B2 ;  /* 0x0000000000027941 */ /* 0x000fea0003800200 */
.L_x_946:
[----:B------:R-:W-:Y:S01]  /*21a0*/  IMAD.WIDE.U32 R102, R108, -0x326172a9, RZ ;  /* 0xcd9e8d576c667825 */ /* 0x000fe200078e00ff */
[----:B------:R-:W-:Y:S01]  /*21b0*/  LOP3.LUT R144, R19, UR15, R147, 0x96, !PT ;  /* 0x0000000f13907c12 */ /* 0x000fe2000f8e9693 */
[----:B------:R-:W-:Y:S01]  /*21c0*/  UIADD3 UR5, UPT, UPT, UR14, -0x61c88647, URZ ;  /* 0x9e3779b90e057890 */ /* 0x000fe2000fffe0ff */
[----:B------:R-:W-:Y:S01]  /*21d0*/  MOV R14, R101 ;  /* 0x00000065000e7202 */ /* 0x000fe20000000f00 */
[----:B------:R-:W-:Y:S01]  /*21e0*/  UIADD3 UR6, UPT, UPT, UR15, -0x4498517b, URZ ;  /* 0xbb67ae850f067890 */ /* 0x000fe2000fffe0ff */
[----:B------:R-:W-:Y:S01]  /*21f0*/  LOP3.LUT R148, R105, UR14, R103, 0x96, !PT ;  /* 0x0000000e69947c12 */ /* 0x000fe2000f8e9667 */
[----:B------:R-:W-:-:S04]  /*2200*/  IMAD.WIDE.U32 R144, R144, -0x326172a9, RZ ;  /* 0xcd9e8d5790907825 */ /* 0x000fc800078e00ff */
[----:B------:R-:W-:Y:S01]  /*2210*/  IMAD.WIDE.U32 R148, R148, -0x2daee0ad, RZ ;  /* 0xd2511f5394947825 */ /* 0x000fe200078e00ff */
[----:B------:R-:W-:Y:S01]  /*2220*/  LOP3.LUT R147, R102, UR5, R145, 0x96, !PT ;  /* 0x0000000566937c12 */ /* 0x000fe2000f8e9691 */
[----:B------:R-:W-:Y:S02]  /*2230*/  UIADD3 UR5, UPT, UPT, UR14, 0x3c6ef372, URZ ;  /* 0x3c6ef3720e057890 */ /* 0x000fe4000fffe0ff */
[----:B------:R-:W-:Y:S01]  /*2240*/  IMAD.MOV.U32 R120, RZ, RZ, RZ ;  /* 0x000000ffff787224 */ /* 0x000fe200078e00ff */
        /* <DEDUP_REMOVED lines=44> */
[----:B------:R-:W-:Y:S01]  /*2510*/  LOP3.LUT R103, R146, UR6, R145, 0x96, !PT ;  /* 0x0000000692677c12 */ /* 0x000fe2000f8e9691 */
[----:B------:R-:W-:-:S07]  /*2520*/  IMAD.MOV.U32 R76, RZ, RZ, R144 ;  /* 0x000000ffff4c7224 */ /* 0x000fce00078e0090 */
.L_x_944:
[----:B------:R-:W-:Y:S05]  /*2530*/  BSYNC.RECONVERGENT B1 ;  /* 0x0000000000017941 */ /* 0x000fea0003800200 */
.L_x_943:
[----:B------:R-:W-:Y:S01]  /*2540*/  I2FP.F32.U32 R14, R14 ;  /* 0x0000000e000e7245 */ /* 0x000fe20000201000 */
[----:B------:R-:W-:Y:S01]  /*2550*/  IMAD.MOV.U32 R109, RZ, RZ, 0x2f800000 ;  /* 0x2f800000ff6d7424 */ /* 0x000fe200078e00ff */
[----:B-----5:R-:W-:Y:S01]  /*2560*/  SHF.L.U32 R101, R33, 0x10, RZ ;  /* 0x0000001021657819 */ /* 0x020fe200000006ff */
[----:B------:R-:W-:Y:S02]  /*2570*/  IMAD.U32 R110, R77, 0x10000, RZ ;  /* 0x000100004d6e7824 */ /* 0x000fe400078e00ff */
[----:B------:R-:W-:Y:S02]  /*2580*/  FFMA.FTZ R14, R14, R109, 1.1641532182693481445e-10 ;  /* 0x2f0000000e0e7423 */ /* 0x000fe4000001006d */
[----:B------:R-:W-:-:S03]  /*2590*/  FMUL.FTZ R101, R101, UR17 ;  /* 0x0000001165657c20 */ /* 0x000fc60008410000 */
[----:B------:R-:W-:Y:S01]  /*25a0*/  FSETP.GTU.FTZ.AND P2, PT, R14, UR27, PT ;  /* 0x0000001b0e007c0b */ /* 0x000fe2000bf5c000 */
[----:B------:R-:W-:-:S03]  /*25b0*/  FMUL.FTZ R101, R101, UR16 ;  /* 0x0000001065657c20 */ /* 0x000fc60008410000 */
[----:B------:R-:W-:Y:S02]  /*25c0*/  SEL R14, RZ, 0x1, P2 ;  /* 0x00000001ff0e7807 */ /* 0x000fe40001000000 */
[----:B------:R-:W-:-:S05]  /*25d0*/  FSEL R101, R101, RZ, !P2 ;  /* 0x000000ff65657208 */ /* 0x000fca0005000000 */
[----:B------:R-:W-:-:S07]  /*25e0*/  FADD.FTZ R109, R110, R101 ;  /* 0x000000656e6d7221 */ /* 0x000fce0000010000 */
.L_x_942:
[----:B------:R-:W-:Y:S01]  /*25f0*/  @!P1 PRMT R110, R77, 0x7632, R110 ;  /* 0x000076324d6e9816 */ /* 0x000fe2000000006e */
[----:B------:R-:W-:Y:S01]  /*2600*/  @!P1 IMAD.MOV.U32 R130, RZ, RZ, R120 ;  /* 0x000000ffff829224 */ /* 0x000fe200078e0078 */
[----:B------:R-:W-:Y:S02]  /*2610*/  F2FP.BF16.F32.PACK_AB R148, RZ, R109 ;  /* 0x0000006dff94723e */ /* 0x000fe400000010ff */
[----:B------:R-:W-:Y:S01]  /*2620*/  @!P1 MOV R101, R76 ;  /* 0x0000004c00659202 */ /* 0x000fe20000000f00 */
[----:B------:R-:W-:Y:S01]  /*2630*/  @!P1 IMAD.U32 R110, R110, 0x10000, RZ ;  /* 0x000100006e6e9824 */ /* 0x000fe200078e00ff */
        /* <DEDUP_REMOVED lines=17> */
.L_x_951:
        /* <DEDUP_REMOVED lines=13> */
.L_x_953:
[----:B------:R-:W-:Y:S05]  /*2820*/  BSYNC.RECONVERGENT B2 ;  /* 0x0000000000027941 */ /* 0x000fea0003800200 */
.L_x_952:
        /* <DEDUP_REMOVED lines=56> */
[----:B------:R-:W-:-:S07]  /*2bb0*/  LOP3.LUT R103, R146, UR6, R145, 0x96, !PT ;  /* 0x0000000692677c12 */ /* 0x000fce000f8e9691 */
.L_x_950:
[----:B------:R-:W-:Y:S05]  /*2bc0*/  BSYNC.RECONVERGENT B1 ;  /* 0x0000000000017941 */ /* 0x000fea0003800200 */
.L_x_949:
[----:B-----5:R-:W-:Y:S01]  /*2bd0*/  PRMT R76, R33, 0x7632, R76 ;  /* 0x00007632214c7816 */ /* 0x020fe2000000004c */
[----:B------:R-:W-:Y:S01]  /*2be0*/  IMAD.MOV.U32 R110, RZ, RZ, 0x2f800000 ;  /* 0x2f800000ff6e7424 */ /* 0x000fe200078e00ff */
[----:B------:R-:W-:Y:S02]  /*2bf0*/  I2FP.F32.U32 R13, R13 ;  /* 0x0000000d000d7245 */ /* 0x000fe40000201000 */
[----:B------:R-:W-:Y:S01]  /*2c00*/  PRMT R77, R77, 0x7632, R77 ;  /* 0x000076324d4d7816 */ /* 0x000fe2000000004d */
[----:B------:R-:W-:Y:S02]  /*2c10*/  IMAD.U32 R76, R76, 0x10000, RZ ;  /* 0x000100004c4c7824 */ /* 0x000fe400078e00ff */
[----:B------:R-:W-:Y:S01]  /*2c20*/  FFMA.FTZ R13, R13, R110, 1.1641532182693481445e-10 ;  /* 0x2f0000000d0d7423 */ /* 0x000fe2000001006e */
[----:B------:R-:W-:Y:S01]  /*2c30*/  SHF.L.U32 R77, R77, 0x10, RZ ;  /* 0x000000104d4d7819 */ /* 0x000fe200000006ff */
[----:B------:R-:W-:-:S03]  /*2c40*/  FMUL.FTZ R76, R76, UR17 ;  /* 0x000000114c4c7c20 */ /* 0x000fc60008410000 */
[----:B------:R-:W-:Y:S01]  /*2c50*/  FSETP.GTU.FTZ.AND P2, PT, R13, UR27, PT ;  /* 0x0000001b0d007c0b */ /* 0x000fe2000bf5c000 */
[----:B------:R-:W-:-:S03]  /*2c60*/  FMUL.FTZ R76, R76, UR16 ;  /* 0x000000104c4c7c20 */ /* 0x000fc60008410000 */
[----:B------:R-:W-:Y:S02]  /*2c70*/  SEL R13, RZ, 0x1, P2 ;  /* 0x00000001ff0d7807 */ /* 0x000fe40001000000 */
[----:B------:R-:W-:-:S05]  /*2c80*/  FSEL R76, R76, RZ, !P2 ;  /* 0x000000ff4c4c7208 */ /* 0x000fca0005000000 */
[----:B------:R-:W-:-:S07]  /*2c90*/  FADD.FTZ R110, R77, R76 ;  /* 0x0000004c4d6e7221 */ /* 0x000fce0000010000 */
.L_x_948:
[----:B------:R-:W-:Y:S01]  /*2ca0*/  F2FP.BF16.F32.PACK_AB R150, RZ, R110 ;  /* 0x0000006eff96723e */ /* 0x000fe200000010ff */
[----:B------:R-:W-:Y:S01]  /*2cb0*/  @!P1 IMAD.U32 R119, R78, 0x10000, RZ ;  /* 0x000100004e779824 */ /* 0x000fe200078e00ff */
[----:B------:R-:W-:Y:S01]  /*2cc0*/  @!P1 MOV R129, R101 ;  /* 0x0000006500819202 */ /* 0x000fe20000000f00 */
[----:B------:R-:W-:Y:S01]  /*2cd0*/  @!P1 IMAD.MOV.U32 R76, RZ, RZ, R130 ;  /* 0x000000ffff4c9224 */ /* 0x000fe200078e0082 */
        /* <DEDUP_REMOVED lines=17> */
.L_x_957:
        /* <DEDUP_REMOVED lines=13> */
.L_x_959:
[----:B------:R-:W-:Y:S05]  /*2ec0*/  BSYNC.RECONVERGENT B2 ;  /* 0x0000000000027941 */ /* 0x000fea0003800200 */
.L_x_958:
        /* <DEDUP_REMOVED lines=54> */
[----:B------:R-:W-:Y:S01]  /*3230*/  MOV R129, R76 ;  /* 0x0000004c00817202 */ /* 0x000fe20000000f00 */
[----:B------:R-:W-:Y:S01]  /*3240*/  IMAD.MOV.U32 R76, RZ, RZ, RZ ;  /* 0x000000ffff4c7224 */ /* 0x000fe200078e00ff */
[----:B------:R-:W-:-:S07]  /*3250*/  LOP3.LUT R103, R144, UR6, R77, 0x96, !PT ;  /* 0x0000000690677c12 */ /* 0x000fce000f8e964d */
.L_x_956:
[----:B------:R-:W-:Y:S05]  /*3260*/  BSYNC.RECONVERGENT B1 ;  /* 0x0000000000017941 */ /* 0x000fea0003800200 */
.L_x_955:
[----:B------:R-:W-:Y:S01]  /*3270*/  I2FP.F32.U32 R12, R12 ;  /* 0x0000000c000c7245 */ /* 0x000fe20000201000 */
[----:B------:R-:W-:Y:S02]  /*3280*/  HFMA2 R101, -RZ, RZ, 0.1171875, 0 ;  /* 0x2f800000ff657431 */ /* 0x000fe400000001ff */
[----:B-----5:R-:W-:Y:S02]  /*3290*/  IMAD.U32 R77, R34, 0x10000, RZ ;  /* 0x00010000224d7824 */ /* 0x020fe400078e00ff */
[----:B------:R-:W-:Y:S02]  /*32a0*/  IMAD.U32 R120, R78, 0x10000, RZ ;  /* 0x000100004e787824 */ /* 0x000fe400078e00ff */
[----:B------:R-:W-:Y:S01]  /*32b0*/  FFMA.FTZ R12, R12, R101, 1.1641532182693481445e-10 ;  /* 0x2f0000000c0c7423 */ /* 0x000fe20000010065 */
[----:B------:R-:W-:-:S04]  /*32c0*/  FMUL.FTZ R77, R77, UR17 ;  /* 0x000000114d4d7c20 */ /* 0x000fc80008410000 */
[----:B------:R-:W-:Y:S01]  /*32d0*/  FMUL.FTZ R77, R77, UR16 ;  /* 0x000000104d4d7c20 */ /* 0x000fe20008410000 */
[----:B------:R-:W-:-:S04]  /*32e0*/  FSETP.GTU.FTZ.AND P2, PT, R12, UR27, PT ;  /* 0x0000001b0c007c0b */ /* 0x000fc8000bf5c000 */
[----:B------:R-:W-:Y:S02]  /*32f0*/  FSEL R77, R77, RZ, !P2 ;  /* 0x000000ff4d4d7208 */ /* 0x000fe40005000000 */
[----:B------:R-:W-:-:S03]  /*3300*/  SEL R12, RZ, 0x1, P2 ;  /* 0x00000001ff0c7807 */ /* 0x000fc60001000000 */
[----:B------:R-:W-:-:S07]  /*3310*/  FADD.FTZ R119, R120, R77 ;  /* 0x0000004d78777221 */ /* 0x000fce0000010000 */
.L_x_954:
        /* <DEDUP_REMOVED lines=22> */
.L_x_963:
        /* <DEDUP_REMOVED lines=13> */
.L_x_965:
[----:B------:R-:W-:Y:S05]  /*3550*/  BSYNC.RECONVERGENT B2 ;  /* 0x0000000000027941 */ /* 0x000fea0003800200 */
.L_x_964:
        /* <DEDUP_REMOVED lines=57> */
.L_x_962:
[----:B------:R-:W-:Y:S05]  /*38f0*/  BSYNC.RECONVERGENT B1 ;  /* 0x0000000000017941 */ /* 0x000fea0003800200 */
.L_x_961:
[----:B-----5:R-:W-:Y:S01]  /*3900*/  PRMT R76, R34, 0x7632, R76 ;  /* 0x00007632224c7816 */ /* 0x020fe2000000004c */
[----:B------:R-:W-:Y:S01]  /*3910*/  IMAD.MOV.U32 R120, RZ, RZ, 0x2f800000 ;  /* 0x2f800000ff787424 */ /* 0x000fe200078e00ff */
[----:B------:R-:W-:Y:S02]  /*3920*/  I2FP.F32.U32 R11, R11 ;  /* 0x0000000b000b7245 */ /* 0x000fe40000201000 */
[----:B------:R-:W-:Y:S02]  /*3930*/  SHF.L.U32 R76, R76, 0x10, RZ ;  /* 0x000000104c4c7819 */ /* 0x000fe400000006ff */
[----:B------:R-:W-:Y:S01]  /*3940*/  PRMT R78, R78, 0x7632, R78 ;  /* 0x000076324e4e7816 */ /* 0x000fe2000000004e */
[----:B------:R-:W-:Y:S02]  /*3950*/  FFMA.FTZ R11, R11, R120, 1.1641532182693481445e-10 ;  /* 0x2f0000000b0b7423 */ /* 0x000fe40000010078 */
[----:B------:R-:W-:Y:S02]  /*3960*/  FMUL.FTZ R76, R76, UR17 ;  /* 0x000000114c4c7c20 */ /* 0x000fe40008410000 */
[----:B------:R-:W-:Y:S01]  /*3970*/  IMAD.U32 R129, R78, 0x10000, RZ ;  /* 0x000100004e817824 */ /* 0x000fe200078e00ff */
[----:B------:R-:W-:Y:S01]  /*3980*/  FSETP.GTU.FTZ.AND P2, PT, R11, UR27, PT ;  /* 0x0000001b0b007c0b */ /* 0x000fe2000bf5c000 */
[----:B------:R-:W-:-:S03]  /*3990*/  FMUL.FTZ R76, R76, UR16 ;  /* 0x000000104c4c7c20 */ /* 0x000fc60008410000 */
[----:B------:R-:W-:Y:S02]  /*39a0*/  SEL R11, RZ, 0x1, P2 ;  /* 0x00000001ff0b7807 */ /* 0x000fe40001000000 */
[----:B------:R-:W-:-:S05]  /*39b0*/  FSEL R76, R76, RZ, !P2 ;  /* 0x000000ff4c4c7208 */ /* 0x000fca0005000000 */
[----:B------:R-:W-:-:S07]  /*39c0*/  FADD.FTZ R120, R129, R76 ;  /* 0x0000004c81787221 */ /* 0x000fce0000010000 */
.L_x_960:
        /* <DEDUP_REMOVED lines=21> */
.L_x_969:
        /* <DEDUP_REMOVED lines=13> */
.L_x_971:
[----:B------:R-:W-:Y:S05]  /*3bf0*/  BSYNC.RECONVERGENT B2 ;  /* 0x0000000000027941 */ /* 0x000fea0003800200 */
.L_x_970:
        /* <DEDUP_REMOVED lines=53> */
[----:B------:R-:W-:Y:S02]  /*3f50*/  MOV R20, R144 ;  /* 0x0000009000147202 */ /* 0x000fe40000000f00 */
[----:B------:R-:W-:Y:S01]  /*3f60*/  LOP3.LUT R103, R76, UR6, R153, 0x96, !PT ;  /* 0x000000064c677c12 */ /* 0x000fe2000f8e9699 */
[----:B------:R-:W-:-:S07]  /*3f70*/  IMAD.MOV.U32 R76, RZ, RZ, RZ ;  /* 0x000000ffff4c7224 */ /* 0x000fce00078e00ff */
.L_x_968:
[----:B------:R-:W-:Y:S05]  /*3f80*/  BSYNC.RECONVERGENT B1 ;  /* 0x0000000000017941 */ /* 0x000fea0003800200 */
.L_x_967:
        /* <DEDUP_REMOVED lines=11> */
.L_x_966:
        /* <DEDUP_REMOVED lines=16> */
[--C-:B------:R-:W-:Y:S01]  /*4140*/  @!P1 IMAD.MOV.U32 R146, RZ, RZ, R152.reuse ;  /* 0x000000ffff929224 */ /* 0x100fe200078e0098 */
[----:B------:R-:W-:Y:S01]  /*4150*/  @P1 IADD3 R101, PT, PT, R76, 0x1, RZ ;  /* 0x000000014c651810 */ /* 0x000fe20007ffe0ff */
[----:B------:R-:W-:Y:S02]  /*4160*/  @!P1 IMAD.MOV.U32 R9, RZ, RZ, R103 ;  /* 0x000000ffff099224 */ /* 0x000fe400078e0067 */
[----:B------:R-:W-:Y:S02]  /*4170*/  @P1 IMAD.MOV.U32 R146, RZ, RZ, R152 ;  /* 0x000000ffff921224 */ /* 0x000fe400078e0098 */
[----:B------:R-:W-:Y:S01]  /*4180*/  @P1 IMAD.MOV.U32 R9, RZ, RZ, R102 ;  /* 0x000000ffff091224 */ /* 0x000fe200078e0066 */
[----:B------:R-:W-:Y:S06]  /*4190*/  BRA `(.L_x_974) ;  /* 0x00000004001c7947 */ /* 0x000fec0003800000 */
.L_x_975:
        /* <DEDUP_REMOVED lines=13> */
.L_x_977:
[----:B------:R-:W-:Y:S05]  /*4270*/  BSYNC.RECONVERGENT B2 ;  /* 0x0000000000027941 */ /* 0x000fea0003800200 */
.L_x_976:
        /* <DEDUP_REMOVED lines=57> */
.L_x_974:
[----:B------:R-:W-:Y:S05]  /*4610*/  BSYNC.RECONVERGENT B1 ;  /* 0x0000000000017941 */ /* 0x000fea0003800200 */
.L_x_973:
        /* <DEDUP_REMOVED lines=13> */
.L_x_972:
[----:B------:R-:W-:Y:S02]  /*46f0*/  F2FP.BF16.F32.PACK_AB R79, RZ, R130 ;  /* 0x00000082ff4f723e */ /* 0x000fe400000010ff */
[----:B------:R-:W-:Y:S02]  /*4700*/  PRMT R78, R151, 0x5410, R78 ;  /* 0x00005410974e7816 */ /* 0x000fe4000000004e */
[----:B------:R-:W-:Y:S02]  /*4710*/  PRMT R77, R148, 0x5410, R150 ;  /* 0x00005410944d7816 */ /* 0x000fe40000000096 */
[----:B------:R-:W-:Y:S02]  /*4720*/  PRMT R76, R139, 0x5410, R143 ;  /* 0x000054108b4c7816 */ /* 0x000fe4000000008f */
[----:B------:R-:W-:Y:S01]  /*4730*/  PRMT R79, R149, 0x5410, R79 ;  /* 0x00005410954f7816 */ /* 0x000fe2000000004f */
[----:B------:R-:W-:Y:S06]  /*4740*/  BRA `(.L_x_978) ;  /* 0x00000030006c7947 */ /* 0x000fec0003800000 */
.L_x_929:
[----:B------:R-:W-:Y:S01]  /*4750*/  IMAD.MOV.U32 R18, RZ, RZ, RZ ;  /* 0x000000ffff127224 */ /* 0x000fe200078e00ff */
[----:B------:R-:W-:Y:S01]  /*4760*/  MOV R76, R101 ;  /* 0x00000065004c7202 */ /* 0x000fe20000000f00 */
[----:B------:R-:W-:Y:S01]  /*4770*/  IMAD.MOV.U32 R146, RZ, RZ, R139 ;  /* 0x000000ffff927224 */ /* 0x000fe200078e008b */
[----:B------:R-:W-:Y:S06]  /*4780*/  BRA.U !UP2, `(.L_x_979) ;  /* 0x000000050a807547 */ /* 0x000fec000b800000 */
        /* <DEDUP_REMOVED lines=16> */
.L_x_982:
        /* <DEDUP_REMOVED lines=13> */
.L_x_984:
[----:B------:R-:W-:Y:S05]  /*4960*/  BSYNC.RECONVERGENT B2 ;  /* 0x0000000000027941 */ /* 0x000fea0003800200 */
.L_x_983:
        /* <DEDUP_REMOVED lines=56> */
.L_x_981:
[----:B------:R-:W-:Y:S05]  /*4cf0*/  BSYNC.RECONVERGENT B1 ;  /* 0x0000000000017941 */ /* 0x000fea0003800200 */
.L_x_980:
[----:B------:R-:W-:Y:S01]  /*4d00*/  I2FP.F32.U32 R16, R16 ;  /* 0x0000001000107245 */ /* 0x000fe20000201000 */
[----:B------:R-:W-:Y:S02]  /*4d10*/  HFMA2 R17, -RZ, RZ, 0.1171875, 0 ;  /* 0x2f800000ff117431 */ /* 0x000fe400000001ff */
[----:B-----5:R-:W-:-:S03]  /*4d20*/  IMAD.U32 R18, R32, 0x10000, RZ ;  /* 0x0001000020127824 */ /* 0x020fc600078e00ff */
[----:B------:R-:W-:Y:S01]  /*4d30*/  FFMA.FTZ R16, R16, R17, 1.1641532182693481445e-10 ;  /* 0x2f00000010107423 */ /* 0x000fe20000010011 */
[----:B------:R-:W-:-:S04]  /*4d40*/  FMUL.FTZ R18, R18, UR17 ;  /* 0x0000001112127c20 */ /* 0x000fc80008410000 */
[----:B------:R-:W-:Y:S01]  /*4d50*/  FMUL.FTZ R18, R18, UR16 ;  /* 0x0000001012127c20 */ /* 0x000fe20008410000 */
[----:B------:R-:W-:-:S04]  /*4d60*/  FSETP.GTU.FTZ.AND P1, PT, R16, UR27, PT ;  /* 0x0000001b10007c0b */ /* 0x000fc8000bf3c000 */
[----:B------:R-:W-:Y:S02]  /*4d70*/  SEL R17, RZ, 0x1, P1 ;  /* 0x00000001ff117807 */ /* 0x000fe40000800000 */
[----:B------:R-:W-:-:S07]  /*4d80*/  FSEL R18, R18, RZ, !P1 ;  /* 0x000000ff12127208 */ /* 0x000fce0004800000 */
.L_x_979:
[----:B------:R-:W-:Y:S01]  /*4d90*/  F2FP.BF16.F32.PACK_AB R147, RZ, R18 ;  /* 0x00000012ff93723e */ /* 0x000fe200000010ff */
[----:B------:R-:W-:Y:S01]  /*4da0*/  IMAD.MOV.U32 R16, RZ, RZ, RZ ;  /* 0x000000ffff107224 */ /* 0x000fe200078e00ff */
[----:B------:R-:W-:Y:S01]  /*4db0*/  MOV R77, R76 ;  /* 0x0000004c004d7202 */ /* 0x000fe20000000f00 */
[----:B------:R-:W-:Y:S06]  /*4dc0*/  BRA.U !UP2, `(.L_x_985) ;  /* 0x000000050a7c7547 */ /* 0x000fec000b800000 */
[----:B------:R-:W-:Y:S01]  /*4dd0*/  ISETP.NE.AND P1, PT, R76, 0x1, PT ;  /* 0x000000014c00780c */ /* 0x000fe20003f25270 */
[----:B------:R-:W-:Y:S01]  /*4de0*/  BSSY.RECONVERGENT B1, `(.L_x_986) ;  /* 0x0000053000017945 */ /* 0x000fe20003800200 */
[----:B------:R-:W-:Y:S02]  /*4df0*/  IMAD.MOV.U32 R77, RZ, RZ, 0x2 ;  /* 0x00000002ff4d7424 */ /* 0x000fe400078e00ff */
[----:B------:R-:W-:-:S09]  /*4e00*/  IMAD.MOV.U32 R15, RZ, RZ, R20 ;  /* 0x000000ffff0f7224 */ /* 0x000fd200078e0014 */
        /* <DEDUP_REMOVED lines=9> */
.L_x_988:
        /* <DEDUP_REMOVED lines=13> */
.L_x_990:
[----:B------:R-:W-:Y:S05]  /*4f70*/  BSYNC.RECONVERGENT B2 ;  /* 0x0000000000027941 */ /* 0x000fea0003800200 */
.L_x_989:
        /* <DEDUP_REMOVED lines=57> */
.L_x_987:
[----:B------:R-:W-:Y:S05]  /*5310*/  BSYNC.RECONVERGENT B1 ;  /* 0x0000000000017941 */ /* 0x000fea0003800200 */
.L_x_986:
[----:B-----5:R-:W-:Y:S01]  /*5320*/  PRMT R16, R32, 0x7632, R16 ;  /* 0x0000763220107816 */ /* 0x020fe20000000010 */
[----:B------:R-:W-:Y:S01]  /*5330*/  HFMA2 R76, -RZ, RZ, 0.1171875, 0 ;  /* 0x2f800000ff4c7431 */ /* 0x000fe200000001ff */
[----:B------:R-:W-:-:S03]  /*5340*/  I2FP.F32.U32 R15, R15 ;  /* 0x0000000f000f7245 */ /* 0x000fc60000201000 */
[----:B------:R-:W-:Y:S02]  /*5350*/  IMAD.U32 R16, R16, 0x10000, RZ ;  /* 0x0001000010107824 */ /* 0x000fe400078e00ff */
[----:B------:R-:W-:Y:S02]  /*5360*/  FFMA.FTZ R15, R15, R76, 1.1641532182693481445e-10 ;  /* 0x2f0000000f0f7423 */ /* 0x000fe4000001004c */
[----:B------:R-:W-:-:S03]  /*5370*/  FMUL.FTZ R16, R16, UR17 ;  /* 0x0000001110107c20 */ /* 0x000fc60008410000 */
[----:B------:R-:W-:Y:S01]  /*5380*/  FSETP.GTU.FTZ.AND P1, PT, R15, UR27, PT ;  /* 0x0000001b0f007c0b */ /* 0x000fe2000bf3c000 */
[----:B------:R-:W-:-:S03]  /*5390*/  FMUL.FTZ R16, R16, UR16 ;  /* 0x0000001010107c20 */ /* 0x000fc60008410000 */
[----:B------:R-:W-:Y:S02]  /*53a0*/  SEL R15, RZ, 0x1, P1 ;  /* 0x00000001ff0f7807 */ /* 0x000fe40000800000 */
[----:B------:R-:W-:-:S07]  /*53b0*/  FSEL R16, R16, RZ, !P1 ;  /* 0x000000ff10107208 */ /* 0x000fce0004800000 */
.L_x_985:
        /* <DEDUP_REMOVED lines=17> */
.L_x_994:
        /* <DEDUP_REMOVED lines=13> */
.L_x_996:
[----:B------:R-:W-:Y:S05]  /*55a0*/  BSYNC.RECONVERGENT B2 ;  /* 0x0000000000027941 */ /* 0x000fea0003800200 */
.L_x_995:
        /* <DEDUP_REMOVED lines=57> */
.L_x_993:
[----:B------:R-:W-:Y:S05]  /*5940*/  BSYNC.RECONVERGENT B1 ;  /* 0x0000000000017941 */ /* 0x000fea0003800200 */
.L_x_992:
        /* <DEDUP_REMOVED lines=9> */
.L_x_991:
        /* <DEDUP_REMOVED lines=17> */
.L_x_1000:
        /* <DEDUP_REMOVED lines=13> */
.L_x_1002:
[----:B------:R-:W-:Y:S05]  /*5bc0*/  BSYNC.RECONVERGENT B2 ;  /* 0x0000000000027941 */ /* 0x000fea0003800200 */
.L_x_1001:
        /* <DEDUP_REMOVED lines=57> */
.L_x_999:
[----:B------:R-:W-:Y:S05]  /*5f60*/  BSYNC.RECONVERGENT B1 ;  /* 0x0000000000017941 */ /* 0x000fea0003800200 */
.L_x_998:
        /* <DEDUP_REMOVED lines=10> */
.L_x_997:
        /* <DEDUP_REMOVED lines=17> */
.L_x_1006:
        /* <DEDUP_REMOVED lines=13> */
.L_x_1008:
[----:B------:R-:W-:Y:S05]  /*61f0*/  BSYNC.RECONVERGENT B2 ;  /* 0x0000000000027941 */ /* 0x000fea0003800200 */
.L_x_1007:
        /* <DEDUP_REMOVED lines=57> */
.L_x_1005:
[----:B------:R-:W-:Y:S05]  /*6590*/  BSYNC.RECONVERGENT B1 ;  /* 0x0000000000017941 */ /* 0x000fea0003800200 */
.L_x_1004:
        /* <DEDUP_REMOVED lines=9> */
.L_x_1003:
        /* <DEDUP_REMOVED lines=17> */
.L_x_1012:
        /* <DEDUP_REMOVED lines=13> */
.L_x_1014:
[----:B------:R-:W-:Y:S05]  /*6810*/  BSYNC.RECONVERGENT B2 ;  /* 0x0000000000027941 */ /* 0x000fea0003800200 */
.L_x_1013:
        /* <DEDUP_REMOVED lines=57> */
.L_x_1011:
[----:B------:R-:W-:Y:S05]  /*6bb0*/  BSYNC.RECONVERGENT B1 ;  /* 0x0000000000017941 */ /* 0x000fea0003800200 */
.L_x_1010:
        /* <DEDUP_REMOVED lines=10> */
.L_x_1009:
        /* <DEDUP_REMOVED lines=17> */
.L_x_1018:
        /* <DEDUP_REMOVED lines=13> */
.L_x_1020:
[----:B------:R-:W-:Y:S05]  /*6e40*/  BSYNC.RECONVERGENT B2 ;  /* 0x0000000000027941 */ /* 0x000fea0003800200 */
.L_x_1019:
        /* <DEDUP_REMOVED lines=57> */
.L_x_1017:
[----:B------:R-:W-:Y:S05]  /*71e0*/  BSYNC.RECONVERGENT B1 ;  /* 0x0000000000017941 */ /* 0x000fea0003800200 */
.L_x_1016:
        /* <DEDUP_REMOVED lines=9> */
.L_x_1015:
        /* <DEDUP_REMOVED lines=17> */
.L_x_1024:
        /* <DEDUP_REMOVED lines=13> */
.L_x_1026:
[----:B------:R-:W-:Y:S05]  /*7460*/  BSYNC.RECONVERGENT B2 ;  /* 0x0000000000027941 */ /* 0x000fea0003800200 */
.L_x_1025:
        /* <DEDUP_REMOVED lines=57> */
.L_x_1023:
[----:B------:R-:W-:Y:S05]  /*7800*/  BSYNC.RECONVERGENT B1 ;  /* 0x0000000000017941 */ /* 0x000fea0003800200 */
.L_x_1022:
        /* <DEDUP_REMOVED lines=10> */
.L_x_1021:
[----:B------:R-:W-:Y:S02]  /*78b0*/  F2FP.BF16.F32.PACK_AB R79, RZ, R130 ;  /* 0x00000082ff4f723e */ /* 0x000fe400000010ff */
[----:B------:R-:W-:Y:S02]  /*78c0*/  PRMT R78, R150, 0x5410, R151 ;  /* 0x00005410964e7816 */ /* 0x000fe40000000097 */
[----:B------:R-:W-:Y:S02]  /*78d0*/  PRMT R77, R149, 0x5410, R148 ;  /* 0x00005410954d7816 */ /* 0x000fe40000000094 */
[----:B------:R-:W-:Y:S02]  /*78e0*/  PRMT R76, R147, 0x5410, R143 ;  /* 0x00005410934c7816 */ /* 0x000fe4000000008f */
[----:B------:R-:W-:-:S07]  /*78f0*/  PRMT R79, R139, 0x5410, R79 ;  /* 0x000054108b4f7816 */ /* 0x000fce000000004f */
.L_x_978:
[----:B------:R-:W0:Y:S01]  /*7900*/  LDC.64 R144, c[0x0][0x3a8] ;  /* 0x0000ea00ff907b82 */ /* 0x000e220000000a00 */
[----:B------:R-:W-:Y:S02]  /*7910*/  IMAD.MOV.U32 R139, RZ, RZ, R146 ;  /* 0x000000ffff8b7224 */ /* 0x000fe400078e0092 */
[----:B0-----:R-:W-:-:S05]  /*7920*/  IMAD.WIDE.U32 R144, R142, 0x10, R144 ;  /* 0x000000108e907825 */ /* 0x001fca00078e0090 */
[----:B------:R0:W-:Y:S01]  /*7930*/  STG.E.128 desc[UR12][R144.64], R76 ;  /* 0x0000004c90007986 */ /* 0x0001e2000c101d0c */
[----:B------:R-:W-:Y:S05]  /*7940*/  BRA.U !UP2, `(.L_x_1027) ;  /* 0x000000010a507547 */ /* 0x000fea000b800000 */
[----:B0-----:R-:W-:Y:S01]  /*7950*/  SHF.L.U32 R79, R10, 0x10, RZ ;  /* 0x000000100a4f7819 */ /* 0x001fe200000006ff */
[----:B------:R-:W0:Y:S01]  /*7960*/  LDC.64 R76, c[0x0][0x3b0] ;  /* 0x0000ec00ff4c7b82 */ /* 0x000e220000000a00 */
[----:B------:R-:W-:Y:S02]  /*7970*/  LOP3.LUT R78, R9, 0xffff, RZ, 0xc0, !PT ;  /* 0x0000ffff094e7812 */ /* 0x000fe400078ec0ff */
[----:B------:R-:W-:Y:S02]  /*7980*/  LOP3.LUT R143, R79, 0xff0000, RZ, 0xc0, !PT ;  /* 0x00ff00004f8f7812 */ /* 0x000fe400078ec0ff */
[----:B------:R-:W-:Y:S02]  /*7990*/  PRMT R79, R11, 0x7104, RZ ;  /* 0x000071040b4f7816 */ /* 0x000fe400000000ff */
[----:B------:R-:W-:Y:S02]  /*79a0*/  PRMT R148, R143, 0x4210, R78 ;  /* 0x000042108f947816 */ /* 0x000fe4000000004e */
[----:B------:R-:W-:-:S02]  /*79b0*/  LOP3.LUT R146, R13, 0xff, RZ, 0xc0, !PT ;  /* 0x000000ff0d927812 */ /* 0x000fc400078ec0ff */
[----:B------:R-:W-:Y:S02]  /*79c0*/  LOP3.LUT R144, R14, 0xff, RZ, 0xc0, !PT ;  /* 0x000000ff0e907812 */ /* 0x000fe400078ec0ff */
[----:B------:R-:W-:Y:S01]  /*79d0*/  LOP3.LUT R78, R15, 0xff, RZ, 0xc0, !PT ;  /* 0x000000ff0f4e7812 */ /* 0x000fe200078ec0ff */
[----:B------:R-:W-:Y:S01]  /*79e0*/  IMAD.WIDE.U32 R146, R146, 0x1000000, RZ ;  /* 0x0100000092927825 */ /* 0x000fe200078e00ff */
[----:B------:R-:W-:-:S03]  /*79f0*/  LOP3.LUT R143, R148, 0xff00, R79, 0xf8, !PT ;  /* 0x0000ff00948f7812 */ /* 0x000fc600078ef84f */
[----:B------:R-:W-:Y:S01]  /*7a00*/  IMAD.WIDE.U32 R144, R144, 0x10000, RZ ;  /* 0x0001000090907825 */ /* 0x000fe200078e00ff */
[----:B------:R-:W-:-:S03]  /*7a10*/  LOP3.LUT R143, R143, 0xff, R12, 0xf8, !PT ;  /* 0x000000ff8f8f7812 */ /* 0x000fc600078ef80c */
[----:B------:R-:W-:Y:S01]  /*7a20*/  IMAD.WIDE.U32 R78, R78, 0x100, RZ ;  /* 0x000001004e4e7825 */ /* 0x000fe200078e00ff */
[----:B------:R-:W-:-:S03]  /*7a30*/  LOP3.LUT R145, R145, R143, R147, 0xfe, !PT ;  /* 0x0000008f91917212 */ /* 0x000fc600078efe93 */
[----:B0-----:R-:W-:Y:S01]  /*7a40*/  IMAD.WIDE.U32 R76, R141, 0x8, R76 ;  /* 0x000000088d4c7825 */ /* 0x001fe200078e004c */
[----:B------:R-:W-:Y:S02]  /*7a50*/  LOP3.LUT R78, R78, R146, R144, 0xfe, !PT ;  /* 0x000000924e4e7212 */ /* 0x000fe400078efe90 */
[----:B------:R-:W-:Y:S02]  /*7a60*/  LOP3.LUT R79, R145, R79, RZ, 0xfc, !PT ;  /* 0x0000004f914f7212 */ /* 0x000fe400078efcff */
[----:B------:R-:W-:-:S05]  /*7a70*/  LOP3.LUT R78, R78, 0xff, R17, 0xf8, !PT ;  /* 0x000000ff4e4e7812 */ /* 0x000fca00078ef811 */
[----:B------:R1:W-:Y:S02]  /*7a80*/  STG.E.64 desc[UR12][R76.64], R78 ;  /* 0x0000004e4c007986 */ /* 0x0003e4000c101b0c */
.L_x_1027:
[----:B------:R-:W-:Y:S02]  /*7a90*/  VIADD R142, R142, 0x80 ;  /* 0x000000808e8e7836 */ /* 0x000fe40000000000 */
[----:B------:R-:W-:-:S07]  /*7aa0*/  VIADD R141, R141, 0x80 ;  /* 0x000000808d8d7836 */ /* 0x000fce0000000000 */
.L_x_927:
[----:B------:R-:W-:Y:S05]  /*7ab0*/  BSYNC.RECONVERGENT B0 ;  /* 0x0000000000007941 */ /* 0x000fea0003800200 */
.L_x_926:
[----:B------:R-:W-:Y:S01]  /*7ac0*/  ISETP.GE.U32.AND P1, PT, R107, 0x100, PT ;  /* 0x000001006b00780c */ /* 0x000fe20003f26070 */
[----:B------:R-:W-:Y:S03]  /*7ad0*/  BSSY.RECONVERGENT B0, `(.L_x_1028) ;  /* 0x0000695000007945 */ /* 0x000fe60003800200 */
[----:B------:R-:W-:-:S09]  /*7ae0*/  P2R R143, PR, RZ, 0x2 ;  /* 0x00000002ff8f7803 */ /* 0x000fd20000000000 */
[----:B------:R-:W-:Y:S05]  /*7af0*/  @!P1 BRA `(.L_x_1029) ;  /* 0x0000006800489947 */ /* 0x000fea0003800000 */
[----:B------:R-:W-:-:S04]  /*7b00*/  UISETP.NE.U32.AND UP0, UPT, UR18, URZ, UPT ;  /* 0x000000ff1200728c */ /* 0x000fc8000bf05070 */
[----:B------:R-:W-:Y:S01]  /*7b10*/  UISETP.NE.AND.EX UP0, UPT, UR19, URZ, UPT, UP0 ;  /* 0x000000ff1300728c */ /* 0x000fe2000bf05300 */
[----:B------:R-:W-:Y:S10]  /*7b20*/  BRA.U !UP2, `(.L_x_1030) ;  /* 0x000000010a0c7547 */ /* 0x000ff4000b800000 */
[----:B-----5:R-:W2:Y:S02]  /*7b30*/  LDC.64 R32, c[0x0][0x390] ;  /* 0x0000e400ff207b82 */ /* 0x020ea40000000a00 */
[----:B--2---:R-:W-:-:S06]  /*7b40*/  IMAD.WIDE.U32 R32, R141, 0x10, R32 ;  /* 0x000000108d207825 */ /* 0x004fcc00078e0020 */
[----:B------:R-:W5:Y:S02]  /*7b50*/  LDG.E.128 R32, desc[UR12][R32.64] ;  /* 0x0000000c20207981 */ /* 0x000f64000c1e1d00 */
.L_x_1030:
[----:B------:R-:W-:Y:S05]  /*7b60*/  BRA.U !UP0, `(.L_x_1031) ;  /* 0x0000003508547547 */ /* 0x000fea000b800000 */
[----:B01----:R-:W0:Y:S02]  /*7b70*/  LDC.64 R76, c[0x0][0x3a0] ;  /* 0x0000e800ff4c7b82 */ /* 0x003e240000000a00 */
[----:B0-----:R-:W-:-:S06]  /*7b80*/  IMAD.WIDE.U32 R76, R142, 0x10, R76 ;  /* 0x000000108e4c7825 */ /* 0x001fcc00078e004c */
[----:B------:R-:W2:Y:S01]  /*7b90*/  LDG.E.128 R76, desc[UR12][R76.64] ;  /* 0x0000000c4c4c7981 */ /* 0x000ea2000c1e1d00 */
[----:B------:R-:W-:-:S13]  /*7ba0*/  ISETP.LT.AND P1, PT, RZ, UR31, PT ;  /* 0x0000001fff007c0c */ /* 0x000fda000bf21270 */
[----:B------:R-:W-:Y:S01]  /*7bb0*/  @!P1 MOV R112, R101 ;  /* 0x0000006500709202 */ /* 0x000fe20000000f00 */
[----:B------:R-:W-:Y:S02]  /*7bc0*/  @!P1 IMAD.MOV.U32 R111, RZ, RZ, R139 ;  /* 0x000000ffff6f9224 */ /* 0x000fe400078e008b */
[----:B--2---:R-:W-:Y:S01]  /*7bd0*/  @!P1 IMAD.U32 R8, R76, 0x10000, RZ ;  /* 0x000100004c089824 */ /* 0x004fe200078e00ff */
[----:B------:R-:W-:Y:S06]  /*7be0*/  @!P1 BRA `(.L_x_1032) ;  /* 0x00000004008c9947 */ /* 0x000fec0003800000 */
[----:B------:R-:W-:Y:S01]  /*7bf0*/  ISETP.NE.AND P2, PT, R101, 0x1, PT ;  /* 0x000000016500780c */ /* 0x000fe20003f45270 */
[----:B------:R-:W-:Y:S01]  /*7c00*/  BSSY.RECONVERGENT B1, `(.L_x_1033) ;  /* 0x0000056000017945 */ /* 0x000fe20003800200 */
[----:B------:R-:W-:Y:S02]  /*7c10*/  HFMA2 R112, -RZ, RZ, 0, 1.1920928955078125e-07 ;  /* 0x00000002ff707431 */ /* 0x000fe400000001ff */
[----:B------:R-:W-:Y:S02]  /*7c20*/  IMAD.MOV.U32 R7, RZ, RZ, R20 ;  /* 0x000000ffff077224 */ /* 0x000fe400078e0014 */
[----:B------:R-:W-:-:S07]  /*7c30*/  IMAD.MOV.U32 R111, RZ, RZ, R139 ;  /* 0x000000ffff6f7224 */ /* 0x000fce00078e008b */
        /* <DEDUP_REMOVED lines=11> */
.L_x_1035:
        /* <DEDUP_REMOVED lines=13> */
.L_x_1037:
[----:B------:R-:W-:Y:S05]  /*7dc0*/  BSYNC.RECONVERGENT B2 ;  /* 0x0000000000027941 */ /* 0x000fea0003800200 */
.L_x_1036:
        /* <DEDUP_REMOVED lines=57> */
.L_x_1034:
[----:B------:R-:W-:Y:S05]  /*8160*/  BSYNC.RECONVERGENT B1 ;  /* 0x0000000000017941 */ /* 0x000fea0003800200 */
.L_x_1033:
[----:B------:R-:W-:Y:S01]  /*8170*/  I2FP.F32.U32 R7, R7 ;  /* 0x0000000700077245 */ /* 0x000fe20000201000 */
[----:B------:R-:W-:Y:S01]  /*8180*/  IMAD.MOV.U32 R8, RZ, RZ, 0x2f800000 ;  /* 0x2f800000ff087424 */ /* 0x000fe200078e00ff */
[----:B-----5:R-:W-:-:S03]  /*8190*/  SHF.L.U32 R17, R32, 0x10, RZ ;  /* 0x0000001020117819 */ /* 0x020fc600000006ff */
[----:B------:R-:W-:Y:S02]  /*81a0*/  FFMA.FTZ R7, R7, R8, 1.1641532182693481445e-10 ;  /* 0x2f00000007077423 */ /* 0x000fe40000010008 */
[----:B------:R-:W-:-:S03]  /*81b0*/  FMUL.FTZ R17, R17, UR17 ;  /* 0x0000001111117c20 */ /* 0x000fc60008410000 */
[----:B------:R-:W-:Y:S01]  /*81c0*/  FSETP.GTU.FTZ.AND P2, PT, R7, UR27, PT ;  /* 0x0000001b07007c0b */ /* 0x000fe2000bf5c000 */
[----:B------:R-:W-:Y:S01]  /*81d0*/  FMUL.FTZ R8, R17, UR16 ;  /* 0x0000001011087c20 */ /* 0x000fe20008410000 */
[----:B------:R-:W-:Y:S02]  /*81e0*/  IMAD.U32 R7, R76, 0x10000, RZ ;  /* 0x000100004c077824 */ /* 0x000fe400078e00ff */
[----:B------:R-:W-:Y:S02]  /*81f0*/  SEL R17, RZ, 0x1, P2 ;  /* 0x00000001ff117807 */ /* 0x000fe40001000000 */
[----:B------:R-:W-:-:S05]  /*8200*/  FSEL R8, R8, RZ, !P2 ;  /* 0x000000ff08087208 */ /* 0x000fca0005000000 */
[----:B------:R-:W-:-:S07]  /*8210*/  FADD.FTZ R8, R7, R8 ;  /* 0x0000000807087221 */ /* 0x000fce0000010000 */
.L_x_1032:
        /* <DEDUP_REMOVED lines=22> */
.L_x_1041:
        /* <DEDUP_REMOVED lines=13> */
.L_x_1043:
[----:B------:R-:W-:Y:S05]  /*8450*/  BSYNC.RECONVERGENT B2 ;  /* 0x0000000000027941 */ /* 0x000fea0003800200 */
.L_x_1042:
        /* <DEDUP_REMOVED lines=57> */
.L_x_1040:
[----:B------:R-:W-:Y:S05]  /*87f0*/  BSYNC.RECONVERGENT B1 ;  /* 0x0000000000017941 */ /* 0x000fea0003800200 */
.L_x_1039:
        /* <DEDUP_REMOVED lines=13> */
.L_x_1038:
        /* <DEDUP_REMOVED lines=21> */
.L_x_1047:
        /* <DEDUP_REMOVED lines=13> */
.L_x_1049:
[----:B------:R-:W-:Y:S05]  /*8af0*/  BSYNC.RECONVERGENT B2 ;  /* 0x0000000000027941 */ /* 0x000fea0003800200 */
.L_x_1048:
        /* <DEDUP_REMOVED lines=57> */
.L_x_1046:
[----:B------:R-:W-:Y:S05]  /*8e90*/  BSYNC.RECONVERGENT B1 ;  /* 0x0000000000017941 */ /* 0x000fea0003800200 */
.L_x_1045:
        /* <DEDUP_REMOVED lines=11> */
.L_x_1044:
        /* <DEDUP_REMOVED lines=22> */
.L_x_1053:
        /* <DEDUP_REMOVED lines=13> */
.L_x_1055:
[----:B------:R-:W-:Y:S05]  /*9180*/  BSYNC.RECONVERGENT B2 ;  /* 0x0000000000027941 */ /* 0x000fea0003800200 */
.L_x_1054:
        /* <DEDUP_REMOVED lines=57> */
.L_x_1052:
[----:B------:R-:W-:Y:S05]  /*9520*/  BSYNC.RECONVERGENT B1 ;  /* 0x0000000000017941 */ /* 0x000fea0003800200 */
.L_x_1051:
        /* <DEDUP_REMOVED lines=13> */
.L_x_1050:
        /* <DEDUP_REMOVED lines=21> */
.L_x_1059:
        /* <DEDUP_REMOVED lines=13> */
.L_x_1061:
[----:B------:R-:W-:Y:S05]  /*9820*/  BSYNC.RECONVERGENT B2 ;  /* 0x0000000000027941 */ /* 0x000fea0003800200 */
.L_x_1060:
        /* <DEDUP_REMOVED lines=57> */
.L_x_1058:
[----:B------:R-:W-:Y:S05]  /*9bc0*/  BSYNC.RECONVERGENT B1 ;  /* 0x0000000000017941 */ /* 0x000fea0003800200 */
.L_x_1057:
[----:B------:R-:W-:Y:S01]  /*9bd0*/  I2FP.F32.U32 R12, R12 ;  /* 0x0000000c000c7245 */ /* 0x000fe20000201000 */
[----:B------:R-:W-:Y:S01]  /*9be0*/  IMAD.MOV.U32 R77, RZ, RZ, 0x2f800000 ;  /* 0x2f800000ff4d7424 */ /* 0x000fe200078e00ff */
[----:B------:R-:W-:Y:S01]  /*9bf0*/  SHF.L.U32 R122, R78, 0x10, RZ ;  /* 0x000000104e7a7819 */ /* 0x000fe200000006ff */
[----:B-----5:R-:W-:Y:S02]  /*9c00*/  IMAD.U32 R101, R34, 0x10000, RZ ;  /* 0x0001000022657824 */ /* 0x020fe400078e00ff */
[----:B------:R-:W-:Y:S02]  /*9c10*/  FFMA.FTZ R12, R12, R77, 1.1641532182693481445e-10 ;  /* 0x2f0000000c0c7423 */ /* 0x000fe4000001004d */
[----:B------:R-:W-:-:S03]  /*9c20*/  FMUL.FTZ R101, R101, UR17 ;  /* 0x0000001165657c20 */ /* 0x000fc60008410000 */
[----:B------:R-:W-:Y:S01]  /*9c30*/  FSETP.GTU.FTZ.AND P2, PT, R12, UR27, PT ;  /* 0x0000001b0c007c0b */ /* 0x000fe2000bf5c000 */
[----:B------:R-:W-:-:S03]  /*9c40*/  FMUL.FTZ R101, R101, UR16 ;  /* 0x0000001065657c20 */ /* 0x000fc60008410000 */
[----:B------:R-:W-:Y:S02]  /*9c50*/  SEL R12, RZ, 0x1, P2 ;  /* 0x00000001ff0c7807 */ /* 0x000fe40001000000 */
[----:B------:R-:W-:-:S05]  /*9c60*/  FSEL R121, R101, RZ, !P2 ;  /* 0x000000ff65797208 */ /* 0x000fca0005000000 */
[----:B------:R-:W-:-:S07]  /*9c70*/  FADD.FTZ R121, R122, R121 ;  /* 0x000000797a797221 */ /* 0x000fce0000010000 */
.L_x_1056:
        /* <DEDUP_REMOVED lines=22> */
.L_x_1065:
        /* <DEDUP_REMOVED lines=13> */
.L_x_1067:
[----:B------:R-:W-:Y:S05]  /*9eb0*/  BSYNC.RECONVERGENT B2 ;  /* 0x0000000000027941 */ /* 0x000fea0003800200 */
.L_x_1066:
        /* <DEDUP_REMOVED lines=57> */
.L_x_1064:
[----:B------:R-:W-:Y:S05]  /*a250*/  BSYNC.RECONVERGENT B1 ;  /* 0x0000000000017941 */ /* 0x000fea0003800200 */
.L_x_1063:
        /* <DEDUP_REMOVED lines=13> */
.L_x_1062:
        /* <DEDUP_REMOVED lines=21> */
.L_x_1071:
        /* <DEDUP_REMOVED lines=13> */
.L_x_1073:
[----:B------:R-:W-:Y:S05]  /*a550*/  BSYNC.RECONVERGENT B2 ;  /* 0x0000000000027941 */ /* 0x000fea0003800200 */
.L_x_1072:
        /* <DEDUP_REMOVED lines=57> */
.L_x_1070:
[----:B------:R-:W-:Y:S05]  /*a8f0*/  BSYNC.RECONVERGENT B1 ;  /* 0x0000000000017941 */ /* 0x000fea0003800200 */
.L_x_1069:
        /* <DEDUP_REMOVED lines=11> */
.L_x_1068:
        /* <DEDUP_REMOVED lines=22> */
.L_x_1077:
        /* <DEDUP_REMOVED lines=13> */
.L_x_1079:
[----:B------:R-:W-:Y:S05]  /*abe0*/  BSYNC.RECONVERGENT B2 ;  /* 0x0000000000027941 */ /* 0x000fea0003800200 */
.L_x_1078:
        /* <DEDUP_REMOVED lines=55> */
[----:B------:R-:W-:Y:S01]  /*af60*/  IMAD.MOV.U32 R146, RZ, RZ, R76 ;  /* 0x000000ffff927224 */ /* 0x000fe200078e004c */
[----:B------:R-:W-:-:S07]  /*af70*/  LOP3.LUT R103, R144, UR6, R77, 0x96, !PT ;  /* 0x0000000690677c12 */ /* 0x000fce000f8e964d */
.L_x_1076:
[----:B------:R-:W-:Y:S05]  /*af80*/  BSYNC.RECONVERGENT B1 ;  /* 0x0000000000017941 */ /* 0x000fea0003800200 */
.L_x_1075:
        /* <DEDUP_REMOVED lines=13> */
.L_x_1074:
[----:B------:R-:W-:Y:S02]  /*b060*/  F2FP.BF16.F32.PACK_AB R79, RZ, R132 ;  /* 0x00000084ff4f723e */ /* 0x000fe400000010ff */
[----:B------:R-:W-:Y:S02]  /*b070*/  PRMT R78, R152, 0x5410, R78 ;  /* 0x00005410984e7816 */ /* 0x000fe4000000004e */
[----:B------:R-:W-:Y:S02]  /*b080*/  PRMT R77, R149, 0x5410, R151 ;  /* 0x00005410954d7816 */ /* 0x000fe40000000097 */
[----:B------:R-:W-:Y:S02]  /*b090*/  PRMT R76, R139, 0x5410, R148 ;  /* 0x000054108b4c7816 */ /* 0x000fe40000000094 */
[----:B------:R-:W-:Y:S01]  /*b0a0*/  PRMT R79, R150, 0x5410, R79 ;  /* 0x00005410964f7816 */ /* 0x000fe2000000004f */
[----:B------:R-:W-:Y:S06]  /*b0b0*/  BRA `(.L_x_1080) ;  /* 0x00000030006c7947 */ /* 0x000fec0003800000 */
.L_x_1031:
[----:B------:R-:W-:Y:S01]  /*b0c0*/  IMAD.MOV.U32 R8, RZ, RZ, RZ ;  /* 0x000000ffff087224 */ /* 0x000fe200078e00ff */
[----:B------:R-:W-:Y:S01]  /*b0d0*/  MOV R146, R139 ;  /* 0x0000008b00927202 */ /* 0x000fe20000000f00 */
[----:B01----:R-:W-:Y:S01]  /*b0e0*/  IMAD.MOV.U32 R76, RZ, RZ, R101 ;  /* 0x000000ffff4c7224 */ /* 0x003fe200078e0065 */
        /* <DEDUP_REMOVED lines=17> */
.L_x_1084:
        /* <DEDUP_REMOVED lines=13> */
.L_x_1086:
[----:B------:R-:W-:Y:S05]  /*b2d0*/  BSYNC.RECONVERGENT B2 ;  /* 0x0000000000027941 */ /* 0x000fea0003800200 */
.L_x_1085:
        /* <DEDUP_REMOVED lines=55> */
[----:B------:R-:W-:-:S07]  /*b650*/  IMAD.MOV.U32 R76, RZ, RZ, RZ ;  /* 0x000000ffff4c7224 */ /* 0x000fce00078e00ff */
.L_x_1083:
[----:B------:R-:W-:Y:S05]  /*b660*/  BSYNC.RECONVERGENT B1 ;  /* 0x0000000000017941 */ /* 0x000fea0003800200 */
.L_x_1082:
[----:B------:R-:W-:Y:S01]  /*b670*/  I2FP.F32.U32 R7, R7 ;  /* 0x0000000700077245 */ /* 0x000fe20000201000 */
[----:B------:R-:W-:Y:S01]  /*b680*/  IMAD.MOV.U32 R8, RZ, RZ, 0x2f800000 ;  /* 0x2f800000ff087424 */ /* 0x000fe200078e00ff */
[----:B-----5:R-:W-:-:S03]  /*b690*/  SHF.L.U32 R17, R32, 0x10, RZ ;  /* 0x0000001020117819 */ /* 0x020fc600000006ff */
[----:B------:R-:W-:Y:S02]  /*b6a0*/  FFMA.FTZ R7, R7, R8, 1.1641532182693481445e-10 ;  /* 0x2f00000007077423 */ /* 0x000fe40000010008 */
[----:B------:R-:W-:-:S03]  /*b6b0*/  FMUL.FTZ R17, R17, UR17 ;  /* 0x0000001111117c20 */ /* 0x000fc60008410000 */
[----:B------:R-:W-:Y:S01]  /*b6c0*/  FSETP.GTU.FTZ.AND P1, PT, R7, UR27, PT ;  /* 0x0000001b07007c0b */ /* 0x000fe2000bf3c000 */
[----:B------:R-:W-:-:S03]  /*b6d0*/  FMUL.FTZ R8, R17, UR16 ;  /* 0x0000001011087c20 */ /* 0x000fc60008410000 */
[----:B------:R-:W-:Y:S02]  /*b6e0*/  SEL R17, RZ, 0x1, P1 ;  /* 0x00000001ff117807 */ /* 0x000fe40000800000 */
[----:B------:R-:W-:-:S07]  /*b6f0*/  FSEL R8, R8, RZ, !P1 ;  /* 0x000000ff08087208 */ /* 0x000fce0004800000 */
.L_x_1081:
[----:B------:R-:W-:Y:S01]  /*b700*/  F2FP.BF16.F32.PACK_AB R148, RZ, R8 ;  /* 0x00000008ff94723e */ /* 0x000fe200000010ff */
[----:B------:R-:W-:Y:S02]  /*b710*/  IMAD.MOV.U32 R7, RZ, RZ, RZ ;  /* 0x000000ffff077224 */ /* 0x000fe400078e00ff */
[----:B------:R-:W-:Y:S01]  /*b720*/  IMAD.MOV.U32 R77, RZ, RZ, R76 ;  /* 0x000000ffff4d7224 */ /* 0x000fe200078e004c */
[----:B------:R-:W-:Y:S06]  /*b730*/  BRA.U !UP2, `(.L_x_1087) ;  /* 0x000000050a7c7547 */ /* 0x000fec000b800000 */
[----:B------:R-:W-:Y:S01]  /*b740*/  ISETP.NE.AND P1, PT, R76, 0x1, PT ;  /* 0x000000014c00780c */ /* 0x000fe20003f25270 */
[----:B------:R-:W-:Y:S01]  /*b750*/  BSSY.RECONVERGENT B1, `(.L_x_1088) ;  /* 0x0000053000017945 */ /* 0x000fe20003800200 */
[----:B------:R-:W-:Y:S02]  /*b760*/  HFMA2 R77, -RZ, RZ, 0, 1.1920928955078125e-07 ;  /* 0x00000002ff4d7431 */ /* 0x000fe400000001ff */
[----:B------:R-:W-:-:S09]  /*b770*/  IMAD.MOV.U32 R7, RZ, RZ, R20 ;  /* 0x000000ffff077224 */ /* 0x000fd200078e0014 */
[----:B------:R-:W-:Y:S05]  /*b780*/  @!P1 BRA `(.L_x_1089) ;  /* 0x00000004003c9947 */ /* 0x000fea0003800000 */
        /* <DEDUP_REMOVED lines=8> */
.L_x_1090:
        /* <DEDUP_REMOVED lines=13> */
.L_x_1092:
[----:B------:R-:W-:Y:S05]  /*b8e0*/  BSYNC.RECONVERGENT B2 ;  /* 0x0000000000027941 */ /* 0x000fea0003800200 */
.L_x_1091:
        /* <DEDUP_REMOVED lines=57> */
.L_x_1089:
[----:B------:R-:W-:Y:S05]  /*bc80*/  BSYNC.RECONVERGENT B1 ;  /* 0x0000000000017941 */ /* 0x000fea0003800200 */
.L_x_1088:
[----:B-----5:R-:W-:Y:S01]  /*bc90*/  PRMT R15, R32, 0x7632, R15 ;  /* 0x00007632200f7816 */ /* 0x020fe2000000000f */
[----:B------:R-:W-:Y:S01]  /*bca0*/  IMAD.MOV.U32 R76, RZ, RZ, 0x2f800000 ;  /* 0x2f800000ff4c7424 */ /* 0x000fe200078e00ff */
[----:B------:R-:W-:Y:S02]  /*bcb0*/  I2FP.F32.U32 R7, R7 ;  /* 0x0000000700077245 */ /* 0x000fe40000201000 */
[----:B------:R-:W-:-:S03]  /*bcc0*/  SHF.L.U32 R15, R15, 0x10, RZ ;  /* 0x000000100f0f7819 */ /* 0x000fc600000006ff */
[----:B------:R-:W-:Y:S02]  /*bcd0*/  FFMA.FTZ R7, R7, R76, 1.1641532182693481445e-10 ;  /* 0x2f00000007077423 */ /* 0x000fe4000001004c */
[----:B------:R-:W-:-:S03]  /*bce0*/  FMUL.FTZ R15, R15, UR17 ;  /* 0x000000110f0f7c20 */ /* 0x000fc60008410000 */
[----:B------:R-:W-:Y:S01]  /*bcf0*/  FSETP.GTU.FTZ.AND P1, PT, R7, UR27, PT ;  /* 0x0000001b07007c0b */ /* 0x000fe2000bf3c000 */
[----:B------:R-:W-:-:S03]  /*bd00*/  FMUL.FTZ R7, R15, UR16 ;  /* 0x000000100f077c20 */ /* 0x000fc60008410000 */
[----:B------:R-:W-:Y:S02]  /*bd10*/  SEL R15, RZ, 0x1, P1 ;  /* 0x00000001ff0f7807 */ /* 0x000fe40000800000 */
[----:B------:R-:W-:-:S07]  /*bd20*/  FSEL R7, R7, RZ, !P1 ;  /* 0x000000ff07077208 */ /* 0x000fce0004800000 */
.L_x_1087:
        /* <DEDUP_REMOVED lines=17> */
.L_x_1096:
        /* <DEDUP_REMOVED lines=13> */
.L_x_1098:
[----:B------:R-:W-:Y:S05]  /*bf10*/  BSYNC.RECONVERGENT B2 ;  /* 0x0000000000027941 */ /* 0x000fea0003800200 */
.L_x_1097:
        /* <DEDUP_REMOVED lines=57> */
.L_x_1095:
[----:B------:R-:W-:Y:S05]  /*c2b0*/  BSYNC.RECONVERGENT B1 ;  /* 0x0000000000017941 */ /* 0x000fea0003800200 */
.L_x_1094:
        /* <DEDUP_REMOVED lines=9> */
.L_x_1093:
        /* <DEDUP_REMOVED lines=17> */
.L_x_1102:
        /* <DEDUP_REMOVED lines=13> */
.L_x_1104:
[----:B------:R-:W-:Y:S05]  /*c530*/  BSYNC.RECONVERGENT B2 ;  /* 0x0000000000027941 */ /* 0x000fea0003800200 */
.L_x_1103:
        /* <DEDUP_REMOVED lines=57> */
.L_x_1101:
[----:B------:R-:W-:Y:S05]  /*c8d0*/  BSYNC.RECONVERGENT B1 ;  /* 0x0000000000017941 */ /* 0x000fea0003800200 */
.L_x_1100:
        /* <DEDUP_REMOVED lines=10> */
.L_x_1099:
        /* <DEDUP_REMOVED lines=17> */
.L_x_1108:
        /* <DEDUP_REMOVED lines=13> */
.L_x_1110:
[----:B------:R-:W-:Y:S05]  /*cb60*/  BSYNC.RECONVERGENT B2 ;  /* 0x0000000000027941 */ /* 0x000fea0003800200 */
.L_x_1109:
        /* <DEDUP_REMOVED lines=57> */
.L_x_1107:
[----:B------:R-:W-:Y:S05]  /*cf00*/  BSYNC.RECONVERGENT B1 ;  /* 0x0000000000017941 */ /* 0x000fea0003800200 */
.L_x_1106:
        /* <DEDUP_REMOVED lines=9> */
.L_x_1105:
        /* <DEDUP_REMOVED lines=17> */
.L_x_1114:
        /* <DEDUP_REMOVED lines=13> */
.L_x_1116:
[----:B------:R-:W-:Y:S05]  /*d180*/  BSYNC.RECONVERGENT B2 ;  /* 0x0000000000027941 */ /* 0x000fea0003800200 */
.L_x_1115:
        /* <DEDUP_REMOVED lines=57> */
.L_x_1113:
[----:B------:R-:W-:Y:S05]  /*d520*/  BSYNC.RECONVERGENT B1 ;  /* 0x0000000000017941 */ /* 0x000fea0003800200 */
.L_x_1112:
        /* <DEDUP_REMOVED lines=10> */
.L_x_1111:
        /* <DEDUP_REMOVED lines=17> */
.L_x_1120:
        /* <DEDUP_REMOVED lines=13> */
.L_x_1122:
[----:B------:R-:W-:Y:S05]  /*d7b0*/  BSYNC.RECONVERGENT B2 ;  /* 0x0000000000027941 */ /* 0x000fea0003800200 */
.L_x_1121:
        /* <DEDUP_REMOVED lines=57> */
.L_x_1119:
[----:B------:R-:W-:Y:S05]  /*db50*/  BSYNC.RECONVERGENT B1 ;  /* 0x0000000000017941 */ /* 0x000fea0003800200 */
.L_x_1118:
        /* <DEDUP_REMOVED lines=9> */
.L_x_1117:
        /* <DEDUP_REMOVED lines=17> */
.L_x_1126:
        /* <DEDUP_REMOVED lines=13> */
.L_x_1128:
[----:B------:R-:W-:Y:S05]  /*ddd0*/  BSYNC.RECONVERGENT B2 ;  /* 0x0000000000027941 */ /* 0x000fea0003800200 */
.L_x_1127:
        /* <DEDUP_REMOVED lines=57> */
.L_x_1125:
[----:B------:R-:W-:Y:S05]  /*e170*/  BSYNC.RECONVERGENT B1 ;  /* 0x0000000000017941 */ /* 0x000fea0003800200 */
.L_x_1124:
        /* <DEDUP_REMOVED lines=10> */
.L_x_1123:
[----:B------:R-:W-:Y:S02]  /*e220*/  F2FP.BF16.F32.PACK_AB R79, RZ, R132 ;  /* 0x00000084ff4f723e */ /* 0x000fe400000010ff */
[----:B------:R-:W-:Y:S02]  /*e230*/  PRMT R78, R151, 0x5410, R152 ;  /* 0x00005410974e7816 */ /* 0x000fe40000000098 */
[----:B------:R-:W-:Y:S02]  /*e240*/  PRMT R77, R149, 0x5410, R150 ;  /* 0x00005410954d7816 */ /* 0x000fe40000000096 */
[----:B------:R-:W-:Y:S02]  /*e250*/  PRMT R76, R148, 0x5410, R147 ;  /* 0x00005410944c7816 */ /* 0x000fe40000000093 */
[----:B------:R-:W-:-:S07]  /*e260*/  PRMT R79, R139, 0x5410, R79 ;  /* 0x000054108b4f7816 */ /* 0x000fce000000004f */
.L_x_1080:
[----:B------:R-:W0:Y:S01]  /*e270*/  LDC.64 R144, c[0x0][0x3a8] ;  /* 0x0000ea00ff907b82 */ /* 0x000e220000000a00 */
[----:B------:R-:W-:Y:S02]  /*e280*/  IMAD.MOV.U32 R139, RZ, RZ, R146 ;  /* 0x000000ffff8b7224 */ /* 0x000fe400078e0092 */
[----:B0-----:R-:W-:-:S05]  /*e290*/  IMAD.WIDE.U32 R144, R142, 0x10, R144 ;  /* 0x000000108e907825 */ /* 0x001fca00078e0090 */
[----:B------:R0:W-:Y:S01]  /*e2a0*/  STG.E.128 desc[UR12][R144.64], R76 ;  /* 0x0000004c90007986 */ /* 0x0001e2000c101d0c */
[----:B------:R-:W-:Y:S05]  /*e2b0*/  BRA.U !UP2, `(.L_x_1129) ;  /* 0x000000010a507547 */ /* 0x000fea000b800000 */
[----:B0-----:R-:W-:Y:S01]  /*e2c0*/  IMAD.U32 R79, R10, 0x10000, RZ ;  /* 0x000100000a4f7824 */ /* 0x001fe200078e00ff */
[----:B------:R-:W0:Y:S01]  /*e2d0*/  LDC.64 R76, c[0x0][0x3b0] ;  /* 0x0000ec00ff4c7b82 */ /* 0x000e220000000a00 */
[----:B------:R-:W-:Y:S02]  /*e2e0*/  LOP3.LUT R78, R9, 0xffff, RZ, 0xc0, !PT ;  /* 0x0000ffff094e7812 */ /* 0x000fe400078ec0ff */
[----:B------:R-:W-:Y:S02]  /*e2f0*/  PRMT R145, R11, 0x7104, RZ ;  /* 0x000071040b917816 */ /* 0x000fe400000000ff */
[----:B------:R-:W-:Y:S02]  /*e300*/  LOP3.LUT R79, R79, 0xff0000, RZ, 0xc0, !PT ;  /* 0x00ff00004f4f7812 */ /* 0x000fe400078ec0ff */
[----:B------:R-:W-:Y:S02]  /*e310*/  LOP3.LUT R146, R13, 0xff, RZ, 0xc0, !PT ;  /* 0x000000ff0d927812 */ /* 0x000fe400078ec0ff */
[----:B------:R-:W-:-:S02]  /*e320*/  PRMT R78, R79, 0x4210, R78 ;  /* 0x000042104f4e7816 */ /* 0x000fc4000000004e */
[----:B------:R-:W-:Y:S01]  /*e330*/  LOP3.LUT R144, R14, 0xff, RZ, 0xc0, !PT ;  /* 0x000000ff0e907812 */ /* 0x000fe200078ec0ff */
[----:B------:R-:W-:Y:S01]  /*e340*/  IMAD.WIDE.U32 R146, R146, 0x1000000, RZ ;  /* 0x0100000092927825 */ /* 0x000fe200078e00ff */
[----:B------:R-:W-:Y:S02]  /*e350*/  LOP3.LUT R79, R15, 0xff, RZ, 0xc0, !PT ;  /* 0x000000ff0f4f7812 */ /* 0x000fe400078ec0ff */
[----:B------:R-:W-:Y:S01]  /*e360*/  LOP3.LUT R149, R78, 0xff00, R145, 0xf8, !PT ;  /* 0x0000ff004e957812 */ /* 0x000fe200078ef891 */
[----:B------:R-:W-:-:S03]  /*e370*/  IMAD.WIDE.U32 R144, R144, 0x10000, RZ ;  /* 0x0001000090907825 */ /* 0x000fc600078e00ff */
[----:B------:R-:W-:Y:S01]  /*e380*/  LOP3.LUT R149, R149, 0xff, R12, 0xf8, !PT ;  /* 0x000000ff95957812 */ /* 0x000fe200078ef80c */
[----:B------:R-:W-:-:S03]  /*e390*/  IMAD.WIDE.U32 R78, R79, 0x100, RZ ;  /* 0x000001004f4e7825 */ /* 0x000fc600078e00ff */
[----:B------:R-:W-:Y:S01]  /*e3a0*/  LOP3.LUT R149, R145, R149, R147, 0xfe, !PT ;  /* 0x0000009591957212 */ /* 0x000fe200078efe93 */
[----:B0-----:R-:W-:Y:S01]  /*e3b0*/  IMAD.WIDE.U32 R76, R141, 0x8, R76 ;  /* 0x000000088d4c7825 */ /* 0x001fe200078e004c */
[----:B------:R-:W-:Y:S02]  /*e3c0*/  LOP3.LUT R78, R78, R146, R144, 0xfe, !PT ;  /* 0x000000924e4e7212 */ /* 0x000fe400078efe90 */
[----:B------:R-:W-:Y:S02]  /*e3d0*/  LOP3.LUT R79, R149, R79, RZ, 0xfc, !PT ;  /* 0x0000004f954f7212 */ /* 0x000fe400078efcff */
[----:B------:R-:W-:-:S05]  /*e3e0*/  LOP3.LUT R78, R78, 0xff, R17, 0xf8, !PT ;  /* 0x000000ff4e4e7812 */ /* 0x000fca00078ef811 */
[----:B------:R1:W-:Y:S02]  /*e3f0*/  STG.E.64 desc[UR12][R76.64], R78 ;  /* 0x0000004e4c007986 */ /* 0x0003e4000c101b0c */
.L_x_1129:
[----:B------:R-:W-:Y:S01]  /*e400*/  IADD3 R142, PT, PT, R142, 0x80, RZ ;  /* 0x000000808e8e7810 */ /* 0x000fe20007ffe0ff */
[----:B------:R-:W-:-:S07]  /*e410*/  VIADD R141, R141, 0x80 ;  /* 0x000000808d8d7836 */ /* 0x000fce0000000000 */
.L_x_1029:
[----:B------:R-:W-:Y:S05]  /*e420*/  BSYNC.RECONVERGENT B0 ;  /* 0x0000000000007941 */ /* 0x000fea0003800200 */
.L_x_1028:
[----:B------:R-:W-:Y:S01]  /*e430*/  ISETP.GE.U32.AND P1, PT, R107, 0x180, PT ;  /* 0x000001806b00780c */ /* 0x000fe20003f26070 */
[----:B------:R-:W-:-:S12]  /*e440*/  BSSY.RECONVERGENT B0, `(.L_x_1130) ;  /* 0x0000694000007945 */ /* 0x000fd80003800200 */
[----:B------:R-:W-:Y:S05]  /*e450*/  @!P1 BRA `(.L_x_1131) ;  /* 0x0000006800489947 */ /* 0x000fea0003800000 */
[----:B------:R-:W-:-:S04]  /*e460*/  UISETP.NE.U32.AND UP0, UPT, UR18, URZ, UPT ;  /* 0x000000ff1200728c */ /* 0x000fc8000bf05070 */
[----:B------:R-:W-:Y:S01]  /*e470*/  UISETP.NE.AND.EX UP0, UPT, UR19, URZ, UPT, UP0 ;  /* 0x000000ff1300728c */ /* 0x000fe2000bf05300 */
[----:B------:R-:W-:Y:S10]  /*e480*/  BRA.U !UP2, `(.L_x_1132) ;  /* 0x000000010a0c7547 */ /* 0x000ff4000b800000 */
[----:B-----5:R-:W2:Y:S02]  /*e490*/  LDC.64 R32, c[0x0][0x390] ;  /* 0x0000e400ff207b82 */ /* 0x020ea40000000a00 */
[----:B--2---:R-:W-:-:S06]  /*e4a0*/  IMAD.WIDE.U32 R32, R141, 0x10, R32 ;  /* 0x000000108d207825 */ /* 0x004fcc00078e0020 */
[----:B------:R-:W5:Y:S02]  /*e4b0*/  LDG.E.128 R32, desc[UR12][R32.64] ;  /* 0x0000000c20207981 */ /* 0x000f64000c1e1d00 */
.L_x_1132:
[----:B------:R-:W-:Y:S05]  /*e4c0*/  BRA.U !UP0, `(.L_x_1133) ;  /* 0x0000003508547547 */ /* 0x000fea000b800000 */
[----:B01----:R-:W0:Y:S02]  /*e4d0*/  LDC.64 R76, c[0x0][0x3a0] ;  /* 0x0000e800ff4c7b82 */ /* 0x003e240000000a00 */
        /* <DEDUP_REMOVED lines=23> */
.L_x_1137:
        /* <DEDUP_REMOVED lines=13> */
.L_x_1139:
[----:B------:R-:W-:Y:S05]  /*e720*/  BSYNC.RECONVERGENT B2 ;  /* 0x0000000000027941 */ /* 0x000fea0003800200 */
.L_x_1138:
        /* <DEDUP_REMOVED lines=57> */
.L_x_1136:
[----:B------:R-:W-:Y:S05]  /*eac0*/  BSYNC.RECONVERGENT B1 ;  /* 0x0000000000017941 */ /* 0x000fea0003800200 */
.L_x_1135:
[----:B------:R-:W-:Y:S01]  /*ead0*/  I2FP.F32.U32 R5, R5 ;  /* 0x0000000500057245 */ /* 0x000fe20000201000 */
[----:B------:R-:W-:Y:S02]  /*eae0*/  IMAD.MOV.U32 R6, RZ, RZ, 0x2f800000 ;  /* 0x2f800000ff067424 */ /* 0x000fe400078e00ff */
[----:B-----5:R-:W-:Y:S02]  /*eaf0*/  IMAD.U32 R17, R32, 0x10000, RZ ;  /* 0x0001000020117824 */ /* 0x020fe400078e00ff */
[----:B------:R-:W-:Y:S02]  /*eb00*/  FFMA.FTZ R5, R5, R6, 1.1641532182693481445e-10 ;  /* 0x2f00000005057423 */ /* 0x000fe40000010006 */
[----:B------:R-:W-:-:S03]  /*eb10*/  FMUL.FTZ R17, R17, UR17 ;  /* 0x0000001111117c20 */ /* 0x000fc60008410000 */
[----:B------:R-:W-:Y:S01]  /*eb20*/  FSETP.GTU.FTZ.AND P3, PT, R5, UR27, PT ;  /* 0x0000001b05007c0b */ /* 0x000fe2000bf7c000 */
[----:B------:R-:W-:Y:S01]  /*eb30*/  FMUL.FTZ R6, R17, UR16 ;  /* 0x0000001011067c20 */ /* 0x000fe20008410000 */
[----:B------:R-:W-:Y:S02]  /*eb40*/  SHF.L.U32 R5, R76, 0x10, RZ ;  /* 0x000000104c057819 */ /* 0x000fe400000006ff */
[----:B------:R-:W-:Y:S02]  /*eb50*/  SEL R17, RZ, 0x1, P3 ;  /* 0x00000001ff117807 */ /* 0x000fe40001800000 */
[----:B------:R-:W-:-:S05]  /*eb60*/  FSEL R6, R6, RZ, !P3 ;  /* 0x000000ff06067208 */ /* 0x000fca0005800000 */
[----:B------:R-:W-:-:S07]  /*eb70*/  FADD.FTZ R6, R5, R6 ;  /* 0x0000000605067221 */ /* 0x000fce0000010000 */
.L_x_1134:
        /* <DEDUP_REMOVED lines=22> */
.L_x_1143:
        /* <DEDUP_REMOVED lines=13> */
.L_x_1145:
[----:B------:R-:W-:Y:S05]  /*edb0*/  BSYNC.RECONVERGENT B2 ;  /* 0x0000000000027941 */ /* 0x000fea0003800200 */
.L_x_1144:
        /* <DEDUP_REMOVED lines=57> */
.L_x_1142:
[----:B------:R-:W-:Y:S05]  /*f150*/  BSYNC.RECONVERGENT B1 ;  /* 0x0000000000017941 */ /* 0x000fea0003800200 */
.L_x_1141:
        /* <DEDUP_REMOVED lines=13> */
.L_x_1140:
        /* <DEDUP_REMOVED lines=21> */
.L_x_1149:
        /* <DEDUP_REMOVED lines=13> */
.L_x_1151:
[----:B------:R-:W-:Y:S05]  /*f450*/  BSYNC.RECONVERGENT B2 ;  /* 0x0000000000027941 */ /* 0x000fea0003800200 */
.L_x_1150:
        /* <DEDUP_REMOVED lines=57> */
.L_x_1148:
[----:B------:R-:W-:Y:S05]  /*f7f0*/  BSYNC.RECONVERGENT B1 ;  /* 0x0000000000017941 */ /* 0x000fea0003800200 */
.L_x_1147:
        /* <DEDUP_REMOVED lines=11> */
.L_x_1146:
        /* <DEDUP_REMOVED lines=22> */
.L_x_1155:
        /* <DEDUP_REMOVED lines=13> */
.L_x_1157:
[----:B------:R-:W-:Y:S05]  /*fae0*/  BSYNC.RECONVERGENT B2 ;  /* 0x0000000000027941 */ /* 0x000fea0003800200 */
.L_x_1156:
        /* <DEDUP_REMOVED lines=57> */
.L_x_1154:
[----:B------:R-:W-:Y:S05]  /*fe80*/  BSYNC.RECONVERGENT B1 ;  /* 0x0000000000017941 */ /* 0x000fea0003800200 */
.L_x_1153:
        /* <DEDUP_REMOVED lines=13> */
.L_x_1152:
        /* <DEDUP_REMOVED lines=21> */
.L_x_1161:
        /* <DEDUP_REMOVED lines=13> */
.L_x_1163:
[----:B------:R-:W-:Y:S05]  /*10180*/  BSYNC.RECONVERGENT B2 ;  /* 0x0000000000027941 */ /* 0x000fea0003800200 */
.L_x_1162:
        /* <DEDUP_REMOVED lines=57> */
.L_x_1160:
[----:B------:R-:W-:Y:S05]  /*10520*/  BSYNC.RECONVERGENT B1 ;  /* 0x0000000000017941 */ /* 0x000fea0003800200 */
.L_x_1159:
        /* <DEDUP_REMOVED lines=11> */
.L_x_1158:
        /* <DEDUP_REMOVED lines=22> */
.L_x_1167:
        /* <DEDUP_REMOVED lines=13> */
.L_x_1169:
[----:B------:R-:W-:Y:S05]  /*10810*/  BSYNC.RECONVERGENT B2 ;  /* 0x0000000000027941 */ /* 0x000fea0003800200 */
.L_x_1168:
        /* <DEDUP_REMOVED lines=57> */
.L_x_1166:
[----:B------:R-:W-:Y:S05]  /*10bb0*/  BSYNC.RECONVERGENT B1 ;  /* 0x0000000000017941 */ /* 0x000fea0003800200 */
.L_x_1165:
        /* <DEDUP_REMOVED lines=13> */
.L_x_1164:
        /* <DEDUP_REMOVED lines=21> */
.L_x_1173:
        /* <DEDUP_REMOVED lines=13> */
.L_x_1175:
[----:B------:R-:W-:Y:S05]  /*10eb0*/  BSYNC.RECONVERGENT B2 ;  /* 0x0000000000027941 */ /* 0x000fea0003800200 */
.L_x_1174:
        /* <DEDUP_REMOVED lines=57> */
.L_x_1172:
[----:B------:R-:W-:Y:S05]  /*11250*/  BSYNC.RECONVERGENT B1 ;  /* 0x0000000000017941 */ /* 0x000fea0003800200 */
.L_x_1171:
        /* <DEDUP_REMOVED lines=11> */
.L_x_1170:
        /* <DEDUP_REMOVED lines=22> */
.L_x_1179:
        /* <DEDUP_REMOVED lines=13> */
.L_x_1181:
[----:B------:R-:W-:Y:S05]  /*11540*/  BSYNC.RECONVERGENT B2 ;  /* 0x0000000000027941 */ /* 0x000fea0003800200 */
.L_x_1180:
        /* <DEDUP_REMOVED lines=57> */
.L_x_1178:
[----:B------:R-:W-:Y:S05]  /*118e0*/  BSYNC.RECONVERGENT B1 ;  /* 0x0000000000017941 */ /* 0x000fea0003800200 */
.L_x_1177:
        /* <DEDUP_REMOVED lines=13> */
.L_x_1176:
[----:B------:R-:W-:Y:S02]  /*119c0*/  F2FP.BF16.F32.PACK_AB R79, RZ, R134 ;  /* 0x00000086ff4f723e */ /* 0x000fe400000010ff */
[----:B------:R-:W-:Y:S02]  /*119d0*/  PRMT R78, R152, 0x5410, R78 ;  /* 0x00005410984e7816 */ /* 0x000fe4000000004e */
[----:B------:R-:W-:Y:S02]  /*119e0*/  PRMT R77, R149, 0x5410, R151 ;  /* 0x00005410954d7816 */ /* 0x000fe40000000097 */
[----:B------:R-:W-:Y:S02]  /*119f0*/  PRMT R76, R139, 0x5410, R148 ;  /* 0x000054108b4c7816 */ /* 0x000fe40000000094 */
[----:B------:R-:W-:Y:S01]  /*11a00*/  PRMT R79, R150, 0x5410, R79 ;  /* 0x00005410964f7816 */ /* 0x000fe2000000004f */
[----:B------:R-:W-:Y:S06]  /*11a10*/  BRA `(.L_x_1182) ;  /* 0x00000030006c7947 */ /* 0x000fec0003800000 */
.L_x_1133:
[----:B------:R-:W-:Y:S01]  /*11a20*/  MOV R6, RZ ;  /* 0x000000ff00067202 */ /* 0x000fe20000000f00 */
[----:B01----:R-:W-:Y:S02]  /*11a30*/  IMAD.MOV.U32 R76, RZ, RZ, R101 ;  /* 0x000000ffff4c7224 */ /* 0x003fe400078e0065 */
[----:B------:R-:W-:Y:S01]  /*11a40*/  IMAD.MOV.U32 R146, RZ, RZ, R139 ;  /* 0x000000ffff927224 */ /* 0x000fe200078e008b */
[----:B------:R-:W-:Y:S06]  /*11a50*/  BRA.U !UP2, `(.L_x_1183) ;  /* 0x000000050a807547 */ /* 0x000fec000b800000 */
        /* <DEDUP_REMOVED lines=16> */
.L_x_1186:
        /* <DEDUP_REMOVED lines=13> */
.L_x_1188:
[----:B------:R-:W-:Y:S05]  /*11c30*/  BSYNC.RECONVERGENT B2 ;  /* 0x0000000000027941 */ /* 0x000fea0003800200 */
.L_x_1187:
        /* <DEDUP_REMOVED lines=55> */
[----:B------:R-:W-:-:S07]  /*11fb0*/  HFMA2 R76, -RZ, RZ, 0, 0 ;  /* 0x00000000ff4c7431 */ /* 0x000fce00000001ff */
.L_x_1185:
[----:B------:R-:W-:Y:S05]  /*11fc0*/  BSYNC.RECONVERGENT B1 ;  /* 0x0000000000017941 */ /* 0x000fea0003800200 */
.L_x_1184:
[----:B------:R-:W-:Y:S01]  /*11fd0*/  I2FP.F32.U32 R5, R5 ;  /* 0x0000000500057245 */ /* 0x000fe20000201000 */
[----:B------:R-:W-:Y:S02]  /*11fe0*/  IMAD.MOV.U32 R6, RZ, RZ, 0x2f800000 ;  /* 0x2f800000ff067424 */ /* 0x000fe400078e00ff */
[----:B-----5:R-:W-:Y:S02]  /*11ff0*/  IMAD.U32 R17, R32, 0x10000, RZ ;  /* 0x0001000020117824 */ /* 0x020fe400078e00ff */
[----:B------:R-:W-:Y:S02]  /*12000*/  FFMA.FTZ R5, R5, R6, 1.1641532182693481445e-10 ;  /* 0x2f00000005057423 */ /* 0x000fe40000010006 */
[----:B------:R-:W-:-:S03]  /*12010*/  FMUL.FTZ R17, R17, UR17 ;  /* 0x0000001111117c20 */ /* 0x000fc60008410000 */
[----:B------:R-:W-:Y:S01]  /*12020*/  FSETP.GTU.FTZ.AND P2, PT, R5, UR27, PT ;  /* 0x0000001b05007c0b */ /* 0x000fe2000bf5c000 */
[----:B------:R-:W-:-:S03]  /*12030*/  FMUL.FTZ R6, R17, UR16 ;  /* 0x0000001011067c20 */ /* 0x000fc60008410000 */
[----:B------:R-:W-:Y:S02]  /*12040*/  SEL R17, RZ, 0x1, P2 ;  /* 0x00000001ff117807 */ /* 0x000fe40001000000 */
[----:B------:R-:W-:-:S07]  /*12050*/  FSEL R6, R6, RZ, !P2 ;  /* 0x000000ff06067208 */ /* 0x000fce0005000000 */
.L_x_1183:
[----:B------:R-:W-:Y:S01]  /*12060*/  F2FP.BF16.F32.PACK_AB R148, RZ, R6 ;  /* 0x00000006ff94723e */ /* 0x000fe200000010ff */
[----:B------:R-:W-:Y:S01]  /*12070*/  IMAD.MOV.U32 R77, RZ, RZ, R76 ;  /* 0x000000ffff4d7224 */ /* 0x000fe200078e004c */
[----:B------:R-:W-:Y:S01]  /*12080*/  MOV R5, RZ ;  /* 0x000000ff00057202 */ /* 0x000fe20000000f00 */
[----:B------:R-:W-:Y:S06]  /*12090*/  BRA.U !UP2, `(.L_x_1189) ;  /* 0x000000050a7c7547 */ /* 0x000fec000b800000 */
[----:B------:R-:W-:Y:S01]  /*120a0*/  ISETP.NE.AND P2, PT, R76, 0x1, PT ;  /* 0x000000014c00780c */ /* 0x000fe20003f45270 */
[----:B------:R-:W-:Y:S01]  /*120b0*/  BSSY.RECONVERGENT B1, `(.L_x_1190) ;  /* 0x0000053000017945 */ /* 0x000fe20003800200 */
[----:B------:R-:W-:Y:S01]  /*120c0*/  IMAD.MOV.U32 R77, RZ, RZ, 0x2 ;  /* 0x00000002ff4d7424 */ /* 0x000fe200078e00ff */
[----:B------:R-:W-:-:S10]  /*120d0*/  MOV R5, R20 ;  /* 0x0000001400057202 */ /* 0x000fd40000000f00 */
[----:B------:R-:W-:Y:S05]  /*120e0*/  @!P2 BRA `(.L_x_1191) ;  /* 0x00000004003ca947 */ /* 0x000fea0003800000 */
        /* <DEDUP_REMOVED lines=8> */
.L_x_1192:
        /* <DEDUP_REMOVED lines=13> */
.L_x_1194:
[----:B------:R-:W-:Y:S05]  /*12240*/  BSYNC.RECONVERGENT B2 ;  /* 0x0000000000027941 */ /* 0x000fea0003800200 */
.L_x_1193:
        /* <DEDUP_REMOVED lines=57> */
.L_x_1191:
[----:B------:R-:W-:Y:S05]  /*125e0*/  BSYNC.RECONVERGENT B1 ;  /* 0x0000000000017941 */ /* 0x000fea0003800200 */
.L_x_1190:
[----:B-----5:R-:W-:Y:S01]  /*125f0*/  PRMT R15, R32, 0x7632, R15 ;  /* 0x00007632200f7816 */ /* 0x020fe2000000000f */
[----:B------:R-:W-:Y:S01]  /*12600*/  IMAD.MOV.U32 R76, RZ, RZ, 0x2f800000 ;  /* 0x2f800000ff4c7424 */ /* 0x000fe200078e00ff */
        /* <DEDUP_REMOVED lines=8> */
.L_x_1189:
        /* <DEDUP_REMOVED lines=17> */
.L_x_1198:
        /* <DEDUP_REMOVED lines=13> */
.L_x_1200:
[----:B------:R-:W-:Y:S05]  /*12870*/  BSYNC.RECONVERGENT B2 ;  /* 0x0000000000027941 */ /* 0x000fea0003800200 */
.L_x_1199:
        /* <DEDUP_REMOVED lines=57> */
.L_x_1197:
[----:B------:R-:W-:Y:S05]  /*12c10*/  BSYNC.RECONVERGENT B1 ;  /* 0x0000000000017941 */ /* 0x000fea0003800200 */
.L_x_1196:
        /* <DEDUP_REMOVED lines=9> */
.L_x_1195:
        /* <DEDUP_REMOVED lines=17> */
.L_x_1204:
        /* <DEDUP_REMOVED lines=13> */
.L_x_1206:
[----:B------:R-:W-:Y:S05]  /*12e90*/  BSYNC.RECONVERGENT B2 ;  /* 0x0000000000027941 */ /* 0x000fea0003800200 */
.L_x_1205:
        /* <DEDUP_REMOVED lines=57> */
.L_x_1203:
[----:B------:R-:W-:Y:S05]  /*13230*/  BSYNC.RECONVERGENT B1 ;  /* 0x0000000000017941 */ /* 0x000fea0003800200 */
.L_x_1202:
        /* <DEDUP_REMOVED lines=10> */
.L_x_1201:
        /* <DEDUP_REMOVED lines=17> */
.L_x_1210:
        /* <DEDUP_REMOVED lines=13> */
.L_x_1212:
[----:B------:R-:W-:Y:S05]  /*134c0*/  BSYNC.RECONVERGENT B2 ;  /* 0x0000000000027941 */ /* 0x000fea0003800200 */
.L_x_1211:
        /* <DEDUP_REMOVED lines=57> */
.L_x_1209:
[----:B------:R-:W-:Y:S05]  /*13860*/  BSYNC.RECONVERGENT B1 ;  /* 0x0000000000017941 */ /* 0x000fea0003800200 */
.L_x_1208:
        /* <DEDUP_REMOVED lines=9> */
.L_x_1207:
        /* <DEDUP_REMOVED lines=17> */
.L_x_1216:
        /* <DEDUP_REMOVED lines=13> */
.L_x_1218:
[----:B------:R-:W-:Y:S05]  /*13ae0*/  BSYNC.RECONVERGENT B2 ;  /* 0x0000000000027941 */ /* 0x000fea0003800200 */
.L_x_1217:
        /* <DEDUP_REMOVED lines=57> */
.L_x_1215:
[----:B------:R-:W-:Y:S05]  /*13e80*/  BSYNC.RECONVERGENT B1 ;  /* 0x0000000000017941 */ /* 0x000fea0003800200 */
.L_x_1214:
        /* <DEDUP_REMOVED lines=10> */
.L_x_1213:
        /* <DEDUP_REMOVED lines=17> */
.L_x_1222:
        /* <DEDUP_REMOVED lines=13> */
.L_x_1224:
[----:B------:R-:W-:Y:S05]  /*14110*/  BSYNC.RECONVERGENT B2 ;  /* 0x0000000000027941 */ /* 0x000fea0003800200 */
.L_x_1223:
        /* <DEDUP_REMOVED lines=57> */
.L_x_1221:
[----:B------:R-:W-:Y:S05]  /*144b0*/  BSYNC.RECONVERGENT B1 ;  /* 0x0000000000017941 */ /* 0x000fea0003800200 */
.L_x_1220:
        /* <DEDUP_REMOVED lines=9> */
.L_x_1219:
        /* <DEDUP_REMOVED lines=17> */
.L_x_1228:
        /* <DEDUP_REMOVED lines=13> */
.L_x_1230:
[----:B------:R-:W-:Y:S05]  /*14730*/  BSYNC.RECONVERGENT B2 ;  /* 0x0000000000027941 */ /* 0x000fea0003800200 */
.L_x_1229:
        /* <DEDUP_REMOVED lines=57> */
.L_x_1227:
[----:B------:R-:W-:Y:S05]  /*14ad0*/  BSYNC.RECONVERGENT B1 ;  /* 0x0000000000017941 */ /* 0x000fea0003800200 */
.L_x_1226:
        /* <DEDUP_REMOVED lines=10> */
.L_x_1225:
[----:B------:R-:W-:Y:S02]  /*14b80*/  F2FP.BF16.F32.PACK_AB R79, RZ, R134 ;  /* 0x00000086ff4f723e */ /* 0x000fe400000010ff */
[----:B------:R-:W-:Y:S02]  /*14b90*/  PRMT R78, R151, 0x5410, R152 ;  /* 0x00005410974e7816 */ /* 0x000fe40000000098 */
[----:B------:R-:W-:Y:S02]  /*14ba0*/  PRMT R77, R149, 0x5410, R150 ;  /* 0x00005410954d7816 */ /* 0x000fe40000000096 */
[----:B------:R-:W-:Y:S02]  /*14bb0*/  PRMT R76, R148, 0x5410, R147 ;  /* 0x00005410944c7816 */ /* 0x000fe40000000093 */
[----:B------:R-:W-:-:S07]  /*14bc0*/  PRMT R79, R139, 0x5410, R79 ;  /* 0x000054108b4f7816 */ /* 0x000fce000000004f */
.L_x_1182:
[----:B------:R-:W0:Y:S01]  /*14bd0*/  LDC.64 R144, c[0x0][0x3a8] ;  /* 0x0000ea00ff907b82 */ /* 0x000e220000000a00 */
[----:B------:R-:W-:Y:S01]  /*14be0*/  MOV R139, R146 ;  /* 0x00000092008b7202 */ /* 0x000fe20000000f00 */
        /* <DEDUP_REMOVED lines=23> */
.L_x_1231:
[----:B------:R-:W-:Y:S01]  /*14d60*/  VIADD R142, R142, 0x80 ;  /* 0x000000808e8e7836 */ /* 0x000fe20000000000 */
[----:B------:R-:W-:-:S07]  /*14d70*/  IADD3 R141, PT, PT, R141, 0x80, RZ ;  /* 0x000000808d8d7810 */ /* 0x000fce0007ffe0ff */
.L_x_1131:
[----:B------:R-:W-:Y:S05]  /*14d80*/  BSYNC.RECONVERGENT B0 ;  /* 0x0000000000007941 */ /* 0x000fea0003800200 */
.L_x_1130:
        /* <DEDUP_REMOVED lines=9> */
.L_x_1234:
[----:B------:R-:W-:Y:S05]  /*14e20*/  BRA.U !UP0, `(.L_x_1235) ;  /* 0x0000003508547547 */ /* 0x000fea000b800000 */
[----:B01----:R-:W0:Y:S02]  /*14e30*/  LDC.64 R76, c[0x0][0x3a0] ;  /* 0x0000e800ff4c7b82 */ /* 0x003e240000000a00 */
[----:B0-----:R-:W-:-:S06]  /*14e40*/  IMAD.WIDE.U32 R76, R142, 0x10, R76 ;  /* 0x000000108e4c7825 */ /* 0x001fcc00078e004c */
[----:B------:R-:W2:Y:S01]  /*14e50*/  LDG.E.128 R76, desc[UR12][R76.64] ;  /* 0x0000000c4c4c7981 */ /* 0x000ea2000c1e1d00 */
[----:B------:R-:W-:-:S13]  /*14e60*/  ISETP.LT.AND P3, PT, RZ, UR31, PT ;  /* 0x0000001fff007c0c */ /* 0x000fda000bf61270 */
[----:B------:R-:W-:Y:S02]  /*14e70*/  @!P3 IMAD.MOV.U32 R116, RZ, RZ, R101 ;  /* 0x000000ffff74b224 */ /* 0x000fe400078e0065 */
[----:B------:R-:W-:Y:S01]  /*14e80*/  @!P3 IMAD.MOV.U32 R115, RZ, RZ, R139 ;  /* 0x000000ffff73b224 */ /* 0x000fe200078e008b */
[----:B--2---:R-:W-:Y:S01]  /*14e90*/  @!P3 SHF.L.U32 R4, R76, 0x10, RZ ;  /* 0x000000104c04b819 */ /* 0x004fe200000006ff */
        /* <DEDUP_REMOVED lines=17> */
.L_x_1239:
        /* <DEDUP_REMOVED lines=13> */
.L_x_1241:
[----:B------:R-:W-:Y:S05]  /*15080*/  BSYNC.RECONVERGENT B2 ;  /* 0x0000000000027941 */ /* 0x000fea0003800200 */
.L_x_1240:
        /* <DEDUP_REMOVED lines=57> */
.L_x_1238:
[----:B------:R-:W-:Y:S05]  /*15420*/  BSYNC.RECONVERGENT B1 ;  /* 0x0000000000017941 */ /* 0x000fea0003800200 */
.L_x_1237:
[----:B------:R-:W-:Y:S01]  /*15430*/  I2FP.F32.U32 R3, R3 ;  /* 0x0000000300037245 */ /* 0x000fe20000201000 */
[----:B------:R-:W-:Y:S02]  /*15440*/  HFMA2 R4, -RZ, RZ, 0.1171875, 0 ;  /* 0x2f800000ff047431 */ /* 0x000fe400000001ff */
[----:B-----5:R-:W-:-:S03]  /*15450*/  IMAD.U32 R17, R32, 0x10000, RZ ;  /* 0x0001000020117824 */ /* 0x020fc600078e00ff */
[----:B------:R-:W-:Y:S01]  /*15460*/  FFMA.FTZ R3, R3, R4, 1.1641532182693481445e-10 ;  /* 0x2f00000003037423 */ /* 0x000fe20000010004 */
[----:B------:R-:W-:-:S04]  /*15470*/  FMUL.FTZ R17, R17, UR17 ;  /* 0x0000001111117c20 */ /* 0x000fc80008410000 */
[----:B------:R-:W-:Y:S01]  /*15480*/  FMUL.FTZ R4, R17, UR16 ;  /* 0x0000001011047c20 */ /* 0x000fe20008410000 */
[----:B------:R-:W-:Y:S01]  /*15490*/  FSETP.GTU.FTZ.AND P4, PT, R3, UR27, PT ;  /* 0x0000001b03007c0b */ /* 0x000fe2000bf9c000 */
[----:B------:R-:W-:-:S03]  /*154a0*/  IMAD.U32 R3, R76, 0x10000, RZ ;  /* 0x000100004c037824 */ /* 0x000fc600078e00ff */
[----:B------:R-:W-:Y:S02]  /*154b0*/  FSEL R4, R4, RZ, !P4 ;  /* 0x000000ff04047208 */ /* 0x000fe40006000000 */
[----:B------:R-:W-:-:S03]  /*154c0*/  SEL R17, RZ, 0x1, P4 ;  /* 0x00000001ff117807 */ /* 0x000fc60002000000 */
[----:B------:R-:W-:-:S07]  /*154d0*/  FADD.FTZ R4, R3, R4 ;  /* 0x0000000403047221 */ /* 0x000fce0000010000 */
.L_x_1236:
        /* <DEDUP_REMOVED lines=22> */
.L_x_1245:
        /* <DEDUP_REMOVED lines=13> */
.L_x_1247:
[----:B------:R-:W-:Y:S05]  /*15710*/  BSYNC.RECONVERGENT B2 ;  /* 0x0000000000027941 */ /* 0x000fea0003800200 */
.L_x_1246:
        /* <DEDUP_REMOVED lines=57> */
.L_x_1244:
[----:B------:R-:W-:Y:S05]  /*15ab0*/  BSYNC.RECONVERGENT B1 ;  /* 0x0000000000017941 */ /* 0x000fea0003800200 */
.L_x_1243:
        /* <DEDUP_REMOVED lines=13> */
.L_x_1242:
        /* <DEDUP_REMOVED lines=21> */
.L_x_1251:
        /* <DEDUP_REMOVED lines=13> */
.L_x_1253:
[----:B------:R-:W-:Y:S05]  /*15db0*/  BSYNC.RECONVERGENT B2 ;  /* 0x0000000000027941 */ /* 0x000fea0003800200 */
.L_x_1252:
        /* <DEDUP_REMOVED lines=57> */
.L_x_1250:
[----:B------:R-:W-:Y:S05]  /*16150*/  BSYNC.RECONVERGENT B1 ;  /* 0x0000000000017941 */ /* 0x000fea0003800200 */
.L_x_1249:
        /* <DEDUP_REMOVED lines=11> */
.L_x_1248:
        /* <DEDUP_REMOVED lines=22> */
.L_x_1257:
        /* <DEDUP_REMOVED lines=13> */
.L_x_1259:
[----:B------:R-:W-:Y:S05]  /*16440*/  BSYNC.RECONVERGENT B2 ;  /* 0x0000000000027941 */ /* 0x000fea0003800200 */
.L_x_1258:
        /* <DEDUP_REMOVED lines=57> */
.L_x_1256:
[----:B------:R-:W-:Y:S05]  /*167e0*/  BSYNC.RECONVERGENT B1 ;  /* 0x0000000000017941 */ /* 0x000fea0003800200 */
.L_x_1255:
        /* <DEDUP_REMOVED lines=13> */
.L_x_1254:
        /* <DEDUP_REMOVED lines=21> */
.L_x_1263:
        /* <DEDUP_REMOVED lines=13> */
.L_x_1265:
[----:B------:R-:W-:Y:S05]  /*16ae0*/  BSYNC.RECONVERGENT B2 ;  /* 0x0000000000027941 */ /* 0x000fea0003800200 */
.L_x_1264:
        /* <DEDUP_REMOVED lines=57> */
.L_x_1262:
[----:B------:R-:W-:Y:S05]  /*16e80*/  BSYNC.RECONVERGENT B1 ;  /* 0x0000000000017941 */ /* 0x000fea0003800200 */
.L_x_1261:
        /* <DEDUP_REMOVED lines=11> */
.L_x_1260:
        /* <DEDUP_REMOVED lines=22> */
.L_x_1269:
        /* <DEDUP_REMOVED lines=13> */
.L_x_1271:
[----:B------:R-:W-:Y:S05]  /*17170*/  BSYNC.RECONVERGENT B2 ;  /* 0x0000000000027941 */ /* 0x000fea0003800200 */
.L_x_1270:
        /* <DEDUP_REMOVED lines=57> */
.L_x_1268:
[----:B------:R-:W-:Y:S05]  /*17510*/  BSYNC.RECONVERGENT B1 ;  /* 0x0000000000017941 */ /* 0x000fea0003800200 */
.L_x_1267:
        /* <DEDUP_REMOVED lines=13> */
.L_x_1266:
        /* <DEDUP_REMOVED lines=21> */
.L_x_1275:
        /* <DEDUP_REMOVED lines=13> */
.L_x_1277:
[----:B------:R-:W-:Y:S05]  /*17810*/  BSYNC.RECONVERGENT B2 ;  /* 0x0000000000027941 */ /* 0x000fea0003800200 */
.L_x_1276:
        /* <DEDUP_REMOVED lines=57> */
.L_x_1274:
[----:B------:R-:W-:Y:S05]  /*17bb0*/  BSYNC.RECONVERGENT B1 ;  /* 0x0000000000017941 */ /* 0x000fea0003800200 */
.L_x_1273:
        /* <DEDUP_REMOVED lines=11> */
.L_x_1272:
        /* <DEDUP_REMOVED lines=22> */
.L_x_1281:
        /* <DEDUP_REMOVED lines=13> */
.L_x_1283:
[----:B------:R-:W-:Y:S05]  /*17ea0*/  BSYNC.RECONVERGENT B2 ;  /* 0x0000000000027941 */ /* 0x000fea0003800200 */
.L_x_1282:
        /* <DEDUP_REMOVED lines=57> */
.L_x_1280:
[----:B------:R-:W-:Y:S05]  /*18240*/  BSYNC.RECONVERGENT B1 ;  /* 0x0000000000017941 */ /* 0x000fea0003800200 */
.L_x_1279:
        /* <DEDUP_REMOVED lines=13> */
.L_x_1278:
[----:B------:R-:W-:Y:S02]  /*18320*/  F2FP.BF16.F32.PACK_AB R79, RZ, R136 ;  /* 0x00000088ff4f723e */ /* 0x000fe400000010ff */
[----:B------:R-:W-:Y:S02]  /*18330*/  PRMT R78, R152, 0x5410, R78 ;  /* 0x00005410984e7816 */ /* 0x000fe4000000004e */
[----:B------:R-:W-:Y:S02]  /*18340*/  PRMT R77, R149, 0x5410, R151 ;  /* 0x00005410954d7816 */ /* 0x000fe40000000097 */
[----:B------:R-:W-:Y:S02]  /*18350*/  PRMT R76, R139, 0x5410, R148 ;  /* 0x000054108b4c7816 */ /* 0x000fe40000000094 */
[----:B------:R-:W-:Y:S01]  /*18360*/  PRMT R79, R150, 0x5410, R79 ;  /* 0x00005410964f7816 */ /* 0x000fe2000000004f */
[----:B------:R-:W-:Y:S06]  /*18370*/  BRA `(.L_x_1284) ;  /* 0x00000030006c7947 */ /* 0x000fec0003800000 */
.L_x_1235:
[----:B------:R-:W-:Y:S01]  /*18380*/  IMAD.MOV.U32 R4, RZ, RZ, RZ ;  /* 0x000000ffff047224 */ /* 0x000fe200078e00ff */
[----:B01----:R-:W-:Y:S01]  /*18390*/  MOV R76, R101 ;  /* 0x00000065004c7202 */ /* 0x003fe20000000f00 */
        /* <DEDUP_REMOVED lines=18> */
.L_x_1288:
        /* <DEDUP_REMOVED lines=13> */
.L_x_1290:
[----:B------:R-:W-:Y:S05]  /*18590*/  BSYNC.RECONVERGENT B2 ;  /* 0x0000000000027941 */ /* 0x000fea0003800200 */
.L_x_1289:
        /* <DEDUP_REMOVED lines=56> */
.L_x_1287:
[----:B------:R-:W-:Y:S05]  /*18920*/  BSYNC.RECONVERGENT B1 ;  /* 0x0000000000017941 */ /* 0x000fea0003800200 */
.L_x_1286:
        /* <DEDUP_REMOVED lines=9> */
.L_x_1285:
        /* <DEDUP_REMOVED lines=17> */
.L_x_1294:
        /* <DEDUP_REMOVED lines=13> */
.L_x_1296:
[----:B------:R-:W-:Y:S05]  /*18ba0*/  BSYNC.RECONVERGENT B2 ;  /* 0x0000000000027941 */ /* 0x000fea0003800200 */
.L_x_1295:
        /* <DEDUP_REMOVED lines=57> */
.L_x_1293:
[----:B------:R-:W-:Y:S05]  /*18f40*/  BSYNC.RECONVERGENT B1 ;  /* 0x0000000000017941 */ /* 0x000fea0003800200 */
.L_x_1292:
        /* <DEDUP_REMOVED lines=10> */
.L_x_1291:
        /* <DEDUP_REMOVED lines=17> */
.L_x_1300:
        /* <DEDUP_REMOVED lines=13> */
.L_x_1302:
[----:B------:R-:W-:Y:S05]  /*191d0*/  BSYNC.RECONVERGENT B2 ;  /* 0x0000000000027941 */ /* 0x000fea0003800200 */
.L_x_1301:
        /* <DEDUP_REMOVED lines=57> */
.L_x_1299:
[----:B------:R-:W-:Y:S05]  /*19570*/  BSYNC.RECONVERGENT B1 ;  /* 0x0000000000017941 */ /* 0x000fea0003800200 */
.L_x_1298:
        /* <DEDUP_REMOVED lines=9> */
.L_x_1297:
        /* <DEDUP_REMOVED lines=17> */
.L_x_1306:
        /* <DEDUP_REMOVED lines=13> */
.L_x_1308:
[----:B------:R-:W-:Y:S05]  /*197f0*/  BSYNC.RECONVERGENT B2 ;  /* 0x0000000000027941 */ /* 0x000fea0003800200 */
.L_x_1307:
        /* <DEDUP_REMOVED lines=57> */
.L_x_1305:
[----:B------:R-:W-:Y:S05]  /*19b90*/  BSYNC.RECONVERGENT B1 ;  /* 0x0000000000017941 */ /* 0x000fea0003800200 */
.L_x_1304:
        /* <DEDUP_REMOVED lines=10> */
.L_x_1303:
        /* <DEDUP_REMOVED lines=17> */
.L_x_1312:
        /* <DEDUP_REMOVED lines=13> */
.L_x_1314:
[----:B------:R-:W-:Y:S05]  /*19e20*/  BSYNC.RECONVERGENT B2 ;  /* 0x0000000000027941 */ /* 0x000fea0003800200 */
.L_x_1313:
        /* <DEDUP_REMOVED lines=57> */
.L_x_1311:
[----:B------:R-:W-:Y:S05]  /*1a1c0*/  BSYNC.RECONVERGENT B1 ;  /* 0x0000000000017941 */ /* 0x000fea0003800200 */
.L_x_1310:
        /* <DEDUP_REMOVED lines=9> */
.L_x_1309:
        /* <DEDUP_REMOVED lines=17> */
.L_x_1318:
        /* <DEDUP_REMOVED lines=13> */
.L_x_1320:
[----:B------:R-:W-:Y:S05]  /*1a440*/  BSYNC.RECONVERGENT B2 ;  /* 0x0000000000027941 */ /* 0x000fea0003800200 */
.L_x_1319:
        /* <DEDUP_REMOVED lines=57> */
.L_x_1317:
[----:B------:R-:W-:Y:S05]  /*1a7e0*/  BSYNC.RECONVERGENT B1 ;  /* 0x0000000000017941 */ /* 0x000fea0003800200 */
.L_x_1316:
        /* <DEDUP_REMOVED lines=10> */
.L_x_1315:
        /* <DEDUP_REMOVED lines=17> */
.L_x_1324:
        /* <DEDUP_REMOVED lines=13> */
.L_x_1326:
[----:B------:R-:W-:Y:S05]  /*1aa70*/  BSYNC.RECONVERGENT B2 ;  /* 0x0000000000027941 */ /* 0x000fea0003800200 */
.L_x_1325:
        /* <DEDUP_REMOVED lines=57> */
.L_x_1323:
[----:B------:R-:W-:Y:S05]  /*1ae10*/  BSYNC.RECONVERGENT B1 ;  /* 0x0000000000017941 */ /* 0x000fea0003800200 */
.L_x_1322:
        /* <DEDUP_REMOVED lines=9> */
.L_x_1321:
        /* <DEDUP_REMOVED lines=17> */
.L_x_1330:
        /* <DEDUP_REMOVED lines=13> */
.L_x_1332:
[----:B------:R-:W-:Y:S05]  /*1b090*/  BSYNC.RECONVERGENT B2 ;  /* 0x0000000000027941 */ /* 0x000fea0003800200 */
.L_x_1331:
        /* <DEDUP_REMOVED lines=57> */
.L_x_1329:
[----:B------:R-:W-:Y:S05]  /*1b430*/  BSYNC.RECONVERGENT B1 ;  /* 0x0000000000017941 */ /* 0x000fea0003800200 */
.L_x_1328:
        /* <DEDUP_REMOVED lines=10> */
.L_x_1327:
[----:B------:R-:W-:Y:S02]  /*1b4e0*/  F2FP.BF16.F32.PACK_AB R79, RZ, R136 ;  /* 0x00000088ff4f723e */ /* 0x000fe400000010ff */
[----:B------:R-:W-:Y:S02]  /*1b4f0*/  PRMT R78, R151, 0x5410, R152 ;  /* 0x00005410974e7816 */ /* 0x000fe40000000098 */
[----:B------:R-:W-:Y:S02]  /*1b500*/  PRMT R77, R149, 0x5410, R150 ;  /* 0x00005410954d7816 */ /* 0x000fe40000000096 */
[----:B------:R-:W-:Y:S02]  /*1b510*/  PRMT R76, R148, 0x5410, R147 ;  /* 0x00005410944c7816 */ /* 0x000fe40000000093 */
[----:B------:R-:W-:-:S07]  /*1b520*/  PRMT R79, R139, 0x5410, R79 ;  /* 0x000054108b4f7816 */ /* 0x000fce000000004f */
.L_x_1284:
        /* <DEDUP_REMOVED lines=25> */
.L_x_1333:
[----:B------:R-:W-:Y:S02]  /*1b6c0*/  VIADD R142, R142, 0x80 ;  /* 0x000000808e8e7836 */ /* 0x000fe40000000000 */
[----:B------:R-:W-:-:S07]  /*1b6d0*/  VIADD R141, R141, 0x80 ;  /* 0x000000808d8d7836 */ /* 0x000fce0000000000 */
.L_x_1233:
[----:B------:R-:W-:Y:S05]  /*1b6e0*/  BSYNC.RECONVERGENT B0 ;  /* 0x0000000000007941 */ /* 0x000fea0003800200 */
.L_x_1232:
        /* <DEDUP_REMOVED lines=9> */
.L_x_1336:
        /* <DEDUP_REMOVED lines=21> */
[--C-:B------:R-:W-:Y:S02]  /*1b8d0*/  @!P5 IMAD.MOV.U32 R117, RZ, RZ, R139.reuse ;  /* 0x000000ffff75d224 */ /* 0x100fe400078e008b */
[----:B------:R-:W-:Y:S02]  /*1b8e0*/  @P5 IMAD.MOV.U32 R0, RZ, RZ, R102 ;  /* 0x000000ffff005224 */ /* 0x000fe400078e0066 */
[----:B------:R-:W-:Y:S01]  /*1b8f0*/  @P5 IMAD.MOV.U32 R117, RZ, RZ, R139 ;  /* 0x000000ffff755224 */ /* 0x000fe200078e008b */
[----:B------:R-:W-:Y:S06]  /*1b900*/  BRA `(.L_x_1340) ;  /* 0x00000004001c7947 */ /* 0x000fec0003800000 */
.L_x_1341:
        /* <DEDUP_REMOVED lines=13> */
.L_x_1343:
[----:B------:R-:W-:Y:S05]  /*1b9e0*/  BSYNC.RECONVERGENT B2 ;  /* 0x0000000000027941 */ /* 0x000fea0003800200 */
.L_x_1342:
        /* <DEDUP_REMOVED lines=57> */
.L_x_1340:
[----:B------:R-:W-:Y:S05]  /*1bd80*/  BSYNC.RECONVERGENT B1 ;  /* 0x0000000000017941 */ /* 0x000fea0003800200 */
.L_x_1339:
        /* <DEDUP_REMOVED lines=11> */
.L_x_1338:
        /* <DEDUP_REMOVED lines=22> */
.L_x_1347:
        /* <DEDUP_REMOVED lines=13> */
.L_x_1349:
[----:B------:R-:W-:Y:S05]  /*1c070*/  BSYNC.RECONVERGENT B2 ;  /* 0x0000000000027941 */ /* 0x000fea0003800200 */
.L_x_1348:
        /* <DEDUP_REMOVED lines=57> */
.L_x_1346:
[----:B------:R-:W-:Y:S05]  /*1c410*/  BSYNC.RECONVERGENT B1 ;  /* 0x0000000000017941 */ /* 0x000fea0003800200 */
.L_x_1345:
        /* <DEDUP_REMOVED lines=13> */
.L_x_1344:
        /* <DEDUP_REMOVED lines=21> */
.L_x_1353:
        /* <DEDUP_REMOVED lines=13> */
.L_x_1355:
[----:B------:R-:W-:Y:S05]  /*1c710*/  BSYNC.RECONVERGENT B2 ;  /* 0x0000000000027941 */ /* 0x000fea0003800200 */
.L_x_1354:
        /* <DEDUP_REMOVED lines=57> */
.L_x_1352:
[----:B------:R-:W-:Y:S05]  /*1cab0*/  BSYNC.RECONVERGENT B1 ;  /* 0x0000000000017941 */ /* 0x000fea0003800200 */
.L_x_1351:
        /* <DEDUP_REMOVED lines=11> */
.L_x_1350:
        /* <DEDUP_REMOVED lines=22> */
.L_x_1359:
        /* <DEDUP_REMOVED lines=13> */
.L_x_1361:
[----:B------:R-:W-:Y:S05]  /*1cda0*/  BSYNC.RECONVERGENT B2 ;  /* 0x0000000000027941 */ /* 0x000fea0003800200 */
.L_x_1360:
        /* <DEDUP_REMOVED lines=57> */
.L_x_1358:
[----:B------:R-:W-:Y:S05]  /*1d140*/  BSYNC.RECONVERGENT B1 ;  /* 0x0000000000017941 */ /* 0x000fea0003800200 */
.L_x_1357:
        /* <DEDUP_REMOVED lines=13> */
.L_x_1356:
        /* <DEDUP_REMOVED lines=21> */
.L_x_1365:
        /* <DEDUP_REMOVED lines=13> */
.L_x_1367:
[----:B------:R-:W-:Y:S05]  /*1d440*/  BSYNC.RECONVERGENT B2 ;  /* 0x0000000000027941 */ /* 0x000fea0003800200 */
.L_x_1366:
        /* <DEDUP_REMOVED lines=57> */
.L_x_1364:
[----:B------:R-:W-:Y:S05]  /*1d7e0*/  BSYNC.RECONVERGENT B1 ;  /* 0x0000000000017941 */ /* 0x000fea0003800200 */
.L_x_1363:
        /* <DEDUP_REMOVED lines=11> */
.L_x_1362:
        /* <DEDUP_REMOVED lines=22> */
.L_x_1371:
        /* <DEDUP_REMOVED lines=13> */
.L_x_1373:
[----:B------:R-:W-:Y:S05]  /*1dad0*/  BSYNC.RECONVERGENT B2 ;  /* 0x0000000000027941 */ /* 0x000fea0003800200 */
.L_x_1372:
        /* <DEDUP_REMOVED lines=57> */
.L_x_1370:
[----:B------:R-:W-:Y:S05]  /*1de70*/  BSYNC.RECONVERGENT B1 ;  /* 0x0000000000017941 */ /* 0x000fea0003800200 */
.L_x_1369:
        /* <DEDUP_REMOVED lines=13> */
.L_x_1368:
        /* <DEDUP_REMOVED lines=8> */
[----:B------:R-:W-:Y:S01]  /*1dfd0*/  IMAD.MOV.U32 R10, RZ, RZ, R20 ;  /* 0x000000ffff0a7224 */ /* 0x000fe200078e0014 */
[----:B------:R-:W-:-:S09]  /*1dfe0*/  MOV R78, R101 ;  /* 0x00000065004e7202 */ /* 0x000fd20000000f00 */
[----:B------:R-:W-:Y:S05]  /*1dff0*/  @!P5 BRA `(.L_x_1376) ;  /* 0x000000040044d947 */ /* 0x000fea0003800000 */
[----:B------:R-:W-:-:S13]  /*1e000*/  ISETP.NE.AND P5, PT, R77, 0x3, PT ;  /* 0x000000034d00780c */ /* 0x000fda0003fa5270 */
[----:B------:R-:W-:Y:S05]  /*1e010*/  @!P5 BRA `(.L_x_1377) ;  /* 0x000000000020d947 */ /* 0x000fea0003800000 */
[----:B------:R-:W-:-:S13]  /*1e020*/  ISETP.NE.AND P5, PT, R77, 0x2, PT ;  /* 0x000000024d00780c */ /* 0x000fda0003fa5270 */
[----:B------:R-:W-:Y:S01]  /*1e030*/  @!P5 IMAD.MOV.U32 R76, RZ, RZ, 0x3 ;  /* 0x00000003ff4cd424 */ /* 0x000fe200078e00ff */
[----:B------:R-:W-:Y:S01]  /*1e040*/  @!P5 MOV R10, R103 ;  /* 0x00000067000ad202 */ /* 0x000fe20000000f00 */
[----:B------:R-:W-:Y:S01]  /*1e050*/  @!P5 IMAD.MOV.U32 R78, RZ, RZ, R101 ;  /* 0x000000ffff4ed224 */ /* 0x000fe200078e0065 */
[----:B------:R-:W-:Y:S01]  /*1e060*/  @P5 IADD3 R76, PT, PT, R77, 0x1, RZ ;  /* 0x000000014d4c5810 */ /* 0x000fe20007ffe0ff */
[----:B------:R-:W-:Y:S01]  /*1e070*/  @P5 IMAD.MOV.U32 R10, RZ, RZ, R102 ;  /* 0x000000ffff0a5224 */ /* 0x000fe200078e0066 */
[----:B------:R-:W-:Y:S01]  /*1e080*/  @P5 MOV R78, R101 ;  /* 0x00000065004e5202 */ /* 0x000fe20000000f00 */
[----:B------:R-:W-:Y:S06]  /*1e090*/  BRA `(.L_x_1376) ;  /* 0x00000004001c7947 */ /* 0x000fec0003800000 */
.L_x_1377:
[----:B------:R-:W-:Y:S01]  /*1e0a0*/  VIADD R106, R106, 0x1 ;  /* 0x000000016a6a7836 */ /* 0x000fe20000000000 */
[----:B------:R-:W-:Y:S03]  /*1e0b0*/  BSSY.RECONVERGENT B2, `(.L_x_1378) ;  /* 0x000000c000027945 */ /* 0x000fe60003800200 */
[C---:B------:R-:W-:Y:S01]  /*1e0c0*/  IMAD.WIDE.U32 R138, R106.reuse, -0x2daee0ad, RZ ;  /* 0xd2511f536a8a7825 */ /* 0x040fe200078e00ff */
[----:B------:R-:W-:-:S13]  /*1e0d0*/  ISETP.NE.AND P5, PT, R106, RZ, PT ;  /* 0x000000ff6a00720c */ /* 0x000fda0003fa5270 */
[----:B------:R-:W-:Y:S05]  /*1e0e0*/  @P5 BRA `(.L_x_1379) ;  /* 0x0000000000205947 */ /* 0x000fea0003800000 */
[----:B------:R-:W-:-:S04]  /*1e0f0*/  IADD3 R105, PT, PT, R105, 0x1, RZ ;  /* 0x0000000169697810 */ /* 0x000fc80007ffe0ff */
[----:B------:R-:W-:-:S13]  /*1e100*/  ISETP.NE.AND P5, PT, R105, RZ, PT ;  /* 0x000000ff6900720c */ /* 0x000fda0003fa5270 */
[----:B------:R-:W-:Y:S01]  /*1e110*/  @!P5 VIADD R108, R108, 0x1 ;  /* 0x000000016c6cd836 */ /* 0x000fe20000000000 */
[----:B------:R-:W-:Y:S01]  /*1e120*/  @!P5 IADD3 R10, PT, PT, R19, 0x1, RZ ;  /* 0x00000001130ad810 */ /* 0x000fe20007ffe0ff */
[----:B------:R-:W-:-:S03]  /*1e130*/  @!P5 IMAD.MOV.U32 R105, RZ, RZ, RZ ;  /* 0x000000ffff69d224 */ /* 0x000fc600078e00ff */
[----:B------:R-:W-:-:S13]  /*1e140*/  ISETP.NE.AND P6, PT, R108, RZ, !P5 ;  /* 0x000000ff6c00720c */ /* 0x000fda0006fc5270 */
[----:B------:R-:W-:-:S05]  /*1e150*/  @P6 IMAD.MOV R10, RZ, RZ, R19 ;  /* 0x000000ffff0a6224 */ /* 0x000fca00078e0213 */
[----:B------:R-:W-:-:S07]  /*1e160*/  @!P5 MOV R19, R10 ;  /* 0x0000000a0013d202 */ /* 0x000fce0000000f00 */
.L_x_1379:
[----:B------:R-:W-:Y:S05]  /*1e170*/  BSYNC.RECONVERGENT B2 ;  /* 0x0000000000027941 */ /* 0x000fea0003800200 */
.L_x_1378:
        /* <DEDUP_REMOVED lines=56> */
[----:B------:R-:W-:-:S07]  /*1e500*/  IMAD.MOV.U32 R76, RZ, RZ, RZ ;  /* 0x000000ffff4c7224 */ /* 0x000fce00078e00ff */
.L_x_1376:
[----:B------:R-:W-:Y:S05]  /*1e510*/  BSYNC.RECONVERGENT B1 ;  /* 0x0000000000017941 */ /* 0x000fea0003800200 */
.L_x_1375:
[----:B------:R-:W-:Y:S01]  /*1e520*/  I2FP.F32.U32 R10, R10 ;  /* 0x0000000a000a7245 */ /* 0x000fe20000201000 */
[----:B------:R-:W-:Y:S02]  /*1e530*/  HFMA2 R77, -RZ, RZ, 0.1171875, 0 ;  /* 0x2f800000ff4d7431 */ /* 0x000fe400000001ff */
[----:B-----5:R-:W-:Y:S01]  /*1e540*/  IMAD.U32 R101, R35, 0x10000, RZ ;  /* 0x0001000023657824 */ /* 0x020fe200078e00ff */
[----:B------:R-:W-:Y:S02]  /*1e550*/  SHF.L.U32 R138, R79, 0x10, RZ ;  /* 0x000000104f8a7819 */ /* 0x000fe400000006ff */
[----:B------:R-:W-:Y:S01]  /*1e560*/  FFMA.FTZ R10, R10, R77, 1.1641532182693481445e-10 ;  /* 0x2f0000000a0a7423 */ /* 0x000fe2000001004d */
[----:B------:R-:W-:-:S04]  /*1e570*/  FMUL.FTZ R101, R101, UR17 ;  /* 0x0000001165657c20 */ /* 0x000fc80008410000 */
[----:B------:R-:W-:Y:S01]  /*1e580*/  FMUL.FTZ R101, R101, UR16 ;  /* 0x0000001065657c20 */ /* 0x000fe20008410000 */
[----:B------:R-:W-:-:S04]  /*1e590*/  FSETP.GTU.FTZ.AND P5, PT, R10, UR27, PT ;  /* 0x0000001b0a007c0b */ /* 0x000fc8000bfbc000 */
[----:B------:R-:W-:Y:S02]  /*1e5a0*/  FSEL R137, R101, RZ, !P5 ;  /* 0x000000ff65897208 */ /* 0x000fe40006800000 */
[----:B------:R-:W-:-:S03]  /*1e5b0*/  SEL R10, RZ, 0x1, P5 ;  /* 0x00000001ff0a7807 */ /* 0x000fc60002800000 */
[----:B------:R-:W-:-:S07]  /*1e5c0*/  FADD.FTZ R137, R138, R137 ;  /* 0x000000898a897221 */ /* 0x000fce0000010000 */
.L_x_1374:
        /* <DEDUP_REMOVED lines=22> */
.L_x_1383:
        /* <DEDUP_REMOVED lines=8> */
[----:B------:R-:W-:Y:S02]  /*1e7b0*/  @!P4 IADD3 R9, PT, PT, R19, 0x1, RZ ;  /* 0x000000011309c810 */ /* 0x000fe40007ffe0ff */
[----:B------:R-:W-:Y:S02]  /*1e7c0*/  @!P4 MOV R105, RZ ;  /* 0x000000ff0069c202 */ /* 0x000fe40000000f00 */
[----:B------:R-:W-:-:S13]  /*1e7d0*/  ISETP.NE.AND P5, PT, R108, RZ, !P4 ;  /* 0x000000ff6c00720c */ /* 0x000fda00067a5270 */
[----:B------:R-:W-:-:S04]  /*1e7e0*/  @P5 IMAD.MOV R9, RZ, RZ, R19 ;  /* 0x000000ffff095224 */ /* 0x000fc800078e0213 */
[----:B------:R-:W-:-:S07]  /*1e7f0*/  @!P4 IMAD.MOV.U32 R19, RZ, RZ, R9 ;  /* 0x000000ffff13c224 */ /* 0x000fce00078e0009 */
.L_x_1385:
[----:B------:R-:W-:Y:S05]  /*1e800*/  BSYNC.RECONVERGENT B2 ;  /* 0x0000000000027941 */ /* 0x000fea0003800200 */
.L_x_1384:
        /* <DEDUP_REMOVED lines=57> */
.L_x_1382:
[----:B------:R-:W-:Y:S05]  /*1eba0*/  BSYNC.RECONVERGENT B1 ;  /* 0x0000000000017941 */ /* 0x000fea0003800200 */
.L_x_1381:
[----:B-----5:R-:W-:Y:S01]  /*1ebb0*/  PRMT R76, R35, 0x7632, R76 ;  /* 0x00007632234c7816 */ /* 0x020fe2000000004c */
[----:B------:R-:W-:Y:S01]  /*1ebc0*/  HFMA2 R78, -RZ, RZ, 0.1171875, 0 ;  /* 0x2f800000ff4e7431 */ /* 0x000fe200000001ff */
        /* <DEDUP_REMOVED lines=11> */
.L_x_1380:
[----:B------:R-:W-:Y:S02]  /*1ec80*/  F2FP.BF16.F32.PACK_AB R79, RZ, R138 ;  /* 0x0000008aff4f723e */ /* 0x000fe400000010ff */
[----:B------:R-:W-:Y:S02]  /*1ec90*/  PRMT R78, R151, 0x5410, R152 ;  /* 0x00005410974e7816 */ /* 0x000fe40000000098 */
[----:B------:R-:W-:Y:S02]  /*1eca0*/  PRMT R77, R148, 0x5410, R150 ;  /* 0x00005410944d7816 */ /* 0x000fe40000000096 */
[----:B------:R-:W-:Y:S02]  /*1ecb0*/  PRMT R76, R146, 0x5410, R147 ;  /* 0x00005410924c7816 */ /* 0x000fe40000000093 */
[----:B------:R-:W-:Y:S01]  /*1ecc0*/  PRMT R79, R149, 0x5410, R79 ;  /* 0x00005410954f7816 */ /* 0x000fe2000000004f */
[----:B------:R-:W-:Y:S06]  /*1ecd0*/  BRA `(.L_x_1386) ;  /* 0x0000003000747947 */ /* 0x000fec0003800000 */
.L_x_1337:
[----:B------:R-:W-:Y:S01]  /*1ece0*/  IMAD.MOV.U32 R2, RZ, RZ, RZ ;  /* 0x000000ffff027224 */ /* 0x000fe200078e00ff */
[----:B01----:R-:W-:Y:S01]  /*1ecf0*/  MOV R76, R101 ;  /* 0x00000065004c7202 */ /* 0x003fe20000000f00 */
[----:B------:R-:W-:Y:S01]  /*1ed00*/  IMAD.MOV.U32 R149, RZ, RZ, R139 ;  /* 0x000000ffff957224 */ /* 0x000fe200078e008b */
[----:B------:R-:W-:Y:S06]  /*1ed10*/  BRA.U !UP2, `(.L_x_1387) ;  /* 0x000000050a847547 */ /* 0x000fec000b800000 */
[----:B------:R-:W-:Y:S01]  /*1ed20*/  ISETP.NE.AND P4, PT, R101, 0x1, PT ;  /* 0x000000016500780c */ /* 0x000fe20003f85270 */
[----:B------:R-:W-:Y:S01]  /*1ed30*/  BSSY.RECONVERGENT B1, `(.L_x_1388) ;  /* 0x0000056000017945 */ /* 0x000fe20003800200 */
[----:B------:R-:W-:Y:S02]  /*1ed40*/  HFMA2 R76, -RZ, RZ, 0, 1.1920928955078125e-07 ;  /* 0x00000002ff4c7431 */ /* 0x000fe400000001ff */
[----:B------:R-:W-:Y:S01]  /*1ed50*/  IMAD.MOV.U32 R0, RZ, RZ, R20 ;  /* 0x000000ffff007224 */ /* 0x000fe200078e0014 */
[----:B------:R-:W-:-:S08]  /*1ed60*/  MOV R149, R139 ;  /* 0x0000008b00957202 */ /* 0x000fd00000000f00 */
        /* <DEDUP_REMOVED lines=11> */
.L_x_1390:
        /* <DEDUP_REMOVED lines=13> */
.L_x_1392:
[----:B------:R-:W-:Y:S05]  /*1eef0*/  BSYNC.RECONVERGENT B2 ;  /* 0x0000000000027941 */ /* 0x000fea0003800200 */
.L_x_1391:
        /* <DEDUP_REMOVED lines=57> */
.L_x_1389:
[----:B------:R-:W-:Y:S05]  /*1f290*/  BSYNC.RECONVERGENT B1 ;  /* 0x0000000000017941 */ /* 0x000fea0003800200 */
.L_x_1388:
        /* <DEDUP_REMOVED lines=9> */
.L_x_1387:
[----:B------:R-:W-:Y:S01]  /*1f330*/  F2FP.BF16.F32.PACK_AB R146, RZ, R2 ;  /* 0x00000002ff92723e */ /* 0x000fe200000010ff */
[----:B------:R-:W-:Y:S01]  /*1f340*/  IMAD.MOV.U32 R77, RZ, RZ, R76 ;  /* 0x000000ffff4d7224 */ /* 0x000fe200078e004c */
[----:B------:R-:W-:Y:S01]  /*1f350*/  MOV R0, RZ ;  /* 0x000000ff00007202 */ /* 0x000fe20000000f00 */
[----:B------:R-:W-:Y:S06]  /*1f360*/  BRA.U !UP2, `(.L_x_1393) ;  /* 0x000000050a7c7547 */ /* 0x000fec000b800000 */
[----:B------:R-:W-:Y:S01]  /*1f370*/  ISETP.NE.AND P4, PT, R76, 0x1, PT ;  /* 0x000000014c00780c */ /* 0x000fe20003f85270 */
[----:B------:R-:W-:Y:S01]  /*1f380*/  BSSY.RECONVERGENT B1, `(.L_x_1394) ;  /* 0x0000053000017945 */ /* 0x000fe20003800200 */
        /* <DEDUP_REMOVED lines=11> */
.L_x_1396:
[----:B------:R-:W-:Y:S01]  /*1f440*/  IADD3 R106, PT, PT, R106, 0x1, RZ ;  /* 0x000000016a6a7810 */ /* 0x000fe20007ffe0ff */
[----:B------:R-:W-:Y:S03]  /*1f450*/  BSSY.RECONVERGENT B2, `(.L_x_1397) ;  /* 0x000000c000027945 */ /* 0x000fe60003800200 */
        /* <DEDUP_REMOVED lines=11> */
.L_x_1398:
[----:B------:R-:W-:Y:S05]  /*1f510*/  BSYNC.RECONVERGENT B2 ;  /* 0x0000000000027941 */ /* 0x000fea0003800200 */
.L_x_1397:
        /* <DEDUP_REMOVED lines=55> */
[----:B------:R-:W-:Y:S02]  /*1f890*/  HFMA2 R77, -RZ, RZ, 0, 0 ;  /* 0x00000000ff4d7431 */ /* 0x000fe400000001ff */
[----:B------:R-:W-:-:S07]  /*1f8a0*/  IMAD.MOV.U32 R149, RZ, RZ, R76 ;  /* 0x000000ffff957224 */ /* 0x000fce00078e004c */
.L_x_1395:
[----:B------:R-:W-:Y:S05]  /*1f8b0*/  BSYNC.RECONVERGENT B1 ;  /* 0x0000000000017941 */ /* 0x000fea0003800200 */
.L_x_1394:
        /* <DEDUP_REMOVED lines=10> */
.L_x_1393:
[----:B------:R-:W-:Y:S01]  /*1f960*/  F2FP.BF16.F32.PACK_AB R145, RZ, R0 ;  /* 0x00000000ff91723e */ /* 0x000fe200000010ff */
[----:B------:R-:W-:Y:S01]  /*1f970*/  IMAD.MOV.U32 R117, RZ, RZ, RZ ;  /* 0x000000ffff757224 */ /* 0x000fe200078e00ff */
[----:B------:R-:W-:Y:S01]  /*1f980*/  MOV R76, R77 ;  /* 0x0000004d004c7202 */ /* 0x000fe20000000f00 */
        /* <DEDUP_REMOVED lines=10> */
[----:B------:R-:W-:Y:S01]  /*1fa30*/  @!P4 MOV R14, R103 ;  /* 0x00000067000ec202 */ /* 0x000fe20000000f00 */
[----:B------:R-:W-:Y:S01]  /*1fa40*/  @P4 VIADD R76, R77, 0x1 ;  /* 0x000000014d4c4836 */ /* 0x000fe20000000000 */
[----:B------:R-:W-:Y:S01]  /*1fa50*/  @P4 MOV R14, R102 ;  /* 0x00000066000e4202 */ /* 0x000fe20000000f00 */
[----:B------:R-:W-:Y:S06]  /*1fa60*/  BRA `(.L_x_1401) ;  /* 0x00000004001c7947 */ /* 0x000fec0003800000 */
.L_x_1402:
        /* <DEDUP_REMOVED lines=13> */
.L_x_1404:
[----:B------:R-:W-:Y:S05]  /*1fb40*/  BSYNC.RECONVERGENT B2 ;  /* 0x0000000000027941 */ /* 0x000fea0003800200 */
.L_x_1403:
        /* <DEDUP_REMOVED lines=54> */
[----:B------:R-:W-:Y:S01]  /*1feb0*/  MOV R149, R76 ;  /* 0x0000004c00957202 */ /* 0x000fe20000000f00 */
[----:B------:R-:W-:Y:S01]  /*1fec0*/  IMAD.MOV.U32 R76, RZ, RZ, RZ ;  /* 0x000000ffff4c7224 */ /* 0x000fe200078e00ff */
[----:B------:R-:W-:-:S07]  /*1fed0*/  LOP3.LUT R103, R78, UR6, R77, 0x96, !PT ;  /* 0x000000064e677c12 */ /* 0x000fce000f8e964d */
.L_x_1401:
[----:B------:R-:W-:Y:S05]  /*1fee0*/  BSYNC.RECONVERGENT B1 ;  /* 0x0000000000017941 */ /* 0x000fea0003800200 */
.L_x_1400:
        /* <DEDUP_REMOVED lines=9> */
.L_x_1399:
        /* <DEDUP_REMOVED lines=17> */
.L_x_1408:
        /* <DEDUP_REMOVED lines=13> */
.L_x_1410:
[----:B------:R-:W-:Y:S05]  /*20160*/  BSYNC.RECONVERGENT B2 ;  /* 0x0000000000027941 */ /* 0x000fea0003800200 */
.L_x_1409:
        /* <DEDUP_REMOVED lines=57> */
.L_x_1407:
[----:B------:R-:W-:Y:S05]  /*20500*/  BSYNC.RECONVERGENT B1 ;  /* 0x0000000000017941 */ /* 0x000fea0003800200 */
.L_x_1406:
        /* <DEDUP_REMOVED lines=10> */
.L_x_1405:
        /* <DEDUP_REMOVED lines=17> */
.L_x_1414:
        /* <DEDUP_REMOVED lines=13> */
.L_x_1416:
[----:B------:R-:W-:Y:S05]  /*20790*/  BSYNC.RECONVERGENT B2 ;  /* 0x0000000000027941 */ /* 0x000fea0003800200 */
.L_x_1415:
        /* <DEDUP_REMOVED lines=57> */
.L_x_1413:
[----:B------:R-:W-:Y:S05]  /*20b30*/  BSYNC.RECONVERGENT B1 ;  /* 0x0000000000017941 */ /* 0x000fea0003800200 */
.L_x_1412:
        /* <DEDUP_REMOVED lines=9> */
.L_x_1411:
        /* <DEDUP_REMOVED lines=17> */
.L_x_1420:
        /* <DEDUP_REMOVED lines=13> */
.L_x_1422:
[----:B------:R-:W-:Y:S05]  /*20db0*/  BSYNC.RECONVERGENT B2 ;  /* 0x0000000000027941 */ /* 0x000fea0003800200 */
.L_x_1421:
        /* <DEDUP_REMOVED lines=57> */
.L_x_1419:
[----:B------:R-:W-:Y:S05]  /*21150*/  BSYNC.RECONVERGENT B1 ;  /* 0x0000000000017941 */ /* 0x000fea0003800200 */
.L_x_1418:
        /* <DEDUP_REMOVED lines=10> */
.L_x_1417:
        /* <DEDUP_REMOVED lines=17> */
.L_x_1426:
        /* <DEDUP_REMOVED lines=13> */
.L_x_1428:
[----:B------:R-:W-:Y:S05]  /*213e0*/  BSYNC.RECONVERGENT B2 ;  /* 0x0000000000027941 */ /* 0x000fea0003800200 */
.L_x_1427:
        /* <DEDUP_REMOVED lines=57> */
.L_x_1425:
[----:B------:R-:W-:Y:S05]  /*21780*/  BSYNC.RECONVERGENT B1 ;  /* 0x0000000000017941 */ /* 0x000fea0003800200 */
.L_x_1424:
        /* <DEDUP_REMOVED lines=9> */
.L_x_1423:
        /* <DEDUP_REMOVED lines=17> */
.L_x_1432:
        /* <DEDUP_REMOVED lines=13> */
.L_x_1434:
[----:B------:R-:W-:Y:S05]  /*21a00*/  BSYNC.RECONVERGENT B2 ;  /* 0x0000000000027941 */ /* 0x000fea0003800200 */
.L_x_1433:
[----:B------:R-:W-:Y:S01]  /*21a10*/  IMAD.WIDE.U32 R78, R108, -0x326172a9, RZ ;  /* 0xcd9e8d576c4e7825 */ /* 0x000fe200078e00ff */
[----:B------:R-:W-:Y:S01]  /*21a20*/  LOP3.LUT R76, R19, UR15, R103, 0x96, !PT ;  /* 0x0000000f134c7c12 */ /* 0x000fe2000f8e9667 */
[----:B------:R-:W-:Y:S02]  /*21a30*/  UIADD3 UR5, UPT, UPT, UR14, -0x61c88647, URZ ;  /* 0x9e3779b90e057890 */ /* 0x000fe4000fffe0ff */
[----:B------:R-:W-:Y:S01]  /*21a40*/  HFMA2 R101, -RZ, RZ, 0, 0 ;  /* 0x00000000ff657431 */ /* 0x000fe200000001ff */
[----:B------:R-:W-:Y:S01]  /*21a50*/  UIADD3 UR6, UPT, UPT, UR15, -0x4498517b, URZ ;  /* 0xbb67ae850f067890 */ /* 0x000fe2000fffe0ff */
[----:B------:R-:W-:Y:S01]  /*21a60*/  LOP3.LUT R138, R105, UR14, R79, 0x96, !PT ;  /* 0x0000000e698a7c12 */ /* 0x000fe2000f8e964f */
[----:B------:R-:W-:Y:S01]  /*21a70*/  IMAD.WIDE.U32 R76, R76, -0x326172a9, RZ ;  /* 0xcd9e8d574c4c7825 */ /* 0x000fe200078e00ff */
[----:B------:R-:W-:-:S03]  /*21a80*/  MOV R9, R149 ;  /* 0x0000009500097202 */ /* 0x000fc60000000f00 */
        /* <DEDUP_REMOVED lines=49> */
.L_x_1431:
[----:B------:R-:W-:Y:S05]  /*21da0*/  BSYNC.RECONVERGENT B1 ;  /* 0x0000000000017941 */ /* 0x000fea0003800200 */
.L_x_1430:
        /* <DEDUP_REMOVED lines=10> */
.L_x_1429:
[----:B------:R-:W-:Y:S01]  /*21e50*/  F2FP.BF16.F32.PACK_AB R79, RZ, R138 ;  /* 0x0000008aff4f723e */ /* 0x000fe200000010ff */
[----:B------:R-:W-:Y:S01]  /*21e60*/  IMAD.MOV.U32 R139, RZ, RZ, R149 ;  /* 0x000000ffff8b7224 */ /* 0x000fe200078e0095 */
[----:B------:R-:W-:Y:S02]  /*21e70*/  PRMT R78, R150, 0x5410, R151 ;  /* 0x00005410964e7816 */ /* 0x000fe40000000097 */
[----:B------:R-:W-:Y:S02]  /*21e80*/  PRMT R77, R148, 0x5410, R147 ;  /* 0x00005410944d7816 */ /* 0x000fe40000000093 */
[----:B------:R-:W-:Y:S02]  /*21e90*/  PRMT R76, R146, 0x5410, R145 ;  /* 0x00005410924c7816 */ /* 0x000fe40000000091 */
[----:B------:R-:W-:-:S07]  /*21ea0*/  PRMT R79, R144, 0x5410, R79 ;  /* 0x00005410904f7816 */ /* 0x000fce000000004f */
.L_x_1386:
[----:B------:R-:W0:Y:S02]  /*21eb0*/  LDC.64 R144, c[0x0][0x3a8] ;  /* 0x0000ea00ff907b82 */ /* 0x000e240000000a00 */
[----:B0-----:R-:W-:-:S05]  /*21ec0*/  IMAD.WIDE.U32 R144, R142, 0x10, R144 ;  /* 0x000000108e907825 */ /* 0x001fca00078e0090 */
[----:B------:R2:W-:Y:S01]  /*21ed0*/  STG.E.128 desc[UR12][R144.64], R76 ;  /* 0x0000004c90007986 */ /* 0x0005e2000c101d0c */
[----:B------:R-:W-:Y:S05]  /*21ee0*/  BRA.U !UP2, `(.L_x_1335) ;  /* 0x000000010a507547 */ /* 0x000fea000b800000 */
[----:B--2---:R-:W-:Y:S01]  /*21ef0*/  SHF.L.U32 R79, R10, 0x10, RZ ;  /* 0x000000100a4f7819 */ /* 0x004fe200000006ff */
        /* <DEDUP_REMOVED lines=19> */
.L_x_1335:
[----:B------:R-:W-:Y:S05]  /*22030*/  BSYNC.RECONVERGENT B0 ;  /* 0x0000000000007941 */ /* 0x000fea0003800200 */
.L_x_1334:
[----:B0123--:R-:W-:Y:S01]  /*22040*/  FADD.FTZ R77, RZ, R18 ;  /* 0x00000012ff4d7221 */ /* 0x00ffe20000010000 */
[C---:B------:R-:W-:Y:S01]  /*22050*/  ISETP.GT.U32.AND P6, PT, R107.reuse, 0xff, PT ;  /* 0x000000ff6b00780c */ /* 0x040fe20003fc4070 */
[----:B------:R-:W-:Y:S01]  /*22060*/  BSSY.RECONVERGENT B0, `(.L_x_1435) ;  /* 0x00000a0000007945 */ /* 0x000fe20003800200 */
[C---:B------:R-:W-:Y:S01]  /*22070*/  ISETP.GT.U32.AND P5, PT, R107.reuse, 0x17f, PT ;  /* 0x0000017f6b00780c */ /* 0x040fe20003fa4070 */
[----:B------:R-:W-:Y:S01]  /*22080*/  FADD.FTZ R76, R16, R77 ;  /* 0x0000004d104c7221 */ /* 0x000fe20000010000 */
[----:B------:R-:W-:Y:S01]  /*22090*/  ISETP.GT.U32.AND P4, PT, R107, 0x1ff, PT ;  /* 0x000001ff6b00780c */ /* 0x000fe20003f84070 */
[----:B------:R-:W-:Y:S01]  /*220a0*/  IMAD.MOV.U32 R146, RZ, RZ, RZ ;  /* 0x000000ffff927224 */ /* 0x000fe200078e00ff */
[----:B------:R-:W-:Y:S01]  /*220b0*/  P2R R78, PR, RZ, 0x2 ;  /* 0x00000002ff4e7803 */ /* 0x000fe20000000000 */
        /* <DEDUP_REMOVED lines=154> */
.L_x_1436:
[----:B------:R-:W-:Y:S05]  /*22a60*/  BSYNC.RECONVERGENT B0 ;  /* 0x0000000000007941 */ /* 0x000fea0003800200 */
.L_x_1435:
        /* <DEDUP_REMOVED lines=12> */
.L_x_1438:
[----:B------:R-:W-:Y:S05]  /*22b30*/  BSYNC.RECONVERGENT B0 ;  /* 0x0000000000007941 */ /* 0x000fea0003800200 */
.L_x_1437:
[----:B------:R-:W1:Y:S01]  /*22b40*/  SHFL.DOWN PT, R79, R146, 0x2, 0x1f ;  /* 0x08401f00924f7f89 */ /* 0x000e6200000e0000 */
[----:B------:R-:W-:Y:S01]  /*22b50*/  ISETP.NE.AND P5, PT, R140, RZ, PT ;  /* 0x000000ff8c00720c */ /* 0x000fe20003fa5270 */
[----:B------:R-:W-:Y:S01]  /*22b60*/  UISETP.GE.AND UP0, UPT, UR4, 0x1, UPT ;  /* 0x000000010400788c */ /* 0x000fe2000bf06270 */
        /* <DEDUP_REMOVED lines=12> */
[----:B------:R-:W-:Y:S02]  /*22c30*/  FFMA.FTZ R150, R79, R76, R150 ;  /* 0x0000004c4f967223 */ /* 0x000fe40000010096 */
[----:B------:R-:W-:-:S04]  /*22c40*/  FMUL.FTZ R141, R141, R141 ;  /* 0x0000008d8d8d7220 */ /* 0x000fc80000410000 */
[----:B------:R-:W-:-:S04]  /*22c50*/  FMUL.FTZ R141, R141, R79 ;  /* 0x0000004f8d8d7220 */ /* 0x000fc80000410000 */
[----:B------:R-:W-:Y:S01]  /*22c60*/  FMUL.FTZ R141, R141, R148 ;  /* 0x000000948d8d7220 */ /* 0x000fe20000410000 */
[----:B0-----:R-:W-:-:S03]  /*22c70*/  FMUL.FTZ R147, R145, R150 ;  /* 0x0000009691937220 */ /* 0x001fc60000410000 */
[----:B------:R-:W-:Y:S01]  /*22c80*/  FFMA.FTZ R141, R145, R141, R142 ;  /* 0x0000008d918d7223 */ /* 0x000fe2000001008e */
[----:B-1----:R-:W-:Y:S01]  /*22c90*/  IMAD.IADD R144, R144, 0x1, R149 ;  /* 0x0000000190907824 */ /* 0x002fe200078e0295 */
[----:B------:R-:W-:Y:S01]  /*22ca0*/  I2FP.F32.S32 R149, R149 ;  /* 0x0000009500957245 */ /* 0x000fe20000201400 */
[----:B------:R-:W0:Y:S03]  /*22cb0*/  SHFL.DOWN PT, R76, R147, 0x1, 0x1f ;  /* 0x08201f00934c7f89 */ /* 0x000e2600000e0000 */
[----:B------:R-:W-:Y:S01]  /*22cc0*/  I2FP.F32.S32 R144, R144 ;  /* 0x0000009000907245 */ /* 0x000fe20000201400 */
[----:B------:R-:W1:Y:S05]  /*22cd0*/  SHFL.DOWN PT, R142, R141, 0x1, 0x1f ;  /* 0x08201f008d8e7f89 */ /* 0x000e6a00000e0000 */
[----:B------:R-:W2:Y:S01]  /*22ce0*/  MUFU.RCP R144, R144 ;  /* 0x0000009000907308 */ /* 0x000ea20000001000 */
[----:B0-----:R-:W-:Y:S01]  /*22cf0*/  FADD.FTZ R77, R147, -R76 ;  /* 0x8000004c934d7221 */ /* 0x001fe20000010000 */
[----:B------:R-:W-:-:S03]  /*22d00*/  FMUL.FTZ R79, R76, R149 ;  /* 0x000000954c4f7220 */ /* 0x000fc60000410000 */
[----:B------:R-:W-:Y:S01]  /*22d10*/  FMUL.FTZ R77, R77, R77 ;  /* 0x0000004d4d4d7220 */ /* 0x000fe20000410000 */
[----:B------:R-:W-:-:S03]  /*22d20*/  FFMA.FTZ R79, R78, R147, R79 ;  /* 0x000000934e4f7223 */ /* 0x000fc6000001004f */
[----:B------:R-:W-:Y:S01]  /*22d30*/  FMUL.FTZ R78, R78, R77 ;  /* 0x0000004d4e4e7220 */ /* 0x000fe20000410000 */
[----:B--2---:R-:W-:Y:S01]  /*22d40*/  FMUL.FTZ R145, R144, R79 ;  /* 0x0000004f90917220 */ /* 0x004fe20000410000 */
[----:B-1----:R-:W-:Y:S02]  /*22d50*/  FADD.FTZ R77, R141, R142 ;  /* 0x0000008e8d4d7221 */ /* 0x002fe40000010000 */
[----:B------:R-:W-:-:S03]  /*22d60*/  FMUL.FTZ R78, R78, R149 ;  /* 0x000000954e4e7220 */ /* 0x000fc60000410000 */
[----:B------:R-:W0:Y:S01]  /*22d70*/  SHFL.IDX PT, R145, R145, RZ, 0x1f ;  /* 0x00001fff91917589 */ /* 0x000e2200000e0000 */
[----:B------:R-:W-:Y:S02]  /*22d80*/  FFMA.FTZ R141, R144, R78, R77 ;  /* 0x0000004e908d7223 */ /* 0x000fe4000001004d */
[----:B------:R-:W1:Y:S04]  /*22d90*/  LDC R144, c[0x0][0x448] ;  /* 0x00011200ff907b82 */ /* 0x000e680000000800 */
[----:B------:R-:W1:Y:S04]  /*22da0*/  SHFL.IDX PT, R141, R141, RZ, 0x1f ;  /* 0x00001fff8d8d7589 */ /* 0x000e6800000e0000 */
[----:B------:R-:W2:Y:S08]  /*22db0*/  @!P5 LDC.64 R78, c[0x0][0x3c0] ;  /* 0x0000f000ff4edb82 */ /* 0x000eb00000000a00 */
[----:B------:R-:W3:Y:S01]  /*22dc0*/  @!P5 LDC.64 R76, c[0x0][0x3c8] ;  /* 0x0000f200ff4cdb82 */ /* 0x000ee20000000a00 */
[----:B0-----:R-:W-:-:S05]  /*22dd0*/  FMUL.FTZ R142, R145, R145 ;  /* 0x00000091918e7220 */ /* 0x001fca0000410000 */
[----:B------:R-:W-:Y:S01]  /*22de0*/  FSEL R147, R142, RZ, P4 ;  /* 0x000000ff8e937208 */ /* 0x000fe20002000000 */
[----:B-1----:R-:W-:Y:S01]  /*22df0*/  FFMA.FTZ R142, R141, UR30, R144 ;  /* 0x0000001e8d8e7c23 */ /* 0x002fe20008010090 */
[----:B------:R-:W-:-:S03]  /*22e00*/  IMAD.U32 R141, RZ, RZ, UR22 ;  /* 0x00000016ff8d7e24 */ /* 0x000fc6000f8e00ff */
[----:B------:R-:W-:Y:S01]  /*22e10*/  FADD.FTZ R142, R142, R147 ;  /* 0x000000938e8e7221 */ /* 0x000fe20000010000 */
[----:B------:R-:W-:-:S03]  /*22e20*/  MOV R147, UR22 ;  /* 0x0000001600937c02 */ /* 0x000fc60008000f00 */
[----:B------:R-:W0:Y:S02]  /*22e30*/  MUFU.RSQ R144, R142 ;  /* 0x0000008e00907308 */ /* 0x000e240000001400 */
[----:B--2---:R-:W-:-:S04]  /*22e40*/  @!P5 IMAD.WIDE R78, R147, 0x4, R78 ;  /* 0x00000004934ed825 */ /* 0x004fc800078e024e */
[----:B---3--:R-:W-:Y:S01]  /*22e50*/  @!P5 IMAD.WIDE R76, R141, 0x4, R76 ;  /* 0x000000048d4cd825 */ /* 0x008fe200078e024c */
[----:B------:R1:W-:Y:S04]  /*22e60*/  @!P5 STG.E desc[UR12][R78.64], R145 ;  /* 0x000000914e00d986 */ /* 0x0003e8000c10190c */
[----:B0-----:R1:W-:Y:S01]  /*22e70*/  @!P5 STG.E desc[UR12][R76.64], R144 ;  /* 0x000000904c00d986 */ /* 0x0013e2000c10190c */
[----:B------:R-:W-:Y:S05]  /*22e80*/  BRA.U !UP0, `(.L_x_1439) ;  /* 0x00000011083c7547 */ /* 0x000fea000b800000 */
[----:B------:R-:W-:Y:S01]  /*22e90*/  UIADD3 UR4, UPT, UPT, UR4, -0x1, URZ ;  /* 0xffffffff04047890 */ /* 0x000fe2000fffe0ff */
[----:B------:R-:W-:Y:S01]  /*22ea0*/  BSSY.RECONVERGENT B0, `(.L_x_1440) ;  /* 0x0000038000007945 */ /* 0x000fe20003800200 */
[----:B------:R-:W-:Y:S02]  /*22eb0*/  FSEL R142, R145, RZ, !P4 ;  /* 0x000000ff918e7208 */ /* 0x000fe40006000000 */
[----:B------:R-:W-:-:S04]  /*22ec0*/  UIMAD UR4, UR4, UR28, URZ ;  /* 0x0000001c040472a4 */ /* 0x000fc8000f8e02ff */
[----:B------:R-:W-:-:S04]  /*22ed0*/  USHF.R.S32.HI UR5, URZ, 0x1f, UR4 ;  /* 0x0000001fff057899 */ /* 0x000fc80008011404 */
[----:B------:R-:W-:-:S06]  /*22ee0*/  ULEA.HI UR5, UR5, UR4, URZ, 0x3 ;  /* 0x0000000405057291 */ /* 0x000fcc000f8f18ff */
[----:B-1----:R-:W-:-:S04]  /*22ef0*/  MOV R77, UR5 ;  /* 0x00000005004d7c02 */ /* 0x002fc80008000f00 */
[----:B------:R-:W-:Y:S01]  /*22f00*/  LEA.HI.SX32 R145, R77, R140, 0x1d ;  /* 0x0000008c4d917211 */ /* 0x000fe200078feaff */
[----:B------:R-:W-:Y:S06]  /*22f10*/  @!P0 BRA `(.L_x_1441) ;  /* 0x0000000000c08947 */ /* 0x000fec0003800000 */
[--C-:B------:R-:W-:Y:S01]  /*22f20*/  FADD.FTZ R77, R18, -R142.reuse ;  /* 0x8000008e124d7221 */ /* 0x100fe20000010000 */
[----:B------:R-:W-:Y:S01]  /*22f30*/  SHF.L.U32 R141, R68, 0x10, RZ ;  /* 0x00000010448d7819 */ /* 0x000fe200000006ff */
[----:B------:R-:W-:Y:S02]  /*22f40*/  IMAD.U32 R79, R72, 0x10000, RZ ;  /* 0x00010000484f7824 */ /* 0x000fe400078e00ff */
[--C-:B------:R-:W-:Y:S01]  /*22f50*/  FADD.FTZ R147, R109, -R142.reuse ;  /* 0x8000008e6d937221 */ /* 0x100fe20000010000 */
[C---:B------:R-:W-:Y:S01]  /*22f60*/  FMUL.FTZ R76, R144.reuse, R77 ;  /* 0x0000004d904c7220 */ /* 0x040fe20000410000 */
[----:B------:R-:W-:Y:S01]  /*22f70*/  FADD.FTZ R155, R119, -R142 ;  /* 0x8000008e779b7221 */ /* 0x000fe20000010000 */
[----:B------:R-:W-:Y:S01]  /*22f80*/  SHF.L.U32 R140, R69, 0x10, RZ ;  /* 0x00000010458c7819 */ /* 0x000fe200000006ff */
[----:B------:R-:W-:Y:S02]  /*22f90*/  IMAD.U32 R78, R73, 0x10000, RZ ;  /* 0x00010000494e7824 */ /* 0x000fe400078e00ff */
[----:B------:R-:W-:Y:S01]  /*22fa0*/  FMUL.FTZ R77, R144, R147 ;  /* 0x00000093904d7220 */ /* 0x000fe20000410000 */
[----:B------:R-:W-:Y:S01]  /*22fb0*/  SHF.L.U32 R150, R70, 0x10, RZ ;  /* 0x0000001046967819 */ /* 0x000fe200000006ff */
[----:B------:R-:W-:Y:S01]  /*22fc0*/  FFMA.FTZ R76, R76, R79, R141 ;  /* 0x0000004f4c4c7223 */ /* 0x000fe2000001008d */
[----:B------:R-:W-:-:S02]  /*22fd0*/  IMAD.U32 R148, R74, 0x10000, RZ ;  /* 0x000100004a947824 */ /* 0x000fc400078e00ff */
[----:B------:R-:W-:Y:S01]  /*22fe0*/  FMUL.FTZ R155, R144, R155 ;  /* 0x0000009b909b7220 */ /* 0x000fe20000410000 */
[--C-:B------:R-:W-:Y:S01]  /*22ff0*/  FADD.FTZ R141, R129, -R142.reuse ;  /* 0x8000008e818d7221 */ /* 0x100fe20000010000 */
[----:B------:R-:W-:Y:S01]  /*23000*/  FADD.FTZ R79, R120, -R142 ;  /* 0x8000008e784f7221 */ /* 0x000fe20000010000 */
[----:B------:R-:W-:Y:S01]  /*23010*/  FFMA.FTZ R77, R77, R78, R140 ;  /* 0x0000004e4d4d7223 */ /* 0x000fe2000001008c */
[----:B------:R-:W-:Y:S01]  /*23020*/  FFMA.FTZ R78, R155, R148, R150 ;  /* 0x000000949b4e7223 */ /* 0x000fe20000010096 */
[----:B------:R-:W-:Y:S01]  /*23030*/  FADD.FTZ R149, R110, -R142 ;  /* 0x8000008e6e957221 */ /* 0x000fe20000010000 */
[----:B------:R-:W-:Y:S01]  /*23040*/  SHF.L.U32 R150, R26, 0x10, RZ ;  /* 0x000000101a967819 */ /* 0x000fe200000006ff */
[C---:B------:R-:W-:Y:S01]  /*23050*/  FMUL.FTZ R147, R144.reuse, R141 ;  /* 0x0000008d90937220 */ /* 0x040fe20000410000 */
[----:B------:R-:W-:Y:S02]  /*23060*/  IMAD.U32 R148, R25, 0x10000, RZ ;  /* 0x0001000019947824 */ /* 0x000fe400078e00ff */
[C---:B------:R-:W-:Y:S01]  /*23070*/  FMUL.FTZ R79, R144.reuse, R79 ;  /* 0x0000004f904f7220 */ /* 0x040fe20000410000 */
[----:B------:R-:W0:Y:S01]  /*23080*/  LDC.64 R140, c[0x0][0x428] ;  /* 0x00010a00ff8c7b82 */ /* 0x000e220000000a00 */
[----:B------:R-:W-:Y:S01]  /*23090*/  FMUL.FTZ R146, R144, R149 ;  /* 0x0000009590927220 */ /* 0x000fe20000410000 */
[----:B------:R-:W-:Y:S01]  /*230a0*/  SHF.L.U32 R154, R71, 0x10, RZ ;  /* 0x00000010479a7819 */ /* 0x000fe200000006ff */
[----:B------:R-:W-:-:S02]  /*230b0*/  IMAD.U32 R152, R75, 0x10000, RZ ;  /* 0x000100004b987824 */ /* 0x000fc400078e00ff */
[----:B------:R-:W-:Y:S01]  /*230c0*/  FFMA.FTZ R149, R79, R148, R150 ;  /* 0x000000944f957223 */ /* 0x000fe20000010096 */
[----:B------:R-:W-:Y:S01]  /*230d0*/  FADD.FTZ R79, R130, -R142 ;  /* 0x8000008e824f7221 */ /* 0x000fe20000010000 */
[----:B------:R-:W-:Y:S01]  /*230e0*/  SHF.L.U32 R153, R24, 0x10, RZ ;  /* 0x0000001018997819 */ /* 0x000fe200000006ff */
[----:B------:R-:W-:Y:S02]  /*230f0*/  IMAD.U32 R151, R23, 0x10000, RZ ;  /* 0x0001000017977824 */ /* 0x000fe400078e00ff */
[----:B------:R-:W-:Y:S01]  /*23100*/  FFMA.FTZ R152, R147, R152, R154 ;  /* 0x0000009893987223 */ /* 0x000fe2000001009a */
[----:B------:R-:W-:Y:S01]  /*23110*/  SHF.L.U32 R150, R28, 0x10, RZ ;  /* 0x000000101c967819 */ /* 0x000fe200000006ff */
[----:B------:R-:W-:Y:S02]  /*23120*/  IMAD.U32 R148, R27, 0x10000, RZ ;  /* 0x000100001b947824 */ /* 0x000fe400078e00ff */
[----:B------:R-:W-:Y:S01]  /*23130*/  FMUL.FTZ R147, R144, R79 ;  /* 0x0000004f90937220 */ /* 0x000fe20000410000 */
[----:B------:R-:W-:Y:S01]  /*23140*/  FADD.FTZ R79, R16, -R142 ;  /* 0x8000008e104f7221 */ /* 0x000fe20000010000 */
[----:B------:R-:W-:Y:S01]  /*23150*/  FFMA.FTZ R146, R146, R151, R153 ;  /* 0x0000009792927223 */ /* 0x000fe20000010099 */
[----:B------:R-:W-:Y:S01]  /*23160*/  F2FP.BF16.F32.PACK_AB R78, R149, R78 ;  /* 0x0000004e954e723e */ /* 0x000fe200000010ff */
[----:B------:R-:W-:Y:S01]  /*23170*/  FFMA.FTZ R151, R147, R148, R150 ;  /* 0x0000009493977223 */ /* 0x000fe20000010096 */
[----:B------:R-:W-:Y:S01]  /*23180*/  SHF.L.U32 R150, R22, 0x10, RZ ;  /* 0x0000001016967819 */ /* 0x000fe200000006ff */
[----:B------:R-:W-:-:S02]  /*23190*/  IMAD.U32 R148, R21, 0x10000, RZ ;  /* 0x0001000015947824 */ /* 0x000fc400078e00ff */
[----:B------:R-:W-:Y:S01]  /*231a0*/  FMUL.FTZ R79, R144, R79 ;  /* 0x0000004f904f7220 */ /* 0x000fe20000410000 */
[----:B------:R-:W-:-:S03]  /*231b0*/  F2FP.BF16.F32.PACK_AB R77, R146, R77 ;  /* 0x0000004d924d723e */ /* 0x000fc600000010ff */
[----:B------:R-:W-:Y:S01]  /*231c0*/  FFMA.FTZ R147, R79, R148, R150 ;  /* 0x000000944f937223 */ /* 0x000fe20000010096 */
[----:B------:R-:W-:Y:S01]  /*231d0*/  F2FP.BF16.F32.PACK_AB R79, R151, R152 ;  /* 0x00000098974f723e */ /* 0x000fe200000010ff */
[----:B0-----:R-:W-:-:S03]  /*231e0*/  IMAD.WIDE.U32 R140, R145, 0x10, R140 ;  /* 0x00000010918c7825 */ /* 0x001fc600078e008c */
[----:B------:R-:W-:Y:S01]  /*231f0*/  F2FP.BF16.F32.PACK_AB R76, R147, R76 ;  /* 0x0000004c934c723e */ /* 0x000fe200000010ff */
[----:B------:R-:W-:-:S04]  /*23200*/  VIADD R145, R145, 0x80 ;  /* 0x0000008091917836 */ /* 0x000fc80000000000 */
[----:B------:R0:W-:Y:S03]  /*23210*/  STG.E.128 desc[UR12][R140.64], R76 ;  /* 0x0000004c8c007986 */ /* 0x0001e6000c101d0c */
.L_x_1441:
[----:B------:R-:W-:Y:S05]  /*23220*/  BSYNC.RECONVERGENT B0 ;  /* 0x0000000000007941 */ /* 0x000fea0003800200 */
.L_x_1440:
[----:B------:R-:W-:Y:S01]  /*23230*/  ISETP.NE.AND P0, PT, R143, RZ, PT ;  /* 0x000000ff8f00720c */ /* 0x000fe20003f05270 */
[----:B------:R-:W-:-:S12]  /*23240*/  BSSY.RECONVERGENT B0, `(.L_x_1442) ;  /* 0x0000032000007945 */ /* 0x000fd80003800200 */
[----:B------:R-:W-:Y:S05]  /*23250*/  @!P0 BRA `(.L_x_1443) ;  /* 0x0000000000c08947 */ /* 0x000fea0003800000 */
[--C-:B0-----:R-:W-:Y:S01]  /*23260*/  FADD.FTZ R77, R8, -R142.reuse ;  /* 0x8000008e084d7221 */ /* 0x101fe20000010000 */
[----:B------:R-:W-:Y:S01]  /*23270*/  SHF.L.U32 R79, R64, 0x10, RZ ;  /* 0x00000010404f7819 */ /* 0x000fe200000006ff */
[----:B------:R-:W-:Y:S02]  /*23280*/  IMAD.U32 R141, R60, 0x10000, RZ ;  /* 0x000100003c8d7824 */ /* 0x000fe400078e00ff */
[--C-:B------:R-:W-:Y:S01]  /*23290*/  FADD.FTZ R143, R111, -R142.reuse ;  /* 0x8000008e6f8f7221 */ /* 0x100fe20000010000 */
[----:B------:R-:W-:Y:S01]  /*232a0*/  FMUL.FTZ R76, R144, R77 ;  /* 0x0000004d904c7220 */ /* 0x000fe20000410000 */
[--C-:B------:R-:W-:Y:S01]  /*232b0*/  FADD.FTZ R153, R121, -R142.reuse ;  /* 0x8000008e79997221 */ /* 0x100fe20000010000 */
[----:B------:R-:W-:Y:S01]  /*232c0*/  SHF.L.U32 R78, R65, 0x10, RZ ;  /* 0x00000010414e7819 */ /* 0x000fe200000006ff */
[----:B------:R-:W-:Y:S02]  /*232d0*/  IMAD.U32 R140, R61, 0x10000, RZ ;  /* 0x000100003d8c7824 */ /* 0x000fe400078e00ff */
[----:B------:R-:W-:Y:S01]  /*232e0*/  FFMA.FTZ R76, R76, R79, R141 ;  /* 0x0000004f4c4c7223 */ /* 0x000fe2000001008d */
[----:B------:R-:W-:Y:S01]  /*232f0*/  SHF.L.U32 R148, R66, 0x10, RZ ;  /* 0x0000001042947819 */ /* 0x000fe200000006ff */
[----:B------:R-:W-:Y:S01]  /*23300*/  FMUL.FTZ R77, R144, R143 ;  /* 0x0000008f904d7220 */ /* 0x000fe20000410000 */
[----:B------:R-:W-:Y:S01]  /*23310*/  FADD.FTZ R141, R131, -R142 ;  /* 0x8000008e838d7221 */ /* 0x000fe20000010000 */
[----:B------:R-:W-:-:S02]  /*23320*/  IMAD.U32 R150, R62, 0x10000, RZ ;  /* 0x000100003e967824 */ /* 0x000fc400078e00ff */
[----:B------:R-:W-:Y:S01]  /*23330*/  FMUL.FTZ R153, R144, R153 ;  /* 0x0000009990997220 */ /* 0x000fe20000410000 */
[----:B------:R-:W-:Y:S01]  /*23340*/  FADD.FTZ R79, R122, -R142 ;  /* 0x8000008e7a4f7221 */ /* 0x000fe20000010000 */
[----:B------:R-:W-:Y:S01]  /*23350*/  FFMA.FTZ R77, R77, R78, R140 ;  /* 0x0000004e4d4d7223 */ /* 0x000fe2000001008c */
[----:B------:R-:W-:Y:S01]  /*23360*/  FADD.FTZ R147, R112, -R142 ;  /* 0x8000008e70937221 */ /* 0x000fe20000010000 */
[----:B------:R-:W-:Y:S01]  /*23370*/  FFMA.FTZ R150, R153, R148, R150 ;  /* 0x0000009499967223 */ /* 0x000fe20000010096 */
[----:B------:R-:W-:Y:S01]  /*23380*/  SHF.L.U32 R78, R82, 0x10, RZ ;  /* 0x00000010524e7819 */ /* 0x000fe200000006ff */
[C---:B------:R-:W-:Y:S01]  /*23390*/  FMUL.FTZ R143, R144.reuse, R141 ;  /* 0x0000008d908f7220 */ /* 0x040fe20000410000 */
[----:B------:R-:W-:Y:S02]  /*233a0*/  IMAD.U32 R148, R83, 0x10000, RZ ;  /* 0x0001000053947824 */ /* 0x000fe400078e00ff */
[C---:B------:R-:W-:Y:S01]  /*233b0*/  FMUL.FTZ R79, R144.reuse, R79 ;  /* 0x0000004f904f7220 */ /* 0x040fe20000410000 */
[----:B------:R-:W0:Y:S01]  /*233c0*/  LDC.64 R140, c[0x0][0x428] ;  /* 0x00010a00ff8c7b82 */ /* 0x000e220000000a00 */
[----:B------:R-:W-:Y:S01]  /*233d0*/  SHF.L.U32 R152, R67, 0x10, RZ ;  /* 0x0000001043987819 */ /* 0x000fe200000006ff */
[----:B------:R-:W-:Y:S01]  /*233e0*/  FMUL.FTZ R146, R144, R147 ;  /* 0x0000009390927220 */ /* 0x000fe20000410000 */
[----:B------:R-:W-:Y:S01]  /*233f0*/  SHF.L.U32 R149, R80, 0x10, RZ ;  /* 0x0000001050957819 */ /* 0x000fe200000006ff */
[----:B------:R-:W-:-:S02]  /*23400*/  IMAD.U32 R154, R63, 0x10000, RZ ;  /* 0x000100003f9a7824 */ /* 0x000fc400078e00ff */
[----:B------:R-:W-:Y:S01]  /*23410*/  FFMA.FTZ R147, R79, R78, R148 ;  /* 0x0000004e4f937223 */ /* 0x000fe20000010094 */
[----:B------:R-:W-:Y:S02]  /*23420*/  IMAD.U32 R151, R81, 0x10000, RZ ;  /* 0x0001000051977824 */ /* 0x000fe400078e00ff */
[----:B------:R-:W-:Y:S01]  /*23430*/  FADD.FTZ R79, R132, -R142 ;  /* 0x8000008e844f7221 */ /* 0x000fe20000010000 */
[----:B------:R-:W-:Y:S01]  /*23440*/  FFMA.FTZ R152, R143, R152, R154 ;  /* 0x000000988f987223 */ /* 0x000fe2000001009a */
[----:B------:R-:W-:Y:S01]  /*23450*/  SHF.L.U32 R143, R84, 0x10, RZ ;  /* 0x00000010548f7819 */ /* 0x000fe200000006ff */
[----:B------:R-:W-:Y:S01]  /*23460*/  FFMA.FTZ R146, R146, R149, R151 ;  /* 0x0000009592927223 */ /* 0x000fe20000010097 */
[----:B------:R-:W-:Y:S02]  /*23470*/  IMAD.U32 R149, R85, 0x10000, RZ ;  /* 0x0001000055957824 */ /* 0x000fe400078e00ff */
[----:B------:R-:W-:Y:S01]  /*23480*/  FMUL.FTZ R78, R144, R79 ;  /* 0x0000004f904e7220 */ /* 0x000fe20000410000 */
[----:B------:R-:W-:Y:S01]  /*23490*/  FADD.FTZ R79, R7, -R142 ;  /* 0x8000008e074f7221 */ /* 0x000fe20000010000 */
[----:B------:R-:W-:Y:S01]  /*234a0*/  IMAD.U32 R148, R31, 0x10000, RZ ;  /* 0x000100001f947824 */ /* 0x000fe200078e00ff */
[----:B------:R-:W-:Y:S01]  /*234b0*/  F2FP.BF16.F32.PACK_AB R77, R146, R77 ;  /* 0x0000004d924d723e */ /* 0x000fe200000010ff */
[----:B------:R-:W-:Y:S01]  /*234c0*/  FFMA.FTZ R149, R78, R143, R149 ;  /* 0x0000008f4e957223 */ /* 0x000fe20000010095 */
[----:B------:R-:W-:Y:S01]  /*234d0*/  SHF.L.U32 R78, R30, 0x10, RZ ;  /* 0x000000101e4e7819 */ /* 0x000fe200000006ff */
[----:B------:R-:W-:-:S04]  /*234e0*/  FMUL.FTZ R79, R144, R79 ;  /* 0x0000004f904f7220 */ /* 0x000fc80000410000 */
[----:B------:R-:W-:Y:S01]  /*234f0*/  FFMA.FTZ R143, R79, R78, R148 ;  /* 0x0000004e4f8f7223 */ /* 0x000fe20000010094 */
[----:B------:R-:W-:Y:S01]  /*23500*/  F2FP.BF16.F32.PACK_AB R79, R149, R152 ;  /* 0x00000098954f723e */ /* 0x000fe200000010ff */
[----:B0-----:R-:W-:Y:S01]  /*23510*/  IMAD.WIDE.U32 R140, R145, 0x10, R140 ;  /* 0x00000010918c7825 */ /* 0x001fe200078e008c */
[----:B------:R-:W-:Y:S02]  /*23520*/  F2FP.BF16.F32.PACK_AB R78, R147, R150 ;  /* 0x00000096934e723e */ /* 0x000fe400000010ff */
[----:B------:R-:W-:Y:S02]  /*23530*/  F2FP.BF16.F32.PACK_AB R76, R143, R76 ;  /* 0x0000004c8f4c723e */ /* 0x000fe400000010ff */
[----:B------:R-:W-:-:S03]  /*23540*/  IADD3 R145, PT, PT, R145, 0x80, RZ ;  /* 0x0000008091917810 */ /* 0x000fc60007ffe0ff */
[----:B------:R1:W-:Y:S04]  /*23550*/  STG.E.128 desc[UR12][R140.64], R76 ;  /* 0x0000004c8c007986 */ /* 0x0003e8000c101d0c */
.L_x_1443:
[----:B------:R-:W-:Y:S05]  /*23560*/  BSYNC.RECONVERGENT B0 ;  /* 0x0000000000007941 */ /* 0x000fea0003800200 */
.L_x_1442:
[----:B------:R-:W-:Y:S04]  /*23570*/  BSSY.RECONVERGENT B0, `(.L_x_1444) ;  /* 0x0000032000007945 */ /* 0x000fe80003800200 */
[----:B------:R-:W-:Y:S05]  /*23580*/  @!P1 BRA `(.L_x_1445) ;  /* 0x0000000000c09947 */ /* 0x000fea0003800000 */
[--C-:B01----:R-:W-:Y:S01]  /*23590*/  FADD.FTZ R77, R6, -R142.reuse ;  /* 0x8000008e064d7221 */ /* 0x103fe20000010000 */
        /* <DEDUP_REMOVED lines=9> */
[----:B------:R-:W-:Y:S01]  /*23630*/  FADD.FTZ R141, R133, -R142 ;  /* 0x8000008e858d7221 */ /* 0x000fe20000010000 */
[----:B------:R-:W-:-:S02]  /*23640*/  IMAD.U32 R148, R58, 0x10000, RZ ;  /* 0x000100003a947824 */ /* 0x000fc400078e00ff */
[C---:B------:R-:W-:Y:S01]  /*23650*/  FMUL.FTZ R77, R144.reuse, R143 ;  /* 0x0000008f904d7220 */ /* 0x040fe20000410000 */
[----:B------:R-:W-:Y:S01]  /*23660*/  FMUL.FTZ R153, R144, R153 ;  /* 0x0000009990997220 */ /* 0x000fe20000410000 */
[----:B------:R-:W-:Y:S01]  /*23670*/  FADD.FTZ R79, R124, -R142 ;  /* 0x8000008e7c4f7221 */ /* 0x000fe20000010000 */
[----:B------:R-:W-:Y:S01]  /*23680*/  FMUL.FTZ R143, R144, R141 ;  /* 0x0000008d908f7220 */ /* 0x000fe20000410000 */
[----:B------:R-:W-:Y:S01]  /*23690*/  FFMA.FTZ R77, R77, R78, R140 ;  /* 0x0000004e4d4d7223 */ /* 0x000fe2000001008c */
[----:B------:R-:W-:Y:S01]  /*236a0*/  FFMA.FTZ R150, R153, R148, R150 ;  /* 0x0000009499967223 */ /* 0x000fe20000010096 */
[----:B------:R-:W-:Y:S01]  /*236b0*/  FADD.FTZ R147, R114, -R142 ;  /* 0x8000008e72937221 */ /* 0x000fe20000010000 */
[----:B------:R-:W-:Y:S01]  /*236c0*/  SHF.L.U32 R148, R91, 0x10, RZ ;  /* 0x000000105b947819 */ /* 0x000fe200000006ff */
[----:B------:R-:W0:Y:S01]  /*236d0*/  LDC.64 R140, c[0x0][0x428] ;  /* 0x00010a00ff8c7b82 */ /* 0x000e220000000a00 */
[----:B------:R-:W-:Y:S02]  /*236e0*/  IMAD.U32 R78, R90, 0x10000, RZ ;  /* 0x000100005a4e7824 */ /* 0x000fe400078e00ff */
[----:B------:R-:W-:Y:S01]  /*236f0*/  FMUL.FTZ R79, R144, R79 ;  /* 0x0000004f904f7220 */ /* 0x000fe20000410000 */
[----:B------:R-:W-:Y:S01]  /*23700*/  SHF.L.U32 R151, R89, 0x10, RZ ;  /* 0x0000001059977819 */ /* 0x000fe200000006ff */
[----:B------:R-:W-:-:S02]  /*23710*/  IMAD.U32 R149, R88, 0x10000, RZ ;  /* 0x0001000058957824 */ /* 0x000fc400078e00ff */
[----:B------:R-:W-:Y:S01]  /*23720*/  FMUL.FTZ R146, R144, R147 ;  /* 0x0000009390927220 */ /* 0x000fe20000410000 */
[----:B------:R-:W-:Y:S01]  /*23730*/  SHF.L.U32 R154, R55, 0x10, RZ ;  /* 0x00000010379a7819 */ /* 0x000fe200000006ff */
[----:B------:R-:W-:Y:S02]  /*23740*/  IMAD.U32 R152, R59, 0x10000, RZ ;  /* 0x000100003b987824 */ /* 0x000fe400078e00ff */
[----:B------:R-:W-:Y:S01]  /*23750*/  FFMA.FTZ R147, R79, R78, R148 ;  /* 0x0000004e4f937223 */ /* 0x000fe20000010094 */
[----:B------:R-:W-:Y:S01]  /*23760*/  FADD.FTZ R79, R134, -R142 ;  /* 0x8000008e864f7221 */ /* 0x000fe20000010000 */
[----:B------:R-:W-:Y:S01]  /*23770*/  FFMA.FTZ R146, R146, R149, R151 ;  /* 0x0000009592927223 */ /* 0x000fe20000010097 */
[----:B------:R-:W-:Y:S01]  /*23780*/  FFMA.FTZ R152, R143, R152, R154 ;  /* 0x000000988f987223 */ /* 0x000fe2000001009a */
[----:B------:R-:W-:Y:S01]  /*23790*/  SHF.L.U32 R149, R93, 0x10, RZ ;  /* 0x000000105d957819 */ /* 0x000fe200000006ff */
[----:B------:R-:W-:Y:S02]  /*237a0*/  IMAD.U32 R143, R92, 0x10000, RZ ;  /* 0x000100005c8f7824 */ /* 0x000fe400078e00ff */
[----:B------:R-:W-:Y:S01]  /*237b0*/  FMUL.FTZ R78, R144, R79 ;  /* 0x0000004f904e7220 */ /* 0x000fe20000410000 */
[----:B------:R-:W-:Y:S01]  /*237c0*/  FADD.FTZ R79, R5, -R142 ;  /* 0x8000008e054f7221 */ /* 0x000fe20000010000 */
[----:B------:R-:W-:-:S02]  /*237d0*/  SHF.L.U32 R148, R87, 0x10, RZ ;  /* 0x0000001057947819 */ /* 0x000fc400000006ff */
[----:B------:R-:W-:Y:S01]  /*237e0*/  FFMA.FTZ R149, R78, R143, R149 ;  /* 0x0000008f4e957223 */ /* 0x000fe20000010095 */
[----:B------:R-:W-:Y:S02]  /*237f0*/  IMAD.U32 R78, R86, 0x10000, RZ ;  /* 0x00010000564e7824 */ /* 0x000fe400078e00ff */
[----:B------:R-:W-:Y:S01]  /*23800*/  FMUL.FTZ R79, R144, R79 ;  /* 0x0000004f904f7220 */ /* 0x000fe20000410000 */
[----:B------:R-:W-:-:S03]  /*23810*/  F2FP.BF16.F32.PACK_AB R77, R146, R77 ;  /* 0x0000004d924d723e */ /* 0x000fc600000010ff */
[----:B------:R-:W-:Y:S01]  /*23820*/  FFMA.FTZ R143, R79, R78, R148 ;  /* 0x0000004e4f8f7223 */ /* 0x000fe20000010094 */
[----:B------:R-:W-:Y:S01]  /*23830*/  F2FP.BF16.F32.PACK_AB R79, R149, R152 ;  /* 0x00000098954f723e */ /* 0x000fe200000010ff */
[----:B0-----:R-:W-:Y:S01]  /*23840*/  IMAD.WIDE.U32 R140, R145, 0x10, R140 ;  /* 0x00000010918c7825 */ /* 0x001fe200078e008c */
[----:B------:R-:W-:Y:S02]  /*23850*/  F2FP.BF16.F32.PACK_AB R78, R147, R150 ;  /* 0x00000096934e723e */ /* 0x000fe400000010ff */
[----:B------:R-:W-:Y:S01]  /*23860*/  F2FP.BF16.F32.PACK_AB R76, R143, R76 ;  /* 0x0000004c8f4c723e */ /* 0x000fe200000010ff */
[----:B------:R-:W-:-:S04]  /*23870*/  VIADD R145, R145, 0x80 ;  /* 0x0000008091917836 */ /* 0x000fc80000000000 */
[----:B------:R2:W-:Y:S03]  /*23880*/  STG.E.128 desc[UR12][R140.64], R76 ;  /* 0x0000004c8c007986 */ /* 0x0005e6000c101d0c */
.L_x_1445:
[----:B------:R-:W-:Y:S05]  /*23890*/  BSYNC.RECONVERGENT B0 ;  /* 0x0000000000007941 */ /* 0x000fea0003800200 */
.L_x_1444:
[----:B------:R-:W-:Y:S04]  /*238a0*/  BSSY.RECONVERGENT B0, `(.L_x_1446) ;  /* 0x0000033000007945 */ /* 0x000fe80003800200 */
[----:B------:R-:W-:Y:S05]  /*238b0*/  @!P2 BRA `(.L_x_1447) ;  /* 0x0000000000c4a947 */ /* 0x000fea0003800000 */
[--C-:B012---:R-:W-:Y:S01]  /*238c0*/  FADD.FTZ R77, R4, -R142.reuse ;  /* 0x8000008e044d7221 */ /* 0x107fe20000010000 */
[----:B------:R-:W-:Y:S01]  /*238d0*/  SHF.L.U32 R79, R48, 0x10, RZ ;  /* 0x00000010304f7819 */ /* 0x000fe200000006ff */
[----:B------:R-:W-:Y:S02]  /*238e0*/  IMAD.U32 R141, R44, 0x10000, RZ ;  /* 0x000100002c8d7824 */ /* 0x000fe400078e00ff */
[--C-:B------:R-:W-:Y:S01]  /*238f0*/  FADD.FTZ R143, R115, -R142.reuse ;  /* 0x8000008e738f7221 */ /* 0x100fe20000010000 */
[----:B------:R-:W-:Y:S01]  /*23900*/  FMUL.FTZ R76, R144, R77 ;  /* 0x0000004d904c7220 */ /* 0x000fe20000410000 */
[----:B------:R-:W-:Y:S01]  /*23910*/  FADD.FTZ R153, R125, -R142 ;  /* 0x8000008e7d997221 */ /* 0x000fe20000010000 */
[----:B------:R-:W-:Y:S01]  /*23920*/  SHF.L.U32 R78, R49, 0x10, RZ ;  /* 0x00000010314e7819 */ /* 0x000fe200000006ff */
[----:B------:R-:W-:Y:S01]  /*23930*/  IMAD.U32 R140, R45, 0x10000, RZ ;  /* 0x000100002d8c7824 */ /* 0x000fe200078e00ff */
[----:B------:R-:W-:Y:S01]  /*23940*/  SHF.L.U32 R148, R50, 0x10, RZ ;  /* 0x0000001032947819 */ /* 0x000fe200000006ff */
[----:B------:R-:W-:Y:S01]  /*23950*/  FMUL.FTZ R77, R144, R143 ;  /* 0x0000008f904d7220 */ /* 0x000fe20000410000 */
        /* <DEDUP_REMOVED lines=10> */
[----:B------:R-:W-:Y:S01]  /*23a00*/  PRMT R154, R47, 0x7632, R154 ;  /* 0x000076322f9a7816 */ /* 0x000fe2000000009a */
        /* <DEDUP_REMOVED lines=24> */
[C---:B0-----:R-:W-:Y:S01]  /*23b90*/  IMAD.WIDE.U32 R140, R145.reuse, 0x10, R140 ;  /* 0x00000010918c7825 */ /* 0x041fe200078e008c */
[----:B------:R-:W-:Y:S02]  /*23ba0*/  IADD3 R145, PT, PT, R145, 0x80, RZ ;  /* 0x0000008091917810 */ /* 0x000fe40007ffe0ff */
[----:B------:R-:W-:-:S05]  /*23bb0*/  F2FP.BF16.F32.PACK_AB R76, R143, R76 ;  /* 0x0000004c8f4c723e */ /* 0x000fca00000010ff */
[----:B------:R3:W-:Y:S02]  /*23bc0*/  STG.E.128 desc[UR12][R140.64], R76 ;  /* 0x0000004c8c007986 */ /* 0x0007e4000c101d0c */
.L_x_1447:
[----:B------:R-:W-:Y:S05]  /*23bd0*/  BSYNC.RECONVERGENT B0 ;  /* 0x0000000000007941 */ /* 0x000fea0003800200 */
.L_x_1446:
[----:B------:R-:W-:Y:S04]  /*23be0*/  BSSY.RECONVERGENT B0, `(.L_x_1439) ;  /* 0x0000039000007945 */ /* 0x000fe80003800200 */
[----:B------:R-:W-:Y:S05]  /*23bf0*/  @!P3 BRA `(.L_x_1448) ;  /* 0x0000000000dcb947 */ /* 0x000fea0003800000 */
[----:B0123--:R-:W-:Y:S01]  /*23c00*/  FADD.FTZ R77, R2, -R142 ;  /* 0x8000008e024d7221 */ /* 0x00ffe20000010000 */
[----:B------:R-:W-:Y:S01]  /*23c10*/  PRMT R146, R41, 0x7632, R146 ;  /* 0x0000763229927816 */ /* 0x000fe20000000092 */
[----:B------:R-:W-:Y:S01]  /*23c20*/  FADD.FTZ R79, R118, -R142 ;  /* 0x8000008e764f7221 */ /* 0x000fe20000010000 */
[----:B------:R-:W-:Y:S01]  /*23c30*/  PRMT R140, R37, 0x7632, R140 ;  /* 0x00007632258c7816 */ /* 0x000fe2000000008c */
[----:B------:R-:W-:Y:S01]  /*23c40*/  IMAD.U32 R76, R40, 0x10000, RZ ;  /* 0x00010000284c7824 */ /* 0x000fe200078e00ff */
[----:B------:R-:W-:Y:S01]  /*23c50*/  SHF.L.U32 R78, R36, 0x10, RZ ;  /* 0x00000010244e7819 */ /* 0x000fe200000006ff */
[----:B------:R-:W-:Y:S01]  /*23c60*/  FMUL.FTZ R77, R144, R77 ;  /* 0x0000004d904d7220 */ /* 0x000fe20000410000 */
[----:B------:R-:W-:Y:S01]  /*23c70*/  SHF.L.U32 R140, R140, 0x10, RZ ;  /* 0x000000108c8c7819 */ /* 0x000fe200000006ff */
[----:B------:R-:W-:Y:S02]  /*23c80*/  IMAD.U32 R146, R146, 0x10000, RZ ;  /* 0x0001000092927824 */ /* 0x000fe400078e00ff */
[----:B------:R-:W-:Y:S01]  /*23c90*/  FMUL.FTZ R79, R144, R79 ;  /* 0x0000004f904f7220 */ /* 0x000fe20000410000 */
[----:B------:R-:W-:Y:S01]  /*23ca0*/  FFMA.FTZ R143, R77, R76, R78 ;  /* 0x0000004c4d8f7223 */ /* 0x000fe2000001004e */
[----:B------:R-:W-:Y:S01]  /*23cb0*/  FADD.FTZ R77, R127, -R142 ;  /* 0x8000008e7f4d7221 */ /* 0x000fe20000010000 */
[----:B------:R-:W-:Y:S01]  /*23cc0*/  PRMT R148, R38, 0x7632, R148 ;  /* 0x0000763226947816 */ /* 0x000fe20000000094 */
[--C-:B------:R-:W-:Y:S01]  /*23cd0*/  FFMA.FTZ R146, R79, R146, R140.reuse ;  /* 0x000000924f927223 */ /* 0x100fe2000001008c */
[----:B------:R-:W-:Y:S01]  /*23ce0*/  PRMT R140, R42, 0x7632, R140 ;  /* 0x000076322a8c7816 */ /* 0x000fe2000000008c */
[----:B------:R-:W-:Y:S01]  /*23cf0*/  FADD.FTZ R79, R128, -R142 ;  /* 0x8000008e804f7221 */ /* 0x000fe20000010000 */
[----:B------:R-:W-:Y:S01]  /*23d00*/  SHF.L.U32 R76, R38, 0x10, RZ ;  /* 0x00000010264c7819 */ /* 0x000fe200000006ff */
[----:B------:R-:W-:Y:S01]  /*23d10*/  FMUL.FTZ R77, R144, R77 ;  /* 0x0000004d904d7220 */ /* 0x000fe20000410000 */
[----:B------:R-:W-:-:S02]  /*23d20*/  IMAD.U32 R78, R42, 0x10000, RZ ;  /* 0x000100002a4e7824 */ /* 0x000fc400078e00ff */
[----:B------:R-:W-:Y:S01]  /*23d30*/  FADD.FTZ R141, R137, -R142 ;  /* 0x8000008e898d7221 */ /* 0x000fe20000010000 */
[----:B------:R-:W-:Y:S01]  /*23d40*/  SHF.L.U32 R140, R140, 0x10, RZ ;  /* 0x000000108c8c7819 */ /* 0x000fe200000006ff */
[----:B------:R-:W-:Y:S02]  /*23d50*/  IMAD.U32 R148, R148, 0x10000, RZ ;  /* 0x0001000094947824 */ /* 0x000fe400078e00ff */
[C---:B------:R-:W-:Y:S01]  /*23d60*/  FMUL.FTZ R79, R144.reuse, R79 ;  /* 0x0000004f904f7220 */ /* 0x040fe20000410000 */
[----:B------:R-:W-:Y:S01]  /*23d70*/  SHF.L.U32 R152, R39, 0x10, RZ ;  /* 0x0000001027987819 */ /* 0x000fe200000006ff */
[----:B------:R-:W-:Y:S02]  /*23d80*/  IMAD.U32 R150, R43, 0x10000, RZ ;  /* 0x000100002b967824 */ /* 0x000fe400078e00ff */
[----:B------:R-:W-:Y:S01]  /*23d90*/  FMUL.FTZ R141, R144, R141 ;  /* 0x0000008d908d7220 */ /* 0x000fe20000410000 */
[----:B------:R-:W-:Y:S01]  /*23da0*/  FFMA.FTZ R78, R77, R78, R76 ;  /* 0x0000004e4d4e7223 */ /* 0x000fe2000001004c */
[----:B------:R-:W-:Y:S01]  /*23db0*/  FFMA.FTZ R147, R79, R140, R148 ;  /* 0x0000008c4f937223 */ /* 0x000fe20000010094 */
[----:B------:R-:W0:Y:S01]  /*23dc0*/  LDC.64 R76, c[0x0][0x428] ;  /* 0x00010a00ff4c7b82 */ /* 0x000e220000000a00 */
[----:B------:R-:W-:Y:S01]  /*23dd0*/  PRMT R140, R43, 0x7632, R140 ;  /* 0x000076322b8c7816 */ /* 0x000fe2000000008c */
[----:B------:R-:W-:Y:S01]  /*23de0*/  FADD.FTZ R151, R138, -R142 ;  /* 0x8000008e8a977221 */ /* 0x000fe20000010000 */
[----:B------:R-:W-:Y:S01]  /*23df0*/  PRMT R148, R39, 0x7632, R148 ;  /* 0x0000763227947816 */ /* 0x000fe20000000094 */
[----:B------:R-:W-:Y:S01]  /*23e00*/  FFMA.FTZ R79, R141, R150, R152 ;  /* 0x000000968d4f7223 */ /* 0x000fe20000010098 */
[--C-:B------:R-:W-:Y:S01]  /*23e10*/  FADD.FTZ R141, R0, -R142.reuse ;  /* 0x8000008e008d7221 */ /* 0x100fe20000010000 */
[----:B------:R-:W-:Y:S01]  /*23e20*/  FADD.FTZ R149, R117, -R142 ;  /* 0x8000008e75957221 */ /* 0x000fe20000010000 */
[----:B------:R-:W-:Y:S01]  /*23e30*/  SHF.L.U32 R142, R148, 0x10, RZ ;  /* 0x00000010948e7819 */ /* 0x000fe200000006ff */
[----:B------:R-:W-:-:S02]  /*23e40*/  IMAD.U32 R140, R140, 0x10000, RZ ;  /* 0x000100008c8c7824 */ /* 0x000fc400078e00ff */
[----:B------:R-:W-:Y:S01]  /*23e50*/  FMUL.FTZ R151, R144, R151 ;  /* 0x0000009790977220 */ /* 0x000fe20000410000 */
[----:B------:R-:W-:Y:S01]  /*23e60*/  PRMT R148, R40, 0x7632, R148 ;  /* 0x0000763228947816 */ /* 0x000fe20000000094 */
[C---:B------:R-:W-:Y:S01]  /*23e70*/  FMUL.FTZ R141, R144.reuse, R141 ;  /* 0x0000008d908d7220 */ /* 0x040fe20000410000 */
[----:B------:R-:W-:Y:S01]  /*23e80*/  FMUL.FTZ R149, R144, R149 ;  /* 0x0000009590957220 */ /* 0x000fe20000410000 */
[--C-:B------:R-:W-:Y:S01]  /*23e90*/  FFMA.FTZ R150, R151, R140, R142.reuse ;  /* 0x0000008c97967223 */ /* 0x100fe2000001008e */
[----:B------:R-:W-:Y:S01]  /*23ea0*/  PRMT R142, R36, 0x7632, R142 ;  /* 0x00007632248e7816 */ /* 0x000fe2000000008e */
[----:B------:R-:W-:Y:S01]  /*23eb0*/  IMAD.U32 R144, R41, 0x10000, RZ ;  /* 0x0001000029907824 */ /* 0x000fe200078e00ff */
[----:B------:R-:W-:Y:S01]  /*23ec0*/  SHF.L.U32 R140, R148, 0x10, RZ ;  /* 0x00000010948c7819 */ /* 0x000fe200000006ff */
[----:B------:R-:W-:Y:S01]  /*23ed0*/  IMAD.U32 R148, R37, 0x10000, RZ ;  /* 0x0001000025947824 */ /* 0x000fe200078e00ff */
[----:B------:R-:W-:Y:S02]  /*23ee0*/  SHF.L.U32 R142, R142, 0x10, RZ ;  /* 0x000000108e8e7819 */ /* 0x000fe400000006ff */
[----:B------:R-:W-:Y:S01]  /*23ef0*/  F2FP.BF16.F32.PACK_AB R79, R150, R79 ;  /* 0x0000004f964f723e */ /* 0x000fe200000010ff */
[----:B------:R-:W-:Y:S01]  /*23f00*/  FFMA.FTZ R149, R149, R144, R148 ;  /* 0x0000009095957223 */ /* 0x000fe20000010094 */
[----:B------:R-:W-:Y:S01]  /*23f10*/  F2FP.BF16.F32.PACK_AB R78, R147, R78 ;  /* 0x0000004e934e723e */ /* 0x000fe200000010ff */
[----:B------:R-:W-:Y:S01]  /*23f20*/  FFMA.FTZ R142, R141, R140, R142 ;  /* 0x0000008c8d8e7223 */ /* 0x000fe2000001008e */
[----:B0-----:R-:W-:-:S02]  /*23f30*/  IMAD.WIDE.U32 R140, R145, 0x10, R76 ;  /* 0x00000010918c7825 */ /* 0x001fc400078e004c */
[----:B------:R-:W-:Y:S02]  /*23f40*/  F2FP.BF16.F32.PACK_AB R77, R146, R149 ;  /* 0x00000095924d723e */ /* 0x000fe400000010ff */
[----:B------:R-:W-:-:S05]  /*23f50*/  F2FP.BF16.F32.PACK_AB R76, R142, R143 ;  /* 0x0000008f8e4c723e */ /* 0x000fca00000010ff */
[----:B------:R4:W-:Y:S02]  /*23f60*/  STG.E.128 desc[UR12][R140.64], R76 ;  /* 0x0000004c8c007986 */ /* 0x0009e4000c101d0c */
.L_x_1448:
[----:B------:R-:W-:Y:S05]  /*23f70*/  BSYNC.RECONVERGENT B0 ;  /* 0x0000000000007941 */ /* 0x000fea0003800200 */
.L_x_1439:
[----:B------:R-:W-:Y:S02]  /*23f80*/  UIADD3 UR22, UPT, UPT, UR22, UR20, URZ ;  /* 0x0000001416167290 */ /* 0x000fe4000fffe0ff */
[----:B------:R-:W-:Y:S02]  /*23f90*/  UPLOP3.LUT UP1, UPT, UPT, UPT, UP1, 0x40, 0x4 ;  /* 0x000000000004789c */ /* 0x000fe40003f2e810 */
[----:B------:R-:W-:-:S09]  /*23fa0*/  UISETP.GE.AND UP0, UPT, UR22, UR21, UPT ;  /* 0x000000151600728c */ /* 0x000fd2000bf06270 */
[----:B------:R-:W-:Y:S05]  /*23fb0*/  BRA.U !UP0, `(.L_x_1449) ;  /* 0xfffffdd108087547 */ /* 0x000fea000b83ffff */
[----:B------:R-:W-:Y:S05]  /*23fc0*/  EXIT ;  /* 0x000000000000794d */ /* 0x000fea0003800000 */
.L_x_1450:
        /* <DEDUP_REMOVED lines=11> */
.L_x_33990:


//--------------------- .text._ZN10layer_norm13ln_fwd_kernelINS_13Kernel_traitsI13__nv_bfloat16S2_S2_S2_fjLj5120ELj1ELj1ELj4ELj16ENS_18Kernel_traits_baseILj5120ES2_S2_S2_S2_fjLj128EEEEELb1ELb0ELb1ELb1EEEvNS_9FwdParamsE --------------------------
	.section	.text._ZN10layer_norm13ln_fwd_kernelINS_13Kernel_traitsI13__nv_bfloat16S2_S2_S2_fjLj5120ELj1ELj1ELj4ELj16ENS_18Kernel_traits_baseILj5120ES2_S2_S2_S2_fjLj128EEEEELb1ELb0ELb1ELb1EEEvNS_9FwdParamsE,"ax",@progbits
	.align	128
        .global         _ZN10layer_norm13ln_fwd_kernelINS_13Kernel_traitsI13__nv_bfloat16S2_S2_S2_fjLj5120ELj1ELj1ELj4ELj16ENS_18Kernel_traits_baseILj5120ES2_S2_S2_S2_fjLj128EEEEELb1ELb0ELb1ELb1EEEvNS_9FwdParamsE
        .type           _ZN10layer_norm13ln_fwd_kernelINS_13Kernel_traitsI13__nv_bfloat16S2_S2_S2_fjLj5120ELj1ELj1ELj4ELj16ENS_18Kernel_traits_baseILj5120ES2_S2_S2_S2_fjLj128EEEEELb1ELb0ELb1ELb1EEEvNS_9FwdParamsE,@function
        .size           _ZN10layer_norm13ln_fwd_kernelINS_13Kernel_traitsI13__nv_bfloat16S2_S2_S2_fjLj5120ELj1ELj1ELj4ELj16ENS_18Kernel_traits_baseILj5120ES2_S2_S2_S2_fjLj128EEEEELb1ELb0ELb1ELb1EEEvNS_9FwdParamsE,(.L_x_33991 - _ZN10layer_norm13ln_fwd_kernelINS_13Kernel_traitsI13__nv_bfloat16S2_S2_S2_fjLj5120ELj1ELj1ELj4ELj16ENS_18Kernel_traits_baseILj5120ES2_S2_S2_S2_fjLj128EEEEELb1ELb0ELb1ELb1EEEvNS_9FwdParamsE)
        .other          _ZN10layer_norm13ln_fwd_kernelINS_13Kernel_traitsI13__nv_bfloat16S2_S2_S2_fjLj5120ELj1ELj1ELj4ELj16ENS_18Kernel_traits_baseILj5120ES2_S2_S2_S2_fjLj128EEEEELb1ELb0ELb1ELb1EEEvNS_9FwdParamsE,@"STO_CUDA_ENTRY STV_DEFAULT"
_ZN10layer_norm13ln_fwd_kernelINS_13Kernel_traitsI13__nv_bfloat16S2_S2_S2_fjLj5120ELj1ELj1ELj4ELj16ENS_18Kernel_traits_baseILj5120ES2_S2_S2_S2_fjLj128EEEEELb1ELb0ELb1ELb1EEEvNS_9FwdParamsE:
.text._ZN10layer_norm13ln_fwd_kernelINS_13Kernel_traitsI13__nv_bfloat16S2_S2_S2_fjLj5120ELj1ELj1ELj4ELj16ENS_18Kernel_traits_baseILj5120ES2_S2_S2_S2_fjLj128EEEEELb1ELb0ELb1ELb1EEEvNS_9FwdParamsE:
[----:B------:R-:W-:Y:S01]  /*0000*/  LDC R1, c[0x0][0x37c] ;  /* 0x0000df00ff017b82 */ /* 0x000fe20000000800 */
[----:B------:R-:W0:Y:S01]  /*0010*/  LDCU.64 UR4, c[0x0][0x438] ;  /* 0x00008700ff0477ac */ /* 0x000e220008000a00 */
[----:B------:R-:W1:Y:S06]  /*0020*/  S2R R110, SR_TID.X ;  /* 0x00000000006e7919 */ /* 0x000e6c0000002100 */
[----:B------:R-:W1:Y:S01]  /*0030*/  LDC.64 R8, c[0x0][0x3d0] ;  /* 0x0000f400ff087b82 */ /* 0x000e620000000a00 */
[----:B------:R-:W2:Y:S01]  /*0040*/  LDCU.64 UR12, c[0x0][0x358] ;  /* 0x00006b00ff0c77ac */ /* 0x000ea20008000a00 */
[----:B0-----:R-:W-:Y:S01]  /*0050*/  ISETP.NE.U32.AND P0, PT, RZ, UR4, PT ;  /* 0x00000004ff007c0c */ /* 0x001fe2000bf05070 */
[----:B------:R-:W0:Y:S03]  /*0060*/  LDCU.U8 UR4, c[0x0][0x464] ;  /* 0x00008c80ff0477ac */ /* 0x000e260008000000 */
[----:B------:R-:W-:-:S13]  /*0070*/  ISETP.NE.AND.EX P0, PT, RZ, UR5, PT, P0 ;  /* 0x00000005ff007c0c */ /* 0x000fda000bf05300 */
[C-C-:B-1----:R-:W-:Y:S01]  /*0080*/  @P0 IMAD.WIDE.U32 R6, R110.reuse, 0x10, R8.reuse ;  /* 0x000000106e060825 */ /* 0x142fe200078e0008 */
[----:B------:R-:W1:Y:S04]  /*0090*/  LDC R108, c[0x0][0x458] ;  /* 0x00011600ff6c7b82 */ /* 0x000e680000000800 */
[----:B--2---:R-:W5:Y:S04]  /*00a0*/  @P0 LDG.E.128 R28, desc[UR12][R6.64] ;  /* 0x0000000c061c0981 */ /* 0x004f68000c1e1d00 */
[----:B------:R-:W5:Y:S01]  /*00b0*/  @P0 LDG.E.128 R32, desc[UR12][R6.64+0x800] ;  /* 0x0008000c06200981 */ /* 0x000f62000c1e1d00 */
[----:B------:R-:W2:Y:S03]  /*00c0*/  LDC R109, c[0x0][0x45c] ;  /* 0x00011700ff6d7b82 */ /* 0x000ea60000000800 */
[----:B------:R-:W5:Y:S04]  /*00d0*/  @P0 LDG.E.128 R36, desc[UR12][R6.64+0x1000] ;  /* 0x0010000c06240981 */ /* 0x000f68000c1e1d00 */
[----:B------:R-:W5:Y:S01]  /*00e0*/  @P0 LDG.E.128 R40, desc[UR12][R6.64+0x1800] ;  /* 0x0018000c06280981 */ /* 0x000f62000c1e1d00 */
[----:B------:R-:W3:Y:S03]  /*00f0*/  @P0 LDC.64 R10, c[0x0][0x438] ;  /* 0x00010e00ff0a0b82 */ /* 0x000ee60000000a00 */
[----:B------:R3:W5:Y:S01]  /*0100*/  @P0 LDG.E.128 R44, desc[UR12][R6.64+0x2000] ;  /* 0x0020000c062c0981 */ /* 0x000762000c1e1d00 */
[----:B------:R-:W4:Y:S01]  /*0110*/  LDCU.64 UR14, c[0x0][0x450] ;  /* 0x00008a00ff0e77ac */ /* 0x000f220008000a00 */
[----:B0-----:R-:W-:Y:S01]  /*0120*/  ISETP.NE.AND P1, PT, RZ, UR4, PT ;  /* 0x00000004ff007c0c */ /* 0x001fe2000bf25270 */
[----:B------:R-:W-:-:S02]  /*0130*/  @!P0 IMAD.WIDE.U32 R8, R110, 0x10, R8 ;  /* 0x000000106e088825 */ /* 0x000fc400078e0008 */
[----:B------:R-:W0:Y:S01]  /*0140*/  S2UR UR7, SR_CTAID.X ;  /* 0x00000000000779c3 */ /* 0x000e220000002500 */
[----:B------:R-:W0:Y:S09]  /*0150*/  LDCU UR4, c[0x0][0x384] ;  /* 0x00007080ff0477ac */ /* 0x000e320008000800 */
[----:B-1----:R-:W-:Y:S01]  /*0160*/  @P1 MOV R4, R108 ;  /* 0x0000006c00041202 */ /* 0x002fe20000000f00 */
[----:B--2---:R-:W-:-:S02]  /*0170*/  @P1 IMAD.MOV.U32 R5, RZ, RZ, R109 ;  /* 0x000000ffff051224 */ /* 0x004fc400078e006d */
[----:B----4-:R-:W-:Y:S02]  /*0180*/  IMAD.U32 R2, RZ, RZ, UR14 ;  /* 0x0000000eff027e24 */ /* 0x010fe4000f8e00ff */
[----:B------:R-:W-:Y:S02]  /*0190*/  IMAD.U32 R3, RZ, RZ, UR15 ;  /* 0x0000000fff037e24 */ /* 0x000fe4000f8e00ff */
[----:B------:R-:W5:Y:S01]  /*01a0*/  @P1 LDG.E.64 R4, desc[UR12][R4.64] ;  /* 0x0000000c04041981 */ /* 0x000f62000c1e1b00 */
[----:B---3--:R-:W-:Y:S02]  /*01b0*/  @P0 IMAD.WIDE.U32 R6, R110, 0x10, R10 ;  /* 0x000000106e060825 */ /* 0x008fe400078e000a */
[----:B------:R-:W1:Y:S01]  /*01c0*/  @P1 LDC R11, c[0x0][0x460] ;  /* 0x00011800ff0b1b82 */ /* 0x000e620000000800 */
[----:B------:R-:W5:Y:S04]  /*01d0*/  @P1 LDG.E.64 R2, desc[UR12][R2.64] ;  /* 0x0000000c02021981 */ /* 0x000f68000c1e1b00 */
        /* <DEDUP_REMOVED lines=12> */
[----:B-12---:R-:W-:Y:S05]  /*02a0*/  @P2 EXIT ;  /* 0x000000000000294d */ /* 0x006fea0003800000 */
[----:B------:R-:W0:Y:S01]  /*02b0*/  LDC R7, c[0x0][0x360] ;  /* 0x0000d800ff077b82 */ /* 0x000e220000000800 */
[----:B-----5:R-:W-:Y:S02]  /*02c0*/  @P1 IADD3 R108, P2, PT, R4, R11, RZ ;  /* 0x0000000b046c1210 */ /* 0x020fe40007f5e0ff */
[----:B------:R-:W-:Y:S02]  /*02d0*/  @!P0 CS2R R50, SRZ ;  /* 0x0000000000328805 */ /* 0x000fe4000001ff00 */
[----:B------:R-:W-:Y:S02]  /*02e0*/  @P1 R2UR UR14, R2 ;  /* 0x00000000020e12ca */ /* 0x000fe400000e0000 */
[----:B------:R-:W-:Y:S02]  /*02f0*/  @!P0 CS2R R48, SRZ ;  /* 0x0000000000308805 */ /* 0x000fe4000001ff00 */
[----:B------:R-:W-:Y:S01]  /*0300*/  @P1 R2UR UR15, R3 ;  /* 0x00000000030f12ca */ /* 0x000fe200000e0000 */
[----:B------:R-:W-:Y:S01]  /*0310*/  @P1 IMAD.X R109, RZ, RZ, R5, P2 ;  /* 0x000000ffff6d1224 */ /* 0x000fe200010e0605 */
[----:B------:R-:W-:-:S02]  /*0320*/  @!P0 CS2R R54, SRZ ;  /* 0x0000000000368805 */ /* 0x000fc4000001ff00 */
[----:B------:R-:W-:Y:S02]  /*0330*/  @!P0 CS2R R52, SRZ ;  /* 0x0000000000348805 */ /* 0x000fe4000001ff00 */
[----:B------:R-:W-:Y:S02]  /*0340*/  @!P0 CS2R R58, SRZ ;  /* 0x00000000003a8805 */ /* 0x000fe4000001ff00 */
[----:B------:R-:W-:Y:S02]  /*0350*/  @!P0 CS2R R56, SRZ ;  /* 0x0000000000388805 */ /* 0x000fe4000001ff00 */
[--C-:B------:R-:W-:Y:S02]  /*0360*/  SHF.R.U64 R4, R108, 0x2, R109.reuse ;  /* 0x000000026c047819 */ /* 0x100fe4000000126d */
[----:B------:R-:W-:Y:S02]  /*0370*/  @!P0 CS2R R62, SRZ ;  /* 0x00000000003e8805 */ /* 0x000fe4000001ff00 */
[----:B------:R-:W-:-:S02]  /*0380*/  SHF.R.U32.HI R6, RZ, 0x2, R109 ;  /* 0x00000002ff067819 */ /* 0x000fc4000001166d */
[----:B------:R-:W-:Y:S02]  /*0390*/  @!P0 CS2R R60, SRZ ;  /* 0x00000000003c8805 */ /* 0x000fe4000001ff00 */
[----:B------:R-:W-:Y:S01]  /*03a0*/  LOP3.LUT R108, R108, 0x3, RZ, 0xc0, !PT ;  /* 0x000000036c6c7812 */ /* 0x000fe200078ec0ff */
[----:B------:R-:W-:Y:S01]  /*03b0*/  IMAD.HI.U32 R0, R4, -0x2daee0ad, RZ ;  /* 0xd2511f5304007827 */ /* 0x000fe200078e00ff */
[----:B------:R-:W-:Y:S01]  /*03c0*/  UIADD3 UR4, UPT, UPT, UR14, -0x61c88647, URZ ;  /* 0x9e3779b90e047890 */ /* 0x000fe2000fffe0ff */
[----:B------:R-:W-:Y:S01]  /*03d0*/  PRMT R11, R28, 0x7632, R11 ;  /* 0x000076321c0b7816 */ /* 0x000fe2000000000b */
[----:B------:R-:W-:Y:S01]  /*03e0*/  UIADD3 UR5, UPT, UPT, UR15, -0x4498517b, URZ ;  /* 0xbb67ae850f057890 */ /* 0x000fe2000fffe0ff */
[----:B------:R-:W-:Y:S01]  /*03f0*/  IMAD R9, R4, -0x2daee0ad, RZ ;  /* 0xd2511f5304097824 */ /* 0x000fe200078e02ff */
[----:B------:R-:W-:Y:S01]  /*0400*/  LOP3.LUT R0, R0, UR15, RZ, 0x3c, !PT ;  /* 0x0000000f00007c12 */ /* 0x000fe2000f8e3cff */
[----:B------:R-:W-:Y:S01]  /*0410*/  UIADD3 UR26, UPT, UPT, UR15, 0x32370b8f, URZ ;  /* 0x32370b8f0f1a7890 */ /* 0x000fe2000fffe0ff */
[----:B------:R-:W-:Y:S01]  /*0420*/  PRMT R12, R35, 0x7632, R12 ;  /* 0x00007632230c7816 */ /* 0x000fe2000000000c */
[----:B0-----:R-:W-:Y:S01]  /*0430*/  IMAD R5, R7, UR7, R110 ;  /* 0x0000000707057c24 */ /* 0x001fe2000f8e026e */
[----:B------:R-:W-:Y:S01]  /*0440*/  UIADD3 UR27, UPT, UPT, UR15, -0x56f99767, URZ ;  /* 0xa90668990f1b7890 */ /* 0x000fe2000fffe0ff */
[----:B------:R-:W-:Y:S01]  /*0450*/  IMAD.HI.U32 R2, R0, -0x326172a9, RZ ;  /* 0xcd9e8d5700027827 */ /* 0x000fe200078e00ff */
[----:B------:R-:W-:Y:S01]  /*0460*/  UIADD3 UR28, UPT, UPT, UR14, -0x4ab325aa, URZ ;  /* 0xb54cda560e1c7890 */ /* 0x000fe2000fffe0ff */
[----:B------:R-:W-:Y:S01]  /*0470*/  PRMT R13, R34, 0x7632, R13 ;  /* 0x00007632220d7816 */ /* 0x000fe2000000000d */
[----:B------:R-:W-:Y:S01]  /*0480*/  UIADD3 UR30, UPT, UPT, UR15, 0x1fd5c5a3, URZ ;  /* 0x1fd5c5a30f1e7890 */ /* 0x000fe2000fffe0ff */
[----:B------:R-:W-:Y:S01]  /*0490*/  IMAD.HI.U32 R3, R5, -0x326172a9, RZ ;  /* 0xcd9e8d5705037827 */ /* 0x000fe200078e00ff */
[----:B------:R-:W-:Y:S01]  /*04a0*/  UIADD3 UR29, UPT, UPT, UR14, 0x5384540f, URZ ;  /* 0x5384540f0e1d7890 */ /* 0x000fe2000fffe0ff */
[----:B------:R-:W-:Y:S01]  /*04b0*/  PRMT R14, R33, 0x7632, R14 ;  /* 0x00007632210e7816 */ /* 0x000fe2000000000e */
[----:B------:R-:W-:Y:S01]  /*04c0*/  UIADD3 UR31, UPT, UPT, UR15, -0x24c28bd8, URZ ;  /* 0xdb3d74280f1f7890 */ /* 0x000fe2000fffe0ff */
[----:B------:R-:W-:Y:S01]  /*04d0*/  IMAD R7, R5, -0x326172a9, RZ ;  /* 0xcd9e8d5705077824 */ /* 0x000fe200078e02ff */
[----:B------:R-:W-:Y:S01]  /*04e0*/  LOP3.LUT R3, R6, UR14, R3, 0x96, !PT ;  /* 0x0000000e06037c12 */ /* 0x000fe2000f8e9603 */
[----:B------:R-:W-:Y:S01]  /*04f0*/  UIADD3 UR33, UPT, UPT, UR15, -0x695add53, URZ ;  /* 0x96a522ad0f217890 */ /* 0x000fe2000fffe0ff */
[----:B------:R-:W-:Y:S01]  /*0500*/  PRMT R15, R32, 0x7632, R15 ;  /* 0x00007632200f7816 */ /* 0x000fe2000000000f */
[----:B------:R-:W-:Y:S01]  /*0510*/  UIADD3 UR32, UPT, UPT, UR14, -0x700cb87f, URZ ;  /* 0x8ff347810e207890 */ /* 0x000fe2000fffe0ff */
[----:B------:R-:W-:Y:S01]  /*0520*/  LOP3.LUT R2, R7, UR4, R2, 0x96, !PT ;  /* 0x0000000407027c12 */ /* 0x000fe2000f8e9602 */
[----:B------:R-:W-:Y:S01]  /*0530*/  IMAD.HI.U32 R8, R3, -0x2daee0ad, RZ ;  /* 0xd2511f5303087827 */ /* 0x000fe200078e00ff */
[----:B------:R-:W-:Y:S01]  /*0540*/  UIADD3 UR4, UPT, UPT, UR14, 0x3c6ef372, URZ ;  /* 0x3c6ef3720e047890 */ /* 0x000fe2000fffe0ff */
[----:B------:R-:W-:-:S02]  /*0550*/  PRMT R16, R39, 0x7632, R16 ;  /* 0x0000763227107816 */ /* 0x000fc40000000010 */
[----:B------:R-:W-:Y:S01]  /*0560*/  @!P0 CS2R R66, SRZ ;  /* 0x0000000000428805 */ /* 0x000fe2000001ff00 */
[----:B------:R-:W-:Y:S01]  /*0570*/  IMAD R10, R3, -0x2daee0ad, RZ ;  /* 0xd2511f53030a7824 */ /* 0x000fe200078e02ff */
[----:B------:R-:W-:Y:S01]  /*0580*/  LOP3.LUT R8, R9, UR5, R8, 0x96, !PT ;  /* 0x0000000509087c12 */ /* 0x000fe2000f8e9608 */
[----:B------:R-:W-:Y:S01]  /*0590*/  IMAD R3, R0, -0x326172a9, RZ ;  /* 0xcd9e8d5700037824 */ /* 0x000fe200078e02ff */
[----:B------:R-:W-:Y:S01]  /*05a0*/  UIADD3 UR5, UPT, UPT, UR15, 0x76cf5d0a, URZ ;  /* 0x76cf5d0a0f057890 */ /* 0x000fe2000fffe0ff */
[----:B------:R-:W-:Y:S01]  /*05b0*/  IMAD.HI.U32 R7, R2, -0x2daee0ad, RZ ;  /* 0xd2511f5302077827 */ /* 0x000fe200078e00ff */
[----:B------:R-:W-:Y:S02]  /*05c0*/  PRMT R17, R38, 0x7632, R17 ;  /* 0x0000763226117816 */ /* 0x000fe40000000011 */
[----:B------:R-:W-:Y:S02]  /*05d0*/  @!P0 CS2R R64, SRZ ;  /* 0x0000000000408805 */ /* 0x000fe4000001ff00 */
[----:B------:R-:W-:Y:S01]  /*05e0*/  PRMT R18, R37, 0x7632, R18 ;  /* 0x0000763225127816 */ /* 0x000fe20000000012 */
[----:B------:R-:W-:Y:S01]  /*05f0*/  IMAD.HI.U32 R0, R8, -0x326172a9, RZ ;  /* 0xcd9e8d5708007827 */ /* 0x000fe200078e00ff */
[----:B------:R-:W-:Y:S01]  /*0600*/  LOP3.LUT R7, R10, UR5, R7, 0x96, !PT ;  /* 0x000000050a077c12 */ /* 0x000fe2000f8e9607 */
[----:B------:R-:W-:Y:S01]  /*0610*/  UIADD3 UR5, UPT, UPT, UR14, -0x255992d5, URZ ;  /* 0xdaa66d2b0e057890 */ /* 0x000fe2000fffe0ff */
[----:B------:R-:W-:Y:S01]  /*0620*/  PRMT R19, R36, 0x7632, R19 ;  /* 0x0000763224137816 */ /* 0x000fe20000000013 */
[----:B------:R-:W-:Y:S01]  /*0630*/  IMAD R9, R2, -0x2daee0ad, RZ ;  /* 0xd2511f5302097824 */ /* 0x000fe200078e02ff */
[----:B------:R-:W-:Y:S01]  /*0640*/  LOP3.LUT R0, R3, UR4, R0, 0x96, !PT ;  /* 0x0000000403007c12 */ /* 0x000fe2000f8e9600 */
[----:B------:R-:W-:Y:S01]  /*0650*/  IMAD R8, R8, -0x326172a9, RZ ;  /* 0xcd9e8d5708087824 */ /* 0x000fe200078e02ff */
[----:B------:R-:W-:Y:S01]  /*0660*/  UIADD3 UR4, UPT, UPT, UR14, 0x78dde6e4, URZ ;  /* 0x78dde6e40e047890 */ /* 0x000fe2000fffe0ff */
[----:B------:R-:W-:Y:S01]  /*0670*/  IMAD.HI.U32 R3, R7, -0x326172a9, RZ ;  /* 0xcd9e8d5707037827 */ /* 0x000fe200078e00ff */
[----:B------:R-:W-:Y:S01]  /*0680*/  PRMT R20, R40, 0x7632, R20 ;  /* 0x0000763228147816 */ /* 0x000fe20000000014 */
[----:B------:R-:W-:Y:S01]  /*0690*/  UPLOP3.LUT UP1, UPT, UPT, UPT, UPT, 0x40, 0x4 ;  /* 0x000000000004789c */ /* 0x000fe20003f2e870 */
        /* <DEDUP_REMOVED lines=8> */
[----:B------:R-:W-:Y:S01]  /*0720*/  PRMT R23, R49, 0x7632, R23 ;  /* 0x0000763231177816 */ /* 0x000fe20000000017 */
[----:B------:R-:W-:Y:S01]  /*0730*/  IMAD.HI.U32 R8, R3, -0x2daee0ad, RZ ;  /* 0xd2511f5303087827 */ /* 0x000fe200078e00ff */
[----:B------:R-:W-:Y:S01]  /*0740*/  PRMT R24, R48, 0x7632, R24 ;  /* 0x0000763230187816 */ /* 0x000fe20000000018 */
[----:B------:R-:W0:Y:S01]  /*0750*/  LDCU UR23, c[0x0][0x404] ;  /* 0x00008080ff1777ac */ /* 0x000e220008000800 */
[----:B------:R-:W-:Y:S01]  /*0760*/  PRMT R25, R55, 0x7632, R25 ;  /* 0x0000763237197816 */ /* 0x000fe20000000019 */
[----:B------:R-:W-:Y:S01]  /*0770*/  IMAD.HI.U32 R0, R2, -0x326172a9, RZ ;  /* 0xcd9e8d5702007827 */ /* 0x000fe200078e00ff */
[----:B------:R-:W-:Y:S01]  /*0780*/  LOP3.LUT R8, R9, UR5, R8, 0x96, !PT ;  /* 0x0000000509087c12 */ /* 0x000fe2000f8e9608 */
[----:B------:R-:W-:Y:S01]  /*0790*/  UIADD3 UR5, UPT, UPT, UR14, 0x1715609d, URZ ;  /* 0x1715609d0e057890 */ /* 0x000fe2000fffe0ff */
[----:B------:R-:W-:Y:S01]  /*07a0*/  PRMT R26, R54, 0x7632, R26 ;  /* 0x00007632361a7816 */ /* 0x000fe2000000001a */
[----:B------:R-:W-:Y:S01]  /*07b0*/  IMAD R10, R3, -0x2daee0ad, RZ ;  /* 0xd2511f53030a7824 */ /* 0x000fe200078e02ff */
[----:B------:R-:W-:Y:S01]  /*07c0*/  LOP3.LUT R0, R7, UR4, R0, 0x96, !PT ;  /* 0x0000000407007c12 */ /* 0x000fe2000f8e9600 */
[----:B------:R-:W-:Y:S01]  /*07d0*/  IMAD R7, R2, -0x326172a9, RZ ;  /* 0xcd9e8d5702077824 */ /* 0x000fe200078e02ff */
[----:B------:R-:W-:Y:S01]  /*07e0*/  UIADD3 UR4, UPT, UPT, UR15, 0x646e171e, URZ ;  /* 0x646e171e0f047890 */ /* 0x000fe2000fffe0ff */
[----:B------:R-:W-:Y:S01]  /*07f0*/  IMAD.HI.U32 R2, R8, -0x326172a9, RZ ;  /* 0xcd9e8d5708027827 */ /* 0x000fe200078e00ff */
[----:B------:R-:W-:Y:S01]  /*0800*/  PRMT R27, R53, 0x7632, R27 ;  /* 0x00007632351b7816 */ /* 0x000fe2000000001b */
[----:B------:R-:W1:Y:S01]  /*0810*/  LDCU UR22, c[0x0][0x388] ;  /* 0x00007100ff1677ac */ /* 0x000e620008000800 */
[----:B------:R-:W-:Y:S01]  /*0820*/  PRMT R92, R52, 0x7632, R92 ;  /* 0x00007632345c7816 */ /* 0x000fe2000000005c */
[----:B------:R-:W-:Y:S01]  /*0830*/  IMAD.HI.U32 R3, R0, -0x2daee0ad, RZ ;  /* 0xd2511f5300037827 */ /* 0x000fe200078e00ff */
[----:B------:R-:W-:Y:S01]  /*0840*/  LOP3.LUT R2, R7, UR5, R2, 0x96, !PT ;  /* 0x0000000507027c12 */ /* 0x000fe2000f8e9602 */
[----:B------:R-:W2:Y:S01]  /*0850*/  LDCU.U8 UR24, c[0x0][0x410] ;  /* 0x00008200ff1877ac */ /* 0x000ea20008000000 */
[----:B------:R-:W-:Y:S01]  /*0860*/  PRMT R93, R59, 0x7632, R93 ;  /* 0x000076323b5d7816 */ /* 0x000fe2000000005d */
[----:B------:R-:W-:Y:S01]  /*0870*/  IMAD R7, R8, -0x326172a9, RZ ;  /* 0xcd9e8d5708077824 */ /* 0x000fe200078e02ff */
[----:B------:R-:W-:Y:S01]  /*0880*/  LOP3.LUT R3, R10, UR27, R3, 0x96, !PT ;  /* 0x0000001b0a037c12 */ /* 0x000fe2000f8e9603 */
[----:B------:R-:W-:Y:S01]  /*0890*/  IMAD R10, R0, -0x2daee0ad, RZ ;  /* 0xd2511f53000a7824 */ /* 0x000fe200078e02ff */
[----:B------:R-:W-:Y:S01]  /*08a0*/  PRMT R94, R58, 0x7632, R94 ;  /* 0x000076323a5e7816 */ /* 0x000fe2000000005e */
[----:B------:R-:W-:Y:S01]  /*08b0*/  IMAD.HI.U32 R9, R2, -0x2daee0ad, RZ ;  /* 0xd2511f5302097827 */ /* 0x000fe200078e00ff */
[----:B------:R-:W-:Y:S01]  /*08c0*/  PRMT R95, R57, 0x7632, R95 ;  /* 0x00007632395f7816 */ /* 0x000fe2000000005f */
[----:B------:R-:W3:Y:S01]  /*08d0*/  LDCU UR25, c[0x0][0x400] ;  /* 0x00008000ff1977ac */ /* 0x000ee20008000800 */
        /* <DEDUP_REMOVED lines=8> */
[----:B------:R-:W4:Y:S01]  /*0960*/  LDCU.64 UR20, c[0x0][0x408] ;  /* 0x00008100ff1477ac */ /* 0x000f220008000a00 */
[----:B------:R-:W-:Y:S01]  /*0970*/  IMAD.HI.U32 R3, R9, -0x326172a9, RZ ;  /* 0xcd9e8d5709037827 */ /* 0x000fe200078e00ff */
[----:B------:R-:W0:Y:S03]  /*0980*/  LDCU.128 UR8, c[0x0][0x3f0] ;  /* 0x00007e00ff0877ac */ /* 0x000e260008000c00 */
[----:B------:R-:W-:Y:S01]  /*0990*/  IMAD.HI.U32 R2, R0, -0x2daee0ad, RZ ;  /* 0xd2511f5300027827 */ /* 0x000fe200078e00ff */
[----:B------:R-:W-:Y:S01]  /*09a0*/  LOP3.LUT R3, R8, UR29, R3, 0x96, !PT ;  /* 0x0000001d08037c12 */ /* 0x000fe2000f8e9603 */
[----:B------:R-:W0:Y:S02]  /*09b0*/  LDCU.64 UR18, c[0x0][0x3a0] ;  /* 0x00007400ff1277ac */ /* 0x000e240008000a00 */
[----:B------:R-:W-:Y:S01]  /*09c0*/  IMAD R8, R0, -0x2daee0ad, RZ ;  /* 0xd2511f5300087824 */ /* 0x000fe200078e02ff */
[----:B------:R-:W-:Y:S01]  /*09d0*/  LOP3.LUT R2, R7, UR30, R2, 0x96, !PT ;  /* 0x0000001e07027c12 */ /* 0x000fe2000f8e9602 */
[----:B------:R-:W-:Y:S01]  /*09e0*/  IMAD R9, R9, -0x326172a9, RZ ;  /* 0xcd9e8d5709097824 */ /* 0x000fe200078e02ff */
[----:B------:R-:W0:Y:S01]  /*09f0*/  LDCU.64 UR16, c[0x0][0x380] ;  /* 0x00007000ff1077ac */ /* 0x000e220008000a00 */
[----:B------:R-:W-:-:S04]  /*0a00*/  IMAD.HI.U32 R7, R3, -0x2daee0ad, RZ ;  /* 0xd2511f5303077827 */ /* 0x000fc800078e00ff */
[----:B------:R-:W-:Y:S01]  /*0a10*/  IMAD.HI.U32 R0, R2, -0x326172a9, RZ ;  /* 0xcd9e8d5702007827 */ /* 0x000fe200078e00ff */
[----:B------:R-:W-:Y:S02]  /*0a20*/  LOP3.LUT R68, R8, UR31, R7, 0x96, !PT ;  /* 0x0000001f08447c12 */ /* 0x000fe4000f8e9607 */
[----:B------:R-:W-:Y:S01]  /*0a30*/  PRMT R8, R31, 0x7632, R8 ;  /* 0x000076321f087816 */ /* 0x000fe20000000008 */
[----:B------:R-:W-:Y:S01]  /*0a40*/  IMAD R7, R3, -0x2daee0ad, RZ ;  /* 0xd2511f5303077824 */ /* 0x000fe200078e02ff */
[----:B------:R-:W-:Y:S01]  /*0a50*/  LOP3.LUT R106, R9, UR4, R0, 0x96, !PT ;  /* 0x00000004096a7c12 */ /* 0x000fe2000f8e9600 */
[----:B------:R-:W-:Y:S01]  /*0a60*/  IMAD R2, R2, -0x326172a9, RZ ;  /* 0xcd9e8d5702027824 */ /* 0x000fe200078e02ff */
[----:B------:R-:W-:Y:S01]  /*0a70*/  PRMT R9, R30, 0x7632, R9 ;  /* 0x000076321e097816 */ /* 0x000fe20000000009 */
[----:B------:R-:W-:-:S04]  /*0a80*/  IMAD.HI.U32 R3, R68, -0x326172a9, RZ ;  /* 0xcd9e8d5744037827 */ /* 0x000fc800078e00ff */
[----:B------:R-:W-:Y:S01]  /*0a90*/  IMAD.HI.U32 R0, R106, -0x2daee0ad, RZ ;  /* 0xd2511f536a007827 */ /* 0x000fe200078e00ff */
[----:B------:R-:W-:-:S03]  /*0aa0*/  LOP3.LUT R3, R2, UR32, R3, 0x96, !PT ;  /* 0x0000002002037c12 */ /* 0x000fc6000f8e9603 */
[----:B------:R-:W-:Y:S01]  /*0ab0*/  IMAD R2, R68, -0x326172a9, RZ ;  /* 0xcd9e8d5744027824 */ /* 0x000fe200078e02ff */
[----:B------:R-:W-:Y:S01]  /*0ac0*/  LOP3.LUT R0, R7, UR33, R0, 0x96, !PT ;  /* 0x0000002107007c12 */ /* 0x000fe2000f8e9600 */
[----:B------:R-:W-:Y:S02]  /*0ad0*/  HFMA2 R7, -RZ, RZ, 0, 0 ;  /* 0x00000000ff077431 */ /* 0x000fe400000001ff */
[----:B01234-:R-:W-:-:S07]  /*0ae0*/  IMAD R106, R106, -0x2daee0ad, RZ ;  /* 0xd2511f536a6a7824 */ /* 0x01ffce00078e02ff */
.L_x_1795:
[----:B------:R-:W-:-:S06]  /*0af0*/  UIMAD.WIDE UR4, UR7, 0x4, UR8 ;  /* 0x00000004070478a5 */ /* 0x000fcc000f8e0208 */
[----:B0-----:R-:W-:Y:S02]  /*0b00*/  IMAD.U32 R76, RZ, RZ, UR4 ;  /* 0x00000004ff4c7e24 */ /* 0x001fe4000f8e00ff */
[----:B------:R-:W-:-:S05]  /*0b10*/  IMAD.U32 R77, RZ, RZ, UR5 ;  /* 0x00000005ff4d7e24 */ /* 0x000fca000f8e00ff */
[----:B------:R-:W2:Y:S01]  /*0b20*/  LDG.E R76, desc[UR12][R76.64] ;  /* 0x0000000c4c4c7981 */ /* 0x000ea2000c1e1900 */
[----:B------:R-:W-:Y:S01]  /*0b30*/  UIMAD.WIDE UR4, UR7, 0x4, UR10 ;  /* 0x00000004070478a5 */ /* 0x000fe2000f8e020a */
[----:B------:R-:W-:Y:S01]  /*0b40*/  IMAD.MOV.U32 R80, RZ, RZ, RZ ;  /* 0x000000ffff507224 */ /* 0x000fe200078e00ff */
[----:B--2---:R-:W-:-:S13]  /*0b50*/  ISETP.GE.AND P0, PT, R76, 0x1, PT ;  /* 0x000000014c00780c */ /* 0x004fda0003f06270 */
[----:B-1----:R-:W-:Y:S01]  /*0b60*/  @P0 IADD3 R74, PT, PT, R76, -0x1, RZ ;  /* 0xffffffff4c4a0810 */ /* 0x002fe20007ffe0ff */
[----:B------:R-:W0:Y:S04]  /*0b70*/  @P0 LDC.64 R72, c[0x0][0x390] ;  /* 0x0000e400ff480b82 */ /* 0x000e280000000a00 */
[----:B------:R-:W-:-:S05]  /*0b80*/  @P0 IMAD R74, R74, UR22, RZ ;  /* 0x000000164a4a0c24 */ /* 0x000fca000f8e02ff */
[----:B------:R-:W-:-:S04]  /*0b90*/  @P0 SHF.R.S32.HI R75, RZ, 0x1f, R74 ;  /* 0x0000001fff4b0819 */ /* 0x000fc8000001144a */
[----:B------:R-:W-:Y:S01]  /*0ba0*/  @P0 LEA.HI R79, R75, R74, RZ, 0x3 ;  /* 0x0000004a4b4f0211 */ /* 0x000fe200078f18ff */
[----:B------:R-:W-:Y:S01]  /*0bb0*/  IMAD.U32 R74, RZ, RZ, UR4 ;  /* 0x00000004ff4a7e24 */ /* 0x000fe2000f8e00ff */
[----:B------:R-:W-:Y:S02]  /*0bc0*/  MOV R75, UR5 ;  /* 0x00000005004b7c02 */ /* 0x000fe40008000f00 */
[----:B------:R-:W-:-:S03]  /*0bd0*/  @P0 LEA.HI.SX32 R80, R79, R110, 0x1d ;  /* 0x0000006e4f500211 */ /* 0x000fc600078feaff */
[----:B------:R-:W2:Y:S02]  /*0be0*/  LDG.E R74, desc[UR12][R74.64] ;  /* 0x0000000c4a4a7981 */ /* 0x000ea4000c1e1900 */
[----:B0-----:R-:W-:-:S05]  /*0bf0*/  @P0 IMAD.WIDE.U32 R72, R80, 0x10, R72 ;  /* 0x0000001050480825 */ /* 0x001fca00078e0048 */
[----:B-----5:R-:W3:Y:S01]  /*0c00*/  @P0 LDG.E.128 R68, desc[UR12][R72.64] ;  /* 0x0000000c48440981 */ /* 0x020ee2000c1e1d00 */
[----:B------:R-:W-:Y:S02]  /*0c10*/  UIMAD UR4, UR7, UR22, URZ ;  /* 0x00000016070472a4 */ /* 0x000fe4000f8e02ff */
[----:B------:R-:W-:Y:S02]  /*0c20*/  UISETP.NE.U32.AND UP0, UPT, UR18, URZ, UPT ;  /* 0x000000ff1200728c */ /* 0x000fe4000bf05070 */
[----:B------:R-:W-:Y:S02]  /*0c30*/  USHF.R.S32.HI UR5, URZ, 0x1f, UR4 ;  /* 0x0000001fff057899 */ /* 0x000fe40008011404 */
[----:B------:R-:W-:Y:S02]  /*0c40*/  UISETP.NE.AND.EX UP0, UPT, UR19, URZ, UPT, UP0 ;  /* 0x000000ff1300728c */ /* 0x000fe4000bf05300 */
[----:B------:R-:W-:Y:S02]  /*0c50*/  ULEA.HI UR5, UR5, UR4, URZ, 0x3 ;  /* 0x0000000405057291 */ /* 0x000fe4000f8f18ff */
[----:B------:R-:W-:-:S02]  /*0c60*/  UIADD3 UR34, UPT, UPT, UR15, 0x76cf5d0a, URZ ;  /* 0x76cf5d0a0f227890 */ /* 0x000fc4000fffe0ff */
[----:B------:R-:W-:Y:S02]  /*0c70*/  UIADD3 UR35, UPT, UPT, UR14, 0x1715609d, URZ ;  /* 0x1715609d0e237890 */ /* 0x000fe4000fffe0ff */
[----:B------:R-:W-:Y:S01]  /*0c80*/  IMAD.U32 R159, RZ, RZ, UR5 ;  /* 0x00000005ff9f7e24 */ /* 0x000fe2000f8e00ff */
[----:B------:R-:W-:Y:S02]  /*0c90*/  UIADD3 UR36, UPT, UPT, UR15, -0x4498517b, URZ ;  /* 0xbb67ae850f247890 */ /* 0x000fe4000fffe0ff */
[----:B------:R-:W-:Y:S02]  /*0ca0*/  UIADD3 UR37, UPT, UPT, UR14, -0x61c88647, URZ ;  /* 0x9e3779b90e257890 */ /* 0x000fe4000fffe0ff */
[----:B------:R-:W-:Y:S01]  /*0cb0*/  LEA.HI.SX32 R159, R159, R110, 0x1d ;  /* 0x0000006e9f9f7211 */ /* 0x000fe200078feaff */
[----:B------:R-:W-:Y:S02]  /*0cc0*/  UIADD3 UR38, UPT, UPT, UR14, -0xe443238, URZ ;  /* 0xf1bbcdc80e267890 */ /* 0x000fe4000fffe0ff */
[----:B------:R-:W-:-:S02]  /*0cd0*/  UIADD3 UR39, UPT, UPT, UR14, -0x255992d5, URZ ;  /* 0xdaa66d2b0e277890 */ /* 0x000fc4000fffe0ff */
[----:B------:R-:W-:Y:S02]  /*0ce0*/  UIADD3 UR40, UPT, UPT, UR14, 0x3c6ef372, URZ ;  /* 0x3c6ef3720e287890 */ /* 0x000fe4000fffe0ff */
[----:B------:R-:W-:Y:S02]  /*0cf0*/  UIADD3 UR41, UPT, UPT, UR14, 0x78dde6e4, URZ ;  /* 0x78dde6e40e297890 */ /* 0x000fe4000fffe0ff */
[----:B------:R-:W-:Y:S02]  /*0d00*/  UIADD3 UR4, UPT, UPT, UR15, 0x646e171e, URZ ;  /* 0x646e171e0f047890 */ /* 0x000fe4000fffe0ff */
[----:B------:R-:W-:Y:S01]  /*0d10*/  UIADD3 UR42, UPT, UPT, UR15, -0x126145ec, URZ ;  /* 0xed9eba140f2a7890 */ /* 0x000fe2000fffe0ff */
[----:B--2---:R-:W-:Y:S02]  /*0d20*/  R2UR UR6, R74 ;  /* 0x000000004a0672ca */ /* 0x004fe400000e0000 */
[----:B---3--:R-:W-:Y:S02]  /*0d30*/  PRMT R72, R69, 0x7632, R72 ;  /* 0x0000763245487816 */ /* 0x008fe40000000048 */
[----:B------:R-:W-:Y:S01]  /*0d40*/  PRMT R79, R68, 0x7632, R79 ;  /* 0x00007632444f7816 */ /* 0x000fe2000000004f */
[----:B------:R-:W-:Y:S10]  /*0d50*/  BRA.U !UP0, `(.L_x_1451) ;  /* 0x0000002d08007547 */ /* 0x000ff4000b800000 */
[----:B------:R-:W0:Y:S02]  /*0d60*/  LDC.64 R72, c[0x0][0x3a0] ;  /* 0x0000e800ff487b82 */ /* 0x000e240000000a00 */
[----:B0-----:R-:W-:-:S06]  /*0d70*/  IMAD.WIDE.U32 R72, R159, 0x10, R72 ;  /* 0x000000109f487825 */ /* 0x001fcc00078e0048 */
[----:B------:R-:W2:Y:S01]  /*0d80*/  LDG.E.128 R72, desc[UR12][R72.64] ;  /* 0x0000000c48487981 */ /* 0x000ea2000c1e1d00 */
[----:B------:R-:W-:-:S13]  /*0d90*/  ISETP.GT.AND P1, PT, R76, RZ, PT ;  /* 0x000000ff4c00720c */ /* 0x000fda0003f24270 */
[----:B------:R-:W-:Y:S01]  /*0da0*/  @!P1 IMAD.MOV.U32 R83, RZ, RZ, R108 ;  /* 0x000000ffff539224 */ /* 0x000fe200078e006c */
[----:B------:R-:W-:Y:S01]  /*0db0*/  @!P1 MOV R82, R106 ;  /* 0x0000006a00529202 */ /* 0x000fe20000000f00 */
[----:B--2---:R-:W-:Y:S01]  /*0dc0*/  @!P1 IMAD.U32 R77, R72, 0x10000, RZ ;  /* 0x00010000484d9824 */ /* 0x004fe200078e00ff */
[----:B------:R-:W-:Y:S06]  /*0dd0*/  @!P1 BRA `(.L_x_1452) ;  /* 0x0000000400449947 */ /* 0x000fec0003800000 */
        /* <DEDUP_REMOVED lines=15> */
.L_x_1454:
        /* <DEDUP_REMOVED lines=12> */
.L_x_1455:
        /* <DEDUP_REMOVED lines=42> */
[----:B------:R-:W-:-:S07]  /*1230*/  IMAD.MOV.U32 R82, RZ, RZ, R84 ;  /* 0x000000ffff527224 */ /* 0x000fce00078e0054 */
.L_x_1453:
[----:B------:R-:W-:Y:S01]  /*1240*/  I2FP.F32.U32 R77, R77 ;  /* 0x0000004d004d7245 */ /* 0x000fe20000201000 */
[----:B------:R-:W-:Y:S02]  /*1250*/  IMAD.MOV.U32 R84, RZ, RZ, 0x2f800000 ;  /* 0x2f800000ff547424 */ /* 0x000fe400078e00ff */
[----:B------:R-:W-:Y:S02]  /*1260*/  IMAD.U32 R78, R68, 0x10000, RZ ;  /* 0x00010000444e7824 */ /* 0x000fe400078e00ff */
        /* <DEDUP_REMOVED lines=8> */
.L_x_1452:
[----:B------:R-:W-:Y:S01]  /*12f0*/  @!P1 PRMT R81, R72, 0x7632, R81 ;  /* 0x0000763248519816 */ /* 0x000fe20000000051 */
[----:B------:R-:W-:Y:S01]  /*1300*/  @!P1 IMAD.MOV.U32 R85, RZ, RZ, R83 ;  /* 0x000000ffff559224 */ /* 0x000fe200078e0053 */
[----:B------:R-:W-:Y:S01]  /*1310*/  F2FP.BF16.F32.PACK_AB R78, RZ, R77 ;  /* 0x0000004dff4e723e */ /* 0x000fe200000010ff */
[----:B------:R-:W-:Y:S01]  /*1320*/  @!P1 IMAD.MOV.U32 R84, RZ, RZ, R82 ;  /* 0x000000ffff549224 */ /* 0x000fe200078e0052 */
[----:B------:R-:W-:Y:S01]  /*1330*/  @!P1 SHF.L.U32 R81, R81, 0x10, RZ ;  /* 0x0000001051519819 */ /* 0x000fe200000006ff */
        /* <DEDUP_REMOVED lines=16> */
.L_x_1458:
        /* <DEDUP_REMOVED lines=12> */
.L_x_1459:
        /* <DEDUP_REMOVED lines=43> */
.L_x_1457:
[----:B------:R-:W-:Y:S01]  /*17b0*/  I2FP.F32.U32 R81, R81 ;  /* 0x0000005100517245 */ /* 0x000fe20000201000 */
[----:B------:R-:W-:Y:S02]  /*17c0*/  HFMA2 R82, -RZ, RZ, 0.1171875, 0 ;  /* 0x2f800000ff527431 */ /* 0x000fe400000001ff */
[----:B------:R-:W-:Y:S01]  /*17d0*/  IMAD.U32 R79, R79, 0x10000, RZ ;  /* 0x000100004f4f7824 */ /* 0x000fe200078e00ff */
[----:B------:R-:W-:Y:S02]  /*17e0*/  PRMT R72, R72, 0x7632, R72 ;  /* 0x0000763248487816 */ /* 0x000fe40000000048 */
[----:B------:R-:W-:Y:S01]  /*17f0*/  FFMA.FTZ R81, R81, R82, 1.1641532182693481445e-10 ;  /* 0x2f00000051517423 */ /* 0x000fe20000010052 */
[----:B------:R-:W-:Y:S02]  /*1800*/  FMUL.FTZ R79, R79, UR21 ;  /* 0x000000154f4f7c20 */ /* 0x000fe40008410000 */
[----:B------:R-:W-:Y:S02]  /*1810*/  IMAD.U32 R72, R72, 0x10000, RZ ;  /* 0x0001000048487824 */ /* 0x000fe400078e00ff */
[----:B------:R-:W-:Y:S01]  /*1820*/  FMUL.FTZ R79, R79, UR20 ;  /* 0x000000144f4f7c20 */ /* 0x000fe20008410000 */
[----:B------:R-:W-:-:S04]  /*1830*/  FSETP.GTU.FTZ.AND P2, PT, R81, UR23, PT ;  /* 0x0000001751007c0b */ /* 0x000fc8000bf5c000 */
[----:B------:R-:W-:Y:S02]  /*1840*/  FSEL R79, R79, RZ, !P2 ;  /* 0x000000ff4f4f7208 */ /* 0x000fe40005000000 */
[----:B------:R-:W-:-:S03]  /*1850*/  SEL R98, RZ, 0x1, P2 ;  /* 0x00000001ff627807 */ /* 0x000fc60001000000 */
[----:B------:R-:W-:-:S07]  /*1860*/  FADD.FTZ R81, R72, R79 ;  /* 0x0000004f48517221 */ /* 0x000fce0000010000 */
.L_x_1456:
[----:B------:R-:W-:Y:S01]  /*1870*/  F2FP.BF16.F32.PACK_AB R72, RZ, R81 ;  /* 0x00000051ff48723e */ /* 0x000fe200000010ff */
[----:B------:R-:W-:Y:S01]  /*1880*/  @!P1 IMAD.MOV.U32 R86, RZ, RZ, R85 ;  /* 0x000000ffff569224 */ /* 0x000fe200078e0055 */
[----:B------:R-:W-:Y:S01]  /*1890*/  @!P1 SHF.L.U32 R83, R73, 0x10, RZ ;  /* 0x0000001049539819 */ /* 0x000fe200000006ff */
[----:B------:R-:W-:Y:S01]  /*18a0*/  @!P1 IMAD.MOV.U32 R82, RZ, RZ, R84 ;  /* 0x000000ffff529224 */ /* 0x000fe200078e0054 */
[----:B------:R-:W-:Y:S06]  /*18b0*/  @!P1 BRA `(.L_x_1460) ;  /* 0x0000000400449947 */ /* 0x000fec0003800000 */
        /* <DEDUP_REMOVED lines=15> */
.L_x_1462:
        /* <DEDUP_REMOVED lines=12> */
.L_x_1463:
        /* <DEDUP_REMOVED lines=43> */
.L_x_1461:
[----:B------:R-:W-:Y:S01]  /*1d20*/  I2FP.F32.U32 R79, R79 ;  /* 0x0000004f004f7245 */ /* 0x000fe20000201000 */
[----:B------:R-:W-:Y:S01]  /*1d30*/  IMAD.MOV.U32 R84, RZ, RZ, 0x2f800000 ;  /* 0x2f800000ff547424 */ /* 0x000fe200078e00ff */
[----:B------:R-:W-:-:S03]  /*1d40*/  SHF.L.U32 R83, R69, 0x10, RZ ;  /* 0x0000001045537819 */ /* 0x000fc600000006ff */
[----:B------:R-:W-:Y:S01]  /*1d50*/  FFMA.FTZ R79, R79, R84, 1.1641532182693481445e-10 ;  /* 0x2f0000004f4f7423 */ /* 0x000fe20000010054 */
[----:B------:R-:W-:Y:S02]  /*1d60*/  IMAD.U32 R84, R73, 0x10000, RZ ;  /* 0x0001000049547824 */ /* 0x000fe400078e00ff */
[----:B------:R-:W-:Y:S02]  /*1d70*/  FMUL.FTZ R83, R83, UR21 ;  /* 0x0000001553537c20 */ /* 0x000fe40008410000 */
[----:B------:R-:W-:Y:S02]  /*1d80*/  FSETP.GTU.FTZ.AND P2, PT, R79, UR23, PT ;  /* 0x000000174f007c0b */ /* 0x000fe4000bf5c000 */
[----:B------:R-:W-:Y:S02]  /*1d90*/  FMUL.FTZ R83, R83, UR20 ;  /* 0x0000001453537c20 */ /* 0x000fe40008410000 */
[----:B------:R-:W-:-:S03]  /*1da0*/  SEL R99, RZ, 0x1, P2 ;  /* 0x00000001ff637807 */ /* 0x000fc60001000000 */
[----:B------:R-:W-:-:S05]  /*1db0*/  FSEL R83, R83, RZ, !P2 ;  /* 0x000000ff53537208 */ /* 0x000fca0005000000 */
[----:B------:R-:W-:-:S07]  /*1dc0*/  FADD.FTZ R83, R84, R83 ;  /* 0x0000005354537221 */ /* 0x000fce0000010000 */
.L_x_1460:
[----:B------:R-:W-:Y:S01]  /*1dd0*/  @!P1 PRMT R85, R73, 0x7632, R85 ;  /* 0x0000763249559816 */ /* 0x000fe20000000055 */
[----:B------:R-:W-:Y:S01]  /*1de0*/  @!P1 IMAD.MOV.U32 R88, RZ, RZ, R86 ;  /* 0x000000ffff589224 */ /* 0x000fe200078e0056 */
[----:B------:R-:W-:Y:S02]  /*1df0*/  F2FP.BF16.F32.PACK_AB R79, RZ, R83 ;  /* 0x00000053ff4f723e */ /* 0x000fe400000010ff */
[----:B------:R-:W-:Y:S01]  /*1e00*/  @!P1 MOV R84, R82 ;  /* 0x0000005200549202 */ /* 0x000fe20000000f00 */
[----:B------:R-:W-:Y:S01]  /*1e10*/  @!P1 IMAD.U32 R85, R85, 0x10000, RZ ;  /* 0x0001000055559824 */ /* 0x000fe200078e00ff */
        /* <DEDUP_REMOVED lines=16> */
.L_x_1466:
        /* <DEDUP_REMOVED lines=12> */
.L_x_1467:
        /* <DEDUP_REMOVED lines=38> */
[----:B------:R-:W-:Y:S02]  /*2240*/  LOP3.LUT R3, R2, UR32, R89, 0x96, !PT ;  /* 0x0000002002037c12 */ /* 0x000fe4000f8e9659 */
[----:B------:R-:W-:Y:S01]  /*2250*/  MOV R2, R88 ;  /* 0x0000005800027202 */ /* 0x000fe20000000f00 */
[----:B------:R-:W-:Y:S01]  /*2260*/  HFMA2 R88, -RZ, RZ, 0, 0 ;  /* 0x00000000ff587431 */ /* 0x000fe200000001ff */
[----:B------:R-:W-:Y:S01]  /*2270*/  LOP3.LUT R0, R84, UR33, R87, 0x96, !PT ;  /* 0x0000002154007c12 */ /* 0x000fe2000f8e9657 */
[----:B------:R-:W-:-:S07]  /*2280*/  IMAD.MOV.U32 R84, RZ, RZ, R86 ;  /* 0x000000ffff547224 */ /* 0x000fce00078e0056 */
.L_x_1465:
[----:B------:R-:W-:Y:S01]  /*2290*/  PRMT R73, R69, 0x7632, R73 ;  /* 0x0000763245497816 */ /* 0x000fe20000000049 */
[----:B------:R-:W-:Y:S01]  /*22a0*/  IMAD.MOV.U32 R87, RZ, RZ, 0x2f800000 ;  /* 0x2f800000ff577424 */ /* 0x000fe200078e00ff */
[----:B------:R-:W-:-:S03]  /*22b0*/  I2FP.F32.U32 R82, R85 ;  /* 0x0000005500527245 */ /* 0x000fc60000201000 */
[C---:B------:R-:W-:Y:S01]  /*22c0*/  IMAD.U32 R85, R73.reuse, 0x10000, RZ ;  /* 0x0001000049557824 */ /* 0x040fe200078e00ff */
[----:B------:R-:W-:Y:S01]  /*22d0*/  PRMT R73, R73, 0x7632, R73 ;  /* 0x0000763249497816 */ /* 0x000fe20000000049 */
        /* <DEDUP_REMOVED lines=8> */
.L_x_1464:
[----:B------:R-:W-:Y:S01]  /*2360*/  F2FP.BF16.F32.PACK_AB R73, RZ, R85 ;  /* 0x00000055ff49723e */ /* 0x000fe200000010ff */
[----:B------:R-:W-:Y:S01]  /*2370*/  @!P1 IMAD.U32 R87, R74, 0x10000, RZ ;  /* 0x000100004a579824 */ /* 0x000fe200078e00ff */
[----:B------:R-:W-:Y:S01]  /*2380*/  @!P1 MOV R86, R84 ;  /* 0x0000005400569202 */ /* 0x000fe20000000f00 */
[----:B------:R-:W-:Y:S01]  /*2390*/  @!P1 IMAD.MOV.U32 R90, RZ, RZ, R88 ;  /* 0x000000ffff5a9224 */ /* 0x000fe200078e0058 */
        /* <DEDUP_REMOVED lines=16> */
.L_x_1470:
        /* <DEDUP_REMOVED lines=12> */
.L_x_1471:
        /* <DEDUP_REMOVED lines=43> */
.L_x_1469:
[----:B------:R-:W-:Y:S01]  /*2810*/  I2FP.F32.U32 R82, R82 ;  /* 0x0000005200527245 */ /* 0x000fe20000201000 */
[----:B------:R-:W-:Y:S02]  /*2820*/  HFMA2 R87, -RZ, RZ, 0.1171875, 0 ;  /* 0x2f800000ff577431 */ /* 0x000fe400000001ff */
[----:B------:R-:W-:-:S03]  /*2830*/  IMAD.U32 R84, R70, 0x10000, RZ ;  /* 0x0001000046547824 */ /* 0x000fc600078e00ff */
[----:B------:R-:W-:Y:S01]  /*2840*/  FFMA.FTZ R82, R82, R87, 1.1641532182693481445e-10 ;  /* 0x2f00000052527423 */ /* 0x000fe20000010057 */
[----:B------:R-:W-:Y:S01]  /*2850*/  FMUL.FTZ R84, R84, UR21 ;  /* 0x0000001554547c20 */ /* 0x000fe20008410000 */
[----:B------:R-:W-:-:S03]  /*2860*/  IMAD.U32 R87, R74, 0x10000, RZ ;  /* 0x000100004a577824 */ /* 0x000fc600078e00ff */
[----:B------:R-:W-:Y:S01]  /*2870*/  FMUL.FTZ R84, R84, UR20 ;  /* 0x0000001454547c20 */ /* 0x000fe20008410000 */
[----:B------:R-:W-:-:S04]  /*2880*/  FSETP.GTU.FTZ.AND P2, PT, R82, UR23, PT ;  /* 0x0000001752007c0b */ /* 0x000fc8000bf5c000 */
[----:B------:R-:W-:Y:S02]  /*2890*/  FSEL R84, R84, RZ, !P2 ;  /* 0x000000ff54547208 */ /* 0x000fe40005000000 */
[----:B------:R-:W-:-:S03]  /*28a0*/  SEL R101, RZ, 0x1, P2 ;  /* 0x00000001ff657807 */ /* 0x000fc60001000000 */
[----:B------:R-:W-:-:S07]  /*28b0*/  FADD.FTZ R87, R87, R84 ;  /* 0x0000005457577221 */ /* 0x000fce0000010000 */
.L_x_1468:
[----:B------:R-:W-:Y:S01]  /*28c0*/  @!P1 PRMT R89, R74, 0x7632, R89 ;  /* 0x000076324a599816 */ /* 0x000fe20000000059 */
[----:B------:R-:W-:Y:S01]  /*28d0*/  @!P1 IMAD.MOV.U32 R84, RZ, RZ, R86 ;  /* 0x000000ffff549224 */ /* 0x000fe200078e0056 */
[----:B------:R-:W-:Y:S02]  /*28e0*/  F2FP.BF16.F32.PACK_AB R82, RZ, R87 ;  /* 0x00000057ff52723e */ /* 0x000fe400000010ff */
[----:B------:R-:W-:Y:S01]  /*28f0*/  @!P1 MOV R88, R90 ;  /* 0x0000005a00589202 */ /* 0x000fe20000000f00 */
[----:B------:R-:W-:Y:S01]  /*2900*/  @!P1 IMAD.U32 R89, R89, 0x10000, RZ ;  /* 0x0001000059599824 */ /* 0x000fe200078e00ff */
        /* <DEDUP_REMOVED lines=16> */
.L_x_1474:
        /* <DEDUP_REMOVED lines=12> */
.L_x_1475:
        /* <DEDUP_REMOVED lines=42> */
.L_x_1473:
[----:B------:R-:W-:Y:S01]  /*2d70*/  PRMT R74, R70, 0x7632, R74 ;  /* 0x00007632464a7816 */ /* 0x000fe2000000004a */
[----:B------:R-:W-:Y:S01]  /*2d80*/  IMAD.MOV.U32 R91, RZ, RZ, 0x2f800000 ;  /* 0x2f800000ff5b7424 */ /* 0x000fe200078e00ff */
[----:B------:R-:W-:-:S03]  /*2d90*/  I2FP.F32.U32 R86, R89 ;  /* 0x0000005900567245 */ /* 0x000fc60000201000 */
[C---:B------:R-:W-:Y:S01]  /*2da0*/  IMAD.U32 R89, R74.reuse, 0x10000, RZ ;  /* 0x000100004a597824 */ /* 0x040fe200078e00ff */
[----:B------:R-:W-:Y:S01]  /*2db0*/  PRMT R74, R74, 0x7632, R74 ;  /* 0x000076324a4a7816 */ /* 0x000fe2000000004a */
[----:B------:R-:W-:Y:S02]  /*2dc0*/  FFMA.FTZ R86, R86, R91, 1.1641532182693481445e-10 ;  /* 0x2f00000056567423 */ /* 0x000fe4000001005b */
[----:B------:R-:W-:Y:S01]  /*2dd0*/  FMUL.FTZ R89, R89, UR21 ;  /* 0x0000001559597c20 */ /* 0x000fe20008410000 */
[----:B------:R-:W-:Y:S02]  /*2de0*/  SHF.L.U32 R74, R74, 0x10, RZ ;  /* 0x000000104a4a7819 */ /* 0x000fe400000006ff */
[----:B------:R-:W-:Y:S01]  /*2df0*/  FSETP.GTU.FTZ.AND P2, PT, R86, UR23, PT ;  /* 0x0000001756007c0b */ /* 0x000fe2000bf5c000 */
[----:B------:R-:W-:-:S03]  /*2e00*/  FMUL.FTZ R89, R89, UR20 ;  /* 0x0000001459597c20 */ /* 0x000fc60008410000 */
[----:B------:R-:W-:Y:S02]  /*2e10*/  SEL R102, RZ, 0x1, P2 ;  /* 0x00000001ff667807 */ /* 0x000fe40001000000 */
[----:B------:R-:W-:-:S05]  /*2e20*/  FSEL R89, R89, RZ, !P2 ;  /* 0x000000ff59597208 */ /* 0x000fca0005000000 */
[----:B------:R-:W-:-:S07]  /*2e30*/  FADD.FTZ R89, R74, R89 ;  /* 0x000000594a597221 */ /* 0x000fce0000010000 */
.L_x_1472:
        /* <DEDUP_REMOVED lines=20> */
.L_x_1478:
        /* <DEDUP_REMOVED lines=12> */
.L_x_1479:
        /* <DEDUP_REMOVED lines=40> */
[----:B------:R-:W-:-:S07]  /*32c0*/  HFMA2 R90, -RZ, RZ, 0, 0 ;  /* 0x00000000ff5a7431 */ /* 0x000fce00000001ff */
.L_x_1477:
[----:B------:R-:W-:Y:S01]  /*32d0*/  I2FP.F32.U32 R84, R86 ;  /* 0x0000005600547245 */ /* 0x000fe20000201000 */
[----:B------:R-:W-:Y:S01]  /*32e0*/  IMAD.MOV.U32 R91, RZ, RZ, 0x2f800000 ;  /* 0x2f800000ff5b7424 */ /* 0x000fe200078e00ff */
[----:B------:R-:W-:Y:S01]  /*32f0*/  SHF.L.U32 R105, R75, 0x10, RZ ;  /* 0x000000104b697819 */ /* 0x000fe200000006ff */
        /* <DEDUP_REMOVED lines=8> */
.L_x_1476:
        /* <DEDUP_REMOVED lines=21> */
.L_x_1482:
        /* <DEDUP_REMOVED lines=12> */
.L_x_1483:
        /* <DEDUP_REMOVED lines=37> */
[----:B------:R-:W-:-:S04]  /*37e0*/  IMAD.WIDE.U32 R2, R3, -0x326172a9, RZ ;  /* 0xcd9e8d5703027825 */ /* 0x000fc800078e00ff */
[----:B------:R-:W-:Y:S01]  /*37f0*/  IMAD.WIDE.U32 R106, R106, -0x2daee0ad, RZ ;  /* 0xd2511f536a6a7825 */ /* 0x000fe200078e00ff */
[----:B------:R-:W-:-:S03]  /*3800*/  LOP3.LUT R3, R108, UR32, R3, 0x96, !PT ;  /* 0x000000206c037c12 */ /* 0x000fc6000f8e9603 */
[----:B------:R-:W-:Y:S01]  /*3810*/  IMAD.MOV.U32 R86, RZ, RZ, R106 ;  /* 0x000000ffff567224 */ /* 0x000fe200078e006a */
[----:B------:R-:W-:-:S07]  /*3820*/  LOP3.LUT R0, R90, UR33, R107, 0x96, !PT ;  /* 0x000000215a007c12 */ /* 0x000fce000f8e966b */
.L_x_1481:
[----:B------:R-:W-:Y:S01]  /*3830*/  PRMT R75, R71, 0x7632, R75 ;  /* 0x00007632474b7816 */ /* 0x000fe2000000004b */
[----:B------:R-:W-:Y:S01]  /*3840*/  IMAD.MOV.U32 R107, RZ, RZ, 0x2f800000 ;  /* 0x2f800000ff6b7424 */ /* 0x000fe200078e00ff */
[----:B------:R-:W-:Y:S02]  /*3850*/  I2FP.F32.U32 R90, R91 ;  /* 0x0000005b005a7245 */ /* 0x000fe40000201000 */
[C---:B------:R-:W-:Y:S02]  /*3860*/  SHF.L.U32 R91, R75.reuse, 0x10, RZ ;  /* 0x000000104b5b7819 */ /* 0x040fe400000006ff */
[----:B------:R-:W-:Y:S01]  /*3870*/  PRMT R75, R75, 0x7632, R75 ;  /* 0x000076324b4b7816 */ /* 0x000fe2000000004b */
        /* <DEDUP_REMOVED lines=8> */
.L_x_1480:
[----:B------:R-:W-:Y:S02]  /*3900*/  F2FP.BF16.F32.PACK_AB R75, RZ, R91 ;  /* 0x0000005bff4b723e */ /* 0x000fe400000010ff */
[----:B------:R-:W-:Y:S02]  /*3910*/  PRMT R74, R82, 0x5410, R74 ;  /* 0x00005410524a7816 */ /* 0x000fe4000000004a */
[----:B------:R-:W-:Y:S02]  /*3920*/  PRMT R73, R79, 0x5410, R73 ;  /* 0x000054104f497816 */ /* 0x000fe40000000049 */
[----:B------:R-:W-:Y:S02]  /*3930*/  PRMT R72, R78, 0x5410, R72 ;  /* 0x000054104e487816 */ /* 0x000fe40000000048 */
[----:B------:R-:W-:Y:S01]  /*3940*/  PRMT R75, R84, 0x5410, R75 ;  /* 0x00005410544b7816 */ /* 0x000fe2000000004b */
[----:B------:R-:W-:Y:S06]  /*3950*/  BRA `(.L_x_1484) ;  /* 0x00000028001c7947 */ /* 0x000fec0003800000 */
.L_x_1451:
[----:B------:R-:W-:Y:S01]  /*3960*/  IMAD.MOV.U32 R77, RZ, RZ, RZ ;  /* 0x000000ffff4d7224 */ /* 0x000fe200078e00ff */
[----:B------:R-:W-:Y:S01]  /*3970*/  MOV R73, R108 ;  /* 0x0000006c00497202 */ /* 0x000fe20000000f00 */
[----:B------:R-:W-:Y:S01]  /*3980*/  IMAD.MOV.U32 R86, RZ, RZ, R106 ;  /* 0x000000ffff567224 */ /* 0x000fe200078e006a */
        /* <DEDUP_REMOVED lines=16> */
.L_x_1487:
        /* <DEDUP_REMOVED lines=12> */
.L_x_1488:
        /* <DEDUP_REMOVED lines=42> */
.L_x_1486:
[----:B------:R-:W-:Y:S01]  /*3df0*/  I2FP.F32.U32 R74, R74 ;  /* 0x0000004a004a7245 */ /* 0x000fe20000201000 */
[----:B------:R-:W-:Y:S02]  /*3e00*/  HFMA2 R75, -RZ, RZ, 0.1171875, 0 ;  /* 0x2f800000ff4b7431 */ /* 0x000fe400000001ff */
[----:B------:R-:W-:-:S03]  /*3e10*/  IMAD.U32 R77, R68, 0x10000, RZ ;  /* 0x00010000444d7824 */ /* 0x000fc600078e00ff */
[----:B------:R-:W-:Y:S01]  /*3e20*/  FFMA.FTZ R74, R74, R75, 1.1641532182693481445e-10 ;  /* 0x2f0000004a4a7423 */ /* 0x000fe2000001004b */
[----:B------:R-:W-:-:S04]  /*3e30*/  FMUL.FTZ R77, R77, UR21 ;  /* 0x000000154d4d7c20 */ /* 0x000fc80008410000 */
[----:B------:R-:W-:Y:S01]  /*3e40*/  FMUL.FTZ R77, R77, UR20 ;  /* 0x000000144d4d7c20 */ /* 0x000fe20008410000 */
[----:B------:R-:W-:-:S04]  /*3e50*/  FSETP.GTU.FTZ.AND P1, PT, R74, UR23, PT ;  /* 0x000000174a007c0b */ /* 0x000fc8000bf3c000 */
[----:B------:R-:W-:Y:S02]  /*3e60*/  SEL R97, RZ, 0x1, P1 ;  /* 0x00000001ff617807 */ /* 0x000fe40000800000 */
[----:B------:R-:W-:-:S07]  /*3e70*/  FSEL R77, R77, RZ, !P1 ;  /* 0x000000ff4d4d7208 */ /* 0x000fce0004800000 */
.L_x_1485:
[----:B------:R-:W-:Y:S01]  /*3e80*/  F2FP.BF16.F32.PACK_AB R75, RZ, R77 ;  /* 0x0000004dff4b723e */ /* 0x000fe200000010ff */
[----:B------:R-:W-:Y:S01]  /*3e90*/  IMAD.MOV.U32 R81, RZ, RZ, RZ ;  /* 0x000000ffff517224 */ /* 0x000fe200078e00ff */
[----:B------:R-:W-:Y:S01]  /*3ea0*/  MOV R74, R73 ;  /* 0x00000049004a7202 */ /* 0x000fe20000000f00 */
[----:B------:R-:W-:Y:S06]  /*3eb0*/  @!P0 BRA `(.L_x_1489) ;  /* 0x0000000400308947 */ /* 0x000fec0003800000 */
[----:B------:R-:W-:Y:S01]  /*3ec0*/  ISETP.NE.AND P1, PT, R73, 0x1, PT ;  /* 0x000000014900780c */ /* 0x000fe20003f25270 */
[----:B------:R-:W-:Y:S02]  /*3ed0*/  IMAD.MOV.U32 R74, RZ, RZ, 0x2 ;  /* 0x00000002ff4a7424 */ /* 0x000fe400078e00ff */
[----:B------:R-:W-:-:S10]  /*3ee0*/  IMAD.MOV.U32 R78, RZ, RZ, R2 ;  /* 0x000000ffff4e7224 */ /* 0x000fd400078e0002 */
        /* <DEDUP_REMOVED lines=9> */
.L_x_1491:
        /* <DEDUP_REMOVED lines=12> */
.L_x_1492:
        /* <DEDUP_REMOVED lines=43> */
.L_x_1490:
        /* <DEDUP_REMOVED lines=9> */
.L_x_1489:
        /* <DEDUP_REMOVED lines=16> */
.L_x_1495:
        /* <DEDUP_REMOVED lines=12> */
.L_x_1496:
        /* <DEDUP_REMOVED lines=43> */
.L_x_1494:
        /* <DEDUP_REMOVED lines=9> */
.L_x_1493:
        /* <DEDUP_REMOVED lines=16> */
.L_x_1499:
        /* <DEDUP_REMOVED lines=12> */
.L_x_1500:
        /* <DEDUP_REMOVED lines=43> */
.L_x_1498:
        /* <DEDUP_REMOVED lines=9> */
.L_x_1497:
        /* <DEDUP_REMOVED lines=16> */
.L_x_1503:
        /* <DEDUP_REMOVED lines=12> */
.L_x_1504:
        /* <DEDUP_REMOVED lines=43> */
.L_x_1502:
        /* <DEDUP_REMOVED lines=9> */
.L_x_1501:
        /* <DEDUP_REMOVED lines=16> */
.L_x_1507:
        /* <DEDUP_REMOVED lines=12> */
.L_x_1508:
        /* <DEDUP_REMOVED lines=41> */
[----:B------:R-:W-:Y:S01]  /*56d0*/  LOP3.LUT R0, R72, UR33, R89, 0x96, !PT ;  /* 0x0000002148007c12 */ /* 0x000fe2000f8e9659 */
[----:B------:R-:W-:-:S07]  /*56e0*/  IMAD.MOV.U32 R86, RZ, RZ, R88 ;  /* 0x000000ffff567224 */ /* 0x000fce00078e0058 */
.L_x_1506:
[----:B------:R-:W-:Y:S01]  /*56f0*/  I2FP.F32.U32 R72, R84 ;  /* 0x0000005400487245 */ /* 0x000fe20000201000 */
[----:B------:R-:W-:Y:S01]  /*5700*/  HFMA2 R89, -RZ, RZ, 0.1171875, 0 ;  /* 0x2f800000ff597431 */ /* 0x000fe200000001ff */
[----:B------:R-:W-:-:S04]  /*5710*/  PRMT R84, R70, 0x7632, R84 ;  /* 0x0000763246547816 */ /* 0x000fc80000000054 */
[----:B------:R-:W-:Y:S01]  /*5720*/  FFMA.FTZ R72, R72, R89, 1.1641532182693481445e-10 ;  /* 0x2f00000048487423 */ /* 0x000fe20000010059 */
[----:B------:R-:W-:-:S04]  /*5730*/  IMAD.U32 R84, R84, 0x10000, RZ ;  /* 0x0001000054547824 */ /* 0x000fc800078e00ff */
[----:B------:R-:W-:Y:S01]  /*5740*/  FMUL.FTZ R84, R84, UR21 ;  /* 0x0000001554547c20 */ /* 0x000fe20008410000 */
[----:B------:R-:W-:-:S03]  /*5750*/  FSETP.GTU.FTZ.AND P1, PT, R72, UR23, PT ;  /* 0x0000001748007c0b */ /* 0x000fc6000bf3c000 */
[----:B------:R-:W-:Y:S01]  /*5760*/  FMUL.FTZ R84, R84, UR20 ;  /* 0x0000001454547c20 */ /* 0x000fe20008410000 */
[----:B------:R-:W-:-:S04]  /*5770*/  SEL R102, RZ, 0x1, P1 ;  /* 0x00000001ff667807 */ /* 0x000fc80000800000 */
[----:B------:R-:W-:-:S07]  /*5780*/  FSEL R89, R84, RZ, !P1 ;  /* 0x000000ff54597208 */ /* 0x000fce0004800000 */
.L_x_1505:
        /* <DEDUP_REMOVED lines=16> */
.L_x_1511:
        /* <DEDUP_REMOVED lines=12> */
.L_x_1512:
        /* <DEDUP_REMOVED lines=40> */
[----:B------:R-:W-:Y:S01]  /*5bd0*/  IMAD.MOV.U32 R72, RZ, RZ, RZ ;  /* 0x000000ffff487224 */ /* 0x000fe200078e00ff */
[----:B------:R-:W-:-:S07]  /*5be0*/  MOV R86, R106 ;  /* 0x0000006a00567202 */ /* 0x000fce0000000f00 */
.L_x_1510:
[----:B------:R-:W-:Y:S01]  /*5bf0*/  I2FP.F32.U32 R73, R88 ;  /* 0x0000005800497245 */ /* 0x000fe20000201000 */
[----:B------:R-:W-:Y:S01]  /*5c00*/  IMAD.MOV.U32 R88, RZ, RZ, 0x2f800000 ;  /* 0x2f800000ff587424 */ /* 0x000fe200078e00ff */
[----:B------:R-:W-:-:S03]  /*5c10*/  SHF.L.U32 R90, R71, 0x10, RZ ;  /* 0x00000010475a7819 */ /* 0x000fc600000006ff */
[----:B------:R-:W-:Y:S02]  /*5c20*/  FFMA.FTZ R73, R73, R88, 1.1641532182693481445e-10 ;  /* 0x2f00000049497423 */ /* 0x000fe40000010058 */
[----:B------:R-:W-:-:S03]  /*5c30*/  FMUL.FTZ R90, R90, UR21 ;  /* 0x000000155a5a7c20 */ /* 0x000fc60008410000 */
[----:B------:R-:W-:Y:S01]  /*5c40*/  FSETP.GTU.FTZ.AND P1, PT, R73, UR23, PT ;  /* 0x0000001749007c0b */ /* 0x000fe2000bf3c000 */
[----:B------:R-:W-:-:S03]  /*5c50*/  FMUL.FTZ R90, R90, UR20 ;  /* 0x000000145a5a7c20 */ /* 0x000fc60008410000 */
[----:B------:R-:W-:Y:S02]  /*5c60*/  SEL R103, RZ, 0x1, P1 ;  /* 0x00000001ff677807 */ /* 0x000fe40000800000 */
[----:B------:R-:W-:-:S07]  /*5c70*/  FSEL R105, R90, RZ, !P1 ;  /* 0x000000ff5a697208 */ /* 0x000fce0004800000 */
.L_x_1509:
[----:B------:R-:W-:Y:S01]  /*5c80*/  F2FP.BF16.F32.PACK_AB R108, RZ, R105 ;  /* 0x00000069ff6c723e */ /* 0x000fe200000010ff */
[----:B------:R-:W-:Y:S02]  /*5c90*/  IMAD.MOV.U32 R91, RZ, RZ, RZ ;  /* 0x000000ffff5b7224 */ /* 0x000fe400078e00ff */
[----:B------:R-:W-:Y:S01]  /*5ca0*/  IMAD.MOV.U32 R88, RZ, RZ, R72 ;  /* 0x000000ffff587224 */ /* 0x000fe200078e0048 */
[----:B------:R-:W-:Y:S06]  /*5cb0*/  @!P0 BRA `(.L_x_1513) ;  /* 0x0000000400308947 */ /* 0x000fec0003800000 */
[----:B------:R-:W-:Y:S01]  /*5cc0*/  ISETP.NE.AND P1, PT, R72, 0x1, PT ;  /* 0x000000014800780c */ /* 0x000fe20003f25270 */
[----:B------:R-:W-:Y:S02]  /*5cd0*/  HFMA2 R88, -RZ, RZ, 0, 1.1920928955078125e-07 ;  /* 0x00000002ff587431 */ /* 0x000fe400000001ff */
[----:B------:R-:W-:-:S10]  /*5ce0*/  IMAD.MOV.U32 R73, RZ, RZ, R2 ;  /* 0x000000ffff497224 */ /* 0x000fd400078e0002 */
        /* <DEDUP_REMOVED lines=9> */
.L_x_1515:
        /* <DEDUP_REMOVED lines=12> */
.L_x_1516:
        /* <DEDUP_REMOVED lines=41> */
[----:B------:R-:W-:-:S07]  /*60d0*/  LOP3.LUT R0, R72, UR33, R91, 0x96, !PT ;  /* 0x0000002148007c12 */ /* 0x000fce000f8e965b */
.L_x_1514:
[----:B------:R-:W-:Y:S01]  /*60e0*/  I2FP.F32.U32 R72, R73 ;  /* 0x0000004900487245 */ /* 0x000fe20000201000 */
[----:B------:R-:W-:Y:S01]  /*60f0*/  IMAD.MOV.U32 R91, RZ, RZ, 0x2f800000 ;  /* 0x2f800000ff5b7424 */ /* 0x000fe200078e00ff */
[----:B------:R-:W-:-:S03]  /*6100*/  PRMT R73, R71, 0x7632, R73 ;  /* 0x0000763247497816 */ /* 0x000fc60000000049 */
[----:B------:R-:W-:Y:S02]  /*6110*/  FFMA.FTZ R72, R72, R91, 1.1641532182693481445e-10 ;  /* 0x2f00000048487423 */ /* 0x000fe4000001005b */
[----:B------:R-:W-:-:S03]  /*6120*/  IMAD.U32 R73, R73, 0x10000, RZ ;  /* 0x0001000049497824 */ /* 0x000fc600078e00ff */
[----:B------:R-:W-:Y:S01]  /*6130*/  FSETP.GTU.FTZ.AND P1, PT, R72, UR23, PT ;  /* 0x0000001748007c0b */ /* 0x000fe2000bf3c000 */
[----:B------:R-:W-:-:S03]  /*6140*/  FMUL.FTZ R73, R73, UR21 ;  /* 0x0000001549497c20 */ /* 0x000fc60008410000 */
[----:B------:R-:W-:Y:S01]  /*6150*/  SEL R104, RZ, 0x1, P1 ;  /* 0x00000001ff687807 */ /* 0x000fe20000800000 */
[----:B------:R-:W-:-:S05]  /*6160*/  FMUL.FTZ R73, R73, UR20 ;  /* 0x0000001449497c20 */ /* 0x000fca0008410000 */
[----:B------:R-:W-:-:S07]  /*6170*/  FSEL R91, R73, RZ, !P1 ;  /* 0x000000ff495b7208 */ /* 0x000fce0004800000 */
.L_x_1513:
[----:B------:R-:W-:Y:S02]  /*6180*/  F2FP.BF16.F32.PACK_AB R90, RZ, R91 ;  /* 0x0000005bff5a723e */ /* 0x000fe400000010ff */
[----:B------:R-:W-:Y:S02]  /*6190*/  PRMT R72, R75, 0x5410, R78 ;  /* 0x000054104b487816 */ /* 0x000fe4000000004e */
[----:B------:R-:W-:Y:S02]  /*61a0*/  PRMT R74, R74, 0x5410, R84 ;  /* 0x000054104a4a7816 */ /* 0x000fe40000000054 */
[----:B------:R-:W-:Y:S02]  /*61b0*/  PRMT R73, R79, 0x5410, R82 ;  /* 0x000054104f497816 */ /* 0x000fe40000000052 */
[----:B------:R-:W-:-:S07]  /*61c0*/  PRMT R75, R108, 0x5410, R90 ;  /* 0x000054106c4b7816 */ /* 0x000fce000000005a */
.L_x_1484:
[----:B------:R-:W0:Y:S01]  /*61d0*/  LDC.64 R78, c[0x0][0x3a8] ;  /* 0x0000ea00ff4e7b82 */ /* 0x000e220000000a00 */
[----:B------:R-:W-:Y:S01]  /*61e0*/  IADD3 R127, PT, PT, R80, 0x80, RZ ;  /* 0x00000080507f7810 */ /* 0x000fe20007ffe0ff */
[----:B0-----:R-:W-:-:S05]  /*61f0*/  IMAD.WIDE.U32 R106, R159, 0x10, R78 ;  /* 0x000000109f6a7825 */ /* 0x001fca00078e004e */
[----:B------:R0:W-:Y:S01]  /*6200*/  STG.E.128 desc[UR12][R106.64], R72 ;  /* 0x000000486a007986 */ /* 0x0001e2000c101d0c */
[----:B------:R-:W-:Y:S05]  /*6210*/  @!P0 BRA `(.L_x_1517) ;  /* 0x0000000000508947 */ /* 0x000fea0003800000 */
[----:B0-----:R-:W-:Y:S01]  /*6220*/  IMAD.U32 R75, R103, 0x10000, RZ ;  /* 0x00010000674b7824 */ /* 0x001fe200078e00ff */
[----:B------:R-:W0:Y:S01]  /*6230*/  LDC.64 R72, c[0x0][0x3b0] ;  /* 0x0000ec00ff487b82 */ /* 0x000e220000000a00 */
[----:B------:R-:W-:Y:S02]  /*6240*/  LOP3.LUT R74, R104, 0xffff, RZ, 0xc0, !PT ;  /* 0x0000ffff684a7812 */ /* 0x000fe400078ec0ff */
[----:B------:R-:W-:Y:S02]  /*6250*/  LOP3.LUT R106, R99, 0xff, RZ, 0xc0, !PT ;  /* 0x000000ff636a7812 */ /* 0x000fe400078ec0ff */
[----:B------:R-:W-:Y:S02]  /*6260*/  LOP3.LUT R107, R75, 0xff0000, RZ, 0xc0, !PT ;  /* 0x00ff00004b6b7812 */ /* 0x000fe400078ec0ff */
[----:B------:R-:W-:Y:S02]  /*6270*/  PRMT R75, R102, 0x7104, RZ ;  /* 0x00007104664b7816 */ /* 0x000fe400000000ff */
[----:B------:R-:W-:Y:S01]  /*6280*/  PRMT R82, R107, 0x4210, R74 ;  /* 0x000042106b527816 */ /* 0x000fe2000000004a */
[----:B------:R-:W-:Y:S01]  /*6290*/  IMAD.WIDE.U32 R106, R106, 0x10000, RZ ;  /* 0x000100006a6a7825 */ /* 0x000fe200078e00ff */
[----:B------:R-:W-:-:S02]  /*62a0*/  LOP3.LUT R74, R100, 0xff, RZ, 0xc0, !PT ;  /* 0x000000ff644a7812 */ /* 0x000fc400078ec0ff */
        /* <DEDUP_REMOVED lines=11> */
.L_x_1517:
[----:B------:R-:W-:Y:S05]  /*6360*/  @!P0 BRA `(.L_x_1518) ;  /* 0x00000000000c8947 */ /* 0x000fea0003800000 */
[----:B------:R-:W2:Y:S02]  /*6370*/  LDC.64 R68, c[0x0][0x390] ;  /* 0x0000e400ff447b82 */ /* 0x000ea40000000a00 */
[----:B--2---:R-:W-:-:S06]  /*6380*/  IMAD.WIDE.U32 R68, R127, 0x10, R68 ;  /* 0x000000107f447825 */ /* 0x004fcc00078e0044 */
[----:B------:R-:W5:Y:S02]  /*6390*/  LDG.E.128 R68, desc[UR12][R68.64] ;  /* 0x0000000c44447981 */ /* 0x000f64000c1e1d00 */
.L_x_1518:
[----:B------:R-:W-:Y:S05]  /*63a0*/  BRA.U !UP0, `(.L_x_1519) ;  /* 0x0000002908f47547 */ /* 0x000fea000b800000 */
[----:B01----:R-:W0:Y:S01]  /*63b0*/  LDC.64 R72, c[0x0][0x3a0] ;  /* 0x0000e800ff487b82 */ /* 0x003e220000000a00 */
[----:B------:R-:W-:-:S04]  /*63c0*/  VIADD R75, R159, 0x80 ;  /* 0x000000809f4b7836 */ /* 0x000fc80000000000 */
[----:B0-----:R-:W-:-:S06]  /*63d0*/  IMAD.WIDE.U32 R72, R75, 0x10, R72 ;  /* 0x000000104b487825 */ /* 0x001fcc00078e0048 */
[----:B------:R-:W2:Y:S01]  /*63e0*/  LDG.E.128 R72, desc[UR12][R72.64] ;  /* 0x0000000c48487981 */ /* 0x000ea2000c1e1d00 */
[----:B------:R-:W-:-:S13]  /*63f0*/  ISETP.GT.AND P1, PT, R76, RZ, PT ;  /* 0x000000ff4c00720c */ /* 0x000fda0003f24270 */
[----:B------:R-:W-:Y:S01]  /*6400*/  @!P1 MOV R90, R88 ;  /* 0x00000058005a9202 */ /* 0x000fe20000000f00 */
[----:B------:R-:W-:Y:S02]  /*6410*/  @!P1 IMAD.MOV.U32 R84, RZ, RZ, R86 ;  /* 0x000000ffff549224 */ /* 0x000fe400078e0056 */
[----:B--2---:R-:W-:Y:S01]  /*6420*/  @!P1 IMAD.U32 R107, R72, 0x10000, RZ ;  /* 0x00010000486b9824 */ /* 0x004fe200078e00ff */
[----:B------:R-:W-:Y:S06]  /*6430*/  @!P1 BRA `(.L_x_1520) ;  /* 0x0000000400409947 */ /* 0x000fec0003800000 */
[----:B------:R-:W-:Y:S01]  /*6440*/  ISETP.NE.AND P2, PT, R88, 0x1, PT ;  /* 0x000000015800780c */ /* 0x000fe20003f45270 */
[----:B------:R-:W-:Y:S02]  /*6450*/  HFMA2 R90, -RZ, RZ, 0, 1.1920928955078125e-07 ;  /* 0x00000002ff5a7431 */ /* 0x000fe400000001ff */
        /* <DEDUP_REMOVED lines=13> */
.L_x_1522:
        /* <DEDUP_REMOVED lines=12> */
.L_x_1523:
        /* <DEDUP_REMOVED lines=41> */
[----:B------:R-:W-:-:S07]  /*6880*/  LOP3.LUT R0, R106, UR33, R111, 0x96, !PT ;  /* 0x000000216a007c12 */ /* 0x000fce000f8e966f */
.L_x_1521:
        /* <DEDUP_REMOVED lines=11> */
.L_x_1520:
        /* <DEDUP_REMOVED lines=21> */
.L_x_1526:
        /* <DEDUP_REMOVED lines=12> */
.L_x_1527:
        /* <DEDUP_REMOVED lines=42> */
.L_x_1525:
[----:B-----5:R-:W-:Y:S01]  /*6df0*/  PRMT R72, R68, 0x7632, R72 ;  /* 0x0000763244487816 */ /* 0x020fe20000000048 */
[----:B------:R-:W-:Y:S01]  /*6e00*/  IMAD.MOV.U32 R109, RZ, RZ, 0x2f800000 ;  /* 0x2f800000ff6d7424 */ /* 0x000fe200078e00ff */
[----:B------:R-:W-:Y:S02]  /*6e10*/  I2FP.F32.U32 R84, R86 ;  /* 0x0000005600547245 */ /* 0x000fe40000201000 */
[C---:B------:R-:W-:Y:S02]  /*6e20*/  SHF.L.U32 R86, R72.reuse, 0x10, RZ ;  /* 0x0000001048567819 */ /* 0x040fe400000006ff */
        /* <DEDUP_REMOVED lines=9> */
.L_x_1524:
        /* <DEDUP_REMOVED lines=20> */
.L_x_1530:
        /* <DEDUP_REMOVED lines=12> */
.L_x_1531:
        /* <DEDUP_REMOVED lines=40> */
[----:B------:R-:W-:Y:S02]  /*7340*/  LOP3.LUT R0, R110, UR33, R113, 0x96, !PT ;  /* 0x000000216e007c12 */ /* 0x000fe4000f8e9671 */
[----:B------:R-:W-:-:S07]  /*7350*/  MOV R72, R112 ;  /* 0x0000007000487202 */ /* 0x000fce0000000f00 */
.L_x_1529:
        /* <DEDUP_REMOVED lines=11> */
.L_x_1528:
        /* <DEDUP_REMOVED lines=21> */
.L_x_1534:
        /* <DEDUP_REMOVED lines=12> */
.L_x_1535:
        /* <DEDUP_REMOVED lines=40> */
[----:B------:R-:W-:-:S07]  /*78a0*/  LOP3.LUT R0, R114, UR33, R113, 0x96, !PT ;  /* 0x0000002172007c12 */ /* 0x000fce000f8e9671 */
.L_x_1533:
[----:B-----5:R-:W-:Y:S01]  /*78b0*/  PRMT R73, R69, 0x7632, R73 ;  /* 0x0000763245497816 */ /* 0x020fe20000000049 */
[----:B------:R-:W-:Y:S01]  /*78c0*/  HFMA2 R113, -RZ, RZ, 0.1171875, 0 ;  /* 0x2f800000ff717431 */ /* 0x000fe200000001ff */
[----:B------:R-:W-:-:S03]  /*78d0*/  I2FP.F32.U32 R72, R90 ;  /* 0x0000005a00487245 */ /* 0x000fc60000201000 */
[C---:B------:R-:W-:Y:S01]  /*78e0*/  IMAD.U32 R84, R73.reuse, 0x10000, RZ ;  /* 0x0001000049547824 */ /* 0x040fe200078e00ff */
        /* <DEDUP_REMOVED lines=9> */
.L_x_1532:
        /* <DEDUP_REMOVED lines=20> */
.L_x_1538:
        /* <DEDUP_REMOVED lines=12> */
.L_x_1539:
        /* <DEDUP_REMOVED lines=42> */
.L_x_1537:
        /* <DEDUP_REMOVED lines=11> */
.L_x_1536:
        /* <DEDUP_REMOVED lines=21> */
.L_x_1542:
        /* <DEDUP_REMOVED lines=12> */
.L_x_1543:
        /* <DEDUP_REMOVED lines=41> */
[----:B------:R-:W-:-:S07]  /*8370*/  IMAD.MOV.U32 R73, RZ, RZ, RZ ;  /* 0x000000ffff497224 */ /* 0x000fce00078e00ff */
.L_x_1541:
        /* <DEDUP_REMOVED lines=13> */
.L_x_1540:
        /* <DEDUP_REMOVED lines=20> */
.L_x_1546:
        /* <DEDUP_REMOVED lines=12> */
.L_x_1547:
        /* <DEDUP_REMOVED lines=40> */
[----:B------:R-:W-:Y:S01]  /*88d0*/  IMAD.MOV.U32 R72, RZ, RZ, RZ ;  /* 0x000000ffff487224 */ /* 0x000fe200078e00ff */
[----:B------:R-:W-:-:S07]  /*88e0*/  LOP3.LUT R0, R118, UR33, R73, 0x96, !PT ;  /* 0x0000002176007c12 */ /* 0x000fce000f8e9649 */
.L_x_1545:
[----:B------:R-:W-:Y:S01]  /*88f0*/  I2FP.F32.U32 R73, R103 ;  /* 0x0000006700497245 */ /* 0x000fe20000201000 */
[----:B------:R-:W-:Y:S02]  /*8900*/  HFMA2 R84, -RZ, RZ, 0.1171875, 0 ;  /* 0x2f800000ff547431 */ /* 0x000fe400000001ff */
[----:B-----5:R-:W-:-:S03]  /*8910*/  IMAD.U32 R103, R71, 0x10000, RZ ;  /* 0x0001000047677824 */ /* 0x020fc600078e00ff */
        /* <DEDUP_REMOVED lines=8> */
.L_x_1544:
        /* <DEDUP_REMOVED lines=21> */
.L_x_1550:
        /* <DEDUP_REMOVED lines=12> */
.L_x_1551:
        /* <DEDUP_REMOVED lines=42> */
.L_x_1549:
[----:B-----5:R-:W-:Y:S01]  /*8e50*/  PRMT R75, R71, 0x7632, R75 ;  /* 0x00007632474b7816 */ /* 0x020fe2000000004b */
        /* <DEDUP_REMOVED lines=12> */
.L_x_1548:
[----:B------:R-:W-:Y:S02]  /*8f20*/  F2FP.BF16.F32.PACK_AB R75, RZ, R119 ;  /* 0x00000077ff4b723e */ /* 0x000fe400000010ff */
[----:B------:R-:W-:Y:S02]  /*8f30*/  PRMT R74, R106, 0x5410, R74 ;  /* 0x000054106a4a7816 */ /* 0x000fe4000000004a */
[----:B------:R-:W-:Y:S02]  /*8f40*/  PRMT R73, R88, 0x5410, R90 ;  /* 0x0000541058497816 */ /* 0x000fe4000000005a */
[----:B------:R-:W-:Y:S02]  /*8f50*/  PRMT R72, R82, 0x5410, R86 ;  /* 0x0000541052487816 */ /* 0x000fe40000000056 */
[----:B------:R-:W-:Y:S01]  /*8f60*/  PRMT R75, R110, 0x5410, R75 ;  /* 0x000054106e4b7816 */ /* 0x000fe2000000004b */
[----:B------:R-:W-:Y:S06]  /*8f70*/  BRA `(.L_x_1552) ;  /* 0x0000002800147947 */ /* 0x000fec0003800000 */
.L_x_1519:
[----:B0-----:R-:W-:Y:S01]  /*8f80*/  IMAD.MOV.U32 R107, RZ, RZ, RZ ;  /* 0x000000ffff6b7224 */ /* 0x001fe200078e00ff */
[----:B------:R-:W-:Y:S01]  /*8f90*/  MOV R84, R86 ;  /* 0x0000005600547202 */ /* 0x000fe20000000f00 */
[----:B-1----:R-:W-:Y:S01]  /*8fa0*/  IMAD.MOV.U32 R72, RZ, RZ, R88 ;  /* 0x000000ffff487224 */ /* 0x002fe200078e0058 */
        /* <DEDUP_REMOVED lines=16> */
.L_x_1555:
        /* <DEDUP_REMOVED lines=12> */
.L_x_1556:
        /* <DEDUP_REMOVED lines=43> */
.L_x_1554:
        /* <DEDUP_REMOVED lines=9> */
.L_x_1553:
        /* <DEDUP_REMOVED lines=16> */
.L_x_1559:
        /* <DEDUP_REMOVED lines=12> */
.L_x_1560:
        /* <DEDUP_REMOVED lines=42> */
.L_x_1558:
[----:B------:R-:W-:Y:S01]  /*9910*/  I2FP.F32.U32 R72, R74 ;  /* 0x0000004a00487245 */ /* 0x000fe20000201000 */
[----:B------:R-:W-:Y:S01]  /*9920*/  IMAD.MOV.U32 R75, RZ, RZ, 0x2f800000 ;  /* 0x2f800000ff4b7424 */ /* 0x000fe200078e00ff */
[----:B-----5:R-:W-:-:S03]  /*9930*/  PRMT R74, R68, 0x7632, R74 ;  /* 0x00007632444a7816 */ /* 0x020fc6000000004a */
[----:B------:R-:W-:Y:S01]  /*9940*/  FFMA.FTZ R72, R72, R75, 1.1641532182693481445e-10 ;  /* 0x2f00000048487423 */ /* 0x000fe2000001004b */
[----:B------:R-:W-:-:S04]  /*9950*/  SHF.L.U32 R74, R74, 0x10, RZ ;  /* 0x000000104a4a7819 */ /* 0x000fc800000006ff */
[----:B------:R-:W-:Y:S01]  /*9960*/  FSETP.GTU.FTZ.AND P1, PT, R72, UR23, PT ;  /* 0x0000001748007c0b */ /* 0x000fe2000bf3c000 */
[----:B------:R-:W-:-:S03]  /*9970*/  FMUL.FTZ R74, R74, UR21 ;  /* 0x000000154a4a7c20 */ /* 0x000fc60008410000 */
[----:B------:R-:W-:Y:S01]  /*9980*/  SEL R98, RZ, 0x1, P1 ;  /* 0x00000001ff627807 */ /* 0x000fe20000800000 */
[----:B------:R-:W-:-:S05]  /*9990*/  FMUL.FTZ R74, R74, UR20 ;  /* 0x000000144a4a7c20 */ /* 0x000fca0008410000 */
[----:B------:R-:W-:-:S07]  /*99a0*/  FSEL R109, R74, RZ, !P1 ;  /* 0x000000ff4a6d7208 */ /* 0x000fce0004800000 */
.L_x_1557:
        /* <DEDUP_REMOVED lines=16> */
.L_x_1563:
        /* <DEDUP_REMOVED lines=12> */
.L_x_1564:
        /* <DEDUP_REMOVED lines=39> */
[----:B------:R-:W-:Y:S02]  /*9de0*/  HFMA2 R72, -RZ, RZ, 0, 0 ;  /* 0x00000000ff487431 */ /* 0x000fe400000001ff */
[----:B------:R-:W-:Y:S02]  /*9df0*/  IMAD.MOV.U32 R75, RZ, RZ, R84 ;  /* 0x000000ffff4b7224 */ /* 0x000fe400078e0054 */
[----:B------:R-:W-:-:S07]  /*9e00*/  IMAD.MOV.U32 R84, RZ, RZ, R74 ;  /* 0x000000ffff547224 */ /* 0x000fce00078e004a */
.L_x_1562:
        /* <DEDUP_REMOVED lines=9> */
.L_x_1561:
[----:B------:R-:W-:Y:S01]  /*9ea0*/  F2FP.BF16.F32.PACK_AB R90, RZ, R111 ;  /* 0x0000006fff5a723e */ /* 0x000fe200000010ff */
[----:B------:R-:W-:Y:S01]  /*9eb0*/  IMAD.MOV.U32 R73, RZ, RZ, R72 ;  /* 0x000000ffff497224 */ /* 0x000fe200078e0048 */
[----:B------:R-:W-:Y:S01]  /*9ec0*/  MOV R113, RZ ;  /* 0x000000ff00717202 */ /* 0x000fe20000000f00 */
[----:B------:R-:W-:Y:S06]  /*9ed0*/  @!P0 BRA `(.L_x_1565) ;  /* 0x0000000400308947 */ /* 0x000fec0003800000 */
[----:B------:R-:W-:Y:S01]  /*9ee0*/  ISETP.NE.AND P1, PT, R72, 0x1, PT ;  /* 0x000000014800780c */ /* 0x000fe20003f25270 */
[----:B------:R-:W-:Y:S01]  /*9ef0*/  IMAD.MOV.U32 R73, RZ, RZ, 0x2 ;  /* 0x00000002ff497424 */ /* 0x000fe200078e00ff */
[----:B------:R-:W-:-:S11]  /*9f00*/  MOV R74, R2 ;  /* 0x00000002004a7202 */ /* 0x000fd60000000f00 */
        /* <DEDUP_REMOVED lines=9> */
.L_x_1567:
        /* <DEDUP_REMOVED lines=12> */
.L_x_1568:
        /* <DEDUP_REMOVED lines=40> */
[----:B------:R-:W-:Y:S01]  /*a2e0*/  MOV R74, R84 ;  /* 0x00000054004a7202 */ /* 0x000fe20000000f00 */
[----:B------:R-:W-:-:S07]  /*a2f0*/  IMAD.MOV.U32 R84, RZ, RZ, R72 ;  /* 0x000000ffff547224 */ /* 0x000fce00078e0048 */
.L_x_1566:
[----:B------:R-:W-:Y:S01]  /*a300*/  I2FP.F32.U32 R72, R74 ;  /* 0x0000004a00487245 */ /* 0x000fe20000201000 */
[----:B------:R-:W-:Y:S01]  /*a310*/  HFMA2 R75, -RZ, RZ, 0.1171875, 0 ;  /* 0x2f800000ff4b7431 */ /* 0x000fe200000001ff */
[----:B-----5:R-:W-:-:S04]  /*a320*/  PRMT R74, R69, 0x7632, R74 ;  /* 0x00007632454a7816 */ /* 0x020fc8000000004a */
[----:B------:R-:W-:Y:S01]  /*a330*/  FFMA.FTZ R72, R72, R75, 1.1641532182693481445e-10 ;  /* 0x2f00000048487423 */ /* 0x000fe2000001004b */
[----:B------:R-:W-:-:S04]  /*a340*/  IMAD.U32 R74, R74, 0x10000, RZ ;  /* 0x000100004a4a7824 */ /* 0x000fc800078e00ff */
[----:B------:R-:W-:Y:S01]  /*a350*/  FMUL.FTZ R74, R74, UR21 ;  /* 0x000000154a4a7c20 */ /* 0x000fe20008410000 */
[----:B------:R-:W-:-:S03]  /*a360*/  FSETP.GTU.FTZ.AND P1, PT, R72, UR23, PT ;  /* 0x0000001748007c0b */ /* 0x000fc6000bf3c000 */
[----:B------:R-:W-:Y:S01]  /*a370*/  FMUL.FTZ R74, R74, UR20 ;  /* 0x000000144a4a7c20 */ /* 0x000fe20008410000 */
[----:B------:R-:W-:-:S04]  /*a380*/  SEL R100, RZ, 0x1, P1 ;  /* 0x00000001ff647807 */ /* 0x000fc80000800000 */
[----:B------:R-:W-:-:S07]  /*a390*/  FSEL R113, R74, RZ, !P1 ;  /* 0x000000ff4a717208 */ /* 0x000fce0004800000 */
.L_x_1565:
        /* <DEDUP_REMOVED lines=16> */
.L_x_1571:
        /* <DEDUP_REMOVED lines=12> */
.L_x_1572:
        /* <DEDUP_REMOVED lines=39> */
[----:B------:R-:W-:Y:S01]  /*a7d0*/  IMAD.MOV.U32 R74, RZ, RZ, R84 ;  /* 0x000000ffff4a7224 */ /* 0x000fe200078e0054 */
[----:B------:R-:W-:Y:S01]  /*a7e0*/  MOV R84, R72 ;  /* 0x0000004800547202 */ /* 0x000fe20000000f00 */
[----:B------:R-:W-:-:S07]  /*a7f0*/  IMAD.MOV.U32 R72, RZ, RZ, RZ ;  /* 0x000000ffff487224 */ /* 0x000fce00078e00ff */
.L_x_1570:
        /* <DEDUP_REMOVED lines=9> */
.L_x_1569:
        /* <DEDUP_REMOVED lines=16> */
.L_x_1575:
        /* <DEDUP_REMOVED lines=12> */
.L_x_1576:
        /* <DEDUP_REMOVED lines=42> */
.L_x_1574:
[----:B------:R-:W-:Y:S01]  /*acf0*/  I2FP.F32.U32 R72, R74 ;  /* 0x0000004a00487245 */ /* 0x000fe20000201000 */
[----:B------:R-:W-:Y:S01]  /*ad00*/  IMAD.MOV.U32 R75, RZ, RZ, 0x2f800000 ;  /* 0x2f800000ff4b7424 */ /* 0x000fe200078e00ff */
[----:B-----5:R-:W-:-:S03]  /*ad10*/  PRMT R74, R70, 0x7632, R74 ;  /* 0x00007632464a7816 */ /* 0x020fc6000000004a */
[----:B------:R-:W-:Y:S02]  /*ad20*/  FFMA.FTZ R72, R72, R75, 1.1641532182693481445e-10 ;  /* 0x2f00000048487423 */ /* 0x000fe4000001004b */
[----:B------:R-:W-:-:S03]  /*ad30*/  IMAD.U32 R74, R74, 0x10000, RZ ;  /* 0x000100004a4a7824 */ /* 0x000fc600078e00ff */
[----:B------:R-:W-:Y:S01]  /*ad40*/  FSETP.GTU.FTZ.AND P1, PT, R72, UR23, PT ;  /* 0x0000001748007c0b */ /* 0x000fe2000bf3c000 */
[----:B------:R-:W-:-:S03]  /*ad50*/  FMUL.FTZ R74, R74, UR21 ;  /* 0x000000154a4a7c20 */ /* 0x000fc60008410000 */
[----:B------:R-:W-:Y:S01]  /*ad60*/  SEL R102, RZ, 0x1, P1 ;  /* 0x00000001ff667807 */ /* 0x000fe20000800000 */
[----:B------:R-:W-:-:S05]  /*ad70*/  FMUL.FTZ R74, R74, UR20 ;  /* 0x000000144a4a7c20 */ /* 0x000fca0008410000 */
[----:B------:R-:W-:-:S07]  /*ad80*/  FSEL R115, R74, RZ, !P1 ;  /* 0x000000ff4a737208 */ /* 0x000fce0004800000 */
.L_x_1573:
        /* <DEDUP_REMOVED lines=16> */
.L_x_1579:
        /* <DEDUP_REMOVED lines=12> */
.L_x_1580:
        /* <DEDUP_REMOVED lines=39> */
[----:B------:R-:W-:Y:S01]  /*b1c0*/  MOV R74, R84 ;  /* 0x00000054004a7202 */ /* 0x000fe20000000f00 */
[----:B------:R-:W-:Y:S02]  /*b1d0*/  IMAD.MOV.U32 R84, RZ, RZ, R72 ;  /* 0x000000ffff547224 */ /* 0x000fe400078e0048 */
[----:B------:R-:W-:-:S07]  /*b1e0*/  IMAD.MOV.U32 R72, RZ, RZ, RZ ;  /* 0x000000ffff487224 */ /* 0x000fce00078e00ff */
.L_x_1578:
        /* <DEDUP_REMOVED lines=9> */
.L_x_1577:
        /* <DEDUP_REMOVED lines=16> */
.L_x_1583:
        /* <DEDUP_REMOVED lines=12> */
.L_x_1584:
        /* <DEDUP_REMOVED lines=41> */
[----:B------:R-:W-:-:S07]  /*b6d0*/  MOV R84, R72 ;  /* 0x0000004800547202 */ /* 0x000fce0000000f00 */
.L_x_1582:
        /* <DEDUP_REMOVED lines=10> */
.L_x_1581:
[----:B------:R-:W-:Y:S02]  /*b780*/  F2FP.BF16.F32.PACK_AB R75, RZ, R119 ;  /* 0x00000077ff4b723e */ /* 0x000fe400000010ff */
[----:B------:R-:W-:Y:S02]  /*b790*/  PRMT R74, R106, 0x5410, R108 ;  /* 0x000054106a4a7816 */ /* 0x000fe4000000006c */
[----:B------:R-:W-:Y:S02]  /*b7a0*/  PRMT R73, R90, 0x5410, R88 ;  /* 0x000054105a497816 */ /* 0x000fe40000000058 */
[----:B------:R-:W-:Y:S02]  /*b7b0*/  PRMT R72, R86, 0x5410, R82 ;  /* 0x0000541056487816 */ /* 0x000fe40000000052 */
[----:B------:R-:W-:-:S07]  /*b7c0*/  PRMT R75, R110, 0x5410, R75 ;  /* 0x000054106e4b7816 */ /* 0x000fce000000004b */
.L_x_1552:
[----:B------:R-:W-:-:S04]  /*b7d0*/  VIADD R123, R159, 0x80 ;  /* 0x000000809f7b7836 */ /* 0x000fc80000000000 */
[----:B------:R-:W-:-:S05]  /*b7e0*/  IMAD.WIDE.U32 R122, R123, 0x10, R78 ;  /* 0x000000107b7a7825 */ /* 0x000fca00078e004e */
[----:B------:R0:W-:Y:S01]  /*b7f0*/  STG.E.128 desc[UR12][R122.64], R72 ;  /* 0x000000487a007986 */ /* 0x0001e2000c101d0c */
[----:B------:R-:W-:Y:S05]  /*b800*/  @!P0 BRA `(.L_x_1585) ;  /* 0x0000000000508947 */ /* 0x000fea0003800000 */
        /* <DEDUP_REMOVED lines=20> */
.L_x_1585:
[----:B------:R-:W-:Y:S05]  /*b950*/  @!P0 BRA `(.L_x_1586) ;  /* 0x0000000000108947 */ /* 0x000fea0003800000 */
[----:B-----5:R-:W2:Y:S01]  /*b960*/  LDC.64 R68, c[0x0][0x390] ;  /* 0x0000e400ff447b82 */ /* 0x020ea20000000a00 */
[----:B------:R-:W-:-:S05]  /*b970*/  IADD3 R71, PT, PT, R80, 0x100, RZ ;  /* 0x0000010050477810 */ /* 0x000fca0007ffe0ff */
[----:B--2---:R-:W-:-:S06]  /*b980*/  IMAD.WIDE.U32 R68, R71, 0x10, R68 ;  /* 0x0000001047447825 */ /* 0x004fcc00078e0044 */
[----:B------:R-:W5:Y:S02]  /*b990*/  LDG.E.128 R68, desc[UR12][R68.64] ;  /* 0x0000000c44447981 */ /* 0x000f64000c1e1d00 */
.L_x_1586:
[----:B------:R-:W-:Y:S05]  /*b9a0*/  BRA.U !UP0, `(.L_x_1587) ;  /* 0x0000002908f47547 */ /* 0x000fea000b800000 */
[----:B01----:R-:W0:Y:S01]  /*b9b0*/  LDC.64 R72, c[0x0][0x3a0] ;  /* 0x0000e800ff487b82 */ /* 0x003e220000000a00 */
[----:B------:R-:W-:-:S04]  /*b9c0*/  VIADD R75, R159, 0x100 ;  /* 0x000001009f4b7836 */ /* 0x000fc80000000000 */
        /* <DEDUP_REMOVED lines=22> */
.L_x_1590:
        /* <DEDUP_REMOVED lines=12> */
.L_x_1591:
        /* <DEDUP_REMOVED lines=42> */
.L_x_1589:
        /* <DEDUP_REMOVED lines=11> */
.L_x_1588:
        /* <DEDUP_REMOVED lines=21> */
.L_x_1594:
        /* <DEDUP_REMOVED lines=12> */
.L_x_1595:
        /* <DEDUP_REMOVED lines=41> */
.L_x_1593:
        /* <DEDUP_REMOVED lines=13> */
.L_x_1592:
        /* <DEDUP_REMOVED lines=20> */
.L_x_1598:
        /* <DEDUP_REMOVED lines=12> */
.L_x_1599:
        /* <DEDUP_REMOVED lines=42> */
.L_x_1597:
        /* <DEDUP_REMOVED lines=11> */
.L_x_1596:
        /* <DEDUP_REMOVED lines=21> */
.L_x_1602:
        /* <DEDUP_REMOVED lines=12> */
.L_x_1603:
        /* <DEDUP_REMOVED lines=42> */
.L_x_1601:
        /* <DEDUP_REMOVED lines=13> */
.L_x_1600:
        /* <DEDUP_REMOVED lines=20> */
.L_x_1606:
        /* <DEDUP_REMOVED lines=12> */
.L_x_1607:
        /* <DEDUP_REMOVED lines=42> */
.L_x_1605:
        /* <DEDUP_REMOVED lines=11> */
.L_x_1604:
        /* <DEDUP_REMOVED lines=21> */
.L_x_1610:
        /* <DEDUP_REMOVED lines=12> */
.L_x_1611:
        /* <DEDUP_REMOVED lines=41> */
[----:B------:R-:W-:-:S07]  /*d970*/  HFMA2 R73, -RZ, RZ, 0, 0 ;  /* 0x00000000ff497431 */ /* 0x000fce00000001ff */
.L_x_1609:
[----:B-----5:R-:W-:Y:S01]  /*d980*/  PRMT R74, R70, 0x7632, R74 ;  /* 0x00007632464a7816 */ /* 0x020fe2000000004a */
        /* <DEDUP_REMOVED lines=12> */
.L_x_1608:
        /* <DEDUP_REMOVED lines=20> */
.L_x_1614:
        /* <DEDUP_REMOVED lines=12> */
.L_x_1615:
        /* <DEDUP_REMOVED lines=42> */
.L_x_1613:
[----:B------:R-:W-:Y:S01]  /*def0*/  I2FP.F32.U32 R73, R103 ;  /* 0x0000006700497245 */ /* 0x000fe20000201000 */
[----:B------:R-:W-:Y:S01]  /*df00*/  IMAD.MOV.U32 R82, RZ, RZ, 0x2f800000 ;  /* 0x2f800000ff527424 */ /* 0x000fe200078e00ff */
[----:B-----5:R-:W-:-:S03]  /*df10*/  SHF.L.U32 R103, R71, 0x10, RZ ;  /* 0x0000001047677819 */ /* 0x020fc600000006ff */
[----:B------:R-:W-:Y:S01]  /*df20*/  FFMA.FTZ R73, R73, R82, 1.1641532182693481445e-10 ;  /* 0x2f00000049497423 */ /* 0x000fe20000010052 */
[----:B------:R-:W-:Y:S02]  /*df30*/  IMAD.U32 R82, R75, 0x10000, RZ ;  /* 0x000100004b527824 */ /* 0x000fe400078e00ff */
[----:B------:R-:W-:Y:S02]  /*df40*/  FMUL.FTZ R103, R103, UR21 ;  /* 0x0000001567677c20 */ /* 0x000fe40008410000 */
[----:B------:R-:W-:Y:S02]  /*df50*/  FSETP.GTU.FTZ.AND P2, PT, R73, UR23, PT ;  /* 0x0000001749007c0b */ /* 0x000fe4000bf5c000 */
[----:B------:R-:W-:-:S05]  /*df60*/  FMUL.FTZ R103, R103, UR20 ;  /* 0x0000001467677c20 */ /* 0x000fca0008410000 */
[----:B------:R-:W-:Y:S02]  /*df70*/  FSEL R141, R103, RZ, !P2 ;  /* 0x000000ff678d7208 */ /* 0x000fe40005000000 */
[----:B------:R-:W-:-:S03]  /*df80*/  SEL R103, RZ, 0x1, P2 ;  /* 0x00000001ff677807 */ /* 0x000fc60001000000 */
[----:B------:R-:W-:-:S07]  /*df90*/  FADD.FTZ R141, R82, R141 ;  /* 0x0000008d528d7221 */ /* 0x000fce0000010000 */
.L_x_1612:
        /* <DEDUP_REMOVED lines=21> */
.L_x_1618:
        /* <DEDUP_REMOVED lines=12> */
.L_x_1619:
        /* <DEDUP_REMOVED lines=42> */
.L_x_1617:
[----:B-----5:R-:W-:Y:S01]  /*e450*/  PRMT R75, R71, 0x7632, R75 ;  /* 0x00007632474b7816 */ /* 0x020fe2000000004b */
[----:B------:R-:W-:Y:S01]  /*e460*/  HFMA2 R127, -RZ, RZ, 0.1171875, 0 ;  /* 0x2f800000ff7f7431 */ /* 0x000fe200000001ff */
[----:B------:R-:W-:-:S03]  /*e470*/  I2FP.F32.U32 R72, R73 ;  /* 0x0000004900487245 */ /* 0x000fc60000201000 */
[C---:B------:R-:W-:Y:S01]  /*e480*/  IMAD.U32 R73, R75.reuse, 0x10000, RZ ;  /* 0x000100004b497824 */ /* 0x040fe200078e00ff */
        /* <DEDUP_REMOVED lines=9> */
.L_x_1616:
[----:B------:R-:W-:Y:S02]  /*e520*/  F2FP.BF16.F32.PACK_AB R75, RZ, R139 ;  /* 0x0000008bff4b723e */ /* 0x000fe400000010ff */
[----:B------:R-:W-:Y:S02]  /*e530*/  PRMT R74, R106, 0x5410, R74 ;  /* 0x000054106a4a7816 */ /* 0x000fe4000000004a */
[----:B------:R-:W-:Y:S02]  /*e540*/  PRMT R73, R88, 0x5410, R90 ;  /* 0x0000541058497816 */ /* 0x000fe4000000005a */
[----:B------:R-:W-:Y:S02]  /*e550*/  PRMT R72, R84, 0x5410, R86 ;  /* 0x0000541054487816 */ /* 0x000fe40000000056 */
[----:B------:R-:W-:Y:S01]  /*e560*/  PRMT R75, R108, 0x5410, R75 ;  /* 0x000054106c4b7816 */ /* 0x000fe2000000004b */
[----:B------:R-:W-:Y:S06]  /*e570*/  BRA `(.L_x_1620) ;  /* 0x0000002800107947 */ /* 0x000fec0003800000 */
.L_x_1587:
[----:B------:R-:W-:Y:S01]  /*e580*/  MOV R125, RZ ;  /* 0x000000ff007d7202 */ /* 0x000fe20000000f00 */
[----:B01----:R-:W-:Y:S02]  /*e590*/  IMAD.MOV.U32 R72, RZ, RZ, R112 ;  /* 0x000000ffff487224 */ /* 0x003fe400078e0070 */
[----:B------:R-:W-:Y:S01]  /*e5a0*/  IMAD.MOV.U32 R82, RZ, RZ, R84 ;  /* 0x000000ffff527224 */ /* 0x000fe200078e0054 */
        /* <DEDUP_REMOVED lines=16> */
.L_x_1623:
        /* <DEDUP_REMOVED lines=12> */
.L_x_1624:
        /* <DEDUP_REMOVED lines=42> */
.L_x_1622:
        /* <DEDUP_REMOVED lines=9> */
.L_x_1621:
        /* <DEDUP_REMOVED lines=16> */
.L_x_1627:
        /* <DEDUP_REMOVED lines=12> */
.L_x_1628:
        /* <DEDUP_REMOVED lines=42> */
.L_x_1626:
        /* <DEDUP_REMOVED lines=10> */
.L_x_1625:
        /* <DEDUP_REMOVED lines=16> */
.L_x_1631:
        /* <DEDUP_REMOVED lines=12> */
.L_x_1632:
        /* <DEDUP_REMOVED lines=42> */
.L_x_1630:
        /* <DEDUP_REMOVED lines=9> */
.L_x_1629:
        /* <DEDUP_REMOVED lines=16> */
.L_x_1635:
        /* <DEDUP_REMOVED lines=12> */
.L_x_1636:
        /* <DEDUP_REMOVED lines=42> */
.L_x_1634:
        /* <DEDUP_REMOVED lines=10> */
.L_x_1633:
        /* <DEDUP_REMOVED lines=16> */
.L_x_1639:
        /* <DEDUP_REMOVED lines=12> */
.L_x_1640:
        /* <DEDUP_REMOVED lines=42> */
.L_x_1638:
        /* <DEDUP_REMOVED lines=9> */
.L_x_1637:
        /* <DEDUP_REMOVED lines=16> */
.L_x_1643:
        /* <DEDUP_REMOVED lines=12> */
.L_x_1644:
        /* <DEDUP_REMOVED lines=42> */
.L_x_1642:
        /* <DEDUP_REMOVED lines=10> */
.L_x_1641:
        /* <DEDUP_REMOVED lines=16> */
.L_x_1647:
        /* <DEDUP_REMOVED lines=12> */
.L_x_1648:
        /* <DEDUP_REMOVED lines=39> */
[----:B------:R-:W-:Y:S02]  /*107b0*/  IMAD.MOV.U32 R74, RZ, RZ, R82 ;  /* 0x000000ffff4a7224 */ /* 0x000fe400078e0052 */
[----:B------:R-:W-:Y:S02]  /*107c0*/  IMAD.MOV.U32 R82, RZ, RZ, R72 ;  /* 0x000000ffff527224 */ /* 0x000fe400078e0048 */
[----:B------:R-:W-:-:S07]  /*107d0*/  HFMA2 R72, -RZ, RZ, 0, 0 ;  /* 0x00000000ff487431 */ /* 0x000fce00000001ff */
.L_x_1646:
        /* <DEDUP_REMOVED lines=9> */
.L_x_1645:
        /* <DEDUP_REMOVED lines=16> */
.L_x_1651:
        /* <DEDUP_REMOVED lines=12> */
.L_x_1652:
        /* <DEDUP_REMOVED lines=41> */
[----:B------:R-:W-:-:S07]  /*10cc0*/  IMAD.MOV.U32 R82, RZ, RZ, R72 ;  /* 0x000000ffff527224 */ /* 0x000fce00078e0048 */
.L_x_1650:
        /* <DEDUP_REMOVED lines=10> */
.L_x_1649:
[----:B------:R-:W-:Y:S02]  /*10d70*/  F2FP.BF16.F32.PACK_AB R75, RZ, R139 ;  /* 0x0000008bff4b723e */ /* 0x000fe400000010ff */
[----:B------:R-:W-:Y:S02]  /*10d80*/  PRMT R74, R106, 0x5410, R108 ;  /* 0x000054106a4a7816 */ /* 0x000fe4000000006c */
[----:B------:R-:W-:Y:S02]  /*10d90*/  PRMT R73, R88, 0x5410, R90 ;  /* 0x0000541058497816 */ /* 0x000fe4000000005a */
[----:B------:R-:W-:Y:S02]  /*10da0*/  PRMT R72, R86, 0x5410, R84 ;  /* 0x0000541056487816 */ /* 0x000fe40000000054 */
[----:B------:R-:W-:-:S07]  /*10db0*/  PRMT R75, R110, 0x5410, R75 ;  /* 0x000054106e4b7816 */ /* 0x000fce000000004b */
.L_x_1620:
[----:B------:R-:W-:-:S04]  /*10dc0*/  VIADD R127, R159, 0x100 ;  /* 0x000001009f7f7836 */ /* 0x000fc80000000000 */
[----:B------:R-:W-:-:S05]  /*10dd0*/  IMAD.WIDE.U32 R126, R127, 0x10, R78 ;  /* 0x000000107f7e7825 */ /* 0x000fca00078e004e */
[----:B------:R0:W-:Y:S01]  /*10de0*/  STG.E.128 desc[UR12][R126.64], R72 ;  /* 0x000000487e007986 */ /* 0x0001e2000c101d0c */
[----:B------:R-:W-:Y:S05]  /*10df0*/  @!P0 BRA `(.L_x_1653) ;  /* 0x0000000000548947 */ /* 0x000fea0003800000 */
        /* <DEDUP_REMOVED lines=15> */
[----:B------:R-:W-:Y:S01]  /*10ef0*/  VIADD R127, R80, 0x100 ;  /* 0x00000100507f7836 */ /* 0x000fe20000000000 */
[----:B------:R-:W-:Y:S02]  /*10f00*/  LOP3.LUT R74, R74, R128, R126, 0xfe, !PT ;  /* 0x000000804a4a7212 */ /* 0x000fe400078efe7e */
[----:B------:R-:W-:Y:S01]  /*10f10*/  LOP3.LUT R75, R143, R75, RZ, 0xfc, !PT ;  /* 0x0000004b8f4b7212 */ /* 0x000fe200078efcff */
[----:B0-----:R-:W-:Y:S01]  /*10f20*/  IMAD.WIDE.U32 R72, R127, 0x8, R72 ;  /* 0x000000087f487825 */ /* 0x001fe200078e0048 */
[----:B------:R-:W-:-:S05]  /*10f30*/  LOP3.LUT R74, R74, 0xff, R97, 0xf8, !PT ;  /* 0x000000ff4a4a7812 */ /* 0x000fca00078ef861 */
[----:B------:R1:W-:Y:S02]  /*10f40*/  STG.E.64 desc[UR12][R72.64], R74 ;  /* 0x0000004a48007986 */ /* 0x0003e4000c101b0c */
.L_x_1653:
[----:B------:R-:W-:Y:S05]  /*10f50*/  @!P0 BRA `(.L_x_1654) ;  /* 0x0000000000108947 */ /* 0x000fea0003800000 */
[----:B-----5:R-:W2:Y:S01]  /*10f60*/  LDC.64 R68, c[0x0][0x390] ;  /* 0x0000e400ff447b82 */ /* 0x020ea20000000a00 */
[----:B------:R-:W-:-:S04]  /*10f70*/  VIADD R71, R80, 0x180 ;  /* 0x0000018050477836 */ /* 0x000fc80000000000 */
[----:B--2---:R-:W-:-:S06]  /*10f80*/  IMAD.WIDE.U32 R68, R71, 0x10, R68 ;  /* 0x0000001047447825 */ /* 0x004fcc00078e0044 */
[----:B------:R-:W5:Y:S02]  /*10f90*/  LDG.E.128 R68, desc[UR12][R68.64] ;  /* 0x0000000c44447981 */ /* 0x000f64000c1e1d00 */
.L_x_1654:
[----:B------:R-:W-:Y:S05]  /*10fa0*/  BRA.U !UP0, `(.L_x_1655) ;  /* 0x0000002908f87547 */ /* 0x000fea000b800000 */
[----:B01----:R-:W0:Y:S01]  /*10fb0*/  LDC.64 R72, c[0x0][0x3a0] ;  /* 0x0000e800ff487b82 */ /* 0x003e220000000a00 */
[----:B------:R-:W-:-:S05]  /*10fc0*/  IADD3 R75, PT, PT, R159, 0x180, RZ ;  /* 0x000001809f4b7810 */ /* 0x000fca0007ffe0ff */
[----:B0-----:R-:W-:-:S06]  /*10fd0*/  IMAD.WIDE.U32 R72, R75, 0x10, R72 ;  /* 0x000000104b487825 */ /* 0x001fcc00078e0048 */
[----:B------:R-:W2:Y:S01]  /*10fe0*/  LDG.E.128 R72, desc[UR12][R72.64] ;  /* 0x0000000c48487981 */ /* 0x000ea2000c1e1d00 */
[----:B------:R-:W-:-:S13]  /*10ff0*/  ISETP.GT.AND P1, PT, R76, RZ, PT ;  /* 0x000000ff4c00720c */ /* 0x000fda0003f24270 */
[----:B------:R-:W-:Y:S02]  /*11000*/  @!P1 IMAD.MOV.U32 R88, RZ, RZ, R112 ;  /* 0x000000ffff589224 */ /* 0x000fe400078e0070 */
[----:B------:R-:W-:Y:S01]  /*11010*/  @!P1 IMAD.MOV.U32 R84, RZ, RZ, R82 ;  /* 0x000000ffff549224 */ /* 0x000fe200078e0052 */
[----:B--2---:R-:W-:Y:S01]  /*11020*/  @!P1 SHF.L.U32 R145, R72, 0x10, RZ ;  /* 0x0000001048919819 */ /* 0x004fe200000006ff */
        /* <DEDUP_REMOVED lines=16> */
.L_x_1658:
        /* <DEDUP_REMOVED lines=12> */
.L_x_1659:
        /* <DEDUP_REMOVED lines=42> */
.L_x_1657:
        /* <DEDUP_REMOVED lines=11> */
.L_x_1656:
        /* <DEDUP_REMOVED lines=21> */
.L_x_1662:
        /* <DEDUP_REMOVED lines=12> */
.L_x_1663:
        /* <DEDUP_REMOVED lines=42> */
.L_x_1661:
        /* <DEDUP_REMOVED lines=13> */
.L_x_1660:
        /* <DEDUP_REMOVED lines=20> */
.L_x_1666:
        /* <DEDUP_REMOVED lines=12> */
.L_x_1667:
        /* <DEDUP_REMOVED lines=42> */
.L_x_1665:
        /* <DEDUP_REMOVED lines=11> */
.L_x_1664:
        /* <DEDUP_REMOVED lines=21> */
.L_x_1670:
        /* <DEDUP_REMOVED lines=12> */
.L_x_1671:
        /* <DEDUP_REMOVED lines=42> */
.L_x_1669:
        /* <DEDUP_REMOVED lines=13> */
.L_x_1668:
        /* <DEDUP_REMOVED lines=20> */
.L_x_1674:
        /* <DEDUP_REMOVED lines=12> */
.L_x_1675:
        /* <DEDUP_REMOVED lines=42> */
.L_x_1673:
        /* <DEDUP_REMOVED lines=11> */
.L_x_1672:
        /* <DEDUP_REMOVED lines=21> */
.L_x_1678:
        /* <DEDUP_REMOVED lines=12> */
.L_x_1679:
        /* <DEDUP_REMOVED lines=42> */
.L_x_1677:
        /* <DEDUP_REMOVED lines=13> */
.L_x_1676:
        /* <DEDUP_REMOVED lines=20> */
.L_x_1682:
        /* <DEDUP_REMOVED lines=12> */
.L_x_1683:
        /* <DEDUP_REMOVED lines=42> */
.L_x_1681:
        /* <DEDUP_REMOVED lines=11> */
.L_x_1680:
        /* <DEDUP_REMOVED lines=21> */
.L_x_1686:
        /* <DEDUP_REMOVED lines=12> */
.L_x_1687:
        /* <DEDUP_REMOVED lines=42> */
.L_x_1685:
        /* <DEDUP_REMOVED lines=13> */
.L_x_1684:
[----:B------:R-:W-:Y:S02]  /*13b30*/  F2FP.BF16.F32.PACK_AB R75, RZ, R155 ;  /* 0x0000009bff4b723e */ /* 0x000fe400000010ff */
[----:B------:R-:W-:Y:S02]  /*13b40*/  PRMT R74, R106, 0x5410, R74 ;  /* 0x000054106a4a7816 */ /* 0x000fe4000000004a */
[----:B------:R-:W-:Y:S02]  /*13b50*/  PRMT R73, R86, 0x5410, R90 ;  /* 0x0000541056497816 */ /* 0x000fe4000000005a */
[----:B------:R-:W-:Y:S02]  /*13b60*/  PRMT R72, R82, 0x5410, R84 ;  /* 0x0000541052487816 */ /* 0x000fe40000000054 */
[----:B------:R-:W-:Y:S01]  /*13b70*/  PRMT R75, R88, 0x5410, R75 ;  /* 0x00005410584b7816 */ /* 0x000fe2000000004b */
[----:B------:R-:W-:Y:S06]  /*13b80*/  BRA `(.L_x_1688) ;  /* 0x0000002800107947 */ /* 0x000fec0003800000 */
.L_x_1655:
        /* <DEDUP_REMOVED lines=19> */
.L_x_1691:
        /* <DEDUP_REMOVED lines=12> */
.L_x_1692:
        /* <DEDUP_REMOVED lines=42> */
.L_x_1690:
        /* <DEDUP_REMOVED lines=9> */
.L_x_1689:
        /* <DEDUP_REMOVED lines=16> */
.L_x_1695:
        /* <DEDUP_REMOVED lines=12> */
.L_x_1696:
        /* <DEDUP_REMOVED lines=42> */
.L_x_1694:
        /* <DEDUP_REMOVED lines=10> */
.L_x_1693:
        /* <DEDUP_REMOVED lines=16> */
.L_x_1699:
        /* <DEDUP_REMOVED lines=12> */
.L_x_1700:
        /* <DEDUP_REMOVED lines=42> */
.L_x_1698:
        /* <DEDUP_REMOVED lines=9> */
.L_x_1697:
        /* <DEDUP_REMOVED lines=16> */
.L_x_1703:
        /* <DEDUP_REMOVED lines=12> */
.L_x_1704:
        /* <DEDUP_REMOVED lines=42> */
.L_x_1702:
        /* <DEDUP_REMOVED lines=10> */
.L_x_1701:
        /* <DEDUP_REMOVED lines=16> */
.L_x_1707:
        /* <DEDUP_REMOVED lines=12> */
.L_x_1708:
        /* <DEDUP_REMOVED lines=42> */
.L_x_1706:
        /* <DEDUP_REMOVED lines=9> */
.L_x_1705:
        /* <DEDUP_REMOVED lines=16> */
.L_x_1711:
        /* <DEDUP_REMOVED lines=12> */
.L_x_1712:
        /* <DEDUP_REMOVED lines=42> */
.L_x_1710:
        /* <DEDUP_REMOVED lines=10> */
.L_x_1709:
        /* <DEDUP_REMOVED lines=16> */
.L_x_1715:
        /* <DEDUP_REMOVED lines=12> */
.L_x_1716:
        /* <DEDUP_REMOVED lines=42> */
.L_x_1714:
        /* <DEDUP_REMOVED lines=9> */
.L_x_1713:
        /* <DEDUP_REMOVED lines=16> */
.L_x_1719:
        /* <DEDUP_REMOVED lines=12> */
.L_x_1720:
        /* <DEDUP_REMOVED lines=42> */
.L_x_1718:
        /* <DEDUP_REMOVED lines=10> */
.L_x_1717:
[----:B------:R-:W-:Y:S02]  /*16380*/  F2FP.BF16.F32.PACK_AB R75, RZ, R155 ;  /* 0x0000009bff4b723e */ /* 0x000fe400000010ff */
[----:B------:R-:W-:Y:S02]  /*16390*/  PRMT R74, R108, 0x5410, R106 ;  /* 0x000054106c4a7816 */ /* 0x000fe4000000006a */
[----:B------:R-:W-:Y:S02]  /*163a0*/  PRMT R73, R90, 0x5410, R88 ;  /* 0x000054105a497816 */ /* 0x000fe40000000058 */
[----:B------:R-:W-:Y:S02]  /*163b0*/  PRMT R72, R86, 0x5410, R84 ;  /* 0x0000541056487816 */ /* 0x000fe40000000054 */
[----:B------:R-:W-:-:S07]  /*163c0*/  PRMT R75, R82, 0x5410, R75 ;  /* 0x00005410524b7816 */ /* 0x000fce000000004b */
.L_x_1688:
[----:B------:R-:W-:Y:S01]  /*163d0*/  VIADD R127, R159, 0x180 ;  /* 0x000001809f7f7836 */ /* 0x000fe20000000000 */
[----:B------:R-:W-:-:S03]  /*163e0*/  IADD3 R86, PT, PT, R80, 0x200, RZ ;  /* 0x0000020050567810 */ /* 0x000fc60007ffe0ff */
        /* <DEDUP_REMOVED lines=18> */
[----:B------:R-:W-:Y:S01]  /*16510*/  VIADD R127, R80, 0x180 ;  /* 0x00000180507f7836 */ /* 0x000fe20000000000 */
[----:B------:R-:W-:Y:S02]  /*16520*/  LOP3.LUT R74, R74, R128, R126, 0xfe, !PT ;  /* 0x000000804a4a7212 */ /* 0x000fe400078efe7e */
[----:B------:R-:W-:Y:S01]  /*16530*/  LOP3.LUT R75, R161, R75, RZ, 0xfc, !PT ;  /* 0x0000004ba14b7212 */ /* 0x000fe200078efcff */
[----:B0-----:R-:W-:Y:S01]  /*16540*/  IMAD.WIDE.U32 R72, R127, 0x8, R72 ;  /* 0x000000087f487825 */ /* 0x001fe200078e0048 */
[----:B------:R-:W-:-:S05]  /*16550*/  LOP3.LUT R74, R74, 0xff, R97, 0xf8, !PT ;  /* 0x000000ff4a4a7812 */ /* 0x000fca00078ef861 */
[----:B------:R1:W-:Y:S02]  /*16560*/  STG.E.64 desc[UR12][R72.64], R74 ;  /* 0x0000004a48007986 */ /* 0x0003e4000c101b0c */
.L_x_1721:
[----:B------:R-:W-:Y:S05]  /*16570*/  @!P0 BRA `(.L_x_1722) ;  /* 0x00000000000c8947 */ /* 0x000fea0003800000 */
[----:B-----5:R-:W2:Y:S02]  /*16580*/  LDC.64 R68, c[0x0][0x390] ;  /* 0x0000e400ff447b82 */ /* 0x020ea40000000a00 */
[----:B--2---:R-:W-:-:S06]  /*16590*/  IMAD.WIDE.U32 R68, R86, 0x10, R68 ;  /* 0x0000001056447825 */ /* 0x004fcc00078e0044 */
[----:B------:R-:W5:Y:S02]  /*165a0*/  LDG.E.128 R68, desc[UR12][R68.64] ;  /* 0x0000000c44447981 */ /* 0x000f64000c1e1d00 */
.L_x_1722:
[----:B------:R-:W-:Y:S01]  /*165b0*/  IADD3 R84, PT, PT, R159, 0x200, RZ ;  /* 0x000002009f547810 */ /* 0x000fe20007ffe0ff */
[----:B------:R-:W-:Y:S06]  /*165c0*/  BRA.U !UP0, `(.L_x_1723) ;  /* 0x0000002908f47547 */ /* 0x000fec000b800000 */
[----:B01----:R-:W0:Y:S02]  /*165d0*/  LDC.64 R72, c[0x0][0x3a0] ;  /* 0x0000e800ff487b82 */ /* 0x003e240000000a00 */
        /* <DEDUP_REMOVED lines=22> */
.L_x_1726:
        /* <DEDUP_REMOVED lines=12> */
.L_x_1727:
        /* <DEDUP_REMOVED lines=42> */
.L_x_1725:
        /* <DEDUP_REMOVED lines=11> */
.L_x_1724:
        /* <DEDUP_REMOVED lines=21> */
.L_x_1730:
        /* <DEDUP_REMOVED lines=12> */
.L_x_1731:
        /* <DEDUP_REMOVED lines=42> */
.L_x_1729:
        /* <DEDUP_REMOVED lines=13> */
.L_x_1728:
        /* <DEDUP_REMOVED lines=20> */
.L_x_1734:
        /* <DEDUP_REMOVED lines=12> */
.L_x_1735:
        /* <DEDUP_REMOVED lines=42> */
.L_x_1733:
        /* <DEDUP_REMOVED lines=11> */
.L_x_1732:
        /* <DEDUP_REMOVED lines=21> */
.L_x_1738:
        /* <DEDUP_REMOVED lines=12> */
.L_x_1739:
        /* <DEDUP_REMOVED lines=42> */
.L_x_1737:
        /* <DEDUP_REMOVED lines=13> */
.L_x_1736:
        /* <DEDUP_REMOVED lines=20> */
.L_x_1742:
        /* <DEDUP_REMOVED lines=12> */
.L_x_1743:
        /* <DEDUP_REMOVED lines=42> */
.L_x_1741:
        /* <DEDUP_REMOVED lines=11> */
.L_x_1740:
        /* <DEDUP_REMOVED lines=21> */
.L_x_1746:
        /* <DEDUP_REMOVED lines=12> */
.L_x_1747:
        /* <DEDUP_REMOVED lines=42> */
.L_x_1745:
        /* <DEDUP_REMOVED lines=13> */
.L_x_1744:
        /* <DEDUP_REMOVED lines=13> */
[----:B------:R-:W-:Y:S01]  /*18740*/  @!P2 MOV R72, 0x3 ;  /* 0x000000030048a802 */ /* 0x000fe20000000f00 */
[----:B------:R-:W-:Y:S01]  /*18750*/  @!P2 IMAD.MOV.U32 R74, RZ, RZ, R106 ;  /* 0x000000ffff4aa224 */ /* 0x000fe200078e006a */
[----:B------:R-:W-:Y:S01]  /*18760*/  @!P2 MOV R82, R0 ;  /* 0x000000000052a202 */ /* 0x000fe20000000f00 */
[----:B------:R-:W-:Y:S01]  /*18770*/  @P2 VIADD R72, R73, 0x1 ;  /* 0x0000000149482836 */ /* 0x000fe20000000000 */
[----:B------:R-:W-:Y:S01]  /*18780*/  @P2 MOV R74, R106 ;  /* 0x0000006a004a2202 */ /* 0x000fe20000000f00 */
[----:B------:R-:W-:Y:S01]  /*18790*/  @P2 IMAD.MOV.U32 R82, RZ, RZ, R3 ;  /* 0x000000ffff522224 */ /* 0x000fe200078e0003 */
[----:B------:R-:W-:Y:S06]  /*187a0*/  BRA `(.L_x_1749) ;  /* 0x0000000000d87947 */ /* 0x000fec0003800000 */
.L_x_1750:
        /* <DEDUP_REMOVED lines=12> */
.L_x_1751:
        /* <DEDUP_REMOVED lines=42> */
.L_x_1749:
[----:B------:R-:W-:Y:S01]  /*18b10*/  I2FP.F32.U32 R73, R82 ;  /* 0x0000005200497245 */ /* 0x000fe20000201000 */
[----:B------:R-:W-:Y:S02]  /*18b20*/  HFMA2 R82, -RZ, RZ, 0.1171875, 0 ;  /* 0x2f800000ff527431 */ /* 0x000fe400000001ff */
[----:B-----5:R-:W-:-:S03]  /*18b30*/  IMAD.U32 R103, R71, 0x10000, RZ ;  /* 0x0001000047677824 */ /* 0x020fc600078e00ff */
[----:B------:R-:W-:Y:S01]  /*18b40*/  FFMA.FTZ R73, R73, R82, 1.1641532182693481445e-10 ;  /* 0x2f00000049497423 */ /* 0x000fe20000010052 */
[----:B------:R-:W-:-:S04]  /*18b50*/  FMUL.FTZ R103, R103, UR21 ;  /* 0x0000001567677c20 */ /* 0x000fc80008410000 */
[----:B------:R-:W-:Y:S01]  /*18b60*/  FMUL.FTZ R82, R103, UR20 ;  /* 0x0000001467527c20 */ /* 0x000fe20008410000 */
[----:B------:R-:W-:Y:S02]  /*18b70*/  FSETP.GTU.FTZ.AND P2, PT, R73, UR23, PT ;  /* 0x0000001749007c0b */ /* 0x000fe4000bf5c000 */
[----:B------:R-:W-:Y:S02]  /*18b80*/  SHF.L.U32 R73, R75, 0x10, RZ ;  /* 0x000000104b497819 */ /* 0x000fe400000006ff */
[----:B------:R-:W-:Y:S02]  /*18b90*/  FSEL R82, R82, RZ, !P2 ;  /* 0x000000ff52527208 */ /* 0x000fe40005000000 */
[----:B------:R-:W-:-:S03]  /*18ba0*/  SEL R103, RZ, 0x1, P2 ;  /* 0x00000001ff677807 */ /* 0x000fc60001000000 */
[----:B------:R-:W-:-:S07]  /*18bb0*/  FADD.FTZ R82, R73, R82 ;  /* 0x0000005249527221 */ /* 0x000fce0000010000 */
.L_x_1748:
        /* <DEDUP_REMOVED lines=8> */
[----:B------:R-:W-:Y:S02]  /*18c40*/  MOV R108, 0x2 ;  /* 0x00000002006c7802 */ /* 0x000fe40000000f00 */
        /* <DEDUP_REMOVED lines=12> */
.L_x_1754:
[----:B------:R-:W-:-:S04]  /*18d10*/  VIADD R4, R4, 0x1 ;  /* 0x0000000104047836 */ /* 0x000fc80000000000 */
        /* <DEDUP_REMOVED lines=11> */
.L_x_1755:
        /* <DEDUP_REMOVED lines=42> */
.L_x_1753:
[----:B-----5:R-:W-:Y:S02]  /*19070*/  PRMT R74, R71, 0x7632, R74 ;  /* 0x00007632474a7816 */ /* 0x020fe4000000004a */
[----:B------:R-:W-:Y:S01]  /*19080*/  I2FP.F32.U32 R72, R73 ;  /* 0x0000004900487245 */ /* 0x000fe20000201000 */
[----:B------:R-:W-:Y:S01]  /*19090*/  IMAD.MOV.U32 R73, RZ, RZ, 0x2f800000 ;  /* 0x2f800000ff497424 */ /* 0x000fe200078e00ff */
        /* <DEDUP_REMOVED lines=10> */
.L_x_1752:
[----:B------:R-:W-:Y:S02]  /*19140*/  F2FP.BF16.F32.PACK_AB R75, RZ, R129 ;  /* 0x00000081ff4b723e */ /* 0x000fe400000010ff */
[----:B------:R-:W-:Y:S02]  /*19150*/  PRMT R74, R116, 0x5410, R118 ;  /* 0x00005410744a7816 */ /* 0x000fe40000000076 */
[----:B------:R-:W-:Y:S02]  /*19160*/  PRMT R73, R110, 0x5410, R114 ;  /* 0x000054106e497816 */ /* 0x000fe40000000072 */
[----:B------:R-:W-:Y:S02]  /*19170*/  PRMT R72, R88, 0x5410, R90 ;  /* 0x0000541058487816 */ /* 0x000fe4000000005a */
[----:B------:R-:W-:Y:S01]  /*19180*/  PRMT R75, R112, 0x5410, R75 ;  /* 0x00005410704b7816 */ /* 0x000fe2000000004b */
[----:B------:R-:W-:Y:S06]  /*19190*/  BRA `(.L_x_1756) ;  /* 0x0000002800107947 */ /* 0x000fec0003800000 */
.L_x_1723:
[----:B------:R-:W-:Y:S01]  /*191a0*/  MOV R159, RZ ;  /* 0x000000ff009f7202 */ /* 0x000fe20000000f00 */
[----:B01----:R-:W-:Y:S01]  /*191b0*/  IMAD.MOV.U32 R72, RZ, RZ, R112 ;  /* 0x000000ffff487224 */ /* 0x003fe200078e0070 */
[----:B------:R-:W-:Y:S01]  /*191c0*/  MOV R106, R110 ;  /* 0x0000006e006a7202 */ /* 0x000fe20000000f00 */
        /* <DEDUP_REMOVED lines=16> */
.L_x_1759:
        /* <DEDUP_REMOVED lines=12> */
.L_x_1760:
        /* <DEDUP_REMOVED lines=42> */
.L_x_1758:
        /* <DEDUP_REMOVED lines=9> */
.L_x_1757:
[----:B------:R-:W-:Y:S01]  /*196c0*/  F2FP.BF16.F32.PACK_AB R110, RZ, R159 ;  /* 0x0000009fff6e723e */ /* 0x000fe200000010ff */
[----:B------:R-:W-:Y:S01]  /*196d0*/  IMAD.MOV.U32 R73, RZ, RZ, R72 ;  /* 0x000000ffff497224 */ /* 0x000fe200078e0048 */
[----:B------:R-:W-:Y:S01]  /*196e0*/  MOV R161, RZ ;  /* 0x000000ff00a17202 */ /* 0x000fe20000000f00 */
[----:B------:R-:W-:Y:S06]  /*196f0*/  @!P0 BRA `(.L_x_1761) ;  /* 0x0000000400308947 */ /* 0x000fec0003800000 */
[----:B------:R-:W-:Y:S01]  /*19700*/  ISETP.NE.AND P1, PT, R72, 0x1, PT ;  /* 0x000000014800780c */ /* 0x000fe20003f25270 */
[----:B------:R-:W-:Y:S01]  /*19710*/  IMAD.MOV.U32 R74, RZ, RZ, R2 ;  /* 0x000000ffff4a7224 */ /* 0x000fe200078e0002 */
[----:B------:R-:W-:-:S11]  /*19720*/  MOV R73, 0x2 ;  /* 0x0000000200497802 */ /* 0x000fd60000000f00 */
        /* <DEDUP_REMOVED lines=9> */
.L_x_1763:
        /* <DEDUP_REMOVED lines=12> */
.L_x_1764:
        /* <DEDUP_REMOVED lines=42> */
.L_x_1762:
        /* <DEDUP_REMOVED lines=10> */
.L_x_1761:
        /* <DEDUP_REMOVED lines=16> */
.L_x_1767:
        /* <DEDUP_REMOVED lines=12> */
.L_x_1768:
        /* <DEDUP_REMOVED lines=42> */
.L_x_1766:
        /* <DEDUP_REMOVED lines=9> */
.L_x_1765:
        /* <DEDUP_REMOVED lines=16> */
.L_x_1771:
        /* <DEDUP_REMOVED lines=12> */
.L_x_1772:
        /* <DEDUP_REMOVED lines=42> */
.L_x_1770:
        /* <DEDUP_REMOVED lines=10> */
.L_x_1769:
        /* <DEDUP_REMOVED lines=16> */
.L_x_1775:
        /* <DEDUP_REMOVED lines=12> */
.L_x_1776:
        /* <DEDUP_REMOVED lines=42> */
.L_x_1774:
        /* <DEDUP_REMOVED lines=9> */
.L_x_1773:
        /* <DEDUP_REMOVED lines=16> */
.L_x_1779:
        /* <DEDUP_REMOVED lines=12> */
.L_x_1780:
        /* <DEDUP_REMOVED lines=42> */
.L_x_1778:
        /* <DEDUP_REMOVED lines=10> */
.L_x_1777:
        /* <DEDUP_REMOVED lines=16> */
.L_x_1783:
        /* <DEDUP_REMOVED lines=12> */
.L_x_1784:
        /* <DEDUP_REMOVED lines=42> */
.L_x_1782:
        /* <DEDUP_REMOVED lines=9> */
.L_x_1781:
        /* <DEDUP_REMOVED lines=16> */
.L_x_1787:
        /* <DEDUP_REMOVED lines=12> */
.L_x_1788:
        /* <DEDUP_REMOVED lines=42> */
.L_x_1786:
        /* <DEDUP_REMOVED lines=10> */
.L_x_1785:
[----:B------:R-:W-:Y:S02]  /*1b990*/  F2FP.BF16.F32.PACK_AB R75, RZ, R129 ;  /* 0x00000081ff4b723e */ /* 0x000fe400000010ff */
[----:B------:R-:W-:Y:S02]  /*1b9a0*/  PRMT R74, R116, 0x5410, R118 ;  /* 0x00005410744a7816 */ /* 0x000fe40000000076 */
[----:B------:R-:W-:Y:S02]  /*1b9b0*/  PRMT R73, R112, 0x5410, R114 ;  /* 0x0000541070497816 */ /* 0x000fe40000000072 */
[----:B------:R-:W-:Y:S02]  /*1b9c0*/  PRMT R72, R110, 0x5410, R90 ;  /* 0x000054106e487816 */ /* 0x000fe4000000005a */
[----:B------:R-:W-:-:S07]  /*1b9d0*/  PRMT R75, R88, 0x5410, R75 ;  /* 0x00005410584b7816 */ /* 0x000fce000000004b */
.L_x_1756:
[----:B------:R-:W-:Y:S01]  /*1b9e0*/  FADD.FTZ R88, RZ, R77 ;  /* 0x0000004dff587221 */ /* 0x000fe20000010000 */
[----:B------:R-:W-:-:S04]  /*1b9f0*/  IMAD.WIDE.U32 R78, R84, 0x10, R78 ;  /* 0x00000010544e7825 */ /* 0x000fc800078e004e */
        /* <DEDUP_REMOVED lines=39> */
[----:B------:R-:W-:Y:S01]  /*1bc70*/  FADD.FTZ R84, R84, R129 ;  /* 0x0000008154547221 */ /* 0x000fe20000010000 */
[----:B0-----:R-:W-:Y:S06]  /*1bc80*/  @!P0 BRA `(.L_x_1789) ;  /* 0x0000000000508947 */ /* 0x001fec0003800000 */
[----:B------:R-:W-:Y:S01]  /*1bc90*/  SHF.L.U32 R75, R103, 0x10, RZ ;  /* 0x00000010674b7819 */ /* 0x000fe200000006ff */
        /* <DEDUP_REMOVED lines=19> */
.L_x_1789:
[----:B0-----:R-:W0:Y:S01]  /*1bdd0*/  SHFL.BFLY PT, R73, R84, 0x1, 0x1f ;  /* 0x0c201f0054497f89 */ /* 0x001e2200000e0000 */
[----:B------:R-:W-:Y:S01]  /*1bde0*/  BSSY.RECONVERGENT B0, `(.L_x_1790) ;  /* 0x0000071000007945 */ /* 0x000fe20003800200 */
[----:B------:R-:W1:Y:S01]  /*1bdf0*/  S2R R110, SR_TID.X ;  /* 0x00000000006e7919 */ /* 0x000e620000002100 */
        /* <DEDUP_REMOVED lines=12> */
[C---:B------:R-:W-:Y:S01]  /*1bec0*/  FADD.FTZ R74, -R72.reuse, R83 ;  /* 0x00000053484a7221 */ /* 0x040fe20000010100 */
[----:B------:R-:W-:Y:S01]  /*1bed0*/  FADD.FTZ R78, -R72, R89 ;  /* 0x00000059484e7221 */ /* 0x000fe20000010100 */
[----:B------:R-:W-:-:S04]  /*1bee0*/  FFMA.FTZ R73, R73, R73, RZ ;  /* 0x0000004949497223 */ /* 0x000fc800000100ff */
[----:B------:R-:W-:Y:S01]  /*1bef0*/  FFMA.FTZ R73, R84, R84, R73 ;  /* 0x0000005454497223 */ /* 0x000fe20000010049 */
[----:B------:R-:W-:-:S03]  /*1bf00*/  FADD.FTZ R84, -R72, R85 ;  /* 0x0000005548547221 */ /* 0x000fc60000010100 */
[----:B------:R-:W-:Y:S01]  /*1bf10*/  FFMA.FTZ R73, R74, R74, R73 ;  /* 0x0000004a4a497223 */ /* 0x000fe20000010049 */
[----:B------:R-:W-:-:S03]  /*1bf20*/  FADD.FTZ R74, -R72, R87 ;  /* 0x00000057484a7221 */ /* 0x000fc60000010100 */
[----:B------:R-:W-:-:S04]  /*1bf30*/  FFMA.FTZ R73, R84, R84, R73 ;  /* 0x0000005454497223 */ /* 0x000fc80000010049 */
        /* <DEDUP_REMOVED lines=72> */
[----:B------:R-:W-:-:S04]  /*1c3c0*/  IMAD.MOV.U32 R78, RZ, RZ, RZ ;  /* 0x000000ffff4e7224 */ /* 0x000fc800078e00ff */
[----:B------:R-:W0:Y:S02]  /*1c3d0*/  SHFL.BFLY PT, R73, R74, 0x2, 0x1f ;  /* 0x0c401f004a497f89 */ /* 0x000e2400000e0000 */
[----:B0-----:R-:W-:-:S05]  /*1c3e0*/  FADD.FTZ R75, R74, R73 ;  /* 0x000000494a4b7221 */ /* 0x001fca0000010000 */
[----:B------:R-:W0:Y:S02]  /*1c3f0*/  SHFL.BFLY PT, R84, R75, 0x4, 0x1f ;  /* 0x0c801f004b547f89 */ /* 0x000e2400000e0000 */
[----:B0-----:R-:W-:-:S05]  /*1c400*/  FADD.FTZ R84, R75, R84 ;  /* 0x000000544b547221 */ /* 0x001fca0000010000 */
[----:B------:R-:W0:Y:S02]  /*1c410*/  SHFL.BFLY PT, R73, R84, 0x8, 0x1f ;  /* 0x0d001f0054497f89 */ /* 0x000e2400000e0000 */
[----:B0-----:R-:W-:Y:S01]  /*1c420*/  FADD.FTZ R79, R84, R73 ;  /* 0x00000049544f7221 */ /* 0x001fe20000010000 */
[----:B-1----:R-:W-:-:S04]  /*1c430*/  LOP3.LUT P0, R73, R110, 0x1f, RZ, 0xc0, !PT ;  /* 0x0000001f6e497812 */ /* 0x002fc8000780c0ff */
        /* <DEDUP_REMOVED lines=11> */
.L_x_1791:
[----:B------:R-:W-:Y:S05]  /*1c4f0*/  BSYNC.RECONVERGENT B0 ;  /* 0x0000000000007941 */ /* 0x000fea0003800200 */
.L_x_1790:
[----:B------:R-:W-:Y:S01]  /*1c500*/  BAR.SYNC.DEFER_BLOCKING 0x0 ;  /* 0x0000000000007b1d */ /* 0x000fe20000010000 */
[----:B0-----:R-:W-:-:S05]  /*1c510*/  CS2R R72, SRZ ;  /* 0x0000000000487805 */ /* 0x001fca000001ff00 */
[----:B------:R-:W-:Y:S04]  /*1c520*/  BSSY.RECONVERGENT B0, `(.L_x_1792) ;  /* 0x000000a000007945 */ /* 0x000fe80003800200 */
[----:B------:R-:W-:Y:S05]  /*1c530*/  @P1 BRA `(.L_x_1793) ;  /* 0x0000000000201947 */ /* 0x000fea0003800000 */
[----:B------:R-:W0:Y:S01]  /*1c540*/  S2UR UR5, SR_CgaCtaId ;  /* 0x00000000000579c3 */ /* 0x000e220000008800 */
[----:B------:R-:W-:Y:S01]  /*1c550*/  UMOV UR4, 0x400 ;  /* 0x0000040000047882 */ /* 0x000fe20000000000 */
[----:B------:R-:W-:Y:S01]  /*1c560*/  SHF.L.U32 R72, R110, 0x3, RZ ;  /* 0x000000036e487819 */ /* 0x000fe200000006ff */
[----:B------:R-:W-:-:S03]  /*1c570*/  IMAD.MOV.U32 R78, RZ, RZ, 0x500 ;  /* 0x00000500ff4e7424 */ /* 0x000fc600078e00ff */
[----:B------:R-:W-:Y:S01]  /*1c580*/  LOP3.LUT R72, R72, 0xf8, RZ, 0xc0, !PT ;  /* 0x000000f848487812 */ /* 0x000fe200078ec0ff */
[----:B0-----:R-:W-:-:S04]  /*1c590*/  ULEA UR4, UR5, UR4, 0x18 ;  /* 0x0000000405047291 */ /* 0x001fc8000f8ec0ff */
[----:B------:R-:W-:-:S09]  /*1c5a0*/  @UP1 UIADD3 UR4, UPT, UPT, UR4, 0x20, URZ ;  /* 0x0000002004041890 */ /* 0x000fd2000fffe0ff */
[----:B------:R-:W0:Y:S03]  /*1c5b0*/  LDS.64 R72, [R72+UR4] ;  /* 0x0000000448487984 */ /* 0x000e260008000a00 */
.L_x_1793:
[----:B------:R-:W-:Y:S05]  /*1c5c0*/  BSYNC.RECONVERGENT B0 ;  /* 0x0000000000007941 */ /* 0x000fea0003800200 */
.L_x_1792:
        /* <DEDUP_REMOVED lines=10> */
[----:B------:R-:W-:Y:S01]  /*1c670*/  I2FP.F32.U32 R75, R78 ;  /* 0x0000004e004b7245 */ /* 0x000fe20000201000 */
        /* <DEDUP_REMOVED lines=23> */
[----:B------:R-:W-:Y:S01]  /*1c7f0*/  FMUL.FTZ R86, R86, R79 ;  /* 0x0000004f56567220 */ /* 0x000fe20000410000 */
[----:B------:R-:W0:Y:S02]  /*1c800*/  @!P1 LDC.64 R72, c[0x0][0x3c8] ;  /* 0x0000f200ff489b82 */ /* 0x000e240000000a00 */
[----:B------:R-:W1:Y:S01]  /*1c810*/  SHFL.IDX PT, R127, R127, RZ, 0x1f ;  /* 0x00001fff7f7f7589 */ /* 0x000e6200000e0000 */
[----:B------:R-:W-:-:S05]  /*1c820*/  FFMA.FTZ R86, R84, R86, R75 ;  /* 0x0000005654567223 */ /* 0x000fca000001004b */
[----:B------:R-:W2:Y:S01]  /*1c830*/  LDC R84, c[0x0][0x448] ;  /* 0x00011200ff547b82 */ /* 0x000ea20000000800 */
[----:B------:R-:W2:Y:S07]  /*1c840*/  SHFL.IDX PT, R86, R86, RZ, 0x1f ;  /* 0x00001fff56567589 */ /* 0x000eae00000e0000 */
[----:B------:R-:W3:Y:S01]  /*1c850*/  @!P1 LDC.64 R74, c[0x0][0x3c0] ;  /* 0x0000f000ff4a9b82 */ /* 0x000ee20000000a00 */
[----:B-1----:R-:W-:-:S05]  /*1c860*/  FMUL.FTZ R78, R127, R127 ;  /* 0x0000007f7f4e7220 */ /* 0x002fca0000410000 */
[----:B------:R-:W-:Y:S01]  /*1c870*/  FSEL R79, R78, RZ, P0 ;  /* 0x000000ff4e4f7208 */ /* 0x000fe20000000000 */
[----:B--2---:R-:W-:Y:S01]  /*1c880*/  FFMA.FTZ R78, R86, UR25, R84 ;  /* 0x00000019564e7c23 */ /* 0x004fe20008010054 */
[----:B------:R-:W-:-:S03]  /*1c890*/  IMAD.U32 R84, RZ, RZ, UR7 ;  /* 0x00000007ff547e24 */ /* 0x000fc6000f8e00ff */
[----:B------:R-:W-:Y:S01]  /*1c8a0*/  FADD.FTZ R79, R78, R79 ;  /* 0x0000004f4e4f7221 */ /* 0x000fe20000010000 */
[----:B------:R-:W-:Y:S01]  /*1c8b0*/  MOV R78, UR7 ;  /* 0x00000007004e7c02 */ /* 0x000fe20008000f00 */
[----:B0-----:R-:W-:-:S04]  /*1c8c0*/  @!P1 IMAD.WIDE R72, R84, 0x4, R72 ;  /* 0x0000000454489825 */ /* 0x001fc800078e0248 */
[----:B------:R-:W0:Y:S01]  /*1c8d0*/  MUFU.RSQ R79, R79 ;  /* 0x0000004f004f7308 */ /* 0x000e220000001400 */
[----:B---3--:R-:W-:-:S05]  /*1c8e0*/  @!P1 IMAD.WIDE R74, R78, 0x4, R74 ;  /* 0x000000044e4a9825 */ /* 0x008fca00078e024a */
[----:B------:R1:W-:Y:S04]  /*1c8f0*/  @!P1 STG.E desc[UR12][R74.64], R127 ;  /* 0x0000007f4a009986 */ /* 0x0003e8000c10190c */
[----:B0-----:R1:W-:Y:S01]  /*1c900*/  @!P1 STG.E desc[UR12][R72.64], R79 ;  /* 0x0000004f48009986 */ /* 0x0013e2000c10190c */
[----:B------:R-:W-:Y:S05]  /*1c910*/  BRA.U !UP0, `(.L_x_1794) ;  /* 0x0000001108047547 */ /* 0x000fea000b800000 */
[----:B-1----:R-:W-:Y:S01]  /*1c920*/  FSEL R72, R127, RZ, !P0 ;  /* 0x000000ff7f487208 */ /* 0x002fe20004000000 */
[----:B------:R-:W-:Y:S01]  /*1c930*/  IMAD.U32 R75, R48, 0x10000, RZ ;  /* 0x00010000304b7824 */ /* 0x000fe200078e00ff */
[----:B------:R-:W-:Y:S01]  /*1c940*/  SHF.L.U32 R73, R11, 0x10, RZ ;  /* 0x000000100b497819 */ /* 0x000fe200000006ff */
[----:B------:R-:W-:Y:S01]  /*1c950*/  UIADD3 UR4, UPT, UPT, UR6, -0x1, URZ ;  /* 0xffffffff06047890 */ /* 0x000fe2000fffe0ff */
[----:B------:R-:W-:Y:S01]  /*1c960*/  PRMT R127, R43, 0x7632, R127 ;  /* 0x000076322b7f7816 */ /* 0x000fe2000000007f */
        /* <DEDUP_REMOVED lines=40> */
[----:B------:R-:W-:Y:S01]  /*1cbf0*/  SHF.L.U32 R77, R28, 0x10, RZ ;  /* 0x000000101c4d7819 */ /* 0x000fe200000006ff */
[----:B------:R-:W-:-:S02]  /*1cc00*/  IMAD.U32 R72, R24, 0x10000, RZ ;  /* 0x0001000018487824 */ /* 0x000fc400078e00ff */
[C---:B------:R-:W-:Y:S01]  /*1cc10*/  FMUL.FTZ R81, R79.reuse, R78 ;  /* 0x0000004e4f517220 */ /* 0x040fe20000410000 */
        /* <DEDUP_REMOVED lines=42> */
[----:B------:R-:W-:Y:S01]  /*1cec0*/  IMAD.U32 R75, R49, 0x10000, RZ ;  /* 0x00010000314b7824 */ /* 0x000fe200078e00ff */
[----:B------:R-:W-:Y:S01]  /*1ced0*/  SHF.L.U32 R79, R10, 0x10, RZ ;  /* 0x000000100a4f7819 */ /* 0x000fe200000006ff */
[----:B------:R-:W-:Y:S01]  /*1cee0*/  IMAD.U32 R81, R23, 0x10000, RZ ;  /* 0x0001000017517824 */ /* 0x000fe200078e00ff */
[----:B------:R-:W-:Y:S01]  /*1cef0*/  SHF.L.U32 R83, R30, 0x10, RZ ;  /* 0x000000101e537819 */ /* 0x000fe200000006ff */
[----:B------:R-:W-:Y:S01]  /*1cf00*/  IMAD.U32 R85, R50, 0x10000, RZ ;  /* 0x0001000032557824 */ /* 0x000fe200078e00ff */
[----:B------:R-:W-:Y:S01]  /*1cf10*/  SHF.L.U32 R87, R9, 0x10, RZ ;  /* 0x0000001009577819 */ /* 0x000fe200000006ff */
[----:B------:R-:W-:Y:S01]  /*1cf20*/  IMAD.U32 R89, R22, 0x10000, RZ ;  /* 0x0001000016597824 */ /* 0x000fe200078e00ff */
[----:B------:R-:W-:Y:S01]  /*1cf30*/  SHF.L.U32 R91, R31, 0x10, RZ ;  /* 0x000000101f5b7819 */ /* 0x000fe200000006ff */
[----:B------:R-:W-:-:S02]  /*1cf40*/  IMAD.U32 R105, R51, 0x10000, RZ ;  /* 0x0001000033697824 */ /* 0x000fc400078e00ff */
[----:B------:R-:W-:Y:S01]  /*1cf50*/  FFMA.FTZ R73, R84, R73, R75 ;  /* 0x0000004954497223 */ /* 0x000fe2000001004b */
[----:B------:R-:W-:Y:S01]  /*1cf60*/  FFMA.FTZ R86, R86, R79, R81 ;  /* 0x0000004f56567223 */ /* 0x000fe20000010051 */
[----:B------:R-:W-:Y:S01]  /*1cf70*/  FFMA.FTZ R74, R88, R83, R85 ;  /* 0x00000053584a7223 */ /* 0x000fe20000010055 */
        /* <DEDUP_REMOVED lines=16> */
[----:B------:R-:W-:Y:S01]  /*1d080*/  SHF.L.U32 R85, R34, 0x10, RZ ;  /* 0x0000001022557819 */ /* 0x000fe200000006ff */
[----:B------:R-:W-:Y:S01]  /*1d090*/  FFMA.FTZ R122, R122, R109, R111 ;  /* 0x0000006d7a7a7223 */ /* 0x000fe2000001006f */
        /* <DEDUP_REMOVED lines=23> */
[----:B------:R-:W-:Y:S01]  /*1d210*/  PRMT R121, R60, 0x7632, R121 ;  /* 0x000076323c797816 */ /* 0x000fe20000000079 */
        /* <DEDUP_REMOVED lines=15> */
[----:B------:R-:W-:Y:S01]  /*1d310*/  SHF.L.U32 R115, R40, 0x10, RZ ;  /* 0x0000001028737819 */ /* 0x000fe200000006ff */
[----:B------:R-:W-:Y:S01]  /*1d320*/  FFMA.FTZ R111, R146, R111, R113 ;  /* 0x0000006f926f7223 */ /* 0x000fe20000010071 */
[----:B------:R-:W-:Y:S01]  /*1d330*/  FFMA.FTZ R91, R150, R119, R121 ;  /* 0x00000077965b7223 */ /* 0x000fe20000010079 */
[----:B------:R-:W-:Y:S02]  /*1d340*/  IMAD.U32 R117, R60, 0x10000, RZ ;  /* 0x000100003c757824 */ /* 0x000fe400078e00ff */
[----:B------:R-:W-:Y:S01]  /*1d350*/  FFMA.FTZ R152, R152, R123, R125 ;  /* 0x0000007b98987223 */ /* 0x000fe2000001007d */
[----:B------:R-:W-:Y:S01]  /*1d360*/  PRMT R109, R41, 0x7632, R109 ;  /* 0x00007632296d7816 */ /* 0x000fe2000000006d */
[----:B------:R-:W-:Y:S01]  /*1d370*/  IMAD.U32 R125, R63, 0x10000, RZ ;  /* 0x000100003f7d7824 */ /* 0x000fe200078e00ff */
[----:B------:R-:W-:Y:S01]  /*1d380*/  PRMT R113, R61, 0x7632, R113 ;  /* 0x000076323d717816 */ /* 0x000fe20000000071 */
[----:B------:R-:W-:Y:S01]  /*1d390*/  FFMA.FTZ R148, R148, R115, R117 ;  /* 0x0000007394947223 */ /* 0x000fe20000010075 */
[----:B------:R-:W-:Y:S01]  /*1d3a0*/  SHF.L.U32 R121, R43, 0x10, RZ ;  /* 0x000000102b797819 */ /* 0x000fe200000006ff */
[----:B------:R-:W-:Y:S01]  /*1d3b0*/  UIMAD UR4, UR4, UR22, URZ ;  /* 0x00000016040472a4 */ /* 0x000fe2000f8e02ff */
[----:B------:R-:W-:Y:S01]  /*1d3c0*/  SHF.L.U32 R109, R109, 0x10, RZ ;  /* 0x000000106d6d7819 */ /* 0x000fe200000006ff */
[----:B------:R-:W-:Y:S01]  /*1d3d0*/  IMAD.U32 R113, R113, 0x10000, RZ ;  /* 0x0001000071717824 */ /* 0x000fe200078e00ff */
[----:B------:R-:W-:Y:S01]  /*1d3e0*/  SHF.L.U32 R115, R42, 0x10, RZ ;  /* 0x000000102a737819 */ /* 0x000fe200000006ff */
[----:B------:R-:W-:Y:S01]  /*1d3f0*/  FFMA.FTZ R160, R160, R121, R125 ;  /* 0x00000079a0a07223 */ /* 0x000fe2000001007d */
[----:B------:R-:W-:Y:S01]  /*1d400*/  IMAD.U32 R117, R62, 0x10000, RZ ;  /* 0x000100003e757824 */ /* 0x000fe200078e00ff */
[----:B------:R-:W0:Y:S01]  /*1d410*/  LDC.64 R120, c[0x0][0x428] ;  /* 0x00010a00ff787b82 */ /* 0x000e220000000a00 */
[----:B------:R-:W-:Y:S01]  /*1d420*/  PRMT R131, R63, 0x7632, R131 ;  /* 0x000076323f837816 */ /* 0x000fe20000000083 */
[----:B------:R-:W-:Y:S01]  /*1d430*/  USHF.R.S32.HI UR5, URZ, 0x1f, UR4 ;  /* 0x0000001fff057899 */ /* 0x000fe20008011404 */
[----:B------:R-:W-:Y:S01]  /*1d440*/  FFMA.FTZ R109, R154, R109, R113 ;  /* 0x0000006d9a6d7223 */ /* 0x000fe20000010071 */
[----:B------:R-:W-:Y:S01]  /*1d450*/  PRMT R90, R44, 0x7632, R90 ;  /* 0x000076322c5a7816 */ /* 0x000fe2000000005a */
[----:B------:R-:W-:Y:S01]  /*1d460*/  FFMA.FTZ R156, R156, R115, R117 ;  /* 0x000000739c9c7223 */ /* 0x000fe20000010075 */
[C---:B------:R-:W-:Y:S01]  /*1d470*/  PRMT R112, R64.reuse, 0x7632, R112 ;  /* 0x0000763240707816 */ /* 0x040fe20000000070 */
[----:B------:R-:W-:Y:S01]  /*1d480*/  IMAD.U32 R115, R64, 0x10000, RZ ;  /* 0x0001000040737824 */ /* 0x000fe200078e00ff */
[----:B------:R-:W-:Y:S01]  /*1d490*/  SHF.L.U32 R113, R44, 0x10, RZ ;  /* 0x000000102c717819 */ /* 0x000fe200000006ff */
[----:B------:R-:W-:Y:S01]  /*1d4a0*/  IMAD.U32 R131, R131, 0x10000, RZ ;  /* 0x0001000083837824 */ /* 0x000fe200078e00ff */
[----:B------:R-:W-:Y:S01]  /*1d4b0*/  SHF.L.U32 R127, R127, 0x10, RZ ;  /* 0x000000107f7f7819 */ /* 0x000fe200000006ff */
[----:B------:R-:W-:Y:S01]  /*1d4c0*/  ULEA.HI UR5, UR5, UR4, URZ, 0x3 ;  /* 0x0000000405057291 */ /* 0x000fe2000f8f18ff */
[----:B------:R-:W-:Y:S01]  /*1d4d0*/  PRMT R123, R42, 0x7632, R123 ;  /* 0x000076322a7b7816 */ /* 0x000fe2000000007b */
[----:B------:R-:W-:Y:S01]  /*1d4e0*/  IMAD.U32 R116, R65, 0x10000, RZ ;  /* 0x0001000041747824 */ /* 0x000fe200078e00ff */
[----:B------:R-:W-:Y:S01]  /*1d4f0*/  PRMT R119, R62, 0x7632, R119 ;  /* 0x000076323e777816 */ /* 0x000fe20000000077 */
[----:B------:R-:W-:Y:S01]  /*1d500*/  IMAD.U32 R112, R112, 0x10000, RZ ;  /* 0x0001000070707824 */ /* 0x000fe200078e00ff */
[----:B------:R-:W-:Y:S01]  /*1d510*/  SHF.L.U32 R114, R45, 0x10, RZ ;  /* 0x000000102d727819 */ /* 0x000fe200000006ff */
[----:B------:R-:W-:Y:S01]  /*1d520*/  FFMA.FTZ R88, R164, R113, R115 ;  /* 0x00000071a4587223 */ /* 0x000fe20000010073 */
[----:B------:R-:W-:Y:S01]  /*1d530*/  SHF.L.U32 R90, R90, 0x10, RZ ;  /* 0x000000105a5a7819 */ /* 0x000fe200000006ff */
[----:B------:R-:W-:Y:S01]  /*1d540*/  FFMA.FTZ R125, R162, R127, R131 ;  /* 0x0000007fa27d7223 */ /* 0x000fe20000010083 */
[----:B------:R-:W-:Y:S01]  /*1d550*/  SHF.L.U32 R113, R46, 0x10, RZ ;  /* 0x000000102e717819 */ /* 0x000fe200000006ff */
[----:B------:R-:W-:Y:S01]  /*1d560*/  IMAD.U32 R115, R66, 0x10000, RZ ;  /* 0x0001000042737824 */ /* 0x000fe200078e00ff */
[----:B------:R-:W-:Y:S01]  /*1d570*/  SHF.L.U32 R123, R123, 0x10, RZ ;  /* 0x000000107b7b7819 */ /* 0x000fe200000006ff */
[----:B------:R-:W-:Y:S01]  /*1d580*/  IMAD.U32 R119, R119, 0x10000, RZ ;  /* 0x0001000077777824 */ /* 0x000fe200078e00ff */
[----:B------:R-:W-:Y:S01]  /*1d590*/  PRMT R127, R46, 0x7632, R127 ;  /* 0x000076322e7f7816 */ /* 0x000fe2000000007f */
[----:B------:R-:W-:Y:S01]  /*1d5a0*/  FFMA.FTZ R161, R161, R90, R112 ;  /* 0x0000005aa1a17223 */ /* 0x000fe20000010070 */
[----:B------:R-:W-:Y:S01]  /*1d5b0*/  PRMT R117, R66, 0x7632, R117 ;  /* 0x0000763242757816 */ /* 0x000fe20000000075 */
[----:B------:R-:W-:Y:S01]  /*1d5c0*/  FFMA.FTZ R163, R163, R114, R116 ;  /* 0x00000072a3a37223 */ /* 0x000fe20000010074 */
[----:B------:R-:W-:Y:S01]  /*1d5d0*/  MOV R133, UR5 ;  /* 0x0000000500857c02 */ /* 0x000fe20008000f00 */
[----:B------:R-:W-:Y:S01]  /*1d5e0*/  FFMA.FTZ R90, R76, R113, R115 ;  /* 0x000000714c5a7223 */ /* 0x000fe20000010073 */
[----:B------:R-:W-:Y:S01]  /*1d5f0*/  PRMT R112, R47, 0x7632, R112 ;  /* 0x000076322f707816 */ /* 0x000fe20000000070 */
[----:B------:R-:W-:Y:S01]  /*1d600*/  FFMA.FTZ R123, R158, R123, R119 ;  /* 0x0000007b9e7b7223 */ /* 0x000fe20000010077 */
[----:B------:R-:W-:Y:S01]  /*1d610*/  PRMT R114, R67, 0x7632, R114 ;  /* 0x0000763243727816 */ /* 0x000fe20000000072 */
[----:B------:R-:W-:Y:S01]  /*1d620*/  IMAD.U32 R117, R117, 0x10000, RZ ;  /* 0x0001000075757824 */ /* 0x000fe200078e00ff */
[----:B------:R-:W-:Y:S01]  /*1d630*/  PRMT R126, R45, 0x7632, R126 ;  /* 0x000076322d7e7816 */ /* 0x000fe2000000007e */
[----:B------:R-:W-:Y:S01]  /*1d640*/  IMAD.U32 R131, R67, 0x10000, RZ ;  /* 0x0001000043837824 */ /* 0x000fe200078e00ff */
[----:B------:R-:W-:Y:S01]  /*1d650*/  PRMT R118, R65, 0x7632, R118 ;  /* 0x0000763241767816 */ /* 0x000fe20000000076 */
[----:B------:R-:W-:Y:S01]  /*1d660*/  IMAD.U32 R112, R112, 0x10000, RZ ;  /* 0x0001000070707824 */ /* 0x000fe200078e00ff */
[----:B------:R-:W-:-:S02]  /*1d670*/  SHF.L.U32 R127, R127, 0x10, RZ ;  /* 0x000000107f7f7819 */ /* 0x000fc400000006ff */
[----:B------:R-:W-:Y:S01]  /*1d680*/  LEA.HI.SX32 R113, R133, R110, 0x1d ;  /* 0x0000006e85717211 */ /* 0x000fe200078feaff */
[----:B------:R-:W-:Y:S01]  /*1d690*/  IMAD.U32 R118, R118, 0x10000, RZ ;  /* 0x0001000076767824 */ /* 0x000fe200078e00ff */
[----:B------:R-:W-:Y:S01]  /*1d6a0*/  SHF.L.U32 R119, R47, 0x10, RZ ;  /* 0x000000102f777819 */ /* 0x000fe200000006ff */
[----:B------:R-:W-:Y:S01]  /*1d6b0*/  FFMA.FTZ R127, R78, R127, R117 ;  /* 0x0000007f4e7f7223 */ /* 0x000fe20000010075 */
[----:B------:R-:W-:Y:S01]  /*1d6c0*/  SHF.L.U32 R114, R114, 0x10, RZ ;  /* 0x0000001072727819 */ /* 0x000fe200000006ff */
[C---:B------:R-:W-:Y:S01]  /*1d6d0*/  VIADD R115, R113.reuse, 0x80 ;  /* 0x0000008071737836 */ /* 0x040fe20000000000 */
[----:B------:R-:W-:Y:S01]  /*1d6e0*/  SHF.L.U32 R126, R126, 0x10, RZ ;  /* 0x000000107e7e7819 */ /* 0x000fe200000006ff */
[----:B------:R-:W-:Y:S01]  /*1d6f0*/  FFMA.FTZ R131, R82, R119, R131 ;  /* 0x0000007752837223 */ /* 0x000fe20000010083 */
[----:B------:R-:W-:Y:S01]  /*1d700*/  IADD3 R117, PT, PT, R113, 0x100, RZ ;  /* 0x0000010071757810 */ /* 0x000fe20007ffe0ff */
[----:B------:R-:W-:Y:S01]  /*1d710*/  FFMA.FTZ R130, R129, R112, R114 ;  /* 0x0000007081827223 */ /* 0x000fe20000010072 */
[----:B------:R-:W-:-:S02]  /*1d720*/  VIADD R119, R113, 0x180 ;  /* 0x0000018071777836 */ /* 0x000fc40000000000 */
[----:B------:R-:W-:Y:S01]  /*1d730*/  FFMA.FTZ R126, R165, R126, R118 ;  /* 0x0000007ea57e7223 */ /* 0x000fe20000010076 */
[C---:B------:R-:W-:Y:S01]  /*1d740*/  IADD3 R129, PT, PT, R113.reuse, 0x200, RZ ;  /* 0x0000020071817810 */ /* 0x040fe20007ffe0ff */
[--C-:B0-----:R-:W-:Y:S01]  /*1d750*/  IMAD.WIDE.U32 R112, R113, 0x10, R120.reuse ;  /* 0x0000001071707825 */ /* 0x101fe200078e0078 */
[----:B------:R-:W-:Y:S02]  /*1d760*/  F2FP.BF16.F32.PACK_AB R75, R84, R75 ;  /* 0x0000004b544b723e */ /* 0x000fe400000010ff */
[----:B------:R-:W-:Y:S01]  /*1d770*/  F2FP.BF16.F32.PACK_AB R74, R79, R74 ;  /* 0x0000004a4f4a723e */ /* 0x000fe200000010ff */
[--C-:B------:R-:W-:Y:S01]  /*1d780*/  IMAD.WIDE.U32 R114, R115, 0x10, R120.reuse ;  /* 0x0000001073727825 */ /* 0x100fe200078e0078 */
[----:B------:R-:W-:Y:S02]  /*1d790*/  F2FP.BF16.F32.PACK_AB R73, R86, R73 ;  /* 0x000000495649723e */ /* 0x000fe400000010ff */
[----:B------:R-:W-:Y:S01]  /*1d7a0*/  F2FP.BF16.F32.PACK_AB R72, R72, R77 ;  /* 0x0000004d4848723e */ /* 0x000fe200000010ff */
[----:B------:R-:W-:Y:S01]  /*1d7b0*/  IMAD.WIDE.U32 R116, R117, 0x10, R120 ;  /* 0x0000001075747825 */ /* 0x000fe200078e0078 */
[----:B------:R-:W-:-:S02]  /*1d7c0*/  F2FP.BF16.F32.PACK_AB R79, R105, R128 ;  /* 0x00000080694f723e */ /* 0x000fc400000010ff */
[----:B------:R-:W-:Y:S01]  /*1d7d0*/  F2FP.BF16.F32.PACK_AB R78, R87, R124 ;  /* 0x0000007c574e723e */ /* 0x000fe200000010ff */
[--C-:B------:R-:W-:Y:S01]  /*1d7e0*/  IMAD.WIDE.U32 R118, R119, 0x10, R120.reuse ;  /* 0x0000001077767825 */ /* 0x100fe200078e0078 */
[----:B------:R-:W-:Y:S01]  /*1d7f0*/  F2FP.BF16.F32.PACK_AB R77, R122, R83 ;  /* 0x000000537a4d723e */ /* 0x000fe200000010ff */
[----:B------:R0:W-:Y:S01]  /*1d800*/  STG.E.128 desc[UR12][R112.64], R72 ;  /* 0x0000004870007986 */ /* 0x0001e2000c101d0c */
[----:B------:R-:W-:Y:S01]  /*1d810*/  F2FP.BF16.F32.PACK_AB R76, R81, R80 ;  /* 0x00000050514c723e */ /* 0x000fe200000010ff */
[----:B------:R-:W-:Y:S01]  /*1d820*/  IMAD.WIDE.U32 R120, R129, 0x10, R120 ;  /* 0x0000001081787825 */ /* 0x000fe200078e0078 */
        /* <DEDUP_REMOVED lines=9> */
[----:B------:R-:W-:Y:S02]  /*1d8c0*/  F2FP.BF16.F32.PACK_AB R84, R91, R148 ;  /* 0x000000945b54723e */ /* 0x000fe400000010ff */
[----:B------:R-:W-:-:S02]  /*1d8d0*/  F2FP.BF16.F32.PACK_AB R91, R130, R131 ;  /* 0x00000083825b723e */ /* 0x000fc400000010ff */
[----:B------:R-:W-:Y:S01]  /*1d8e0*/  F2FP.BF16.F32.PACK_AB R90, R127, R90 ;  /* 0x0000005a7f5a723e */ /* 0x000fe200000010ff */
[----:B------:R0:W-:Y:S01]  /*1d8f0*/  STG.E.128 desc[UR12][R118.64], R84 ;  /* 0x0000005476007986 */ /* 0x0001e2000c101d0c */
[----:B------:R-:W-:Y:S02]  /*1d900*/  F2FP.BF16.F32.PACK_AB R89, R126, R163 ;  /* 0x000000a37e59723e */ /* 0x000fe400000010ff */
[----:B------:R-:W-:-:S05]  /*1d910*/  F2FP.BF16.F32.PACK_AB R88, R161, R88 ;  /* 0x00000058a158723e */ /* 0x000fca00000010ff */
[----:B------:R0:W-:Y:S02]  /*1d920*/  STG.E.128 desc[UR12][R120.64], R88 ;  /* 0x0000005878007986 */ /* 0x0001e4000c101d0c */
.L_x_1794:
[----:B------:R-:W-:Y:S02]  /*1d930*/  UIADD3 UR7, UPT, UPT, UR7, UR16, URZ ;  /* 0x0000001007077290 */ /* 0x000fe4000fffe0ff */
[----:B------:R-:W-:Y:S02]  /*1d940*/  UPLOP3.LUT UP1, UPT, UPT, UPT, UP1, 0x40, 0x4 ;  /* 0x000000000004789c */ /* 0x000fe40003f2e810 */
[----:B------:R-:W-:-:S09]  /*1d950*/  UISETP.GE.AND UP0, UPT, UR7, UR17, UPT ;  /* 0x000000110700728c */ /* 0x000fd2000bf06270 */
[----:B------:R-:W-:Y:S05]  /*1d960*/  BRA.U !UP0, `(.L_x_1795) ;  /* 0xfffffe3108607547 */ /* 0x000fea000b83ffff */
[----:B------:R-:W-:Y:S05]  /*1d970*/  EXIT ;  /* 0x000000000000794d */ /* 0x000fea0003800000 */
.L_x_1796:
        /* <DEDUP_REMOVED lines=16> */
.L_x_33991:


//--------------------- .text._ZN10layer_norm13ln_fwd_kernelINS_13Kernel_traitsI13__nv_bfloat16S2_S2_S2_fjLj5120ELj1ELj1ELj4ELj16ENS_18Kernel_traits_baseILj5120ES2_S2_S2_S2_fjLj128EEEEELb1ELb1ELb0ELb0EEEvNS_9FwdParamsE --------------------------
	.section	.text._ZN10layer_norm13ln_fwd_kernelINS_13Kernel_traitsI13__nv_bfloat16S2_S2_S2_fjLj5120ELj1ELj1ELj4ELj16ENS_18Kernel_traits_baseILj5120ES2_S2_S2_S2_fjLj128EEEEELb1ELb1ELb0ELb0EEEvNS_9FwdParamsE,"ax",@progbits
	.align	128
        .global         _ZN10layer_norm13ln_fwd_kernelINS_13Kernel_traitsI13__nv_bfloat16S2_S2_S2_fjLj5120ELj1ELj1ELj4ELj16ENS_18Kernel_traits_baseILj5120ES2_S2_S2_S2_fjLj128EEEEELb1ELb1ELb0ELb0EEEvNS_9FwdParamsE
        .type           _ZN10layer_norm13ln_fwd_kernelINS_13Kernel_traitsI13__nv_bfloat16S2_S2_S2_fjLj5120ELj1ELj1ELj4ELj16ENS_18Kernel_traits_baseILj5120ES2_S2_S2_S2_fjLj128EEEEELb1ELb1ELb0ELb0EEEvNS_9FwdParamsE,@function
        .size           _ZN10layer_norm13ln_fwd_kernelINS_13Kernel_traitsI13__nv_bfloat16S2_S2_S2_fjLj5120ELj1ELj1ELj4ELj16ENS_18Kernel_traits_baseILj5120ES2_S2_S2_S2_fjLj128EEEEELb1ELb1ELb0ELb0EEEvNS_9FwdParamsE,(.L_x_33992 - _ZN10layer_norm13ln_fwd_kernelINS_13Kernel_traitsI13__nv_bfloat16S2_S2_S2_fjLj5120ELj1ELj1ELj4ELj16ENS_18Kernel_traits_baseILj5120ES2_S2_S2_S2_fjLj128EEEEELb1ELb1ELb0ELb0EEEvNS_9FwdParamsE)
        .other          _ZN10layer_norm13ln_fwd_kernelINS_13Kernel_traitsI13__nv_bfloat16S2_S2_S2_fjLj5120ELj1ELj1ELj4ELj16ENS_18Kernel_traits_baseILj5120ES2_S2_S2_S2_fjLj128EEEEELb1ELb1ELb0ELb0EEEvNS_9FwdParamsE,@"STO_CUDA_ENTRY STV_DEFAULT"
_ZN10layer_norm13ln_fwd_kernelINS_13Kernel_traitsI13__nv_bfloat16S2_S2_S2_fjLj5120ELj1ELj1ELj4ELj16ENS_18Kernel_traits_baseILj5120ES2_S2_S2_S2_fjLj128EEEEELb1ELb1ELb0ELb0EEEvNS_9FwdParamsE:
.text._ZN10layer_norm13ln_fwd_kernelINS_13Kernel_traitsI13__nv_bfloat16S2_S2_S2_fjLj5120ELj1ELj1ELj4ELj16ENS_18Kernel_traits_baseILj5120ES2_S2_S2_S2_fjLj128EEEEELb1ELb1ELb0ELb0EEEvNS_9FwdParamsE:
[----:B------:R-:W-:Y:S01]  /*0000*/  LDC R1, c[0x0][0x37c] ;  /* 0x0000df00ff017b82 */ /* 0x000fe20000000800 */
[----:B------:R-:W0:Y:S07]  /*0010*/  LDCU.U8 UR4, c[0x0][0x464] ;  /* 0x00008c80ff0477ac */ /* 0x000e2e0008000000 */
[----:B------:R-:W1:Y:S01]  /*0020*/  LDC R152, c[0x0][0x458] ;  /* 0x00011600ff987b82 */ /* 0x000e620000000800 */
[----:B------:R-:W2:Y:S07]  /*0030*/  LDCU.64 UR6, c[0x0][0x358] ;  /* 0x00006b00ff0677ac */ /* 0x000eae0008000a00 */
[----:B------:R-:W3:Y:S01]  /*0040*/  LDC R153, c[0x0][0x45c] ;  /* 0x00011700ff997b82 */ /* 0x000ee20000000800 */
[----:B------:R-:W4:Y:S01]  /*0050*/  S2R R26, SR_TID.X ;  /* 0x00000000001a7919 */ /* 0x000f220000002100 */
[----:B------:R-:W2:Y:S06]  /*0060*/  LDCU.64 UR8, c[0x0][0x438] ;  /* 0x00008700ff0877ac */ /* 0x000eac0008000a00 */
[----:B------:R-:W4:Y:S01]  /*0070*/  LDC R7, c[0x0][0x388] ;  /* 0x0000e200ff077b82 */ /* 0x000f220000000800 */
[----:B0-----:R-:W-:Y:S01]  /*0080*/  ISETP.NE.AND P0, PT, RZ, UR4, PT ;  /* 0x00000004ff007c0c */ /* 0x001fe2000bf05270 */
[----:B------:R-:W0:-:S12]  /*0090*/  LDCU.64 UR4, c[0x0][0x450] ;  /* 0x00008a00ff0477ac */ /* 0x000e180008000a00 */
[----:B-1----:R-:W-:Y:S01]  /*00a0*/  @P0 IMAD.MOV.U32 R2, RZ, RZ, R152 ;  /* 0x000000ffff020224 */ /* 0x002fe200078e0098 */
[----:B------:R-:W1:Y:S01]  /*00b0*/  @P0 LDC R5, c[0x0][0x460] ;  /* 0x00011800ff050b82 */ /* 0x000e620000000800 */
[----:B---3--:R-:W-:-:S06]  /*00c0*/  @P0 IMAD.MOV.U32 R3, RZ, RZ, R153 ;  /* 0x000000ffff030224 */ /* 0x008fcc00078e0099 */
[----:B--2---:R-:W1:Y:S01]  /*00d0*/  @P0 LDG.E.64 R2, desc[UR6][R2.64] ;  /* 0x0000000602020981 */ /* 0x004e62000c1e1b00 */
[----:B0-----:R-:W-:Y:S01]  /*00e0*/  MOV R132, UR4 ;  /* 0x0000000400847c02 */ /* 0x001fe20008000f00 */
[----:B------:R-:W-:-:S06]  /*00f0*/  IMAD.U32 R133, RZ, RZ, UR5 ;  /* 0x00000005ff857e24 */ /* 0x000fcc000f8e00ff */
[----:B------:R-:W5:Y:S01]  /*0100*/  @P0 LDG.E.64 R132, desc[UR6][R132.64] ;  /* 0x0000000684840981 */ /* 0x000f62000c1e1b00 */
[----:B------:R-:W0:Y:S01]  /*0110*/  S2UR UR4, SR_CTAID.X ;  /* 0x00000000000479c3 */ /* 0x000e220000002500 */
[----:B------:R-:W-:Y:S01]  /*0120*/  UISETP.NE.U32.AND UP0, UPT, UR8, URZ, UPT ;  /* 0x000000ff0800728c */ /* 0x000fe2000bf05070 */
[----:B----4-:R-:W-:Y:S01]  /*0130*/  IMAD.MOV.U32 R27, RZ, RZ, R26 ;  /* 0x000000ffff1b7224 */ /* 0x010fe200078e001a */
[----:B------:R-:W-:Y:S01]  /*0140*/  SHF.R.S32.HI R0, RZ, 0x1f, R7 ;  /* 0x0000001fff007819 */ /* 0x000fe20000011407 */
[----:B------:R-:W-:Y:S01]  /*0150*/  BSSY.RECONVERGENT B0, `(.L_x_1797) ;  /* 0x0000078000007945 */ /* 0x000fe20003800200 */
[----:B------:R-:W-:Y:S02]  /*0160*/  UISETP.NE.AND.EX UP0, UPT, UR9, URZ, UPT, UP0 ;  /* 0x000000ff0900728c */ /* 0x000fe4000bf05300 */
[----:B------:R-:W-:Y:S01]  /*0170*/  LEA.HI R0, R0, R7, RZ, 0x3 ;  /* 0x0000000700007211 */ /* 0x000fe200078f18ff */
[----:B0-----:R-:W-:Y:S01]  /*0180*/  IMAD.U32 R139, RZ, RZ, UR4 ;  /* 0x00000004ff8b7e24 */ /* 0x001fe2000f8e00ff */
[----:B-1----:R-:W-:-:S02]  /*0190*/  @P0 IADD3 R152, P1, PT, R2, R5, RZ ;  /* 0x0000000502980210 */ /* 0x002fc40007f3e0ff */
[----:B------:R-:W-:Y:S02]  /*01a0*/  LOP3.LUT R5, R27, 0x7f, RZ, 0x3c, !PT ;  /* 0x0000007f1b057812 */ /* 0x000fe400078e3cff */
[----:B------:R-:W-:Y:S02]  /*01b0*/  @P0 IADD3.X R153, PT, PT, RZ, R3, RZ, P1, !PT ;  /* 0x00000003ff990210 */ /* 0x000fe40000ffe4ff */
[----:B------:R-:W-:Y:S02]  /*01c0*/  LEA.HI.SX32 R138, R0, R5, 0x1d ;  /* 0x00000005008a7211 */ /* 0x000fe400078feaff */
[--C-:B------:R-:W-:Y:S02]  /*01d0*/  SHF.R.U64 R136, R152, 0x2, R153.reuse ;  /* 0x0000000298887819 */ /* 0x100fe40000001299 */
[----:B------:R-:W-:Y:S01]  /*01e0*/  SHF.R.U32.HI R137, RZ, 0x2, R153 ;  /* 0x00000002ff897819 */ /* 0x000fe20000011699 */
[----:B------:R-:W-:Y:S06]  /*01f0*/  BRA.U !UP0, `(.L_x_1798) ;  /* 0x0000000108e07547 */ /* 0x000fec000b800000 */
        /* <DEDUP_REMOVED lines=24> */
[----:B-1----:R-:W-:-:S04]  /*0380*/  @P1 IMAD.WIDE.U32 R12, R27, 0x10, R12 ;  /* 0x000000101b0c1825 */ /* 0x002fc800078e000c */
[----:B------:R-:W-:Y:S01]  /*0390*/  @P1 VIADD R27, R27, 0x80 ;  /* 0x000000801b1b1836 */ /* 0x000fe20000000000 */
        /* <DEDUP_REMOVED lines=14> */
[C---:B------:R-:W-:Y:S01]  /*0480*/  @P3 IMAD.WIDE.U32 R24, R27.reuse, 0x10, R24 ;  /* 0x000000101b183825 */ /* 0x040fe200078e0018 */
[----:B------:R2:W5:Y:S04]  /*0490*/  @P3 LD.E.128 R68, desc[UR6][R22.64] ;  /* 0x0000000616443980 */ /* 0x000568000c101d00 */
[----:B------:R2:W5:Y:S01]  /*04a0*/  @P3 LDG.E.128 R64, desc[UR6][R24.64] ;  /* 0x0000000618403981 */ /* 0x000562000c1e1d00 */
[----:B------:R-:W-:Y:S01]  /*04b0*/  ISETP.GE.U32.AND P0, PT, R138, 0x280, PT ;  /* 0x000002808a00780c */ /* 0x000fe20003f06070 */
[----:B------:R-:W-:-:S12]  /*04c0*/  @P3 VIADD R27, R27, 0x80 ;  /* 0x000000801b1b3836 */ /* 0x000fd80000000000 */
        /* <DEDUP_REMOVED lines=11> */
.L_x_1798:
        /* <DEDUP_REMOVED lines=19> */
[----:B---3--:R-:W-:-:S04]  /*06b0*/  @P1 IMAD.WIDE.U32 R12, R27, 0x10, R12 ;  /* 0x000000101b0c1825 */ /* 0x008fc800078e000c */
[----:B------:R-:W-:Y:S01]  /*06c0*/  @P1 VIADD R27, R27, 0x80 ;  /* 0x000000801b1b1836 */ /* 0x000fe20000000000 */
[----:B------:R0:W5:Y:S02]  /*06d0*/  @P1 LDG.E.128 R88, desc[UR6][R12.64] ;  /* 0x000000060c581981 */ /* 0x000164000c1e1d00 */
[----:B------:R-:W3:Y:S01]  /*06e0*/  @P3 LDC.64 R20, c[0x0][0x3e8] ;  /* 0x0000fa00ff143b82 */ /* 0x000ee20000000a00 */
[----:B----4-:R-:W-:-:S05]  /*06f0*/  @P2 IMAD.WIDE.U32 R14, R27, 0x10, R14 ;  /* 0x000000101b0e2825 */ /* 0x010fca00078e000e */
[----:B------:R0:W5:Y:S02]  /*0700*/  @P2 LDG.E.128 R84, desc[UR6][R14.64] ;  /* 0x000000060e542981 */ /* 0x000164000c1e1d00 */
[----:B------:R-:W4:Y:S01]  /*0710*/  @P4 LDC.64 R2, c[0x0][0x3d0] ;  /* 0x0000f400ff024b82 */ /* 0x000f220000000a00 */
[C---:B-1----:R-:W-:Y:S01]  /*0720*/  @P2 IMAD.WIDE.U32 R16, R27.reuse, 0x10, R16 ;  /* 0x000000101b102825 */ /* 0x042fe200078e0010 */
[----:B------:R-:W-:-:S04]  /*0730*/  @P2 IADD3 R27, PT, PT, R27, 0x80, RZ ;  /* 0x000000801b1b2810 */ /* 0x000fc80007ffe0ff */
[----:B------:R0:W5:Y:S02]  /*0740*/  @P2 LDG.E.128 R76, desc[UR6][R16.64] ;  /* 0x00000006104c2981 */ /* 0x000164000c1e1d00 */
[----:B------:R-:W1:Y:S01]  /*0750*/  @P4 LDC.64 R4, c[0x0][0x3e8] ;  /* 0x0000fa00ff044b82 */ /* 0x000e620000000a00 */
[----:B--2---:R-:W-:-:S05]  /*0760*/  @P3 IMAD.WIDE.U32 R18, R27, 0x10, R18 ;  /* 0x000000101b123825 */ /* 0x004fca00078e0012 */
[----:B------:R0:W5:Y:S01]  /*0770*/  @P3 LDG.E.128 R72, desc[UR6][R18.64] ;  /* 0x0000000612483981 */ /* 0x000162000c1e1d00 */
[----:B---3--:R-:W-:-:S04]  /*0780*/  @P3 IMAD.WIDE.U32 R20, R27, 0x10, R20 ;  /* 0x000000101b143825 */ /* 0x008fc800078e0014 */
[----:B------:R-:W-:Y:S01]  /*0790*/  @P3 VIADD R27, R27, 0x80 ;  /* 0x000000801b1b3836 */ /* 0x000fe20000000000 */
[----:B------:R0:W5:Y:S03]  /*07a0*/  @P3 LDG.E.128 R64, desc[UR6][R20.64] ;  /* 0x0000000614403981 */ /* 0x000166000c1e1d00 */
[----:B----4-:R-:W-:-:S05]  /*07b0*/  @P4 IMAD.WIDE.U32 R2, R27, 0x10, R2 ;  /* 0x000000101b024825 */ /* 0x010fca00078e0002 */
[----:B------:R0:W5:Y:S01]  /*07c0*/  @P4 LDG.E.128 R60, desc[UR6][R2.64] ;  /* 0x00000006023c4981 */ /* 0x000162000c1e1d00 */
[----:B-1----:R-:W-:-:S05]  /*07d0*/  @P4 IMAD.WIDE.U32 R4, R27, 0x10, R4 ;  /* 0x000000101b044825 */ /* 0x002fca00078e0004 */
        /* <DEDUP_REMOVED lines=15> */
.L_x_1799:
[----:B------:R-:W-:Y:S05]  /*08d0*/  BSYNC.RECONVERGENT B0 ;  /* 0x0000000000007941 */ /* 0x000fea0003800200 */
.L_x_1797:
[----:B------:R-:W0:Y:S02]  /*08e0*/  LDCU UR4, c[0x0][0x384] ;  /* 0x00007080ff0477ac */ /* 0x000e240008000800 */
[----:B0-----:R-:W-:-:S13]  /*08f0*/  ISETP.GE.AND P0, PT, R139, UR4, PT ;  /* 0x000000048b007c0c */ /* 0x001fda000bf06270 */
[----:B------:R-:W-:Y:S05]  /*0900*/  @P0 EXIT ;  /* 0x000000000000094d */ /* 0x000fea0003800000 */
[----:B------:R-:W0:Y:S01]  /*0910*/  LDCU UR4, c[0x0][0x360] ;  /* 0x00006c00ff0477ac */ /* 0x000e220008000800 */
[----:B------:R-:W-:Y:S01]  /*0920*/  IMAD.HI.U32 R3, R136, -0x2daee0ad, RZ ;  /* 0xd2511f5388037827 */ /* 0x000fe200078e00ff */
[----:B------:R-:W1:Y:S01]  /*0930*/  LDC.64 R16, c[0x0][0x3e0] ;  /* 0x0000f800ff107b82 */ /* 0x000e620000000a00 */
[----:B------:R-:W-:Y:S01]  /*0940*/  SHF.R.S32.HI R10, RZ, 0x3, R0 ;  /* 0x00000003ff0a7819 */ /* 0x000fe20000011400 */
[----:B------:R-:W-:Y:S01]  /*0950*/  UPLOP3.LUT UP1, UPT, UPT, UPT, UPT, 0x40, 0x4 ;  /* 0x000000000004789c */ /* 0x000fe20003f2e870 */
[----:B-----5:R-:W-:Y:S01]  /*0960*/  VIADD R6, R132, 0x9e3779b9 ;  /* 0x9e3779b984067836 */ /* 0x020fe20000000000 */
[----:B------:R-:W-:Y:S01]  /*0970*/  LOP3.LUT R3, R3, R133, RZ, 0x3c, !PT ;  /* 0x0000008503037212 */ /* 0x000fe200078e3cff */
[----:B------:R-:W-:Y:S01]  /*0980*/  IMAD R8, R136, -0x2daee0ad, RZ ;  /* 0xd2511f5388087824 */ /* 0x000fe200078e02ff */
[----:B------:R-:W-:Y:S01]  /*0990*/  LOP3.LUT R12, R26, 0x60, RZ, 0xc0, !PT ;  /* 0x000000601a0c7812 */ /* 0x000fe200078ec0ff */
[----:B------:R-:W-:Y:S01]  /*09a0*/  VIADD R9, R133, 0xbb67ae85 ;  /* 0xbb67ae8585097836 */ /* 0x000fe20000000000 */
[----:B------:R-:W-:Y:S01]  /*09b0*/  LOP3.LUT R11, R10, 0x7f, RZ, 0xc0, !PT ;  /* 0x0000007f0a0b7812 */ /* 0x000fe200078ec0ff */
[----:B------:R-:W-:Y:S01]  /*09c0*/  IMAD.HI.U32 R4, R3, -0x326172a9, RZ ;  /* 0xcd9e8d5703047827 */ /* 0x000fe200078e00ff */
[----:B------:R-:W-:Y:S01]  /*09d0*/  LOP3.LUT R0, R0, 0xffffffbf, RZ, 0xc0, !PT ;  /* 0xffffffbf00007812 */ /* 0x000fe200078ec0ff */
[----:B------:R-:W2:Y:S01]  /*09e0*/  LDCU UR12, c[0x0][0x388] ;  /* 0x00007100ff0c77ac */ /* 0x000ea20008000800 */
[----:B------:R-:W-:Y:S01]  /*09f0*/  VIADDMNMX R12, R11, -R12, RZ, !PT ;  /* 0x8000000c0b0c7246 */ /* 0x000fe200078001ff */
[----:B------:R-:W-:Y:S01]  /*0a00*/  IMAD R3, R3, -0x326172a9, RZ ;  /* 0xcd9e8d5703037824 */ /* 0x000fe200078e02ff */
[----:B------:R-:W-:Y:S01]  /*0a10*/  LOP3.LUT R152, R152, 0x3, RZ, 0xc0, !PT ;  /* 0x0000000398987812 */ /* 0x000fe200078ec0ff */
[----:B------:R-:W-:Y:S01]  /*0a20*/  IMAD.SHL.U32 R10, R10, 0x2, RZ ;  /* 0x000000020a0a7824 */ /* 0x000fe200078e00ff */
[----:B------:R-:W-:Y:S01]  /*0a30*/  VIMNMX R12, PT, PT, R12, 0x20, PT ;  /* 0x000000200c0c7848 */ /* 0x000fe20003fe0100 */
[----:B0-----:R-:W-:Y:S01]  /*0a40*/  IMAD R135, R139, UR4, R26 ;  /* 0x000000048b877c24 */ /* 0x001fe2000f8e021a */
[----:B------:R-:W-:Y:S01]  /*0a50*/  PRMT R131, R59, 0x7632, R131 ;  /* 0x000076323b837816 */ /* 0x000fe20000000083 */
[----:B------:R-:W0:Y:S01]  /*0a60*/  LDCU.U8 UR10, c[0x0][0x410] ;  /* 0x00008200ff0a77ac */ /* 0x000e220008000000 */
[----:B------:R-:W-:Y:S01]  /*0a70*/  PRMT R130, R63, 0x7632, R130 ;  /* 0x000076323f827816 */ /* 0x000fe20000000082 */
[C---:B------:R-:W-:Y:S01]  /*0a80*/  IMAD.HI.U32 R2, R135.reuse, -0x326172a9, RZ ;  /* 0xcd9e8d5787027827 */ /* 0x040fe200078e00ff */
[----:B------:R-:W-:Y:S01]  /*0a90*/  PRMT R129, R58, 0x7632, R129 ;  /* 0x000076323a817816 */ /* 0x000fe20000000081 */
[----:B------:R-:W3:Y:S01]  /*0aa0*/  LDCU UR11, c[0x0][0x400] ;  /* 0x00008000ff0b77ac */ /* 0x000ee20008000800 */
[----:B-1----:R-:W-:Y:S01]  /*0ab0*/  ISETP.NE.U32.AND P0, PT, R16, RZ, PT ;  /* 0x000000ff1000720c */ /* 0x002fe20003f05070 */
[----:B------:R-:W-:Y:S01]  /*0ac0*/  IMAD R5, R135, -0x326172a9, RZ ;  /* 0xcd9e8d5787057824 */ /* 0x000fe200078e02ff */
[----:B------:R-:W-:Y:S01]  /*0ad0*/  LOP3.LUT R2, R137, R2, R132, 0x96, !PT ;  /* 0x0000000289027212 */ /* 0x000fe200078e9684 */
[----:B------:R-:W1:Y:S01]  /*0ae0*/  LDCU.64 UR8, c[0x0][0x3a0] ;  /* 0x00007400ff0877ac */ /* 0x000e620008000a00 */
[----:B------:R-:W-:-:S02]  /*0af0*/  ISETP.NE.AND.EX P0, PT, R17, RZ, PT, P0 ;  /* 0x000000ff1100720c */ /* 0x000fc40003f05300 */
[----:B------:R-:W-:Y:S01]  /*0b00*/  LOP3.LUT R4, R6, R5, R4, 0x96, !PT ;  /* 0x0000000506047212 */ /* 0x000fe200078e9604 */
[----:B------:R-:W-:Y:S01]  /*0b10*/  IMAD.HI.U32 R7, R2, -0x2daee0ad, RZ ;  /* 0xd2511f5302077827 */ /* 0x000fe200078e00ff */
[----:B------:R-:W-:Y:S02]  /*0b20*/  PRMT R128, R62, 0x7632, R128 ;  /* 0x000076323e807816 */ /* 0x000fe40000000080 */
[----:B------:R-:W-:Y:S01]  /*0b30*/  PRMT R127, R57, 0x7632, R127 ;  /* 0x00007632397f7816 */ /* 0x000fe2000000007f */
[----:B------:R-:W-:Y:S01]  /*0b40*/  IMAD.HI.U32 R6, R4, -0x2daee0ad, RZ ;  /* 0xd2511f5304067827 */ /* 0x000fe200078e00ff */
[----:B------:R-:W-:Y:S02]  /*0b50*/  LOP3.LUT R7, R9, R8, R7, 0x96, !PT ;  /* 0x0000000809077212 */ /* 0x000fe400078e9607 */
[----:B------:R-:W-:Y:S01]  /*0b60*/  IADD3 R8, PT, PT, R133, 0x76cf5d0a, RZ ;  /* 0x76cf5d0a85087810 */ /* 0x000fe20007ffe0ff */
[----:B------:R-:W-:Y:S01]  /*0b70*/  IMAD R9, R2, -0x2daee0ad, RZ ;  /* 0xd2511f5302097824 */ /* 0x000fe200078e02ff */
[----:B------:R-:W-:Y:S01]  /*0b80*/  PRMT R126, R61, 0x7632, R126 ;  /* 0x000076323d7e7816 */ /* 0x000fe2000000007e */
[----:B------:R-:W-:Y:S01]  /*0b90*/  IMAD.HI.U32 R2, R7, -0x326172a9, RZ ;  /* 0xcd9e8d5707027827 */ /* 0x000fe200078e00ff */
[----:B------:R-:W-:-:S02]  /*0ba0*/  @P0 LOP3.LUT R0, R0, 0x40, RZ, 0xfc, !PT ;  /* 0x0000004000000812 */ /* 0x000fc400078efcff */
[----:B------:R-:W-:Y:S01]  /*0bb0*/  LOP3.LUT R6, R8, R9, R6, 0x96, !PT ;  /* 0x0000000908067212 */ /* 0x000fe200078e9606 */
[----:B------:R-:W-:Y:S01]  /*0bc0*/  VIADD R5, R132, 0x3c6ef372 ;  /* 0x3c6ef37284057836 */ /* 0x000fe20000000000 */
[----:B------:R-:W-:Y:S01]  /*0bd0*/  IADD3 R9, PT, PT, R133, 0x32370b8f, RZ ;  /* 0x32370b8f85097810 */ /* 0x000fe20007ffe0ff */
[----:B------:R-:W-:Y:S01]  /*0be0*/  IMAD R8, R7, -0x326172a9, RZ ;  /* 0xcd9e8d5707087824 */ /* 0x000fe200078e02ff */
[----:B------:R-:W-:Y:S01]  /*0bf0*/  PRMT R125, R56, 0x7632, R125 ;  /* 0x00007632387d7816 */ /* 0x000fe2000000007d */
[----:B------:R-:W-:Y:S01]  /*0c00*/  IMAD R7, R4, -0x2daee0ad, RZ ;  /* 0xd2511f5304077824 */ /* 0x000fe200078e02ff */
[----:B------:R-:W-:Y:S01]  /*0c10*/  LOP3.LUT R2, R5, R3, R2, 0x96, !PT ;  /* 0x0000000305027212 */ /* 0x000fe200078e9602 */
[----:B------:R-:W-:Y:S01]  /*0c20*/  VIADD R5, R132, 0xdaa66d2b ;  /* 0xdaa66d2b84057836 */ /* 0x000fe20000000000 */
[----:B------:R-:W-:Y:S01]  /*0c30*/  PRMT R124, R60, 0x7632, R124 ;  /* 0x000076323c7c7816 */ /* 0x000fe2000000007c */
[----:B------:R-:W-:Y:S01]  /*0c40*/  IMAD.HI.U32 R3, R6, -0x326172a9, RZ ;  /* 0xcd9e8d5706037827 */ /* 0x000fe200078e00ff */
[----:B------:R-:W-:-:S02]  /*0c50*/  PRMT R123, R71, 0x7632, R123 ;  /* 0x00007632477b7816 */ /* 0x000fc4000000007b */
[----:B------:R-:W-:Y:S01]  /*0c60*/  PRMT R122, R75, 0x7632, R122 ;  /* 0x000076324b7a7816 */ /* 0x000fe2000000007a */
[----:B------:R-:W-:Y:S01]  /*0c70*/  IMAD.HI.U32 R4, R2, -0x2daee0ad, RZ ;  /* 0xd2511f5302047827 */ /* 0x000fe200078e00ff */
[----:B------:R-:W-:Y:S02]  /*0c80*/  LOP3.LUT R3, R5, R8, R3, 0x96, !PT ;  /* 0x0000000805037212 */ /* 0x000fe400078e9603 */
        /* <DEDUP_REMOVED lines=8> */
[----:B------:R-:W-:Y:S01]  /*0d10*/  IMAD R5, R6, -0x326172a9, RZ ;  /* 0xcd9e8d5706057824 */ /* 0x000fe200078e02ff */
[----:B------:R-:W-:Y:S01]  /*0d20*/  LOP3.LUT R7, R9, R8, R7, 0x96, !PT ;  /* 0x0000000809077212 */ /* 0x000fe200078e9607 */
[----:B------:R-:W-:Y:S01]  /*0d30*/  IMAD.HI.U32 R2, R4, -0x326172a9, RZ ;  /* 0xcd9e8d5704027827 */ /* 0x000fe200078e00ff */
[----:B------:R-:W-:Y:S02]  /*0d40*/  PRMT R117, R68, 0x7632, R117 ;  /* 0x0000763244757816 */ /* 0x000fe40000000075 */
[----:B------:R-:W-:Y:S01]  /*0d50*/  PRMT R116, R72, 0x7632, R116 ;  /* 0x0000763248747816 */ /* 0x000fe20000000074 */
[----:B------:R-:W-:Y:S01]  /*0d60*/  VIADD R6, R132, 0x78dde6e4 ;  /* 0x78dde6e484067836 */ /* 0x000fe20000000000 */
[----:B------:R-:W-:Y:S01]  /*0d70*/  PRMT R47, R83, 0x7632, R47 ;  /* 0x00007632532f7816 */ /* 0x000fe2000000002f */
[----:B------:R-:W-:Y:S01]  /*0d80*/  IMAD R8, R3, -0x2daee0ad, RZ ;  /* 0xd2511f5303087824 */ /* 0x000fe200078e02ff */
[----:B------:R-:W-:Y:S01]  /*0d90*/  PRMT R46, R87, 0x7632, R46 ;  /* 0x00007632572e7816 */ /* 0x000fe2000000002e */
[----:B------:R-:W-:Y:S01]  /*0da0*/  VIADD R9, R133, 0xa9066899 ;  /* 0xa906689985097836 */ /* 0x000fe20000000000 */
[----:B------:R-:W-:Y:S01]  /*0db0*/  LOP3.LUT R2, R6, R5, R2, 0x96, !PT ;  /* 0x0000000506027212 */ /* 0x000fe200078e9602 */
[----:B------:R-:W-:Y:S01]  /*0dc0*/  IMAD R5, R4, -0x326172a9, RZ ;  /* 0xcd9e8d5704057824 */ /* 0x000fe200078e02ff */
[----:B------:R-:W-:Y:S01]  /*0dd0*/  IADD3 R6, PT, PT, R132, 0x1715609d, RZ ;  /* 0x1715609d84067810 */ /* 0x000fe20007ffe0ff */
[----:B------:R-:W-:Y:S01]  /*0de0*/  IMAD.HI.U32 R4, R7, -0x326172a9, RZ ;  /* 0xcd9e8d5707047827 */ /* 0x000fe200078e00ff */
[----:B------:R-:W-:-:S02]  /*0df0*/  PRMT R45, R82, 0x7632, R45 ;  /* 0x00007632522d7816 */ /* 0x000fc4000000002d */
[----:B------:R-:W-:Y:S01]  /*0e00*/  PRMT R44, R86, 0x7632, R44 ;  /* 0x00007632562c7816 */ /* 0x000fe2000000002c */
[----:B------:R-:W-:Y:S01]  /*0e10*/  IMAD.HI.U32 R3, R2, -0x2daee0ad, RZ ;  /* 0xd2511f5302037827 */ /* 0x000fe200078e00ff */
[----:B------:R-:W-:Y:S02]  /*0e20*/  LOP3.LUT R4, R6, R5, R4, 0x96, !PT ;  /* 0x0000000506047212 */ /* 0x000fe400078e9604 */
[----:B------:R-:W-:Y:S01]  /*0e30*/  PRMT R43, R81, 0x7632, R43 ;  /* 0x00007632512b7816 */ /* 0x000fe2000000002b */
[----:B------:R-:W-:Y:S01]  /*0e40*/  IMAD.SHL.U32 R5, R26, 0x20, RZ ;  /* 0x000000201a057824 */ /* 0x000fe200078e00ff */
[----:B------:R-:W-:Y:S01]  /*0e50*/  LOP3.LUT R3, R9, R8, R3, 0x96, !PT ;  /* 0x0000000809037212 */ /* 0x000fe200078e9603 */
[----:B------:R-:W-:Y:S01]  /*0e60*/  IMAD R9, R2, -0x2daee0ad, RZ ;  /* 0xd2511f5302097824 */ /* 0x000fe200078e02ff */
[----:B------:R-:W-:Y:S01]  /*0e70*/  IADD3 R8, PT, PT, R133, 0x646e171e, RZ ;  /* 0x646e171e85087810 */ /* 0x000fe20007ffe0ff */
[----:B------:R-:W-:Y:S01]  /*0e80*/  IMAD.HI.U32 R6, R4, -0x2daee0ad, RZ ;  /* 0xd2511f5304067827 */ /* 0x000fe200078e00ff */
[----:B------:R-:W-:-:S02]  /*0e90*/  LOP3.LUT R14, R5, 0x3e0, RZ, 0xc0, !PT ;  /* 0x000003e0050e7812 */ /* 0x000fc400078ec0ff */
[----:B------:R-:W-:Y:S01]  /*0ea0*/  PRMT R42, R85, 0x7632, R42 ;  /* 0x00007632552a7816 */ /* 0x000fe2000000002a */
[----:B------:R-:W-:Y:S01]  /*0eb0*/  IMAD R7, R7, -0x326172a9, RZ ;  /* 0xcd9e8d5707077824 */ /* 0x000fe200078e02ff */
[----:B------:R-:W-:Y:S01]  /*0ec0*/  LOP3.LUT R6, R8, R9, R6, 0x96, !PT ;  /* 0x0000000908067212 */ /* 0x000fe200078e9606 */
[----:B------:R-:W-:Y:S01]  /*0ed0*/  IMAD.HI.U32 R2, R3, -0x326172a9, RZ ;  /* 0xcd9e8d5703027827 */ /* 0x000fe200078e00ff */
[----:B------:R-:W-:Y:S02]  /*0ee0*/  VIADDMNMX R14, R11, -R14, RZ, !PT ;  /* 0x8000000e0b0e7246 */ /* 0x000fe400078001ff */
[----:B------:R-:W-:Y:S01]  /*0ef0*/  LOP3.LUT R11, R10, 0xffffff00, RZ, 0xc0, !PT ;  /* 0xffffff000a0b7812 */ /* 0x000fe200078ec0ff */
[----:B------:R-:W-:Y:S01]  /*0f00*/  VIADD R5, R132, 0xb54cda56 ;  /* 0xb54cda5684057836 */ /* 0x000fe20000000000 */
[----:B------:R-:W-:Y:S01]  /*0f10*/  IADD3 R9, PT, PT, R133, 0x1fd5c5a3, RZ ;  /* 0x1fd5c5a385097810 */ /* 0x000fe20007ffe0ff */
[----:B------:R-:W-:Y:S01]  /*0f20*/  IMAD R8, R3, -0x326172a9, RZ ;  /* 0xcd9e8d5703087824 */ /* 0x000fe200078e02ff */
[----:B------:R-:W-:Y:S01]  /*0f30*/  VIMNMX R14, PT, PT, R14, 0x20, PT ;  /* 0x000000200e0e7848 */ /* 0x000fe20003fe0100 */
[----:B------:R-:W-:Y:S01]  /*0f40*/  IMAD.HI.U32 R3, R6, -0x326172a9, RZ ;  /* 0xcd9e8d5706037827 */ /* 0x000fe200078e00ff */
[----:B------:R-:W-:-:S02]  /*0f50*/  LOP3.LUT R2, R5, R7, R2, 0x96, !PT ;  /* 0x0000000705027212 */ /* 0x000fc400078e9602 */
[----:B------:R-:W-:Y:S01]  /*0f60*/  PRMT R41, R80, 0x7632, R41 ;  /* 0x0000763250297816 */ /* 0x000fe20000000029 */
[----:B------:R-:W-:Y:S01]  /*0f70*/  IMAD R7, R4, -0x2daee0ad, RZ ;  /* 0xd2511f5304077824 */ /* 0x000fe200078e02ff */
[----:B------:R-:W-:Y:S01]  /*0f80*/  PRMT R40, R84, 0x7632, R40 ;  /* 0x0000763254287816 */ /* 0x000fe20000000028 */
[----:B------:R-:W-:Y:S01]  /*0f90*/  VIADD R5, R132, 0x5384540f ;  /* 0x5384540f84057836 */ /* 0x000fe20000000000 */
[----:B------:R-:W-:Y:S01]  /*0fa0*/  PRMT R39, R95, 0x7632, R39 ;  /* 0x000076325f277816 */ /* 0x000fe20000000027 */
[----:B------:R-:W-:Y:S01]  /*0fb0*/  IMAD.HI.U32 R4, R2, -0x2daee0ad, RZ ;  /* 0xd2511f5302047827 */ /* 0x000fe200078e00ff */
[----:B------:R-:W-:Y:S02]  /*0fc0*/  PRMT R38, R99, 0x7632, R38 ;  /* 0x0000763263267816 */ /* 0x000fe40000000026 */
[----:B------:R-:W-:Y:S01]  /*0fd0*/  LOP3.LUT R3, R5, R8, R3, 0x96, !PT ;  /* 0x0000000805037212 */ /* 0x000fe200078e9603 */
[--C-:B------:R-:W-:Y:S01]  /*0fe0*/  IMAD R12, R12, 0x8, R11.reuse ;  /* 0x000000080c0c7824 */ /* 0x100fe200078e020b */
[----:B------:R-:W-:Y:S01]  /*0ff0*/  LOP3.LUT R4, R9, R7, R4, 0x96, !PT ;  /* 0x0000000709047212 */ /* 0x000fe200078e9604 */
[----:B------:R-:W-:Y:S01]  /*1000*/  IMAD R134, R14, 0x8, R11 ;  /* 0x000000080e867824 */ /* 0x000fe200078e020b */
[----:B------:R-:W-:Y:S01]  /*1010*/  PRMT R37, R94, 0x7632, R37 ;  /* 0x000076325e257816 */ /* 0x000fe20000000025 */
[----:B------:R-:W-:Y:S01]  /*1020*/  IMAD R8, R2, -0x2daee0ad, RZ ;  /* 0xd2511f5302087824 */ /* 0x000fe200078e02ff */
[----:B------:R-:W-:Y:S01]  /*1030*/  I2FP.F32.U32 R11, R12 ;  /* 0x0000000c000b7245 */ /* 0x000fe20000201000 */
[----:B------:R-:W-:Y:S01]  /*1040*/  VIADD R9, R133, 0xdb3d7428 ;  /* 0xdb3d742885097836 */ /* 0x000fe20000000000 */
[----:B------:R-:W-:Y:S01]  /*1050*/  PRMT R36, R98, 0x7632, R36 ;  /* 0x0000763262247816 */ /* 0x000fe20000000024 */
[----:B------:R-:W-:Y:S01]  /*1060*/  IMAD R5, R6, -0x326172a9, RZ ;  /* 0xcd9e8d5706057824 */ /* 0x000fe200078e02ff */
[----:B------:R-:W-:Y:S01]  /*1070*/  IADD3 R6, PT, PT, R132, -0xe443238, RZ ;  /* 0xf1bbcdc884067810 */ /* 0x000fe20007ffe0ff */
[----:B------:R-:W-:Y:S01]  /*1080*/  IMAD.HI.U32 R7, R3, -0x2daee0ad, RZ ;  /* 0xd2511f5303077827 */ /* 0x000fe200078e00ff */
[----:B------:R-:W4:Y:S01]  /*1090*/  MUFU.RCP R11, R11 ;  /* 0x0000000b000b7308 */ /* 0x000f220000001000 */
[----:B------:R-:W-:-:S02]  /*10a0*/  PRMT R35, R93, 0x7632, R35 ;  /* 0x000076325d237816 */ /* 0x000fc40000000023 */
[----:B------:R-:W-:Y:S01]  /*10b0*/  IMAD.HI.U32 R2, R4, -0x326172a9, RZ ;  /* 0xcd9e8d5704027827 */ /* 0x000fe200078e00ff */
[----:B------:R-:W-:Y:S02]  /*10c0*/  LOP3.LUT R148, R9, R8, R7, 0x96, !PT ;  /* 0x0000000809947212 */ /* 0x000fe400078e9607 */
[----:B------:R-:W-:Y:S01]  /*10d0*/  PRMT R34, R97, 0x7632, R34 ;  /* 0x0000763261227816 */ /* 0x000fe20000000022 */
[----:B------:R-:W-:Y:S01]  /*10e0*/  IMAD R3, R3, -0x2daee0ad, RZ ;  /* 0xd2511f5303037824 */ /* 0x000fe200078e02ff */
[----:B------:R-:W-:Y:S01]  /*10f0*/  LOP3.LUT R154, R6, R5, R2, 0x96, !PT ;  /* 0x00000005069a7212 */ /* 0x000fe200078e9602 */
[----:B------:R-:W-:Y:S01]  /*1100*/  IMAD R5, R4, -0x326172a9, RZ ;  /* 0xcd9e8d5704057824 */ /* 0x000fe200078e02ff */
[----:B------:R-:W-:Y:S01]  /*1110*/  IADD3 R6, PT, PT, R132, -0x700cb87f, RZ ;  /* 0x8ff3478184067810 */ /* 0x000fe20007ffe0ff */
[----:B------:R-:W-:Y:S01]  /*1120*/  IMAD.HI.U32 R180, R148, -0x326172a9, RZ ;  /* 0xcd9e8d5794b47827 */ /* 0x000fe200078e00ff */
[----:B------:R-:W-:Y:S02]  /*1130*/  PRMT R33, R92, 0x7632, R33 ;  /* 0x000076325c217816 */ /* 0x000fe40000000021 */
[----:B------:R-:W-:Y:S01]  /*1140*/  PRMT R32, R96, 0x7632, R32 ;  /* 0x0000763260207816 */ /* 0x000fe20000000020 */
[----:B------:R-:W-:Y:S01]  /*1150*/  IMAD.HI.U32 R178, R154, -0x2daee0ad, RZ ;  /* 0xd2511f539ab27827 */ /* 0x000fe200078e00ff */
[----:B------:R-:W-:-:S02]  /*1160*/  LOP3.LUT R180, R6, R5, R180, 0x96, !PT ;  /* 0x0000000506b47212 */ /* 0x000fc400078e96b4 */
[----:B------:R-:W-:Y:S01]  /*1170*/  PRMT R31, R107, 0x7632, R31 ;  /* 0x000076326b1f7816 */ /* 0x000fe2000000001f */
[----:B------:R-:W-:Y:S01]  /*1180*/  VIADD R2, R133, 0x96a522ad ;  /* 0x96a522ad85027836 */ /* 0x000fe20000000000 */
[----:B------:R-:W-:Y:S01]  /*1190*/  PRMT R30, R111, 0x7632, R30 ;  /* 0x000076326f1e7816 */ /* 0x000fe2000000001e */
[----:B------:R-:W-:Y:S01]  /*11a0*/  IMAD R148, R148, -0x326172a9, RZ ;  /* 0xcd9e8d5794947824 */ /* 0x000fe200078e02ff */
[----:B------:R-:W-:Y:S01]  /*11b0*/  PRMT R29, R106, 0x7632, R29 ;  /* 0x000076326a1d7816 */ /* 0x000fe2000000001d */
[----:B------:R-:W-:Y:S01]  /*11c0*/  IMAD R154, R154, -0x2daee0ad, RZ ;  /* 0xd2511f539a9a7824 */ /* 0x000fe200078e02ff */
[----:B------:R-:W-:Y:S01]  /*11d0*/  LOP3.LUT R178, R2, R3, R178, 0x96, !PT ;  /* 0x0000000302b27212 */ /* 0x000fe200078e96b2 */
[----:B------:R-:W-:Y:S01]  /*11e0*/  IMAD.MOV.U32 R2, RZ, RZ, RZ ;  /* 0x000000ffff027224 */ /* 0x000fe200078e00ff */
        /* <DEDUP_REMOVED lines=24> */
[----:B01234-:R-:W-:-:S07]  /*1370*/  PRMT R3, R100, 0x7632, R3 ;  /* 0x0000763264037816 */ /* 0x01ffce0000000003 */
.L_x_2233:
[----:B------:R-:W-:-:S13]  /*1380*/  LOP3.LUT P1, RZ, R0, 0x40, RZ, 0xc0, !PT ;  /* 0x0000004000ff7812 */ /* 0x000fda000782c0ff */
[----:B------:R-:W0:Y:S02]  /*1390*/  @P1 LDC.64 R112, c[0x0][0x3e0] ;  /* 0x0000f800ff701b82 */ /* 0x000e240000000a00 */
[----:B0-----:R-:W-:-:S06]  /*13a0*/  @P1 IMAD.WIDE R112, R139, 0x2, R112 ;  /* 0x000000028b701825 */ /* 0x001fcc00078e0270 */
[----:B------:R-:W2:Y:S01]  /*13b0*/  @P1 LDG.E.U16 R112, desc[UR6][R112.64] ;  /* 0x0000000670701981 */ /* 0x000ea2000c1e1500 */
[----:B------:R-:W-:Y:S01]  /*13c0*/  IMAD R114, R139, UR12, RZ ;  /* 0x0000000c8b727c24 */ /* 0x000fe2000f8e02ff */
[----:B------:R-:W-:Y:S01]  /*13d0*/  ISETP.GE.U32.AND P0, PT, R138, 0x80, PT ;  /* 0x000000808a00780c */ /* 0x000fe20003f06070 */
[----:B------:R-:W-:Y:S01]  /*13e0*/  BSSY.RECONVERGENT B0, `(.L_x_1800) ;  /* 0x000068e000007945 */ /* 0x000fe20003800200 */
[----:B------:R-:W0:Y:S01]  /*13f0*/  S2R R142, SR_TID.X ;  /* 0x00000000008e7919 */ /* 0x000e220000002100 */
[----:B------:R-:W-:Y:S01]  /*1400*/  LOP3.LUT R0, R0, 0xffffffef, RZ, 0xc0, !PT ;  /* 0xffffffef00007812 */ /* 0x000fe200078ec0ff */
[----:B------:R-:W-:Y:S01]  /*1410*/  HFMA2 R144, -RZ, RZ, 1.875, 0 ;  /* 0x3f800000ff907431 */ /* 0x000fe200000001ff */
[----:B------:R-:W-:-:S04]  /*1420*/  SHF.R.S32.HI R115, RZ, 0x1f, R114 ;  /* 0x0000001fff737819 */ /* 0x000fc80000011472 */
[----:B------:R-:W-:-:S04]  /*1430*/  LEA.HI R115, R115, R114, RZ, 0x3 ;  /* 0x0000007273737211 */ /* 0x000fc800078f18ff */
[----:B------:R-:W-:Y:S02]  /*1440*/  @P0 LOP3.LUT R0, R0, 0x10, RZ, 0xfc, !PT ;  /* 0x0000001000000812 */ /* 0x000fe400078efcff */
[----:B0-----:R-:W-:-:S05]  /*1450*/  LEA.HI.SX32 R140, R115, R142, 0x1d ;  /* 0x0000008e738c7211 */ /* 0x001fca00078feaff */
[----:B------:R-:W-:Y:S02]  /*1460*/  IMAD.MOV.U32 R146, RZ, RZ, R140 ;  /* 0x000000ffff927224 */ /* 0x000fe400078e008c */
[----:B--2---:R-:W-:Y:S01]  /*1470*/  @P1 IMAD.U32 R144, R112, 0x10000, RZ ;  /* 0x0001000070901824 */ /* 0x004fe200078e00ff */
        /* <DEDUP_REMOVED lines=12> */
[----:B------:R-:W-:Y:S01]  /*1540*/  MOV R153, 0x2 ;  /* 0x0000000200997802 */ /* 0x000fe20000000f00 */
[----:B------:R-:W-:Y:S02]  /*1550*/  IMAD.MOV.U32 R150, RZ, RZ, R148 ;  /* 0x000000ffff967224 */ /* 0x000fe400078e0094 */
[----:B------:R-:W-:-:S08]  /*1560*/  IMAD.MOV.U32 R146, RZ, RZ, R154 ;  /* 0x000000ffff927224 */ /* 0x000fd000078e009a */
[----:B------:R-:W-:Y:S05]  /*1570*/  @!P0 BRA `(.L_x_1804) ;  /* 0x0000000400648947 */ /* 0x000fea0003800000 */
[----:B------:R-:W-:-:S05]  /*1580*/  HFMA2 R153, -RZ, RZ, 0, 1.1920928955078125e-07 ;  /* 0x00000002ff997431 */ /* 0x000fca00000001ff */
[----:B------:R-:W-:-:S05]  /*1590*/  VIADDMNMX.U32 R146, R152, 0xfffffffe, R153, PT ;  /* 0xfffffffe98927846 */ /* 0x000fca0003800099 */
[----:B------:R-:W-:-:S04]  /*15a0*/  IMAD.SHL.U32 R146, R146, 0x4, RZ ;  /* 0x0000000492927824 */ /* 0x000fc800078e00ff */
[----:B------:R-:W0:Y:S02]  /*15b0*/  LDC R172, c[0x2][R146] ;  /* 0x0080000092ac7b82 */ /* 0x000e240000000800 */
[----:B0-----:R-:W-:-:S04]  /*15c0*/  SHF.R.S32.HI R173, RZ, 0x1f, R172 ;  /* 0x0000001fffad7819 */ /* 0x001fc800000114ac */
.L_x_33828:
[----:B------:R-:W-:Y:S05]  /*15d0*/  BRX R172 -0x15e0                                       (*"BRANCH_TARGETS .L_x_33829,.L_x_33830,.L_x_33831"*) ;  /* 0xffffffe8ac887949 */ /* 0x000fea000383ffff */
.L_x_33831:
[----:B------:R-:W-:Y:S01]  /*15e0*/  VIADD R153, R152, 0x1 ;  /* 0x0000000198997836 */ /* 0x000fe20000000000 */
[----:B------:R-:W-:Y:S01]  /*15f0*/  MOV R146, R154 ;  /* 0x0000009a00927202 */ /* 0x000fe20000000f00 */
[----:B------:R-:W-:Y:S01]  /*1600*/  IMAD.MOV.U32 R150, RZ, RZ, R180 ;  /* 0x000000ffff967224 */ /* 0x000fe200078e00b4 */
[----:B------:R-:W-:Y:S06]  /*1610*/  BRA `(.L_x_1804) ;  /* 0x00000004003c7947 */ /* 0x000fec0003800000 */
.L_x_33829:
[----:B------:R-:W-:Y:S01]  /*1620*/  IMAD.MOV.U32 R146, RZ, RZ, R154 ;  /* 0x000000ffff927224 */ /* 0x000fe200078e009a */
[----:B------:R-:W-:Y:S01]  /*1630*/  MOV R153, 0x3 ;  /* 0x0000000300997802 */ /* 0x000fe20000000f00 */
[----:B------:R-:W-:Y:S01]  /*1640*/  IMAD.MOV.U32 R150, RZ, RZ, R178 ;  /* 0x000000ffff967224 */ /* 0x000fe200078e00b2 */
[----:B------:R-:W-:Y:S06]  /*1650*/  BRA `(.L_x_1804) ;  /* 0x00000004002c7947 */ /* 0x000fec0003800000 */
.L_x_33830:
        /* <DEDUP_REMOVED lines=13> */
.L_x_1806:
[----:B------:R-:W-:Y:S05]  /*1730*/  BSYNC.RECONVERGENT B2 ;  /* 0x0000000000027941 */ /* 0x000fea0003800200 */
.L_x_1805:
[----:B------:R-:W-:Y:S01]  /*1740*/  IMAD.WIDE.U32 R172, R135, -0x326172a9, RZ ;  /* 0xcd9e8d5787ac7825 */ /* 0x000fe200078e00ff */
[----:B------:R-:W-:Y:S02]  /*1750*/  LOP3.LUT R152, R2, R181, R133, 0x96, !PT ;  /* 0x000000b502987212 */ /* 0x000fe400078e9685 */
[----:B------:R-:W-:Y:S01]  /*1760*/  IADD3 R181, PT, PT, R132, -0x61c88647, RZ ;  /* 0x9e3779b984b57810 */ /* 0x000fe20007ffe0ff */
[----:B------:R-:W-:Y:S01]  /*1770*/  VIADD R155, R133, 0xbb67ae85 ;  /* 0xbb67ae85859b7836 */ /* 0x000fe20000000000 */
[----:B------:R-:W-:Y:S01]  /*1780*/  LOP3.LUT R174, R137, R173, R132, 0x96, !PT ;  /* 0x000000ad89ae7212 */ /* 0x000fe200078e9684 */
[----:B------:R-:W-:-:S04]  /*1790*/  IMAD.WIDE.U32 R152, R152, -0x326172a9, RZ ;  /* 0xcd9e8d5798987825 */ /* 0x000fc800078e00ff */
[----:B------:R-:W-:Y:S01]  /*17a0*/  IMAD.WIDE.U32 R174, R174, -0x2daee0ad, RZ ;  /* 0xd2511f53aeae7825 */ /* 0x000fe200078e00ff */
[----:B------:R-:W-:-:S03]  /*17b0*/  LOP3.LUT R181, R181, R172, R153, 0x96, !PT ;  /* 0x000000acb5b57212 */ /* 0x000fc600078e9699 */
[----:B------:R-:W-:Y:S01]  /*17c0*/  VIADD R153, R133, 0x76cf5d0a ;  /* 0x76cf5d0a85997836 */ /* 0x000fe20000000000 */
[----:B------:R-:W-:Y:S01]  /*17d0*/  LOP3.LUT R172, R155, R180, R175, 0x96, !PT ;  /* 0x000000b49bac7212 */ /* 0x000fe200078e96af */
[----:B------:R-:W-:Y:S01]  /*17e0*/  IMAD.WIDE.U32 R180, R181, -0x2daee0ad, RZ ;  /* 0xd2511f53b5b47825 */ /* 0x000fe200078e00ff */
[----:B------:R-:W-:-:S03]  /*17f0*/  IADD3 R155, PT, PT, R132, 0x3c6ef372, RZ ;  /* 0x3c6ef372849b7810 */ /* 0x000fc60007ffe0ff */
[----:B------:R-:W-:Y:S01]  /*1800*/  IMAD.WIDE.U32 R172, R172, -0x326172a9, RZ ;  /* 0xcd9e8d57acac7825 */ /* 0x000fe200078e00ff */
[----:B------:R-:W-:-:S03]  /*1810*/  LOP3.LUT R153, R153, R174, R181, 0x96, !PT ;  /* 0x000000ae99997212 */ /* 0x000fc600078e96b5 */
[----:B------:R-:W-:Y:S01]  /*1820*/  VIADD R181, R132, 0xdaa66d2b ;  /* 0xdaa66d2b84b57836 */ /* 0x000fe20000000000 */
[----:B------:R-:W-:Y:S01]  /*1830*/  LOP3.LUT R174, R155, R152, R173, 0x96, !PT ;  /* 0x000000989bae7212 */ /* 0x000fe200078e96ad */
[----:B------:R-:W-:-:S04]  /*1840*/  IMAD.WIDE.U32 R152, R153, -0x326172a9, RZ ;  /* 0xcd9e8d5799987825 */ /* 0x000fc800078e00ff */
[----:B------:R-:W-:Y:S01]  /*1850*/  IMAD.WIDE.U32 R174, R174, -0x2daee0ad, RZ ;  /* 0xd2511f53aeae7825 */ /* 0x000fe200078e00ff */
[----:B------:R-:W-:Y:S02]  /*1860*/  LOP3.LUT R181, R181, R172, R153, 0x96, !PT ;  /* 0x000000acb5b57212 */ /* 0x000fe400078e9699 */
[C---:B------:R-:W-:Y:S01]  /*1870*/  IADD3 R153, PT, PT, R133.reuse, -0x126145ec, RZ ;  /* 0xed9eba1485997810 */ /* 0x040fe20007ffe0ff */
[----:B------:R-:W-:Y:S02]  /*1880*/  VIADD R155, R133, 0x32370b8f ;  /* 0x32370b8f859b7836 */ /* 0x000fe40000000000 */
[----:B------:R-:W-:-:S03]  /*1890*/  IMAD.MOV.U32 R150, RZ, RZ, R154 ;  /* 0x000000ffff967224 */ /* 0x000fc600078e009a */
[----:B------:R-:W-:Y:S01]  /*18a0*/  LOP3.LUT R172, R155, R180, R175, 0x96, !PT ;  /* 0x000000b49bac7212 */ /* 0x000fe200078e96af */
[----:B------:R-:W-:-:S04]  /*18b0*/  IMAD.WIDE.U32 R180, R181, -0x2daee0ad, RZ ;  /* 0xd2511f53b5b47825 */ /* 0x000fc800078e00ff */
[----:B------:R-:W-:Y:S01]  /*18c0*/  IMAD.WIDE.U32 R172, R172, -0x326172a9, RZ ;  /* 0xcd9e8d57acac7825 */ /* 0x000fe200078e00ff */
[----:B------:R-:W-:-:S03]  /*18d0*/  LOP3.LUT R153, R153, R174, R181, 0x96, !PT ;  /* 0x000000ae99997212 */ /* 0x000fc600078e96b5 */
[C---:B------:R-:W-:Y:S02]  /*18e0*/  VIADD R155, R132.reuse, 0x78dde6e4 ;  /* 0x78dde6e4849b7836 */ /* 0x040fe40000000000 */
[----:B------:R-:W-:-:S03]  /*18f0*/  VIADD R181, R132, 0x1715609d ;  /* 0x1715609d84b57836 */ /* 0x000fc60000000000 */
[----:B------:R-:W-:Y:S01]  /*1900*/  LOP3.LUT R174, R155, R152, R173, 0x96, !PT ;  /* 0x000000989bae7212 */ /* 0x000fe200078e96ad */
[----:B------:R-:W-:Y:S01]  /*1910*/  IMAD.WIDE.U32 R152, R153, -0x326172a9, RZ ;  /* 0xcd9e8d5799987825 */ /* 0x000fe200078e00ff */
[----:B------:R-:W-:-:S03]  /*1920*/  IADD3 R155, PT, PT, R133, -0x56f99767, RZ ;  /* 0xa9066899859b7810 */ /* 0x000fc60007ffe0ff */
[----:B------:R-:W-:Y:S01]  /*1930*/  IMAD.WIDE.U32 R174, R174, -0x2daee0ad, RZ ;  /* 0xd2511f53aeae7825 */ /* 0x000fe200078e00ff */
[----:B------:R-:W-:-:S03]  /*1940*/  LOP3.LUT R181, R181, R172, R153, 0x96, !PT ;  /* 0x000000acb5b57212 */ /* 0x000fc600078e9699 */
[----:B------:R-:W-:Y:S01]  /*1950*/  VIADD R153, R133, 0x646e171e ;  /* 0x646e171e85997836 */ /* 0x000fe20000000000 */
[----:B------:R-:W-:Y:S01]  /*1960*/  LOP3.LUT R172, R155, R180, R175, 0x96, !PT ;  /* 0x000000b49bac7212 */ /* 0x000fe200078e96af */
[----:B------:R-:W-:-:S04]  /*1970*/  IMAD.WIDE.U32 R180, R181, -0x2daee0ad, RZ ;  /* 0xd2511f53b5b47825 */ /* 0x000fc800078e00ff */
[----:B------:R-:W-:Y:S01]  /*1980*/  IMAD.WIDE.U32 R172, R172, -0x326172a9, RZ ;  /* 0xcd9e8d57acac7825 */ /* 0x000fe200078e00ff */
[----:B------:R-:W-:-:S03]  /*1990*/  LOP3.LUT R153, R153, R174, R181, 0x96, !PT ;  /* 0x000000ae99997212 */ /* 0x000fc600078e96b5 */
[----:B------:R-:W-:-:S05]  /*19a0*/  VIADD R155, R132, 0xb54cda56 ;  /* 0xb54cda56849b7836 */ /* 0x000fca0000000000 */
[----:B------:R-:W-:Y:S01]  /*19b0*/  LOP3.LUT R174, R155, R152, R173, 0x96, !PT ;  /* 0x000000989bae7212 */ /* 0x000fe200078e96ad */
[----:B------:R-:W-:Y:S01]  /*19c0*/  VIADD R173, R133, 0x1fd5c5a3 ;  /* 0x1fd5c5a385ad7836 */ /* 0x000fe20000000000 */
[----:B------:R-:W-:Y:S01]  /*19d0*/  IADD3 R155, PT, PT, R132, 0x5384540f, RZ ;  /* 0x5384540f849b7810 */ /* 0x000fe20007ffe0ff */
[----:B------:R-:W-:-:S04]  /*19e0*/  IMAD.WIDE.U32 R152, R153, -0x326172a9, RZ ;  /* 0xcd9e8d5799987825 */ /* 0x000fc800078e00ff */
        /* <DEDUP_REMOVED lines=10> */
[----:B------:R-:W-:-:S04]  /*1a90*/  IMAD.WIDE.U32 R174, R174, -0x326172a9, RZ ;  /* 0xcd9e8d57aeae7825 */ /* 0x000fc800078e00ff */
[----:B------:R-:W-:Y:S01]  /*1aa0*/  IMAD.WIDE.U32 R152, R152, -0x2daee0ad, RZ ;  /* 0xd2511f5398987825 */ /* 0x000fe200078e00ff */
[----:B------:R-:W-:-:S03]  /*1ab0*/  MOV R148, R174 ;  /* 0x000000ae00947202 */ /* 0x000fc60000000f00 */
[----:B------:R-:W-:Y:S01]  /*1ac0*/  VIADD R155, R132, 0x8ff34781 ;  /* 0x8ff34781849b7836 */ /* 0x000fe20000000000 */
[----:B------:R-:W-:Y:S01]  /*1ad0*/  LOP3.LUT R178, R173, R172, R153, 0x96, !PT ;  /* 0x000000acadb27212 */ /* 0x000fe200078e9699 */
[----:B------:R-:W-:Y:S02]  /*1ae0*/  HFMA2 R153, -RZ, RZ, 0, 0 ;  /* 0x00000000ff997431 */ /* 0x000fe400000001ff */
[----:B------:R-:W-:Y:S01]  /*1af0*/  IMAD.MOV.U32 R146, RZ, RZ, R152 ;  /* 0x000000ffff927224 */ /* 0x000fe200078e0098 */
[----:B------:R-:W-:-:S07]  /*1b00*/  LOP3.LUT R180, R155, R180, R175, 0x96, !PT ;  /* 0x000000b49bb47212 */ /* 0x000fce00078e96af */
.L_x_1804:
[----:B------:R-:W-:Y:S05]  /*1b10*/  BSYNC.RECONVERGENT B1 ;  /* 0x0000000000017941 */ /* 0x000fea0003800200 */
.L_x_1803:
[----:B------:R-:W0:Y:S01]  /*1b20*/  LDC R156, c[0x0][0x408] ;  /* 0x00010200ff9c7b82 */ /* 0x000e220000000800 */
[----:B------:R-:W-:Y:S01]  /*1b30*/  I2FP.F32.U32 R155, R150 ;  /* 0x00000096009b7245 */ /* 0x000fe20000201000 */
[----:B------:R-:W-:Y:S01]  /*1b40*/  IMAD.MOV.U32 R150, RZ, RZ, 0x2f800000 ;  /* 0x2f800000ff967424 */ /* 0x000fe200078e00ff */
[----:B------:R-:W-:Y:S01]  /*1b50*/  ISETP.NE.AND P1, PT, R153, 0x1, PT ;  /* 0x000000019900780c */ /* 0x000fe20003f25270 */
[----:B-----5:R-:W-:Y:S01]  /*1b60*/  IMAD.U32 R173, R112, 0x10000, RZ ;  /* 0x0001000070ad7824 */ /* 0x020fe200078e00ff */
[----:B------:R-:W-:Y:S01]  /*1b70*/  SHF.L.U32 R152, R100, 0x10, RZ ;  /* 0x0000001064987819 */ /* 0x000fe200000006ff */
[----:B------:R-:W-:Y:S01]  /*1b80*/  FFMA.FTZ R155, R155, R150, 1.1641532182693481445e-10 ;  /* 0x2f0000009b9b7423 */ /* 0x000fe20000010096 */
[----:B------:R-:W-:Y:S01]  /*1b90*/  IMAD.U32 R158, R48, 0x10000, RZ ;  /* 0x00010000309e7824 */ /* 0x000fe200078e00ff */
[----:B------:R-:W1:Y:S01]  /*1ba0*/  LDC R154, c[0x0][0x404] ;  /* 0x00010100ff9a7b82 */ /* 0x000e620000000800 */
[----:B------:R-:W-:Y:S01]  /*1bb0*/  FMUL.FTZ R173, R173, R144 ;  /* 0x00000090adad7220 */ /* 0x000fe20000410000 */
[----:B------:R-:W-:Y:S01]  /*1bc0*/  LOP3.LUT R0, R0, 0xfffffffd, RZ, 0xc0, !PT ;  /* 0xfffffffd00007812 */ /* 0x000fe200078ec0ff */
[----:B------:R-:W-:Y:S01]  /*1bd0*/  BSSY.RECONVERGENT B1, `(.L_x_1807) ;  /* 0x000005e000017945 */ /* 0x000fe20003800200 */
[----:B------:R-:W-:Y:S01]  /*1be0*/  PRMT R112, R112, 0x7632, R112 ;  /* 0x0000763270707816 */ /* 0x000fe20000000070 */
[----:B------:R-:W-:-:S02]  /*1bf0*/  IMAD.MOV.U32 R160, RZ, RZ, 0x2 ;  /* 0x00000002ffa07424 */ /* 0x000fc400078e00ff */
[----:B0-----:R-:W-:Y:S01]  /*1c00*/  FMUL.FTZ R173, R173, R156 ;  /* 0x0000009cadad7220 */ /* 0x001fe20000410000 */
[----:B-1----:R-:W-:-:S04]  /*1c10*/  FSETP.GTU.FTZ.AND P0, PT, R155, R154, PT ;  /* 0x0000009a9b00720b */ /* 0x002fc80003f1c000 */
[----:B------:R-:W-:Y:S02]  /*1c20*/  FSEL R155, R173, RZ, !P0 ;  /* 0x000000ffad9b7208 */ /* 0x000fe40004000000 */
[----:B------:R-:W-:-:S03]  /*1c30*/  PLOP3.LUT P0, PT, P0, PT, PT, 0x8, 0x80 ;  /* 0x000000000080781c */ /* 0x000fc6000070e170 */
[----:B------:R-:W-:Y:S01]  /*1c40*/  FFMA.FTZ R155, R155, R152, R158 ;  /* 0x000000989b9b7223 */ /* 0x000fe2000001009e */
[----:B------:R-:W-:-:S09]  /*1c50*/  MOV R158, R148 ;  /* 0x00000094009e7202 */ /* 0x000fd20000000f00 */
[----:B------:R-:W-:Y:S01]  /*1c60*/  @P0 LOP3.LUT R0, R0, 0x2, RZ, 0xfc, !PT ;  /* 0x0000000200000812 */ /* 0x000fe200078efcff */
        /* <DEDUP_REMOVED lines=9> */
.L_x_1809:
        /* <DEDUP_REMOVED lines=13> */
.L_x_1811:
[----:B------:R-:W-:Y:S05]  /*1dd0*/  BSYNC.RECONVERGENT B2 ;  /* 0x0000000000027941 */ /* 0x000fea0003800200 */
.L_x_1810:
[----:B------:R-:W-:Y:S01]  /*1de0*/  IMAD.WIDE.U32 R172, R135, -0x326172a9, RZ ;  /* 0xcd9e8d5787ac7825 */ /* 0x000fe200078e00ff */
[----:B------:R-:W-:-:S03]  /*1df0*/  LOP3.LUT R152, R2, R181, R133, 0x96, !PT ;  /* 0x000000b502987212 */ /* 0x000fc600078e9685 */
[----:B------:R-:W-:Y:S02]  /*1e00*/  HFMA2 R160, -RZ, RZ, 0, 0 ;  /* 0x00000000ffa07431 */ /* 0x000fe400000001ff */
[----:B------:R-:W-:Y:S01]  /*1e10*/  VIADD R181, R133, 0xbb67ae85 ;  /* 0xbb67ae8585b57836 */ /* 0x000fe20000000000 */
[----:B------:R-:W-:Y:S01]  /*1e20*/  LOP3.LUT R174, R137, R173, R132, 0x96, !PT ;  /* 0x000000ad89ae7212 */ /* 0x000fe200078e9684 */
[----:B------:R-:W-:Y:S01]  /*1e30*/  IMAD.WIDE.U32 R152, R152, -0x326172a9, RZ ;  /* 0xcd9e8d5798987825 */ /* 0x000fe200078e00ff */
[----:B------:R-:W-:-:S03]  /*1e40*/  IADD3 R173, PT, PT, R132, -0x61c88647, RZ ;  /* 0x9e3779b984ad7810 */ /* 0x000fc60007ffe0ff */
[----:B------:R-:W-:Y:S01]  /*1e50*/  IMAD.WIDE.U32 R174, R174, -0x2daee0ad, RZ ;  /* 0xd2511f53aeae7825 */ /* 0x000fe200078e00ff */
[----:B------:R-:W-:Y:S02]  /*1e60*/  LOP3.LUT R173, R173, R172, R153, 0x96, !PT ;  /* 0x000000acadad7212 */ /* 0x000fe400078e9699 */
[----:B------:R-:W-:Y:S01]  /*1e70*/  IADD3 R153, PT, PT, R132, 0x3c6ef372, RZ ;  /* 0x3c6ef37284997810 */ /* 0x000fe20007ffe0ff */
[----:B------:R-:W-:Y:S01]  /*1e80*/  IMAD.MOV.U32 R158, RZ, RZ, R146 ;  /* 0x000000ffff9e7224 */ /* 0x000fe200078e0092 */
[----:B------:R-:W-:Y:S01]  /*1e90*/  LOP3.LUT R172, R181, R180, R175, 0x96, !PT ;  /* 0x000000b4b5ac7212 */ /* 0x000fe200078e96af */
[----:B------:R-:W-:-:S04]  /*1ea0*/  IMAD.WIDE.U32 R180, R173, -0x2daee0ad, RZ ;  /* 0xd2511f53adb47825 */ /* 0x000fc800078e00ff */
[----:B------:R-:W-:Y:S02]  /*1eb0*/  VIADD R175, R133, 0x76cf5d0a ;  /* 0x76cf5d0a85af7836 */ /* 0x000fe40000000000 */
[----:B------:R-:W-:-:S03]  /*1ec0*/  IMAD.WIDE.U32 R172, R172, -0x326172a9, RZ ;  /* 0xcd9e8d57acac7825 */ /* 0x000fc600078e00ff */
[----:B------:R-:W-:Y:S01]  /*1ed0*/  LOP3.LUT R175, R175, R174, R181, 0x96, !PT ;  /* 0x000000aeafaf7212 */ /* 0x000fe200078e96b5 */
[----:B------:R-:W-:Y:S01]  /*1ee0*/  VIADD R181, R133, 0x32370b8f ;  /* 0x32370b8f85b57836 */ /* 0x000fe20000000000 */
[----:B------:R-:W-:Y:S01]  /*1ef0*/  LOP3.LUT R174, R153, R152, R173, 0x96, !PT ;  /* 0x0000009899ae7212 */ /* 0x000fe200078e96ad */
[----:B------:R-:W-:Y:S02]  /*1f00*/  VIADD R173, R132, 0xdaa66d2b ;  /* 0xdaa66d2b84ad7836 */ /* 0x000fe40000000000 */
[----:B------:R-:W-:-:S04]  /*1f10*/  IMAD.WIDE.U32 R152, R175, -0x326172a9, RZ ;  /* 0xcd9e8d57af987825 */ /* 0x000fc800078e00ff */
[----:B------:R-:W-:Y:S01]  /*1f20*/  IMAD.WIDE.U32 R174, R174, -0x2daee0ad, RZ ;  /* 0xd2511f53aeae7825 */ /* 0x000fe200078e00ff */
[----:B------:R-:W-:-:S03]  /*1f30*/  LOP3.LUT R173, R173, R172, R153, 0x96, !PT ;  /* 0x000000acadad7212 */ /* 0x000fc600078e9699 */
[----:B------:R-:W-:Y:S01]  /*1f40*/  VIADD R153, R132, 0x78dde6e4 ;  /* 0x78dde6e484997836 */ /* 0x000fe20000000000 */
[----:B------:R-:W-:Y:S01]  /*1f50*/  LOP3.LUT R172, R181, R180, R175, 0x96, !PT ;  /* 0x000000b4b5ac7212 */ /* 0x000fe200078e96af */
[----:B------:R-:W-:Y:S01]  /*1f60*/  IMAD.WIDE.U32 R180, R173, -0x2daee0ad, RZ ;  /* 0xd2511f53adb47825 */ /* 0x000fe200078e00ff */
[----:B------:R-:W-:-:S03]  /*1f70*/  IADD3 R175, PT, PT, R133, -0x126145ec, RZ ;  /* 0xed9eba1485af7810 */ /* 0x000fc60007ffe0ff */
[----:B------:R-:W-:Y:S01]  /*1f80*/  IMAD.WIDE.U32 R172, R172, -0x326172a9, RZ ;  /* 0xcd9e8d57acac7825 */ /* 0x000fe200078e00ff */
[----:B------:R-:W-:Y:S02]  /*1f90*/  LOP3.LUT R175, R175, R174, R181, 0x96, !PT ;  /* 0x000000aeafaf7212 */ /* 0x000fe400078e96b5 */
[----:B------:R-:W-:Y:S02]  /*1fa0*/  IADD3 R181, PT, PT, R133, -0x56f99767, RZ ;  /* 0xa906689985b57810 */ /* 0x000fe40007ffe0ff */
        /* <DEDUP_REMOVED lines=28> */
[----:B------:R-:W-:Y:S02]  /*2170*/  LOP3.LUT R180, R173, R180, R175, 0x96, !PT ;  /* 0x000000b4adb47212 */ /* 0x000fe400078e96af */
[----:B------:R-:W-:Y:S01]  /*2180*/  MOV R148, R174 ;  /* 0x000000ae00947202 */ /* 0x000fe20000000f00 */
[----:B------:R-:W-:Y:S01]  /*2190*/  IMAD.MOV.U32 R146, RZ, RZ, R152 ;  /* 0x000000ffff927224 */ /* 0x000fe200078e0098 */
[----:B------:R-:W-:-:S07]  /*21a0*/  LOP3.LUT R178, R181, R172, R153, 0x96, !PT ;  /* 0x000000acb5b27212 */ /* 0x000fce00078e9699 */
.L_x_1808:
[----:B------:R-:W-:Y:S05]  /*21b0*/  BSYNC.RECONVERGENT B1 ;  /* 0x0000000000017941 */ /* 0x000fea0003800200 */
.L_x_1807:
[----:B------:R-:W-:Y:S01]  /*21c0*/  I2FP.F32.U32 R153, R158 ;  /* 0x0000009e00997245 */ /* 0x000fe20000201000 */
[----:B------:R-:W-:Y:S01]  /*21d0*/  IMAD.U32 R173, R112, 0x10000, RZ ;  /* 0x0001000070ad7824 */ /* 0x000fe200078e00ff */
[----:B------:R-:W-:Y:S01]  /*21e0*/  ISETP.NE.AND P1, PT, R160, 0x1, PT ;  /* 0x00000001a000780c */ /* 0x000fe20003f25270 */
[----:B------:R-:W-:Y:S01]  /*21f0*/  IMAD.U32 R112, R3, 0x10000, RZ ;  /* 0x0001000003707824 */ /* 0x000fe200078e00ff */
[----:B------:R-:W-:Y:S01]  /*2200*/  PRMT R152, R48, 0x7632, R152 ;  /* 0x0000763230987816 */ /* 0x000fe20000000098 */
[----:B------:R-:W-:Y:S01]  /*2210*/  FFMA.FTZ R153, R153, R150, 1.1641532182693481445e-10 ;  /* 0x2f00000099997423 */ /* 0x000fe20000010096 */
[----:B------:R-:W-:Y:S01]  /*2220*/  FMUL.FTZ R173, R173, R144 ;  /* 0x00000090adad7220 */ /* 0x000fe20000410000 */
[----:B------:R-:W-:Y:S01]  /*2230*/  BSSY.RECONVERGENT B1, `(.L_x_1812) ;  /* 0x000005d000017945 */ /* 0x000fe20003800200 */
[----:B------:R-:W-:Y:S01]  /*2240*/  SHF.L.U32 R152, R152, 0x10, RZ ;  /* 0x0000001098987819 */ /* 0x000fe200000006ff */
[----:B------:R-:W-:Y:S02]  /*2250*/  IMAD.MOV.U32 R158, RZ, RZ, 0x2 ;  /* 0x00000002ff9e7424 */ /* 0x000fe400078e00ff */
[----:B------:R-:W-:Y:S01]  /*2260*/  FMUL.FTZ R173, R173, R156 ;  /* 0x0000009cadad7220 */ /* 0x000fe20000410000 */
[----:B------:R-:W-:-:S04]  /*2270*/  FSETP.GTU.FTZ.AND P0, PT, R153, R154, PT ;  /* 0x0000009a9900720b */ /* 0x000fc80003f1c000 */
[----:B------:R-:W-:Y:S02]  /*2280*/  FSEL R153, R173, RZ, !P0 ;  /* 0x000000ffad997208 */ /* 0x000fe40004000000 */
[----:B------:R-:W-:-:S03]  /*2290*/  PLOP3.LUT P0, PT, P0, PT, PT, 0x8, 0x80 ;  /* 0x000000000080781c */ /* 0x000fc6000070e170 */
[----:B------:R-:W-:Y:S01]  /*22a0*/  FFMA.FTZ R153, R153, R112, R152 ;  /* 0x0000007099997223 */ /* 0x000fe20000010098 */
        /* <DEDUP_REMOVED lines=10> */
.L_x_1814:
        /* <DEDUP_REMOVED lines=13> */
.L_x_1816:
[----:B------:R-:W-:Y:S05]  /*2420*/  BSYNC.RECONVERGENT B2 ;  /* 0x0000000000027941 */ /* 0x000fea0003800200 */
.L_x_1815:
[----:B------:R-:W-:Y:S01]  /*2430*/  IMAD.WIDE.U32 R174, R135, -0x326172a9, RZ ;  /* 0xcd9e8d5787ae7825 */ /* 0x000fe200078e00ff */
[----:B------:R-:W-:Y:S02]  /*2440*/  LOP3.LUT R172, R2, R181, R133, 0x96, !PT ;  /* 0x000000b502ac7212 */ /* 0x000fe400078e9685 */
[----:B------:R-:W-:Y:S01]  /*2450*/  IADD3 R181, PT, PT, R133, -0x4498517b, RZ ;  /* 0xbb67ae8585b57810 */ /* 0x000fe20007ffe0ff */
[----:B------:R-:W-:Y:S01]  /*2460*/  IMAD.MOV.U32 R158, RZ, RZ, RZ ;  /* 0x000000ffff9e7224 */ /* 0x000fe200078e00ff */
[----:B------:R-:W-:Y:S01]  /*2470*/  LOP3.LUT R200, R137, R175, R132, 0x96, !PT ;  /* 0x000000af89c87212 */ /* 0x000fe200078e9684 */
[----:B------:R-:W-:Y:S01]  /*2480*/  IMAD.WIDE.U32 R172, R172, -0x326172a9, RZ ;  /* 0xcd9e8d57acac7825 */ /* 0x000fe200078e00ff */
[----:B------:R-:W-:-:S03]  /*2490*/  MOV R112, R146 ;  /* 0x0000009200707202 */ /* 0x000fc60000000f00 */
        /* <DEDUP_REMOVED lines=15> */
[----:B------:R-:W-:Y:S02]  /*2590*/  IADD3 R173, PT, PT, R132, 0x78dde6e4, RZ ;  /* 0x78dde6e484ad7810 */ /* 0x000fe40007ffe0ff */
        /* <DEDUP_REMOVED lines=29> */
[----:B------:R-:W-:Y:S02]  /*2770*/  IADD3 R175, PT, PT, R132, -0x700cb87f, RZ ;  /* 0x8ff3478184af7810 */ /* 0x000fe40007ffe0ff */
[----:B------:R-:W-:Y:S01]  /*2780*/  LOP3.LUT R173, R173, R172, R181, 0x96, !PT ;  /* 0x000000acadad7212 */ /* 0x000fe200078e96b5 */
[----:B------:R-:W-:-:S04]  /*2790*/  IMAD.WIDE.U32 R200, R201, -0x326172a9, RZ ;  /* 0xcd9e8d57c9c87825 */ /* 0x000fc800078e00ff */
[----:B------:R-:W-:Y:S01]  /*27a0*/  IMAD.WIDE.U32 R172, R173, -0x2daee0ad, RZ ;  /* 0xd2511f53adac7825 */ /* 0x000fe200078e00ff */
[----:B------:R-:W-:-:S03]  /*27b0*/  LOP3.LUT R180, R175, R180, R201, 0x96, !PT ;  /* 0x000000b4afb47212 */ /* 0x000fc600078e96c9 */
[----:B------:R-:W-:Y:S02]  /*27c0*/  VIADD R181, R133, 0x96a522ad ;  /* 0x96a522ad85b57836 */ /* 0x000fe40000000000 */
[----:B------:R-:W-:Y:S02]  /*27d0*/  IMAD.MOV.U32 R148, RZ, RZ, R200 ;  /* 0x000000ffff947224 */ /* 0x000fe400078e00c8 */
[----:B------:R-:W-:Y:S01]  /*27e0*/  IMAD.MOV.U32 R146, RZ, RZ, R172 ;  /* 0x000000ffff927224 */ /* 0x000fe200078e00ac */
[----:B------:R-:W-:-:S07]  /*27f0*/  LOP3.LUT R178, R181, R174, R173, 0x96, !PT ;  /* 0x000000aeb5b27212 */ /* 0x000fce00078e96ad */
.L_x_1813:
[----:B------:R-:W-:Y:S05]  /*2800*/  BSYNC.RECONVERGENT B1 ;  /* 0x0000000000017941 */ /* 0x000fea0003800200 */
.L_x_1812:
[----:B------:R-:W-:Y:S01]  /*2810*/  I2FP.F32.U32 R173, R112 ;  /* 0x0000007000ad7245 */ /* 0x000fe20000201000 */
[----:B------:R-:W-:Y:S01]  /*2820*/  IMAD.U32 R112, R101, 0x10000, RZ ;  /* 0x0001000065707824 */ /* 0x000fe200078e00ff */
[----:B------:R-:W-:Y:S01]  /*2830*/  SHF.L.U32 R175, R113, 0x10, RZ ;  /* 0x0000001071af7819 */ /* 0x000fe200000006ff */
[----:B------:R-:W-:Y:S01]  /*2840*/  IMAD.U32 R152, R49, 0x10000, RZ ;  /* 0x0001000031987824 */ /* 0x000fe200078e00ff */
[----:B------:R-:W-:Y:S01]  /*2850*/  ISETP.NE.AND P2, PT, R158, 0x1, PT ;  /* 0x000000019e00780c */ /* 0x000fe20003f45270 */
[----:B------:R-:W-:Y:S01]  /*2860*/  FFMA.FTZ R173, R173, R150, 1.1641532182693481445e-10 ;  /* 0x2f000000adad7423 */ /* 0x000fe20000010096 */
[----:B------:R-:W-:Y:S01]  /*2870*/  BSSY.RECONVERGENT B1, `(.L_x_1817) ;  /* 0x000005e000017945 */ /* 0x000fe20003800200 */
[----:B------:R-:W-:Y:S01]  /*2880*/  FMUL.FTZ R175, R175, R144 ;  /* 0x00000090afaf7220 */ /* 0x000fe20000410000 */
[----:B------:R-:W-:Y:S02]  /*2890*/  HFMA2 R160, -RZ, RZ, 0, 1.1920928955078125e-07 ;  /* 0x00000002ffa07431 */ /* 0x000fe400000001ff */
[----:B------:R-:W-:Y:S01]  /*28a0*/  FSETP.GTU.FTZ.AND P1, PT, R173, R154, PT ;  /* 0x0000009aad00720b */ /* 0x000fe20003f3c000 */
[----:B------:R-:W-:-:S05]  /*28b0*/  FMUL.FTZ R175, R175, R156 ;  /* 0x0000009cafaf7220 */ /* 0x000fca0000410000 */
[----:B------:R-:W-:Y:S02]  /*28c0*/  FSEL R175, R175, RZ, !P1 ;  /* 0x000000ffafaf7208 */ /* 0x000fe40004800000 */
[----:B------:R-:W-:-:S03]  /*28d0*/  PLOP3.LUT P1, PT, P1, PT, PT, 0x8, 0x80 ;  /* 0x000000000080781c */ /* 0x000fc60000f2e170 */
[--C-:B------:R-:W-:Y:S01]  /*28e0*/  FFMA.FTZ R175, R175, R112, R152.reuse ;  /* 0x00000070afaf7223 */ /* 0x100fe20000010098 */
[----:B------:R-:W-:Y:S01]  /*28f0*/  PRMT R152, R113, 0x7632, R152 ;  /* 0x0000763271987816 */ /* 0x000fe20000000098 */
        /* <DEDUP_REMOVED lines=10> */
.L_x_1819:
        /* <DEDUP_REMOVED lines=13> */
.L_x_1821:
[----:B------:R-:W-:Y:S05]  /*2a70*/  BSYNC.RECONVERGENT B2 ;  /* 0x0000000000027941 */ /* 0x000fea0003800200 */
.L_x_1820:
[----:B------:R-:W-:Y:S01]  /*2a80*/  IMAD.WIDE.U32 R172, R135, -0x326172a9, RZ ;  /* 0xcd9e8d5787ac7825 */ /* 0x000fe200078e00ff */
[----:B------:R-:W-:-:S03]  /*2a90*/  LOP3.LUT R112, R2, R181, R133, 0x96, !PT ;  /* 0x000000b502707212 */ /* 0x000fc600078e9685 */
[----:B------:R-:W-:Y:S01]  /*2aa0*/  VIADD R181, R133, 0xbb67ae85 ;  /* 0xbb67ae8585b57836 */ /* 0x000fe20000000000 */
[----:B------:R-:W-:Y:S01]  /*2ab0*/  LOP3.LUT R200, R137, R173, R132, 0x96, !PT ;  /* 0x000000ad89c87212 */ /* 0x000fe200078e9684 */
[----:B------:R-:W-:-:S04]  /*2ac0*/  IMAD.WIDE.U32 R112, R112, -0x326172a9, RZ ;  /* 0xcd9e8d5770707825 */ /* 0x000fc800078e00ff */
[----:B------:R-:W-:Y:S02]  /*2ad0*/  VIADD R173, R132, 0x9e3779b9 ;  /* 0x9e3779b984ad7836 */ /* 0x000fe40000000000 */
[----:B------:R-:W-:-:S03]  /*2ae0*/  IMAD.WIDE.U32 R200, R200, -0x2daee0ad, RZ ;  /* 0xd2511f53c8c87825 */ /* 0x000fc600078e00ff */
[----:B------:R-:W-:Y:S01]  /*2af0*/  LOP3.LUT R173, R173, R172, R113, 0x96, !PT ;  /* 0x000000acadad7212 */ /* 0x000fe200078e9671 */
[----:B------:R-:W-:Y:S01]  /*2b00*/  VIADD R113, R132, 0x3c6ef372 ;  /* 0x3c6ef37284717836 */ /* 0x000fe20000000000 */
[----:B------:R-:W-:Y:S01]  /*2b10*/  LOP3.LUT R172, R181, R180, R201, 0x96, !PT ;  /* 0x000000b4b5ac7212 */ /* 0x000fe200078e96c9 */
[----:B------:R-:W-:Y:S01]  /*2b20*/  IMAD.MOV.U32 R160, RZ, RZ, RZ ;  /* 0x000000ffffa07224 */ /* 0x000fe200078e00ff */
[----:B------:R-:W-:Y:S01]  /*2b30*/  IADD3 R201, PT, PT, R133, 0x76cf5d0a, RZ ;  /* 0x76cf5d0a85c97810 */ /* 0x000fe20007ffe0ff */
[----:B------:R-:W-:-:S04]  /*2b40*/  IMAD.WIDE.U32 R180, R173, -0x2daee0ad, RZ ;  /* 0xd2511f53adb47825 */ /* 0x000fc800078e00ff */
        /* <DEDUP_REMOVED lines=44> */
[----:B------:R-:W-:Y:S01]  /*2e10*/  IMAD.MOV.U32 R148, RZ, RZ, R200 ;  /* 0x000000ffff947224 */ /* 0x000fe200078e00c8 */
[----:B------:R-:W-:Y:S01]  /*2e20*/  LOP3.LUT R178, R181, R172, R113, 0x96, !PT ;  /* 0x000000acb5b27212 */ /* 0x000fe200078e9671 */
[----:B------:R-:W-:Y:S01]  /*2e30*/  IMAD.MOV.U32 R113, RZ, RZ, R146 ;  /* 0x000000ffff717224 */ /* 0x000fe200078e0092 */
[----:B------:R-:W-:-:S07]  /*2e40*/  MOV R146, R112 ;  /* 0x0000007000927202 */ /* 0x000fce0000000f00 */
.L_x_1818:
[----:B------:R-:W-:Y:S05]  /*2e50*/  BSYNC.RECONVERGENT B1 ;  /* 0x0000000000017941 */ /* 0x000fea0003800200 */
.L_x_1817:
[----:B------:R-:W-:Y:S01]  /*2e60*/  I2FP.F32.U32 R113, R113 ;  /* 0x0000007100717245 */ /* 0x000fe20000201000 */
[----:B------:R-:W-:Y:S01]  /*2e70*/  IMAD.U32 R173, R152, 0x10000, RZ ;  /* 0x0001000098ad7824 */ /* 0x000fe200078e00ff */
[----:B------:R-:W-:Y:S01]  /*2e80*/  ISETP.NE.AND P3, PT, R160, 0x1, PT ;  /* 0x00000001a000780c */ /* 0x000fe20003f65270 */
[----:B------:R-:W-:Y:S01]  /*2e90*/  BSSY.RECONVERGENT B1, `(.L_x_1822) ;  /* 0x0000061000017945 */ /* 0x000fe20003800200 */
[----:B------:R-:W-:Y:S01]  /*2ea0*/  PRMT R152, R49, 0x7632, R152 ;  /* 0x0000763231987816 */ /* 0x000fe20000000098 */
[----:B------:R-:W-:Y:S01]  /*2eb0*/  FFMA.FTZ R113, R113, R150, 1.1641532182693481445e-10 ;  /* 0x2f00000071717423 */ /* 0x000fe20000010096 */
[----:B------:R-:W-:Y:S01]  /*2ec0*/  FMUL.FTZ R173, R173, R144 ;  /* 0x00000090adad7220 */ /* 0x000fe20000410000 */
[----:B------:R-:W-:Y:S01]  /*2ed0*/  SHF.L.U32 R112, R4, 0x10, RZ ;  /* 0x0000001004707819 */ /* 0x000fe200000006ff */
[----:B------:R-:W-:Y:S02]  /*2ee0*/  IMAD.MOV.U32 R158, RZ, RZ, 0x2 ;  /* 0x00000002ff9e7424 */ /* 0x000fe400078e00ff */
[----:B------:R-:W-:Y:S01]  /*2ef0*/  FMUL.FTZ R173, R173, R156 ;  /* 0x0000009cadad7220 */ /* 0x000fe20000410000 */
[----:B------:R-:W-:Y:S01]  /*2f00*/  FSETP.GTU.FTZ.AND P2, PT, R113, R154, PT ;  /* 0x0000009a7100720b */ /* 0x000fe20003f5c000 */
[----:B------:R-:W-:Y:S01]  /*2f10*/  IMAD.U32 R152, R152, 0x10000, RZ ;  /* 0x0001000098987824 */ /* 0x000fe200078e00ff */
[----:B------:R-:W-:-:S02]  /*2f20*/  MOV R113, R148 ;  /* 0x0000009400717202 */ /* 0x000fc40000000f00 */
[----:B------:R-:W-:Y:S02]  /*2f30*/  FSEL R173, R173, RZ, !P2 ;  /* 0x000000ffadad7208 */ /* 0x000fe40005000000 */
[----:B------:R-:W-:-:S03]  /*2f40*/  PLOP3.LUT P2, PT, P2, PT, PT, 0x8, 0x80 ;  /* 0x000000000080781c */ /* 0x000fc6000174e170 */
[----:B------:R-:W-:Y:S01]  /*2f50*/  FFMA.FTZ R173, R173, R112, R152 ;  /* 0x00000070adad7223 */ /* 0x000fe20000010098 */
        /* <DEDUP_REMOVED lines=9> */
.L_x_1824:
        /* <DEDUP_REMOVED lines=13> */
.L_x_1826:
[----:B------:R-:W-:Y:S05]  /*30c0*/  BSYNC.RECONVERGENT B2 ;  /* 0x0000000000027941 */ /* 0x000fea0003800200 */
.L_x_1825:
        /* <DEDUP_REMOVED lines=48> */
[----:B------:R-:W-:-:S04]  /*33d0*/  IMAD.WIDE.U32 R180, R180, -0x326172a9, RZ ;  /* 0xcd9e8d57b4b47825 */ /* 0x000fc800078e00ff */
[----:B------:R-:W-:Y:S01]  /*33e0*/  VIADD R203, R133, 0xdb3d7428 ;  /* 0xdb3d742885cb7836 */ /* 0x000fe20000000000 */
[----:B------:R-:W-:Y:S01]  /*33f0*/  LOP3.LUT R113, R113, R112, R181, 0x96, !PT ;  /* 0x0000007071717212 */ /* 0x000fe200078e96b5 */
[----:B------:R-:W-:-:S03]  /*3400*/  VIADD R181, R132, 0x8ff34781 ;  /* 0x8ff3478184b57836 */ /* 0x000fc60000000000 */
[----:B------:R-:W-:Y:S01]  /*3410*/  LOP3.LUT R203, R203, R202, R201, 0x96, !PT ;  /* 0x000000cacbcb7212 */ /* 0x000fe200078e96c9 */
[----:B------:R-:W-:-:S04]  /*3420*/  IMAD.WIDE.U32 R112, R113, -0x2daee0ad, RZ ;  /* 0xd2511f5371707825 */ /* 0x000fc800078e00ff */
[----:B------:R-:W-:Y:S02]  /*3430*/  VIADD R201, R133, 0x96a522ad ;  /* 0x96a522ad85c97836 */ /* 0x000fe40000000000 */
[----:B------:R-:W-:-:S03]  /*3440*/  IMAD.WIDE.U32 R202, R203, -0x326172a9, RZ ;  /* 0xcd9e8d57cbca7825 */ /* 0x000fc600078e00ff */
[----:B------:R-:W-:Y:S01]  /*3450*/  LOP3.LUT R178, R201, R200, R113, 0x96, !PT ;  /* 0x000000c8c9b27212 */ /* 0x000fe200078e9671 */
[----:B------:R-:W-:Y:S01]  /*3460*/  IMAD.MOV.U32 R113, RZ, RZ, R146 ;  /* 0x000000ffff717224 */ /* 0x000fe200078e0092 */
[----:B------:R-:W-:Y:S01]  /*3470*/  LOP3.LUT R180, R181, R180, R203, 0x96, !PT ;  /* 0x000000b4b5b47212 */ /* 0x000fe200078e96cb */
[----:B------:R-:W-:Y:S01]  /*3480*/  IMAD.MOV.U32 R146, RZ, RZ, R112 ;  /* 0x000000ffff927224 */ /* 0x000fe200078e0070 */
[----:B------:R-:W-:-:S07]  /*3490*/  MOV R148, R202 ;  /* 0x000000ca00947202 */ /* 0x000fce0000000f00 */
.L_x_1823:
[----:B------:R-:W-:Y:S05]  /*34a0*/  BSYNC.RECONVERGENT B1 ;  /* 0x0000000000017941 */ /* 0x000fea0003800200 */
.L_x_1822:
[----:B------:R-:W-:Y:S01]  /*34b0*/  I2FP.F32.U32 R113, R113 ;  /* 0x0000007100717245 */ /* 0x000fe20000201000 */
[----:B------:R-:W-:Y:S01]  /*34c0*/  IMAD.U32 R181, R114, 0x10000, RZ ;  /* 0x0001000072b57824 */ /* 0x000fe200078e00ff */
[----:B------:R-:W-:Y:S01]  /*34d0*/  ISETP.NE.AND P4, PT, R158, 0x1, PT ;  /* 0x000000019e00780c */ /* 0x000fe20003f85270 */
[----:B------:R-:W-:Y:S01]  /*34e0*/  IMAD.U32 R112, R102, 0x10000, RZ ;  /* 0x0001000066707824 */ /* 0x000fe200078e00ff */
[----:B------:R-:W-:Y:S01]  /*34f0*/  SHF.L.U32 R152, R50, 0x10, RZ ;  /* 0x0000001032987819 */ /* 0x000fe200000006ff */
[----:B------:R-:W-:Y:S01]  /*3500*/  FFMA.FTZ R113, R113, R150, 1.1641532182693481445e-10 ;  /* 0x2f00000071717423 */ /* 0x000fe20000010096 */
[----:B------:R-:W-:Y:S01]  /*3510*/  FMUL.FTZ R181, R181, R144 ;  /* 0x00000090b5b57220 */ /* 0x000fe20000410000 */
[----:B------:R-:W-:Y:S01]  /*3520*/  BSSY.RECONVERGENT B1, `(.L_x_1827) ;  /* 0x000005d000017945 */ /* 0x000fe20003800200 */
[----:B------:R-:W-:Y:S02]  /*3530*/  PRMT R114, R114, 0x7632, R114 ;  /* 0x0000763272727816 */ /* 0x000fe40000000072 */
[----:B------:R-:W-:Y:S01]  /*3540*/  FMUL.FTZ R181, R181, R156 ;  /* 0x0000009cb5b57220 */ /* 0x000fe20000410000 */
[----:B------:R-:W-:Y:S01]  /*3550*/  FSETP.GTU.FTZ.AND P3, PT, R113, R154, PT ;  /* 0x0000009a7100720b */ /* 0x000fe20003f7c000 */
[----:B------:R-:W-:-:S03]  /*3560*/  IMAD.MOV.U32 R113, RZ, RZ, R148 ;  /* 0x000000ffff717224 */ /* 0x000fc600078e0094 */
[----:B------:R-:W-:Y:S02]  /*3570*/  FSEL R181, R181, RZ, !P3 ;  /* 0x000000ffb5b57208 */ /* 0x000fe40005800000 */
[----:B------:R-:W-:-:S03]  /*3580*/  PLOP3.LUT P3, PT, P3, PT, PT, 0x8, 0x80 ;  /* 0x000000000080781c */ /* 0x000fc60001f6e170 */
[----:B------:R-:W-:Y:S01]  /*3590*/  FFMA.FTZ R203, R181, R112, R152 ;  /* 0x00000070b5cb7223 */ /* 0x000fe20000010098 */
        /* <DEDUP_REMOVED lines=10> */
.L_x_1829:
        /* <DEDUP_REMOVED lines=13> */
.L_x_1831:
[----:B------:R-:W-:Y:S05]  /*3710*/  BSYNC.RECONVERGENT B2 ;  /* 0x0000000000027941 */ /* 0x000fea0003800200 */
.L_x_1830:
[----:B------:R-:W-:Y:S01]  /*3720*/  IMAD.WIDE.U32 R180, R135, -0x326172a9, RZ ;  /* 0xcd9e8d5787b47825 */ /* 0x000fe200078e00ff */
[----:B------:R-:W-:Y:S02]  /*3730*/  LOP3.LUT R112, R2, R201, R133, 0x96, !PT ;  /* 0x000000c902707212 */ /* 0x000fe400078e9685 */
[----:B------:R-:W-:Y:S01]  /*3740*/  IADD3 R201, PT, PT, R133, -0x4498517b, RZ ;  /* 0xbb67ae8585c97810 */ /* 0x000fe20007ffe0ff */
[----:B------:R-:W-:Y:S01]  /*3750*/  IMAD.MOV.U32 R152, RZ, RZ, RZ ;  /* 0x000000ffff987224 */ /* 0x000fe200078e00ff */
        /* <DEDUP_REMOVED lines=54> */
[----:B------:R-:W-:Y:S02]  /*3ac0*/  LOP3.LUT R178, R201, R200, R113, 0x96, !PT ;  /* 0x000000c8c9b27212 */ /* 0x000fe400078e9671 */
[----:B------:R-:W-:Y:S01]  /*3ad0*/  MOV R113, R146 ;  /* 0x0000009200717202 */ /* 0x000fe20000000f00 */
[----:B------:R-:W-:-:S07]  /*3ae0*/  IMAD.MOV.U32 R146, RZ, RZ, R112 ;  /* 0x000000ffff927224 */ /* 0x000fce00078e0070 */
.L_x_1828:
[----:B------:R-:W-:Y:S05]  /*3af0*/  BSYNC.RECONVERGENT B1 ;  /* 0x0000000000017941 */ /* 0x000fea0003800200 */
.L_x_1827:
[----:B------:R-:W-:Y:S01]  /*3b00*/  I2FP.F32.U32 R113, R113 ;  /* 0x0000007100717245 */ /* 0x000fe20000201000 */
[----:B------:R-:W-:Y:S01]  /*3b10*/  IMAD.U32 R112, R5, 0x10000, RZ ;  /* 0x0001000005707824 */ /* 0x000fe200078e00ff */
[----:B------:R-:W-:Y:S01]  /*3b20*/  SHF.L.U32 R181, R114, 0x10, RZ ;  /* 0x0000001072b57819 */ /* 0x000fe200000006ff */
[----:B------:R-:W-:Y:S01]  /*3b30*/  BSSY.RECONVERGENT B1, `(.L_x_1832) ;  /* 0x0000061000017945 */ /* 0x000fe20003800200 */
[----:B------:R-:W-:Y:S01]  /*3b40*/  ISETP.NE.AND P5, PT, R152, 0x1, PT ;  /* 0x000000019800780c */ /* 0x000fe20003fa5270 */
[----:B------:R-:W-:Y:S01]  /*3b50*/  FFMA.FTZ R113, R113, R150, 1.1641532182693481445e-10 ;  /* 0x2f00000071717423 */ /* 0x000fe20000010096 */
[----:B------:R-:W-:Y:S01]  /*3b60*/  PRMT R114, R50, 0x7632, R114 ;  /* 0x0000763232727816 */ /* 0x000fe20000000072 */
[----:B------:R-:W-:Y:S01]  /*3b70*/  FMUL.FTZ R181, R181, R144 ;  /* 0x00000090b5b57220 */ /* 0x000fe20000410000 */
[----:B------:R-:W-:Y:S02]  /*3b80*/  HFMA2 R160, -RZ, RZ, 0, 1.1920928955078125e-07 ;  /* 0x00000002ffa07431 */ /* 0x000fe400000001ff */
[----:B------:R-:W-:Y:S01]  /*3b90*/  FSETP.GTU.FTZ.AND P4, PT, R113, R154, PT ;  /* 0x0000009a7100720b */ /* 0x000fe20003f9c000 */
[----:B------:R-:W-:Y:S01]  /*3ba0*/  FMUL.FTZ R181, R181, R156 ;  /* 0x0000009cb5b57220 */ /* 0x000fe20000410000 */
[----:B------:R-:W-:-:S02]  /*3bb0*/  IMAD.U32 R114, R114, 0x10000, RZ ;  /* 0x0001000072727824 */ /* 0x000fc400078e00ff */
[----:B------:R-:W-:Y:S02]  /*3bc0*/  IMAD.MOV.U32 R113, RZ, RZ, R148 ;  /* 0x000000ffff717224 */ /* 0x000fe400078e0094 */
        /* <DEDUP_REMOVED lines=12> */
.L_x_1834:
        /* <DEDUP_REMOVED lines=13> */
.L_x_1836:
[----:B------:R-:W-:Y:S05]  /*3d60*/  BSYNC.RECONVERGENT B2 ;  /* 0x0000000000027941 */ /* 0x000fea0003800200 */
.L_x_1835:
        /* <DEDUP_REMOVED lines=57> */
[----:B------:R-:W-:Y:S01]  /*4100*/  IMAD.MOV.U32 R113, RZ, RZ, R146 ;  /* 0x000000ffff717224 */ /* 0x000fe200078e0092 */
[----:B------:R-:W-:Y:S01]  /*4110*/  MOV R146, R112 ;  /* 0x0000007000927202 */ /* 0x000fe20000000f00 */
[----:B------:R-:W-:Y:S01]  /*4120*/  IMAD.MOV.U32 R148, RZ, RZ, R206 ;  /* 0x000000ffff947224 */ /* 0x000fe200078e00ce */
[----:B------:R-:W-:-:S07]  /*4130*/  LOP3.LUT R180, R181, R180, R207, 0x96, !PT ;  /* 0x000000b4b5b47212 */ /* 0x000fce00078e96cf */
.L_x_1833:
[----:B------:R-:W-:Y:S05]  /*4140*/  BSYNC.RECONVERGENT B1 ;  /* 0x0000000000017941 */ /* 0x000fea0003800200 */
.L_x_1832:
        /* <DEDUP_REMOVED lines=8> */
[----:B------:R-:W-:Y:S01]  /*41d0*/  PRMT R158, R115, 0x7632, R158 ;  /* 0x00007632739e7816 */ /* 0x000fe2000000009e */
[----:B------:R-:W-:Y:S02]  /*41e0*/  IMAD.MOV.U32 R152, RZ, RZ, 0x2 ;  /* 0x00000002ff987424 */ /* 0x000fe400078e00ff */
[----:B------:R-:W-:Y:S01]  /*41f0*/  FMUL.FTZ R181, R181, R156 ;  /* 0x0000009cb5b57220 */ /* 0x000fe20000410000 */
[----:B------:R-:W-:-:S02]  /*4200*/  FSETP.GTU.FTZ.AND P5, PT, R113, R154, PT ;  /* 0x0000009a7100720b */ /* 0x000fc40003fbc000 */
[----:B------:R-:W-:Y:S02]  /*4210*/  MOV R113, R148 ;  /* 0x0000009400717202 */ /* 0x000fe40000000f00 */
        /* <DEDUP_REMOVED lines=12> */
.L_x_1839:
[----:B------:R-:W-:Y:S01]  /*42e0*/  VIADD R136, R136, 0x1 ;  /* 0x0000000188887836 */ /* 0x000fe20000000000 */
[----:B------:R-:W-:Y:S03]  /*42f0*/  BSSY.RECONVERGENT B2, `(.L_x_1840) ;  /* 0x000000e000027945 */ /* 0x000fe60003800200 */
        /* <DEDUP_REMOVED lines=13> */
.L_x_1841:
[----:B------:R-:W-:Y:S05]  /*43d0*/  BSYNC.RECONVERGENT B2 ;  /* 0x0000000000027941 */ /* 0x000fea0003800200 */
.L_x_1840:
        /* <DEDUP_REMOVED lines=54> */
[----:B------:R-:W-:Y:S01]  /*4740*/  IMAD.WIDE.U32 R206, R207, -0x326172a9, RZ ;  /* 0xcd9e8d57cfce7825 */ /* 0x000fe200078e00ff */
[----:B------:R-:W-:-:S03]  /*4750*/  LOP3.LUT R178, R181, R114, R113, 0x96, !PT ;  /* 0x00000072b5b27212 */ /* 0x000fc600078e9671 */
[----:B------:R-:W-:Y:S01]  /*4760*/  VIADD R115, R132, 0x8ff34781 ;  /* 0x8ff3478184737836 */ /* 0x000fe20000000000 */
[----:B------:R-:W-:Y:S01]  /*4770*/  MOV R148, R206 ;  /* 0x000000ce00947202 */ /* 0x000fe20000000f00 */
[----:B------:R-:W-:Y:S02]  /*4780*/  IMAD.MOV.U32 R113, RZ, RZ, R146 ;  /* 0x000000ffff717224 */ /* 0x000fe400078e0092 */
[----:B------:R-:W-:Y:S01]  /*4790*/  IMAD.MOV.U32 R146, RZ, RZ, R112 ;  /* 0x000000ffff927224 */ /* 0x000fe200078e0070 */
[----:B------:R-:W-:-:S07]  /*47a0*/  LOP3.LUT R180, R115, R180, R207, 0x96, !PT ;  /* 0x000000b473b47212 */ /* 0x000fce00078e96cf */
.L_x_1838:
[----:B------:R-:W-:Y:S05]  /*47b0*/  BSYNC.RECONVERGENT B1 ;  /* 0x0000000000017941 */ /* 0x000fea0003800200 */
.L_x_1837:
[----:B------:R-:W-:Y:S01]  /*47c0*/  I2FP.F32.U32 R113, R113 ;  /* 0x0000007100717245 */ /* 0x000fe20000201000 */
[----:B------:R-:W-:Y:S01]  /*47d0*/  IMAD.U32 R115, R158, 0x10000, RZ ;  /* 0x000100009e737824 */ /* 0x000fe200078e00ff */
[----:B------:R-:W-:Y:S01]  /*47e0*/  PRMT R114, R51, 0x7632, R114 ;  /* 0x0000763233727816 */ /* 0x000fe20000000072 */
[----:B------:R-:W-:Y:S02]  /*47f0*/  IMAD.U32 R112, R6, 0x10000, RZ ;  /* 0x0001000006707824 */ /* 0x000fe400078e00ff */
[----:B------:R-:W-:Y:S01]  /*4800*/  FMUL.FTZ R115, R115, R144 ;  /* 0x0000009073737220 */ /* 0x000fe20000410000 */
[----:B------:R-:W-:Y:S01]  /*4810*/  FFMA.FTZ R113, R113, R150, 1.1641532182693481445e-10 ;  /* 0x2f00000071717423 */ /* 0x000fe20000010096 */
[----:B------:R-:W-:Y:S02]  /*4820*/  SHF.L.U32 R114, R114, 0x10, RZ ;  /* 0x0000001072727819 */ /* 0x000fe400000006ff */
[----:B------:R-:W-:Y:S02]  /*4830*/  FMUL.FTZ R115, R115, R156 ;  /* 0x0000009c73737220 */ /* 0x000fe40000410000 */
[----:B------:R-:W-:-:S02]  /*4840*/  FSETP.GTU.FTZ.AND P6, PT, R113, R154, PT ;  /* 0x0000009a7100720b */ /* 0x000fc40003fdc000 */
[----:B------:R-:W-:Y:S02]  /*4850*/  F2FP.BF16.F32.PACK_AB R113, R173, R175 ;  /* 0x000000afad71723e */ /* 0x000fe400000010ff */
[----:B------:R-:W-:Y:S02]  /*4860*/  FSEL R115, R115, RZ, !P6 ;  /* 0x000000ff73737208 */ /* 0x000fe40007000000 */
[----:B------:R-:W-:-:S03]  /*4870*/  PLOP3.LUT P6, PT, P6, PT, PT, 0x8, 0x80 ;  /* 0x000000000080781c */ /* 0x000fc600037ce170 */
[----:B------:R-:W-:Y:S01]  /*4880*/  FFMA.FTZ R207, R115, R112, R114 ;  /* 0x0000007073cf7223 */ /* 0x000fe20000010072 */
[----:B------:R-:W-:Y:S02]  /*4890*/  F2FP.BF16.F32.PACK_AB R114, R201, R203 ;  /* 0x000000cbc972723e */ /* 0x000fe400000010ff */
[----:B------:R-:W-:Y:S02]  /*48a0*/  F2FP.BF16.F32.PACK_AB R112, R153, R155 ;  /* 0x0000009b9970723e */ /* 0x000fe400000010ff */
[----:B------:R-:W-:Y:S01]  /*48b0*/  F2FP.BF16.F32.PACK_AB R115, R207, R205 ;  /* 0x000000cdcf73723e */ /* 0x000fe200000010ff */
[----:B------:R-:W-:Y:S06]  /*48c0*/  BRA `(.L_x_1842) ;  /* 0x0000003000a87947 */ /* 0x000fec0003800000 */
.L_x_1802:
        /* <DEDUP_REMOVED lines=16> */
.L_x_1845:
        /* <DEDUP_REMOVED lines=13> */
.L_x_1847:
[----:B------:R-:W-:Y:S05]  /*4aa0*/  BSYNC.RECONVERGENT B2 ;  /* 0x0000000000027941 */ /* 0x000fea0003800200 */
.L_x_1846:
        /* <DEDUP_REMOVED lines=14> */
[----:B------:R-:W-:Y:S01]  /*4b90*/  IMAD.MOV.U32 R150, RZ, RZ, R154 ;  /* 0x000000ffff967224 */ /* 0x000fe200078e009a */
[----:B------:R-:W-:Y:S01]  /*4ba0*/  LOP3.LUT R174, R153, R152, R173, 0x96, !PT ;  /* 0x0000009899ae7212 */ /* 0x000fe200078e96ad */
[----:B------:R-:W-:Y:S02]  /*4bb0*/  VIADD R173, R133, 0x32370b8f ;  /* 0x32370b8f85ad7836 */ /* 0x000fe40000000000 */
[----:B------:R-:W-:Y:S01]  /*4bc0*/  IMAD.WIDE.U32 R152, R155, -0x326172a9, RZ ;  /* 0xcd9e8d579b987825 */ /* 0x000fe200078e00ff */
[----:B------:R-:W-:-:S03]  /*4bd0*/  IADD3 R155, PT, PT, R132, -0x255992d5, RZ ;  /* 0xdaa66d2b849b7810 */ /* 0x000fc60007ffe0ff */
[----:B------:R-:W-:Y:S01]  /*4be0*/  IMAD.WIDE.U32 R174, R174, -0x2daee0ad, RZ ;  /* 0xd2511f53aeae7825 */ /* 0x000fe200078e00ff */
[----:B------:R-:W-:Y:S02]  /*4bf0*/  LOP3.LUT R155, R155, R172, R153, 0x96, !PT ;  /* 0x000000ac9b9b7212 */ /* 0x000fe400078e9699 */
[----:B------:R-:W-:Y:S01]  /*4c00*/  IADD3 R153, PT, PT, R132, 0x78dde6e4, RZ ;  /* 0x78dde6e484997810 */ /* 0x000fe20007ffe0ff */
[----:B------:R-:W-:Y:S01]  /*4c10*/  IMAD.MOV.U32 R158, RZ, RZ, RZ ;  /* 0x000000ffff9e7224 */ /* 0x000fe200078e00ff */
[----:B------:R-:W-:Y:S01]  /*4c20*/  LOP3.LUT R173, R173, R180, R175, 0x96, !PT ;  /* 0x000000b4adad7212 */ /* 0x000fe200078e96af */
[----:B------:R-:W-:-:S04]  /*4c30*/  IMAD.WIDE.U32 R180, R155, -0x2daee0ad, RZ ;  /* 0xd2511f539bb47825 */ /* 0x000fc800078e00ff */
[----:B------:R-:W-:Y:S02]  /*4c40*/  VIADD R155, R133, 0xed9eba14 ;  /* 0xed9eba14859b7836 */ /* 0x000fe40000000000 */
[----:B------:R-:W-:-:S03]  /*4c50*/  IMAD.WIDE.U32 R172, R173, -0x326172a9, RZ ;  /* 0xcd9e8d57adac7825 */ /* 0x000fc600078e00ff */
[----:B------:R-:W-:Y:S02]  /*4c60*/  LOP3.LUT R155, R155, R174, R181, 0x96, !PT ;  /* 0x000000ae9b9b7212 */ /* 0x000fe400078e96b5 */
[----:B------:R-:W-:Y:S01]  /*4c70*/  LOP3.LUT R174, R153, R152, R173, 0x96, !PT ;  /* 0x0000009899ae7212 */ /* 0x000fe200078e96ad */
[----:B------:R-:W-:Y:S02]  /*4c80*/  VIADD R173, R133, 0xa9066899 ;  /* 0xa906689985ad7836 */ /* 0x000fe40000000000 */
[----:B------:R-:W-:-:S04]  /*4c90*/  IMAD.WIDE.U32 R152, R155, -0x326172a9, RZ ;  /* 0xcd9e8d579b987825 */ /* 0x000fc800078e00ff */
[----:B------:R-:W-:Y:S02]  /*4ca0*/  VIADD R155, R132, 0x1715609d ;  /* 0x1715609d849b7836 */ /* 0x000fe40000000000 */
[----:B------:R-:W-:-:S03]  /*4cb0*/  IMAD.WIDE.U32 R174, R174, -0x2daee0ad, RZ ;  /* 0xd2511f53aeae7825 */ /* 0x000fc600078e00ff */
[----:B------:R-:W-:Y:S01]  /*4cc0*/  LOP3.LUT R155, R155, R172, R153, 0x96, !PT ;  /* 0x000000ac9b9b7212 */ /* 0x000fe200078e9699 */
[----:B------:R-:W-:Y:S01]  /*4cd0*/  VIADD R153, R132, 0xb54cda56 ;  /* 0xb54cda5684997836 */ /* 0x000fe20000000000 */
[----:B------:R-:W-:-:S03]  /*4ce0*/  LOP3.LUT R173, R173, R180, R175, 0x96, !PT ;  /* 0x000000b4adad7212 */ /* 0x000fc600078e96af */
[----:B------:R-:W-:Y:S01]  /*4cf0*/  IMAD.WIDE.U32 R180, R155, -0x2daee0ad, RZ ;  /* 0xd2511f539bb47825 */ /* 0x000fe200078e00ff */
[----:B------:R-:W-:-:S03]  /*4d00*/  IADD3 R155, PT, PT, R133, 0x646e171e, RZ ;  /* 0x646e171e859b7810 */ /* 0x000fc60007ffe0ff */
[----:B------:R-:W-:Y:S01]  /*4d10*/  IMAD.WIDE.U32 R172, R173, -0x326172a9, RZ ;  /* 0xcd9e8d57adac7825 */ /* 0x000fe200078e00ff */
[----:B------:R-:W-:-:S04]  /*4d20*/  LOP3.LUT R155, R155, R174, R181, 0x96, !PT ;  /* 0x000000ae9b9b7212 */ /* 0x000fc800078e96b5 */
[----:B------:R-:W-:Y:S01]  /*4d30*/  LOP3.LUT R174, R153, R152, R173, 0x96, !PT ;  /* 0x0000009899ae7212 */ /* 0x000fe200078e96ad */
[----:B------:R-:W-:Y:S01]  /*4d40*/  IMAD.WIDE.U32 R152, R155, -0x326172a9, RZ ;  /* 0xcd9e8d579b987825 */ /* 0x000fe200078e00ff */
[----:B------:R-:W-:-:S03]  /*4d50*/  IADD3 R173, PT, PT, R133, 0x1fd5c5a3, RZ ;  /* 0x1fd5c5a385ad7810 */ /* 0x000fc60007ffe0ff */
        /* <DEDUP_REMOVED lines=15> */
[----:B------:R-:W-:Y:S01]  /*4e50*/  IMAD.MOV.U32 R148, RZ, RZ, R174 ;  /* 0x000000ffff947224 */ /* 0x000fe200078e00ae */
[----:B------:R-:W-:Y:S02]  /*4e60*/  LOP3.LUT R178, R173, R172, R153, 0x96, !PT ;  /* 0x000000acadb27212 */ /* 0x000fe400078e9699 */
[----:B------:R-:W-:-:S07]  /*4e70*/  MOV R146, R152 ;  /* 0x0000009800927202 */ /* 0x000fce0000000f00 */
.L_x_1844:
[----:B------:R-:W-:Y:S05]  /*4e80*/  BSYNC.RECONVERGENT B1 ;  /* 0x0000000000017941 */ /* 0x000fea0003800200 */
.L_x_1843:
[----:B------:R-:W0:Y:S01]  /*4e90*/  LDC R156, c[0x0][0x408] ;  /* 0x00010200ff9c7b82 */ /* 0x000e220000000800 */
[----:B------:R-:W-:Y:S01]  /*4ea0*/  I2FP.F32.U32 R153, R150 ;  /* 0x0000009600997245 */ /* 0x000fe20000201000 */
[----:B------:R-:W-:Y:S02]  /*4eb0*/  HFMA2 R150, -RZ, RZ, 0.1171875, 0 ;  /* 0x2f800000ff967431 */ /* 0x000fe400000001ff */
[----:B-----5:R-:W-:Y:S01]  /*4ec0*/  IMAD.U32 R155, R112, 0x10000, RZ ;  /* 0x00010000709b7824 */ /* 0x020fe200078e00ff */
[----:B------:R-:W-:Y:S01]  /*4ed0*/  ISETP.NE.AND P1, PT, R158, 0x1, PT ;  /* 0x000000019e00780c */ /* 0x000fe20003f25270 */
[----:B------:R-:W-:Y:S01]  /*4ee0*/  IMAD.U32 R152, R100, 0x10000, RZ ;  /* 0x0001000064987824 */ /* 0x000fe200078e00ff */
[----:B------:R-:W-:Y:S01]  /*4ef0*/  LOP3.LUT R0, R0, 0xfffffffd, RZ, 0xc0, !PT ;  /* 0xfffffffd00007812 */ /* 0x000fe200078ec0ff */
[----:B------:R-:W-:Y:S01]  /*4f00*/  FFMA.FTZ R153, R153, R150, 1.1641532182693481445e-10 ;  /* 0x2f00000099997423 */ /* 0x000fe20000010096 */
[----:B------:R-:W1:Y:S01]  /*4f10*/  LDC R154, c[0x0][0x404] ;  /* 0x00010100ff9a7b82 */ /* 0x000e620000000800 */
[----:B------:R-:W-:Y:S01]  /*4f20*/  FMUL.FTZ R155, R155, R144 ;  /* 0x000000909b9b7220 */ /* 0x000fe20000410000 */
[----:B------:R-:W-:Y:S01]  /*4f30*/  BSSY.RECONVERGENT B1, `(.L_x_1848) ;  /* 0x000005e000017945 */ /* 0x000fe20003800200 */
[----:B------:R-:W-:-:S02]  /*4f40*/  PRMT R112, R112, 0x7632, R112 ;  /* 0x0000763270707816 */ /* 0x000fc40000000070 */
[----:B0-----:R-:W-:Y:S01]  /*4f50*/  FMUL.FTZ R155, R155, R156 ;  /* 0x0000009c9b9b7220 */ /* 0x001fe20000410000 */
[----:B-1----:R-:W-:Y:S01]  /*4f60*/  FSETP.GTU.FTZ.AND P0, PT, R153, R154, PT ;  /* 0x0000009a9900720b */ /* 0x002fe20003f1c000 */
[----:B------:R-:W-:-:S03]  /*4f70*/  IMAD.MOV.U32 R153, RZ, RZ, R148 ;  /* 0x000000ffff997224 */ /* 0x000fc600078e0094 */
[----:B------:R-:W-:Y:S02]  /*4f80*/  FSEL R155, R155, RZ, !P0 ;  /* 0x000000ff9b9b7208 */ /* 0x000fe40004000000 */
[----:B------:R-:W-:-:S03]  /*4f90*/  PLOP3.LUT P0, PT, P0, PT, PT, 0x8, 0x80 ;  /* 0x000000000080781c */ /* 0x000fc6000070e170 */
[----:B------:R-:W-:Y:S01]  /*4fa0*/  FMUL.FTZ R155, R155, R152 ;  /* 0x000000989b9b7220 */ /* 0x000fe20000410000 */
[----:B------:R-:W-:-:S09]  /*4fb0*/  HFMA2 R152, -RZ, RZ, 0, 1.1920928955078125e-07 ;  /* 0x00000002ff987431 */ /* 0x000fd200000001ff */
[----:B------:R-:W-:Y:S01]  /*4fc0*/  @P0 LOP3.LUT R0, R0, 0x2, RZ, 0xfc, !PT ;  /* 0x0000000200000812 */ /* 0x000fe200078efcff */
        /* <DEDUP_REMOVED lines=9> */
.L_x_1850:
        /* <DEDUP_REMOVED lines=13> */
.L_x_1852:
[----:B------:R-:W-:Y:S05]  /*5130*/  BSYNC.RECONVERGENT B2 ;  /* 0x0000000000027941 */ /* 0x000fea0003800200 */
.L_x_1851:
        /* <DEDUP_REMOVED lines=9> */
[----:B------:R-:W-:Y:S02]  /*51d0*/  LOP3.LUT R172, R181, R180, R175, 0x96, !PT ;  /* 0x000000b4b5ac7212 */ /* 0x000fe400078e96af */
        /* <DEDUP_REMOVED lines=49> */
[----:B------:R-:W-:Y:S01]  /*54f0*/  MOV R146, R152 ;  /* 0x0000009800927202 */ /* 0x000fe20000000f00 */
[----:B------:R-:W-:-:S07]  /*5500*/  IMAD.MOV.U32 R152, RZ, RZ, RZ ;  /* 0x000000ffff987224 */ /* 0x000fce00078e00ff */
.L_x_1849:
[----:B------:R-:W-:Y:S05]  /*5510*/  BSYNC.RECONVERGENT B1 ;  /* 0x0000000000017941 */ /* 0x000fea0003800200 */
.L_x_1848:
[----:B------:R-:W-:Y:S01]  /*5520*/  I2FP.F32.U32 R153, R153 ;  /* 0x0000009900997245 */ /* 0x000fe20000201000 */
[----:B------:R-:W-:Y:S01]  /*5530*/  IMAD.U32 R173, R112, 0x10000, RZ ;  /* 0x0001000070ad7824 */ /* 0x000fe200078e00ff */
[----:B------:R-:W-:Y:S01]  /*5540*/  ISETP.NE.AND P1, PT, R152, 0x1, PT ;  /* 0x000000019800780c */ /* 0x000fe20003f25270 */
[----:B------:R-:W-:Y:S01]  /*5550*/  BSSY.RECONVERGENT B1, `(.L_x_1853) ;  /* 0x000005f000017945 */ /* 0x000fe20003800200 */
[----:B------:R-:W-:Y:S01]  /*5560*/  SHF.L.U32 R112, R3, 0x10, RZ ;  /* 0x0000001003707819 */ /* 0x000fe200000006ff */
[----:B------:R-:W-:Y:S01]  /*5570*/  FFMA.FTZ R153, R153, R150, 1.1641532182693481445e-10 ;  /* 0x2f00000099997423 */ /* 0x000fe20000010096 */
[----:B------:R-:W-:Y:S01]  /*5580*/  FMUL.FTZ R173, R173, R144 ;  /* 0x00000090adad7220 */ /* 0x000fe20000410000 */
[----:B------:R-:W-:-:S03]  /*5590*/  IMAD.MOV.U32 R158, RZ, RZ, 0x2 ;  /* 0x00000002ff9e7424 */ /* 0x000fc600078e00ff */
[----:B------:R-:W-:Y:S01]  /*55a0*/  FMUL.FTZ R173, R173, R156 ;  /* 0x0000009cadad7220 */ /* 0x000fe20000410000 */
[----:B------:R-:W-:-:S04]  /*55b0*/  FSETP.GTU.FTZ.AND P0, PT, R153, R154, PT ;  /* 0x0000009a9900720b */ /* 0x000fc80003f1c000 */
[----:B------:R-:W-:Y:S02]  /*55c0*/  FSEL R153, R173, RZ, !P0 ;  /* 0x000000ffad997208 */ /* 0x000fe40004000000 */
[----:B------:R-:W-:-:S03]  /*55d0*/  PLOP3.LUT P0, PT, P0, PT, PT, 0x8, 0x80 ;  /* 0x000000000080781c */ /* 0x000fc6000070e170 */
[----:B------:R-:W-:Y:S01]  /*55e0*/  FMUL.FTZ R153, R153, R112 ;  /* 0x0000007099997220 */ /* 0x000fe20000410000 */
        /* <DEDUP_REMOVED lines=10> */
.L_x_1855:
        /* <DEDUP_REMOVED lines=13> */
.L_x_1857:
[----:B------:R-:W-:Y:S05]  /*5760*/  BSYNC.RECONVERGENT B2 ;  /* 0x0000000000027941 */ /* 0x000fea0003800200 */
.L_x_1856:
        /* <DEDUP_REMOVED lines=61> */
.L_x_1854:
[----:B------:R-:W-:Y:S05]  /*5b40*/  BSYNC.RECONVERGENT B1 ;  /* 0x0000000000017941 */ /* 0x000fea0003800200 */
.L_x_1853:
        /* <DEDUP_REMOVED lines=8> */
[----:B------:R-:W-:Y:S01]  /*5bd0*/  IMAD.MOV.U32 R160, RZ, RZ, 0x2 ;  /* 0x00000002ffa07424 */ /* 0x000fe200078e00ff */
[----:B------:R-:W-:Y:S02]  /*5be0*/  MOV R113, R148 ;  /* 0x0000009400717202 */ /* 0x000fe40000000f00 */
[----:B------:R-:W-:Y:S01]  /*5bf0*/  FMUL.FTZ R175, R175, R156 ;  /* 0x0000009cafaf7220 */ /* 0x000fe20000410000 */
[----:B------:R-:W-:-:S04]  /*5c00*/  FSETP.GTU.FTZ.AND P1, PT, R173, R154, PT ;  /* 0x0000009aad00720b */ /* 0x000fc80003f3c000 */
[----:B------:R-:W-:Y:S02]  /*5c10*/  FSEL R175, R175, RZ, !P1 ;  /* 0x000000ffafaf7208 */ /* 0x000fe40004800000 */
[----:B------:R-:W-:-:S03]  /*5c20*/  PLOP3.LUT P1, PT, P1, PT, PT, 0x8, 0x80 ;  /* 0x000000000080781c */ /* 0x000fc60000f2e170 */
[----:B------:R-:W-:Y:S01]  /*5c30*/  FMUL.FTZ R175, R175, R112 ;  /* 0x00000070afaf7220 */ /* 0x000fe20000410000 */
        /* <DEDUP_REMOVED lines=9> */
.L_x_1860:
        /* <DEDUP_REMOVED lines=13> */
.L_x_1862:
[----:B------:R-:W-:Y:S05]  /*5da0*/  BSYNC.RECONVERGENT B2 ;  /* 0x0000000000027941 */ /* 0x000fea0003800200 */
.L_x_1861:
        /* <DEDUP_REMOVED lines=61> */
.L_x_1859:
[----:B------:R-:W-:Y:S05]  /*6180*/  BSYNC.RECONVERGENT B1 ;  /* 0x0000000000017941 */ /* 0x000fea0003800200 */
.L_x_1858:
[----:B------:R-:W-:Y:S01]  /*6190*/  I2FP.F32.U32 R113, R113 ;  /* 0x0000007100717245 */ /* 0x000fe20000201000 */
[----:B------:R-:W-:Y:S01]  /*61a0*/  IMAD.U32 R173, R152, 0x10000, RZ ;  /* 0x0001000098ad7824 */ /* 0x000fe200078e00ff */
[----:B------:R-:W-:Y:S01]  /*61b0*/  ISETP.NE.AND P3, PT, R160, 0x1, PT ;  /* 0x00000001a000780c */ /* 0x000fe20003f65270 */
[----:B------:R-:W-:Y:S01]  /*61c0*/  IMAD.U32 R112, R4, 0x10000, RZ ;  /* 0x0001000004707824 */ /* 0x000fe200078e00ff */
[----:B------:R-:W-:Y:S01]  /*61d0*/  BSSY.RECONVERGENT B1, `(.L_x_1863) ;  /* 0x000005e000017945 */ /* 0x000fe20003800200 */
[----:B------:R-:W-:Y:S01]  /*61e0*/  FFMA.FTZ R113, R113, R150, 1.1641532182693481445e-10 ;  /* 0x2f00000071717423 */ /* 0x000fe20000010096 */
[----:B------:R-:W-:Y:S01]  /*61f0*/  FMUL.FTZ R173, R173, R144 ;  /* 0x00000090adad7220 */ /* 0x000fe20000410000 */
[----:B------:R-:W-:-:S03]  /*6200*/  HFMA2 R152, -RZ, RZ, 0, 1.1920928955078125e-07 ;  /* 0x00000002ff987431 */ /* 0x000fc600000001ff */
[----:B------:R-:W-:Y:S01]  /*6210*/  FMUL.FTZ R173, R173, R156 ;  /* 0x0000009cadad7220 */ /* 0x000fe20000410000 */
[----:B------:R-:W-:Y:S01]  /*6220*/  FSETP.GTU.FTZ.AND P2, PT, R113, R154, PT ;  /* 0x0000009a7100720b */ /* 0x000fe20003f5c000 */
[----:B------:R-:W-:-:S03]  /*6230*/  IMAD.MOV.U32 R113, RZ, RZ, R148 ;  /* 0x000000ffff717224 */ /* 0x000fc600078e0094 */
        /* <DEDUP_REMOVED lines=12> */
.L_x_1865:
        /* <DEDUP_REMOVED lines=13> */
.L_x_1867:
[----:B------:R-:W-:Y:S05]  /*63d0*/  BSYNC.RECONVERGENT B2 ;  /* 0x0000000000027941 */ /* 0x000fea0003800200 */
.L_x_1866:
        /* <DEDUP_REMOVED lines=61> */
.L_x_1864:
[----:B------:R-:W-:Y:S05]  /*67b0*/  BSYNC.RECONVERGENT B1 ;  /* 0x0000000000017941 */ /* 0x000fea0003800200 */
.L_x_1863:
[----:B------:R-:W-:Y:S01]  /*67c0*/  I2FP.F32.U32 R113, R113 ;  /* 0x0000007100717245 */ /* 0x000fe20000201000 */
[----:B------:R-:W-:Y:S01]  /*67d0*/  IMAD.U32 R181, R114, 0x10000, RZ ;  /* 0x0001000072b57824 */ /* 0x000fe200078e00ff */
[----:B------:R-:W-:Y:S01]  /*67e0*/  ISETP.NE.AND P4, PT, R152, 0x1, PT ;  /* 0x000000019800780c */ /* 0x000fe20003f85270 */
[----:B------:R-:W-:Y:S01]  /*67f0*/  BSSY.RECONVERGENT B1, `(.L_x_1868) ;  /* 0x0000060000017945 */ /* 0x000fe20003800200 */
[----:B------:R-:W-:Y:S01]  /*6800*/  SHF.L.U32 R112, R102, 0x10, RZ ;  /* 0x0000001066707819 */ /* 0x000fe200000006ff */
[----:B------:R-:W-:Y:S01]  /*6810*/  FFMA.FTZ R113, R113, R150, 1.1641532182693481445e-10 ;  /* 0x2f00000071717423 */ /* 0x000fe20000010096 */
[----:B------:R-:W-:Y:S01]  /*6820*/  FMUL.FTZ R181, R181, R144 ;  /* 0x00000090b5b57220 */ /* 0x000fe20000410000 */
[----:B------:R-:W-:Y:S01]  /*6830*/  PRMT R114, R114, 0x7632, R114 ;  /* 0x0000763272727816 */ /* 0x000fe20000000072 */
[----:B------:R-:W-:Y:S02]  /*6840*/  IMAD.MOV.U32 R158, RZ, RZ, 0x2 ;  /* 0x00000002ff9e7424 */ /* 0x000fe400078e00ff */
        /* <DEDUP_REMOVED lines=15> */
.L_x_1870:
        /* <DEDUP_REMOVED lines=13> */
.L_x_1872:
[----:B------:R-:W-:Y:S05]  /*6a10*/  BSYNC.RECONVERGENT B2 ;  /* 0x0000000000027941 */ /* 0x000fea0003800200 */
.L_x_1871:
        /* <DEDUP_REMOVED lines=61> */
.L_x_1869:
[----:B------:R-:W-:Y:S05]  /*6df0*/  BSYNC.RECONVERGENT B1 ;  /* 0x0000000000017941 */ /* 0x000fea0003800200 */
.L_x_1868:
[----:B------:R-:W-:Y:S01]  /*6e00*/  I2FP.F32.U32 R113, R113 ;  /* 0x0000007100717245 */ /* 0x000fe20000201000 */
[----:B------:R-:W-:Y:S01]  /*6e10*/  IMAD.U32 R112, R5, 0x10000, RZ ;  /* 0x0001000005707824 */ /* 0x000fe200078e00ff */
[----:B------:R-:W-:Y:S01]  /*6e20*/  SHF.L.U32 R181, R114, 0x10, RZ ;  /* 0x0000001072b57819 */ /* 0x000fe200000006ff */
[----:B------:R-:W-:Y:S01]  /*6e30*/  BSSY.RECONVERGENT B1, `(.L_x_1873) ;  /* 0x000005f000017945 */ /* 0x000fe20003800200 */
[----:B------:R-:W-:Y:S01]  /*6e40*/  ISETP.NE.AND P5, PT, R158, 0x1, PT ;  /* 0x000000019e00780c */ /* 0x000fe20003fa5270 */
[----:B------:R-:W-:Y:S01]  /*6e50*/  FFMA.FTZ R113, R113, R150, 1.1641532182693481445e-10 ;  /* 0x2f00000071717423 */ /* 0x000fe20000010096 */
[----:B------:R-:W-:Y:S02]  /*6e60*/  IMAD.MOV.U32 R114, RZ, RZ, 0x2 ;  /* 0x00000002ff727424 */ /* 0x000fe400078e00ff */
[----:B------:R-:W-:Y:S02]  /*6e70*/  FMUL.FTZ R181, R181, R144 ;  /* 0x00000090b5b57220 */ /* 0x000fe40000410000 */
[----:B------:R-:W-:-:S02]  /*6e80*/  FSETP.GTU.FTZ.AND P4, PT, R113, R154, PT ;  /* 0x0000009a7100720b */ /* 0x000fc40003f9c000 */
[----:B------:R-:W-:Y:S01]  /*6e90*/  FMUL.FTZ R181, R181, R156 ;  /* 0x0000009cb5b57220 */ /* 0x000fe20000410000 */
[----:B------:R-:W-:-:S04]  /*6ea0*/  MOV R113, R148 ;  /* 0x0000009400717202 */ /* 0x000fc80000000f00 */
        /* <DEDUP_REMOVED lines=12> */
.L_x_1875:
        /* <DEDUP_REMOVED lines=13> */
.L_x_1877:
[----:B------:R-:W-:Y:S05]  /*7040*/  BSYNC.RECONVERGENT B2 ;  /* 0x0000000000027941 */ /* 0x000fea0003800200 */
.L_x_1876:
        /* <DEDUP_REMOVED lines=61> */
.L_x_1874:
[----:B------:R-:W-:Y:S05]  /*7420*/  BSYNC.RECONVERGENT B1 ;  /* 0x0000000000017941 */ /* 0x000fea0003800200 */
.L_x_1873:
[----:B------:R-:W-:Y:S01]  /*7430*/  I2FP.F32.U32 R113, R113 ;  /* 0x0000007100717245 */ /* 0x000fe20000201000 */
[----:B------:R-:W-:Y:S01]  /*7440*/  IMAD.U32 R181, R115, 0x10000, RZ ;  /* 0x0001000073b57824 */ /* 0x000fe200078e00ff */
[----:B------:R-:W-:Y:S01]  /*7450*/  ISETP.NE.AND P6, PT, R114, 0x1, PT ;  /* 0x000000017200780c */ /* 0x000fe20003fc5270 */
[----:B------:R-:W-:Y:S01]  /*7460*/  IMAD.U32 R112, R103, 0x10000, RZ ;  /* 0x0001000067707824 */ /* 0x000fe200078e00ff */
[----:B------:R-:W-:Y:S01]  /*7470*/  BSSY.RECONVERGENT B1, `(.L_x_1878) ;  /* 0x0000061000017945 */ /* 0x000fe20003800200 */
[----:B------:R-:W-:Y:S01]  /*7480*/  FFMA.FTZ R113, R113, R150, 1.1641532182693481445e-10 ;  /* 0x2f00000071717423 */ /* 0x000fe20000010096 */
[----:B------:R-:W-:Y:S01]  /*7490*/  FMUL.FTZ R181, R181, R144 ;  /* 0x00000090b5b57220 */ /* 0x000fe20000410000 */
[----:B------:R-:W-:Y:S02]  /*74a0*/  PRMT R158, R115, 0x7632, R158 ;  /* 0x00007632739e7816 */ /* 0x000fe4000000009e */
[----:B------:R-:W-:Y:S01]  /*74b0*/  MOV R152, 0x2 ;  /* 0x0000000200987802 */ /* 0x000fe20000000f00 */
        /* <DEDUP_REMOVED lines=15> */
.L_x_1880:
        /* <DEDUP_REMOVED lines=15> */
.L_x_1882:
[----:B------:R-:W-:Y:S05]  /*76a0*/  BSYNC.RECONVERGENT B2 ;  /* 0x0000000000027941 */ /* 0x000fea0003800200 */
.L_x_1881:
        /* <DEDUP_REMOVED lines=61> */
.L_x_1879:
[----:B------:R-:W-:Y:S05]  /*7a80*/  BSYNC.RECONVERGENT B1 ;  /* 0x0000000000017941 */ /* 0x000fea0003800200 */
.L_x_1878:
[----:B------:R-:W-:Y:S01]  /*7a90*/  I2FP.F32.U32 R113, R113 ;  /* 0x0000007100717245 */ /* 0x000fe20000201000 */
[----:B------:R-:W-:Y:S01]  /*7aa0*/  IMAD.U32 R115, R158, 0x10000, RZ ;  /* 0x000100009e737824 */ /* 0x000fe200078e00ff */
[----:B------:R-:W-:Y:S02]  /*7ab0*/  SHF.L.U32 R112, R6, 0x10, RZ ;  /* 0x0000001006707819 */ /* 0x000fe400000006ff */
[----:B------:R-:W-:Y:S01]  /*7ac0*/  F2FP.BF16.F32.PACK_AB R114, R201, R203 ;  /* 0x000000cbc972723e */ /* 0x000fe200000010ff */
[----:B------:R-:W-:Y:S01]  /*7ad0*/  FFMA.FTZ R113, R113, R150, 1.1641532182693481445e-10 ;  /* 0x2f00000071717423 */ /* 0x000fe20000010096 */
[----:B------:R-:W-:-:S04]  /*7ae0*/  FMUL.FTZ R115, R115, R144 ;  /* 0x0000009073737220 */ /* 0x000fc80000410000 */
[----:B------:R-:W-:Y:S01]  /*7af0*/  FMUL.FTZ R115, R115, R156 ;  /* 0x0000009c73737220 */ /* 0x000fe20000410000 */
[----:B------:R-:W-:Y:S02]  /*7b00*/  FSETP.GTU.FTZ.AND P6, PT, R113, R154, PT ;  /* 0x0000009a7100720b */ /* 0x000fe40003fdc000 */
[----:B------:R-:W-:Y:S02]  /*7b10*/  F2FP.BF16.F32.PACK_AB R113, R173, R175 ;  /* 0x000000afad71723e */ /* 0x000fe400000010ff */
[----:B------:R-:W-:Y:S02]  /*7b20*/  FSEL R115, R115, RZ, !P6 ;  /* 0x000000ff73737208 */ /* 0x000fe40007000000 */
[----:B------:R-:W-:-:S03]  /*7b30*/  PLOP3.LUT P6, PT, P6, PT, PT, 0x8, 0x80 ;  /* 0x000000000080781c */ /* 0x000fc600037ce170 */
[----:B------:R-:W-:Y:S01]  /*7b40*/  FMUL.FTZ R207, R115, R112 ;  /* 0x0000007073cf7220 */ /* 0x000fe20000410000 */
[----:B------:R-:W-:-:S04]  /*7b50*/  F2FP.BF16.F32.PACK_AB R112, R153, R155 ;  /* 0x0000009b9970723e */ /* 0x000fc800000010ff */
[----:B------:R-:W-:-:S07]  /*7b60*/  F2FP.BF16.F32.PACK_AB R115, R207, R205 ;  /* 0x000000cdcf73723e */ /* 0x000fce00000010ff */
.L_x_1842:
[----:B------:R-:W0:Y:S01]  /*7b70*/  LDC.64 R224, c[0x0][0x3a8] ;  /* 0x0000ea00ffe07b82 */ /* 0x000e220000000a00 */
[----:B------:R-:W-:Y:S02]  /*7b80*/  SEL R158, RZ, 0x1000000, !P6 ;  /* 0x01000000ff9e7807 */ /* 0x000fe40007000000 */
[----:B------:R-:W-:Y:S02]  /*7b90*/  SEL R156, RZ, 0x10000, !P5 ;  /* 0x00010000ff9c7807 */ /* 0x000fe40006800000 */
[----:B------:R-:W-:Y:S02]  /*7ba0*/  SEL R227, RZ, 0x100, !P4 ;  /* 0x00000100ffe37807 */ /* 0x000fe40006000000 */
[----:B------:R-:W-:Y:S01]  /*7bb0*/  SEL R154, RZ, 0x1000000, !P2 ;  /* 0x01000000ff9a7807 */ /* 0x000fe20005000000 */
[----:B------:R-:W1:Y:S01]  /*7bc0*/  LDC.64 R222, c[0x0][0x3b0] ;  /* 0x0000ec00ffde7b82 */ /* 0x000e620000000a00 */
[----:B------:R-:W-:Y:S02]  /*7bd0*/  SEL R181, RZ, 0x10000, !P1 ;  /* 0x00010000ffb57807 */ /* 0x000fe40004800000 */
[----:B------:R-:W-:-:S02]  /*7be0*/  SEL R150, RZ, 0x100, !P0 ;  /* 0x00000100ff967807 */ /* 0x000fc40004000000 */
[----:B------:R-:W-:Y:S02]  /*7bf0*/  LOP3.LUT P6, RZ, R0, 0x2, RZ, 0xc0, !PT ;  /* 0x0000000200ff7812 */ /* 0x000fe400078cc0ff */
[----:B------:R-:W-:Y:S02]  /*7c00*/  LOP3.LUT R227, R227, R158, R156, 0xfe, !PT ;  /* 0x0000009ee3e37212 */ /* 0x000fe400078efe9c */
[----:B------:R-:W-:Y:S02]  /*7c10*/  SEL R226, RZ, 0x1, !P3 ;  /* 0x00000001ffe27807 */ /* 0x000fe40005800000 */
[----:B------:R-:W-:Y:S01]  /*7c20*/  LOP3.LUT R150, R150, R154, R181, 0xfe, !PT ;  /* 0x0000009a96967212 */ /* 0x000fe200078efeb5 */
[----:B------:R-:W-:Y:S01]  /*7c30*/  IMAD.MOV.U32 R154, RZ, RZ, R146 ;  /* 0x000000ffff9a7224 */ /* 0x000fe200078e0092 */
[----:B------:R-:W-:Y:S01]  /*7c40*/  SEL R181, RZ, 0x1, !P6 ;  /* 0x00000001ffb57807 */ /* 0x000fe20007000000 */
[C---:B------:R-:W-:Y:S01]  /*7c50*/  VIADD R146, R140.reuse, 0x80 ;  /* 0x000000808c927836 */ /* 0x040fe20000000000 */
[----:B------:R-:W-:Y:S01]  /*7c60*/  LOP3.LUT R227, R227, R226, RZ, 0xfc, !PT ;  /* 0x000000e2e3e37212 */ /* 0x000fe200078efcff */
[----:B0-----:R-:W-:Y:S01]  /*7c70*/  IMAD.WIDE.U32 R224, R140, 0x10, R224 ;  /* 0x000000108ce07825 */ /* 0x001fe200078e00e0 */
[----:B------:R-:W-:-:S04]  /*7c80*/  LOP3.LUT R226, R150, R181, RZ, 0xfc, !PT ;  /* 0x000000b596e27212 */ /* 0x000fc800078efcff */
[----:B------:R0:W-:Y:S01]  /*7c90*/  STG.E.128 desc[UR6][R224.64], R112 ;  /* 0x00000070e0007986 */ /* 0x0001e2000c101d06 */
[----:B-1----:R-:W-:-:S05]  /*7ca0*/  IMAD.WIDE.U32 R222, R140, 0x8, R222 ;  /* 0x000000088cde7825 */ /* 0x002fca00078e00de */
[----:B------:R0:W-:Y:S02]  /*7cb0*/  STG.E.64 desc[UR6][R222.64], R226 ;  /* 0x000000e2de007986 */ /* 0x0001e4000c101b06 */
.L_x_1801:
[----:B------:R-:W-:Y:S05]  /*7cc0*/  BSYNC.RECONVERGENT B0 ;  /* 0x0000000000007941 */ /* 0x000fea0003800200 */
.L_x_1800:
[----:B------:R-:W-:Y:S01]  /*7cd0*/  ISETP.GE.U32.AND P0, PT, R138, 0x100, PT ;  /* 0x000001008a00780c */ /* 0x000fe20003f06070 */
[----:B------:R-:W-:Y:S01]  /*7ce0*/  BSSY.RECONVERGENT B0, `(.L_x_1883) ;  /* 0x000067d000007945 */ /* 0x000fe20003800200 */
[----:B------:R-:W-:-:S11]  /*7cf0*/  LOP3.LUT R0, R0, 0xffffff7f, RZ, 0xc0, !PT ;  /* 0xffffff7f00007812 */ /* 0x000fd600078ec0ff */
[----:B------:R-:W-:Y:S01]  /*7d00*/  @P0 LOP3.LUT R0, R0, 0x80, RZ, 0xfc, !PT ;  /* 0x0000008000000812 */ /* 0x000fe200078efcff */
[----:B------:R-:W-:Y:S06]  /*7d10*/  @!P0 BRA `(.L_x_1884) ;  /* 0x0000006400e48947 */ /* 0x000fec0003800000 */
        /* <DEDUP_REMOVED lines=9> */
[----:B------:R-:W-:Y:S01]  /*7db0*/  ISETP.NE.AND P0, PT, R152, 0x1, PT ;  /* 0x000000019800780c */ /* 0x000fe20003f05270 */
[----:B------:R-:W-:Y:S01]  /*7dc0*/  BSSY.RECONVERGENT B1, `(.L_x_1886) ;  /* 0x0000058000017945 */ /* 0x000fe20003800200 */
[----:B------:R-:W-:Y:S02]  /*7dd0*/  HFMA2 R162, -RZ, RZ, 0, 1.1920928955078125e-07 ;  /* 0x00000002ffa27431 */ /* 0x000fe400000001ff */
[----:B------:R-:W-:Y:S02]  /*7de0*/  IMAD.MOV.U32 R149, RZ, RZ, R148 ;  /* 0x000000ffff957224 */ /* 0x000fe400078e0094 */
[----:B0-----:R-:W-:-:S07]  /*7df0*/  IMAD.MOV.U32 R150, RZ, RZ, R154 ;  /* 0x000000ffff967224 */ /* 0x001fce00078e009a */
        /* <DEDUP_REMOVED lines=11> */
.L_x_1888:
        /* <DEDUP_REMOVED lines=13> */
.L_x_1890:
[----:B------:R-:W-:Y:S05]  /*7f80*/  BSYNC.RECONVERGENT B2 ;  /* 0x0000000000027941 */ /* 0x000fea0003800200 */
.L_x_1889:
        /* <DEDUP_REMOVED lines=58> */
[----:B------:R-:W-:-:S07]  /*8330*/  LOP3.LUT R178, R171, R168, R151, 0x96, !PT ;  /* 0x000000a8abb27212 */ /* 0x000fce00078e9697 */
.L_x_1887:
[----:B------:R-:W-:Y:S05]  /*8340*/  BSYNC.RECONVERGENT B1 ;  /* 0x0000000000017941 */ /* 0x000fea0003800200 */
.L_x_1886:
[----:B------:R-:W0:Y:S01]  /*8350*/  LDC R158, c[0x0][0x408] ;  /* 0x00010200ff9e7b82 */ /* 0x000e220000000800 */
[----:B------:R-:W-:Y:S01]  /*8360*/  I2FP.F32.U32 R149, R149 ;  /* 0x0000009500957245 */ /* 0x000fe20000201000 */
[----:B------:R-:W-:Y:S02]  /*8370*/  HFMA2 R154, -RZ, RZ, 0.1171875, 0 ;  /* 0x2f800000ff9a7431 */ /* 0x000fe400000001ff */
[----:B-----5:R-:W-:Y:S01]  /*8380*/  IMAD.U32 R151, R112, 0x10000, RZ ;  /* 0x0001000070977824 */ /* 0x020fe200078e00ff */
[----:B------:R-:W-:Y:S01]  /*8390*/  ISETP.NE.AND P1, PT, R162, 0x1, PT ;  /* 0x00000001a200780c */ /* 0x000fe20003f25270 */
[----:B------:R-:W-:Y:S01]  /*83a0*/  IMAD.U32 R152, R88, 0x10000, RZ ;  /* 0x0001000058987824 */ /* 0x000fe200078e00ff */
[----:B------:R-:W-:Y:S01]  /*83b0*/  SHF.L.U32 R160, R48, 0x10, RZ ;  /* 0x0000001030a07819 */ /* 0x000fe200000006ff */
[----:B------:R-:W-:Y:S01]  /*83c0*/  FFMA.FTZ R149, R149, R154, 1.1641532182693481445e-10 ;  /* 0x2f00000095957423 */ /* 0x000fe2000001009a */
[----:B------:R-:W1:Y:S01]  /*83d0*/  LDC R156, c[0x0][0x404] ;  /* 0x00010100ff9c7b82 */ /* 0x000e620000000800 */
[----:B------:R-:W-:Y:S01]  /*83e0*/  FMUL.FTZ R151, R151, R144 ;  /* 0x0000009097977220 */ /* 0x000fe20000410000 */
[----:B------:R-:W-:Y:S01]  /*83f0*/  LOP3.LUT R0, R0, 0xfffffffd, RZ, 0xc0, !PT ;  /* 0xfffffffd00007812 */ /* 0x000fe200078ec0ff */
[----:B------:R-:W-:Y:S01]  /*8400*/  BSSY.RECONVERGENT B1, `(.L_x_1891) ;  /* 0x000005d000017945 */ /* 0x000fe20003800200 */
[----:B------:R-:W-:Y:S01]  /*8410*/  PRMT R112, R112, 0x7632, R112 ;  /* 0x0000763270707816 */ /* 0x000fe20000000070 */
[----:B0-----:R-:W-:Y:S01]  /*8420*/  FMUL.FTZ R151, R151, R158 ;  /* 0x0000009e97977220 */ /* 0x001fe20000410000 */
[----:B-1----:R-:W-:Y:S01]  /*8430*/  FSETP.GTU.FTZ.AND P0, PT, R149, R156, PT ;  /* 0x0000009c9500720b */ /* 0x002fe20003f1c000 */
[----:B------:R-:W-:-:S03]  /*8440*/  IMAD.MOV.U32 R149, RZ, RZ, R148 ;  /* 0x000000ffff957224 */ /* 0x000fc600078e0094 */
[----:B------:R-:W-:Y:S02]  /*8450*/  FSEL R151, R151, RZ, !P0 ;  /* 0x000000ff97977208 */ /* 0x000fe40004000000 */
[----:B------:R-:W-:-:S03]  /*8460*/  PLOP3.LUT P0, PT, P0, PT, PT, 0x8, 0x80 ;  /* 0x000000000080781c */ /* 0x000fc6000070e170 */
[----:B------:R-:W-:Y:S01]  /*8470*/  FFMA.FTZ R151, R151, R152, R160 ;  /* 0x0000009897977223 */ /* 0x000fe200000100a0 */
[----:B------:R-:W-:-:S09]  /*8480*/  IMAD.MOV.U32 R160, RZ, RZ, 0x2 ;  /* 0x00000002ffa07424 */ /* 0x000fd200078e00ff */
[----:B------:R-:W-:Y:S01]  /*8490*/  @P0 LOP3.LUT R0, R0, 0x2, RZ, 0xfc, !PT ;  /* 0x0000000200000812 */ /* 0x000fe200078efcff */
[----:B------:R-:W-:Y:S06]  /*84a0*/  @!P1 BRA `(.L_x_1892) ;  /* 0x0000000400489947 */ /* 0x000fec0003800000 */
        /* <DEDUP_REMOVED lines=8> */
.L_x_1893:
        /* <DEDUP_REMOVED lines=13> */
.L_x_1895:
[----:B------:R-:W-:Y:S05]  /*8600*/  BSYNC.RECONVERGENT B2 ;  /* 0x0000000000027941 */ /* 0x000fea0003800200 */
.L_x_1894:
        /* <DEDUP_REMOVED lines=57> */
[----:B------:R-:W-:Y:S01]  /*89a0*/  IMAD.MOV.U32 R149, RZ, RZ, R150 ;  /* 0x000000ffff957224 */ /* 0x000fe200078e0096 */
[----:B------:R-:W-:Y:S02]  /*89b0*/  MOV R150, R168 ;  /* 0x000000a800967202 */ /* 0x000fe40000000f00 */
[----:B------:R-:W-:-:S07]  /*89c0*/  LOP3.LUT R178, R181, R170, R169, 0x96, !PT ;  /* 0x000000aab5b27212 */ /* 0x000fce00078e96a9 */
.L_x_1892:
[----:B------:R-:W-:Y:S05]  /*89d0*/  BSYNC.RECONVERGENT B1 ;  /* 0x0000000000017941 */ /* 0x000fea0003800200 */
.L_x_1891:
        /* <DEDUP_REMOVED lines=11> */
[----:B------:R-:W-:-:S03]  /*8a90*/  IMAD.U32 R152, R152, 0x10000, RZ ;  /* 0x0001000098987824 */ /* 0x000fc600078e00ff */
[----:B------:R-:W-:Y:S02]  /*8aa0*/  FSEL R149, R169, RZ, !P0 ;  /* 0x000000ffa9957208 */ /* 0x000fe40004000000 */
[----:B------:R-:W-:-:S03]  /*8ab0*/  PLOP3.LUT P0, PT, P0, PT, PT, 0x8, 0x80 ;  /* 0x000000000080781c */ /* 0x000fc6000070e170 */
[----:B------:R-:W-:Y:S01]  /*8ac0*/  FFMA.FTZ R149, R149, R112, R152 ;  /* 0x0000007095957223 */ /* 0x000fe20000010098 */
        /* <DEDUP_REMOVED lines=10> */
.L_x_1898:
        /* <DEDUP_REMOVED lines=13> */
.L_x_1900:
[----:B------:R-:W-:Y:S05]  /*8c40*/  BSYNC.RECONVERGENT B2 ;  /* 0x0000000000027941 */ /* 0x000fea0003800200 */
.L_x_1899:
        /* <DEDUP_REMOVED lines=61> */
.L_x_1897:
[----:B------:R-:W-:Y:S05]  /*9020*/  BSYNC.RECONVERGENT B1 ;  /* 0x0000000000017941 */ /* 0x000fea0003800200 */
.L_x_1896:
        /* <DEDUP_REMOVED lines=8> */
[----:B------:R-:W-:Y:S02]  /*90b0*/  IMAD.MOV.U32 R160, RZ, RZ, 0x2 ;  /* 0x00000002ffa07424 */ /* 0x000fe400078e00ff */
[----:B------:R-:W-:Y:S01]  /*90c0*/  FMUL.FTZ R171, R171, R158 ;  /* 0x0000009eabab7220 */ /* 0x000fe20000410000 */
[----:B------:R-:W-:-:S04]  /*90d0*/  FSETP.GTU.FTZ.AND P1, PT, R169, R156, PT ;  /* 0x0000009ca900720b */ /* 0x000fc80003f3c000 */
        /* <DEDUP_REMOVED lines=14> */
.L_x_1903:
        /* <DEDUP_REMOVED lines=13> */
.L_x_1905:
[----:B------:R-:W-:Y:S05]  /*9290*/  BSYNC.RECONVERGENT B2 ;  /* 0x0000000000027941 */ /* 0x000fea0003800200 */
.L_x_1904:
        /* <DEDUP_REMOVED lines=51> */
[----:B------:R-:W-:Y:S01]  /*95d0*/  VIADD R181, R133, 0x96a522ad ;  /* 0x96a522ad85b57836 */ /* 0x000fe20000000000 */
[----:B------:R-:W-:Y:S02]  /*95e0*/  LOP3.LUT R197, R197, R196, R169, 0x96, !PT ;  /* 0x000000c4c5c57212 */ /* 0x000fe400078e96a9 */
[----:B------:R-:W-:Y:S01]  /*95f0*/  IADD3 R169, PT, PT, R132, -0x700cb87f, RZ ;  /* 0x8ff3478184a97810 */ /* 0x000fe20007ffe0ff */
[----:B------:R-:W-:-:S04]  /*9600*/  IMAD.WIDE.U32 R112, R113, -0x2daee0ad, RZ ;  /* 0xd2511f5371707825 */ /* 0x000fc800078e00ff */
[----:B------:R-:W-:Y:S01]  /*9610*/  IMAD.WIDE.U32 R196, R197, -0x326172a9, RZ ;  /* 0xcd9e8d57c5c47825 */ /* 0x000fe200078e00ff */
[----:B------:R-:W-:Y:S02]  /*9620*/  LOP3.LUT R178, R181, R168, R113, 0x96, !PT ;  /* 0x000000a8b5b27212 */ /* 0x000fe400078e9671 */
[----:B------:R-:W-:Y:S01]  /*9630*/  MOV R113, R150 ;  /* 0x0000009600717202 */ /* 0x000fe20000000f00 */
[----:B------:R-:W-:Y:S01]  /*9640*/  IMAD.MOV.U32 R148, RZ, RZ, R196 ;  /* 0x000000ffff947224 */ /* 0x000fe200078e00c4 */
[----:B------:R-:W-:Y:S01]  /*9650*/  LOP3.LUT R180, R169, R180, R197, 0x96, !PT ;  /* 0x000000b4a9b47212 */ /* 0x000fe200078e96c5 */
[----:B------:R-:W-:-:S07]  /*9660*/  IMAD.MOV.U32 R150, RZ, RZ, R112 ;  /* 0x000000ffff967224 */ /* 0x000fce00078e0070 */
.L_x_1902:
[----:B------:R-:W-:Y:S05]  /*9670*/  BSYNC.RECONVERGENT B1 ;  /* 0x0000000000017941 */ /* 0x000fea0003800200 */
.L_x_1901:
        /* <DEDUP_REMOVED lines=25> */
.L_x_1908:
        /* <DEDUP_REMOVED lines=13> */
.L_x_1910:
[----:B------:R-:W-:Y:S05]  /*98e0*/  BSYNC.RECONVERGENT B2 ;  /* 0x0000000000027941 */ /* 0x000fea0003800200 */
.L_x_1909:
        /* <DEDUP_REMOVED lines=61> */
.L_x_1907:
[----:B------:R-:W-:Y:S05]  /*9cc0*/  BSYNC.RECONVERGENT B1 ;  /* 0x0000000000017941 */ /* 0x000fea0003800200 */
.L_x_1906:
        /* <DEDUP_REMOVED lines=10> */
[----:B------:R-:W-:-:S02]  /*9d70*/  FSETP.GTU.FTZ.AND P3, PT, R113, R156, PT ;  /* 0x0000009c7100720b */ /* 0x000fc40003f7c000 */
[----:B------:R-:W-:Y:S02]  /*9d80*/  MOV R113, R148 ;  /* 0x0000009400717202 */ /* 0x000fe40000000f00 */
        /* <DEDUP_REMOVED lines=13> */
.L_x_1913:
        /* <DEDUP_REMOVED lines=13> */
.L_x_1915:
[----:B------:R-:W-:Y:S05]  /*9f30*/  BSYNC.RECONVERGENT B2 ;  /* 0x0000000000027941 */ /* 0x000fea0003800200 */
.L_x_1914:
        /* <DEDUP_REMOVED lines=61> */
.L_x_1912:
[----:B------:R-:W-:Y:S05]  /*a310*/  BSYNC.RECONVERGENT B1 ;  /* 0x0000000000017941 */ /* 0x000fea0003800200 */
.L_x_1911:
        /* <DEDUP_REMOVED lines=11> */
[----:B------:R-:W-:Y:S01]  /*a3d0*/  FSETP.GTU.FTZ.AND P4, PT, R113, R156, PT ;  /* 0x0000009c7100720b */ /* 0x000fe20003f9c000 */
[----:B------:R-:W-:-:S03]  /*a3e0*/  IMAD.MOV.U32 R113, RZ, RZ, R148 ;  /* 0x000000ffff717224 */ /* 0x000fc600078e0094 */
[----:B------:R-:W-:Y:S02]  /*a3f0*/  FSEL R181, R181, RZ, !P4 ;  /* 0x000000ffb5b57208 */ /* 0x000fe40006000000 */
[----:B------:R-:W-:-:S03]  /*a400*/  PLOP3.LUT P4, PT, P4, PT, PT, 0x8, 0x80 ;  /* 0x000000000080781c */ /* 0x000fc6000278e170 */
[----:B------:R-:W-:Y:S01]  /*a410*/  FFMA.FTZ R197, R181, R112, R114 ;  /* 0x00000070b5c57223 */ /* 0x000fe20000010072 */
        /* <DEDUP_REMOVED lines=9> */
.L_x_1918:
        /* <DEDUP_REMOVED lines=13> */
.L_x_1920:
[----:B------:R-:W-:Y:S05]  /*a580*/  BSYNC.RECONVERGENT B2 ;  /* 0x0000000000027941 */ /* 0x000fea0003800200 */
.L_x_1919:
        /* <DEDUP_REMOVED lines=61> */
.L_x_1917:
[----:B------:R-:W-:Y:S05]  /*a960*/  BSYNC.RECONVERGENT B1 ;  /* 0x0000000000017941 */ /* 0x000fea0003800200 */
.L_x_1916:
        /* <DEDUP_REMOVED lines=8> */
[----:B------:R-:W-:Y:S01]  /*a9f0*/  HFMA2 R152, -RZ, RZ, 0, 1.1920928955078125e-07 ;  /* 0x00000002ff987431 */ /* 0x000fe200000001ff */
[----:B------:R-:W-:Y:S02]  /*aa00*/  PRMT R160, R115, 0x7632, R160 ;  /* 0x0000763273a07816 */ /* 0x000fe400000000a0 */
        /* <DEDUP_REMOVED lines=15> */
.L_x_1923:
        /* <DEDUP_REMOVED lines=15> */
.L_x_1925:
[----:B------:R-:W-:Y:S05]  /*abf0*/  BSYNC.RECONVERGENT B2 ;  /* 0x0000000000027941 */ /* 0x000fea0003800200 */
.L_x_1924:
        /* <DEDUP_REMOVED lines=61> */
.L_x_1922:
[----:B------:R-:W-:Y:S05]  /*afd0*/  BSYNC.RECONVERGENT B1 ;  /* 0x0000000000017941 */ /* 0x000fea0003800200 */
.L_x_1921:
[----:B------:R-:W-:Y:S01]  /*afe0*/  I2FP.F32.U32 R113, R113 ;  /* 0x0000007100717245 */ /* 0x000fe20000201000 */
[----:B------:R-:W-:Y:S01]  /*aff0*/  IMAD.U32 R115, R160, 0x10000, RZ ;  /* 0x00010000a0737824 */ /* 0x000fe200078e00ff */
[----:B------:R-:W-:Y:S02]  /*b000*/  PRMT R114, R51, 0x7632, R114 ;  /* 0x0000763233727816 */ /* 0x000fe40000000072 */
[----:B------:R-:W-:Y:S01]  /*b010*/  SHF.L.U32 R112, R10, 0x10, RZ ;  /* 0x000000100a707819 */ /* 0x000fe200000006ff */
[----:B------:R-:W-:Y:S01]  /*b020*/  FMUL.FTZ R115, R115, R144 ;  /* 0x0000009073737220 */ /* 0x000fe20000410000 */
[----:B------:R-:W-:Y:S01]  /*b030*/  FFMA.FTZ R113, R113, R154, 1.1641532182693481445e-10 ;  /* 0x2f00000071717423 */ /* 0x000fe2000001009a */
[----:B------:R-:W-:Y:S02]  /*b040*/  IMAD.U32 R114, R114, 0x10000, RZ ;  /* 0x0001000072727824 */ /* 0x000fe400078e00ff */
        /* <DEDUP_REMOVED lines=10> */
.L_x_1885:
[----:B------:R-:W-:Y:S01]  /*b0f0*/  ISETP.NE.AND P0, PT, R152, 0x1, PT ;  /* 0x000000019800780c */ /* 0x000fe20003f05270 */
[----:B------:R-:W-:Y:S01]  /*b100*/  BSSY.RECONVERGENT B1, `(.L_x_1927) ;  /* 0x0000058000017945 */ /* 0x000fe20003800200 */
[----:B------:R-:W-:Y:S01]  /*b110*/  IMAD.MOV.U32 R160, RZ, RZ, 0x2 ;  /* 0x00000002ffa07424 */ /* 0x000fe200078e00ff */
[----:B------:R-:W-:Y:S01]  /*b120*/  MOV R149, R148 ;  /* 0x0000009400957202 */ /* 0x000fe20000000f00 */
[----:B0-----:R-:W-:-:S09]  /*b130*/  IMAD.MOV.U32 R150, RZ, RZ, R154 ;  /* 0x000000ffff967224 */ /* 0x001fd200078e009a */
        /* <DEDUP_REMOVED lines=11> */
.L_x_1929:
        /* <DEDUP_REMOVED lines=13> */
.L_x_1931:
[----:B------:R-:W-:Y:S05]  /*b2c0*/  BSYNC.RECONVERGENT B2 ;  /* 0x0000000000027941 */ /* 0x000fea0003800200 */
.L_x_1930:
        /* <DEDUP_REMOVED lines=57> */
[----:B------:R-:W-:Y:S02]  /*b660*/  MOV R149, R154 ;  /* 0x0000009a00957202 */ /* 0x000fe40000000f00 */
[----:B------:R-:W-:-:S07]  /*b670*/  LOP3.LUT R178, R171, R168, R151, 0x96, !PT ;  /* 0x000000a8abb27212 */ /* 0x000fce00078e9697 */
.L_x_1928:
[----:B------:R-:W-:Y:S05]  /*b680*/  BSYNC.RECONVERGENT B1 ;  /* 0x0000000000017941 */ /* 0x000fea0003800200 */
.L_x_1927:
[----:B------:R-:W0:Y:S01]  /*b690*/  LDC R158, c[0x0][0x408] ;  /* 0x00010200ff9e7b82 */ /* 0x000e220000000800 */
[----:B------:R-:W-:Y:S01]  /*b6a0*/  I2FP.F32.U32 R149, R149 ;  /* 0x0000009500957245 */ /* 0x000fe20000201000 */
[----:B------:R-:W-:Y:S01]  /*b6b0*/  IMAD.MOV.U32 R154, RZ, RZ, 0x2f800000 ;  /* 0x2f800000ff9a7424 */ /* 0x000fe200078e00ff */
[----:B-----5:R-:W-:Y:S01]  /*b6c0*/  SHF.L.U32 R151, R112, 0x10, RZ ;  /* 0x0000001070977819 */ /* 0x020fe200000006ff */
[----:B------:R-:W-:Y:S01]  /*b6d0*/  IMAD.U32 R152, R88, 0x10000, RZ ;  /* 0x0001000058987824 */ /* 0x000fe200078e00ff */
[----:B------:R-:W-:Y:S01]  /*b6e0*/  ISETP.NE.AND P1, PT, R160, 0x1, PT ;  /* 0x00000001a000780c */ /* 0x000fe20003f25270 */
[----:B------:R-:W-:Y:S01]  /*b6f0*/  FFMA.FTZ R149, R149, R154, 1.1641532182693481445e-10 ;  /* 0x2f00000095957423 */ /* 0x000fe2000001009a */
[----:B------:R-:W-:Y:S01]  /*b700*/  LOP3.LUT R0, R0, 0xfffffffd, RZ, 0xc0, !PT ;  /* 0xfffffffd00007812 */ /* 0x000fe200078ec0ff */
[----:B------:R-:W1:Y:S01]  /*b710*/  LDC R156, c[0x0][0x404] ;  /* 0x00010100ff9c7b82 */ /* 0x000e620000000800 */
[----:B------:R-:W-:Y:S01]  /*b720*/  FMUL.FTZ R151, R151, R144 ;  /* 0x0000009097977220 */ /* 0x000fe20000410000 */
[----:B------:R-:W-:Y:S01]  /*b730*/  BSSY.RECONVERGENT B1, `(.L_x_1932) ;  /* 0x000005d000017945 */ /* 0x000fe20003800200 */
[----:B------:R-:W-:-:S02]  /*b740*/  PRMT R112, R112, 0x7632, R112 ;  /* 0x0000763270707816 */ /* 0x000fc40000000070 */
[----:B0-----:R-:W-:Y:S01]  /*b750*/  FMUL.FTZ R151, R151, R158 ;  /* 0x0000009e97977220 */ /* 0x001fe20000410000 */
[----:B-1----:R-:W-:Y:S02]  /*b760*/  FSETP.GTU.FTZ.AND P0, PT, R149, R156, PT ;  /* 0x0000009c9500720b */ /* 0x002fe40003f1c000 */
[----:B------:R-:W-:Y:S02]  /*b770*/  MOV R149, R148 ;  /* 0x0000009400957202 */ /* 0x000fe40000000f00 */
[----:B------:R-:W-:Y:S02]  /*b780*/  FSEL R151, R151, RZ, !P0 ;  /* 0x000000ff97977208 */ /* 0x000fe40004000000 */
[----:B------:R-:W-:-:S03]  /*b790*/  PLOP3.LUT P0, PT, P0, PT, PT, 0x8, 0x80 ;  /* 0x000000000080781c */ /* 0x000fc6000070e170 */
[----:B------:R-:W-:Y:S01]  /*b7a0*/  FMUL.FTZ R151, R152, R151 ;  /* 0x0000009798977220 */ /* 0x000fe20000410000 */
[----:B------:R-:W-:-:S09]  /*b7b0*/  IMAD.MOV.U32 R152, RZ, RZ, 0x2 ;  /* 0x00000002ff987424 */ /* 0x000fd200078e00ff */
        /* <DEDUP_REMOVED lines=10> */
.L_x_1934:
        /* <DEDUP_REMOVED lines=13> */
.L_x_1936:
[----:B------:R-:W-:Y:S05]  /*b930*/  BSYNC.RECONVERGENT B2 ;  /* 0x0000000000027941 */ /* 0x000fea0003800200 */
.L_x_1935:
        /* <DEDUP_REMOVED lines=60> */
.L_x_1933:
[----:B------:R-:W-:Y:S05]  /*bd00*/  BSYNC.RECONVERGENT B1 ;  /* 0x0000000000017941 */ /* 0x000fea0003800200 */
.L_x_1932:
[----:B------:R-:W-:Y:S01]  /*bd10*/  I2FP.F32.U32 R149, R149 ;  /* 0x0000009500957245 */ /* 0x000fe20000201000 */
[----:B------:R-:W-:Y:S01]  /*bd20*/  BSSY.RECONVERGENT B1, `(.L_x_1937) ;  /* 0x0000061000017945 */ /* 0x000fe20003800200 */
[----:B------:R-:W-:Y:S01]  /*bd30*/  SHF.L.U32 R169, R112, 0x10, RZ ;  /* 0x0000001070a97819 */ /* 0x000fe200000006ff */
[----:B------:R-:W-:Y:S01]  /*bd40*/  IMAD.U32 R112, R7, 0x10000, RZ ;  /* 0x0001000007707824 */ /* 0x000fe200078e00ff */
[----:B------:R-:W-:Y:S01]  /*bd50*/  ISETP.NE.AND P1, PT, R152, 0x1, PT ;  /* 0x000000019800780c */ /* 0x000fe20003f25270 */
[----:B------:R-:W-:Y:S01]  /*bd60*/  FFMA.FTZ R149, R149, R154, 1.1641532182693481445e-10 ;  /* 0x2f00000095957423 */ /* 0x000fe2000001009a */
[----:B------:R-:W-:Y:S02]  /*bd70*/  IMAD.MOV.U32 R160, RZ, RZ, 0x2 ;  /* 0x00000002ffa07424 */ /* 0x000fe400078e00ff */
[----:B------:R-:W-:Y:S02]  /*bd80*/  FMUL.FTZ R169, R169, R144 ;  /* 0x00000090a9a97220 */ /* 0x000fe40000410000 */
[----:B------:R-:W-:-:S02]  /*bd90*/  FSETP.GTU.FTZ.AND P0, PT, R149, R156, PT ;  /* 0x0000009c9500720b */ /* 0x000fc40003f1c000 */
[----:B------:R-:W-:-:S05]  /*bda0*/  FMUL.FTZ R169, R169, R158 ;  /* 0x0000009ea9a97220 */ /* 0x000fca0000410000 */
[----:B------:R-:W-:Y:S02]  /*bdb0*/  FSEL R149, R169, RZ, !P0 ;  /* 0x000000ffa9957208 */ /* 0x000fe40004000000 */
[----:B------:R-:W-:-:S03]  /*bdc0*/  PLOP3.LUT P0, PT, P0, PT, PT, 0x8, 0x80 ;  /* 0x000000000080781c */ /* 0x000fc6000070e170 */
[----:B------:R-:W-:Y:S01]  /*bdd0*/  FMUL.FTZ R149, R112, R149 ;  /* 0x0000009570957220 */ /* 0x000fe20000410000 */
        /* <DEDUP_REMOVED lines=10> */
.L_x_1939:
        /* <DEDUP_REMOVED lines=13> */
.L_x_1941:
[----:B------:R-:W-:Y:S05]  /*bf50*/  BSYNC.RECONVERGENT B2 ;  /* 0x0000000000027941 */ /* 0x000fea0003800200 */
.L_x_1940:
        /* <DEDUP_REMOVED lines=61> */
.L_x_1938:
[----:B------:R-:W-:Y:S05]  /*c330*/  BSYNC.RECONVERGENT B1 ;  /* 0x0000000000017941 */ /* 0x000fea0003800200 */
.L_x_1937:
[----:B------:R-:W-:Y:S01]  /*c340*/  I2FP.F32.U32 R169, R112 ;  /* 0x0000007000a97245 */ /* 0x000fe20000201000 */
[----:B------:R-:W-:Y:S01]  /*c350*/  IMAD.U32 R171, R113, 0x10000, RZ ;  /* 0x0001000071ab7824 */ /* 0x000fe200078e00ff */
[----:B------:R-:W-:Y:S01]  /*c360*/  ISETP.NE.AND P2, PT, R160, 0x1, PT ;  /* 0x00000001a000780c */ /* 0x000fe20003f45270 */
[----:B------:R-:W-:Y:S01]  /*c370*/  IMAD.U32 R112, R89, 0x10000, RZ ;  /* 0x0001000059707824 */ /* 0x000fe200078e00ff */
[----:B------:R-:W-:Y:S01]  /*c380*/  BSSY.RECONVERGENT B1, `(.L_x_1942) ;  /* 0x000005f000017945 */ /* 0x000fe20003800200 */
[----:B------:R-:W-:Y:S01]  /*c390*/  FFMA.FTZ R169, R169, R154, 1.1641532182693481445e-10 ;  /* 0x2f000000a9a97423 */ /* 0x000fe2000001009a */
[----:B------:R-:W-:Y:S01]  /*c3a0*/  FMUL.FTZ R171, R171, R144 ;  /* 0x00000090abab7220 */ /* 0x000fe20000410000 */
[----:B------:R-:W-:Y:S01]  /*c3b0*/  HFMA2 R162, -RZ, RZ, 0, 1.1920928955078125e-07 ;  /* 0x00000002ffa27431 */ /* 0x000fe200000001ff */
[----:B------:R-:W-:Y:S01]  /*c3c0*/  PRMT R152, R113, 0x7632, R152 ;  /* 0x0000763271987816 */ /* 0x000fe20000000098 */
[----:B------:R-:W-:Y:S02]  /*c3d0*/  IMAD.MOV.U32 R113, RZ, RZ, R148 ;  /* 0x000000ffff717224 */ /* 0x000fe400078e0094 */
        /* <DEDUP_REMOVED lines=14> */
.L_x_1944:
        /* <DEDUP_REMOVED lines=13> */
.L_x_1946:
[----:B------:R-:W-:Y:S05]  /*c590*/  BSYNC.RECONVERGENT B2 ;  /* 0x0000000000027941 */ /* 0x000fea0003800200 */
.L_x_1945:
        /* <DEDUP_REMOVED lines=61> */
.L_x_1943:
[----:B------:R-:W-:Y:S05]  /*c970*/  BSYNC.RECONVERGENT B1 ;  /* 0x0000000000017941 */ /* 0x000fea0003800200 */
.L_x_1942:
        /* <DEDUP_REMOVED lines=23> */
.L_x_1949:
        /* <DEDUP_REMOVED lines=13> */
.L_x_1951:
[----:B------:R-:W-:Y:S05]  /*cbc0*/  BSYNC.RECONVERGENT B2 ;  /* 0x0000000000027941 */ /* 0x000fea0003800200 */
.L_x_1950:
        /* <DEDUP_REMOVED lines=61> */
.L_x_1948:
[----:B------:R-:W-:Y:S05]  /*cfa0*/  BSYNC.RECONVERGENT B1 ;  /* 0x0000000000017941 */ /* 0x000fea0003800200 */
.L_x_1947:
        /* <DEDUP_REMOVED lines=8> */
[----:B------:R-:W-:Y:S02]  /*d030*/  IMAD.MOV.U32 R160, RZ, RZ, 0x2 ;  /* 0x00000002ffa07424 */ /* 0x000fe400078e00ff */
[----:B------:R-:W-:Y:S01]  /*d040*/  FSETP.GTU.FTZ.AND P3, PT, R113, R156, PT ;  /* 0x0000009c7100720b */ /* 0x000fe20003f7c000 */
        /* <DEDUP_REMOVED lines=14> */
.L_x_1954:
        /* <DEDUP_REMOVED lines=13> */
.L_x_1956:
[----:B------:R-:W-:Y:S05]  /*d200*/  BSYNC.RECONVERGENT B2 ;  /* 0x0000000000027941 */ /* 0x000fea0003800200 */
.L_x_1955:
        /* <DEDUP_REMOVED lines=61> */
.L_x_1953:
[----:B------:R-:W-:Y:S05]  /*d5e0*/  BSYNC.RECONVERGENT B1 ;  /* 0x0000000000017941 */ /* 0x000fea0003800200 */
.L_x_1952:
[----:B------:R-:W-:Y:S01]  /*d5f0*/  I2FP.F32.U32 R113, R113 ;  /* 0x0000007100717245 */ /* 0x000fe20000201000 */
[----:B------:R-:W-:Y:S01]  /*d600*/  IMAD.U32 R181, R114, 0x10000, RZ ;  /* 0x0001000072b57824 */ /* 0x000fe200078e00ff */
[----:B------:R-:W-:Y:S01]  /*d610*/  ISETP.NE.AND P5, PT, R160, 0x1, PT ;  /* 0x00000001a000780c */ /* 0x000fe20003fa5270 */
[----:B------:R-:W-:Y:S01]  /*d620*/  IMAD.U32 R112, R9, 0x10000, RZ ;  /* 0x0001000009707824 */ /* 0x000fe200078e00ff */
[----:B------:R-:W-:Y:S01]  /*d630*/  BSSY.RECONVERGENT B1, `(.L_x_1957) ;  /* 0x000005e000017945 */ /* 0x000fe20003800200 */
[----:B------:R-:W-:Y:S01]  /*d640*/  FFMA.FTZ R113, R113, R154, 1.1641532182693481445e-10 ;  /* 0x2f00000071717423 */ /* 0x000fe2000001009a */
[----:B------:R-:W-:Y:S01]  /*d650*/  FMUL.FTZ R181, R181, R144 ;  /* 0x00000090b5b57220 */ /* 0x000fe20000410000 */
[----:B------:R-:W-:-:S03]  /*d660*/  MOV R114, 0x2 ;  /* 0x0000000200727802 */ /* 0x000fc60000000f00 */
        /* <DEDUP_REMOVED lines=15> */
.L_x_1959:
        /* <DEDUP_REMOVED lines=13> */
.L_x_1961:
[----:B------:R-:W-:Y:S05]  /*d830*/  BSYNC.RECONVERGENT B2 ;  /* 0x0000000000027941 */ /* 0x000fea0003800200 */
.L_x_1960:
        /* <DEDUP_REMOVED lines=61> */
.L_x_1958:
[----:B------:R-:W-:Y:S05]  /*dc10*/  BSYNC.RECONVERGENT B1 ;  /* 0x0000000000017941 */ /* 0x000fea0003800200 */
.L_x_1957:
        /* <DEDUP_REMOVED lines=24> */
.L_x_1964:
        /* <DEDUP_REMOVED lines=15> */
.L_x_1966:
[----:B------:R-:W-:Y:S05]  /*de90*/  BSYNC.RECONVERGENT B2 ;  /* 0x0000000000027941 */ /* 0x000fea0003800200 */
.L_x_1965:
        /* <DEDUP_REMOVED lines=61> */
.L_x_1963:
[----:B------:R-:W-:Y:S05]  /*e270*/  BSYNC.RECONVERGENT B1 ;  /* 0x0000000000017941 */ /* 0x000fea0003800200 */
.L_x_1962:
[----:B------:R-:W-:Y:S01]  /*e280*/  I2FP.F32.U32 R113, R113 ;  /* 0x0000007100717245 */ /* 0x000fe20000201000 */
[----:B------:R-:W-:Y:S01]  /*e290*/  IMAD.U32 R112, R10, 0x10000, RZ ;  /* 0x000100000a707824 */ /* 0x000fe200078e00ff */
[----:B------:R-:W-:Y:S02]  /*e2a0*/  SHF.L.U32 R115, R160, 0x10, RZ ;  /* 0x00000010a0737819 */ /* 0x000fe400000006ff */
[----:B------:R-:W-:Y:S01]  /*e2b0*/  F2FP.BF16.F32.PACK_AB R114, R197, R199 ;  /* 0x000000c7c572723e */ /* 0x000fe200000010ff */
[----:B------:R-:W-:Y:S02]  /*e2c0*/  FFMA.FTZ R113, R113, R154, 1.1641532182693481445e-10 ;  /* 0x2f00000071717423 */ /* 0x000fe4000001009a */
[----:B------:R-:W-:-:S03]  /*e2d0*/  FMUL.FTZ R115, R115, R144 ;  /* 0x0000009073737220 */ /* 0x000fc60000410000 */
[----:B------:R-:W-:Y:S01]  /*e2e0*/  FSETP.GTU.FTZ.AND P6, PT, R113, R156, PT ;  /* 0x0000009c7100720b */ /* 0x000fe20003fdc000 */
[----:B------:R-:W-:Y:S01]  /*e2f0*/  FMUL.FTZ R115, R115, R158 ;  /* 0x0000009e73737220 */ /* 0x000fe20000410000 */
[----:B------:R-:W-:-:S04]  /*e300*/  F2FP.BF16.F32.PACK_AB R113, R169, R171 ;  /* 0x000000aba971723e */ /* 0x000fc800000010ff */
[----:B------:R-:W-:Y:S02]  /*e310*/  FSEL R115, R115, RZ, !P6 ;  /* 0x000000ff73737208 */ /* 0x000fe40007000000 */
[----:B------:R-:W-:-:S03]  /*e320*/  PLOP3.LUT P6, PT, P6, PT, PT, 0x8, 0x80 ;  /* 0x000000000080781c */ /* 0x000fc600037ce170 */
[----:B------:R-:W-:Y:S01]  /*e330*/  FMUL.FTZ R211, R112, R115 ;  /* 0x0000007370d37220 */ /* 0x000fe20000410000 */
[----:B------:R-:W-:-:S04]  /*e340*/  F2FP.BF16.F32.PACK_AB R112, R149, R151 ;  /* 0x000000979570723e */ /* 0x000fc800000010ff */
[----:B------:R-:W-:-:S07]  /*e350*/  F2FP.BF16.F32.PACK_AB R115, R211, R209 ;  /* 0x000000d1d373723e */ /* 0x000fce00000010ff */
.L_x_1926:
        /* <DEDUP_REMOVED lines=11> */
[----:B------:R-:W-:Y:S02]  /*e410*/  LOP3.LUT R154, R154, R156, R181, 0xfe, !PT ;  /* 0x0000009c9a9a7212 */ /* 0x000fe400078efeb5 */
[----:B------:R-:W-:Y:S02]  /*e420*/  SEL R181, RZ, 0x1, !P6 ;  /* 0x00000001ffb57807 */ /* 0x000fe40007000000 */
[----:B------:R-:W-:Y:S01]  /*e430*/  LOP3.LUT R227, R227, R226, RZ, 0xfc, !PT ;  /* 0x000000e2e3e37212 */ /* 0x000fe200078efcff */
[----:B0-----:R-:W-:Y:S01]  /*e440*/  IMAD.WIDE.U32 R224, R146, 0x10, R224 ;  /* 0x0000001092e07825 */ /* 0x001fe200078e00e0 */
[----:B------:R-:W-:-:S03]  /*e450*/  LOP3.LUT R226, R154, R181, RZ, 0xfc, !PT ;  /* 0x000000b59ae27212 */ /* 0x000fc600078efcff */
[----:B------:R-:W-:Y:S01]  /*e460*/  IMAD.MOV.U32 R154, RZ, RZ, R150 ;  /* 0x000000ffff9a7224 */ /* 0x000fe200078e0096 */
[----:B------:R2:W-:Y:S01]  /*e470*/  STG.E.128 desc[UR6][R224.64], R112 ;  /* 0x00000070e0007986 */ /* 0x0005e2000c101d06 */
[C---:B-1----:R-:W-:Y:S01]  /*e480*/  IMAD.WIDE.U32 R222, R146.reuse, 0x8, R222 ;  /* 0x0000000892de7825 */ /* 0x042fe200078e00de */
[----:B------:R-:W-:-:S04]  /*e490*/  IADD3 R146, PT, PT, R146, 0x80, RZ ;  /* 0x0000008092927810 */ /* 0x000fc80007ffe0ff */
[----:B------:R2:W-:Y:S03]  /*e4a0*/  STG.E.64 desc[UR6][R222.64], R226 ;  /* 0x000000e2de007986 */ /* 0x0005e6000c101b06 */
.L_x_1884:
[----:B------:R-:W-:Y:S05]  /*e4b0*/  BSYNC.RECONVERGENT B0 ;  /* 0x0000000000007941 */ /* 0x000fea0003800200 */
.L_x_1883:
[----:B------:R-:W-:Y:S01]  /*e4c0*/  ISETP.GE.U32.AND P0, PT, R138, 0x180, PT ;  /* 0x000001808a00780c */ /* 0x000fe20003f06070 */
[----:B------:R-:W-:Y:S01]  /*e4d0*/  BSSY.RECONVERGENT B0, `(.L_x_1967) ;  /* 0x0000683000007945 */ /* 0x000fe20003800200 */
[----:B------:R-:W-:-:S11]  /*e4e0*/  LOP3.LUT R0, R0, 0xffffffdf, RZ, 0xc0, !PT ;  /* 0xffffffdf00007812 */ /* 0x000fd600078ec0ff */
[----:B------:R-:W-:Y:S01]  /*e4f0*/  @P0 LOP3.LUT R0, R0, 0x20, RZ, 0xfc, !PT ;  /* 0x0000002000000812 */ /* 0x000fe200078efcff */
[----:B------:R-:W-:Y:S06]  /*e500*/  @!P0 BRA `(.L_x_1968) ;  /* 0x0000006400fc8947 */ /* 0x000fec0003800000 */
[----:B------:R-:W-:Y:S01]  /*e510*/  ISETP.NE.U32.AND P0, PT, RZ, UR8, PT ;  /* 0x00000008ff007c0c */ /* 0x000fe2000bf05070 */
[----:B0-2---:R-:W0:Y:S03]  /*e520*/  LDC.64 R112, c[0x0][0x390] ;  /* 0x0000e400ff707b82 */ /* 0x005e260000000a00 */
        /* <DEDUP_REMOVED lines=23> */
.L_x_1972:
        /* <DEDUP_REMOVED lines=13> */
.L_x_1974:
[----:B------:R-:W-:Y:S05]  /*e770*/  BSYNC.RECONVERGENT B2 ;  /* 0x0000000000027941 */ /* 0x000fea0003800200 */
.L_x_1973:
[----:B------:R-:W-:Y:S01]  /*e780*/  IMAD.WIDE.U32 R166, R135, -0x326172a9, RZ ;  /* 0xcd9e8d5787a67825 */ /* 0x000fe200078e00ff */
[----:B0-----:R-:W-:Y:S02]  /*e790*/  LOP3.LUT R164, R2, R181, R133, 0x96, !PT ;  /* 0x000000b502a47212 */ /* 0x001fe400078e9685 */
        /* <DEDUP_REMOVED lines=13> */
[----:B------:R-:W-:-:S03]  /*e870*/  IMAD.MOV.U32 R162, RZ, RZ, RZ ;  /* 0x000000ffffa27224 */ /* 0x000fc600078e00ff */
[----:B------:R-:W-:Y:S01]  /*e880*/  LOP3.LUT R145, R145, R164, R167, 0x96, !PT ;  /* 0x000000a491917212 */ /* 0x000fe200078e96a7 */
[----:B------:R-:W-:-:S04]  /*e890*/  IMAD.WIDE.U32 R164, R165, -0x326172a9, RZ ;  /* 0xcd9e8d57a5a47825 */ /* 0x000fc800078e00ff */
[----:B------:R-:W-:Y:S01]  /*e8a0*/  IMAD.WIDE.U32 R192, R145, -0x2daee0ad, RZ ;  /* 0xd2511f5391c07825 */ /* 0x000fe200078e00ff */
[----:B------:R-:W-:-:S03]  /*e8b0*/  LOP3.LUT R147, R147, R166, R165, 0x96, !PT ;  /* 0x000000a693937212 */ /* 0x000fc600078e96a5 */
[----:B------:R-:W-:-:S05]  /*e8c0*/  VIADD R145, R133, 0x32370b8f ;  /* 0x32370b8f85917836 */ /* 0x000fca0000000000 */
[----:B------:R-:W-:Y:S01]  /*e8d0*/  LOP3.LUT R145, R145, R180, R193, 0x96, !PT ;  /* 0x000000b491917212 */ /* 0x000fe200078e96c1 */
[----:B------:R-:W-:-:S04]  /*e8e0*/  IMAD.WIDE.U32 R180, R147, -0x2daee0ad, RZ ;  /* 0xd2511f5393b47825 */ /* 0x000fc800078e00ff */
[----:B------:R-:W-:Y:S02]  /*e8f0*/  VIADD R147, R133, 0xed9eba14 ;  /* 0xed9eba1485937836 */ /* 0x000fe40000000000 */
[----:B------:R-:W-:Y:S01]  /*e900*/  IMAD.WIDE.U32 R166, R145, -0x326172a9, RZ ;  /* 0xcd9e8d5791a67825 */ /* 0x000fe200078e00ff */
[----:B------:R-:W-:Y:S02]  /*e910*/  IADD3 R145, PT, PT, R132, 0x78dde6e4, RZ ;  /* 0x78dde6e484917810 */ /* 0x000fe40007ffe0ff */
[----:B------:R-:W-:Y:S02]  /*e920*/  LOP3.LUT R147, R147, R192, R181, 0x96, !PT ;  /* 0x000000c093937212 */ /* 0x000fe400078e96b5 */
[----:B------:R-:W-:-:S03]  /*e930*/  LOP3.LUT R145, R145, R164, R167, 0x96, !PT ;  /* 0x000000a491917212 */ /* 0x000fc600078e96a7 */
[----:B------:R-:W-:-:S04]  /*e940*/  IMAD.WIDE.U32 R164, R147, -0x326172a9, RZ ;  /* 0xcd9e8d5793a47825 */ /* 0x000fc800078e00ff */
[----:B------:R-:W-:Y:S02]  /*e950*/  VIADD R147, R132, 0x1715609d ;  /* 0x1715609d84937836 */ /* 0x000fe40000000000 */
[----:B------:R-:W-:-:S03]  /*e960*/  IMAD.WIDE.U32 R192, R145, -0x2daee0ad, RZ ;  /* 0xd2511f5391c07825 */ /* 0x000fc600078e00ff */
[----:B------:R-:W-:Y:S01]  /*e970*/  LOP3.LUT R147, R147, R166, R165, 0x96, !PT ;  /* 0x000000a693937212 */ /* 0x000fe200078e96a5 */
[----:B------:R-:W-:-:S05]  /*e980*/  VIADD R145, R133, 0xa9066899 ;  /* 0xa906689985917836 */ /* 0x000fca0000000000 */
[----:B------:R-:W-:Y:S01]  /*e990*/  LOP3.LUT R145, R145, R180, R193, 0x96, !PT ;  /* 0x000000b491917212 */ /* 0x000fe200078e96c1 */
[----:B------:R-:W-:Y:S01]  /*e9a0*/  IMAD.WIDE.U32 R180, R147, -0x2daee0ad, RZ ;  /* 0xd2511f5393b47825 */ /* 0x000fe200078e00ff */
[----:B------:R-:W-:-:S03]  /*e9b0*/  IADD3 R147, PT, PT, R133, 0x646e171e, RZ ;  /* 0x646e171e85937810 */ /* 0x000fc60007ffe0ff */
[----:B------:R-:W-:Y:S01]  /*e9c0*/  IMAD.WIDE.U32 R166, R145, -0x326172a9, RZ ;  /* 0xcd9e8d5791a67825 */ /* 0x000fe200078e00ff */
[----:B------:R-:W-:-:S03]  /*e9d0*/  LOP3.LUT R147, R147, R192, R181, 0x96, !PT ;  /* 0x000000c093937212 */ /* 0x000fc600078e96b5 */
[----:B------:R-:W-:-:S05]  /*e9e0*/  VIADD R145, R132, 0xb54cda56 ;  /* 0xb54cda5684917836 */ /* 0x000fca0000000000 */
[----:B------:R-:W-:Y:S01]  /*e9f0*/  LOP3.LUT R145, R145, R164, R167, 0x96, !PT ;  /* 0x000000a491917212 */ /* 0x000fe200078e96a7 */
[----:B------:R-:W-:-:S04]  /*ea00*/  IMAD.WIDE.U32 R164, R147, -0x326172a9, RZ ;  /* 0xcd9e8d5793a47825 */ /* 0x000fc800078e00ff */
[C---:B------:R-:W-:Y:S02]  /*ea10*/  VIADD R147, R132.reuse, 0x5384540f ;  /* 0x5384540f84937836 */ /* 0x040fe40000000000 */
[----:B------:R-:W-:Y:S01]  /*ea20*/  IMAD.WIDE.U32 R192, R145, -0x2daee0ad, RZ ;  /* 0xd2511f5391c07825 */ /* 0x000fe200078e00ff */
[----:B------:R-:W-:Y:S02]  /*ea30*/  IADD3 R145, PT, PT, R133, 0x1fd5c5a3, RZ ;  /* 0x1fd5c5a385917810 */ /* 0x000fe40007ffe0ff */
        /* <DEDUP_REMOVED lines=17> */
.L_x_1971:
[----:B------:R-:W-:Y:S05]  /*eb50*/  BSYNC.RECONVERGENT B1 ;  /* 0x0000000000017941 */ /* 0x000fea0003800200 */
.L_x_1970:
[----:B------:R-:W1:Y:S01]  /*eb60*/  LDC R158, c[0x0][0x408] ;  /* 0x00010200ff9e7b82 */ /* 0x000e620000000800 */
[----:B------:R-:W-:Y:S01]  /*eb70*/  I2FP.F32.U32 R145, R145 ;  /* 0x0000009100917245 */ /* 0x000fe20000201000 */
[----:B------:R-:W-:Y:S02]  /*eb80*/  HFMA2 R154, -RZ, RZ, 0.1171875, 0 ;  /* 0x2f800000ff9a7431 */ /* 0x000fe400000001ff */
[----:B-----5:R-:W-:Y:S01]  /*eb90*/  IMAD.U32 R147, R112, 0x10000, RZ ;  /* 0x0001000070937824 */ /* 0x020fe200078e00ff */
[----:B------:R-:W-:Y:S01]  /*eba0*/  ISETP.NE.AND P1, PT, R162, 0x1, PT ;  /* 0x00000001a200780c */ /* 0x000fe20003f25270 */
[----:B------:R-:W-:Y:S01]  /*ebb0*/  IMAD.U32 R152, R76, 0x10000, RZ ;  /* 0x000100004c987824 */ /* 0x000fe200078e00ff */
[----:B------:R-:W-:Y:S01]  /*ebc0*/  SHF.L.U32 R160, R48, 0x10, RZ ;  /* 0x0000001030a07819 */ /* 0x000fe200000006ff */
[----:B------:R-:W-:Y:S01]  /*ebd0*/  FFMA.FTZ R145, R145, R154, 1.1641532182693481445e-10 ;  /* 0x2f00000091917423 */ /* 0x000fe2000001009a */
[----:B------:R-:W2:Y:S01]  /*ebe0*/  LDC R156, c[0x0][0x404] ;  /* 0x00010100ff9c7b82 */ /* 0x000ea20000000800 */
[----:B------:R-:W-:Y:S01]  /*ebf0*/  FMUL.FTZ R147, R147, R144 ;  /* 0x0000009093937220 */ /* 0x000fe20000410000 */
[----:B------:R-:W-:Y:S01]  /*ec00*/  LOP3.LUT R0, R0, 0xfffffffd, RZ, 0xc0, !PT ;  /* 0xfffffffd00007812 */ /* 0x000fe200078ec0ff */
[----:B------:R-:W-:Y:S01]  /*ec10*/  BSSY.RECONVERGENT B1, `(.L_x_1975) ;  /* 0x000005e000017945 */ /* 0x000fe20003800200 */
[----:B------:R-:W-:Y:S01]  /*ec20*/  PRMT R112, R112, 0x7632, R112 ;  /* 0x0000763270707816 */ /* 0x000fe20000000070 */
[----:B-1----:R-:W-:Y:S01]  /*ec30*/  FMUL.FTZ R147, R147, R158 ;  /* 0x0000009e93937220 */ /* 0x002fe20000410000 */
[----:B--2---:R-:W-:Y:S01]  /*ec40*/  FSETP.GTU.FTZ.AND P0, PT, R145, R156, PT ;  /* 0x0000009c9100720b */ /* 0x004fe20003f1c000 */
        /* <DEDUP_REMOVED lines=15> */
.L_x_1977:
        /* <DEDUP_REMOVED lines=13> */
.L_x_1979:
[----:B------:R-:W-:Y:S05]  /*ee10*/  BSYNC.RECONVERGENT B2 ;  /* 0x0000000000027941 */ /* 0x000fea0003800200 */
.L_x_1978:
[----:B------:R-:W-:Y:S01]  /*ee20*/  IMAD.WIDE.U32 R166, R135, -0x326172a9, RZ ;  /* 0xcd9e8d5787a67825 */ /* 0x000fe200078e00ff */
[----:B0-----:R-:W-:-:S03]  /*ee30*/  LOP3.LUT R164, R2, R181, R133, 0x96, !PT ;  /* 0x000000b502a47212 */ /* 0x001fc600078e9685 */
        /* <DEDUP_REMOVED lines=11> */
[----:B------:R-:W-:Y:S02]  /*eef0*/  VIADD R145, R132, 0x3c6ef372 ;  /* 0x3c6ef37284917836 */ /* 0x000fe40000000000 */
[----:B------:R-:W-:-:S03]  /*ef00*/  IMAD.MOV.U32 R160, RZ, RZ, RZ ;  /* 0x000000ffffa07224 */ /* 0x000fc600078e00ff */
[----:B------:R-:W-:Y:S01]  /*ef10*/  LOP3.LUT R145, R145, R164, R167, 0x96, !PT ;  /* 0x000000a491917212 */ /* 0x000fe200078e96a7 */
[----:B------:R-:W-:Y:S01]  /*ef20*/  IMAD.WIDE.U32 R164, R165, -0x326172a9, RZ ;  /* 0xcd9e8d57a5a47825 */ /* 0x000fe200078e00ff */
[----:B------:R-:W-:-:S03]  /*ef30*/  IADD3 R167, PT, PT, R132, -0x255992d5, RZ ;  /* 0xdaa66d2b84a77810 */ /* 0x000fc60007ffe0ff */
[----:B------:R-:W-:Y:S01]  /*ef40*/  IMAD.WIDE.U32 R192, R145, -0x2daee0ad, RZ ;  /* 0xd2511f5391c07825 */ /* 0x000fe200078e00ff */
[----:B------:R-:W-:-:S03]  /*ef50*/  LOP3.LUT R167, R167, R166, R165, 0x96, !PT ;  /* 0x000000a6a7a77212 */ /* 0x000fc600078e96a5 */
[C---:B------:R-:W-:Y:S02]  /*ef60*/  VIADD R145, R133.reuse, 0x32370b8f ;  /* 0x32370b8f85917836 */ /* 0x040fe40000000000 */
[----:B------:R-:W-:-:S03]  /*ef70*/  VIADD R165, R133, 0xed9eba14 ;  /* 0xed9eba1485a57836 */ /* 0x000fc60000000000 */
[----:B------:R-:W-:Y:S01]  /*ef80*/  LOP3.LUT R145, R145, R180, R193, 0x96, !PT ;  /* 0x000000b491917212 */ /* 0x000fe200078e96c1 */
[----:B------:R-:W-:-:S04]  /*ef90*/  IMAD.WIDE.U32 R180, R167, -0x2daee0ad, RZ ;  /* 0xd2511f53a7b47825 */ /* 0x000fc800078e00ff */
[----:B------:R-:W-:Y:S01]  /*efa0*/  IMAD.WIDE.U32 R166, R145, -0x326172a9, RZ ;  /* 0xcd9e8d5791a67825 */ /* 0x000fe200078e00ff */
[C---:B------:R-:W-:Y:S02]  /*efb0*/  IADD3 R145, PT, PT, R132.reuse, 0x78dde6e4, RZ ;  /* 0x78dde6e484917810 */ /* 0x040fe40007ffe0ff */
[----:B------:R-:W-:Y:S02]  /*efc0*/  LOP3.LUT R165, R165, R192, R181, 0x96, !PT ;  /* 0x000000c0a5a57212 */ /* 0x000fe400078e96b5 */
[----:B------:R-:W-:Y:S01]  /*efd0*/  LOP3.LUT R145, R145, R164, R167, 0x96, !PT ;  /* 0x000000a491917212 */ /* 0x000fe200078e96a7 */
[----:B------:R-:W-:Y:S02]  /*efe0*/  VIADD R167, R132, 0x1715609d ;  /* 0x1715609d84a77836 */ /* 0x000fe40000000000 */
[----:B------:R-:W-:-:S04]  /*eff0*/  IMAD.WIDE.U32 R164, R165, -0x326172a9, RZ ;  /* 0xcd9e8d57a5a47825 */ /* 0x000fc800078e00ff */
[----:B------:R-:W-:Y:S01]  /*f000*/  IMAD.WIDE.U32 R192, R145, -0x2daee0ad, RZ ;  /* 0xd2511f5391c07825 */ /* 0x000fe200078e00ff */
[----:B------:R-:W-:Y:S02]  /*f010*/  LOP3.LUT R167, R167, R166, R165, 0x96, !PT ;  /* 0x000000a6a7a77212 */ /* 0x000fe400078e96a5 */
[C---:B------:R-:W-:Y:S01]  /*f020*/  IADD3 R165, PT, PT, R133.reuse, 0x646e171e, RZ ;  /* 0x646e171e85a57810 */ /* 0x040fe20007ffe0ff */
[----:B------:R-:W-:-:S05]  /*f030*/  VIADD R145, R133, 0xa9066899 ;  /* 0xa906689985917836 */ /* 0x000fca0000000000 */
[----:B------:R-:W-:Y:S01]  /*f040*/  LOP3.LUT R145, R145, R180, R193, 0x96, !PT ;  /* 0x000000b491917212 */ /* 0x000fe200078e96c1 */
[----:B------:R-:W-:-:S04]  /*f050*/  IMAD.WIDE.U32 R180, R167, -0x2daee0ad, RZ ;  /* 0xd2511f53a7b47825 */ /* 0x000fc800078e00ff */
        /* <DEDUP_REMOVED lines=21> */
[----:B------:R-:W-:Y:S01]  /*f1b0*/  MOV R145, R150 ;  /* 0x0000009600917202 */ /* 0x000fe20000000f00 */
[----:B------:R-:W-:Y:S01]  /*f1c0*/  IMAD.MOV.U32 R148, RZ, RZ, R192 ;  /* 0x000000ffff947224 */ /* 0x000fe200078e00c0 */
[----:B------:R-:W-:Y:S01]  /*f1d0*/  LOP3.LUT R178, R167, R166, R165, 0x96, !PT ;  /* 0x000000a6a7b27212 */ /* 0x000fe200078e96a5 */
[----:B------:R-:W-:-:S07]  /*f1e0*/  IMAD.MOV.U32 R150, RZ, RZ, R164 ;  /* 0x000000ffff967224 */ /* 0x000fce00078e00a4 */
.L_x_1976:
[----:B------:R-:W-:Y:S05]  /*f1f0*/  BSYNC.RECONVERGENT B1 ;  /* 0x0000000000017941 */ /* 0x000fea0003800200 */
.L_x_1975:
[----:B------:R-:W-:Y:S01]  /*f200*/  I2FP.F32.U32 R145, R145 ;  /* 0x0000009100917245 */ /* 0x000fe20000201000 */
[----:B------:R-:W-:Y:S01]  /*f210*/  BSSY.RECONVERGENT B1, `(.L_x_1980) ;  /* 0x0000063000017945 */ /* 0x000fe20003800200 */
[----:B0-----:R-:W-:Y:S01]  /*f220*/  SHF.L.U32 R165, R112, 0x10, RZ ;  /* 0x0000001070a57819 */ /* 0x001fe200000006ff */
[----:B------:R-:W-:Y:S01]  /*f230*/  IMAD.U32 R112, R12, 0x10000, RZ ;  /* 0x000100000c707824 */ /* 0x000fe200078e00ff */
[----:B------:R-:W-:Y:S01]  /*f240*/  ISETP.NE.AND P1, PT, R160, 0x1, PT ;  /* 0x00000001a000780c */ /* 0x000fe20003f25270 */
[----:B------:R-:W-:Y:S01]  /*f250*/  FFMA.FTZ R145, R145, R154, 1.1641532182693481445e-10 ;  /* 0x2f00000091917423 */ /* 0x000fe2000001009a */
[----:B------:R-:W-:Y:S01]  /*f260*/  PRMT R152, R48, 0x7632, R152 ;  /* 0x0000763230987816 */ /* 0x000fe20000000098 */
[----:B------:R-:W-:Y:S01]  /*f270*/  FMUL.FTZ R165, R165, R144 ;  /* 0x00000090a5a57220 */ /* 0x000fe20000410000 */
[----:B------:R-:W-:Y:S02]  /*f280*/  HFMA2 R162, -RZ, RZ, 0, 1.1920928955078125e-07 ;  /* 0x00000002ffa27431 */ /* 0x000fe400000001ff */
[----:B------:R-:W-:Y:S01]  /*f290*/  FSETP.GTU.FTZ.AND P0, PT, R145, R156, PT ;  /* 0x0000009c9100720b */ /* 0x000fe20003f1c000 */
[----:B------:R-:W-:Y:S01]  /*f2a0*/  FMUL.FTZ R165, R165, R158 ;  /* 0x0000009ea5a57220 */ /* 0x000fe20000410000 */
[----:B------:R-:W-:-:S04]  /*f2b0*/  IMAD.U32 R152, R152, 0x10000, RZ ;  /* 0x0001000098987824 */ /* 0x000fc800078e00ff */
        /* <DEDUP_REMOVED lines=13> */
.L_x_1982:
        /* <DEDUP_REMOVED lines=13> */
.L_x_1984:
[----:B------:R-:W-:Y:S05]  /*f460*/  BSYNC.RECONVERGENT B2 ;  /* 0x0000000000027941 */ /* 0x000fea0003800200 */
.L_x_1983:
        /* <DEDUP_REMOVED lines=10> */
[----:B------:R-:W-:Y:S01]  /*f510*/  IMAD.MOV.U32 R112, RZ, RZ, R150 ;  /* 0x000000ffff707224 */ /* 0x000fe200078e0096 */
[----:B------:R-:W-:Y:S01]  /*f520*/  IADD3 R193, PT, PT, R133, 0x76cf5d0a, RZ ;  /* 0x76cf5d0a85c17810 */ /* 0x000fe20007ffe0ff */
[----:B------:R-:W-:-:S04]  /*f530*/  IMAD.WIDE.U32 R180, R167, -0x2daee0ad, RZ ;  /* 0xd2511f53a7b47825 */ /* 0x000fc800078e00ff */
        /* <DEDUP_REMOVED lines=47> */
[----:B------:R-:W-:-:S07]  /*f830*/  MOV R150, R164 ;  /* 0x000000a400967202 */ /* 0x000fce0000000f00 */
.L_x_1981:
[----:B------:R-:W-:Y:S05]  /*f840*/  BSYNC.RECONVERGENT B1 ;  /* 0x0000000000017941 */ /* 0x000fea0003800200 */
.L_x_1980:
        /* <DEDUP_REMOVED lines=14> */
[----:B------:R-:W-:Y:S02]  /*f930*/  PRMT R152, R113, 0x7632, R152 ;  /* 0x0000763271987816 */ /* 0x000fe40000000098 */
        /* <DEDUP_REMOVED lines=10> */
.L_x_1987:
        /* <DEDUP_REMOVED lines=13> */
.L_x_1989:
[----:B------:R-:W-:Y:S05]  /*fab0*/  BSYNC.RECONVERGENT B2 ;  /* 0x0000000000027941 */ /* 0x000fea0003800200 */
.L_x_1988:
        /* <DEDUP_REMOVED lines=61> */
.L_x_1986:
[----:B------:R-:W-:Y:S05]  /*fe90*/  BSYNC.RECONVERGENT B1 ;  /* 0x0000000000017941 */ /* 0x000fea0003800200 */
.L_x_1985:
        /* <DEDUP_REMOVED lines=25> */
.L_x_1992:
        /* <DEDUP_REMOVED lines=13> */
.L_x_1994:
[----:B------:R-:W-:Y:S05]  /*10100*/  BSYNC.RECONVERGENT B2 ;  /* 0x0000000000027941 */ /* 0x000fea0003800200 */
.L_x_1993:
        /* <DEDUP_REMOVED lines=61> */
.L_x_1991:
[----:B------:R-:W-:Y:S05]  /*104e0*/  BSYNC.RECONVERGENT B1 ;  /* 0x0000000000017941 */ /* 0x000fea0003800200 */
.L_x_1990:
        /* <DEDUP_REMOVED lines=8> */
[----:B------:R-:W-:Y:S02]  /*10570*/  PRMT R114, R114, 0x7632, R114 ;  /* 0x0000763272727816 */ /* 0x000fe40000000072 */
[----:B------:R-:W-:Y:S01]  /*10580*/  FSETP.GTU.FTZ.AND P3, PT, R113, R156, PT ;  /* 0x0000009c7100720b */ /* 0x000fe20003f7c000 */
[----:B------:R-:W-:Y:S01]  /*10590*/  FMUL.FTZ R181, R181, R158 ;  /* 0x0000009eb5b57220 */ /* 0x000fe20000410000 */
[----:B------:R-:W-:-:S04]  /*105a0*/  IMAD.MOV.U32 R113, RZ, RZ, R148 ;  /* 0x000000ffff717224 */ /* 0x000fc800078e0094 */
[----:B------:R-:W-:Y:S02]  /*105b0*/  FSEL R181, R181, RZ, !P3 ;  /* 0x000000ffb5b57208 */ /* 0x000fe40005800000 */
[----:B------:R-:W-:-:S03]  /*105c0*/  PLOP3.LUT P3, PT, P3, PT, PT, 0x8, 0x80 ;  /* 0x000000000080781c */ /* 0x000fc60001f6e170 */
[----:B------:R-:W-:Y:S01]  /*105d0*/  FFMA.FTZ R195, R181, R112, R152 ;  /* 0x00000070b5c37223 */ /* 0x000fe20000010098 */
[----:B------:R-:W-:Y:S01]  /*105e0*/  HFMA2 R152, -RZ, RZ, 0, 1.1920928955078125e-07 ;  /* 0x00000002ff987431 */ /* 0x000fe200000001ff */
        /* <DEDUP_REMOVED lines=9> */
.L_x_1997:
        /* <DEDUP_REMOVED lines=13> */
.L_x_1999:
[----:B------:R-:W-:Y:S05]  /*10750*/  BSYNC.RECONVERGENT B2 ;  /* 0x0000000000027941 */ /* 0x000fea0003800200 */
.L_x_1998:
        /* <DEDUP_REMOVED lines=61> */
.L_x_1996:
[----:B------:R-:W-:Y:S05]  /*10b30*/  BSYNC.RECONVERGENT B1 ;  /* 0x0000000000017941 */ /* 0x000fea0003800200 */
.L_x_1995:
        /* <DEDUP_REMOVED lines=25> */
.L_x_2002:
        /* <DEDUP_REMOVED lines=13> */
.L_x_2004:
[----:B------:R-:W-:Y:S05]  /*10da0*/  BSYNC.RECONVERGENT B2 ;  /* 0x0000000000027941 */ /* 0x000fea0003800200 */
.L_x_2003:
        /* <DEDUP_REMOVED lines=61> */
.L_x_2001:
[----:B------:R-:W-:Y:S05]  /*11180*/  BSYNC.RECONVERGENT B1 ;  /* 0x0000000000017941 */ /* 0x000fea0003800200 */
.L_x_2000:
        /* <DEDUP_REMOVED lines=25> */
.L_x_2007:
        /* <DEDUP_REMOVED lines=15> */
.L_x_2009:
[----:B------:R-:W-:Y:S05]  /*11410*/  BSYNC.RECONVERGENT B2 ;  /* 0x0000000000027941 */ /* 0x000fea0003800200 */
.L_x_2008:
[----:B------:R-:W-:Y:S01]  /*11420*/  IMAD.WIDE.U32 R114, R135, -0x326172a9, RZ ;  /* 0xcd9e8d5787727825 */ /* 0x000fe200078e00ff */
[----:B------:R-:W-:-:S03]  /*11430*/  LOP3.LUT R112, R2, R181, R133, 0x96, !PT ;  /* 0x000000b502707212 */ /* 0x000fc600078e9685 */
[----:B------:R-:W-:Y:S01]  /*11440*/  HFMA2 R152, -RZ, RZ, 0, 0 ;  /* 0x00000000ff987431 */ /* 0x000fe200000001ff */
[----:B------:R-:W-:Y:S02]  /*11450*/  IADD3 R181, PT, PT, R133, -0x4498517b, RZ ;  /* 0xbb67ae8585b57810 */ /* 0x000fe40007ffe0ff */
[----:B------:R-:W-:Y:S01]  /*11460*/  LOP3.LUT R214, R137, R115, R132, 0x96, !PT ;  /* 0x0000007389d67212 */ /* 0x000fe200078e9684 */
[----:B------:R-:W-:-:S04]  /*11470*/  IMAD.WIDE.U32 R112, R112, -0x326172a9, RZ ;  /* 0xcd9e8d5770707825 */ /* 0x000fc800078e00ff */
[----:B------:R-:W-:Y:S02]  /*11480*/  VIADD R115, R132, 0x9e3779b9 ;  /* 0x9e3779b984737836 */ /* 0x000fe40000000000 */
[----:B------:R-:W-:-:S03]  /*11490*/  IMAD.WIDE.U32 R214, R214, -0x2daee0ad, RZ ;  /* 0xd2511f53d6d67825 */ /* 0x000fc600078e00ff */
[----:B------:R-:W-:Y:S02]  /*114a0*/  LOP3.LUT R115, R115, R114, R113, 0x96, !PT ;  /* 0x0000007273737212 */ /* 0x000fe400078e9671 */
[----:B------:R-:W-:Y:S01]  /*114b0*/  LOP3.LUT R114, R181, R180, R215, 0x96, !PT ;  /* 0x000000b4b5727212 */ /* 0x000fe200078e96d7 */
[----:B------:R-:W-:Y:S01]  /*114c0*/  VIADD R215, R133, 0x76cf5d0a ;  /* 0x76cf5d0a85d77836 */ /* 0x000fe20000000000 */
        /* <DEDUP_REMOVED lines=24> */
[----:B------:R-:W-:Y:S01]  /*11650*/  IADD3 R113, PT, PT, R132, -0x4ab325aa, RZ ;  /* 0xb54cda5684717810 */ /* 0x000fe20007ffe0ff */
[----:B------:R-:W-:-:S04]  /*11660*/  IMAD.WIDE.U32 R180, R115, -0x2daee0ad, RZ ;  /* 0xd2511f5373b47825 */ /* 0x000fc800078e00ff */
        /* <DEDUP_REMOVED lines=17> */
[----:B------:R-:W-:Y:S01]  /*11780*/  IMAD.WIDE.U32 R214, R215, -0x326172a9, RZ ;  /* 0xcd9e8d57d7d67825 */ /* 0x000fe200078e00ff */
[----:B------:R-:W-:Y:S02]  /*11790*/  LOP3.LUT R178, R181, R114, R113, 0x96, !PT ;  /* 0x00000072b5b27212 */ /* 0x000fe400078e9671 */
[----:B------:R-:W-:Y:S01]  /*117a0*/  MOV R113, R150 ;  /* 0x0000009600717202 */ /* 0x000fe20000000f00 */
[----:B------:R-:W-:Y:S02]  /*117b0*/  VIADD R115, R132, 0x8ff34781 ;  /* 0x8ff3478184737836 */ /* 0x000fe40000000000 */
[----:B------:R-:W-:Y:S02]  /*117c0*/  IMAD.MOV.U32 R148, RZ, RZ, R214 ;  /* 0x000000ffff947224 */ /* 0x000fe400078e00d6 */
[----:B------:R-:W-:Y:S01]  /*117d0*/  IMAD.MOV.U32 R150, RZ, RZ, R112 ;  /* 0x000000ffff967224 */ /* 0x000fe200078e0070 */
[----:B------:R-:W-:-:S07]  /*117e0*/  LOP3.LUT R180, R115, R180, R215, 0x96, !PT ;  /* 0x000000b473b47212 */ /* 0x000fce00078e96d7 */
.L_x_2006:
[----:B------:R-:W-:Y:S05]  /*117f0*/  BSYNC.RECONVERGENT B1 ;  /* 0x0000000000017941 */ /* 0x000fea0003800200 */
.L_x_2005:
        /* <DEDUP_REMOVED lines=17> */
.L_x_1969:
        /* <DEDUP_REMOVED lines=16> */
.L_x_2013:
        /* <DEDUP_REMOVED lines=13> */
.L_x_2015:
[----:B------:R-:W-:Y:S05]  /*11ae0*/  BSYNC.RECONVERGENT B2 ;  /* 0x0000000000027941 */ /* 0x000fea0003800200 */
.L_x_2014:
[----:B------:R-:W-:Y:S01]  /*11af0*/  IMAD.WIDE.U32 R166, R135, -0x326172a9, RZ ;  /* 0xcd9e8d5787a67825 */ /* 0x000fe200078e00ff */
[----:B0-----:R-:W-:Y:S02]  /*11b00*/  LOP3.LUT R164, R2, R181, R133, 0x96, !PT ;  /* 0x000000b502a47212 */ /* 0x001fe400078e9685 */
[----:B------:R-:W-:Y:S01]  /*11b10*/  IADD3 R145, PT, PT, R132, -0x61c88647, RZ ;  /* 0x9e3779b984917810 */ /* 0x000fe20007ffe0ff */
[----:B------:R-:W-:Y:S01]  /*11b20*/  VIADD R147, R133, 0xbb67ae85 ;  /* 0xbb67ae8585937836 */ /* 0x000fe20000000000 */
[----:B------:R-:W-:Y:S01]  /*11b30*/  LOP3.LUT R192, R137, R167, R132, 0x96, !PT ;  /* 0x000000a789c07212 */ /* 0x000fe200078e9684 */
[----:B------:R-:W-:-:S04]  /*11b40*/  IMAD.WIDE.U32 R164, R164, -0x326172a9, RZ ;  /* 0xcd9e8d57a4a47825 */ /* 0x000fc800078e00ff */
[----:B------:R-:W-:Y:S01]  /*11b50*/  IMAD.WIDE.U32 R192, R192, -0x2daee0ad, RZ ;  /* 0xd2511f53c0c07825 */ /* 0x000fe200078e00ff */
[----:B------:R-:W-:Y:S02]  /*11b60*/  LOP3.LUT R145, R145, R166, R165, 0x96, !PT ;  /* 0x000000a691917212 */ /* 0x000fe400078e96a5 */
[----:B------:R-:W-:Y:S01]  /*11b70*/  IADD3 R165, PT, PT, R133, 0x76cf5d0a, RZ ;  /* 0x76cf5d0a85a57810 */ /* 0x000fe20007ffe0ff */
[----:B------:R-:W-:Y:S01]  /*11b80*/  IMAD.MOV.U32 R160, RZ, RZ, RZ ;  /* 0x000000ffffa07224 */ /* 0x000fe200078e00ff */
[----:B------:R-:W-:Y:S01]  /*11b90*/  LOP3.LUT R147, R147, R180, R193, 0x96, !PT ;  /* 0x000000b493937212 */ /* 0x000fe200078e96c1 */
[----:B------:R-:W-:-:S04]  /*11ba0*/  IMAD.WIDE.U32 R180, R145, -0x2daee0ad, RZ ;  /* 0xd2511f5391b47825 */ /* 0x000fc800078e00ff */
[----:B------:R-:W-:Y:S01]  /*11bb0*/  IMAD.WIDE.U32 R166, R147, -0x326172a9, RZ ;  /* 0xcd9e8d5793a67825 */ /* 0x000fe200078e00ff */
[----:B------:R-:W-:Y:S02]  /*11bc0*/  LOP3.LUT R165, R165, R192, R181, 0x96, !PT ;  /* 0x000000c0a5a57212 */ /* 0x000fe400078e96b5 */
[C---:B------:R-:W-:Y:S01]  /*11bd0*/  IADD3 R147, PT, PT, R132.reuse, -0x255992d5, RZ ;  /* 0xdaa66d2b84937810 */ /* 0x040fe20007ffe0ff */
[----:B------:R-:W-:-:S05]  /*11be0*/  VIADD R145, R132, 0x3c6ef372 ;  /* 0x3c6ef37284917836 */ /* 0x000fca0000000000 */
[----:B------:R-:W-:Y:S01]  /*11bf0*/  LOP3.LUT R145, R145, R164, R167, 0x96, !PT ;  /* 0x000000a491917212 */ /* 0x000fe200078e96a7 */
[----:B------:R-:W-:-:S04]  /*11c00*/  IMAD.WIDE.U32 R164, R165, -0x326172a9, RZ ;  /* 0xcd9e8d57a5a47825 */ /* 0x000fc800078e00ff */
[----:B------:R-:W-:Y:S01]  /*11c10*/  IMAD.WIDE.U32 R192, R145, -0x2daee0ad, RZ ;  /* 0xd2511f5391c07825 */ /* 0x000fe200078e00ff */
[----:B------:R-:W-:-:S03]  /*11c20*/  LOP3.LUT R147, R147, R166, R165, 0x96, !PT ;  /* 0x000000a693937212 */ /* 0x000fc600078e96a5 */
[----:B------:R-:W-:-:S05]  /*11c30*/  VIADD R145, R133, 0x32370b8f ;  /* 0x32370b8f85917836 */ /* 0x000fca0000000000 */
[----:B------:R-:W-:Y:S01]  /*11c40*/  LOP3.LUT R145, R145, R180, R193, 0x96, !PT ;  /* 0x000000b491917212 */ /* 0x000fe200078e96c1 */
[----:B------:R-:W-:Y:S01]  /*11c50*/  IMAD.WIDE.U32 R180, R147, -0x2daee0ad, RZ ;  /* 0xd2511f5393b47825 */ /* 0x000fe200078e00ff */
[----:B------:R-:W-:-:S03]  /*11c60*/  IADD3 R147, PT, PT, R133, -0x126145ec, RZ ;  /* 0xed9eba1485937810 */ /* 0x000fc60007ffe0ff */
[----:B------:R-:W-:Y:S01]  /*11c70*/  IMAD.WIDE.U32 R166, R145, -0x326172a9, RZ ;  /* 0xcd9e8d5791a67825 */ /* 0x000fe200078e00ff */
[----:B------:R-:W-:-:S03]  /*11c80*/  LOP3.LUT R147, R147, R192, R181, 0x96, !PT ;  /* 0x000000c093937212 */ /* 0x000fc600078e96b5 */
        /* <DEDUP_REMOVED lines=17> */
[----:B------:R-:W-:Y:S02]  /*11da0*/  LOP3.LUT R166, R147, R166, R165, 0x96, !PT ;  /* 0x000000a693a67212 */ /* 0x000fe400078e96a5 */
[C---:B------:R-:W-:Y:S01]  /*11db0*/  IADD3 R147, PT, PT, R133.reuse, -0x24c28bd8, RZ ;  /* 0xdb3d742885937810 */ /* 0x040fe20007ffe0ff */
        /* <DEDUP_REMOVED lines=10> */
[----:B------:R-:W-:Y:S01]  /*11e60*/  MOV R148, R192 ;  /* 0x000000c000947202 */ /* 0x000fe20000000f00 */
[----:B------:R-:W-:Y:S01]  /*11e70*/  IMAD.WIDE.U32 R164, R164, -0x2daee0ad, RZ ;  /* 0xd2511f53a4a47825 */ /* 0x000fe200078e00ff */
[----:B------:R-:W-:Y:S02]  /*11e80*/  LOP3.LUT R180, R145, R180, R193, 0x96, !PT ;  /* 0x000000b491b47212 */ /* 0x000fe400078e96c1 */
[----:B------:R-:W-:Y:S01]  /*11e90*/  MOV R145, R154 ;  /* 0x0000009a00917202 */ /* 0x000fe20000000f00 */
[----:B------:R-:W-:Y:S01]  /*11ea0*/  IMAD.MOV.U32 R150, RZ, RZ, R164 ;  /* 0x000000ffff967224 */ /* 0x000fe200078e00a4 */
[----:B------:R-:W-:-:S07]  /*11eb0*/  LOP3.LUT R178, R147, R166, R165, 0x96, !PT ;  /* 0x000000a693b27212 */ /* 0x000fce00078e96a5 */
.L_x_2012:
[----:B------:R-:W-:Y:S05]  /*11ec0*/  BSYNC.RECONVERGENT B1 ;  /* 0x0000000000017941 */ /* 0x000fea0003800200 */
.L_x_2011:
[----:B------:R-:W1:Y:S01]  /*11ed0*/  LDC R158, c[0x0][0x408] ;  /* 0x00010200ff9e7b82 */ /* 0x000e620000000800 */
[----:B------:R-:W-:Y:S01]  /*11ee0*/  I2FP.F32.U32 R145, R145 ;  /* 0x0000009100917245 */ /* 0x000fe20000201000 */
[----:B------:R-:W-:Y:S02]  /*11ef0*/  HFMA2 R154, -RZ, RZ, 0.1171875, 0 ;  /* 0x2f800000ff9a7431 */ /* 0x000fe400000001ff */
[----:B-----5:R-:W-:Y:S01]  /*11f00*/  IMAD.U32 R147, R112, 0x10000, RZ ;  /* 0x0001000070937824 */ /* 0x020fe200078e00ff */
[----:B------:R-:W-:Y:S01]  /*11f10*/  ISETP.NE.AND P1, PT, R160, 0x1, PT ;  /* 0x00000001a000780c */ /* 0x000fe20003f25270 */
[----:B------:R-:W-:Y:S01]  /*11f20*/  BSSY.RECONVERGENT B1, `(.L_x_2016) ;  /* 0x0000063000017945 */ /* 0x000fe20003800200 */
[----:B------:R-:W-:Y:S01]  /*11f30*/  SHF.L.U32 R152, R76, 0x10, RZ ;  /* 0x000000104c987819 */ /* 0x000fe200000006ff */
[----:B------:R-:W-:Y:S01]  /*11f40*/  FFMA.FTZ R145, R145, R154, 1.1641532182693481445e-10 ;  /* 0x2f00000091917423 */ /* 0x000fe2000001009a */
[----:B------:R-:W2:Y:S01]  /*11f50*/  LDC R156, c[0x0][0x404] ;  /* 0x00010100ff9c7b82 */ /* 0x000ea20000000800 */
[----:B------:R-:W-:Y:S01]  /*11f60*/  FMUL.FTZ R147, R147, R144 ;  /* 0x0000009093937220 */ /* 0x000fe20000410000 */
[----:B------:R-:W-:-:S02]  /*11f70*/  LOP3.LUT R0, R0, 0xfffffffd, RZ, 0xc0, !PT ;  /* 0xfffffffd00007812 */ /* 0x000fc400078ec0ff */
[----:B------:R-:W-:Y:S01]  /*11f80*/  PRMT R112, R112, 0x7632, R112 ;  /* 0x0000763270707816 */ /* 0x000fe20000000070 */
[----:B-1----:R-:W-:Y:S01]  /*11f90*/  FMUL.FTZ R147, R147, R158 ;  /* 0x0000009e93937220 */ /* 0x002fe20000410000 */
[----:B--2---:R-:W-:Y:S02]  /*11fa0*/  FSETP.GTU.FTZ.AND P0, PT, R145, R156, PT ;  /* 0x0000009c9100720b */ /* 0x004fe40003f1c000 */
        /* <DEDUP_REMOVED lines=15> */
.L_x_2018:
        /* <DEDUP_REMOVED lines=13> */
.L_x_2020:
[----:B------:R-:W-:Y:S05]  /*12170*/  BSYNC.RECONVERGENT B2 ;  /* 0x0000000000027941 */ /* 0x000fea0003800200 */
.L_x_2019:
[----:B------:R-:W-:Y:S01]  /*12180*/  IMAD.WIDE.U32 R166, R135, -0x326172a9, RZ ;  /* 0xcd9e8d5787a67825 */ /* 0x000fe200078e00ff */
[----:B0-----:R-:W-:Y:S02]  /*12190*/  LOP3.LUT R164, R2, R181, R133, 0x96, !PT ;  /* 0x000000b502a47212 */ /* 0x001fe400078e9685 */
[----:B------:R-:W-:Y:S01]  /*121a0*/  IADD3 R145, PT, PT, R132, -0x61c88647, RZ ;  /* 0x9e3779b984917810 */ /* 0x000fe20007ffe0ff */
[----:B------:R-:W-:Y:S01]  /*121b0*/  IMAD.MOV.U32 R152, RZ, RZ, RZ ;  /* 0x000000ffff987224 */ /* 0x000fe200078e00ff */
[----:B------:R-:W-:Y:S01]  /*121c0*/  LOP3.LUT R192, R137, R167, R132, 0x96, !PT ;  /* 0x000000a789c07212 */ /* 0x000fe200078e9684 */
        /* <DEDUP_REMOVED lines=52> */
[----:B------:R-:W-:-:S03]  /*12510*/  LOP3.LUT R180, R145, R180, R193, 0x96, !PT ;  /* 0x000000b491b47212 */ /* 0x000fc600078e96c1 */
[----:B------:R-:W-:Y:S01]  /*12520*/  IMAD.MOV.U32 R145, RZ, RZ, R150 ;  /* 0x000000ffff917224 */ /* 0x000fe200078e0096 */
[----:B------:R-:W-:Y:S02]  /*12530*/  LOP3.LUT R178, R167, R166, R165, 0x96, !PT ;  /* 0x000000a6a7b27212 */ /* 0x000fe400078e96a5 */
[----:B------:R-:W-:-:S07]  /*12540*/  MOV R150, R164 ;  /* 0x000000a400967202 */ /* 0x000fce0000000f00 */
.L_x_2017:
[----:B------:R-:W-:Y:S05]  /*12550*/  BSYNC.RECONVERGENT B1 ;  /* 0x0000000000017941 */ /* 0x000fea0003800200 */
.L_x_2016:
[----:B------:R-:W-:Y:S01]  /*12560*/  I2FP.F32.U32 R145, R145 ;  /* 0x0000009100917245 */ /* 0x000fe20000201000 */
[----:B------:R-:W-:Y:S01]  /*12570*/  BSSY.RECONVERGENT B1, `(.L_x_2021) ;  /* 0x0000061000017945 */ /* 0x000fe20003800200 */
[----:B0-----:R-:W-:Y:S01]  /*12580*/  SHF.L.U32 R165, R112, 0x10, RZ ;  /* 0x0000001070a57819 */ /* 0x001fe200000006ff */
[----:B------:R-:W-:Y:S01]  /*12590*/  IMAD.U32 R112, R12, 0x10000, RZ ;  /* 0x000100000c707824 */ /* 0x000fe200078e00ff */
[----:B------:R-:W-:Y:S01]  /*125a0*/  ISETP.NE.AND P1, PT, R152, 0x1, PT ;  /* 0x000000019800780c */ /* 0x000fe20003f25270 */
[----:B------:R-:W-:Y:S01]  /*125b0*/  FFMA.FTZ R145, R145, R154, 1.1641532182693481445e-10 ;  /* 0x2f00000091917423 */ /* 0x000fe2000001009a */
[----:B------:R-:W-:Y:S02]  /*125c0*/  HFMA2 R160, -RZ, RZ, 0, 1.1920928955078125e-07 ;  /* 0x00000002ffa07431 */ /* 0x000fe400000001ff */
[----:B------:R-:W-:Y:S02]  /*125d0*/  FMUL.FTZ R165, R165, R144 ;  /* 0x00000090a5a57220 */ /* 0x000fe40000410000 */
[----:B------:R-:W-:-:S02]  /*125e0*/  FSETP.GTU.FTZ.AND P0, PT, R145, R156, PT ;  /* 0x0000009c9100720b */ /* 0x000fc40003f1c000 */
[----:B------:R-:W-:-:S05]  /*125f0*/  FMUL.FTZ R165, R165, R158 ;  /* 0x0000009ea5a57220 */ /* 0x000fca0000410000 */
        /* <DEDUP_REMOVED lines=13> */
.L_x_2023:
        /* <DEDUP_REMOVED lines=13> */
.L_x_2025:
[----:B------:R-:W-:Y:S05]  /*127a0*/  BSYNC.RECONVERGENT B2 ;  /* 0x0000000000027941 */ /* 0x000fea0003800200 */
.L_x_2024:
[----:B------:R-:W-:Y:S01]  /*127b0*/  IMAD.WIDE.U32 R166, R135, -0x326172a9, RZ ;  /* 0xcd9e8d5787a67825 */ /* 0x000fe200078e00ff */
[----:B------:R-:W-:-:S03]  /*127c0*/  LOP3.LUT R164, R2, R181, R133, 0x96, !PT ;  /* 0x000000b502a47212 */ /* 0x000fc600078e9685 */
[----:B------:R-:W-:Y:S01]  /*127d0*/  HFMA2 R160, -RZ, RZ, 0, 0 ;  /* 0x00000000ffa07431 */ /* 0x000fe200000001ff */
[----:B------:R-:W-:Y:S02]  /*127e0*/  IADD3 R181, PT, PT, R133, -0x4498517b, RZ ;  /* 0xbb67ae8585b57810 */ /* 0x000fe40007ffe0ff */
[----:B------:R-:W-:Y:S01]  /*127f0*/  LOP3.LUT R192, R137, R167, R132, 0x96, !PT ;  /* 0x000000a789c07212 */ /* 0x000fe200078e9684 */
[----:B------:R-:W-:Y:S01]  /*12800*/  IMAD.WIDE.U32 R164, R164, -0x326172a9, RZ ;  /* 0xcd9e8d57a4a47825 */ /* 0x000fe200078e00ff */
[----:B------:R-:W-:-:S03]  /*12810*/  MOV R112, R150 ;  /* 0x0000009600707202 */ /* 0x000fc60000000f00 */
        /* <DEDUP_REMOVED lines=53> */
[----:B------:R-:W-:-:S07]  /*12b70*/  IMAD.MOV.U32 R150, RZ, RZ, R164 ;  /* 0x000000ffff967224 */ /* 0x000fce00078e00a4 */
.L_x_2022:
[----:B------:R-:W-:Y:S05]  /*12b80*/  BSYNC.RECONVERGENT B1 ;  /* 0x0000000000017941 */ /* 0x000fea0003800200 */
.L_x_2021:
        /* <DEDUP_REMOVED lines=8> */
[----:B------:R-:W-:Y:S01]  /*12c10*/  IMAD.MOV.U32 R162, RZ, RZ, 0x2 ;  /* 0x00000002ffa27424 */ /* 0x000fe200078e00ff */
[----:B------:R-:W-:Y:S01]  /*12c20*/  MOV R113, R148 ;  /* 0x0000009400717202 */ /* 0x000fe20000000f00 */
        /* <DEDUP_REMOVED lines=14> */
.L_x_2028:
        /* <DEDUP_REMOVED lines=13> */
.L_x_2030:
[----:B------:R-:W-:Y:S05]  /*12de0*/  BSYNC.RECONVERGENT B2 ;  /* 0x0000000000027941 */ /* 0x000fea0003800200 */
.L_x_2029:
        /* <DEDUP_REMOVED lines=51> */
[----:B------:R-:W-:Y:S01]  /*13120*/  IMAD.MOV.U32 R162, RZ, RZ, RZ ;  /* 0x000000ffffa27224 */ /* 0x000fe200078e00ff */
[----:B------:R-:W-:Y:S01]  /*13130*/  LOP3.LUT R113, R113, R112, R181, 0x96, !PT ;  /* 0x0000007071717212 */ /* 0x000fe200078e96b5 */
[----:B------:R-:W-:Y:S02]  /*13140*/  VIADD R181, R133, 0x96a522ad ;  /* 0x96a522ad85b57836 */ /* 0x000fe40000000000 */
[----:B------:R-:W-:-:S04]  /*13150*/  IMAD.WIDE.U32 R192, R193, -0x326172a9, RZ ;  /* 0xcd9e8d57c1c07825 */ /* 0x000fc800078e00ff */
[----:B------:R-:W-:Y:S01]  /*13160*/  IMAD.WIDE.U32 R112, R113, -0x2daee0ad, RZ ;  /* 0xd2511f5371707825 */ /* 0x000fe200078e00ff */
[----:B------:R-:W-:Y:S02]  /*13170*/  LOP3.LUT R180, R165, R180, R193, 0x96, !PT ;  /* 0x000000b4a5b47212 */ /* 0x000fe400078e96c1 */
[----:B------:R-:W-:Y:S02]  /*13180*/  MOV R148, R192 ;  /* 0x000000c000947202 */ /* 0x000fe40000000f00 */
[----:B------:R-:W-:Y:S01]  /*13190*/  LOP3.LUT R178, R181, R164, R113, 0x96, !PT ;  /* 0x000000a4b5b27212 */ /* 0x000fe200078e9671 */
[----:B------:R-:W-:Y:S01]  /*131a0*/  IMAD.MOV.U32 R113, RZ, RZ, R150 ;  /* 0x000000ffff717224 */ /* 0x000fe200078e0096 */
[----:B------:R-:W-:-:S07]  /*131b0*/  MOV R150, R112 ;  /* 0x0000007000967202 */ /* 0x000fce0000000f00 */
.L_x_2027:
[----:B------:R-:W-:Y:S05]  /*131c0*/  BSYNC.RECONVERGENT B1 ;  /* 0x0000000000017941 */ /* 0x000fea0003800200 */
.L_x_2026:
[----:B------:R-:W-:Y:S01]  /*131d0*/  I2FP.F32.U32 R113, R113 ;  /* 0x0000007100717245 */ /* 0x000fe20000201000 */
[----:B------:R-:W-:Y:S01]  /*131e0*/  IMAD.U32 R112, R13, 0x10000, RZ ;  /* 0x000100000d707824 */ /* 0x000fe200078e00ff */
[----:B------:R-:W-:Y:S01]  /*131f0*/  SHF.L.U32 R165, R152, 0x10, RZ ;  /* 0x0000001098a57819 */ /* 0x000fe200000006ff */
[----:B------:R-:W-:Y:S01]  /*13200*/  BSSY.RECONVERGENT B1, `(.L_x_2031) ;  /* 0x000005f000017945 */ /* 0x000fe20003800200 */
[----:B------:R-:W-:Y:S01]  /*13210*/  ISETP.NE.AND P3, PT, R162, 0x1, PT ;  /* 0x00000001a200780c */ /* 0x000fe20003f65270 */
[----:B------:R-:W-:Y:S01]  /*13220*/  FFMA.FTZ R113, R113, R154, 1.1641532182693481445e-10 ;  /* 0x2f00000071717423 */ /* 0x000fe2000001009a */
[----:B------:R-:W-:Y:S02]  /*13230*/  HFMA2 R152, -RZ, RZ, 0, 1.1920928955078125e-07 ;  /* 0x00000002ff987431 */ /* 0x000fe400000001ff */
[----:B------:R-:W-:Y:S02]  /*13240*/  FMUL.FTZ R165, R165, R144 ;  /* 0x00000090a5a57220 */ /* 0x000fe40000410000 */
[----:B------:R-:W-:-:S02]  /*13250*/  FSETP.GTU.FTZ.AND P2, PT, R113, R156, PT ;  /* 0x0000009c7100720b */ /* 0x000fc40003f5c000 */
[----:B------:R-:W-:Y:S01]  /*13260*/  FMUL.FTZ R165, R165, R158 ;  /* 0x0000009ea5a57220 */ /* 0x000fe20000410000 */
[----:B------:R-:W-:-:S04]  /*13270*/  IMAD.MOV.U32 R113, RZ, RZ, R148 ;  /* 0x000000ffff717224 */ /* 0x000fc800078e0094 */
        /* <DEDUP_REMOVED lines=12> */
.L_x_2033:
        /* <DEDUP_REMOVED lines=13> */
.L_x_2035:
[----:B------:R-:W-:Y:S05]  /*13410*/  BSYNC.RECONVERGENT B2 ;  /* 0x0000000000027941 */ /* 0x000fea0003800200 */
.L_x_2034:
        /* <DEDUP_REMOVED lines=61> */
.L_x_2032:
[----:B------:R-:W-:Y:S05]  /*137f0*/  BSYNC.RECONVERGENT B1 ;  /* 0x0000000000017941 */ /* 0x000fea0003800200 */
.L_x_2031:
        /* <DEDUP_REMOVED lines=10> */
[----:B------:R-:W-:-:S02]  /*138a0*/  FSETP.GTU.FTZ.AND P3, PT, R113, R156, PT ;  /* 0x0000009c7100720b */ /* 0x000fc40003f7c000 */
[----:B------:R-:W-:Y:S02]  /*138b0*/  MOV R113, R148 ;  /* 0x0000009400717202 */ /* 0x000fe40000000f00 */
        /* <DEDUP_REMOVED lines=12> */
.L_x_2038:
        /* <DEDUP_REMOVED lines=13> */
.L_x_2040:
[----:B------:R-:W-:Y:S05]  /*13a50*/  BSYNC.RECONVERGENT B2 ;  /* 0x0000000000027941 */ /* 0x000fea0003800200 */
.L_x_2039:
        /* <DEDUP_REMOVED lines=57> */
[----:B------:R-:W-:Y:S01]  /*13df0*/  IMAD.MOV.U32 R160, RZ, RZ, RZ ;  /* 0x000000ffffa07224 */ /* 0x000fe200078e00ff */
[----:B------:R-:W-:Y:S01]  /*13e00*/  LOP3.LUT R178, R193, R192, R113, 0x96, !PT ;  /* 0x000000c0c1b27212 */ /* 0x000fe200078e9671 */
[----:B------:R-:W-:Y:S01]  /*13e10*/  IMAD.MOV.U32 R113, RZ, RZ, R150 ;  /* 0x000000ffff717224 */ /* 0x000fe200078e0096 */
[----:B------:R-:W-:-:S07]  /*13e20*/  MOV R150, R112 ;  /* 0x0000007000967202 */ /* 0x000fce0000000f00 */
.L_x_2037:
[----:B------:R-:W-:Y:S05]  /*13e30*/  BSYNC.RECONVERGENT B1 ;  /* 0x0000000000017941 */ /* 0x000fea0003800200 */
.L_x_2036:
        /* <DEDUP_REMOVED lines=23> */
.L_x_2043:
        /* <DEDUP_REMOVED lines=13> */
.L_x_2045:
[----:B------:R-:W-:Y:S05]  /*14080*/  BSYNC.RECONVERGENT B2 ;  /* 0x0000000000027941 */ /* 0x000fea0003800200 */
.L_x_2044:
        /* <DEDUP_REMOVED lines=61> */
.L_x_2042:
[----:B------:R-:W-:Y:S05]  /*14460*/  BSYNC.RECONVERGENT B1 ;  /* 0x0000000000017941 */ /* 0x000fea0003800200 */
.L_x_2041:
        /* <DEDUP_REMOVED lines=24> */
.L_x_2048:
        /* <DEDUP_REMOVED lines=8> */
[----:B------:R-:W-:Y:S01]  /*14670*/  @!P6 VIADD R135, R135, 0x1 ;  /* 0x000000018787e836 */ /* 0x000fe20000000000 */
[----:B------:R-:W-:Y:S02]  /*14680*/  @!P6 IADD3 R113, PT, PT, R2, 0x1, RZ ;  /* 0x000000010271e810 */ /* 0x000fe40007ffe0ff */
[----:B------:R-:W-:Y:S02]  /*14690*/  @!P6 MOV R137, RZ ;  /* 0x000000ff0089e202 */ /* 0x000fe40000000f00 */
[----:B------:R-:W-:-:S13]  /*146a0*/  ISETP.NE.AND P0, PT, R135, RZ, !P6 ;  /* 0x000000ff8700720c */ /* 0x000fda0007705270 */
[----:B------:R-:W-:Y:S01]  /*146b0*/  @P0 IMAD.MOV R113, RZ, RZ, R2 ;  /* 0x000000ffff710224 */ /* 0x000fe200078e0202 */
[----:B------:R-:W-:-:S03]  /*146c0*/  ISETP.NE.AND P0, PT, R112, RZ, PT ;  /* 0x000000ff7000720c */ /* 0x000fc60003f05270 */
[----:B------:R-:W-:-:S10]  /*146d0*/  @!P6 IMAD.MOV.U32 R2, RZ, RZ, R113 ;  /* 0x000000ffff02e224 */ /* 0x000fd400078e0071 */
.L_x_2050:
[----:B------:R-:W-:Y:S05]  /*146e0*/  BSYNC.RECONVERGENT B2 ;  /* 0x0000000000027941 */ /* 0x000fea0003800200 */
.L_x_2049:
        /* <DEDUP_REMOVED lines=61> */
.L_x_2047:
[----:B------:R-:W-:Y:S05]  /*14ac0*/  BSYNC.RECONVERGENT B1 ;  /* 0x0000000000017941 */ /* 0x000fea0003800200 */
.L_x_2046:
        /* <DEDUP_REMOVED lines=14> */
.L_x_2010:
        /* <DEDUP_REMOVED lines=21> */
.L_x_1968:
[----:B------:R-:W-:Y:S05]  /*14d00*/  BSYNC.RECONVERGENT B0 ;  /* 0x0000000000007941 */ /* 0x000fea0003800200 */
.L_x_1967:
[----:B------:R-:W-:Y:S01]  /*14d10*/  ISETP.GE.U32.AND P0, PT, R138, 0x200, PT ;  /* 0x000002008a00780c */ /* 0x000fe20003f06070 */
[----:B------:R-:W-:Y:S01]  /*14d20*/  BSSY.RECONVERGENT B0, `(.L_x_2051) ;  /* 0x0000683000007945 */ /* 0x000fe20003800200 */
[----:B------:R-:W-:-:S11]  /*14d30*/  LOP3.LUT R0, R0, 0xfffffff7, RZ, 0xc0, !PT ;  /* 0xfffffff700007812 */ /* 0x000fd600078ec0ff */
[----:B------:R-:W-:Y:S01]  /*14d40*/  @P0 LOP3.LUT R0, R0, 0x8, RZ, 0xfc, !PT ;  /* 0x0000000800000812 */ /* 0x000fe200078efcff */
[----:B------:R-:W-:Y:S06]  /*14d50*/  @!P0 BRA `(.L_x_2052) ;  /* 0x0000006400fc8947 */ /* 0x000fec0003800000 */
[----:B------:R-:W-:Y:S01]  /*14d60*/  ISETP.NE.U32.AND P0, PT, RZ, UR8, PT ;  /* 0x00000008ff007c0c */ /* 0x000fe2000bf05070 */
[----:B0-23--:R-:W0:Y:S03]  /*14d70*/  LDC.64 R112, c[0x0][0x390] ;  /* 0x0000e400ff707b82 */ /* 0x00de260000000a00 */
        /* <DEDUP_REMOVED lines=9> */
[----:B0-----:R-:W-:Y:S02]  /*14e10*/  HFMA2 R161, -RZ, RZ, 0, 1.1920928955078125e-07 ;  /* 0x00000002ffa17431 */ /* 0x001fe400000001ff */
        /* <DEDUP_REMOVED lines=13> */
.L_x_2056:
        /* <DEDUP_REMOVED lines=13> */
.L_x_2058:
[----:B------:R-:W-:Y:S05]  /*14fc0*/  BSYNC.RECONVERGENT B2 ;  /* 0x0000000000027941 */ /* 0x000fea0003800200 */
.L_x_2057:
[----:B------:R-:W-:Y:S01]  /*14fd0*/  IMAD.WIDE.U32 R162, R135, -0x326172a9, RZ ;  /* 0xcd9e8d5787a27825 */ /* 0x000fe200078e00ff */
[----:B------:R-:W-:Y:S02]  /*14fe0*/  LOP3.LUT R160, R2, R181, R133, 0x96, !PT ;  /* 0x000000b502a07212 */ /* 0x000fe400078e9685 */
[----:B------:R-:W-:Y:S01]  /*14ff0*/  IADD3 R141, PT, PT, R132, -0x61c88647, RZ ;  /* 0x9e3779b9848d7810 */ /* 0x000fe20007ffe0ff */
[----:B------:R-:W-:Y:S01]  /*15000*/  VIADD R143, R133, 0xbb67ae85 ;  /* 0xbb67ae85858f7836 */ /* 0x000fe20000000000 */
[----:B------:R-:W-:Y:S01]  /*15010*/  LOP3.LUT R188, R137, R163, R132, 0x96, !PT ;  /* 0x000000a389bc7212 */ /* 0x000fe200078e9684 */
[----:B------:R-:W-:-:S04]  /*15020*/  IMAD.WIDE.U32 R160, R160, -0x326172a9, RZ ;  /* 0xcd9e8d57a0a07825 */ /* 0x000fc800078e00ff */
[----:B------:R-:W-:Y:S01]  /*15030*/  IMAD.WIDE.U32 R188, R188, -0x2daee0ad, RZ ;  /* 0xd2511f53bcbc7825 */ /* 0x000fe200078e00ff */
[----:B------:R-:W-:Y:S02]  /*15040*/  LOP3.LUT R141, R141, R162, R161, 0x96, !PT ;  /* 0x000000a28d8d7212 */ /* 0x000fe400078e96a1 */
[----:B------:R-:W-:Y:S02]  /*15050*/  IADD3 R161, PT, PT, R133, 0x76cf5d0a, RZ ;  /* 0x76cf5d0a85a17810 */ /* 0x000fe40007ffe0ff */
        /* <DEDUP_REMOVED lines=50> */
[----:B------:R-:W-:Y:S01]  /*15380*/  LOP3.LUT R178, R143, R162, R161, 0x96, !PT ;  /* 0x000000a28fb27212 */ /* 0x000fe200078e96a1 */
[----:B------:R-:W-:-:S07]  /*15390*/  IMAD.MOV.U32 R161, RZ, RZ, RZ ;  /* 0x000000ffffa17224 */ /* 0x000fce00078e00ff */
.L_x_2055:
[----:B------:R-:W-:Y:S05]  /*153a0*/  BSYNC.RECONVERGENT B1 ;  /* 0x0000000000017941 */ /* 0x000fea0003800200 */
.L_x_2054:
        /* <DEDUP_REMOVED lines=19> */
[----:B------:R-:W-:-:S09]  /*154e0*/  HFMA2 R160, -RZ, RZ, 0, 1.1920928955078125e-07 ;  /* 0x00000002ffa07431 */ /* 0x000fd200000001ff */
[----:B------:R-:W-:Y:S01]  /*154f0*/  @P1 LOP3.LUT R0, R0, 0x2, RZ, 0xfc, !PT ;  /* 0x0000000200001812 */ /* 0x000fe200078efcff */
[----:B------:R-:W-:Y:S06]  /*15500*/  @!P0 BRA `(.L_x_2060) ;  /* 0x00000004004c8947 */ /* 0x000fec0003800000 */
        /* <DEDUP_REMOVED lines=8> */
.L_x_2061:
        /* <DEDUP_REMOVED lines=13> */
.L_x_2063:
[----:B------:R-:W-:Y:S05]  /*15660*/  BSYNC.RECONVERGENT B2 ;  /* 0x0000000000027941 */ /* 0x000fea0003800200 */
.L_x_2062:
        /* <DEDUP_REMOVED lines=13> */
[----:B------:R-:W-:-:S04]  /*15740*/  LOP3.LUT R161, R161, R188, R181, 0x96, !PT ;  /* 0x000000bca1a17212 */ /* 0x000fc800078e96b5 */
[----:B------:R-:W-:Y:S01]  /*15750*/  LOP3.LUT R141, R141, R160, R163, 0x96, !PT ;  /* 0x000000a08d8d7212 */ /* 0x000fe200078e96a3 */
[----:B------:R-:W-:-:S04]  /*15760*/  IMAD.WIDE.U32 R160, R161, -0x326172a9, RZ ;  /* 0xcd9e8d57a1a07825 */ /* 0x000fc800078e00ff */
[----:B------:R-:W-:Y:S02]  /*15770*/  VIADD R163, R132, 0xdaa66d2b ;  /* 0xdaa66d2b84a37836 */ /* 0x000fe40000000000 */
[----:B------:R-:W-:Y:S01]  /*15780*/  IMAD.WIDE.U32 R188, R141, -0x2daee0ad, RZ ;  /* 0xd2511f538dbc7825 */ /* 0x000fe200078e00ff */
[----:B------:R-:W-:Y:S02]  /*15790*/  IADD3 R141, PT, PT, R133, 0x32370b8f, RZ ;  /* 0x32370b8f858d7810 */ /* 0x000fe40007ffe0ff */
[----:B------:R-:W-:Y:S01]  /*157a0*/  LOP3.LUT R163, R163, R162, R161, 0x96, !PT ;  /* 0x000000a2a3a37212 */ /* 0x000fe200078e96a1 */
[----:B------:R-:W-:Y:S01]  /*157b0*/  VIADD R161, R133, 0xed9eba14 ;  /* 0xed9eba1485a17836 */ /* 0x000fe20000000000 */
[----:B------:R-:W-:-:S03]  /*157c0*/  LOP3.LUT R141, R141, R180, R189, 0x96, !PT ;  /* 0x000000b48d8d7212 */ /* 0x000fc600078e96bd */
        /* <DEDUP_REMOVED lines=8> */
[----:B------:R-:W-:Y:S02]  /*15850*/  IADD3 R141, PT, PT, R133, -0x56f99767, RZ ;  /* 0xa9066899858d7810 */ /* 0x000fe40007ffe0ff */
[----:B------:R-:W-:Y:S01]  /*15860*/  LOP3.LUT R163, R163, R162, R161, 0x96, !PT ;  /* 0x000000a2a3a37212 */ /* 0x000fe200078e96a1 */
[----:B------:R-:W-:Y:S01]  /*15870*/  VIADD R161, R133, 0x646e171e ;  /* 0x646e171e85a17836 */ /* 0x000fe20000000000 */
[----:B------:R-:W-:-:S03]  /*15880*/  LOP3.LUT R141, R141, R180, R189, 0x96, !PT ;  /* 0x000000b48d8d7212 */ /* 0x000fc600078e96bd */
[----:B------:R-:W-:-:S04]  /*15890*/  IMAD.WIDE.U32 R180, R163, -0x2daee0ad, RZ ;  /* 0xd2511f53a3b47825 */ /* 0x000fc800078e00ff */
[----:B------:R-:W-:Y:S01]  /*158a0*/  IMAD.WIDE.U32 R162, R141, -0x326172a9, RZ ;  /* 0xcd9e8d578da27825 */ /* 0x000fe200078e00ff */
[C---:B------:R-:W-:Y:S02]  /*158b0*/  IADD3 R141, PT, PT, R132.reuse, -0x4ab325aa, RZ ;  /* 0xb54cda56848d7810 */ /* 0x040fe40007ffe0ff */
[----:B------:R-:W-:Y:S02]  /*158c0*/  LOP3.LUT R161, R161, R188, R181, 0x96, !PT ;  /* 0x000000bca1a17212 */ /* 0x000fe400078e96b5 */
[----:B------:R-:W-:Y:S01]  /*158d0*/  LOP3.LUT R141, R141, R160, R163, 0x96, !PT ;  /* 0x000000a08d8d7212 */ /* 0x000fe200078e96a3 */
[----:B------:R-:W-:Y:S02]  /*158e0*/  VIADD R163, R132, 0x5384540f ;  /* 0x5384540f84a37836 */ /* 0x000fe40000000000 */
[----:B------:R-:W-:-:S04]  /*158f0*/  IMAD.WIDE.U32 R160, R161, -0x326172a9, RZ ;  /* 0xcd9e8d57a1a07825 */ /* 0x000fc800078e00ff */
[----:B------:R-:W-:Y:S01]  /*15900*/  IMAD.WIDE.U32 R188, R141, -0x2daee0ad, RZ ;  /* 0xd2511f538dbc7825 */ /* 0x000fe200078e00ff */
[----:B------:R-:W-:Y:S02]  /*15910*/  IADD3 R141, PT, PT, R133, 0x1fd5c5a3, RZ ;  /* 0x1fd5c5a3858d7810 */ /* 0x000fe40007ffe0ff */
[----:B------:R-:W-:Y:S01]  /*15920*/  LOP3.LUT R163, R163, R162, R161, 0x96, !PT ;  /* 0x000000a2a3a37212 */ /* 0x000fe200078e96a1 */
[----:B------:R-:W-:Y:S01]  /*15930*/  VIADD R161, R133, 0xdb3d7428 ;  /* 0xdb3d742885a17836 */ /* 0x000fe20000000000 */
[----:B------:R-:W-:Y:S02]  /*15940*/  LOP3.LUT R180, R141, R180, R189, 0x96, !PT ;  /* 0x000000b48db47212 */ /* 0x000fe400078e96bd */
[----:B------:R-:W-:Y:S01]  /*15950*/  IADD3 R141, PT, PT, R132, -0xe443238, RZ ;  /* 0xf1bbcdc8848d7810 */ /* 0x000fe20007ffe0ff */
        /* <DEDUP_REMOVED lines=9> */
[----:B------:R-:W-:Y:S01]  /*159f0*/  IMAD.MOV.U32 R148, RZ, RZ, R188 ;  /* 0x000000ffff947224 */ /* 0x000fe200078e00bc */
[----:B------:R-:W-:Y:S01]  /*15a00*/  MOV R141, R150 ;  /* 0x00000096008d7202 */ /* 0x000fe20000000f00 */
[----:B------:R-:W-:Y:S02]  /*15a10*/  IMAD.MOV.U32 R150, RZ, RZ, R160 ;  /* 0x000000ffff967224 */ /* 0x000fe400078e00a0 */
[----:B------:R-:W-:Y:S01]  /*15a20*/  HFMA2 R160, -RZ, RZ, 0, 0 ;  /* 0x00000000ffa07431 */ /* 0x000fe200000001ff */
[----:B------:R-:W-:-:S07]  /*15a30*/  LOP3.LUT R178, R163, R162, R161, 0x96, !PT ;  /* 0x000000a2a3b27212 */ /* 0x000fce00078e96a1 */
.L_x_2060:
[----:B------:R-:W-:Y:S05]  /*15a40*/  BSYNC.RECONVERGENT B1 ;  /* 0x0000000000017941 */ /* 0x000fea0003800200 */
.L_x_2059:
[----:B------:R-:W-:Y:S01]  /*15a50*/  I2FP.F32.U32 R141, R141 ;  /* 0x0000008d008d7245 */ /* 0x000fe20000201000 */
[----:B------:R-:W-:Y:S01]  /*15a60*/  IMAD.U32 R161, R112, 0x10000, RZ ;  /* 0x0001000070a17824 */ /* 0x000fe200078e00ff */
[----:B------:R-:W-:Y:S01]  /*15a70*/  ISETP.NE.AND P1, PT, R160, 0x1, PT ;  /* 0x00000001a000780c */ /* 0x000fe20003f25270 */
[----:B------:R-:W-:Y:S01]  /*15a80*/  BSSY.RECONVERGENT B1, `(.L_x_2064) ;  /* 0x0000061000017945 */ /* 0x000fe20003800200 */
[----:B------:R-:W-:Y:S01]  /*15a90*/  PRMT R152, R48, 0x7632, R152 ;  /* 0x0000763230987816 */ /* 0x000fe20000000098 */
[----:B------:R-:W-:Y:S01]  /*15aa0*/  FFMA.FTZ R141, R141, R154, 1.1641532182693481445e-10 ;  /* 0x2f0000008d8d7423 */ /* 0x000fe2000001009a */
[----:B------:R-:W-:Y:S01]  /*15ab0*/  FMUL.FTZ R161, R161, R144 ;  /* 0x00000090a1a17220 */ /* 0x000fe20000410000 */
[----:B------:R-:W-:Y:S02]  /*15ac0*/  SHF.L.U32 R112, R16, 0x10, RZ ;  /* 0x0000001010707819 */ /* 0x000fe400000006ff */
[----:B------:R-:W-:Y:S02]  /*15ad0*/  IMAD.U32 R152, R152, 0x10000, RZ ;  /* 0x0001000098987824 */ /* 0x000fe400078e00ff */
[----:B------:R-:W-:Y:S01]  /*15ae0*/  FMUL.FTZ R161, R161, R158 ;  /* 0x0000009ea1a17220 */ /* 0x000fe20000410000 */
[----:B------:R-:W-:-:S02]  /*15af0*/  FSETP.GTU.FTZ.AND P0, PT, R141, R156, PT ;  /* 0x0000009c8d00720b */ /* 0x000fc40003f1c000 */
[----:B------:R-:W-:Y:S02]  /*15b00*/  MOV R162, 0x2 ;  /* 0x0000000200a27802 */ /* 0x000fe40000000f00 */
        /* <DEDUP_REMOVED lines=13> */
.L_x_2066:
        /* <DEDUP_REMOVED lines=13> */
.L_x_2068:
[----:B------:R-:W-:Y:S05]  /*15cb0*/  BSYNC.RECONVERGENT B2 ;  /* 0x0000000000027941 */ /* 0x000fea0003800200 */
.L_x_2067:
[----:B------:R-:W-:Y:S01]  /*15cc0*/  IMAD.WIDE.U32 R162, R135, -0x326172a9, RZ ;  /* 0xcd9e8d5787a27825 */ /* 0x000fe200078e00ff */
[----:B------:R-:W-:Y:S02]  /*15cd0*/  LOP3.LUT R160, R2, R181, R133, 0x96, !PT ;  /* 0x000000b502a07212 */ /* 0x000fe400078e9685 */
        /* <DEDUP_REMOVED lines=53> */
[----:B------:R-:W-:-:S03]  /*16030*/  LOP3.LUT R178, R181, R162, R161, 0x96, !PT ;  /* 0x000000a2b5b27212 */ /* 0x000fc600078e96a1 */
[----:B------:R-:W-:Y:S02]  /*16040*/  HFMA2 R162, -RZ, RZ, 0, 0 ;  /* 0x00000000ffa27431 */ /* 0x000fe400000001ff */
[----:B------:R-:W-:Y:S02]  /*16050*/  VIADD R163, R132, 0x8ff34781 ;  /* 0x8ff3478184a37836 */ /* 0x000fe40000000000 */
[----:B------:R-:W-:Y:S02]  /*16060*/  IMAD.MOV.U32 R148, RZ, RZ, R188 ;  /* 0x000000ffff947224 */ /* 0x000fe400078e00bc */
[----:B------:R-:W-:Y:S01]  /*16070*/  IMAD.MOV.U32 R150, RZ, RZ, R160 ;  /* 0x000000ffff967224 */ /* 0x000fe200078e00a0 */
[----:B------:R-:W-:-:S07]  /*16080*/  LOP3.LUT R180, R163, R180, R189, 0x96, !PT ;  /* 0x000000b4a3b47212 */ /* 0x000fce00078e96bd */
.L_x_2065:
[----:B------:R-:W-:Y:S05]  /*16090*/  BSYNC.RECONVERGENT B1 ;  /* 0x0000000000017941 */ /* 0x000fea0003800200 */
.L_x_2064:
        /* <DEDUP_REMOVED lines=8> */
[----:B------:R-:W-:Y:S02]  /*16120*/  MOV R160, 0x2 ;  /* 0x0000000200a07802 */ /* 0x000fe40000000f00 */
        /* <DEDUP_REMOVED lines=16> */
.L_x_2071:
        /* <DEDUP_REMOVED lines=13> */
.L_x_2073:
[----:B------:R-:W-:Y:S05]  /*16300*/  BSYNC.RECONVERGENT B2 ;  /* 0x0000000000027941 */ /* 0x000fea0003800200 */
.L_x_2072:
        /* <DEDUP_REMOVED lines=55> */
[----:B------:R-:W-:Y:S01]  /*16680*/  HFMA2 R160, -RZ, RZ, 0, 0 ;  /* 0x00000000ffa07431 */ /* 0x000fe200000001ff */
[----:B------:R-:W-:Y:S01]  /*16690*/  MOV R113, R150 ;  /* 0x0000009600717202 */ /* 0x000fe20000000f00 */
[----:B------:R-:W-:Y:S02]  /*166a0*/  VIADD R161, R132, 0x8ff34781 ;  /* 0x8ff3478184a17836 */ /* 0x000fe40000000000 */
[----:B------:R-:W-:Y:S02]  /*166b0*/  IMAD.MOV.U32 R148, RZ, RZ, R188 ;  /* 0x000000ffff947224 */ /* 0x000fe400078e00bc */
[----:B------:R-:W-:Y:S01]  /*166c0*/  IMAD.MOV.U32 R150, RZ, RZ, R112 ;  /* 0x000000ffff967224 */ /* 0x000fe200078e0070 */
[----:B------:R-:W-:-:S07]  /*166d0*/  LOP3.LUT R180, R161, R180, R189, 0x96, !PT ;  /* 0x000000b4a1b47212 */ /* 0x000fce00078e96bd */
.L_x_2070:
[----:B------:R-:W-:Y:S05]  /*166e0*/  BSYNC.RECONVERGENT B1 ;  /* 0x0000000000017941 */ /* 0x000fea0003800200 */
.L_x_2069:
        /* <DEDUP_REMOVED lines=10> */
[----:B------:R-:W-:Y:S01]  /*16790*/  FSETP.GTU.FTZ.AND P2, PT, R113, R156, PT ;  /* 0x0000009c7100720b */ /* 0x000fe20003f5c000 */
[----:B------:R-:W-:Y:S01]  /*167a0*/  IMAD.MOV.U32 R113, RZ, RZ, R148 ;  /* 0x000000ffff717224 */ /* 0x000fe200078e0094 */
[----:B------:R-:W-:-:S02]  /*167b0*/  MOV R162, 0x2 ;  /* 0x0000000200a27802 */ /* 0x000fc40000000f00 */
        /* <DEDUP_REMOVED lines=12> */
.L_x_2076:
        /* <DEDUP_REMOVED lines=13> */
.L_x_2078:
[----:B------:R-:W-:Y:S05]  /*16950*/  BSYNC.RECONVERGENT B2 ;  /* 0x0000000000027941 */ /* 0x000fea0003800200 */
.L_x_2077:
        /* <DEDUP_REMOVED lines=61> */
.L_x_2075:
[----:B------:R-:W-:Y:S05]  /*16d30*/  BSYNC.RECONVERGENT B1 ;  /* 0x0000000000017941 */ /* 0x000fea0003800200 */
.L_x_2074:
        /* <DEDUP_REMOVED lines=15> */
[----:B------:R-:W-:Y:S01]  /*16e30*/  MOV R152, 0x2 ;  /* 0x0000000200987802 */ /* 0x000fe20000000f00 */
        /* <DEDUP_REMOVED lines=9> */
.L_x_2081:
        /* <DEDUP_REMOVED lines=13> */
.L_x_2083:
[----:B------:R-:W-:Y:S05]  /*16fa0*/  BSYNC.RECONVERGENT B2 ;  /* 0x0000000000027941 */ /* 0x000fea0003800200 */
.L_x_2082:
        /* <DEDUP_REMOVED lines=61> */
.L_x_2080:
[----:B------:R-:W-:Y:S05]  /*17380*/  BSYNC.RECONVERGENT B1 ;  /* 0x0000000000017941 */ /* 0x000fea0003800200 */
.L_x_2079:
        /* <DEDUP_REMOVED lines=25> */
.L_x_2086:
        /* <DEDUP_REMOVED lines=13> */
.L_x_2088:
[----:B------:R-:W-:Y:S05]  /*175f0*/  BSYNC.RECONVERGENT B2 ;  /* 0x0000000000027941 */ /* 0x000fea0003800200 */
.L_x_2087:
        /* <DEDUP_REMOVED lines=61> */
.L_x_2085:
[----:B------:R-:W-:Y:S05]  /*179d0*/  BSYNC.RECONVERGENT B1 ;  /* 0x0000000000017941 */ /* 0x000fea0003800200 */
.L_x_2084:
        /* <DEDUP_REMOVED lines=25> */
.L_x_2091:
        /* <DEDUP_REMOVED lines=15> */
.L_x_2093:
[----:B------:R-:W-:Y:S05]  /*17c60*/  BSYNC.RECONVERGENT B2 ;  /* 0x0000000000027941 */ /* 0x000fea0003800200 */
.L_x_2092:
        /* <DEDUP_REMOVED lines=61> */
.L_x_2090:
[----:B------:R-:W-:Y:S05]  /*18040*/  BSYNC.RECONVERGENT B1 ;  /* 0x0000000000017941 */ /* 0x000fea0003800200 */
.L_x_2089:
        /* <DEDUP_REMOVED lines=17> */
.L_x_2053:
        /* <DEDUP_REMOVED lines=16> */
.L_x_2097:
        /* <DEDUP_REMOVED lines=13> */
.L_x_2099:
[----:B------:R-:W-:Y:S05]  /*18330*/  BSYNC.RECONVERGENT B2 ;  /* 0x0000000000027941 */ /* 0x000fea0003800200 */
.L_x_2098:
        /* <DEDUP_REMOVED lines=61> */
.L_x_2096:
[----:B------:R-:W-:Y:S05]  /*18710*/  BSYNC.RECONVERGENT B1 ;  /* 0x0000000000017941 */ /* 0x000fea0003800200 */
.L_x_2095:
[----:B------:R-:W0:Y:S01]  /*18720*/  LDC R158, c[0x0][0x408] ;  /* 0x00010200ff9e7b82 */ /* 0x000e220000000800 */
[----:B------:R-:W-:Y:S01]  /*18730*/  I2FP.F32.U32 R141, R141 ;  /* 0x0000008d008d7245 */ /* 0x000fe20000201000 */
[----:B------:R-:W-:Y:S02]  /*18740*/  HFMA2 R154, -RZ, RZ, 0.1171875, 0 ;  /* 0x2f800000ff9a7431 */ /* 0x000fe400000001ff */
[----:B-----5:R-:W-:Y:S01]  /*18750*/  IMAD.U32 R143, R112, 0x10000, RZ ;  /* 0x00010000708f7824 */ /* 0x020fe200078e00ff */
[----:B------:R-:W-:Y:S01]  /*18760*/  ISETP.NE.AND P0, PT, R160, 0x1, PT ;  /* 0x00000001a000780c */ /* 0x000fe20003f05270 */
[----:B------:R-:W-:Y:S01]  /*18770*/  BSSY.RECONVERGENT B1, `(.L_x_2100) ;  /* 0x0000063000017945 */ /* 0x000fe20003800200 */
[----:B------:R-:W-:Y:S01]  /*18780*/  SHF.L.U32 R152, R64, 0x10, RZ ;  /* 0x0000001040987819 */ /* 0x000fe200000006ff */
[----:B------:R-:W-:Y:S01]  /*18790*/  FFMA.FTZ R141, R141, R154, 1.1641532182693481445e-10 ;  /* 0x2f0000008d8d7423 */ /* 0x000fe2000001009a */
[----:B------:R-:W1:Y:S01]  /*187a0*/  LDC R156, c[0x0][0x404] ;  /* 0x00010100ff9c7b82 */ /* 0x000e620000000800 */
[----:B------:R-:W-:Y:S01]  /*187b0*/  FMUL.FTZ R143, R143, R144 ;  /* 0x000000908f8f7220 */ /* 0x000fe20000410000 */
[----:B------:R-:W-:-:S02]  /*187c0*/  LOP3.LUT R0, R0, 0xfffffffd, RZ, 0xc0, !PT ;  /* 0xfffffffd00007812 */ /* 0x000fc400078ec0ff */
[----:B------:R-:W-:Y:S01]  /*187d0*/  PRMT R112, R112, 0x7632, R112 ;  /* 0x0000763270707816 */ /* 0x000fe20000000070 */
        /* <DEDUP_REMOVED lines=17> */
.L_x_2102:
        /* <DEDUP_REMOVED lines=13> */
.L_x_2104:
[----:B------:R-:W-:Y:S05]  /*189c0*/  BSYNC.RECONVERGENT B2 ;  /* 0x0000000000027941 */ /* 0x000fea0003800200 */
.L_x_2103:
[----:B------:R-:W-:Y:S01]  /*189d0*/  IMAD.WIDE.U32 R162, R135, -0x326172a9, RZ ;  /* 0xcd9e8d5787a27825 */ /* 0x000fe200078e00ff */
[----:B------:R-:W-:Y:S02]  /*189e0*/  LOP3.LUT R160, R2, R181, R133, 0x96, !PT ;  /* 0x000000b502a07212 */ /* 0x000fe400078e9685 */
        /* <DEDUP_REMOVED lines=59> */
.L_x_2101:
[----:B------:R-:W-:Y:S05]  /*18da0*/  BSYNC.RECONVERGENT B1 ;  /* 0x0000000000017941 */ /* 0x000fea0003800200 */
.L_x_2100:
[----:B------:R-:W-:Y:S01]  /*18db0*/  I2FP.F32.U32 R141, R141 ;  /* 0x0000008d008d7245 */ /* 0x000fe20000201000 */
[----:B------:R-:W-:Y:S01]  /*18dc0*/  BSSY.RECONVERGENT B1, `(.L_x_2105) ;  /* 0x0000061000017945 */ /* 0x000fe20003800200 */
[----:B------:R-:W-:Y:S01]  /*18dd0*/  SHF.L.U32 R161, R112, 0x10, RZ ;  /* 0x0000001070a17819 */ /* 0x000fe200000006ff */
        /* <DEDUP_REMOVED lines=20> */
.L_x_2107:
        /* <DEDUP_REMOVED lines=13> */
.L_x_2109:
[----:B------:R-:W-:Y:S05]  /*18ff0*/  BSYNC.RECONVERGENT B2 ;  /* 0x0000000000027941 */ /* 0x000fea0003800200 */
.L_x_2108:
        /* <DEDUP_REMOVED lines=58> */
[----:B------:R-:W-:Y:S02]  /*193a0*/  HFMA2 R160, -RZ, RZ, 0, 0 ;  /* 0x00000000ffa07431 */ /* 0x000fe400000001ff */
[----:B------:R-:W-:Y:S01]  /*193b0*/  IMAD.MOV.U32 R148, RZ, RZ, R188 ;  /* 0x000000ffff947224 */ /* 0x000fe200078e00bc */
[----:B------:R-:W-:-:S07]  /*193c0*/  LOP3.LUT R180, R163, R180, R189, 0x96, !PT ;  /* 0x000000b4a3b47212 */ /* 0x000fce00078e96bd */
.L_x_2106:
[----:B------:R-:W-:Y:S05]  /*193d0*/  BSYNC.RECONVERGENT B1 ;  /* 0x0000000000017941 */ /* 0x000fea0003800200 */
.L_x_2105:
        /* <DEDUP_REMOVED lines=24> */
.L_x_2112:
        /* <DEDUP_REMOVED lines=13> */
.L_x_2114:
[----:B------:R-:W-:Y:S05]  /*19630*/  BSYNC.RECONVERGENT B2 ;  /* 0x0000000000027941 */ /* 0x000fea0003800200 */
.L_x_2113:
        /* <DEDUP_REMOVED lines=61> */
.L_x_2111:
[----:B------:R-:W-:Y:S05]  /*19a10*/  BSYNC.RECONVERGENT B1 ;  /* 0x0000000000017941 */ /* 0x000fea0003800200 */
.L_x_2110:
        /* <DEDUP_REMOVED lines=23> */
.L_x_2117:
        /* <DEDUP_REMOVED lines=13> */
.L_x_2119:
[----:B------:R-:W-:Y:S05]  /*19c60*/  BSYNC.RECONVERGENT B2 ;  /* 0x0000000000027941 */ /* 0x000fea0003800200 */
.L_x_2118:
        /* <DEDUP_REMOVED lines=61> */
.L_x_2116:
[----:B------:R-:W-:Y:S05]  /*1a040*/  BSYNC.RECONVERGENT B1 ;  /* 0x0000000000017941 */ /* 0x000fea0003800200 */
.L_x_2115:
        /* <DEDUP_REMOVED lines=24> */
.L_x_2122:
        /* <DEDUP_REMOVED lines=13> */
.L_x_2124:
[----:B------:R-:W-:Y:S05]  /*1a2a0*/  BSYNC.RECONVERGENT B2 ;  /* 0x0000000000027941 */ /* 0x000fea0003800200 */
.L_x_2123:
        /* <DEDUP_REMOVED lines=61> */
.L_x_2121:
[----:B------:R-:W-:Y:S05]  /*1a680*/  BSYNC.RECONVERGENT B1 ;  /* 0x0000000000017941 */ /* 0x000fea0003800200 */
.L_x_2120:
        /* <DEDUP_REMOVED lines=23> */
.L_x_2127:
        /* <DEDUP_REMOVED lines=13> */
.L_x_2129:
[----:B------:R-:W-:Y:S05]  /*1a8d0*/  BSYNC.RECONVERGENT B2 ;  /* 0x0000000000027941 */ /* 0x000fea0003800200 */
.L_x_2128:
        /* <DEDUP_REMOVED lines=61> */
.L_x_2126:
[----:B------:R-:W-:Y:S05]  /*1acb0*/  BSYNC.RECONVERGENT B1 ;  /* 0x0000000000017941 */ /* 0x000fea0003800200 */
.L_x_2125:
        /* <DEDUP_REMOVED lines=24> */
.L_x_2132:
        /* <DEDUP_REMOVED lines=15> */
.L_x_2134:
[----:B------:R-:W-:Y:S05]  /*1af30*/  BSYNC.RECONVERGENT B2 ;  /* 0x0000000000027941 */ /* 0x000fea0003800200 */
.L_x_2133:
        /* <DEDUP_REMOVED lines=61> */
.L_x_2131:
[----:B------:R-:W-:Y:S05]  /*1b310*/  BSYNC.RECONVERGENT B1 ;  /* 0x0000000000017941 */ /* 0x000fea0003800200 */
.L_x_2130:
        /* <DEDUP_REMOVED lines=14> */
.L_x_2094:
        /* <DEDUP_REMOVED lines=9> */
[----:B------:R-:W-:Y:S02]  /*1b490*/  SEL R226, RZ, 0x1, !P3 ;  /* 0x00000001ffe27807 */ /* 0x000fe40005800000 */
[----:B------:R-:W-:Y:S02]  /*1b4a0*/  LOP3.LUT R227, R227, R160, R158, 0xfe, !PT ;  /* 0x000000a0e3e37212 */ /* 0x000fe400078efe9e */
        /* <DEDUP_REMOVED lines=10> */
.L_x_2052:
[----:B------:R-:W-:Y:S05]  /*1b550*/  BSYNC.RECONVERGENT B0 ;  /* 0x0000000000007941 */ /* 0x000fea0003800200 */
.L_x_2051:
[----:B------:R-:W-:Y:S01]  /*1b560*/  ISETP.GE.U32.AND P0, PT, R138, 0x280, PT ;  /* 0x000002808a00780c */ /* 0x000fe20003f06070 */
[----:B------:R-:W-:-:S12]  /*1b570*/  BSSY.RECONVERGENT B0, `(.L_x_2135) ;  /* 0x0000685000007945 */ /* 0x000fd80003800200 */
[----:B------:R-:W-:Y:S05]  /*1b580*/  @!P0 BRA `(.L_x_2136) ;  /* 0x00000068000c8947 */ /* 0x000fea0003800000 */
[----:B------:R-:W-:Y:S01]  /*1b590*/  ISETP.NE.U32.AND P1, PT, RZ, UR8, PT ;  /* 0x00000008ff007c0c */ /* 0x000fe2000bf25070 */
[----:B0-234-:R-:W0:Y:S03]  /*1b5a0*/  LDC.64 R112, c[0x0][0x390] ;  /* 0x0000e400ff707b82 */ /* 0x01de260000000a00 */
        /* <DEDUP_REMOVED lines=10> */
[----:B0-----:R-:W-:Y:S01]  /*1b650*/  IMAD.MOV.U32 R157, RZ, RZ, R148 ;  /* 0x000000ffff9d7224 */ /* 0x001fe200078e0094 */
        /* <DEDUP_REMOVED lines=12> */
.L_x_2140:
        /* <DEDUP_REMOVED lines=13> */
.L_x_2142:
[----:B------:R-:W-:Y:S05]  /*1b7f0*/  BSYNC.RECONVERGENT B2 ;  /* 0x0000000000027941 */ /* 0x000fea0003800200 */
.L_x_2141:
        /* <DEDUP_REMOVED lines=44> */
[C---:B------:R-:W-:Y:S01]  /*1bac0*/  VIADD R157, R132.reuse, 0xf1bbcdc8 ;  /* 0xf1bbcdc8849d7836 */ /* 0x040fe20000000000 */
[----:B------:R-:W-:Y:S01]  /*1bad0*/  LOP3.LUT R180, R179, R178, R159, 0x96, !PT ;  /* 0x000000b2b3b47212 */ /* 0x000fe200078e969f */
[----:B------:R-:W-:Y:S01]  /*1bae0*/  IMAD.WIDE.U32 R178, R177, -0x2daee0ad, RZ ;  /* 0xd2511f53b1b27825 */ /* 0x000fe200078e00ff */
[----:B------:R-:W-:Y:S02]  /*1baf0*/  IADD3 R159, PT, PT, R133, -0x24c28bd8, RZ ;  /* 0xdb3d7428859f7810 */ /* 0x000fe40007ffe0ff */
[----:B------:R-:W-:Y:S01]  /*1bb00*/  IADD3 R177, PT, PT, R132, -0x700cb87f, RZ ;  /* 0x8ff3478184b17810 */ /* 0x000fe20007ffe0ff */
[----:B------:R-:W-:Y:S01]  /*1bb10*/  IMAD.WIDE.U32 R180, R180, -0x326172a9, RZ ;  /* 0xcd9e8d57b4b47825 */ /* 0x000fe200078e00ff */
[----:B------:R-:W-:-:S03]  /*1bb20*/  LOP3.LUT R159, R159, R158, R179, 0x96, !PT ;  /* 0x0000009e9f9f7212 */ /* 0x000fc600078e96b3 */
[----:B------:R-:W-:Y:S01]  /*1bb30*/  VIADD R179, R133, 0x96a522ad ;  /* 0x96a522ad85b37836 */ /* 0x000fe20000000000 */
[----:B------:R-:W-:Y:S01]  /*1bb40*/  LOP3.LUT R157, R157, R156, R181, 0x96, !PT ;  /* 0x0000009c9d9d7212 */ /* 0x000fe200078e96b5 */
[----:B------:R-:W-:-:S04]  /*1bb50*/  IMAD.WIDE.U32 R158, R159, -0x326172a9, RZ ;  /* 0xcd9e8d579f9e7825 */ /* 0x000fc800078e00ff */
[----:B------:R-:W-:Y:S01]  /*1bb60*/  IMAD.WIDE.U32 R156, R157, -0x2daee0ad, RZ ;  /* 0xd2511f539d9c7825 */ /* 0x000fe200078e00ff */
[----:B------:R-:W-:Y:S02]  /*1bb70*/  LOP3.LUT R180, R177, R180, R159, 0x96, !PT ;  /* 0x000000b4b1b47212 */ /* 0x000fe400078e969f */
[----:B------:R-:W-:Y:S01]  /*1bb80*/  MOV R148, R158 ;  /* 0x0000009e00947202 */ /* 0x000fe20000000f00 */
[----:B------:R-:W-:Y:S01]  /*1bb90*/  IMAD.MOV.U32 R150, RZ, RZ, R156 ;  /* 0x000000ffff967224 */ /* 0x000fe200078e009c */
[----:B------:R-:W-:Y:S01]  /*1bba0*/  LOP3.LUT R178, R179, R178, R157, 0x96, !PT ;  /* 0x000000b2b3b27212 */ /* 0x000fe200078e969d */
[----:B------:R-:W-:Y:S01]  /*1bbb0*/  IMAD.MOV.U32 R162, RZ, RZ, RZ ;  /* 0x000000ffffa27224 */ /* 0x000fe200078e00ff */
[----:B------:R-:W-:-:S07]  /*1bbc0*/  MOV R157, R154 ;  /* 0x0000009a009d7202 */ /* 0x000fce0000000f00 */
.L_x_2139:
[----:B------:R-:W-:Y:S05]  /*1bbd0*/  BSYNC.RECONVERGENT B1 ;  /* 0x0000000000017941 */ /* 0x000fea0003800200 */
.L_x_2138:
[----:B------:R-:W0:Y:S01]  /*1bbe0*/  LDC R158, c[0x0][0x408] ;  /* 0x00010200ff9e7b82 */ /* 0x000e220000000800 */
[----:B------:R-:W-:Y:S01]  /*1bbf0*/  I2FP.F32.U32 R157, R157 ;  /* 0x0000009d009d7245 */ /* 0x000fe20000201000 */
[----:B------:R-:W-:Y:S02]  /*1bc00*/  HFMA2 R154, -RZ, RZ, 0.1171875, 0 ;  /* 0x2f800000ff9a7431 */ /* 0x000fe400000001ff */
[----:B-----5:R-:W-:Y:S01]  /*1bc10*/  IMAD.U32 R159, R112, 0x10000, RZ ;  /* 0x00010000709f7824 */ /* 0x020fe200078e00ff */
[----:B------:R-:W-:Y:S01]  /*1bc20*/  SHF.L.U32 R152, R52, 0x10, RZ ;  /* 0x0000001034987819 */ /* 0x000fe200000006ff */
        /* <DEDUP_REMOVED lines=8> */
[----:B-1----:R-:W-:-:S04]  /*1bcb0*/  FSETP.GTU.FTZ.AND P1, PT, R157, R156, PT ;  /* 0x0000009c9d00720b */ /* 0x002fc80003f3c000 */
[----:B------:R-:W-:Y:S02]  /*1bcc0*/  FSEL R157, R159, RZ, !P1 ;  /* 0x000000ff9f9d7208 */ /* 0x000fe40004800000 */
[----:B------:R-:W-:Y:S02]  /*1bcd0*/  PLOP3.LUT P2, PT, P1, PT, PT, 0x8, 0x80 ;  /* 0x000000000080781c */ /* 0x000fe40000f4e170 */
[----:B------:R-:W-:Y:S01]  /*1bce0*/  ISETP.NE.AND P1, PT, R162, 0x1, PT ;  /* 0x00000001a200780c */ /* 0x000fe20003f25270 */
[----:B------:R-:W-:Y:S01]  /*1bcf0*/  FFMA.FTZ R157, R157, R152, R160 ;  /* 0x000000989d9d7223 */ /* 0x000fe200000100a0 */
[----:B------:R-:W-:Y:S01]  /*1bd00*/  MOV R160, 0x2 ;  /* 0x0000000200a07802 */ /* 0x000fe20000000f00 */
[----:B------:R-:W-:-:S08]  /*1bd10*/  IMAD.MOV.U32 R152, RZ, RZ, R148 ;  /* 0x000000ffff987224 */ /* 0x000fd000078e0094 */
[----:B------:R-:W-:Y:S02]  /*1bd20*/  @P2 LOP3.LUT R0, R0, 0x4, RZ, 0xfc, !PT ;  /* 0x0000000400002812 */ /* 0x000fe400078efcff */
        /* <DEDUP_REMOVED lines=9> */
.L_x_2145:
        /* <DEDUP_REMOVED lines=13> */
.L_x_2147:
[----:B------:R-:W-:Y:S05]  /*1be90*/  BSYNC.RECONVERGENT B2 ;  /* 0x0000000000027941 */ /* 0x000fea0003800200 */
.L_x_2146:
[----:B------:R-:W-:Y:S01]  /*1bea0*/  IMAD.WIDE.U32 R178, R135, -0x326172a9, RZ ;  /* 0xcd9e8d5787b27825 */ /* 0x000fe200078e00ff */
[----:B------:R-:W-:-:S03]  /*1beb0*/  LOP3.LUT R176, R2, R181, R133, 0x96, !PT ;  /* 0x000000b502b07212 */ /* 0x000fc600078e9685 */
[----:B------:R-:W-:Y:S01]  /*1bec0*/  HFMA2 R160, -RZ, RZ, 0, 0 ;  /* 0x00000000ffa07431 */ /* 0x000fe200000001ff */
[----:B------:R-:W-:Y:S01]  /*1bed0*/  MOV R152, R150 ;  /* 0x0000009600987202 */ /* 0x000fe20000000f00 */
        /* <DEDUP_REMOVED lines=55> */
[----:B------:R-:W-:Y:S01]  /*1c250*/  LOP3.LUT R178, R179, R178, R177, 0x96, !PT ;  /* 0x000000b2b3b27212 */ /* 0x000fe200078e96b1 */
[----:B------:R-:W-:-:S07]  /*1c260*/  IMAD.MOV.U32 R150, RZ, RZ, R176 ;  /* 0x000000ffff967224 */ /* 0x000fce00078e00b0 */
.L_x_2144:
[----:B------:R-:W-:Y:S05]  /*1c270*/  BSYNC.RECONVERGENT B1 ;  /* 0x0000000000017941 */ /* 0x000fea0003800200 */
.L_x_2143:
[----:B------:R-:W-:Y:S01]  /*1c280*/  I2FP.F32.U32 R159, R152 ;  /* 0x00000098009f7245 */ /* 0x000fe20000201000 */
[----:B------:R-:W-:Y:S01]  /*1c290*/  IMAD.U32 R177, R112, 0x10000, RZ ;  /* 0x0001000070b17824 */ /* 0x000fe200078e00ff */
[----:B------:R-:W-:Y:S01]  /*1c2a0*/  PRMT R152, R48, 0x7632, R152 ;  /* 0x0000763230987816 */ /* 0x000fe20000000098 */
[----:B------:R-:W-:Y:S01]  /*1c2b0*/  BSSY.RECONVERGENT B1, `(.L_x_2148) ;  /* 0x0000063000017945 */ /* 0x000fe20003800200 */
[----:B------:R-:W-:Y:S01]  /*1c2c0*/  SHF.L.U32 R112, R20, 0x10, RZ ;  /* 0x0000001014707819 */ /* 0x000fe200000006ff */
[----:B------:R-:W-:Y:S01]  /*1c2d0*/  FFMA.FTZ R159, R159, R154, 1.1641532182693481445e-10 ;  /* 0x2f0000009f9f7423 */ /* 0x000fe2000001009a */
[----:B------:R-:W-:Y:S01]  /*1c2e0*/  FMUL.FTZ R177, R177, R144 ;  /* 0x00000090b1b17220 */ /* 0x000fe20000410000 */
[----:B------:R-:W-:Y:S01]  /*1c2f0*/  IMAD.U32 R152, R152, 0x10000, RZ ;  /* 0x0001000098987824 */ /* 0x000fe200078e00ff */
[----:B------:R-:W-:Y:S02]  /*1c300*/  LOP3.LUT R0, R0, 0xfffffffd, RZ, 0xc0, !PT ;  /* 0xfffffffd00007812 */ /* 0x000fe400078ec0ff */
[----:B------:R-:W-:Y:S01]  /*1c310*/  FMUL.FTZ R177, R177, R158 ;  /* 0x0000009eb1b17220 */ /* 0x000fe20000410000 */
[----:B------:R-:W-:-:S02]  /*1c320*/  FSETP.GTU.FTZ.AND P1, PT, R159, R156, PT ;  /* 0x0000009c9f00720b */ /* 0x000fc40003f3c000 */
[----:B------:R-:W-:Y:S02]  /*1c330*/  MOV R162, 0x2 ;  /* 0x0000000200a27802 */ /* 0x000fe40000000f00 */
[----:B------:R-:W-:Y:S02]  /*1c340*/  FSEL R159, R177, RZ, !P1 ;  /* 0x000000ffb19f7208 */ /* 0x000fe40004800000 */
[----:B------:R-:W-:Y:S02]  /*1c350*/  PLOP3.LUT P2, PT, P1, PT, PT, 0x8, 0x80 ;  /* 0x000000000080781c */ /* 0x000fe40000f4e170 */
[----:B------:R-:W-:Y:S01]  /*1c360*/  ISETP.NE.AND P1, PT, R160, 0x1, PT ;  /* 0x00000001a000780c */ /* 0x000fe20003f25270 */
[----:B------:R-:W-:Y:S01]  /*1c370*/  FFMA.FTZ R159, R159, R112, R152 ;  /* 0x000000709f9f7223 */ /* 0x000fe20000010098 */
[----:B------:R-:W-:-:S09]  /*1c380*/  IMAD.MOV.U32 R112, RZ, RZ, R148 ;  /* 0x000000ffff707224 */ /* 0x000fd200078e0094 */
        /* <DEDUP_REMOVED lines=10> */
.L_x_2150:
        /* <DEDUP_REMOVED lines=13> */
.L_x_2152:
[----:B------:R-:W-:Y:S05]  /*1c500*/  BSYNC.RECONVERGENT B2 ;  /* 0x0000000000027941 */ /* 0x000fea0003800200 */
.L_x_2151:
        /* <DEDUP_REMOVED lines=61> */
.L_x_2149:
[----:B------:R-:W-:Y:S05]  /*1c8e0*/  BSYNC.RECONVERGENT B1 ;  /* 0x0000000000017941 */ /* 0x000fea0003800200 */
.L_x_2148:
        /* <DEDUP_REMOVED lines=25> */
.L_x_2155:
        /* <DEDUP_REMOVED lines=13> */
.L_x_2157:
[----:B------:R-:W-:Y:S05]  /*1cb50*/  BSYNC.RECONVERGENT B2 ;  /* 0x0000000000027941 */ /* 0x000fea0003800200 */
.L_x_2156:
        /* <DEDUP_REMOVED lines=61> */
.L_x_2154:
[----:B------:R-:W-:Y:S05]  /*1cf30*/  BSYNC.RECONVERGENT B1 ;  /* 0x0000000000017941 */ /* 0x000fea0003800200 */
.L_x_2153:
        /* <DEDUP_REMOVED lines=25> */
.L_x_2160:
        /* <DEDUP_REMOVED lines=13> */
.L_x_2162:
[----:B------:R-:W-:Y:S05]  /*1d1a0*/  BSYNC.RECONVERGENT B2 ;  /* 0x0000000000027941 */ /* 0x000fea0003800200 */
.L_x_2161:
        /* <DEDUP_REMOVED lines=61> */
.L_x_2159:
[----:B------:R-:W-:Y:S05]  /*1d580*/  BSYNC.RECONVERGENT B1 ;  /* 0x0000000000017941 */ /* 0x000fea0003800200 */
.L_x_2158:
        /* <DEDUP_REMOVED lines=25> */
.L_x_2165:
        /* <DEDUP_REMOVED lines=13> */
.L_x_2167:
[----:B------:R-:W-:Y:S05]  /*1d7f0*/  BSYNC.RECONVERGENT B2 ;  /* 0x0000000000027941 */ /* 0x000fea0003800200 */
.L_x_2166:
        /* <DEDUP_REMOVED lines=61> */
.L_x_2164:
[----:B------:R-:W-:Y:S05]  /*1dbd0*/  BSYNC.RECONVERGENT B1 ;  /* 0x0000000000017941 */ /* 0x000fea0003800200 */
.L_x_2163:
        /* <DEDUP_REMOVED lines=25> */
.L_x_2170:
        /* <DEDUP_REMOVED lines=13> */
.L_x_2172:
[----:B------:R-:W-:Y:S05]  /*1de40*/  BSYNC.RECONVERGENT B2 ;  /* 0x0000000000027941 */ /* 0x000fea0003800200 */
.L_x_2171:
        /* <DEDUP_REMOVED lines=61> */
.L_x_2169:
[----:B------:R-:W-:Y:S05]  /*1e220*/  BSYNC.RECONVERGENT B1 ;  /* 0x0000000000017941 */ /* 0x000fea0003800200 */
.L_x_2168:
        /* <DEDUP_REMOVED lines=25> */
.L_x_2175:
        /* <DEDUP_REMOVED lines=15> */
.L_x_2177:
[----:B------:R-:W-:Y:S05]  /*1e4b0*/  BSYNC.RECONVERGENT B2 ;  /* 0x0000000000027941 */ /* 0x000fea0003800200 */
.L_x_2176:
        /* <DEDUP_REMOVED lines=61> */
.L_x_2174:
[----:B------:R-:W-:Y:S05]  /*1e890*/  BSYNC.RECONVERGENT B1 ;  /* 0x0000000000017941 */ /* 0x000fea0003800200 */
.L_x_2173:
        /* <DEDUP_REMOVED lines=17> */
.L_x_2137:
        /* <DEDUP_REMOVED lines=16> */
.L_x_2181:
        /* <DEDUP_REMOVED lines=13> */
.L_x_2183:
[----:B------:R-:W-:Y:S05]  /*1eb80*/  BSYNC.RECONVERGENT B2 ;  /* 0x0000000000027941 */ /* 0x000fea0003800200 */
.L_x_2182:
        /* <DEDUP_REMOVED lines=61> */
.L_x_2180:
[----:B------:R-:W-:Y:S05]  /*1ef60*/  BSYNC.RECONVERGENT B1 ;  /* 0x0000000000017941 */ /* 0x000fea0003800200 */
.L_x_2179:
[----:B------:R-:W0:Y:S01]  /*1ef70*/  LDC R158, c[0x0][0x408] ;  /* 0x00010200ff9e7b82 */ /* 0x000e220000000800 */
[----:B------:R-:W-:Y:S01]  /*1ef80*/  I2FP.F32.U32 R157, R157 ;  /* 0x0000009d009d7245 */ /* 0x000fe20000201000 */
[----:B------:R-:W-:Y:S02]  /*1ef90*/  HFMA2 R154, -RZ, RZ, 0.1171875, 0 ;  /* 0x2f800000ff9a7431 */ /* 0x000fe400000001ff */
[----:B-----5:R-:W-:Y:S01]  /*1efa0*/  IMAD.U32 R159, R112, 0x10000, RZ ;  /* 0x00010000709f7824 */ /* 0x020fe200078e00ff */
[----:B------:R-:W-:Y:S01]  /*1efb0*/  SHF.L.U32 R152, R52, 0x10, RZ ;  /* 0x0000001034987819 */ /* 0x000fe200000006ff */
[----:B------:R-:W-:Y:S01]  /*1efc0*/  BSSY.RECONVERGENT B1, `(.L_x_2184) ;  /* 0x0000063000017945 */ /* 0x000fe20003800200 */
[----:B------:R-:W-:Y:S01]  /*1efd0*/  LOP3.LUT R0, R0, 0xfffffffb, RZ, 0xc0, !PT ;  /* 0xfffffffb00007812 */ /* 0x000fe200078ec0ff */
[----:B------:R-:W-:Y:S01]  /*1efe0*/  FFMA.FTZ R157, R157, R154, 1.1641532182693481445e-10 ;  /* 0x2f0000009d9d7423 */ /* 0x000fe2000001009a */
[----:B------:R-:W1:Y:S01]  /*1eff0*/  LDC R156, c[0x0][0x404] ;  /* 0x00010100ff9c7b82 */ /* 0x000e620000000800 */
[----:B------:R-:W-:Y:S01]  /*1f000*/  FMUL.FTZ R159, R159, R144 ;  /* 0x000000909f9f7220 */ /* 0x000fe20000410000 */
[----:B------:R-:W-:Y:S01]  /*1f010*/  PRMT R112, R112, 0x7632, R112 ;  /* 0x0000763270707816 */ /* 0x000fe20000000070 */
[----:B------:R-:W-:-:S02]  /*1f020*/  IMAD.MOV.U32 R162, RZ, RZ, 0x2 ;  /* 0x00000002ffa27424 */ /* 0x000fc400078e00ff */
[----:B0-----:R-:W-:Y:S01]  /*1f030*/  FMUL.FTZ R159, R159, R158 ;  /* 0x0000009e9f9f7220 */ /* 0x001fe20000410000 */
[----:B-1----:R-:W-:-:S04]  /*1f040*/  FSETP.GTU.FTZ.AND P1, PT, R157, R156, PT ;  /* 0x0000009c9d00720b */ /* 0x002fc80003f3c000 */
[----:B------:R-:W-:Y:S02]  /*1f050*/  FSEL R157, R159, RZ, !P1 ;  /* 0x000000ff9f9d7208 */ /* 0x000fe40004800000 */
[----:B------:R-:W-:Y:S02]  /*1f060*/  PLOP3.LUT P2, PT, P1, PT, PT, 0x8, 0x80 ;  /* 0x000000000080781c */ /* 0x000fe40000f4e170 */
[----:B------:R-:W-:Y:S01]  /*1f070*/  ISETP.NE.AND P1, PT, R160, 0x1, PT ;  /* 0x00000001a000780c */ /* 0x000fe20003f25270 */
[----:B------:R-:W-:Y:S01]  /*1f080*/  FMUL.FTZ R157, R152, R157 ;  /* 0x0000009d989d7220 */ /* 0x000fe20000410000 */
[----:B------:R-:W-:-:S09]  /*1f090*/  MOV R152, R148 ;  /* 0x0000009400987202 */ /* 0x000fd20000000f00 */
[----:B------:R-:W-:Y:S02]  /*1f0a0*/  @P2 LOP3.LUT R0, R0, 0x4, RZ, 0xfc, !PT ;  /* 0x0000000400002812 */ /* 0x000fe400078efcff */
        /* <DEDUP_REMOVED lines=9> */
.L_x_2186:
        /* <DEDUP_REMOVED lines=13> */
.L_x_2188:
[----:B------:R-:W-:Y:S05]  /*1f210*/  BSYNC.RECONVERGENT B2 ;  /* 0x0000000000027941 */ /* 0x000fea0003800200 */
.L_x_2187:
[----:B------:R-:W-:Y:S01]  /*1f220*/  IMAD.WIDE.U32 R178, R135, -0x326172a9, RZ ;  /* 0xcd9e8d5787b27825 */ /* 0x000fe200078e00ff */
[----:B------:R-:W-:Y:S02]  /*1f230*/  LOP3.LUT R176, R2, R181, R133, 0x96, !PT ;  /* 0x000000b502b07212 */ /* 0x000fe400078e9685 */
[----:B------:R-:W-:Y:S01]  /*1f240*/  IADD3 R159, PT, PT, R132, -0x61c88647, RZ ;  /* 0x9e3779b9849f7810 */ /* 0x000fe20007ffe0ff */
[----:B------:R-:W-:Y:S01]  /*1f250*/  IMAD.MOV.U32 R152, RZ, RZ, R150 ;  /* 0x000000ffff987224 */ /* 0x000fe200078e0096 */
[----:B------:R-:W-:Y:S01]  /*1f260*/  LOP3.LUT R182, R137, R179, R132, 0x96, !PT ;  /* 0x000000b389b67212 */ /* 0x000fe200078e9684 */
[----:B------:R-:W-:-:S04]  /*1f270*/  IMAD.WIDE.U32 R176, R176, -0x326172a9, RZ ;  /* 0xcd9e8d57b0b07825 */ /* 0x000fc800078e00ff */
[----:B------:R-:W-:Y:S01]  /*1f280*/  IMAD.WIDE.U32 R182, R182, -0x2daee0ad, RZ ;  /* 0xd2511f53b6b67825 */ /* 0x000fe200078e00ff */
[----:B------:R-:W-:Y:S02]  /*1f290*/  LOP3.LUT R159, R159, R178, R177, 0x96, !PT ;  /* 0x000000b29f9f7212 */ /* 0x000fe400078e96b1 */
[C---:B------:R-:W-:Y:S01]  /*1f2a0*/  IADD3 R177, PT, PT, R133.reuse, 0x76cf5d0a, RZ ;  /* 0x76cf5d0a85b17810 */ /* 0x040fe20007ffe0ff */
        /* <DEDUP_REMOVED lines=49> */
[----:B------:R-:W-:-:S04]  /*1f5c0*/  LOP3.LUT R180, R159, R180, R183, 0x96, !PT ;  /* 0x000000b49fb47212 */ /* 0x000fc800078e96b7 */
[----:B------:R-:W-:Y:S02]  /*1f5d0*/  LOP3.LUT R178, R179, R178, R177, 0x96, !PT ;  /* 0x000000b2b3b27212 */ /* 0x000fe400078e96b1 */
[----:B------:R-:W-:-:S07]  /*1f5e0*/  MOV R150, R176 ;  /* 0x000000b000967202 */ /* 0x000fce0000000f00 */
.L_x_2185:
[----:B------:R-:W-:Y:S05]  /*1f5f0*/  BSYNC.RECONVERGENT B1 ;  /* 0x0000000000017941 */ /* 0x000fea0003800200 */
.L_x_2184:
[----:B------:R-:W-:Y:S01]  /*1f600*/  I2FP.F32.U32 R159, R152 ;  /* 0x00000098009f7245 */ /* 0x000fe20000201000 */
[----:B------:R-:W-:Y:S01]  /*1f610*/  BSSY.RECONVERGENT B1, `(.L_x_2189) ;  /* 0x0000063000017945 */ /* 0x000fe20003800200 */
[----:B------:R-:W-:Y:S01]  /*1f620*/  SHF.L.U32 R177, R112, 0x10, RZ ;  /* 0x0000001070b17819 */ /* 0x000fe200000006ff */
[----:B------:R-:W-:Y:S01]  /*1f630*/  IMAD.U32 R112, R20, 0x10000, RZ ;  /* 0x0001000014707824 */ /* 0x000fe200078e00ff */
[----:B------:R-:W-:Y:S01]  /*1f640*/  LOP3.LUT R0, R0, 0xfffffffd, RZ, 0xc0, !PT ;  /* 0xfffffffd00007812 */ /* 0x000fe200078ec0ff */
[----:B------:R-:W-:Y:S01]  /*1f650*/  FFMA.FTZ R159, R159, R154, 1.1641532182693481445e-10 ;  /* 0x2f0000009f9f7423 */ /* 0x000fe2000001009a */
[----:B------:R-:W-:Y:S02]  /*1f660*/  HFMA2 R160, -RZ, RZ, 0, 1.1920928955078125e-07 ;  /* 0x00000002ffa07431 */ /* 0x000fe400000001ff */
[----:B------:R-:W-:Y:S02]  /*1f670*/  FMUL.FTZ R177, R177, R144 ;  /* 0x00000090b1b17220 */ /* 0x000fe40000410000 */
[----:B------:R-:W-:-:S02]  /*1f680*/  FSETP.GTU.FTZ.AND P1, PT, R159, R156, PT ;  /* 0x0000009c9f00720b */ /* 0x000fc40003f3c000 */
[----:B------:R-:W-:Y:S02]  /*1f690*/  FMUL.FTZ R177, R177, R158 ;  /* 0x0000009eb1b17220 */ /* 0x000fe40000410000 */
[----:B------:R-:W-:-:S03]  /*1f6a0*/  PLOP3.LUT P2, PT, P1, PT, PT, 0x8, 0x80 ;  /* 0x000000000080781c */ /* 0x000fc60000f4e170 */
[----:B------:R-:W-:Y:S02]  /*1f6b0*/  FSEL R159, R177, RZ, !P1 ;  /* 0x000000ffb19f7208 */ /* 0x000fe40004800000 */
[----:B------:R-:W-:-:S03]  /*1f6c0*/  ISETP.NE.AND P1, PT, R162, 0x1, PT ;  /* 0x00000001a200780c */ /* 0x000fc60003f25270 */
[----:B------:R-:W-:Y:S01]  /*1f6d0*/  FMUL.FTZ R159, R112, R159 ;  /* 0x0000009f709f7220 */ /* 0x000fe20000410000 */
[----:B------:R-:W-:-:S04]  /*1f6e0*/  IMAD.MOV.U32 R112, RZ, RZ, R148 ;  /* 0x000000ffff707224 */ /* 0x000fc800078e0094 */
[----:B------:R-:W-:-:S05]  /*1f6f0*/  @P2 LOP3.LUT R0, R0, 0x2, RZ, 0xfc, !PT ;  /* 0x0000000200002812 */ /* 0x000fca00078efcff */
        /* <DEDUP_REMOVED lines=9> */
.L_x_2191:
        /* <DEDUP_REMOVED lines=13> */
.L_x_2193:
[----:B------:R-:W-:Y:S05]  /*1f860*/  BSYNC.RECONVERGENT B2 ;  /* 0x0000000000027941 */ /* 0x000fea0003800200 */
.L_x_2192:
        /* <DEDUP_REMOVED lines=61> */
.L_x_2190:
[----:B------:R-:W-:Y:S05]  /*1fc40*/  BSYNC.RECONVERGENT B1 ;  /* 0x0000000000017941 */ /* 0x000fea0003800200 */
.L_x_2189:
        /* <DEDUP_REMOVED lines=24> */
.L_x_2196:
        /* <DEDUP_REMOVED lines=13> */
.L_x_2198:
[----:B------:R-:W-:Y:S05]  /*1fea0*/  BSYNC.RECONVERGENT B2 ;  /* 0x0000000000027941 */ /* 0x000fea0003800200 */
.L_x_2197:
        /* <DEDUP_REMOVED lines=61> */
.L_x_2195:
[----:B------:R-:W-:Y:S05]  /*20280*/  BSYNC.RECONVERGENT B1 ;  /* 0x0000000000017941 */ /* 0x000fea0003800200 */
.L_x_2194:
        /* <DEDUP_REMOVED lines=23> */
.L_x_2201:
        /* <DEDUP_REMOVED lines=13> */
.L_x_2203:
[----:B------:R-:W-:Y:S05]  /*204d0*/  BSYNC.RECONVERGENT B2 ;  /* 0x0000000000027941 */ /* 0x000fea0003800200 */
.L_x_2202:
        /* <DEDUP_REMOVED lines=61> */
.L_x_2200:
[----:B------:R-:W-:Y:S05]  /*208b0*/  BSYNC.RECONVERGENT B1 ;  /* 0x0000000000017941 */ /* 0x000fea0003800200 */
.L_x_2199:
        /* <DEDUP_REMOVED lines=24> */
.L_x_2206:
        /* <DEDUP_REMOVED lines=13> */
.L_x_2208:
[----:B------:R-:W-:Y:S05]  /*20b10*/  BSYNC.RECONVERGENT B2 ;  /* 0x0000000000027941 */ /* 0x000fea0003800200 */
.L_x_2207:
        /* <DEDUP_REMOVED lines=61> */
.L_x_2205:
[----:B------:R-:W-:Y:S05]  /*20ef0*/  BSYNC.RECONVERGENT B1 ;  /* 0x0000000000017941 */ /* 0x000fea0003800200 */
.L_x_2204:
        /* <DEDUP_REMOVED lines=23> */
.L_x_2211:
        /* <DEDUP_REMOVED lines=13> */
.L_x_2213:
[----:B------:R-:W-:Y:S05]  /*21140*/  BSYNC.RECONVERGENT B2 ;  /* 0x0000000000027941 */ /* 0x000fea0003800200 */
.L_x_2212:
        /* <DEDUP_REMOVED lines=61> */
.L_x_2210:
[----:B------:R-:W-:Y:S05]  /*21520*/  BSYNC.RECONVERGENT B1 ;  /* 0x0000000000017941 */ /* 0x000fea0003800200 */
.L_x_2209:
        /* <DEDUP_REMOVED lines=10> */
[----:B------:R-:W-:-:S04]  /*215d0*/  FSETP.GTU.FTZ.AND P5, PT, R113, R156, PT ;  /* 0x0000009c7100720b */ /* 0x000fc80003fbc000 */
        /* <DEDUP_REMOVED lines=13> */
.L_x_2216:
        /* <DEDUP_REMOVED lines=15> */
.L_x_2218:
[----:B------:R-:W-:Y:S05]  /*217a0*/  BSYNC.RECONVERGENT B2 ;  /* 0x0000000000027941 */ /* 0x000fea0003800200 */
.L_x_2217:
        /* <DEDUP_REMOVED lines=38> */
[----:B------:R-:W-:Y:S01]  /*21a10*/  IADD3 R179, PT, PT, R132, 0x5384540f, RZ ;  /* 0x5384540f84b37810 */ /* 0x000fe20007ffe0ff */
[----:B------:R-:W-:Y:S01]  /*21a20*/  IMAD.MOV.U32 R152, RZ, RZ, RZ ;  /* 0x000000ffff987224 */ /* 0x000fe200078e00ff */
[----:B------:R-:W-:Y:S01]  /*21a30*/  LOP3.LUT R114, R113, R112, R181, 0x96, !PT ;  /* 0x0000007071727212 */ /* 0x000fe200078e96b5 */
[----:B------:R-:W-:-:S04]  /*21a40*/  IMAD.WIDE.U32 R112, R115, -0x326172a9, RZ ;  /* 0xcd9e8d5773707825 */ /* 0x000fc800078e00ff */
[----:B------:R-:W-:Y:S01]  /*21a50*/  IMAD.WIDE.U32 R114, R114, -0x2daee0ad, RZ ;  /* 0xd2511f5372727825 */ /* 0x000fe200078e00ff */
[----:B------:R-:W-:-:S03]  /*21a60*/  LOP3.LUT R179, R179, R180, R113, 0x96, !PT ;  /* 0x000000b4b3b37212 */ /* 0x000fc600078e9671 */
[----:B------:R-:W-:Y:S02]  /*21a70*/  VIADD R181, R133, 0x1fd5c5a3 ;  /* 0x1fd5c5a385b57836 */ /* 0x000fe40000000000 */
        /* <DEDUP_REMOVED lines=10> */
[----:B------:R-:W-:Y:S02]  /*21b20*/  MOV R148, R112 ;  /* 0x0000007000947202 */ /* 0x000fe40000000f00 */
[----:B------:R-:W-:Y:S01]  /*21b30*/  LOP3.LUT R180, R179, R180, R113, 0x96, !PT ;  /* 0x000000b4b3b47212 */ /* 0x000fe200078e9671 */
[----:B------:R-:W-:Y:S02]  /*21b40*/  VIADD R181, R133, 0x96a522ad ;  /* 0x96a522ad85b57836 */ /* 0x000fe40000000000 */
[----:B------:R-:W-:Y:S01]  /*21b50*/  IMAD.MOV.U32 R112, RZ, RZ, R150 ;  /* 0x000000ffff707224 */ /* 0x000fe200078e0096 */
[----:B------:R-:W-:Y:S02]  /*21b60*/  MOV R150, R114 ;  /* 0x0000007200967202 */ /* 0x000fe40000000f00 */
[----:B------:R-:W-:-:S07]  /*21b70*/  LOP3.LUT R178, R181, R178, R115, 0x96, !PT ;  /* 0x000000b2b5b27212 */ /* 0x000fce00078e9673 */
.L_x_2215:
[----:B------:R-:W-:Y:S05]  /*21b80*/  BSYNC.RECONVERGENT B1 ;  /* 0x0000000000017941 */ /* 0x000fea0003800200 */
.L_x_2214:
        /* <DEDUP_REMOVED lines=14> */
.L_x_2178:
[----:B------:R-:W0:Y:S01]  /*21c70*/  LDC.64 R224, c[0x0][0x3a8] ;  /* 0x0000ea00ffe07b82 */ /* 0x000e220000000a00 */
[----:B------:R-:W-:Y:S02]  /*21c80*/  SEL R156, RZ, 0x10000, !P5 ;  /* 0x00010000ff9c7807 */ /* 0x000fe40006800000 */
[----:B------:R-:W-:Y:S02]  /*21c90*/  LOP3.LUT P5, RZ, R0, 0x2, RZ, 0xc0, !PT ;  /* 0x0000000200ff7812 */ /* 0x000fe400078ac0ff */
[----:B------:R-:W-:Y:S02]  /*21ca0*/  SEL R158, RZ, 0x1000000, !P6 ;  /* 0x01000000ff9e7807 */ /* 0x000fe40007000000 */
[----:B------:R-:W-:Y:S01]  /*21cb0*/  SEL R227, RZ, 0x100, !P4 ;  /* 0x00000100ffe37807 */ /* 0x000fe20006000000 */
[----:B------:R-:W1:Y:S01]  /*21cc0*/  LDC.64 R222, c[0x0][0x3b0] ;  /* 0x0000ec00ffde7b82 */ /* 0x000e620000000a00 */
[----:B------:R-:W-:Y:S02]  /*21cd0*/  SEL R154, RZ, 0x1000000, !P2 ;  /* 0x01000000ff9a7807 */ /* 0x000fe40005000000 */
[----:B------:R-:W-:-:S02]  /*21ce0*/  SEL R181, RZ, 0x10000, !P1 ;  /* 0x00010000ffb57807 */ /* 0x000fc40004800000 */
[----:B------:R-:W-:Y:S02]  /*21cf0*/  SEL R144, RZ, 0x100, !P5 ;  /* 0x00000100ff907807 */ /* 0x000fe40006800000 */
[----:B------:R-:W-:Y:S02]  /*21d00*/  LOP3.LUT P6, RZ, R0, 0x4, RZ, 0xc0, !PT ;  /* 0x0000000400ff7812 */ /* 0x000fe400078cc0ff */
[----:B------:R-:W-:Y:S02]  /*21d10*/  SEL R226, RZ, 0x1, !P3 ;  /* 0x00000001ffe27807 */ /* 0x000fe40005800000 */
[----:B------:R-:W-:Y:S02]  /*21d20*/  LOP3.LUT R227, R227, R158, R156, 0xfe, !PT ;  /* 0x0000009ee3e37212 */ /* 0x000fe400078efe9c */
[----:B------:R-:W-:Y:S02]  /*21d30*/  LOP3.LUT R144, R144, R154, R181, 0xfe, !PT ;  /* 0x0000009a90907212 */ /* 0x000fe400078efeb5 */
[----:B------:R-:W-:Y:S01]  /*21d40*/  SEL R181, RZ, 0x1, !P6 ;  /* 0x00000001ffb57807 */ /* 0x000fe20007000000 */
[----:B0-----:R-:W-:Y:S01]  /*21d50*/  IMAD.WIDE.U32 R224, R146, 0x10, R224 ;  /* 0x0000001092e07825 */ /* 0x001fe200078e00e0 */
[----:B------:R-:W-:-:S02]  /*21d60*/  LOP3.LUT R227, R227, R226, RZ, 0xfc, !PT ;  /* 0x000000e2e3e37212 */ /* 0x000fc400078efcff */
[----:B------:R-:W-:Y:S02]  /*21d70*/  LOP3.LUT R226, R144, R181, RZ, 0xfc, !PT ;  /* 0x000000b590e27212 */ /* 0x000fe400078efcff */
[----:B------:R0:W-:Y:S01]  /*21d80*/  STG.E.128 desc[UR6][R224.64], R112 ;  /* 0x00000070e0007986 */ /* 0x0001e2000c101d06 */
[----:B------:R-:W-:Y:S01]  /*21d90*/  MOV R154, R150 ;  /* 0x00000096009a7202 */ /* 0x000fe20000000f00 */
[----:B-1----:R-:W-:-:S05]  /*21da0*/  IMAD.WIDE.U32 R222, R146, 0x8, R222 ;  /* 0x0000000892de7825 */ /* 0x002fca00078e00de */
[----:B------:R0:W-:Y:S02]  /*21db0*/  STG.E.64 desc[UR6][R222.64], R226 ;  /* 0x000000e2de007986 */ /* 0x0001e4000c101b06 */
.L_x_2136:
[----:B------:R-:W-:Y:S05]  /*21dc0*/  BSYNC.RECONVERGENT B0 ;  /* 0x0000000000007941 */ /* 0x000fea0003800200 */
.L_x_2135:
[----:B0-234-:R-:W-:Y:S01]  /*21dd0*/  FADD.FTZ R112, RZ, R155 ;  /* 0x0000009bff707221 */ /* 0x01dfe20000010000 */
[----:B------:R-:W-:Y:S01]  /*21de0*/  LOP3.LUT P5, RZ, R0, 0x10, RZ, 0xc0, !PT ;  /* 0x0000001000ff7812 */ /* 0x000fe200078ac0ff */
        /* <DEDUP_REMOVED lines=150> */
[----:B------:R-:W-:Y:S01]  /*22750*/  IMAD.MOV.U32 R146, RZ, RZ, RZ ;  /* 0x000000ffff927224 */ /* 0x000fe200078e00ff */
        /* <DEDUP_REMOVED lines=8> */
.L_x_2220:
[----:B------:R-:W-:Y:S05]  /*227e0*/  BSYNC.RECONVERGENT B0 ;  /* 0x0000000000007941 */ /* 0x000fea0003800200 */
.L_x_2219:
        /* <DEDUP_REMOVED lines=12> */
.L_x_2222:
[----:B------:R-:W-:Y:S05]  /*228b0*/  BSYNC.RECONVERGENT B0 ;  /* 0x0000000000007941 */ /* 0x000fea0003800200 */
.L_x_2221:
        /* <DEDUP_REMOVED lines=18> */
[----:B-1----:R-:W-:Y:S01]  /*229e0*/  IMAD.IADD R160, R144, 0x1, R225 ;  /* 0x0000000190a07824 */ /* 0x002fe200078e02e1 */
[----:B------:R-:W-:-:S03]  /*229f0*/  I2FP.F32.S32 R225, R225 ;  /* 0x000000e100e17245 */ /* 0x000fc60000201400 */
[----:B------:R-:W0:Y:S01]  /*22a00*/  SHFL.DOWN PT, R146, R223, 0x1, 0x1f ;  /* 0x08201f00df927f89 */ /* 0x000e2200000e0000 */
[----:B------:R-:W-:Y:S01]  /*22a10*/  I2FP.F32.S32 R160, R160 ;  /* 0x000000a000a07245 */ /* 0x000fe20000201400 */
[----:B--2---:R-:W-:-:S05]  /*22a20*/  FADD.FTZ R115, R114, R113 ;  /* 0x0000007172737221 */ /* 0x004fca0000010000 */
[----:B------:R-:W1:Y:S01]  /*22a30*/  MUFU.RCP R160, R160 ;  /* 0x000000a000a07308 */ /* 0x000e620000001000 */
[----:B------:R-:W-:-:S05]  /*22a40*/  FFMA.FTZ R112, R156, R112, R115 ;  /* 0x000000709c707223 */ /* 0x000fca0000010073 */
[----:B------:R-:W2:Y:S01]  /*22a50*/  SHFL.DOWN PT, R113, R112, 0x1, 0x1f ;  /* 0x08201f0070717f89 */ /* 0x000ea200000e0000 */
[----:B0-----:R-:W-:Y:S01]  /*22a60*/  FMUL.FTZ R115, R146, R225 ;  /* 0x000000e192737220 */ /* 0x001fe20000410000 */
[----:B------:R-:W-:-:S03]  /*22a70*/  FADD.FTZ R146, R223, -R146 ;  /* 0x80000092df927221 */ /* 0x000fc60000010000 */
[----:B------:R-:W-:-:S04]  /*22a80*/  FFMA.FTZ R115, R150, R223, R115 ;  /* 0x000000df96737223 */ /* 0x000fc80000010073 */
[----:B-1----:R-:W-:Y:S01]  /*22a90*/  FMUL.FTZ R114, R160, R115 ;  /* 0x00000073a0727220 */ /* 0x002fe20000410000 */
[----:B------:R-:W-:Y:S02]  /*22aa0*/  FMUL.FTZ R115, R146, R146 ;  /* 0x0000009292737220 */ /* 0x000fe40000410000 */
[----:B------:R-:W0:Y:S02]  /*22ab0*/  LDC R146, c[0x0][0x448] ;  /* 0x00011200ff927b82 */ /* 0x000e240000000800 */
[----:B------:R-:W1:Y:S01]  /*22ac0*/  SHFL.IDX PT, R227, R114, RZ, 0x1f ;  /* 0x00001fff72e37589 */ /* 0x000e6200000e0000 */
[----:B------:R-:W-:Y:S01]  /*22ad0*/  FMUL.FTZ R115, R150, R115 ;  /* 0x0000007396737220 */ /* 0x000fe20000410000 */
[----:B--2---:R-:W-:-:S03]  /*22ae0*/  FADD.FTZ R113, R112, R113 ;  /* 0x0000007170717221 */ /* 0x004fc60000010000 */
[----:B------:R-:W-:-:S04]  /*22af0*/  FMUL.FTZ R115, R115, R225 ;  /* 0x000000e173737220 */ /* 0x000fc80000410000 */
[----:B------:R-:W-:-:S05]  /*22b00*/  FFMA.FTZ R160, R160, R115, R113 ;  /* 0x00000073a0a07223 */ /* 0x000fca0000010071 */
[----:B------:R-:W0:Y:S01]  /*22b10*/  SHFL.IDX PT, R223, R160, RZ, 0x1f ;  /* 0x00001fffa0df7589 */ /* 0x000e2200000e0000 */
[C---:B-1----:R-:W-:Y:S01]  /*22b20*/  FMUL.FTZ R112, R227.reuse, R227 ;  /* 0x000000e3e3707220 */ /* 0x042fe20000410000 */
[----:B------:R-:W-:-:S04]  /*22b30*/  FSEL R144, R227, RZ, !P1 ;  /* 0x000000ffe3907208 */ /* 0x000fc80004800000 */
[----:B------:R-:W-:Y:S02]  /*22b40*/  FSEL R181, R112, RZ, P1 ;  /* 0x000000ff70b57208 */ /* 0x000fe40000800000 */
[----:B------:R-:W-:Y:S01]  /*22b50*/  ISETP.NE.AND P1, PT, R142, RZ, PT ;  /* 0x000000ff8e00720c */ /* 0x000fe20003f25270 */
[----:B0-----:R-:W-:-:S04]  /*22b60*/  FFMA.FTZ R142, R223, UR11, R146 ;  /* 0x0000000bdf8e7c23 */ /* 0x001fc80008010092 */
        /* <DEDUP_REMOVED lines=57> */
.L_x_2224:
[----:B------:R-:W-:Y:S05]  /*22f00*/  BSYNC.RECONVERGENT B0 ;  /* 0x0000000000007941 */ /* 0x000fea0003800200 */
.L_x_2223:
[----:B------:R-:W-:Y:S01]  /*22f10*/  LOP3.LUT P1, RZ, R0, 0x80, RZ, 0xc0, !PT ;  /* 0x0000008000ff7812 */ /* 0x000fe2000782c0ff */
[----:B------:R-:W-:-:S12]  /*22f20*/  BSSY.RECONVERGENT B0, `(.L_x_2225) ;  /* 0x0000032000007945 */ /* 0x000fd80003800200 */
[----:B------:R-:W-:Y:S05]  /*22f30*/  @!P1 BRA `(.L_x_2226) ;  /* 0x0000000000c09947 */ /* 0x000fea0003800000 */
[--C-:B01----:R-:W-:Y:S01]  /*22f40*/  FADD.FTZ R114, R171, -R144.reuse ;  /* 0x80000090ab727221 */ /* 0x103fe20000010000 */
        /* <DEDUP_REMOVED lines=32> */
[C---:B------:R-:W-:Y:S01]  /*23150*/  FMUL.FTZ R158, R181.reuse, R158 ;  /* 0x0000009eb59e7220 */ /* 0x040fe20000410000 */
        /* <DEDUP_REMOVED lines=14> */
.L_x_2226:
[----:B------:R-:W-:Y:S05]  /*23240*/  BSYNC.RECONVERGENT B0 ;  /* 0x0000000000007941 */ /* 0x000fea0003800200 */
.L_x_2225:
[----:B------:R-:W-:Y:S01]  /*23250*/  LOP3.LUT P1, RZ, R0, 0x20, RZ, 0xc0, !PT ;  /* 0x0000002000ff7812 */ /* 0x000fe2000782c0ff */
[----:B------:R-:W-:-:S12]  /*23260*/  BSSY.RECONVERGENT B0, `(.L_x_2227) ;  /* 0x0000032000007945 */ /* 0x000fd80003800200 */
[----:B------:R-:W-:Y:S05]  /*23270*/  @!P1 BRA `(.L_x_2228) ;  /* 0x0000000000c09947 */ /* 0x000fea0003800000 */
[--C-:B012---:R-:W-:Y:S01]  /*23280*/  FADD.FTZ R114, R167, -R144.reuse ;  /* 0x80000090a7727221 */ /* 0x107fe20000010000 */
        /* <DEDUP_REMOVED lines=47> */
.L_x_2228:
[----:B------:R-:W-:Y:S05]  /*23580*/  BSYNC.RECONVERGENT B0 ;  /* 0x0000000000007941 */ /* 0x000fea0003800200 */
.L_x_2227:
[----:B------:R-:W-:Y:S01]  /*23590*/  LOP3.LUT P1, RZ, R0, 0x8, RZ, 0xc0, !PT ;  /* 0x0000000800ff7812 */ /* 0x000fe2000782c0ff */
[----:B------:R-:W-:-:S12]  /*235a0*/  BSSY.RECONVERGENT B0, `(.L_x_2229) ;  /* 0x0000032000007945 */ /* 0x000fd80003800200 */
[----:B------:R-:W-:Y:S05]  /*235b0*/  @!P1 BRA `(.L_x_2230) ;  /* 0x0000000000c09947 */ /* 0x000fea0003800000 */
[--C-:B0123--:R-:W-:Y:S01]  /*235c0*/  FADD.FTZ R114, R163, -R144.reuse ;  /* 0x80000090a3727221 */ /* 0x10ffe20000010000 */
        /* <DEDUP_REMOVED lines=47> */
.L_x_2230:
[----:B------:R-:W-:Y:S05]  /*238c0*/  BSYNC.RECONVERGENT B0 ;  /* 0x0000000000007941 */ /* 0x000fea0003800200 */
.L_x_2229:
[----:B------:R-:W-:Y:S04]  /*238d0*/  BSSY.RECONVERGENT B0, `(.L_x_2231) ;  /* 0x0000031000007945 */ /* 0x000fe80003800200 */
[----:B------:R-:W-:Y:S05]  /*238e0*/  @!P0 BRA `(.L_x_2232) ;  /* 0x0000000000bc8947 */ /* 0x000fea0003800000 */
[----:B-1234-:R-:W1:Y:S01]  /*238f0*/  LDC.64 R222, c[0x0][0x428] ;  /* 0x00010a00ffde7b82 */ /* 0x01ee620000000a00 */
[--C-:B------:R-:W-:Y:S01]  /*23900*/  FADD.FTZ R142, R177, -R144.reuse ;  /* 0x80000090b18e7221 */ /* 0x100fe20000010000 */
[--C-:B0-----:R-:W-:Y:S01]  /*23910*/  FADD.FTZ R112, R157, -R144.reuse ;  /* 0x800000909d707221 */ /* 0x101fe20000010000 */
[--C-:B------:R-:W-:Y:S01]  /*23920*/  FADD.FTZ R150, R187, -R144.reuse ;  /* 0x80000090bb967221 */ /* 0x100fe20000010000 */
[----:B------:R-:W-:Y:S01]  /*23930*/  SHF.L.U32 R225, R61, 0x10, RZ ;  /* 0x000000103de17819 */ /* 0x000fe200000006ff */
[--C-:B------:R-:W-:Y:S01]  /*23940*/  FADD.FTZ R114, R159, -R144.reuse ;  /* 0x800000909f727221 */ /* 0x100fe20000010000 */
[--C-:B------:R-:W-:Y:S01]  /*23950*/  FADD.FTZ R146, R183, -R144.reuse ;  /* 0x80000090b7927221 */ /* 0x100fe20000010000 */
[--C-:B------:R-:W-:Y:S01]  /*23960*/  FADD.FTZ R156, R185, -R144.reuse ;  /* 0x80000090b99c7221 */ /* 0x100fe20000010000 */
[----:B------:R-:W-:Y:S01]  /*23970*/  FADD.FTZ R158, R221, -R144 ;  /* 0x80000090dd9e7221 */ /* 0x000fe20000010000 */
[----:B------:R-:W-:Y:S01]  /*23980*/  SHF.L.U32 R113, R60, 0x10, RZ ;  /* 0x000000103c717819 */ /* 0x000fe200000006ff */
[----:B------:R-:W-:-:S02]  /*23990*/  IMAD.U32 R227, R57, 0x10000, RZ ;  /* 0x0001000039e37824 */ /* 0x000fc400078e00ff */
[----:B------:R-:W-:Y:S01]  /*239a0*/  FMUL.FTZ R142, R181, R142 ;  /* 0x0000008eb58e7220 */ /* 0x000fe20000410000 */
[----:B------:R-:W-:Y:S01]  /*239b0*/  FADD.FTZ R144, R179, -R144 ;  /* 0x80000090b3907221 */ /* 0x000fe20000010000 */
[----:B------:R-:W-:Y:S01]  /*239c0*/  IMAD.U32 R115, R56, 0x10000, RZ ;  /* 0x0001000038737824 */ /* 0x000fe200078e00ff */
[----:B------:R-:W-:Y:S01]  /*239d0*/  SHF.L.U32 R229, R62, 0x10, RZ ;  /* 0x000000103ee57819 */ /* 0x000fe200000006ff */
[C---:B------:R-:W-:Y:S01]  /*239e0*/  FMUL.FTZ R112, R181.reuse, R112 ;  /* 0x00000070b5707220 */ /* 0x040fe20000410000 */
[----:B------:R-:W-:Y:S02]  /*239f0*/  IMAD.U32 R231, R58, 0x10000, RZ ;  /* 0x000100003ae77824 */ /* 0x000fe400078e00ff */
[C---:B------:R-:W-:Y:S01]  /*23a00*/  FMUL.FTZ R150, R181.reuse, R150 ;  /* 0x00000096b5967220 */ /* 0x040fe20000410000 */
[----:B------:R-:W-:Y:S01]  /*23a10*/  FFMA.FTZ R142, R142, R225, R227 ;  /* 0x000000e18e8e7223 */ /* 0x000fe200000100e3 */
[C---:B------:R-:W-:Y:S01]  /*23a20*/  FMUL.FTZ R114, R181.reuse, R114 ;  /* 0x00000072b5727220 */ /* 0x040fe20000410000 */
        /* <DEDUP_REMOVED lines=16> */
[----:B------:R-:W-:Y:S02]  /*23b30*/  IMAD.U32 R115, R125, 0x10000, RZ ;  /* 0x000100007d737824 */ /* 0x000fe400078e00ff */
[----:B------:R-:W-:Y:S01]  /*23b40*/  FFMA.FTZ R158, R158, R231, R233 ;  /* 0x000000e79e9e7223 */ /* 0x000fe200000100e9 */
[----:B------:R-:W-:Y:S01]  /*23b50*/  FFMA.FTZ R235, R144, R235, R237 ;  /* 0x000000eb90eb7223 */ /* 0x000fe200000100ed */
[----:B------:R-:W-:Y:S01]  /*23b60*/  FFMA.FTZ R227, R156, R227, R229 ;  /* 0x000000e39ce37223 */ /* 0x000fe200000100e5 */
[----:B------:R-:W-:Y:S01]  /*23b70*/  FFMA.FTZ R181, R114, R113, R115 ;  /* 0x0000007172b57223 */ /* 0x000fe20000010073 */
[----:B-1----:R-:W-:Y:S01]  /*23b80*/  IMAD.WIDE.U32 R222, R140, 0x10, R222 ;  /* 0x000000108cde7825 */ /* 0x002fe200078e00de */
[----:B------:R-:W-:Y:S02]  /*23b90*/  F2FP.BF16.F32.PACK_AB R113, R225, R142 ;  /* 0x0000008ee171723e */ /* 0x000fe400000010ff */
[----:B------:R-:W-:-:S02]  /*23ba0*/  F2FP.BF16.F32.PACK_AB R115, R235, R158 ;  /* 0x0000009eeb73723e */ /* 0x000fc400000010ff */
[----:B------:R-:W-:Y:S02]  /*23bb0*/  F2FP.BF16.F32.PACK_AB R114, R227, R150 ;  /* 0x00000096e372723e */ /* 0x000fe400000010ff */
[----:B------:R-:W-:-:S05]  /*23bc0*/  F2FP.BF16.F32.PACK_AB R112, R181, R112 ;  /* 0x00000070b570723e */ /* 0x000fca00000010ff */
[----:B------:R0:W-:Y:S02]  /*23bd0*/  STG.E.128 desc[UR6][R222.64], R112 ;  /* 0x00000070de007986 */ /* 0x0001e4000c101d06 */
.L_x_2232:
[----:B------:R-:W-:Y:S05]  /*23be0*/  BSYNC.RECONVERGENT B0 ;  /* 0x0000000000007941 */ /* 0x000fea0003800200 */
.L_x_2231:
[----:B01234-:R-:W0:Y:S01]  /*23bf0*/  LDC.64 R112, c[0x0][0x380] ;  /* 0x0000e000ff707b82 */ /* 0x01fe220000000a00 */
[----:B------:R-:W-:Y:S01]  /*23c00*/  UPLOP3.LUT UP1, UPT, UPT, UPT, UP1, 0x40, 0x4 ;  /* 0x000000000004789c */ /* 0x000fe20003f2e810 */
[----:B0-----:R-:W-:-:S04]  /*23c10*/  IADD3 R139, PT, PT, R139, R112, RZ ;  /* 0x000000708b8b7210 */ /* 0x001fc80007ffe0ff */
[----:B------:R-:W-:-:S13]  /*23c20*/  ISETP.GE.AND P0, PT, R139, R113, PT ;  /* 0x000000718b00720c */ /* 0x000fda0003f06270 */
[----:B------:R-:W-:Y:S05]  /*23c30*/  @!P0 BRA `(.L_x_2233) ;  /* 0xfffffdd400d08947 */ /* 0x000fea000383ffff */
[----:B------:R-:W-:Y:S05]  /*23c40*/  EXIT ;  /* 0x000000000000794d */ /* 0x000fea0003800000 */
.L_x_2234:
        /* <DEDUP_REMOVED lines=11> */
.L_x_33992:


//--------------------- .text._ZN10layer_norm13ln_fwd_kernelINS_13Kernel_traitsI13__nv_bfloat16S2_S2_S2_fjLj5120ELj1ELj1ELj4ELj16ENS_18Kernel_traits_baseILj5120ES2_S2_S2_S2_fjLj128EEEEELb1ELb1ELb0ELb1EEEvNS_9FwdParamsE --------------------------
	.section	.text._ZN10layer_norm13ln_fwd_kernelINS_13Kernel_traitsI13__nv_bfloat16S2_S2_S2_fjLj5120ELj1ELj1ELj4ELj16ENS_18Kernel_traits_baseILj5120ES2_S2_S2_S2_fjLj128EEEEELb1ELb1ELb0ELb1EEEvNS_9FwdParamsE,"ax",@progbits
	.align	128
        .global         _ZN10layer_norm13ln_fwd_kernelINS_13Kernel_traitsI13__nv_bfloat16S2_S2_S2_fjLj5120ELj1ELj1ELj4ELj16ENS_18Kernel_traits_baseILj5120ES2_S2_S2_S2_fjLj128EEEEELb1ELb1ELb0ELb1EEEvNS_9FwdParamsE
        .type           _ZN10layer_norm13ln_fwd_kernelINS_13Kernel_traitsI13__nv_bfloat16S2_S2_S2_fjLj5120ELj1ELj1ELj4ELj16ENS_18Kernel_traits_baseILj5120ES2_S2_S2_S2_fjLj128EEEEELb1ELb1ELb0ELb1EEEvNS_9FwdParamsE,@function
        .size           _ZN10layer_norm13ln_fwd_kernelINS_13Kernel_traitsI13__nv_bfloat16S2_S2_S2_fjLj5120ELj1ELj1ELj4ELj16ENS_18Kernel_traits_baseILj5120ES2_S2_S2_S2_fjLj128EEEEELb1ELb1ELb0ELb1EEEvNS_9FwdParamsE,(.L_x_33993 - _ZN10layer_norm13ln_fwd_kernelINS_13Kernel_traitsI13__nv_bfloat16S2_S2_S2_fjLj5120ELj1ELj1ELj4ELj16ENS_18Kernel_traits_baseILj5120ES2_S2_S2_S2_fjLj128EEEEELb1ELb1ELb0ELb1EEEvNS_9FwdParamsE)
        .other          _ZN10layer_norm13ln_fwd_kernelINS_13Kernel_traitsI13__nv_bfloat16S2_S2_S2_fjLj5120ELj1ELj1ELj4ELj16ENS_18Kernel_traits_baseILj5120ES2_S2_S2_S2_fjLj128EEEEELb1ELb1ELb0ELb1EEEvNS_9FwdParamsE,@"STO_CUDA_ENTRY STV_DEFAULT"
_ZN10layer_norm13ln_fwd_kernelINS_13Kernel_traitsI13__nv_bfloat16S2_S2_S2_fjLj5120ELj1ELj1ELj4ELj16ENS_18Kernel_traits_baseILj5120ES2_S2_S2_S2_fjLj128EEEEELb1ELb1ELb0ELb1EEEvNS_9FwdParamsE:
.text._ZN10layer_norm13ln_fwd_kernelINS_13Kernel_traitsI13__nv_bfloat16S2_S2_S2_fjLj5120ELj1ELj1ELj4ELj16ENS_18Kernel_traits_baseILj5120ES2_S2_S2_S2_fjLj128EEEEELb1ELb1ELb0ELb1EEEvNS_9FwdParamsE:
[----:B------:R-:W-:Y:S01]  /*0000*/  LDC R1, c[0x0][0x37c] ;  /* 0x0000df00ff017b82 */ /* 0x000fe20000000800 */
[----:B------:R-:W0:Y:S07]  /*0010*/  LDCU.U8 UR4, c[0x0][0x464] ;  /* 0x00008c80ff0477ac */ /* 0x000e2e0008000000 */
[----:B------:R-:W1:Y:S01]  /*0020*/  LDC R170, c[0x0][0x458] ;  /* 0x00011600ffaa7b82 */ /* 0x000e620000000800 */
[----:B------:R-:W2:Y:S01]  /*0030*/  LDCU.64 UR8, c[0x0][0x358] ;  /* 0x00006b00ff0877ac */ /* 0x000ea20008000a00 */
[----:B------:R-:W3:Y:S06]  /*0040*/  LDCU.64 UR6, c[0x0][0x438] ;  /* 0x00008700ff0677ac */ /* 0x000eec0008000a00 */
[----:B------:R-:W4:Y:S01]  /*0050*/  LDC R171, c[0x0][0x45c] ;  /* 0x00011700ffab7b82 */ /* 0x000f220000000800 */
[----:B0-----:R-:W-:Y:S01]  /*0060*/  ISETP.NE.AND P0, PT, RZ, UR4, PT ;  /* 0x00000004ff007c0c */ /* 0x001fe2000bf05270 */
[----:B------:R-:W0:-:S12]  /*0070*/  LDCU.64 UR4, c[0x0][0x450] ;  /* 0x00008a00ff0477ac */ /* 0x000e180008000a00 */
[----:B-1----:R-:W-:Y:S01]  /*0080*/  @P0 IMAD.MOV.U32 R2, RZ, RZ, R170 ;  /* 0x000000ffff020224 */ /* 0x002fe200078e00aa */
[----:B------:R-:W1:Y:S01]  /*0090*/  @P0 LDC R5, c[0x0][0x460] ;  /* 0x00011800ff050b82 */ /* 0x000e620000000800 */
[----:B----4-:R-:W-:-:S06]  /*00a0*/  @P0 IMAD.MOV.U32 R3, RZ, RZ, R171 ;  /* 0x000000ffff030224 */ /* 0x010fcc00078e00ab */
[----:B--2---:R-:W1:Y:S01]  /*00b0*/  @P0 LDG.E.64 R2, desc[UR8][R2.64] ;  /* 0x0000000802020981 */ /* 0x004e62000c1e1b00 */
[----:B0-----:R-:W-:Y:S01]  /*00c0*/  MOV R148, UR4 ;  /* 0x0000000400947c02 */ /* 0x001fe20008000f00 */
[----:B------:R-:W-:-:S06]  /*00d0*/  IMAD.U32 R149, RZ, RZ, UR5 ;  /* 0x00000005ff957e24 */ /* 0x000fcc000f8e00ff */
[----:B------:R-:W5:Y:S01]  /*00e0*/  @P0 LDG.E.64 R148, desc[UR8][R148.64] ;  /* 0x0000000894940981 */ /* 0x000f62000c1e1b00 */
[----:B------:R-:W0:Y:S01]  /*00f0*/  S2UR UR4, SR_CTAID.X ;  /* 0x00000000000479c3 */ /* 0x000e220000002500 */
[----:B---3--:R-:W-:Y:S01]  /*0100*/  UISETP.NE.U32.AND UP0, UPT, UR6, URZ, UPT ;  /* 0x000000ff0600728c */ /* 0x008fe2000bf05070 */
[----:B------:R-:W2:Y:S03]  /*0110*/  S2R R11, SR_TID.X ;  /* 0x00000000000b7919 */ /* 0x000ea60000002100 */
[----:B------:R-:W-:Y:S01]  /*0120*/  UISETP.NE.AND.EX UP0, UPT, UR7, URZ, UPT, UP0 ;  /* 0x000000ff0700728c */ /* 0x000fe2000bf05300 */
[----:B0-----:R-:W-:Y:S02]  /*0130*/  MOV R0, UR4 ;  /* 0x0000000400007c02 */ /* 0x001fe40008000f00 */
[----:B-1----:R-:W-:-:S05]  /*0140*/  @P0 IADD3 R170, P1, PT, R2, R5, RZ ;  /* 0x0000000502aa0210 */ /* 0x002fca0007f3e0ff */
[----:B------:R-:W-:-:S05]  /*0150*/  @P0 IMAD.X R171, RZ, RZ, R3, P1 ;  /* 0x000000ffffab0224 */ /* 0x000fca00008e0603 */
[--C-:B------:R-:W-:Y:S02]  /*0160*/  SHF.R.U64 R2, R170, 0x2, R171.reuse ;  /* 0x00000002aa027819 */ /* 0x100fe400000012ab */
[----:B------:R-:W-:Y:S01]  /*0170*/  SHF.R.U32.HI R3, RZ, 0x2, R171 ;  /* 0x00000002ff037819 */ /* 0x000fe200000116ab */
[----:B--2---:R-:W-:Y:S06]  /*0180*/  BRA.U !UP0, `(.L_x_2235) ;  /* 0x0000000108587547 */ /* 0x004fec000b800000 */
[----:B------:R-:W0:Y:S08]  /*0190*/  LDC.64 R4, c[0x0][0x3d0] ;  /* 0x0000f400ff047b82 */ /* 0x000e300000000a00 */
[----:B------:R-:W1:Y:S08]  /*01a0*/  LDC.64 R6, c[0x0][0x438] ;  /* 0x00010e00ff067b82 */ /* 0x000e700000000a00 */
[----:B------:R-:W2:Y:S01]  /*01b0*/  LDC.64 R8, c[0x0][0x3e8] ;  /* 0x0000fa00ff087b82 */ /* 0x000ea20000000a00 */
[----:B0-----:R-:W-:-:S05]  /*01c0*/  IMAD.WIDE.U32 R4, R11, 0x10, R4 ;  /* 0x000000100b047825 */ /* 0x001fca00078e0004 */
[----:B------:R0:W5:Y:S01]  /*01d0*/  LDG.E.128 R44, desc[UR8][R4.64] ;  /* 0x00000008042c7981 */ /* 0x000162000c1e1d00 */
[----:B-1----:R-:W-:-:S03]  /*01e0*/  IMAD.WIDE.U32 R6, R11, 0x10, R6 ;  /* 0x000000100b067825 */ /* 0x002fc600078e0006 */
        /* <DEDUP_REMOVED lines=16> */
.L_x_2235:
[----:B------:R-:W0:Y:S08]  /*02f0*/  LDC.64 R4, c[0x0][0x3d0] ;  /* 0x0000f400ff047b82 */ /* 0x000e300000000a00 */
[----:B------:R-:W1:Y:S01]  /*0300*/  LDC.64 R6, c[0x0][0x3e8] ;  /* 0x0000fa00ff067b82 */ /* 0x000e620000000a00 */
[----:B0-----:R-:W-:-:S05]  /*0310*/  IMAD.WIDE.U32 R4, R11, 0x10, R4 ;  /* 0x000000100b047825 */ /* 0x001fca00078e0004 */
[----:B------:R0:W5:Y:S01]  /*0320*/  LDG.E.128 R44, desc[UR8][R4.64] ;  /* 0x00000008042c7981 */ /* 0x000162000c1e1d00 */
[----:B-1----:R-:W-:-:S03]  /*0330*/  IMAD.WIDE.U32 R6, R11, 0x10, R6 ;  /* 0x000000100b067825 */ /* 0x002fc600078e0006 */
        /* <DEDUP_REMOVED lines=18> */
[----:B0-----:R-:W-:-:S07]  /*0460*/  CS2R R64, SRZ ;  /* 0x0000000000407805 */ /* 0x001fce000001ff00 */
.L_x_2236:
[----:B------:R-:W1:Y:S02]  /*0470*/  LDCU UR4, c[0x0][0x384] ;  /* 0x00007080ff0477ac */ /* 0x000e640008000800 */
[----:B-1----:R-:W-:-:S13]  /*0480*/  ISETP.GE.AND P0, PT, R0, UR4, PT ;  /* 0x0000000400007c0c */ /* 0x002fda000bf06270 */
[----:B------:R-:W-:Y:S05]  /*0490*/  @P0 EXIT ;  /* 0x000000000000094d */ /* 0x000fea0003800000 */
[----:B------:R-:W1:Y:S01]  /*04a0*/  LDCU UR4, c[0x0][0x360] ;  /* 0x00006c00ff0477ac */ /* 0x000e620008000800 */
[----:B0-----:R-:W-:Y:S01]  /*04b0*/  IMAD.HI.U32 R7, R2, -0x2daee0ad, RZ ;  /* 0xd2511f5302077827 */ /* 0x001fe200078e00ff */
[----:B------:R-:W0:Y:S01]  /*04c0*/  LDC.64 R14, c[0x0][0x3e0] ;  /* 0x0000f800ff0e7b82 */ /* 0x000e220000000a00 */
[----:B------:R-:W-:Y:S01]  /*04d0*/  LOP3.LUT R152, R152, 0xfffffff7, RZ, 0xc0, !PT ;  /* 0xfffffff798987812 */ /* 0x000fe200078ec0ff */
[----:B------:R-:W-:Y:S01]  /*04e0*/  UPLOP3.LUT UP0, UPT, UPT, UPT, UPT, 0x40, 0x4 ;  /* 0x000000000004789c */ /* 0x000fe20003f0e870 */
[----:B-----5:R-:W-:Y:S01]  /*04f0*/  VIADD R8, R148, 0x9e3779b9 ;  /* 0x9e3779b994087836 */ /* 0x020fe20000000000 */
[----:B------:R-:W-:Y:S01]  /*0500*/  LOP3.LUT R7, R7, R149, RZ, 0x3c, !PT ;  /* 0x0000009507077212 */ /* 0x000fe200078e3cff */
[----:B------:R-:W-:Y:S01]  /*0510*/  VIADD R12, R149, 0xbb67ae85 ;  /* 0xbb67ae85950c7836 */ /* 0x000fe20000000000 */
[----:B------:R-:W-:Y:S01]  /*0520*/  LOP3.LUT R170, R170, 0x3, RZ, 0xc0, !PT ;  /* 0x00000003aaaa7812 */ /* 0x000fe200078ec0ff */
[----:B------:R-:W-:Y:S01]  /*0530*/  IMAD.MOV.U32 R151, RZ, RZ, RZ ;  /* 0x000000ffff977224 */ /* 0x000fe200078e00ff */
[----:B------:R-:W-:Y:S01]  /*0540*/  PRMT R16, R58, 0x7632, R16 ;  /* 0x000076323a107816 */ /* 0x000fe20000000010 */
[----:B------:R-:W-:Y:S01]  /*0550*/  IMAD.HI.U32 R6, R7, -0x326172a9, RZ ;  /* 0xcd9e8d5707067827 */ /* 0x000fe200078e00ff */
[----:B------:R-:W-:Y:S01]  /*0560*/  PRMT R17, R77, 0x7632, R17 ;  /* 0x000076324d117816 */ /* 0x000fe20000000011 */
[----:B------:R-:W2:Y:S01]  /*0570*/  LDCU UR6, c[0x0][0x404] ;  /* 0x00008080ff0677ac */ /* 0x000ea20008000800 */
[----:B------:R-:W-:-:S02]  /*0580*/  PRMT R18, R57, 0x7632, R18 ;  /* 0x0000763239127816 */ /* 0x000fc40000000012 */
[----:B------:R-:W-:Y:S01]  /*0590*/  PRMT R19, R76, 0x7632, R19 ;  /* 0x000076324c137816 */ /* 0x000fe20000000013 */
[----:B------:R-:W3:Y:S01]  /*05a0*/  LDCU UR7, c[0x0][0x408] ;  /* 0x00008100ff0777ac */ /* 0x000ee20008000800 */
[----:B-1----:R-:W-:Y:S01]  /*05b0*/  IMAD R4, R0, UR4, R11 ;  /* 0x0000000400047c24 */ /* 0x002fe2000f8e020b */
[----:B------:R-:W-:Y:S01]  /*05c0*/  PRMT R20, R56, 0x7632, R20 ;  /* 0x0000763238147816 */ /* 0x000fe20000000014 */
[----:B------:R-:W-:Y:S01]  /*05d0*/  IMAD R11, R2, -0x2daee0ad, RZ ;  /* 0xd2511f53020b7824 */ /* 0x000fe200078e02ff */
[----:B------:R-:W-:Y:S01]  /*05e0*/  PRMT R21, R75, 0x7632, R21 ;  /* 0x000076324b157816 */ /* 0x000fe20000000015 */
[----:B------:R-:W-:Y:S01]  /*05f0*/  IMAD.HI.U32 R5, R4, -0x326172a9, RZ ;  /* 0xcd9e8d5704057827 */ /* 0x000fe200078e00ff */
[----:B------:R-:W-:Y:S01]  /*0600*/  PRMT R22, R55, 0x7632, R22 ;  /* 0x0000763237167816 */ /* 0x000fe20000000016 */
[----:B------:R-:W1:Y:S01]  /*0610*/  LDCU UR12, c[0x0][0x388] ;  /* 0x00007100ff0c77ac */ /* 0x000e620008000800 */
[----:B------:R-:W-:Y:S01]  /*0620*/  PRMT R23, R74, 0x7632, R23 ;  /* 0x000076324a177816 */ /* 0x000fe20000000017 */
[----:B------:R-:W-:Y:S01]  /*0630*/  IMAD R9, R4, -0x326172a9, RZ ;  /* 0xcd9e8d5704097824 */ /* 0x000fe200078e02ff */
[----:B------:R-:W-:Y:S01]  /*0640*/  LOP3.LUT R5, R3, R5, R148, 0x96, !PT ;  /* 0x0000000503057212 */ /* 0x000fe200078e9694 */
[----:B------:R-:W4:Y:S01]  /*0650*/  LDCU.U8 UR13, c[0x0][0x410] ;  /* 0x00008200ff0d77ac */ /* 0x000f220008000000 */
[----:B0-----:R-:W-:-:S02]  /*0660*/  ISETP.NE.U32.AND P0, PT, R14, RZ, PT ;  /* 0x000000ff0e00720c */ /* 0x001fc40003f05070 */
[----:B------:R-:W-:Y:S01]  /*0670*/  LOP3.LUT R6, R8, R9, R6, 0x96, !PT ;  /* 0x0000000908067212 */ /* 0x000fe200078e9606 */
[----:B------:R-:W-:Y:S01]  /*0680*/  IMAD.HI.U32 R10, R5, -0x2daee0ad, RZ ;  /* 0xd2511f53050a7827 */ /* 0x000fe200078e00ff */
[----:B------:R-:W-:Y:S01]  /*0690*/  ISETP.NE.AND.EX P0, PT, R15, RZ, PT, P0 ;  /* 0x000000ff0f00720c */ /* 0x000fe20003f05300 */
[----:B------:R-:W0:Y:S01]  /*06a0*/  LDCU UR14, c[0x0][0x400] ;  /* 0x00008000ff0e77ac */ /* 0x000e220008000800 */
[----:B------:R-:W-:Y:S01]  /*06b0*/  PRMT R14, R59, 0x7632, R14 ;  /* 0x000076323b0e7816 */ /* 0x000fe2000000000e */
[----:B------:R-:W-:Y:S01]  /*06c0*/  IMAD R8, R7, -0x326172a9, RZ ;  /* 0xcd9e8d5707087824 */ /* 0x000fe200078e02ff */
[----:B------:R-:W-:Y:S01]  /*06d0*/  LOP3.LUT R10, R12, R11, R10, 0x96, !PT ;  /* 0x0000000b0c0a7212 */ /* 0x000fe200078e960a */
[----:B------:R-:W-:Y:S01]  /*06e0*/  IMAD R12, R5, -0x2daee0ad, RZ ;  /* 0xd2511f53050c7824 */ /* 0x000fe200078e02ff */
[----:B------:R-:W-:Y:S01]  /*06f0*/  IADD3 R11, PT, PT, R149, 0x76cf5d0a, RZ ;  /* 0x76cf5d0a950b7810 */ /* 0x000fe20007ffe0ff */
[----:B------:R-:W-:Y:S01]  /*0700*/  IMAD.HI.U32 R9, R6, -0x2daee0ad, RZ ;  /* 0xd2511f5306097827 */ /* 0x000fe200078e00ff */
[----:B------:R-:W-:Y:S01]  /*0710*/  PRMT R15, R78, 0x7632, R15 ;  /* 0x000076324e0f7816 */ /* 0x000fe2000000000f */
[----:B------:R-:W0:Y:S01]  /*0720*/  LDCU.64 UR10, c[0x0][0x3a0] ;  /* 0x00007400ff0a77ac */ /* 0x000e220008000a00 */
[----:B------:R-:W-:Y:S01]  /*0730*/  PRMT R24, R54, 0x7632, R24 ;  /* 0x0000763236187816 */ /* 0x000fe20000000018 */
[----:B------:R-:W-:Y:S01]  /*0740*/  IMAD.HI.U32 R5, R10, -0x326172a9, RZ ;  /* 0xcd9e8d570a057827 */ /* 0x000fe200078e00ff */
[----:B------:R-:W-:-:S02]  /*0750*/  LOP3.LUT R9, R11, R12, R9, 0x96, !PT ;  /* 0x0000000c0b097212 */ /* 0x000fc400078e9609 */
[----:B------:R-:W-:Y:S01]  /*0760*/  IADD3 R12, PT, PT, R149, 0x32370b8f, RZ ;  /* 0x32370b8f950c7810 */ /* 0x000fe20007ffe0ff */
[----:B------:R-:W-:Y:S01]  /*0770*/  VIADD R7, R148, 0x3c6ef372 ;  /* 0x3c6ef37294077836 */ /* 0x000fe20000000000 */
[----:B------:R-:W-:Y:S01]  /*0780*/  @P0 LOP3.LUT R152, R152, 0x8, RZ, 0xfc, !PT ;  /* 0x0000000898980812 */ /* 0x000fe200078efcff */
        /* <DEDUP_REMOVED lines=14> */
[----:B------:R-:W-:Y:S01]  /*0870*/  IMAD R11, R5, -0x2daee0ad, RZ ;  /* 0xd2511f53050b7824 */ /* 0x000fe200078e02ff */
[----:B------:R-:W-:Y:S01]  /*0880*/  PRMT R30, R51, 0x7632, R30 ;  /* 0x00007632331e7816 */ /* 0x000fe2000000001e */
        /* <DEDUP_REMOVED lines=21> */
[----:B------:R-:W-:Y:S01]  /*09e0*/  IADD3 R8, PT, PT, R148, -0x4ab325aa, RZ ;  /* 0xb54cda5694087810 */ /* 0x000fe20007ffe0ff */
        /* <DEDUP_REMOVED lines=16> */
[----:B------:R-:W-:Y:S01]  /*0af0*/  IMAD R7, R7, -0x326172a9, RZ ;  /* 0xcd9e8d5707077824 */ /* 0x000fe200078e02ff */
[----:B------:R-:W-:Y:S01]  /*0b00*/  PRMT R129, R103, 0x7632, R129 ;  /* 0x0000763267817816 */ /* 0x000fe20000000081 */
[----:B------:R-:W-:Y:S01]  /*0b10*/  IMAD.HI.U32 R6, R9, -0x326172a9, RZ ;  /* 0xcd9e8d5709067827 */ /* 0x000fe200078e00ff */
[----:B------:R-:W-:-:S02]  /*0b20*/  PRMT R130, R102, 0x7632, R130 ;  /* 0x0000763266827816 */ /* 0x000fc40000000082 */
[----:B------:R-:W-:Y:S01]  /*0b30*/  PRMT R131, R101, 0x7632, R131 ;  /* 0x0000763265837816 */ /* 0x000fe20000000083 */
[----:B------:R-:W-:Y:S01]  /*0b40*/  IMAD.HI.U32 R8, R5, -0x2daee0ad, RZ ;  /* 0xd2511f5305087827 */ /* 0x000fe200078e00ff */
[----:B------:R-:W-:Y:S02]  /*0b50*/  LOP3.LUT R6, R11, R7, R6, 0x96, !PT ;  /* 0x000000070b067212 */ /* 0x000fe400078e9606 */
[C---:B------:R-:W-:Y:S01]  /*0b60*/  IADD3 R11, PT, PT, R149.reuse, -0x24c28bd8, RZ ;  /* 0xdb3d7428950b7810 */ /* 0x040fe20007ffe0ff */
[----:B------:R-:W-:Y:S01]  /*0b70*/  VIADD R10, R149, 0x1fd5c5a3 ;  /* 0x1fd5c5a3950a7836 */ /* 0x000fe20000000000 */
[----:B------:R-:W-:Y:S01]  /*0b80*/  PRMT R132, R100, 0x7632, R132 ;  /* 0x0000763264847816 */ /* 0x000fe20000000084 */
[----:B------:R-:W-:Y:S01]  /*0b90*/  IMAD R12, R5, -0x2daee0ad, RZ ;  /* 0xd2511f53050c7824 */ /* 0x000fe200078e02ff */
[----:B------:R-:W-:Y:S01]  /*0ba0*/  PRMT R133, R99, 0x7632, R133 ;  /* 0x0000763263857816 */ /* 0x000fe20000000085 */
[----:B------:R-:W-:Y:S01]  /*0bb0*/  VIADD R7, R148, 0xf1bbcdc8 ;  /* 0xf1bbcdc894077836 */ /* 0x000fe20000000000 */
[----:B------:R-:W-:Y:S01]  /*0bc0*/  LOP3.LUT R8, R10, R13, R8, 0x96, !PT ;  /* 0x0000000d0a087212 */ /* 0x000fe200078e9608 */
[----:B------:R-:W-:Y:S01]  /*0bd0*/  IMAD R10, R9, -0x326172a9, RZ ;  /* 0xcd9e8d57090a7824 */ /* 0x000fe200078e02ff */
        /* <DEDUP_REMOVED lines=14> */
[----:B------:R-:W-:Y:S01]  /*0cc0*/  IMAD R5, R6, -0x2daee0ad, RZ ;  /* 0xd2511f5306057824 */ /* 0x000fe200078e02ff */
[----:B------:R-:W-:Y:S01]  /*0cd0*/  IADD3 R6, PT, PT, R149, -0x695add53, RZ ;  /* 0x96a522ad95067810 */ /* 0x000fe20007ffe0ff */
[----:B------:R-:W-:Y:S01]  /*0ce0*/  IMAD.HI.U32 R168, R162, -0x2daee0ad, RZ ;  /* 0xd2511f53a2a87827 */ /* 0x000fe200078e00ff */
[----:B------:R-:W-:Y:S02]  /*0cf0*/  LOP3.LUT R164, R9, R7, R164, 0x96, !PT ;  /* 0x0000000709a47212 */ /* 0x000fe400078e96a4 */
[----:B------:R-:W-:Y:S01]  /*0d00*/  PRMT R7, R82, 0x7632, R7 ;  /* 0x0000763252077816 */ /* 0x000fe20000000007 */
[----:B------:R-:W-:Y:S01]  /*0d10*/  IMAD R166, R166, -0x326172a9, RZ ;  /* 0xcd9e8d57a6a67824 */ /* 0x000fe200078e02ff */
[----:B------:R-:W-:Y:S01]  /*0d20*/  LOP3.LUT R168, R6, R5, R168, 0x96, !PT ;  /* 0x0000000506a87212 */ /* 0x000fe200078e96a8 */
[----:B------:R-:W-:Y:S01]  /*0d30*/  IMAD R162, R162, -0x2daee0ad, RZ ;  /* 0xd2511f53a2a27824 */ /* 0x000fe200078e02ff */
        /* <DEDUP_REMOVED lines=16> */
.L_x_2490:
[----:B------:R-:W-:Y:S01]  /*0e40*/  LOP3.LUT P1, RZ, R152, 0x8, RZ, 0xc0, !PT ;  /* 0x0000000898ff7812 */ /* 0x000fe2000782c0ff */
[----:B0-----:R-:W0:Y:S01]  /*0e50*/  S2R R117, SR_TID.X ;  /* 0x0000000000757919 */ /* 0x001e220000002100 */
[----:B------:R-:W1:Y:S01]  /*0e60*/  LDC.64 R156, c[0x0][0x390] ;  /* 0x0000e400ff9c7b82 */ /* 0x000e620000000a00 */
[----:B------:R-:W-:-:S05]  /*0e70*/  IMAD R108, R0, UR12, RZ ;  /* 0x0000000c006c7c24 */ /* 0x000fca000f8e02ff */
[----:B------:R-:W-:-:S04]  /*0e80*/  SHF.R.S32.HI R109, RZ, 0x1f, R108 ;  /* 0x0000001fff6d7819 */ /* 0x000fc8000001146c */
[----:B------:R-:W-:Y:S01]  /*0e90*/  LEA.HI R116, R109, R108, RZ, 0x3 ;  /* 0x0000006c6d747211 */ /* 0x000fe200078f18ff */
[----:B------:R-:W2:Y:S03]  /*0ea0*/  @P1 LDC.64 R112, c[0x0][0x3e0] ;  /* 0x0000f800ff701b82 */ /* 0x000ea60000000a00 */
[----:B0-----:R-:W-:Y:S01]  /*0eb0*/  LEA.HI.SX32 R116, R116, R117, 0x1d ;  /* 0x0000007574747211 */ /* 0x001fe200078feaff */
[----:B--2---:R-:W-:-:S04]  /*0ec0*/  @P1 IMAD.WIDE R112, R0, 0x2, R112 ;  /* 0x0000000200701825 */ /* 0x004fc800078e0270 */
[----:B-1----:R-:W-:Y:S02]  /*0ed0*/  IMAD.WIDE.U32 R108, R116, 0x10, R156 ;  /* 0x00000010746c7825 */ /* 0x002fe400078e009c */
[----:B------:R-:W2:Y:S04]  /*0ee0*/  @P1 LDG.E.U16 R112, desc[UR8][R112.64] ;  /* 0x0000000870701981 */ /* 0x000ea8000c1e1500 */
[----:B------:R-:W5:Y:S01]  /*0ef0*/  LDG.E.128 R108, desc[UR8][R108.64] ;  /* 0x000000086c6c7981 */ /* 0x000f62000c1e1d00 */
[----:B------:R-:W-:Y:S01]  /*0f00*/  ISETP.NE.U32.AND P0, PT, RZ, UR10, PT ;  /* 0x0000000aff007c0c */ /* 0x000fe2000bf05070 */
[----:B------:R-:W-:Y:S01]  /*0f10*/  IMAD.MOV.U32 R160, RZ, RZ, 0x3f800000 ;  /* 0x3f800000ffa07424 */ /* 0x000fe200078e00ff */
[C---:B------:R-:W-:Y:S01]  /*0f20*/  IADD3 R122, PT, PT, R149.reuse, -0x126145ec, RZ ;  /* 0xed9eba14957a7810 */ /* 0x040fe20007ffe0ff */
[----:B------:R-:W-:Y:S01]  /*0f30*/  VIADD R158, R149, 0x32370b8f ;  /* 0x32370b8f959e7836 */ /* 0x000fe20000000000 */
[----:B------:R-:W-:Y:S01]  /*0f40*/  ISETP.NE.AND.EX P0, PT, RZ, UR11, PT, P0 ;  /* 0x0000000bff007c0c */ /* 0x000fe2000bf05300 */
[----:B------:R-:W-:-:S02]  /*0f50*/  VIADD R124, R148, 0x78dde6e4 ;  /* 0x78dde6e4947c7836 */ /* 0x000fc40000000000 */
[----:B------:R-:W-:Y:S02]  /*0f60*/  VIADD R120, R148, 0x9e3779b9 ;  /* 0x9e3779b994787836 */ /* 0x000fe40000000000 */
[----:B------:R-:W-:Y:S01]  /*0f70*/  IMAD.MOV.U32 R118, RZ, RZ, 0x2f800000 ;  /* 0x2f800000ff767424 */ /* 0x000fe200078e00ff */
[----:B--2---:R-:W-:-:S07]  /*0f80*/  @P1 SHF.L.U32 R160, R112, 0x10, RZ ;  /* 0x0000001070a01819 */ /* 0x004fce00000006ff */
[----:B------:R-:W-:Y:S05]  /*0f90*/  @!P0 BRA `(.L_x_2237) ;  /* 0x0000002c00d88947 */ /* 0x000fea0003800000 */
[----:B------:R-:W0:Y:S02]  /*0fa0*/  LDC.64 R104, c[0x0][0x3a0] ;  /* 0x0000e800ff687b82 */ /* 0x000e240000000a00 */
[----:B0-----:R-:W-:-:S06]  /*0fb0*/  IMAD.WIDE.U32 R104, R116, 0x10, R104 ;  /* 0x0000001074687825 */ /* 0x001fcc00078e0068 */
[----:B------:R-:W5:Y:S01]  /*0fc0*/  LDG.E.128 R104, desc[UR8][R104.64] ;  /* 0x0000000868687981 */ /* 0x000f62000c1e1d00 */
[----:B------:R-:W-:Y:S01]  /*0fd0*/  ISETP.NE.AND P1, PT, R170, 0x1, PT ;  /* 0x00000001aa00780c */ /* 0x000fe20003f25270 */
[----:B------:R-:W-:Y:S02]  /*0fe0*/  HFMA2 R112, -RZ, RZ, 0, 1.1920928955078125e-07 ;  /* 0x00000002ff707431 */ /* 0x000fe400000001ff */
[----:B------:R-:W-:Y:S02]  /*0ff0*/  IMAD.MOV.U32 R113, RZ, RZ, R166 ;  /* 0x000000ffff717224 */ /* 0x000fe400078e00a6 */
[----:B------:R-:W-:-:S08]  /*1000*/  IMAD.MOV.U32 R178, RZ, RZ, R162 ;  /* 0x000000ffffb27224 */ /* 0x000fd000078e00a2 */
[----:B------:R-:W-:Y:S05]  /*1010*/  @!P1 BRA `(.L_x_2238) ;  /* 0x0000000400449947 */ /* 0x000fea0003800000 */
[----:B------:R-:W-:-:S04]  /*1020*/  MOV R113, 0x2 ;  /* 0x0000000200717802 */ /* 0x000fc80000000f00 */
[----:B------:R-:W-:-:S05]  /*1030*/  VIADDMNMX.U32 R112, R170, 0xfffffffe, R113, PT ;  /* 0xfffffffeaa707846 */ /* 0x000fca0003800071 */
[----:B------:R-:W-:-:S04]  /*1040*/  IMAD.SHL.U32 R114, R112, 0x4, RZ ;  /* 0x0000000470727824 */ /* 0x000fc800078e00ff */
[----:B------:R-:W0:Y:S02]  /*1050*/  LDC R112, c[0x2][R114] ;  /* 0x0080000072707b82 */ /* 0x000e240000000800 */
[----:B0-----:R-:W-:-:S04]  /*1060*/  SHF.R.S32.HI R113, RZ, 0x1f, R112 ;  /* 0x0000001fff717819 */ /* 0x001fc80000011470 */
.L_x_33832:
[----:B------:R-:W-:Y:S05]  /*1070*/  BRX R112 -0x1080                                       (*"BRANCH_TARGETS .L_x_33833,.L_x_33834,.L_x_33835"*) ;  /* 0xffffffec70e07949 */ /* 0x000fea000383ffff */
.L_x_33835:
[----:B------:R-:W-:Y:S01]  /*1080*/  VIADD R112, R170, 0x1 ;  /* 0x00000001aa707836 */ /* 0x000fe20000000000 */
[----:B------:R-:W-:Y:S01]  /*1090*/  MOV R178, R162 ;  /* 0x000000a200b27202 */ /* 0x000fe20000000f00 */
[----:B------:R-:W-:Y:S01]  /*10a0*/  IMAD.MOV.U32 R113, RZ, RZ, R164 ;  /* 0x000000ffff717224 */ /* 0x000fe200078e00a4 */
[----:B------:R-:W-:Y:S06]  /*10b0*/  BRA `(.L_x_2238) ;  /* 0x00000004001c7947 */ /* 0x000fec0003800000 */
.L_x_33833:
[----:B------:R-:W-:Y:S02]  /*10c0*/  HFMA2 R112, -RZ, RZ, 0, 1.78813934326171875e-07 ;  /* 0x00000003ff707431 */ /* 0x000fe400000001ff */
[----:B------:R-:W-:Y:S02]  /*10d0*/  IMAD.MOV.U32 R178, RZ, RZ, R162 ;  /* 0x000000ffffb27224 */ /* 0x000fe400078e00a2 */
[----:B------:R-:W-:Y:S01]  /*10e0*/  IMAD.MOV.U32 R113, RZ, RZ, R168 ;  /* 0x000000ffff717224 */ /* 0x000fe200078e00a8 */
[----:B------:R-:W-:Y:S06]  /*10f0*/  BRA `(.L_x_2238) ;  /* 0x00000004000c7947 */ /* 0x000fec0003800000 */
.L_x_33834:
        /* <DEDUP_REMOVED lines=12> */
.L_x_2239:
        /* <DEDUP_REMOVED lines=43> */
[----:B------:R-:W-:-:S03]  /*1470*/  MOV R112, RZ ;  /* 0x000000ff00707202 */ /* 0x000fc60000000f00 */
        /* <DEDUP_REMOVED lines=8> */
[----:B------:R-:W-:-:S03]  /*1500*/  LOP3.LUT R164, R113, R164, R167, 0x96, !PT ;  /* 0x000000a471a47212 */ /* 0x000fc600078e96a7 */
[----:B------:R-:W-:Y:S01]  /*1510*/  IMAD.MOV.U32 R113, RZ, RZ, R162 ;  /* 0x000000ffff717224 */ /* 0x000fe200078e00a2 */
[----:B------:R-:W-:-:S07]  /*1520*/  LOP3.LUT R168, R115, R168, R179, 0x96, !PT ;  /* 0x000000a873a87212 */ /* 0x000fce00078e96b3 */
.L_x_2238:
[----:B------:R-:W-:Y:S01]  /*1530*/  I2FP.F32.U32 R113, R113 ;  /* 0x0000007100717245 */ /* 0x000fe20000201000 */
[----:B-----5:R-:W-:Y:S01]  /*1540*/  IMAD.U32 R115, R108, 0x10000, RZ ;  /* 0x000100006c737824 */ /* 0x020fe200078e00ff */
[----:B------:R-:W-:Y:S01]  /*1550*/  UMOV UR5, UR7 ;  /* 0x0000000700057c82 */ /* 0x000fe20008000000 */
[----:B------:R-:W-:Y:S01]  /*1560*/  UMOV UR4, UR6 ;  /* 0x0000000600047c82 */ /* 0x000fe20008000000 */
[----:B------:R-:W-:Y:S01]  /*1570*/  ISETP.NE.AND P2, PT, R112, 0x1, PT ;  /* 0x000000017000780c */ /* 0x000fe20003f45270 */
[----:B------:R-:W-:Y:S01]  /*1580*/  FFMA.FTZ R113, R113, R118, 1.1641532182693481445e-10 ;  /* 0x2f00000071717423 */ /* 0x000fe20000010076 */
[----:B------:R-:W-:Y:S01]  /*1590*/  FMUL.FTZ R115, R115, R160 ;  /* 0x000000a073737220 */ /* 0x000fe20000410000 */
[----:B------:R-:W-:Y:S01]  /*15a0*/  SHF.L.U32 R126, R104, 0x10, RZ ;  /* 0x00000010687e7819 */ /* 0x000fe200000006ff */
[----:B------:R-:W-:Y:S01]  /*15b0*/  IMAD.U32 R114, R84, 0x10000, RZ ;  /* 0x0001000054727824 */ /* 0x000fe200078e00ff */
[----:B------:R-:W-:Y:S01]  /*15c0*/  LOP3.LUT R152, R152, 0xfffffffb, RZ, 0xc0, !PT ;  /* 0xfffffffb98987812 */ /* 0x000fe200078ec0ff */
[----:B------:R-:W-:Y:S01]  /*15d0*/  FMUL.FTZ R115, R115, UR5 ;  /* 0x0000000573737c20 */ /* 0x000fe20008410000 */
[----:B------:R-:W-:Y:S01]  /*15e0*/  FSETP.GTU.FTZ.AND P1, PT, R113, UR4, PT ;  /* 0x0000000471007c0b */ /* 0x000fe2000bf3c000 */
[----:B------:R-:W-:Y:S01]  /*15f0*/  IMAD.MOV.U32 R113, RZ, RZ, R166 ;  /* 0x000000ffff717224 */ /* 0x000fe200078e00a6 */
[----:B------:R-:W-:-:S02]  /*1600*/  PRMT R108, R108, 0x7632, R108 ;  /* 0x000076326c6c7816 */ /* 0x000fc4000000006c */
        /* <DEDUP_REMOVED lines=14> */
.L_x_2241:
        /* <DEDUP_REMOVED lines=12> */
.L_x_2242:
[----:B------:R-:W-:Y:S01]  /*17b0*/  IMAD.WIDE.U32 R126, R4, -0x326172a9, RZ ;  /* 0xcd9e8d57047e7825 */ /* 0x000fe200078e00ff */
[----:B------:R-:W-:Y:S02]  /*17c0*/  LOP3.LUT R112, R151, R115, R149, 0x96, !PT ;  /* 0x0000007397707212 */ /* 0x000fe400078e9695 */
[C---:B------:R-:W-:Y:S01]  /*17d0*/  IADD3 R123, PT, PT, R149.reuse, 0x76cf5d0a, RZ ;  /* 0x76cf5d0a957b7810 */ /* 0x040fe20007ffe0ff */
        /* <DEDUP_REMOVED lines=20> */
[----:B------:R-:W-:Y:S01]  /*1920*/  IADD3 R113, PT, PT, R148, 0x1715609d, RZ ;  /* 0x1715609d94717810 */ /* 0x000fe20007ffe0ff */
        /* <DEDUP_REMOVED lines=17> */
[----:B------:R-:W-:-:S03]  /*1a40*/  IMAD.WIDE.U32 R168, R113, -0x2daee0ad, RZ ;  /* 0xd2511f5371a87825 */ /* 0x000fc600078e00ff */
[----:B------:R-:W-:Y:S01]  /*1a50*/  LOP3.LUT R119, R119, R112, R127, 0x96, !PT ;  /* 0x0000007077777212 */ /* 0x000fe200078e967f */
[----:B------:R-:W-:Y:S01]  /*1a60*/  VIADD R113, R148, 0xf1bbcdc8 ;  /* 0xf1bbcdc894717836 */ /* 0x000fe20000000000 */
[----:B------:R-:W-:-:S03]  /*1a70*/  LOP3.LUT R115, R115, R126, R169, 0x96, !PT ;  /* 0x0000007e73737212 */ /* 0x000fc600078e96a9 */
[----:B------:R-:W-:Y:S01]  /*1a80*/  IMAD.WIDE.U32 R164, R119, -0x326172a9, RZ ;  /* 0xcd9e8d5777a47825 */ /* 0x000fe200078e00ff */
[----:B------:R-:W-:-:S03]  /*1a90*/  IADD3 R119, PT, PT, R149, -0x695add53, RZ ;  /* 0x96a522ad95777810 */ /* 0x000fc60007ffe0ff */
[----:B------:R-:W-:Y:S01]  /*1aa0*/  IMAD.WIDE.U32 R166, R115, -0x326172a9, RZ ;  /* 0xcd9e8d5773a67825 */ /* 0x000fe200078e00ff */
[----:B------:R-:W-:-:S03]  /*1ab0*/  LOP3.LUT R113, R113, R114, R165, 0x96, !PT ;  /* 0x0000007271717212 */ /* 0x000fc600078e96a5 */
[----:B------:R-:W-:Y:S02]  /*1ac0*/  HFMA2 R114, -RZ, RZ, 0, 0 ;  /* 0x00000000ff727431 */ /* 0x000fe400000001ff */
[----:B------:R-:W-:Y:S02]  /*1ad0*/  VIADD R115, R148, 0x8ff34781 ;  /* 0x8ff3478194737836 */ /* 0x000fe40000000000 */
[----:B------:R-:W-:-:S03]  /*1ae0*/  IMAD.WIDE.U32 R112, R113, -0x2daee0ad, RZ ;  /* 0xd2511f5371707825 */ /* 0x000fc600078e00ff */
[----:B------:R-:W-:Y:S02]  /*1af0*/  LOP3.LUT R164, R115, R164, R167, 0x96, !PT ;  /* 0x000000a473a47212 */ /* 0x000fe400078e96a7 */
[----:B------:R-:W-:Y:S01]  /*1b00*/  LOP3.LUT R168, R119, R168, R113, 0x96, !PT ;  /* 0x000000a877a87212 */ /* 0x000fe200078e9671 */
[----:B------:R-:W-:Y:S02]  /*1b10*/  IMAD.MOV.U32 R113, RZ, RZ, R178 ;  /* 0x000000ffff717224 */ /* 0x000fe400078e00b2 */
[----:B------:R-:W-:-:S07]  /*1b20*/  IMAD.MOV.U32 R178, RZ, RZ, R112 ;  /* 0x000000ffffb27224 */ /* 0x000fce00078e0070 */
.L_x_2240:
[----:B------:R-:W-:Y:S01]  /*1b30*/  I2FP.F32.U32 R113, R113 ;  /* 0x0000007100717245 */ /* 0x000fe20000201000 */
[----:B------:R-:W-:Y:S01]  /*1b40*/  IMAD.U32 R115, R108, 0x10000, RZ ;  /* 0x000100006c737824 */ /* 0x000fe200078e00ff */
[----:B------:R-:W-:Y:S01]  /*1b50*/  ISETP.NE.AND P2, PT, R114, 0x1, PT ;  /* 0x000000017200780c */ /* 0x000fe20003f45270 */
[----:B------:R-:W-:Y:S01]  /*1b60*/  IMAD.U32 R108, R150, 0x10000, RZ ;  /* 0x00010000966c7824 */ /* 0x000fe200078e00ff */
[----:B------:R-:W-:Y:S01]  /*1b70*/  PRMT R112, R104, 0x7632, R112 ;  /* 0x0000763268707816 */ /* 0x000fe20000000070 */
[----:B------:R-:W-:Y:S01]  /*1b80*/  FFMA.FTZ R113, R113, R118, 1.1641532182693481445e-10 ;  /* 0x2f00000071717423 */ /* 0x000fe20000010076 */
[----:B------:R-:W-:Y:S01]  /*1b90*/  FMUL.FTZ R115, R115, R160 ;  /* 0x000000a073737220 */ /* 0x000fe20000410000 */
[----:B------:R-:W-:Y:S01]  /*1ba0*/  LOP3.LUT R152, R152, 0xfffffffd, RZ, 0xc0, !PT ;  /* 0xfffffffd98987812 */ /* 0x000fe200078ec0ff */
[----:B------:R-:W-:Y:S01]  /*1bb0*/  IMAD.MOV.U32 R126, RZ, RZ, 0x2 ;  /* 0x00000002ff7e7424 */ /* 0x000fe200078e00ff */
[----:B------:R-:W-:Y:S01]  /*1bc0*/  SHF.L.U32 R112, R112, 0x10, RZ ;  /* 0x0000001070707819 */ /* 0x000fe200000006ff */
[----:B------:R-:W-:Y:S01]  /*1bd0*/  FMUL.FTZ R115, R115, UR5 ;  /* 0x0000000573737c20 */ /* 0x000fe20008410000 */
[----:B------:R-:W-:-:S04]  /*1be0*/  FSETP.GTU.FTZ.AND P1, PT, R113, UR4, PT ;  /* 0x0000000471007c0b */ /* 0x000fc8000bf3c000 */
[----:B------:R-:W-:Y:S02]  /*1bf0*/  FSEL R115, R115, RZ, !P1 ;  /* 0x000000ff73737208 */ /* 0x000fe40004800000 */
[----:B------:R-:W-:-:S03]  /*1c00*/  PLOP3.LUT P1, PT, P1, PT, PT, 0x8, 0x80 ;  /* 0x000000000080781c */ /* 0x000fc60000f2e170 */
[----:B------:R-:W-:Y:S01]  /*1c10*/  FFMA.FTZ R119, R115, R108, R112 ;  /* 0x0000006c73777223 */ /* 0x000fe20000010070 */
[----:B------:R-:W-:-:S09]  /*1c20*/  IMAD.MOV.U32 R108, RZ, RZ, R166 ;  /* 0x000000ffff6c7224 */ /* 0x000fd200078e00a6 */
        /* <DEDUP_REMOVED lines=10> */
.L_x_2244:
        /* <DEDUP_REMOVED lines=12> */
.L_x_2245:
        /* <DEDUP_REMOVED lines=21> */
[----:B------:R-:W-:Y:S02]  /*1ee0*/  IMAD.MOV.U32 R108, RZ, RZ, R178 ;  /* 0x000000ffff6c7224 */ /* 0x000fe400078e00b2 */
        /* <DEDUP_REMOVED lines=19> */
[----:B------:R-:W-:Y:S01]  /*2020*/  IMAD.WIDE.U32 R168, R115, -0x2daee0ad, RZ ;  /* 0xd2511f5373a87825 */ /* 0x000fe200078e00ff */
[----:B------:R-:W-:Y:S02]  /*2030*/  IADD3 R115, PT, PT, R149, -0x24c28bd8, RZ ;  /* 0xdb3d742895737810 */ /* 0x000fe40007ffe0ff */
[----:B------:R-:W-:Y:S01]  /*2040*/  LOP3.LUT R123, R123, R114, R127, 0x96, !PT ;  /* 0x000000727b7b7212 */ /* 0x000fe200078e967f */
[----:B------:R-:W-:Y:S01]  /*2050*/  VIADD R113, R148, 0xf1bbcdc8 ;  /* 0xf1bbcdc894717836 */ /* 0x000fe20000000000 */
[----:B------:R-:W-:Y:S01]  /*2060*/  LOP3.LUT R115, R115, R126, R169, 0x96, !PT ;  /* 0x0000007e73737212 */ /* 0x000fe200078e96a9 */
[----:B------:R-:W-:Y:S02]  /*2070*/  HFMA2 R126, -RZ, RZ, 0, 0 ;  /* 0x00000000ff7e7431 */ /* 0x000fe400000001ff */
[----:B------:R-:W-:Y:S01]  /*2080*/  IMAD.WIDE.U32 R164, R123, -0x326172a9, RZ ;  /* 0xcd9e8d577ba47825 */ /* 0x000fe200078e00ff */
[----:B------:R-:W-:-:S03]  /*2090*/  IADD3 R123, PT, PT, R149, -0x695add53, RZ ;  /* 0x96a522ad957b7810 */ /* 0x000fc60007ffe0ff */
[----:B------:R-:W-:Y:S01]  /*20a0*/  IMAD.WIDE.U32 R166, R115, -0x326172a9, RZ ;  /* 0xcd9e8d5773a67825 */ /* 0x000fe200078e00ff */
[----:B------:R-:W-:-:S03]  /*20b0*/  LOP3.LUT R113, R113, R112, R165, 0x96, !PT ;  /* 0x0000007071717212 */ /* 0x000fc600078e96a5 */
[----:B------:R-:W-:Y:S02]  /*20c0*/  VIADD R115, R148, 0x8ff34781 ;  /* 0x8ff3478194737836 */ /* 0x000fe40000000000 */
[----:B------:R-:W-:-:S03]  /*20d0*/  IMAD.WIDE.U32 R112, R113, -0x2daee0ad, RZ ;  /* 0xd2511f5371707825 */ /* 0x000fc600078e00ff */
[----:B------:R-:W-:Y:S01]  /*20e0*/  LOP3.LUT R164, R115, R164, R167, 0x96, !PT ;  /* 0x000000a473a47212 */ /* 0x000fe200078e96a7 */
[----:B------:R-:W-:Y:S01]  /*20f0*/  IMAD.MOV.U32 R178, RZ, RZ, R112 ;  /* 0x000000ffffb27224 */ /* 0x000fe200078e0070 */
[----:B------:R-:W-:-:S07]  /*2100*/  LOP3.LUT R168, R123, R168, R113, 0x96, !PT ;  /* 0x000000a87ba87212 */ /* 0x000fce00078e9671 */
.L_x_2243:
[----:B------:R-:W-:Y:S01]  /*2110*/  I2FP.F32.U32 R113, R108 ;  /* 0x0000006c00717245 */ /* 0x000fe20000201000 */
[----:B------:R-:W-:Y:S01]  /*2120*/  IMAD.U32 R115, R109, 0x10000, RZ ;  /* 0x000100006d737824 */ /* 0x000fe200078e00ff */
[----:B------:R-:W-:Y:S01]  /*2130*/  ISETP.NE.AND P2, PT, R126, 0x1, PT ;  /* 0x000000017e00780c */ /* 0x000fe20003f45270 */
[----:B------:R-:W-:Y:S01]  /*2140*/  IMAD.U32 R108, R85, 0x10000, RZ ;  /* 0x00010000556c7824 */ /* 0x000fe200078e00ff */
[----:B------:R-:W-:Y:S01]  /*2150*/  SHF.L.U32 R112, R105, 0x10, RZ ;  /* 0x0000001069707819 */ /* 0x000fe200000006ff */
[----:B------:R-:W-:Y:S01]  /*2160*/  FFMA.FTZ R113, R113, R118, 1.1641532182693481445e-10 ;  /* 0x2f00000071717423 */ /* 0x000fe20000010076 */
[----:B------:R-:W-:Y:S01]  /*2170*/  FMUL.FTZ R115, R115, R160 ;  /* 0x000000a073737220 */ /* 0x000fe20000410000 */
[----:B------:R-:W-:Y:S01]  /*2180*/  PRMT R123, R109, 0x7632, R123 ;  /* 0x000076326d7b7816 */ /* 0x000fe2000000007b */
[----:B------:R-:W-:Y:S02]  /*2190*/  IMAD.MOV.U32 R109, RZ, RZ, R166 ;  /* 0x000000ffff6d7224 */ /* 0x000fe400078e00a6 */
[----:B------:R-:W-:Y:S01]  /*21a0*/  FMUL.FTZ R115, R115, UR5 ;  /* 0x0000000573737c20 */ /* 0x000fe20008410000 */
[----:B------:R-:W-:Y:S01]  /*21b0*/  FSETP.GTU.FTZ.AND P1, PT, R113, UR4, PT ;  /* 0x0000000471007c0b */ /* 0x000fe2000bf3c000 */
[----:B------:R-:W-:-:S03]  /*21c0*/  IMAD.MOV.U32 R113, RZ, RZ, 0x2 ;  /* 0x00000002ff717424 */ /* 0x000fc600078e00ff */
        /* <DEDUP_REMOVED lines=12> */
.L_x_2247:
        /* <DEDUP_REMOVED lines=12> */
.L_x_2248:
[----:B------:R-:W-:Y:S01]  /*2350*/  IMAD.WIDE.U32 R126, R4, -0x326172a9, RZ ;  /* 0xcd9e8d57047e7825 */ /* 0x000fe200078e00ff */
[----:B------:R-:W-:-:S04]  /*2360*/  LOP3.LUT R108, R151, R115, R149, 0x96, !PT ;  /* 0x00000073976c7212 */ /* 0x000fc800078e9695 */
        /* <DEDUP_REMOVED lines=15> */
[----:B------:R-:W-:-:S04]  /*2460*/  LOP3.LUT R115, R115, R126, R109, 0x96, !PT ;  /* 0x0000007e73737212 */ /* 0x000fc800078e966d */
        /* <DEDUP_REMOVED lines=9> */
[----:B------:R-:W-:Y:S01]  /*2500*/  IADD3 R109, PT, PT, R148, -0x4ab325aa, RZ ;  /* 0xb54cda56946d7810 */ /* 0x000fe20007ffe0ff */
[----:B------:R-:W-:-:S05]  /*2510*/  VIADD R127, R149, 0xa9066899 ;  /* 0xa9066899957f7836 */ /* 0x000fca0000000000 */
        /* <DEDUP_REMOVED lines=14> */
[C---:B------:R-:W-:Y:S02]  /*2600*/  IADD3 R113, PT, PT, R149.reuse, -0x24c28bd8, RZ ;  /* 0xdb3d742895717810 */ /* 0x040fe40007ffe0ff */
[----:B------:R-:W-:Y:S01]  /*2610*/  IADD3 R115, PT, PT, R149, -0x695add53, RZ ;  /* 0x96a522ad95737810 */ /* 0x000fe20007ffe0ff */
[----:B------:R-:W-:Y:S01]  /*2620*/  IMAD.WIDE.U32 R164, R127, -0x326172a9, RZ ;  /* 0xcd9e8d577fa47825 */ /* 0x000fe200078e00ff */
[----:B------:R-:W-:-:S04]  /*2630*/  LOP3.LUT R113, R113, R112, R169, 0x96, !PT ;  /* 0x0000007071717212 */ /* 0x000fc800078e96a9 */
[----:B------:R-:W-:Y:S01]  /*2640*/  LOP3.LUT R109, R109, R108, R165, 0x96, !PT ;  /* 0x0000006c6d6d7212 */ /* 0x000fe200078e96a5 */
[----:B------:R-:W-:-:S04]  /*2650*/  IMAD.WIDE.U32 R166, R113, -0x326172a9, RZ ;  /* 0xcd9e8d5771a67825 */ /* 0x000fc800078e00ff */
[----:B------:R-:W-:Y:S02]  /*2660*/  VIADD R113, R148, 0x8ff34781 ;  /* 0x8ff3478194717836 */ /* 0x000fe40000000000 */
[----:B------:R-:W-:-:S03]  /*2670*/  IMAD.WIDE.U32 R108, R109, -0x2daee0ad, RZ ;  /* 0xd2511f536d6c7825 */ /* 0x000fc600078e00ff */
[----:B------:R-:W-:Y:S01]  /*2680*/  LOP3.LUT R164, R113, R164, R167, 0x96, !PT ;  /* 0x000000a471a47212 */ /* 0x000fe200078e96a7 */
[----:B------:R-:W-:Y:S01]  /*2690*/  HFMA2 R113, -RZ, RZ, 0, 0 ;  /* 0x00000000ff717431 */ /* 0x000fe200000001ff */
[----:B------:R-:W-:Y:S01]  /*26a0*/  LOP3.LUT R168, R115, R168, R109, 0x96, !PT ;  /* 0x000000a873a87212 */ /* 0x000fe200078e966d */
[----:B------:R-:W-:Y:S02]  /*26b0*/  IMAD.MOV.U32 R109, RZ, RZ, R178 ;  /* 0x000000ffff6d7224 */ /* 0x000fe400078e00b2 */
[----:B------:R-:W-:-:S07]  /*26c0*/  IMAD.MOV.U32 R178, RZ, RZ, R108 ;  /* 0x000000ffffb27224 */ /* 0x000fce00078e006c */
.L_x_2246:
[----:B------:R-:W-:Y:S01]  /*26d0*/  I2FP.F32.U32 R109, R109 ;  /* 0x0000006d006d7245 */ /* 0x000fe20000201000 */
[----:B------:R-:W-:Y:S01]  /*26e0*/  IMAD.U32 R123, R123, 0x10000, RZ ;  /* 0x000100007b7b7824 */ /* 0x000fe200078e00ff */
[----:B------:R-:W-:Y:S01]  /*26f0*/  ISETP.NE.AND P3, PT, R113, 0x1, PT ;  /* 0x000000017100780c */ /* 0x000fe20003f65270 */
[----:B------:R-:W-:Y:S01]  /*2700*/  IMAD.U32 R108, R147, 0x10000, RZ ;  /* 0x00010000936c7824 */ /* 0x000fe200078e00ff */
[----:B------:R-:W-:Y:S01]  /*2710*/  PRMT R112, R105, 0x7632, R112 ;  /* 0x0000763269707816 */ /* 0x000fe20000000070 */
[----:B------:R-:W-:Y:S01]  /*2720*/  FFMA.FTZ R109, R109, R118, 1.1641532182693481445e-10 ;  /* 0x2f0000006d6d7423 */ /* 0x000fe20000010076 */
[----:B------:R-:W-:Y:S01]  /*2730*/  FMUL.FTZ R123, R123, R160 ;  /* 0x000000a07b7b7220 */ /* 0x000fe20000410000 */
[----:B------:R-:W-:Y:S01]  /*2740*/  IMAD.MOV.U32 R114, RZ, RZ, 0x2 ;  /* 0x00000002ff727424 */ /* 0x000fe200078e00ff */
[----:B------:R-:W-:Y:S02]  /*2750*/  SHF.L.U32 R112, R112, 0x10, RZ ;  /* 0x0000001070707819 */ /* 0x000fe400000006ff */
[----:B------:R-:W-:Y:S01]  /*2760*/  FMUL.FTZ R123, R123, UR5 ;  /* 0x000000057b7b7c20 */ /* 0x000fe20008410000 */
[----:B------:R-:W-:Y:S01]  /*2770*/  FSETP.GTU.FTZ.AND P2, PT, R109, UR4, PT ;  /* 0x000000046d007c0b */ /* 0x000fe2000bf5c000 */
        /* <DEDUP_REMOVED lines=13> */
.L_x_2250:
        /* <DEDUP_REMOVED lines=12> */
.L_x_2251:
        /* <DEDUP_REMOVED lines=46> */
[----:B------:R-:W-:-:S03]  /*2bf0*/  LOP3.LUT R113, R113, R114, R169, 0x96, !PT ;  /* 0x0000007271717212 */ /* 0x000fc600078e96a9 */
[----:B------:R-:W-:Y:S01]  /*2c00*/  HFMA2 R114, -RZ, RZ, 0, 0 ;  /* 0x00000000ff727431 */ /* 0x000fe200000001ff */
[----:B------:R-:W-:Y:S01]  /*2c10*/  LOP3.LUT R109, R109, R108, R165, 0x96, !PT ;  /* 0x0000006c6d6d7212 */ /* 0x000fe200078e96a5 */
[----:B------:R-:W-:-:S04]  /*2c20*/  IMAD.WIDE.U32 R166, R113, -0x326172a9, RZ ;  /* 0xcd9e8d5771a67825 */ /* 0x000fc800078e00ff */
[----:B------:R-:W-:-:S04]  /*2c30*/  IMAD.WIDE.U32 R108, R109, -0x2daee0ad, RZ ;  /* 0xd2511f536d6c7825 */ /* 0x000fc800078e00ff */
[----:B------:R-:W-:Y:S01]  /*2c40*/  VIADD R113, R148, 0x8ff34781 ;  /* 0x8ff3478194717836 */ /* 0x000fe20000000000 */
[----:B------:R-:W-:Y:S01]  /*2c50*/  LOP3.LUT R168, R115, R168, R109, 0x96, !PT ;  /* 0x000000a873a87212 */ /* 0x000fe200078e966d */
[----:B------:R-:W-:Y:S02]  /*2c60*/  IMAD.MOV.U32 R109, RZ, RZ, R178 ;  /* 0x000000ffff6d7224 */ /* 0x000fe400078e00b2 */
[----:B------:R-:W-:Y:S01]  /*2c70*/  IMAD.MOV.U32 R178, RZ, RZ, R108 ;  /* 0x000000ffffb27224 */ /* 0x000fe200078e006c */
[----:B------:R-:W-:-:S07]  /*2c80*/  LOP3.LUT R164, R113, R164, R167, 0x96, !PT ;  /* 0x000000a471a47212 */ /* 0x000fce00078e96a7 */
.L_x_2249:
[----:B------:R-:W-:Y:S01]  /*2c90*/  I2FP.F32.U32 R109, R109 ;  /* 0x0000006d006d7245 */ /* 0x000fe20000201000 */
[----:B------:R-:W-:Y:S01]  /*2ca0*/  IMAD.U32 R113, R110, 0x10000, RZ ;  /* 0x000100006e717824 */ /* 0x000fe200078e00ff */
[----:B------:R-:W-:Y:S01]  /*2cb0*/  ISETP.NE.AND P4, PT, R114, 0x1, PT ;  /* 0x000000017200780c */ /* 0x000fe20003f85270 */
[----:B------:R-:W-:Y:S01]  /*2cc0*/  IMAD.U32 R108, R86, 0x10000, RZ ;  /* 0x00010000566c7824 */ /* 0x000fe200078e00ff */
[----:B------:R-:W-:Y:S01]  /*2cd0*/  SHF.L.U32 R112, R106, 0x10, RZ ;  /* 0x000000106a707819 */ /* 0x000fe200000006ff */
[----:B------:R-:W-:Y:S01]  /*2ce0*/  FFMA.FTZ R109, R109, R118, 1.1641532182693481445e-10 ;  /* 0x2f0000006d6d7423 */ /* 0x000fe20000010076 */
[----:B------:R-:W-:Y:S01]  /*2cf0*/  FMUL.FTZ R113, R113, R160 ;  /* 0x000000a071717220 */ /* 0x000fe20000410000 */
[----:B------:R-:W-:-:S03]  /*2d00*/  PRMT R110, R110, 0x7632, R110 ;  /* 0x000076326e6e7816 */ /* 0x000fc6000000006e */
[----:B------:R-:W-:Y:S01]  /*2d10*/  FMUL.FTZ R113, R113, UR5 ;  /* 0x0000000571717c20 */ /* 0x000fe20008410000 */
[----:B------:R-:W-:Y:S01]  /*2d20*/  FSETP.GTU.FTZ.AND P3, PT, R109, UR4, PT ;  /* 0x000000046d007c0b */ /* 0x000fe2000bf7c000 */
        /* <DEDUP_REMOVED lines=14> */
.L_x_2253:
        /* <DEDUP_REMOVED lines=12> */
.L_x_2254:
        /* <DEDUP_REMOVED lines=56> */
.L_x_2252:
        /* <DEDUP_REMOVED lines=24> */
.L_x_2256:
        /* <DEDUP_REMOVED lines=12> */
.L_x_2257:
[----:B------:R-:W-:Y:S01]  /*3490*/  IMAD.WIDE.U32 R126, R4, -0x326172a9, RZ ;  /* 0xcd9e8d57047e7825 */ /* 0x000fe200078e00ff */
[----:B------:R-:W-:-:S04]  /*34a0*/  LOP3.LUT R108, R151, R115, R149, 0x96, !PT ;  /* 0x00000073976c7212 */ /* 0x000fc800078e9695 */
        /* <DEDUP_REMOVED lines=10> */
[C---:B------:R-:W-:Y:S02]  /*3550*/  VIADD R113, R148.reuse, 0x3c6ef372 ;  /* 0x3c6ef37294717836 */ /* 0x040fe40000000000 */
[----:B------:R-:W-:-:S03]  /*3560*/  VIADD R115, R148, 0xdaa66d2b ;  /* 0xdaa66d2b94737836 */ /* 0x000fc60000000000 */
        /* <DEDUP_REMOVED lines=29> */
[----:B------:R-:W-:Y:S01]  /*3740*/  IMAD.WIDE.U32 R168, R168, -0x2daee0ad, RZ ;  /* 0xd2511f53a8a87825 */ /* 0x000fe200078e00ff */
[----:B------:R-:W-:-:S03]  /*3750*/  IADD3 R113, PT, PT, R149, -0x24c28bd8, RZ ;  /* 0xdb3d742895717810 */ /* 0x000fc60007ffe0ff */
[----:B------:R-:W-:Y:S02]  /*3760*/  HFMA2 R114, -RZ, RZ, 0, 0 ;  /* 0x00000000ff727431 */ /* 0x000fe400000001ff */
        /* <DEDUP_REMOVED lines=8> */
[----:B------:R-:W-:Y:S02]  /*37f0*/  IMAD.MOV.U32 R109, RZ, RZ, R178 ;  /* 0x000000ffff6d7224 */ /* 0x000fe400078e00b2 */
[----:B------:R-:W-:-:S07]  /*3800*/  IMAD.MOV.U32 R178, RZ, RZ, R108 ;  /* 0x000000ffffb27224 */ /* 0x000fce00078e006c */
.L_x_2255:
        /* <DEDUP_REMOVED lines=8> */
[----:B------:R-:W-:Y:S02]  /*3890*/  IMAD.MOV.U32 R167, RZ, RZ, 0x2 ;  /* 0x00000002ffa77424 */ /* 0x000fe400078e00ff */
        /* <DEDUP_REMOVED lines=15> */
.L_x_2259:
        /* <DEDUP_REMOVED lines=14> */
.L_x_2260:
        /* <DEDUP_REMOVED lines=45> */
[C---:B------:R-:W-:Y:S02]  /*3d40*/  VIADD R109, R148.reuse, 0xf1bbcdc8 ;  /* 0xf1bbcdc8946d7836 */ /* 0x040fe40000000000 */
[----:B------:R-:W-:Y:S01]  /*3d50*/  IMAD.WIDE.U32 R166, R113, -0x326172a9, RZ ;  /* 0xcd9e8d5771a67825 */ /* 0x000fe200078e00ff */
[----:B------:R-:W-:Y:S02]  /*3d60*/  IADD3 R113, PT, PT, R149, -0x695add53, RZ ;  /* 0x96a522ad95717810 */ /* 0x000fe40007ffe0ff */
[----:B------:R-:W-:Y:S01]  /*3d70*/  LOP3.LUT R109, R109, R112, R111, 0x96, !PT ;  /* 0x000000706d6d7212 */ /* 0x000fe200078e966f */
[----:B------:R-:W-:-:S04]  /*3d80*/  VIADD R111, R148, 0x8ff34781 ;  /* 0x8ff34781946f7836 */ /* 0x000fc80000000000 */
[----:B------:R-:W-:Y:S01]  /*3d90*/  IMAD.WIDE.U32 R108, R109, -0x2daee0ad, RZ ;  /* 0xd2511f536d6c7825 */ /* 0x000fe200078e00ff */
[----:B------:R-:W-:-:S03]  /*3da0*/  LOP3.LUT R164, R111, R110, R167, 0x96, !PT ;  /* 0x0000006e6fa47212 */ /* 0x000fc600078e96a7 */
[----:B------:R-:W-:Y:S01]  /*3db0*/  HFMA2 R167, -RZ, RZ, 0, 0 ;  /* 0x00000000ffa77431 */ /* 0x000fe200000001ff */
[----:B------:R-:W-:Y:S01]  /*3dc0*/  LOP3.LUT R168, R113, R168, R109, 0x96, !PT ;  /* 0x000000a871a87212 */ /* 0x000fe200078e966d */
[----:B------:R-:W-:Y:S02]  /*3dd0*/  IMAD.MOV.U32 R109, RZ, RZ, R178 ;  /* 0x000000ffff6d7224 */ /* 0x000fe400078e00b2 */
[----:B------:R-:W-:-:S07]  /*3de0*/  IMAD.MOV.U32 R178, RZ, RZ, R108 ;  /* 0x000000ffffb27224 */ /* 0x000fce00078e006c */
.L_x_2258:
[----:B------:R-:W-:Y:S01]  /*3df0*/  I2FP.F32.U32 R109, R109 ;  /* 0x0000006d006d7245 */ /* 0x000fe20000201000 */
[----:B------:R-:W-:Y:S01]  /*3e00*/  IMAD.U32 R111, R126, 0x10000, RZ ;  /* 0x000100007e6f7824 */ /* 0x000fe200078e00ff */
[----:B------:R-:W-:Y:S01]  /*3e10*/  PRMT R110, R107, 0x7632, R110 ;  /* 0x000076326b6e7816 */ /* 0x000fe2000000006e */
[----:B------:R-:W-:Y:S02]  /*3e20*/  IMAD.U32 R108, R145, 0x10000, RZ ;  /* 0x00010000916c7824 */ /* 0x000fe400078e00ff */
[----:B------:R-:W-:Y:S01]  /*3e30*/  FFMA.FTZ R109, R109, R118, 1.1641532182693481445e-10 ;  /* 0x2f0000006d6d7423 */ /* 0x000fe20000010076 */
[----:B------:R-:W-:Y:S01]  /*3e40*/  FMUL.FTZ R111, R111, R160 ;  /* 0x000000a06f6f7220 */ /* 0x000fe20000410000 */
[----:B------:R-:W-:-:S03]  /*3e50*/  SHF.L.U32 R110, R110, 0x10, RZ ;  /* 0x000000106e6e7819 */ /* 0x000fc600000006ff */
[----:B------:R-:W-:Y:S01]  /*3e60*/  FMUL.FTZ R111, R111, UR5 ;  /* 0x000000056f6f7c20 */ /* 0x000fe20008410000 */
[----:B------:R-:W-:Y:S02]  /*3e70*/  FSETP.GTU.FTZ.AND P6, PT, R109, UR4, PT ;  /* 0x000000046d007c0b */ /* 0x000fe4000bfdc000 */
        /* <DEDUP_REMOVED lines=8> */
.L_x_2237:
        /* <DEDUP_REMOVED lines=15> */
.L_x_2263:
        /* <DEDUP_REMOVED lines=12> */
.L_x_2264:
[----:B------:R-:W-:Y:S01]  /*40b0*/  IMAD.WIDE.U32 R114, R4, -0x326172a9, RZ ;  /* 0xcd9e8d5704727825 */ /* 0x000fe200078e00ff */
[----:B------:R-:W-:Y:S02]  /*40c0*/  LOP3.LUT R154, R151, R113, R149, 0x96, !PT ;  /* 0x00000071979a7212 */ /* 0x000fe400078e9695 */
[----:B------:R-:W-:Y:S01]  /*40d0*/  IADD3 R121, PT, PT, R149, 0x76cf5d0a, RZ ;  /* 0x76cf5d0a95797810 */ /* 0x000fe20007ffe0ff */
[----:B------:R-:W-:Y:S01]  /*40e0*/  VIADD R119, R148, 0x3c6ef372 ;  /* 0x3c6ef37294777836 */ /* 0x000fe20000000000 */
[----:B------:R-:W-:Y:S01]  /*40f0*/  LOP3.LUT R126, R3, R115, R148, 0x96, !PT ;  /* 0x00000073037e7212 */ /* 0x000fe200078e9694 */
[----:B------:R-:W-:-:S04]  /*4100*/  IMAD.WIDE.U32 R154, R154, -0x326172a9, RZ ;  /* 0xcd9e8d579a9a7825 */ /* 0x000fc800078e00ff */
[----:B------:R-:W-:Y:S01]  /*4110*/  IMAD.WIDE.U32 R126, R126, -0x2daee0ad, RZ ;  /* 0xd2511f537e7e7825 */ /* 0x000fe200078e00ff */
[----:B------:R-:W-:-:S03]  /*4120*/  LOP3.LUT R113, R120, R114, R155, 0x96, !PT ;  /* 0x0000007278717212 */ /* 0x000fc600078e969b */
[----:B------:R-:W-:-:S05]  /*4130*/  VIADD R115, R149, 0xbb67ae85 ;  /* 0xbb67ae8595737836 */ /* 0x000fca0000000000 */
        /* <DEDUP_REMOVED lines=39> */
[----:B------:R-:W-:-:S03]  /*43b0*/  LOP3.LUT R113, R113, R154, R165, 0x96, !PT ;  /* 0x0000009a71717212 */ /* 0x000fc600078e96a5 */
[----:B------:R-:W-:Y:S02]  /*43c0*/  VIADD R115, R148, 0x8ff34781 ;  /* 0x8ff3478194737836 */ /* 0x000fe40000000000 */
[----:B------:R-:W-:Y:S01]  /*43d0*/  IMAD.WIDE.U32 R178, R113, -0x2daee0ad, RZ ;  /* 0xd2511f5371b27825 */ /* 0x000fe200078e00ff */
[----:B------:R-:W-:Y:S02]  /*43e0*/  IADD3 R113, PT, PT, R149, -0x695add53, RZ ;  /* 0x96a522ad95717810 */ /* 0x000fe40007ffe0ff */
[----:B------:R-:W-:Y:S01]  /*43f0*/  LOP3.LUT R164, R115, R164, R167, 0x96, !PT ;  /* 0x000000a473a47212 */ /* 0x000fe200078e96a7 */
[----:B------:R-:W-:Y:S01]  /*4400*/  IMAD.MOV.U32 R114, RZ, RZ, RZ ;  /* 0x000000ffff727224 */ /* 0x000fe200078e00ff */
[----:B------:R-:W-:-:S07]  /*4410*/  LOP3.LUT R168, R113, R168, R179, 0x96, !PT ;  /* 0x000000a871a87212 */ /* 0x000fce00078e96b3 */
.L_x_2262:
[----:B------:R-:W-:Y:S01]  /*4420*/  I2FP.F32.U32 R113, R112 ;  /* 0x0000007000717245 */ /* 0x000fe20000201000 */
[----:B------:R-:W-:Y:S01]  /*4430*/  UMOV UR5, UR7 ;  /* 0x0000000700057c82 */ /* 0x000fe20008000000 */
[----:B-----5:R-:W-:Y:S01]  /*4440*/  SHF.L.U32 R115, R108, 0x10, RZ ;  /* 0x000000106c737819 */ /* 0x020fe200000006ff */
[----:B------:R-:W-:Y:S01]  /*4450*/  UMOV UR4, UR6 ;  /* 0x0000000600047c82 */ /* 0x000fe20008000000 */
[----:B------:R-:W-:Y:S01]  /*4460*/  ISETP.NE.AND P2, PT, R114, 0x1, PT ;  /* 0x000000017200780c */ /* 0x000fe20003f45270 */
[----:B------:R-:W-:Y:S01]  /*4470*/  FFMA.FTZ R113, R113, R118, 1.1641532182693481445e-10 ;  /* 0x2f00000071717423 */ /* 0x000fe20000010076 */
[----:B------:R-:W-:Y:S02]  /*4480*/  IMAD.U32 R112, R84, 0x10000, RZ ;  /* 0x0001000054707824 */ /* 0x000fe400078e00ff */
[----:B------:R-:W-:Y:S01]  /*4490*/  FMUL.FTZ R115, R115, R160 ;  /* 0x000000a073737220 */ /* 0x000fe20000410000 */
[----:B------:R-:W-:Y:S02]  /*44a0*/  LOP3.LUT R152, R152, 0xfffffffb, RZ, 0xc0, !PT ;  /* 0xfffffffb98987812 */ /* 0x000fe400078ec0ff */
[----:B------:R-:W-:Y:S01]  /*44b0*/  FSETP.GTU.FTZ.AND P1, PT, R113, UR4, PT ;  /* 0x0000000471007c0b */ /* 0x000fe2000bf3c000 */
[----:B------:R-:W-:Y:S01]  /*44c0*/  FMUL.FTZ R115, R115, UR5 ;  /* 0x0000000573737c20 */ /* 0x000fe20008410000 */
[----:B------:R-:W-:-:S02]  /*44d0*/  PRMT R108, R108, 0x7632, R108 ;  /* 0x000076326c6c7816 */ /* 0x000fc4000000006c */
        /* <DEDUP_REMOVED lines=15> */
.L_x_2266:
        /* <DEDUP_REMOVED lines=12> */
.L_x_2267:
[----:B------:R-:W-:Y:S01]  /*4690*/  IMAD.WIDE.U32 R126, R4, -0x326172a9, RZ ;  /* 0xcd9e8d57047e7825 */ /* 0x000fe200078e00ff */
[----:B------:R-:W-:Y:S02]  /*46a0*/  LOP3.LUT R112, R151, R115, R149, 0x96, !PT ;  /* 0x0000007397707212 */ /* 0x000fe400078e9695 */
[C---:B------:R-:W-:Y:S01]  /*46b0*/  IADD3 R119, PT, PT, R149.reuse, -0x4498517b, RZ ;  /* 0xbb67ae8595777810 */ /* 0x040fe20007ffe0ff */
        /* <DEDUP_REMOVED lines=42> */
[C---:B------:R-:W-:Y:S02]  /*4960*/  VIADD R113, R148.reuse, 0xf1bbcdc8 ;  /* 0xf1bbcdc894717836 */ /* 0x040fe40000000000 */
[----:B------:R-:W-:Y:S02]  /*4970*/  VIADD R119, R149, 0x96a522ad ;  /* 0x96a522ad95777836 */ /* 0x000fe40000000000 */
[----:B------:R-:W-:Y:S01]  /*4980*/  IMAD.WIDE.U32 R166, R115, -0x326172a9, RZ ;  /* 0xcd9e8d5773a67825 */ /* 0x000fe200078e00ff */
[----:B------:R-:W-:Y:S02]  /*4990*/  LOP3.LUT R113, R113, R114, R165, 0x96, !PT ;  /* 0x0000007271717212 */ /* 0x000fe400078e96a5 */
[----:B------:R-:W-:-:S03]  /*49a0*/  IADD3 R115, PT, PT, R148, -0x700cb87f, RZ ;  /* 0x8ff3478194737810 */ /* 0x000fc60007ffe0ff */
[----:B------:R-:W-:Y:S01]  /*49b0*/  IMAD.WIDE.U32 R112, R113, -0x2daee0ad, RZ ;  /* 0xd2511f5371707825 */ /* 0x000fe200078e00ff */
[----:B------:R-:W-:-:S04]  /*49c0*/  LOP3.LUT R164, R115, R164, R167, 0x96, !PT ;  /* 0x000000a473a47212 */ /* 0x000fc800078e96a7 */
[----:B------:R-:W-:Y:S01]  /*49d0*/  LOP3.LUT R168, R119, R168, R113, 0x96, !PT ;  /* 0x000000a877a87212 */ /* 0x000fe200078e9671 */
[----:B------:R-:W-:Y:S01]  /*49e0*/  IMAD.MOV.U32 R113, RZ, RZ, R178 ;  /* 0x000000ffff717224 */ /* 0x000fe200078e00b2 */
[----:B------:R-:W-:Y:S01]  /*49f0*/  MOV R178, R112 ;  /* 0x0000007000b27202 */ /* 0x000fe20000000f00 */
[----:B------:R-:W-:-:S07]  /*4a00*/  IMAD.MOV.U32 R112, RZ, RZ, RZ ;  /* 0x000000ffff707224 */ /* 0x000fce00078e00ff */
.L_x_2265:
[----:B------:R-:W-:Y:S01]  /*4a10*/  I2FP.F32.U32 R113, R113 ;  /* 0x0000007100717245 */ /* 0x000fe20000201000 */
[----:B------:R-:W-:Y:S01]  /*4a20*/  IMAD.U32 R115, R108, 0x10000, RZ ;  /* 0x000100006c737824 */ /* 0x000fe200078e00ff */
[----:B------:R-:W-:Y:S01]  /*4a30*/  ISETP.NE.AND P2, PT, R112, 0x1, PT ;  /* 0x000000017000780c */ /* 0x000fe20003f45270 */
[----:B------:R-:W-:Y:S01]  /*4a40*/  IMAD.MOV.U32 R114, RZ, RZ, 0x2 ;  /* 0x00000002ff727424 */ /* 0x000fe200078e00ff */
[----:B------:R-:W-:Y:S01]  /*4a50*/  SHF.L.U32 R108, R150, 0x10, RZ ;  /* 0x00000010966c7819 */ /* 0x000fe200000006ff */
[----:B------:R-:W-:Y:S01]  /*4a60*/  FFMA.FTZ R113, R113, R118, 1.1641532182693481445e-10 ;  /* 0x2f00000071717423 */ /* 0x000fe20000010076 */
[----:B------:R-:W-:Y:S01]  /*4a70*/  FMUL.FTZ R115, R115, R160 ;  /* 0x000000a073737220 */ /* 0x000fe20000410000 */
[----:B------:R-:W-:-:S03]  /*4a80*/  LOP3.LUT R152, R152, 0xfffffffd, RZ, 0xc0, !PT ;  /* 0xfffffffd98987812 */ /* 0x000fc600078ec0ff */
[----:B------:R-:W-:Y:S01]  /*4a90*/  FMUL.FTZ R115, R115, UR5 ;  /* 0x0000000573737c20 */ /* 0x000fe20008410000 */
[----:B------:R-:W-:-:S04]  /*4aa0*/  FSETP.GTU.FTZ.AND P1, PT, R113, UR4, PT ;  /* 0x0000000471007c0b */ /* 0x000fc8000bf3c000 */
[----:B------:R-:W-:Y:S02]  /*4ab0*/  FSEL R115, R115, RZ, !P1 ;  /* 0x000000ff73737208 */ /* 0x000fe40004800000 */
[----:B------:R-:W-:-:S03]  /*4ac0*/  PLOP3.LUT P1, PT, P1, PT, PT, 0x8, 0x80 ;  /* 0x000000000080781c */ /* 0x000fc60000f2e170 */
[----:B------:R-:W-:Y:S01]  /*4ad0*/  FMUL.FTZ R119, R115, R108 ;  /* 0x0000006c73777220 */ /* 0x000fe20000410000 */
        /* <DEDUP_REMOVED lines=11> */
.L_x_2269:
        /* <DEDUP_REMOVED lines=12> */
.L_x_2270:
        /* <DEDUP_REMOVED lines=56> */
.L_x_2268:
[----:B------:R-:W-:Y:S01]  /*4fd0*/  I2FP.F32.U32 R113, R108 ;  /* 0x0000006c00717245 */ /* 0x000fe20000201000 */
[----:B------:R-:W-:Y:S01]  /*4fe0*/  IMAD.U32 R115, R109, 0x10000, RZ ;  /* 0x000100006d737824 */ /* 0x000fe200078e00ff */
[----:B------:R-:W-:Y:S01]  /*4ff0*/  ISETP.NE.AND P2, PT, R114, 0x1, PT ;  /* 0x000000017200780c */ /* 0x000fe20003f45270 */
[----:B------:R-:W-:Y:S01]  /*5000*/  IMAD.U32 R108, R85, 0x10000, RZ ;  /* 0x00010000556c7824 */ /* 0x000fe200078e00ff */
[----:B------:R-:W-:Y:S01]  /*5010*/  PRMT R123, R109, 0x7632, R123 ;  /* 0x000076326d7b7816 */ /* 0x000fe2000000007b */
[----:B------:R-:W-:Y:S01]  /*5020*/  FFMA.FTZ R113, R113, R118, 1.1641532182693481445e-10 ;  /* 0x2f00000071717423 */ /* 0x000fe20000010076 */
[----:B------:R-:W-:Y:S01]  /*5030*/  FMUL.FTZ R115, R115, R160 ;  /* 0x000000a073737220 */ /* 0x000fe20000410000 */
[----:B------:R-:W-:Y:S01]  /*5040*/  MOV R112, 0x2 ;  /* 0x0000000200707802 */ /* 0x000fe20000000f00 */
[----:B------:R-:W-:Y:S02]  /*5050*/  IMAD.MOV.U32 R109, RZ, RZ, R166 ;  /* 0x000000ffff6d7224 */ /* 0x000fe400078e00a6 */
[----:B------:R-:W-:Y:S01]  /*5060*/  FMUL.FTZ R115, R115, UR5 ;  /* 0x0000000573737c20 */ /* 0x000fe20008410000 */
[----:B------:R-:W-:-:S04]  /*5070*/  FSETP.GTU.FTZ.AND P1, PT, R113, UR4, PT ;  /* 0x0000000471007c0b */ /* 0x000fc8000bf3c000 */
        /* <DEDUP_REMOVED lines=12> */
.L_x_2272:
        /* <DEDUP_REMOVED lines=12> */
.L_x_2273:
[----:B------:R-:W-:Y:S01]  /*5200*/  IMAD.WIDE.U32 R126, R4, -0x326172a9, RZ ;  /* 0xcd9e8d57047e7825 */ /* 0x000fe200078e00ff */
[----:B------:R-:W-:-:S04]  /*5210*/  LOP3.LUT R108, R151, R115, R149, 0x96, !PT ;  /* 0x00000073976c7212 */ /* 0x000fc800078e9695 */
[----:B------:R-:W-:Y:S01]  /*5220*/  LOP3.LUT R112, R3, R127, R148, 0x96, !PT ;  /* 0x0000007f03707212 */ /* 0x000fe200078e9694 */
[----:B------:R-:W-:-:S04]  /*5230*/  IMAD.WIDE.U32 R108, R108, -0x326172a9, RZ ;  /* 0xcd9e8d576c6c7825 */ /* 0x000fc800078e00ff */
[----:B------:R-:W-:Y:S01]  /*5240*/  IMAD.WIDE.U32 R112, R112, -0x2daee0ad, RZ ;  /* 0xd2511f5370707825 */ /* 0x000fe200078e00ff */
[----:B------:R-:W-:Y:S02]  /*5250*/  LOP3.LUT R115, R120, R126, R109, 0x96, !PT ;  /* 0x0000007e78737212 */ /* 0x000fe400078e966d */
[----:B------:R-:W-:Y:S01]  /*5260*/  IADD3 R109, PT, PT, R148, 0x3c6ef372, RZ ;  /* 0x3c6ef372946d7810 */ /* 0x000fe20007ffe0ff */
[----:B------:R-:W-:-:S05]  /*5270*/  VIADD R127, R149, 0xbb67ae85 ;  /* 0xbb67ae85957f7836 */ /* 0x000fca0000000000 */
[----:B------:R-:W-:Y:S01]  /*5280*/  LOP3.LUT R127, R127, R114, R113, 0x96, !PT ;  /* 0x000000727f7f7212 */ /* 0x000fe200078e9671 */
[----:B------:R-:W-:-:S04]  /*5290*/  IMAD.WIDE.U32 R114, R115, -0x2daee0ad, RZ ;  /* 0xd2511f5373727825 */ /* 0x000fc800078e00ff */
[----:B------:R-:W-:Y:S02]  /*52a0*/  VIADD R113, R149, 0x76cf5d0a ;  /* 0x76cf5d0a95717836 */ /* 0x000fe40000000000 */
[----:B------:R-:W-:-:S03]  /*52b0*/  IMAD.WIDE.U32 R126, R127, -0x326172a9, RZ ;  /* 0xcd9e8d577f7e7825 */ /* 0x000fc600078e00ff */
[----:B------:R-:W-:Y:S01]  /*52c0*/  LOP3.LUT R113, R113, R112, R115, 0x96, !PT ;  /* 0x0000007071717212 */ /* 0x000fe200078e9673 */
[----:B------:R-:W-:Y:S01]  /*52d0*/  VIADD R115, R148, 0xdaa66d2b ;  /* 0xdaa66d2b94737836 */ /* 0x000fe20000000000 */
[----:B------:R-:W-:-:S03]  /*52e0*/  LOP3.LUT R112, R109, R108, R127, 0x96, !PT ;  /* 0x0000006c6d707212 */ /* 0x000fc600078e967f */
[----:B------:R-:W-:-:S04]  /*52f0*/  IMAD.WIDE.U32 R108, R113, -0x326172a9, RZ ;  /* 0xcd9e8d57716c7825 */ /* 0x000fc800078e00ff */
        /* <DEDUP_REMOVED lines=34> */
[----:B------:R-:W-:Y:S02]  /*5520*/  LOP3.LUT R168, R115, R168, R109, 0x96, !PT ;  /* 0x000000a873a87212 */ /* 0x000fe400078e966d */
[----:B------:R-:W-:Y:S01]  /*5530*/  MOV R109, R178 ;  /* 0x000000b2006d7202 */ /* 0x000fe20000000f00 */
[----:B------:R-:W-:Y:S02]  /*5540*/  VIADD R113, R148, 0x8ff34781 ;  /* 0x8ff3478194717836 */ /* 0x000fe40000000000 */
[----:B------:R-:W-:Y:S02]  /*5550*/  IMAD.MOV.U32 R178, RZ, RZ, R108 ;  /* 0x000000ffffb27224 */ /* 0x000fe400078e006c */
[----:B------:R-:W-:Y:S01]  /*5560*/  IMAD.MOV.U32 R112, RZ, RZ, RZ ;  /* 0x000000ffff707224 */ /* 0x000fe200078e00ff */
[----:B------:R-:W-:-:S07]  /*5570*/  LOP3.LUT R164, R113, R164, R167, 0x96, !PT ;  /* 0x000000a471a47212 */ /* 0x000fce00078e96a7 */
.L_x_2271:
[----:B------:R-:W-:Y:S01]  /*5580*/  I2FP.F32.U32 R109, R109 ;  /* 0x0000006d006d7245 */ /* 0x000fe20000201000 */
[----:B------:R-:W-:Y:S01]  /*5590*/  IMAD.U32 R108, R147, 0x10000, RZ ;  /* 0x00010000936c7824 */ /* 0x000fe200078e00ff */
[----:B------:R-:W-:Y:S01]  /*55a0*/  SHF.L.U32 R123, R123, 0x10, RZ ;  /* 0x000000107b7b7819 */ /* 0x000fe200000006ff */
[----:B------:R-:W-:Y:S01]  /*55b0*/  IMAD.MOV.U32 R114, RZ, RZ, 0x2 ;  /* 0x00000002ff727424 */ /* 0x000fe200078e00ff */
[----:B------:R-:W-:Y:S01]  /*55c0*/  ISETP.NE.AND P3, PT, R112, 0x1, PT ;  /* 0x000000017000780c */ /* 0x000fe20003f65270 */
[----:B------:R-:W-:Y:S02]  /*55d0*/  FFMA.FTZ R109, R109, R118, 1.1641532182693481445e-10 ;  /* 0x2f0000006d6d7423 */ /* 0x000fe40000010076 */
[----:B------:R-:W-:-:S03]  /*55e0*/  FMUL.FTZ R123, R123, R160 ;  /* 0x000000a07b7b7220 */ /* 0x000fc60000410000 */
[----:B------:R-:W-:Y:S01]  /*55f0*/  FSETP.GTU.FTZ.AND P2, PT, R109, UR4, PT ;  /* 0x000000046d007c0b */ /* 0x000fe2000bf5c000 */
[----:B------:R-:W-:Y:S01]  /*5600*/  FMUL.FTZ R123, R123, UR5 ;  /* 0x000000057b7b7c20 */ /* 0x000fe20008410000 */
        /* <DEDUP_REMOVED lines=13> */
.L_x_2275:
        /* <DEDUP_REMOVED lines=12> */
.L_x_2276:
[----:B------:R-:W-:Y:S01]  /*57a0*/  IMAD.WIDE.U32 R126, R4, -0x326172a9, RZ ;  /* 0xcd9e8d57047e7825 */ /* 0x000fe200078e00ff */
[----:B------:R-:W-:-:S04]  /*57b0*/  LOP3.LUT R108, R151, R113, R149, 0x96, !PT ;  /* 0x00000071976c7212 */ /* 0x000fc800078e9695 */
        /* <DEDUP_REMOVED lines=11> */
[----:B------:R-:W-:Y:S02]  /*5870*/  LOP3.LUT R114, R109, R108, R127, 0x96, !PT ;  /* 0x0000006c6d727212 */ /* 0x000fe400078e967f */
[----:B------:R-:W-:Y:S01]  /*5880*/  IADD3 R113, PT, PT, R148, -0x255992d5, RZ ;  /* 0xdaa66d2b94717810 */ /* 0x000fe20007ffe0ff */
        /* <DEDUP_REMOVED lines=35> */
[----:B------:R-:W-:Y:S02]  /*5ac0*/  IADD3 R113, PT, PT, R148, -0x700cb87f, RZ ;  /* 0x8ff3478194717810 */ /* 0x000fe40007ffe0ff */
[----:B------:R-:W-:Y:S01]  /*5ad0*/  LOP3.LUT R168, R115, R168, R109, 0x96, !PT ;  /* 0x000000a873a87212 */ /* 0x000fe200078e966d */
[----:B------:R-:W-:Y:S01]  /*5ae0*/  IMAD.MOV.U32 R109, RZ, RZ, R178 ;  /* 0x000000ffff6d7224 */ /* 0x000fe200078e00b2 */
[----:B------:R-:W-:Y:S01]  /*5af0*/  LOP3.LUT R164, R113, R164, R167, 0x96, !PT ;  /* 0x000000a471a47212 */ /* 0x000fe200078e96a7 */
[----:B------:R-:W-:Y:S01]  /*5b00*/  IMAD.MOV.U32 R114, RZ, RZ, RZ ;  /* 0x000000ffff727224 */ /* 0x000fe200078e00ff */
[----:B------:R-:W-:-:S07]  /*5b10*/  MOV R178, R108 ;  /* 0x0000006c00b27202 */ /* 0x000fce0000000f00 */
.L_x_2274:
[----:B------:R-:W-:Y:S01]  /*5b20*/  I2FP.F32.U32 R109, R109 ;  /* 0x0000006d006d7245 */ /* 0x000fe20000201000 */
[----:B------:R-:W-:Y:S01]  /*5b30*/  IMAD.U32 R113, R110, 0x10000, RZ ;  /* 0x000100006e717824 */ /* 0x000fe200078e00ff */
[----:B------:R-:W-:Y:S01]  /*5b40*/  ISETP.NE.AND P4, PT, R114, 0x1, PT ;  /* 0x000000017200780c */ /* 0x000fe20003f85270 */
[----:B------:R-:W-:Y:S01]  /*5b50*/  IMAD.MOV.U32 R112, RZ, RZ, 0x2 ;  /* 0x00000002ff707424 */ /* 0x000fe200078e00ff */
        /* <DEDUP_REMOVED lines=19> */
.L_x_2278:
        /* <DEDUP_REMOVED lines=12> */
.L_x_2279:
        /* <DEDUP_REMOVED lines=56> */
.L_x_2277:
[----:B------:R-:W-:Y:S01]  /*60d0*/  I2FP.F32.U32 R109, R109 ;  /* 0x0000006d006d7245 */ /* 0x000fe20000201000 */
[----:B------:R-:W-:Y:S01]  /*60e0*/  IMAD.U32 R113, R110, 0x10000, RZ ;  /* 0x000100006e717824 */ /* 0x000fe200078e00ff */
[----:B------:R-:W-:Y:S01]  /*60f0*/  ISETP.NE.AND P5, PT, R112, 0x1, PT ;  /* 0x000000017000780c */ /* 0x000fe20003fa5270 */
[----:B------:R-:W-:Y:S01]  /*6100*/  IMAD.U32 R108, R146, 0x10000, RZ ;  /* 0x00010000926c7824 */ /* 0x000fe200078e00ff */
[----:B------:R-:W-:Y:S01]  /*6110*/  MOV R110, 0x2 ;  /* 0x00000002006e7802 */ /* 0x000fe20000000f00 */
[----:B------:R-:W-:Y:S01]  /*6120*/  FFMA.FTZ R109, R109, R118, 1.1641532182693481445e-10 ;  /* 0x2f0000006d6d7423 */ /* 0x000fe20000010076 */
[----:B------:R-:W-:-:S04]  /*6130*/  FMUL.FTZ R113, R113, R160 ;  /* 0x000000a071717220 */ /* 0x000fc80000410000 */
        /* <DEDUP_REMOVED lines=15> */
.L_x_2281:
        /* <DEDUP_REMOVED lines=12> */
.L_x_2282:
[----:B------:R-:W-:Y:S01]  /*62f0*/  IMAD.WIDE.U32 R126, R4, -0x326172a9, RZ ;  /* 0xcd9e8d57047e7825 */ /* 0x000fe200078e00ff */
[----:B------:R-:W-:-:S03]  /*6300*/  LOP3.LUT R108, R151, R115, R149, 0x96, !PT ;  /* 0x00000073976c7212 */ /* 0x000fc600078e9695 */
[----:B------:R-:W-:Y:S01]  /*6310*/  IMAD.MOV.U32 R110, RZ, RZ, RZ ;  /* 0x000000ffff6e7224 */ /* 0x000fe200078e00ff */
        /* <DEDUP_REMOVED lines=51> */
[----:B------:R-:W-:-:S03]  /*6650*/  IMAD.MOV.U32 R178, RZ, RZ, R108 ;  /* 0x000000ffffb27224 */ /* 0x000fc600078e006c */
[----:B------:R-:W-:-:S07]  /*6660*/  LOP3.LUT R164, R113, R164, R167, 0x96, !PT ;  /* 0x000000a471a47212 */ /* 0x000fce00078e96a7 */
.L_x_2280:
[----:B------:R-:W-:Y:S01]  /*6670*/  I2FP.F32.U32 R109, R109 ;  /* 0x0000006d006d7245 */ /* 0x000fe20000201000 */
[----:B------:R-:W-:Y:S01]  /*6680*/  IMAD.U32 R165, R87, 0x10000, RZ ;  /* 0x0001000057a57824 */ /* 0x000fe200078e00ff */
[----:B------:R-:W-:Y:S01]  /*6690*/  SHF.L.U32 R113, R111, 0x10, RZ ;  /* 0x000000106f717819 */ /* 0x000fe200000006ff */
[----:B------:R-:W-:Y:S01]  /*66a0*/  IMAD.MOV.U32 R167, RZ, RZ, 0x2 ;  /* 0x00000002ffa77424 */ /* 0x000fe200078e00ff */
[----:B------:R-:W-:Y:S01]  /*66b0*/  ISETP.NE.AND P6, PT, R110, 0x1, PT ;  /* 0x000000016e00780c */ /* 0x000fe20003fc5270 */
[----:B------:R-:W-:Y:S01]  /*66c0*/  FFMA.FTZ R109, R109, R118, 1.1641532182693481445e-10 ;  /* 0x2f0000006d6d7423 */ /* 0x000fe20000010076 */
[----:B------:R-:W-:Y:S01]  /*66d0*/  PRMT R126, R111, 0x7632, R126 ;  /* 0x000076326f7e7816 */ /* 0x000fe2000000007e */
        /* <DEDUP_REMOVED lines=16> */
.L_x_2284:
        /* <DEDUP_REMOVED lines=14> */
.L_x_2285:
        /* <DEDUP_REMOVED lines=46> */
[----:B------:R-:W-:-:S03]  /*6ba0*/  IMAD.WIDE.U32 R166, R113, -0x326172a9, RZ ;  /* 0xcd9e8d5771a67825 */ /* 0x000fc600078e00ff */
[----:B------:R-:W-:Y:S01]  /*6bb0*/  LOP3.LUT R109, R109, R112, R111, 0x96, !PT ;  /* 0x000000706d6d7212 */ /* 0x000fe200078e966f */
[----:B------:R-:W-:Y:S01]  /*6bc0*/  VIADD R113, R149, 0x96a522ad ;  /* 0x96a522ad95717836 */ /* 0x000fe20000000000 */
[----:B------:R-:W-:-:S03]  /*6bd0*/  IADD3 R111, PT, PT, R148, -0x700cb87f, RZ ;  /* 0x8ff34781946f7810 */ /* 0x000fc60007ffe0ff */
[----:B------:R-:W-:Y:S01]  /*6be0*/  IMAD.WIDE.U32 R108, R109, -0x2daee0ad, RZ ;  /* 0xd2511f536d6c7825 */ /* 0x000fe200078e00ff */
[----:B------:R-:W-:-:S03]  /*6bf0*/  LOP3.LUT R164, R111, R110, R167, 0x96, !PT ;  /* 0x0000006e6fa47212 */ /* 0x000fc600078e96a7 */
[----:B------:R-:W-:Y:S01]  /*6c00*/  IMAD.MOV.U32 R167, RZ, RZ, RZ ;  /* 0x000000ffffa77224 */ /* 0x000fe200078e00ff */
[----:B------:R-:W-:Y:S01]  /*6c10*/  LOP3.LUT R168, R113, R168, R109, 0x96, !PT ;  /* 0x000000a871a87212 */ /* 0x000fe200078e966d */
[----:B------:R-:W-:Y:S01]  /*6c20*/  IMAD.MOV.U32 R109, RZ, RZ, R178 ;  /* 0x000000ffff6d7224 */ /* 0x000fe200078e00b2 */
[----:B------:R-:W-:-:S07]  /*6c30*/  MOV R178, R108 ;  /* 0x0000006c00b27202 */ /* 0x000fce0000000f00 */
.L_x_2283:
[----:B------:R-:W-:Y:S01]  /*6c40*/  I2FP.F32.U32 R109, R109 ;  /* 0x0000006d006d7245 */ /* 0x000fe20000201000 */
[----:B------:R-:W-:Y:S01]  /*6c50*/  IMAD.U32 R111, R126, 0x10000, RZ ;  /* 0x000100007e6f7824 */ /* 0x000fe200078e00ff */
[----:B------:R-:W-:Y:S02]  /*6c60*/  SHF.L.U32 R108, R145, 0x10, RZ ;  /* 0x00000010916c7819 */ /* 0x000fe400000006ff */
[----:B------:R-:W-:Y:S01]  /*6c70*/  F2FP.BF16.F32.PACK_AB R110, R153, R159 ;  /* 0x0000009f996e723e */ /* 0x000fe200000010ff */
[----:B------:R-:W-:Y:S01]  /*6c80*/  FFMA.FTZ R109, R109, R118, 1.1641532182693481445e-10 ;  /* 0x2f0000006d6d7423 */ /* 0x000fe20000010076 */
[----:B------:R-:W-:-:S04]  /*6c90*/  FMUL.FTZ R111, R111, R160 ;  /* 0x000000a06f6f7220 */ /* 0x000fc80000410000 */
[----:B------:R-:W-:Y:S01]  /*6ca0*/  FMUL.FTZ R111, R111, UR5 ;  /* 0x000000056f6f7c20 */ /* 0x000fe20008410000 */
[----:B------:R-:W-:Y:S02]  /*6cb0*/  FSETP.GTU.FTZ.AND P6, PT, R109, UR4, PT ;  /* 0x000000046d007c0b */ /* 0x000fe4000bfdc000 */
[----:B------:R-:W-:Y:S02]  /*6cc0*/  F2FP.BF16.F32.PACK_AB R109, R123, R125 ;  /* 0x0000007d7b6d723e */ /* 0x000fe400000010ff */
[----:B------:R-:W-:Y:S02]  /*6cd0*/  FSEL R111, R111, RZ, !P6 ;  /* 0x000000ff6f6f7208 */ /* 0x000fe40007000000 */
[----:B------:R-:W-:-:S03]  /*6ce0*/  PLOP3.LUT P6, PT, P6, PT, PT, 0x8, 0x80 ;  /* 0x000000000080781c */ /* 0x000fc600037ce170 */
[----:B------:R-:W-:Y:S01]  /*6cf0*/  FMUL.FTZ R163, R111, R108 ;  /* 0x0000006c6fa37220 */ /* 0x000fe20000410000 */
[----:B------:R-:W-:-:S04]  /*6d00*/  F2FP.BF16.F32.PACK_AB R108, R119, R121 ;  /* 0x00000079776c723e */ /* 0x000fc800000010ff */
[----:B------:R-:W-:-:S07]  /*6d10*/  F2FP.BF16.F32.PACK_AB R111, R163, R165 ;  /* 0x000000a5a36f723e */ /* 0x000fce00000010ff */
.L_x_2261:
[----:B------:R-:W0:Y:S01]  /*6d20*/  LDC.64 R126, c[0x0][0x3a8] ;  /* 0x0000ea00ff7e7b82 */ /* 0x000e220000000a00 */
[----:B------:R-:W-:Y:S01]  /*6d30*/  SEL R162, RZ, 0x10000, !P5 ;  /* 0x00010000ffa27807 */ /* 0x000fe20006800000 */
[----:B------:R-:W-:Y:S01]  /*6d40*/  VIADD R161, R116, 0x80 ;  /* 0x0000008074a17836 */ /* 0x000fe20000000000 */
[----:B------:R-:W-:Y:S02]  /*6d50*/  LOP3.LUT P5, RZ, R152, 0x2, RZ, 0xc0, !PT ;  /* 0x0000000298ff7812 */ /* 0x000fe400078ac0ff */
[----:B------:R-:W-:Y:S02]  /*6d60*/  SEL R115, RZ, 0x1000000, !P6 ;  /* 0x01000000ff737807 */ /* 0x000fe40007000000 */
[----:B------:R-:W-:Y:S01]  /*6d70*/  SEL R171, RZ, 0x100, !P4 ;  /* 0x00000100ffab7807 */ /* 0x000fe20006000000 */
[----:B------:R-:W1:Y:S01]  /*6d80*/  LDC.64 R154, c[0x0][0x3b0] ;  /* 0x0000ec00ff9a7b82 */ /* 0x000e620000000a00 */
[----:B------:R-:W-:Y:S02]  /*6d90*/  SEL R114, RZ, 0x1000000, !P2 ;  /* 0x01000000ff727807 */ /* 0x000fe40005000000 */
[----:B------:R-:W-:-:S02]  /*6da0*/  SEL R113, RZ, 0x10000, !P1 ;  /* 0x00010000ff717807 */ /* 0x000fc40004800000 */
[----:B------:R-:W-:Y:S02]  /*6db0*/  SEL R112, RZ, 0x100, !P5 ;  /* 0x00000100ff707807 */ /* 0x000fe40006800000 */
[----:B------:R-:W-:Y:S01]  /*6dc0*/  LOP3.LUT P6, RZ, R152, 0x4, RZ, 0xc0, !PT ;  /* 0x0000000498ff7812 */ /* 0x000fe200078cc0ff */
[----:B------:R-:W2:Y:S01]  /*6dd0*/  @P0 LDC.64 R172, c[0x0][0x3a0] ;  /* 0x0000e800ffac0b82 */ /* 0x000ea20000000a00 */
[----:B------:R-:W-:Y:S02]  /*6de0*/  LOP3.LUT R171, R171, R115, R162, 0xfe, !PT ;  /* 0x00000073abab7212 */ /* 0x000fe400078efea2 */
[----:B------:R-:W-:Y:S02]  /*6df0*/  SEL R170, RZ, 0x1, !P3 ;  /* 0x00000001ffaa7807 */ /* 0x000fe40005800000 */
[----:B------:R-:W-:Y:S02]  /*6e00*/  LOP3.LUT R112, R112, R114, R113, 0xfe, !PT ;  /* 0x0000007270707212 */ /* 0x000fe400078efe71 */
[----:B------:R-:W-:Y:S01]  /*6e10*/  SEL R113, RZ, 0x1, !P6 ;  /* 0x00000001ff717807 */ /* 0x000fe20007000000 */
[----:B0-----:R-:W-:Y:S01]  /*6e20*/  IMAD.WIDE.U32 R176, R116, 0x10, R126 ;  /* 0x0000001074b07825 */ /* 0x001fe200078e007e */
[----:B------:R-:W-:-:S02]  /*6e30*/  LOP3.LUT R171, R171, R170, RZ, 0xfc, !PT ;  /* 0x000000aaabab7212 */ /* 0x000fc400078efcff */
[----:B------:R-:W-:Y:S01]  /*6e40*/  LOP3.LUT R170, R112, R113, RZ, 0xfc, !PT ;  /* 0x0000007170aa7212 */ /* 0x000fe200078efcff */
[----:B------:R-:W-:Y:S01]  /*6e50*/  IMAD.WIDE.U32 R112, R161, 0x10, R156 ;  /* 0x00000010a1707825 */ /* 0x000fe200078e009c */
[----:B------:R0:W-:Y:S03]  /*6e60*/  STG.E.128 desc[UR8][R176.64], R108 ;  /* 0x0000006cb0007986 */ /* 0x0001e6000c101d08 */
[----:B-1----:R-:W-:-:S05]  /*6e70*/  IMAD.WIDE.U32 R174, R116, 0x8, R154 ;  /* 0x0000000874ae7825 */ /* 0x002fca00078e009a */
[----:B------:R0:W-:Y:S01]  /*6e80*/  STG.E.64 desc[UR8][R174.64], R170 ;  /* 0x000000aaae007986 */ /* 0x0001e2000c101b08 */
[----:B--2---:R-:W-:-:S03]  /*6e90*/  @P0 IMAD.WIDE.U32 R172, R161, 0x10, R172 ;  /* 0x00000010a1ac0825 */ /* 0x004fc600078e00ac */
[----:B------:R-:W5:Y:S04]  /*6ea0*/  LDG.E.128 R112, desc[UR8][R112.64] ;  /* 0x0000000870707981 */ /* 0x000f68000c1e1d00 */
[----:B------:R0:W5:Y:S01]  /*6eb0*/  @P0 LDG.E.128 R104, desc[UR8][R172.64] ;  /* 0x00000008ac680981 */ /* 0x000162000c1e1d00 */
[----:B------:R-:W-:Y:S05]  /*6ec0*/  @!P0 BRA `(.L_x_2286) ;  /* 0x0000002c00cc8947 */ /* 0x000fea0003800000 */
[----:B------:R-:W-:Y:S01]  /*6ed0*/  ISETP.NE.AND P1, PT, R167, 0x1, PT ;  /* 0x00000001a700780c */ /* 0x000fe20003f25270 */
[----:B------:R-:W-:Y:S01]  /*6ee0*/  IMAD.MOV.U32 R162, RZ, RZ, 0x2 ;  /* 0x00000002ffa27424 */ /* 0x000fe200078e00ff */
[----:B0-----:R-:W-:Y:S01]  /*6ef0*/  MOV R108, R166 ;  /* 0x000000a6006c7202 */ /* 0x001fe20000000f00 */
        /* <DEDUP_REMOVED lines=12> */
.L_x_2288:
        /* <DEDUP_REMOVED lines=12> */
.L_x_2289:
[----:B------:R-:W-:Y:S01]  /*7080*/  IMAD.WIDE.U32 R108, R4, -0x326172a9, RZ ;  /* 0xcd9e8d57046c7825 */ /* 0x000fe200078e00ff */
[----:B------:R-:W-:-:S03]  /*7090*/  LOP3.LUT R110, R151, R169, R149, 0x96, !PT ;  /* 0x000000a9976e7212 */ /* 0x000fc600078e9695 */
[----:B------:R-:W-:Y:S01]  /*70a0*/  HFMA2 R162, -RZ, RZ, 0, 0 ;  /* 0x00000000ffa27431 */ /* 0x000fe200000001ff */
        /* <DEDUP_REMOVED lines=48> */
[----:B------:R-:W-:-:S03]  /*73b0*/  LOP3.LUT R164, R109, R108, R167, 0x96, !PT ;  /* 0x0000006c6da47212 */ /* 0x000fc600078e96a7 */
[----:B------:R-:W-:Y:S02]  /*73c0*/  VIADD R111, R149, 0x96a522ad ;  /* 0x96a522ad956f7836 */ /* 0x000fe40000000000 */
[----:B------:R-:W-:-:S03]  /*73d0*/  IMAD.MOV.U32 R108, RZ, RZ, R178 ;  /* 0x000000ffff6c7224 */ /* 0x000fc600078e00b2 */
[----:B------:R-:W-:-:S07]  /*73e0*/  LOP3.LUT R168, R111, R168, R171, 0x96, !PT ;  /* 0x000000a86fa87212 */ /* 0x000fce00078e96ab */
.L_x_2287:
[----:B------:R-:W-:Y:S01]  /*73f0*/  I2FP.F32.U32 R109, R108 ;  /* 0x0000006c006d7245 */ /* 0x000fe20000201000 */
[----:B-----5:R-:W-:Y:S01]  /*7400*/  IMAD.U32 R111, R112, 0x10000, RZ ;  /* 0x00010000706f7824 */ /* 0x020fe200078e00ff */
[----:B------:R-:W-:Y:S01]  /*7410*/  ISETP.NE.AND P2, PT, R162, 0x1, PT ;  /* 0x00000001a200780c */ /* 0x000fe20003f45270 */
[----:B------:R-:W-:Y:S01]  /*7420*/  IMAD.U32 R108, R88, 0x10000, RZ ;  /* 0x00010000586c7824 */ /* 0x000fe200078e00ff */
[----:B------:R-:W-:Y:S01]  /*7430*/  SHF.L.U32 R110, R104, 0x10, RZ ;  /* 0x00000010686e7819 */ /* 0x000fe200000006ff */
[----:B------:R-:W-:Y:S01]  /*7440*/  FFMA.FTZ R109, R109, R118, 1.1641532182693481445e-10 ;  /* 0x2f0000006d6d7423 */ /* 0x000fe20000010076 */
[----:B------:R-:W-:Y:S01]  /*7450*/  FMUL.FTZ R111, R111, R160 ;  /* 0x000000a06f6f7220 */ /* 0x000fe20000410000 */
[----:B------:R-:W-:Y:S01]  /*7460*/  LOP3.LUT R152, R152, 0xfffffffb, RZ, 0xc0, !PT ;  /* 0xfffffffb98987812 */ /* 0x000fe200078ec0ff */
[----:B------:R-:W-:Y:S01]  /*7470*/  IMAD.MOV.U32 R171, RZ, RZ, 0x2 ;  /* 0x00000002ffab7424 */ /* 0x000fe200078e00ff */
[----:B------:R-:W-:Y:S01]  /*7480*/  PRMT R112, R112, 0x7632, R112 ;  /* 0x0000763270707816 */ /* 0x000fe20000000070 */
[----:B------:R-:W-:Y:S01]  /*7490*/  FMUL.FTZ R111, R111, UR5 ;  /* 0x000000056f6f7c20 */ /* 0x000fe20008410000 */
[----:B------:R-:W-:Y:S01]  /*74a0*/  FSETP.GTU.FTZ.AND P1, PT, R109, UR4, PT ;  /* 0x000000046d007c0b */ /* 0x000fe2000bf3c000 */
[----:B------:R-:W-:-:S03]  /*74b0*/  IMAD.MOV.U32 R109, RZ, RZ, R166 ;  /* 0x000000ffff6d7224 */ /* 0x000fc600078e00a6 */
[----:B------:R-:W-:Y:S02]  /*74c0*/  FSEL R111, R111, RZ, !P1 ;  /* 0x000000ff6f6f7208 */ /* 0x000fe40004800000 */
[----:B------:R-:W-:-:S03]  /*74d0*/  PLOP3.LUT P1, PT, P1, PT, PT, 0x8, 0x80 ;  /* 0x000000000080781c */ /* 0x000fc60000f2e170 */
[----:B------:R-:W-:-:S10]  /*74e0*/  FFMA.FTZ R169, R111, R108, R110 ;  /* 0x0000006c6fa97223 */ /* 0x000fd4000001006e */
        /* <DEDUP_REMOVED lines=10> */
.L_x_2291:
        /* <DEDUP_REMOVED lines=12> */
.L_x_2292:
        /* <DEDUP_REMOVED lines=17> */
[----:B------:R-:W-:-:S03]  /*7760*/  IMAD.WIDE.U32 R166, R166, -0x2daee0ad, RZ ;  /* 0xd2511f53a6a67825 */ /* 0x000fc600078e00ff */
[----:B------:R-:W-:Y:S02]  /*7770*/  LOP3.LUT R111, R111, R110, R109, 0x96, !PT ;  /* 0x0000006e6f6f7212 */ /* 0x000fe400078e966d */
[----:B------:R-:W-:-:S03]  /*7780*/  LOP3.LUT R110, R158, R172, R167, 0x96, !PT ;  /* 0x000000ac9e6e7212 */ /* 0x000fc600078e96a7 */
[----:B------:R-:W-:-:S04]  /*7790*/  IMAD.WIDE.U32 R172, R111, -0x2daee0ad, RZ ;  /* 0xd2511f536fac7825 */ /* 0x000fc800078e00ff */
[----:B------:R-:W-:Y:S01]  /*77a0*/  IMAD.WIDE.U32 R110, R110, -0x326172a9, RZ ;  /* 0xcd9e8d576e6e7825 */ /* 0x000fe200078e00ff */
[----:B------:R-:W-:-:S04]  /*77b0*/  LOP3.LUT R109, R122, R166, R173, 0x96, !PT ;  /* 0x000000a67a6d7212 */ /* 0x000fc800078e96ad */
        /* <DEDUP_REMOVED lines=30> */
[----:B------:R-:W-:Y:S02]  /*79a0*/  HFMA2 R171, -RZ, RZ, 0, 0 ;  /* 0x00000000ffab7431 */ /* 0x000fe400000001ff */
[----:B------:R-:W-:Y:S02]  /*79b0*/  IMAD.MOV.U32 R109, RZ, RZ, R170 ;  /* 0x000000ffff6d7224 */ /* 0x000fe400078e00aa */
[----:B------:R-:W-:-:S07]  /*79c0*/  IMAD.MOV.U32 R170, RZ, RZ, R108 ;  /* 0x000000ffffaa7224 */ /* 0x000fce00078e006c */
.L_x_2290:
        /* <DEDUP_REMOVED lines=26> */
.L_x_2294:
        /* <DEDUP_REMOVED lines=12> */
.L_x_2295:
        /* <DEDUP_REMOVED lines=11> */
[----:B------:R-:W-:-:S04]  /*7ce0*/  IMAD.WIDE.U32 R174, R175, -0x2daee0ad, RZ ;  /* 0xd2511f53afae7825 */ /* 0x000fc800078e00ff */
[----:B------:R-:W-:Y:S01]  /*7cf0*/  IMAD.WIDE.U32 R110, R111, -0x326172a9, RZ ;  /* 0xcd9e8d576f6e7825 */ /* 0x000fe200078e00ff */
[----:B------:R-:W-:-:S04]  /*7d00*/  LOP3.LUT R171, R171, R172, R175, 0x96, !PT ;  /* 0x000000acabab7212 */ /* 0x000fc800078e96af */
        /* <DEDUP_REMOVED lines=24> */
[----:B------:R-:W-:Y:S01]  /*7e90*/  IMAD.WIDE.U32 R172, R172, -0x2daee0ad, RZ ;  /* 0xd2511f53acac7825 */ /* 0x000fe200078e00ff */
[----:B------:R-:W-:-:S03]  /*7ea0*/  LOP3.LUT R111, R111, R110, R109, 0x96, !PT ;  /* 0x0000006e6f6f7212 */ /* 0x000fc600078e966d */
[----:B------:R-:W-:Y:S02]  /*7eb0*/  VIADD R171, R149, 0x1fd5c5a3 ;  /* 0x1fd5c5a395ab7836 */ /* 0x000fe40000000000 */
[----:B------:R-:W-:Y:S02]  /*7ec0*/  VIADD R109, R148, 0xf1bbcdc8 ;  /* 0xf1bbcdc8946d7836 */ /* 0x000fe40000000000 */
[----:B------:R-:W-:Y:S01]  /*7ed0*/  IMAD.WIDE.U32 R110, R111, -0x2daee0ad, RZ ;  /* 0xd2511f536f6e7825 */ /* 0x000fe200078e00ff */
[----:B------:R-:W-:Y:S02]  /*7ee0*/  LOP3.LUT R174, R171, R174, R173, 0x96, !PT ;  /* 0x000000aeabae7212 */ /* 0x000fe400078e96ad */
        /* <DEDUP_REMOVED lines=10> */
[----:B------:R-:W-:Y:S01]  /*7f90*/  LOP3.LUT R168, R171, R110, R109, 0x96, !PT ;  /* 0x0000006eaba87212 */ /* 0x000fe200078e966d */
[----:B------:R-:W-:Y:S01]  /*7fa0*/  IMAD.MOV.U32 R109, RZ, RZ, R170 ;  /* 0x000000ffff6d7224 */ /* 0x000fe200078e00aa */
[----:B------:R-:W-:-:S07]  /*7fb0*/  MOV R170, R108 ;  /* 0x0000006c00aa7202 */ /* 0x000fce0000000f00 */
.L_x_2293:
        /* <DEDUP_REMOVED lines=10> */
[----:B------:R-:W-:-:S02]  /*8060*/  FSETP.GTU.FTZ.AND P1, PT, R109, UR4, PT ;  /* 0x000000046d007c0b */ /* 0x000fc4000bf3c000 */
        /* <DEDUP_REMOVED lines=13> */
.L_x_2297:
        /* <DEDUP_REMOVED lines=12> */
.L_x_2298:
        /* <DEDUP_REMOVED lines=31> */
[----:B------:R-:W-:Y:S01]  /*83f0*/  IMAD.WIDE.U32 R174, R111, -0x2daee0ad, RZ ;  /* 0xd2511f536fae7825 */ /* 0x000fe200078e00ff */
[----:B------:R-:W-:-:S03]  /*8400*/  IADD3 R171, PT, PT, R149, 0x1fd5c5a3, RZ ;  /* 0x1fd5c5a395ab7810 */ /* 0x000fc60007ffe0ff */
[----:B------:R-:W-:Y:S01]  /*8410*/  IMAD.WIDE.U32 R110, R110, -0x326172a9, RZ ;  /* 0xcd9e8d576e6e7825 */ /* 0x000fe200078e00ff */
[----:B------:R-:W-:-:S04]  /*8420*/  LOP3.LUT R113, R113, R112, R175, 0x96, !PT ;  /* 0x0000007071717212 */ /* 0x000fc800078e96af */
[----:B------:R-:W-:Y:S01]  /*8430*/  LOP3.LUT R112, R109, R108, R111, 0x96, !PT ;  /* 0x0000006c6d707212 */ /* 0x000fe200078e966f */
[----:B------:R-:W-:-:S04]  /*8440*/  IMAD.WIDE.U32 R108, R113, -0x326172a9, RZ ;  /* 0xcd9e8d57716c7825 */ /* 0x000fc800078e00ff */
[----:B------:R-:W-:-:S04]  /*8450*/  IMAD.WIDE.U32 R112, R112, -0x2daee0ad, RZ ;  /* 0xd2511f5370707825 */ /* 0x000fc800078e00ff */
[----:B------:R-:W-:Y:S01]  /*8460*/  VIADD R111, R148, 0x5384540f ;  /* 0x5384540f946f7836 */ /* 0x000fe20000000000 */
[----:B------:R-:W-:Y:S01]  /*8470*/  LOP3.LUT R174, R171, R174, R113, 0x96, !PT ;  /* 0x000000aeabae7212 */ /* 0x000fe200078e9671 */
[C---:B------:R-:W-:Y:S02]  /*8480*/  VIADD R113, R149.reuse, 0xdb3d7428 ;  /* 0xdb3d742895717836 */ /* 0x040fe40000000000 */
        /* <DEDUP_REMOVED lines=14> */
[----:B------:R-:W-:Y:S02]  /*8570*/  IMAD.MOV.U32 R170, RZ, RZ, R108 ;  /* 0x000000ffffaa7224 */ /* 0x000fe400078e006c */
[----:B------:R-:W-:-:S07]  /*8580*/  IMAD.MOV.U32 R113, RZ, RZ, RZ ;  /* 0x000000ffff717224 */ /* 0x000fce00078e00ff */
.L_x_2296:
[----:B------:R-:W-:Y:S01]  /*8590*/  I2FP.F32.U32 R109, R109 ;  /* 0x0000006d006d7245 */ /* 0x000fe20000201000 */
[----:B------:R-:W-:Y:S01]  /*85a0*/  IMAD.U32 R108, R143, 0x10000, RZ ;  /* 0x000100008f6c7824 */ /* 0x000fe200078e00ff */
[----:B------:R-:W-:Y:S01]  /*85b0*/  SHF.L.U32 R111, R162, 0x10, RZ ;  /* 0x00000010a26f7819 */ /* 0x000fe200000006ff */
[----:B------:R-:W-:Y:S01]  /*85c0*/  HFMA2 R112, -RZ, RZ, 0, 1.1920928955078125e-07 ;  /* 0x00000002ff707431 */ /* 0x000fe200000001ff */
[----:B------:R-:W-:Y:S01]  /*85d0*/  ISETP.NE.AND P3, PT, R113, 0x1, PT ;  /* 0x000000017100780c */ /* 0x000fe20003f65270 */
[----:B------:R-:W-:Y:S01]  /*85e0*/  FFMA.FTZ R109, R109, R118, 1.1641532182693481445e-10 ;  /* 0x2f0000006d6d7423 */ /* 0x000fe20000010076 */
[----:B------:R-:W-:Y:S01]  /*85f0*/  PRMT R110, R105, 0x7632, R110 ;  /* 0x00007632696e7816 */ /* 0x000fe2000000006e */
[----:B------:R-:W-:-:S03]  /*8600*/  FMUL.FTZ R111, R111, R160 ;  /* 0x000000a06f6f7220 */ /* 0x000fc60000410000 */
[----:B------:R-:W-:Y:S01]  /*8610*/  FSETP.GTU.FTZ.AND P2, PT, R109, UR4, PT ;  /* 0x000000046d007c0b */ /* 0x000fe2000bf5c000 */
[----:B------:R-:W-:Y:S01]  /*8620*/  FMUL.FTZ R111, R111, UR5 ;  /* 0x000000056f6f7c20 */ /* 0x000fe20008410000 */
[----:B------:R-:W-:Y:S02]  /*8630*/  IMAD.U32 R110, R110, 0x10000, RZ ;  /* 0x000100006e6e7824 */ /* 0x000fe400078e00ff */
        /* <DEDUP_REMOVED lines=13> */
.L_x_2300:
        /* <DEDUP_REMOVED lines=12> */
.L_x_2301:
        /* <DEDUP_REMOVED lines=17> */
[----:B------:R-:W-:-:S04]  /*88e0*/  LOP3.LUT R111, R111, R110, R109, 0x96, !PT ;  /* 0x0000006e6f6f7212 */ /* 0x000fc800078e966d */
[----:B------:R-:W-:Y:S01]  /*88f0*/  LOP3.LUT R110, R158, R174, R113, 0x96, !PT ;  /* 0x000000ae9e6e7212 */ /* 0x000fe200078e9671 */
        /* <DEDUP_REMOVED lines=32> */
[----:B------:R-:W-:-:S03]  /*8b00*/  MOV R166, R112 ;  /* 0x0000007000a67202 */ /* 0x000fc60000000f00 */
[----:B------:R-:W-:Y:S01]  /*8b10*/  HFMA2 R112, -RZ, RZ, 0, 0 ;  /* 0x00000000ff707431 */ /* 0x000fe200000001ff */
[----:B------:R-:W-:Y:S02]  /*8b20*/  LOP3.LUT R164, R111, R174, R113, 0x96, !PT ;  /* 0x000000ae6fa47212 */ /* 0x000fe400078e9671 */
[----:B------:R-:W-:Y:S01]  /*8b30*/  LOP3.LUT R168, R175, R110, R109, 0x96, !PT ;  /* 0x0000006eafa87212 */ /* 0x000fe200078e966d */
[----:B------:R-:W-:Y:S02]  /*8b40*/  IMAD.MOV.U32 R109, RZ, RZ, R170 ;  /* 0x000000ffff6d7224 */ /* 0x000fe400078e00aa */
[----:B------:R-:W-:-:S07]  /*8b50*/  IMAD.MOV.U32 R170, RZ, RZ, R108 ;  /* 0x000000ffffaa7224 */ /* 0x000fce00078e006c */
.L_x_2299:
        /* <DEDUP_REMOVED lines=24> */
.L_x_2303:
        /* <DEDUP_REMOVED lines=12> */
.L_x_2304:
        /* <DEDUP_REMOVED lines=57> */
.L_x_2302:
[----:B------:R-:W-:Y:S01]  /*9130*/  I2FP.F32.U32 R109, R109 ;  /* 0x0000006d006d7245 */ /* 0x000fe20000201000 */
[----:B------:R-:W-:Y:S01]  /*9140*/  IMAD.U32 R111, R114, 0x10000, RZ ;  /* 0x00010000726f7824 */ /* 0x000fe200078e00ff */
[----:B------:R-:W-:Y:S01]  /*9150*/  ISETP.NE.AND P5, PT, R113, 0x1, PT ;  /* 0x000000017100780c */ /* 0x000fe20003fa5270 */
[----:B------:R-:W-:Y:S01]  /*9160*/  IMAD.MOV.U32 R112, RZ, RZ, 0x2 ;  /* 0x00000002ff707424 */ /* 0x000fe200078e00ff */
[----:B------:R-:W-:Y:S01]  /*9170*/  PRMT R110, R106, 0x7632, R110 ;  /* 0x000076326a6e7816 */ /* 0x000fe2000000006e */
[----:B------:R-:W-:Y:S01]  /*9180*/  FFMA.FTZ R109, R109, R118, 1.1641532182693481445e-10 ;  /* 0x2f0000006d6d7423 */ /* 0x000fe20000010076 */
[----:B------:R-:W-:Y:S01]  /*9190*/  FMUL.FTZ R111, R111, R160 ;  /* 0x000000a06f6f7220 */ /* 0x000fe20000410000 */
[----:B------:R-:W-:Y:S02]  /*91a0*/  SHF.L.U32 R108, R142, 0x10, RZ ;  /* 0x000000108e6c7819 */ /* 0x000fe400000006ff */
[----:B------:R-:W-:Y:S02]  /*91b0*/  IMAD.U32 R110, R110, 0x10000, RZ ;  /* 0x000100006e6e7824 */ /* 0x000fe400078e00ff */
        /* <DEDUP_REMOVED lines=15> */
.L_x_2306:
        /* <DEDUP_REMOVED lines=12> */
.L_x_2307:
        /* <DEDUP_REMOVED lines=57> */
.L_x_2305:
[----:B------:R-:W-:Y:S01]  /*9700*/  I2FP.F32.U32 R109, R109 ;  /* 0x0000006d006d7245 */ /* 0x000fe20000201000 */
[----:B------:R-:W-:Y:S01]  /*9710*/  IMAD.U32 R108, R91, 0x10000, RZ ;  /* 0x000100005b6c7824 */ /* 0x000fe200078e00ff */
[----:B------:R-:W-:Y:S01]  /*9720*/  SHF.L.U32 R111, R115, 0x10, RZ ;  /* 0x00000010736f7819 */ /* 0x000fe200000006ff */
[----:B------:R-:W-:Y:S01]  /*9730*/  IMAD.U32 R110, R107, 0x10000, RZ ;  /* 0x000100006b6e7824 */ /* 0x000fe200078e00ff */
[----:B------:R-:W-:Y:S01]  /*9740*/  ISETP.NE.AND P6, PT, R112, 0x1, PT ;  /* 0x000000017000780c */ /* 0x000fe20003fc5270 */
[----:B------:R-:W-:Y:S01]  /*9750*/  FFMA.FTZ R109, R109, R118, 1.1641532182693481445e-10 ;  /* 0x2f0000006d6d7423 */ /* 0x000fe20000010076 */
[----:B------:R-:W-:Y:S02]  /*9760*/  HFMA2 R172, -RZ, RZ, 0, 1.1920928955078125e-07 ;  /* 0x00000002ffac7431 */ /* 0x000fe400000001ff */
[----:B------:R-:W-:Y:S01]  /*9770*/  FMUL.FTZ R111, R111, R160 ;  /* 0x000000a06f6f7220 */ /* 0x000fe20000410000 */
[----:B------:R-:W-:Y:S02]  /*9780*/  PRMT R162, R115, 0x7632, R162 ;  /* 0x0000763273a27816 */ /* 0x000fe400000000a2 */
[----:B------:R-:W-:Y:S01]  /*9790*/  FSETP.GTU.FTZ.AND P5, PT, R109, UR4, PT ;  /* 0x000000046d007c0b */ /* 0x000fe2000bfbc000 */
[----:B------:R-:W-:Y:S01]  /*97a0*/  FMUL.FTZ R111, R111, UR5 ;  /* 0x000000056f6f7c20 */ /* 0x000fe20008410000 */
[----:B------:R-:W-:-:S04]  /*97b0*/  IMAD.MOV.U32 R109, RZ, RZ, R166 ;  /* 0x000000ffff6d7224 */ /* 0x000fc800078e00a6 */
        /* <DEDUP_REMOVED lines=12> */
.L_x_2309:
        /* <DEDUP_REMOVED lines=14> */
.L_x_2310:
[----:B------:R-:W-:Y:S01]  /*9960*/  IMAD.WIDE.U32 R110, R4, -0x326172a9, RZ ;  /* 0xcd9e8d57046e7825 */ /* 0x000fe200078e00ff */
[----:B------:R-:W-:-:S03]  /*9970*/  LOP3.LUT R108, R151, R115, R149, 0x96, !PT ;  /* 0x00000073976c7212 */ /* 0x000fc600078e9695 */
[----:B------:R-:W-:Y:S01]  /*9980*/  HFMA2 R172, -RZ, RZ, 0, 0 ;  /* 0x00000000ffac7431 */ /* 0x000fe200000001ff */
        /* <DEDUP_REMOVED lines=54> */
.L_x_2308:
        /* <DEDUP_REMOVED lines=17> */
.L_x_2286:
[----:B------:R-:W-:Y:S01]  /*9e00*/  ISETP.NE.AND P1, PT, R167, 0x1, PT ;  /* 0x00000001a700780c */ /* 0x000fe20003f25270 */
[----:B0-----:R-:W-:Y:S01]  /*9e10*/  IMAD.MOV.U32 R110, RZ, RZ, 0x2 ;  /* 0x00000002ff6e7424 */ /* 0x001fe200078e00ff */
        /* <DEDUP_REMOVED lines=13> */
.L_x_2313:
        /* <DEDUP_REMOVED lines=12> */
.L_x_2314:
        /* <DEDUP_REMOVED lines=45> */
[----:B------:R-:W-:-:S04]  /*a280*/  LOP3.LUT R167, R167, R166, R169, 0x96, !PT ;  /* 0x000000a6a7a77212 */ /* 0x000fc800078e96a9 */
[----:B------:R-:W-:Y:S01]  /*a290*/  LOP3.LUT R111, R111, R110, R109, 0x96, !PT ;  /* 0x0000006e6f6f7212 */ /* 0x000fe200078e966d */
[----:B------:R-:W-:-:S04]  /*a2a0*/  IMAD.WIDE.U32 R166, R167, -0x326172a9, RZ ;  /* 0xcd9e8d57a7a67825 */ /* 0x000fc800078e00ff */
[----:B------:R-:W-:Y:S02]  /*a2b0*/  VIADD R109, R148, 0x8ff34781 ;  /* 0x8ff34781946d7836 */ /* 0x000fe40000000000 */
[----:B------:R-:W-:Y:S01]  /*a2c0*/  IMAD.WIDE.U32 R170, R111, -0x2daee0ad, RZ ;  /* 0xd2511f536faa7825 */ /* 0x000fe200078e00ff */
[----:B------:R-:W-:Y:S02]  /*a2d0*/  IADD3 R111, PT, PT, R149, -0x695add53, RZ ;  /* 0x96a522ad956f7810 */ /* 0x000fe40007ffe0ff */
[----:B------:R-:W-:Y:S01]  /*a2e0*/  LOP3.LUT R164, R109, R108, R167, 0x96, !PT ;  /* 0x0000006c6da47212 */ /* 0x000fe200078e96a7 */
[----:B------:R-:W-:Y:S01]  /*a2f0*/  IMAD.MOV.U32 R108, RZ, RZ, R178 ;  /* 0x000000ffff6c7224 */ /* 0x000fe200078e00b2 */
[----:B------:R-:W-:Y:S01]  /*a300*/  LOP3.LUT R168, R111, R168, R171, 0x96, !PT ;  /* 0x000000a86fa87212 */ /* 0x000fe200078e96ab */
[----:B------:R-:W-:-:S07]  /*a310*/  IMAD.MOV.U32 R110, RZ, RZ, RZ ;  /* 0x000000ffff6e7224 */ /* 0x000fce00078e00ff */
.L_x_2312:
[----:B------:R-:W-:Y:S01]  /*a320*/  I2FP.F32.U32 R109, R108 ;  /* 0x0000006c006d7245 */ /* 0x000fe20000201000 */
[----:B------:R-:W-:Y:S01]  /*a330*/  IMAD.U32 R108, R88, 0x10000, RZ ;  /* 0x00010000586c7824 */ /* 0x000fe200078e00ff */
[----:B-----5:R-:W-:Y:S01]  /*a340*/  SHF.L.U32 R111, R112, 0x10, RZ ;  /* 0x00000010706f7819 */ /* 0x020fe200000006ff */
[----:B------:R-:W-:Y:S01]  /*a350*/  IMAD.MOV.U32 R162, RZ, RZ, 0x2 ;  /* 0x00000002ffa27424 */ /* 0x000fe200078e00ff */
[----:B------:R-:W-:Y:S01]  /*a360*/  ISETP.NE.AND P2, PT, R110, 0x1, PT ;  /* 0x000000016e00780c */ /* 0x000fe20003f45270 */
[----:B------:R-:W-:Y:S01]  /*a370*/  FFMA.FTZ R109, R109, R118, 1.1641532182693481445e-10 ;  /* 0x2f0000006d6d7423 */ /* 0x000fe20000010076 */
[----:B------:R-:W-:Y:S01]  /*a380*/  LOP3.LUT R152, R152, 0xfffffffb, RZ, 0xc0, !PT ;  /* 0xfffffffb98987812 */ /* 0x000fe200078ec0ff */
[----:B------:R-:W-:Y:S01]  /*a390*/  FMUL.FTZ R111, R111, R160 ;  /* 0x000000a06f6f7220 */ /* 0x000fe20000410000 */
[----:B------:R-:W-:Y:S02]  /*a3a0*/  PRMT R112, R112, 0x7632, R112 ;  /* 0x0000763270707816 */ /* 0x000fe40000000070 */
[----:B------:R-:W-:Y:S01]  /*a3b0*/  FSETP.GTU.FTZ.AND P1, PT, R109, UR4, PT ;  /* 0x000000046d007c0b */ /* 0x000fe2000bf3c000 */
[----:B------:R-:W-:Y:S01]  /*a3c0*/  FMUL.FTZ R111, R111, UR5 ;  /* 0x000000056f6f7c20 */ /* 0x000fe20008410000 */
[----:B------:R-:W-:-:S04]  /*a3d0*/  MOV R109, R166 ;  /* 0x000000a6006d7202 */ /* 0x000fc80000000f00 */
[----:B------:R-:W-:Y:S02]  /*a3e0*/  FSEL R169, R111, RZ, !P1 ;  /* 0x000000ff6fa97208 */ /* 0x000fe40004800000 */
[----:B------:R-:W-:-:S03]  /*a3f0*/  PLOP3.LUT P1, PT, P1, PT, PT, 0x8, 0x80 ;  /* 0x000000000080781c */ /* 0x000fc60000f2e170 */
[----:B------:R-:W-:-:S10]  /*a400*/  FMUL.FTZ R169, R108, R169 ;  /* 0x000000a96ca97220 */ /* 0x000fd40000410000 */
        /* <DEDUP_REMOVED lines=10> */
.L_x_2316:
        /* <DEDUP_REMOVED lines=12> */
.L_x_2317:
        /* <DEDUP_REMOVED lines=14> */
[----:B------:R-:W-:Y:S01]  /*a650*/  IMAD.MOV.U32 R162, RZ, RZ, RZ ;  /* 0x000000ffffa27224 */ /* 0x000fe200078e00ff */
        /* <DEDUP_REMOVED lines=38> */
[----:B------:R-:W-:Y:S01]  /*a8c0*/  IMAD.MOV.U32 R109, RZ, RZ, R170 ;  /* 0x000000ffff6d7224 */ /* 0x000fe200078e00aa */
[----:B------:R-:W-:Y:S02]  /*a8d0*/  LOP3.LUT R164, R111, R172, R167, 0x96, !PT ;  /* 0x000000ac6fa47212 */ /* 0x000fe400078e96a7 */
[----:B------:R-:W-:-:S07]  /*a8e0*/  MOV R170, R108 ;  /* 0x0000006c00aa7202 */ /* 0x000fce0000000f00 */
.L_x_2315:
        /* <DEDUP_REMOVED lines=9> */
[----:B------:R-:W-:Y:S01]  /*a980*/  FSETP.GTU.FTZ.AND P1, PT, R109, UR4, PT ;  /* 0x000000046d007c0b */ /* 0x000fe2000bf3c000 */
[----:B------:R-:W-:-:S03]  /*a990*/  IMAD.MOV.U32 R109, RZ, RZ, R166 ;  /* 0x000000ffff6d7224 */ /* 0x000fc600078e00a6 */
        /* <DEDUP_REMOVED lines=13> */
.L_x_2319:
        /* <DEDUP_REMOVED lines=12> */
.L_x_2320:
[----:B------:R-:W-:Y:S01]  /*ab30*/  IMAD.WIDE.U32 R110, R4, -0x326172a9, RZ ;  /* 0xcd9e8d57046e7825 */ /* 0x000fe200078e00ff */
[----:B------:R-:W-:Y:S02]  /*ab40*/  LOP3.LUT R108, R151, R175, R149, 0x96, !PT ;  /* 0x000000af976c7212 */ /* 0x000fe400078e9695 */
[----:B------:R-:W-:Y:S02]  /*ab50*/  IADD3 R171, PT, PT, R149, 0x76cf5d0a, RZ ;  /* 0x76cf5d0a95ab7810 */ /* 0x000fe40007ffe0ff */
        /* <DEDUP_REMOVED lines=52> */
[----:B------:R-:W-:Y:S01]  /*aea0*/  MOV R170, R108 ;  /* 0x0000006c00aa7202 */ /* 0x000fe20000000f00 */
[----:B------:R-:W-:-:S07]  /*aeb0*/  IMAD.MOV.U32 R110, RZ, RZ, RZ ;  /* 0x000000ffff6e7224 */ /* 0x000fce00078e00ff */
.L_x_2318:
        /* <DEDUP_REMOVED lines=23> */
.L_x_2322:
        /* <DEDUP_REMOVED lines=12> */
.L_x_2323:
        /* <DEDUP_REMOVED lines=57> */
.L_x_2321:
[----:B------:R-:W-:Y:S01]  /*b480*/  I2FP.F32.U32 R109, R109 ;  /* 0x0000006d006d7245 */ /* 0x000fe20000201000 */
[----:B------:R-:W-:Y:S01]  /*b490*/  IMAD.U32 R111, R162, 0x10000, RZ ;  /* 0x00010000a26f7824 */ /* 0x000fe200078e00ff */
[----:B------:R-:W-:Y:S01]  /*b4a0*/  ISETP.NE.AND P3, PT, R112, 0x1, PT ;  /* 0x000000017000780c */ /* 0x000fe20003f65270 */
[----:B------:R-:W-:Y:S01]  /*b4b0*/  IMAD.MOV.U32 R110, RZ, RZ, 0x2 ;  /* 0x00000002ff6e7424 */ /* 0x000fe200078e00ff */
[----:B------:R-:W-:Y:S01]  /*b4c0*/  SHF.L.U32 R108, R143, 0x10, RZ ;  /* 0x000000108f6c7819 */ /* 0x000fe200000006ff */
        /* <DEDUP_REMOVED lines=17> */
.L_x_2325:
        /* <DEDUP_REMOVED lines=12> */
.L_x_2326:
        /* <DEDUP_REMOVED lines=57> */
.L_x_2324:
        /* <DEDUP_REMOVED lines=23> */
.L_x_2328:
        /* <DEDUP_REMOVED lines=12> */
.L_x_2329:
        /* <DEDUP_REMOVED lines=57> */
.L_x_2327:
        /* <DEDUP_REMOVED lines=22> */
.L_x_2331:
        /* <DEDUP_REMOVED lines=12> */
.L_x_2332:
        /* <DEDUP_REMOVED lines=57> */
.L_x_2330:
        /* <DEDUP_REMOVED lines=23> */
.L_x_2334:
        /* <DEDUP_REMOVED lines=14> */
.L_x_2335:
[----:B------:R-:W-:Y:S01]  /*c7f0*/  IMAD.WIDE.U32 R110, R4, -0x326172a9, RZ ;  /* 0xcd9e8d57046e7825 */ /* 0x000fe200078e00ff */
[----:B------:R-:W-:-:S03]  /*c800*/  LOP3.LUT R108, R151, R115, R149, 0x96, !PT ;  /* 0x00000073976c7212 */ /* 0x000fc600078e9695 */
        /* <DEDUP_REMOVED lines=55> */
.L_x_2333:
        /* <DEDUP_REMOVED lines=14> */
.L_x_2311:
[----:B------:R-:W0:Y:S01]  /*cc60*/  @P0 LDC.64 R186, c[0x0][0x3a0] ;  /* 0x0000e800ffba0b82 */ /* 0x000e220000000a00 */
[----:B------:R-:W-:Y:S01]  /*cc70*/  SEL R162, RZ, 0x10000, !P5 ;  /* 0x00010000ffa27807 */ /* 0x000fe20006800000 */
[----:B------:R-:W-:Y:S01]  /*cc80*/  VIADD R179, R116, 0x100 ;  /* 0x0000010074b37836 */ /* 0x000fe20000000000 */
[----:B------:R-:W-:Y:S01]  /*cc90*/  LOP3.LUT P5, RZ, R152, 0x2, RZ, 0xc0, !PT ;  /* 0x0000000298ff7812 */ /* 0x000fe200078ac0ff */
[C---:B------:R-:W-:Y:S01]  /*cca0*/  IMAD.WIDE.U32 R190, R161.reuse, 0x10, R126 ;  /* 0x00000010a1be7825 */ /* 0x040fe200078e007e */
[----:B------:R-:W-:Y:S02]  /*ccb0*/  SEL R115, RZ, 0x1000000, !P6 ;  /* 0x01000000ff737807 */ /* 0x000fe40007000000 */
[----:B------:R-:W-:Y:S01]  /*ccc0*/  SEL R185, RZ, 0x100, !P4 ;  /* 0x00000100ffb97807 */ /* 0x000fe20006000000 */
[----:B------:R-:W-:Y:S01]  /*ccd0*/  IMAD.WIDE.U32 R188, R161, 0x8, R154 ;  /* 0x00000008a1bc7825 */ /* 0x000fe200078e009a */
[----:B------:R-:W-:Y:S01]  /*cce0*/  SEL R114, RZ, 0x1000000, !P2 ;  /* 0x01000000ff727807 */ /* 0x000fe20005000000 */
[----:B------:R1:W-:Y:S01]  /*ccf0*/  STG.E.128 desc[UR8][R190.64], R108 ;  /* 0x0000006cbe007986 */ /* 0x0003e2000c101d08 */
[----:B------:R-:W-:-:S02]  /*cd00*/  SEL R113, RZ, 0x10000, !P1 ;  /* 0x00010000ff717807 */ /* 0x000fc40004800000 */
[----:B------:R-:W-:Y:S02]  /*cd10*/  SEL R112, RZ, 0x100, !P5 ;  /* 0x00000100ff707807 */ /* 0x000fe40006800000 */
[----:B------:R-:W-:Y:S02]  /*cd20*/  LOP3.LUT P6, RZ, R152, 0x4, RZ, 0xc0, !PT ;  /* 0x0000000498ff7812 */ /* 0x000fe400078cc0ff */
[----:B------:R-:W-:Y:S02]  /*cd30*/  LOP3.LUT R185, R185, R115, R162, 0xfe, !PT ;  /* 0x00000073b9b97212 */ /* 0x000fe400078efea2 */
[----:B------:R-:W-:Y:S02]  /*cd40*/  SEL R184, RZ, 0x1, !P3 ;  /* 0x00000001ffb87807 */ /* 0x000fe40005800000 */
[----:B------:R-:W-:Y:S02]  /*cd50*/  LOP3.LUT R112, R112, R114, R113, 0xfe, !PT ;  /* 0x0000007270707212 */ /* 0x000fe400078efe71 */
[----:B------:R-:W-:Y:S01]  /*cd60*/  SEL R113, RZ, 0x1, !P6 ;  /* 0x00000001ff717807 */ /* 0x000fe20007000000 */
[----:B0-----:R-:W-:Y:S01]  /*cd70*/  @P0 IMAD.WIDE.U32 R186, R179, 0x10, R186 ;  /* 0x00000010b3ba0825 */ /* 0x001fe200078e00ba */
[----:B------:R-:W-:-:S02]  /*cd80*/  LOP3.LUT R185, R185, R184, RZ, 0xfc, !PT ;  /* 0x000000b8b9b97212 */ /* 0x000fc400078efcff */
[----:B------:R-:W-:Y:S01]  /*cd90*/  LOP3.LUT R184, R112, R113, RZ, 0xfc, !PT ;  /* 0x0000007170b87212 */ /* 0x000fe200078efcff */
[----:B------:R-:W-:-:S04]  /*cda0*/  IMAD.WIDE.U32 R112, R179, 0x10, R156 ;  /* 0x00000010b3707825 */ /* 0x000fc800078e009c */
[----:B------:R1:W-:Y:S04]  /*cdb0*/  STG.E.64 desc[UR8][R188.64], R184 ;  /* 0x000000b8bc007986 */ /* 0x0003e8000c101b08 */
[----:B------:R1:W5:Y:S04]  /*cdc0*/  @P0 LDG.E.128 R104, desc[UR8][R186.64] ;  /* 0x00000008ba680981 */ /* 0x000368000c1e1d00 */
[----:B------:R-:W5:Y:S01]  /*cdd0*/  LDG.E.128 R112, desc[UR8][R112.64] ;  /* 0x0000000870707981 */ /* 0x000f62000c1e1d00 */
[----:B------:R-:W-:Y:S05]  /*cde0*/  @!P0 BRA `(.L_x_2336) ;  /* 0x0000002c00d88947 */ /* 0x000fea0003800000 */
        /* <DEDUP_REMOVED lines=15> */
.L_x_2338:
        /* <DEDUP_REMOVED lines=12> */
.L_x_2339:
[----:B------:R-:W-:Y:S01]  /*cfa0*/  IMAD.WIDE.U32 R110, R4, -0x326172a9, RZ ;  /* 0xcd9e8d57046e7825 */ /* 0x000fe200078e00ff */
[----:B------:R-:W-:-:S03]  /*cfb0*/  LOP3.LUT R108, R151, R187, R149, 0x96, !PT ;  /* 0x000000bb976c7212 */ /* 0x000fc600078e9695 */
[----:B------:R-:W-:Y:S01]  /*cfc0*/  IMAD.MOV.U32 R174, RZ, RZ, RZ ;  /* 0x000000ffffae7224 */ /* 0x000fe200078e00ff */
        /* <DEDUP_REMOVED lines=49> */
[----:B------:R-:W-:Y:S02]  /*d2e0*/  MOV R162, R108 ;  /* 0x0000006c00a27202 */ /* 0x000fe40000000f00 */
[----:B------:R-:W-:Y:S01]  /*d2f0*/  LOP3.LUT R168, R187, R110, R109, 0x96, !PT ;  /* 0x0000006ebba87212 */ /* 0x000fe200078e966d */
[----:B------:R-:W-:Y:S01]  /*d300*/  IMAD.MOV.U32 R166, RZ, RZ, R184 ;  /* 0x000000ffffa67224 */ /* 0x000fe200078e00b8 */
[----:B------:R-:W-:Y:S01]  /*d310*/  LOP3.LUT R164, R111, R186, R185, 0x96, !PT ;  /* 0x000000ba6fa47212 */ /* 0x000fe200078e96b9 */
[----:B------:R-:W-:-:S07]  /*d320*/  IMAD.MOV.U32 R108, RZ, RZ, R170 ;  /* 0x000000ffff6c7224 */ /* 0x000fce00078e00aa */
.L_x_2337:
[----:B------:R-:W-:Y:S01]  /*d330*/  I2FP.F32.U32 R109, R108 ;  /* 0x0000006c006d7245 */ /* 0x000fe20000201000 */
[----:B------:R-:W-:Y:S01]  /*d340*/  IMAD.U32 R108, R92, 0x10000, RZ ;  /* 0x000100005c6c7824 */ /* 0x000fe200078e00ff */
[----:B-----5:R-:W-:Y:S01]  /*d350*/  SHF.L.U32 R111, R112, 0x10, RZ ;  /* 0x00000010706f7819 */ /* 0x020fe200000006ff */
[----:B------:R-:W-:Y:S01]  /*d360*/  IMAD.U32 R110, R104, 0x10000, RZ ;  /* 0x00010000686e7824 */ /* 0x000fe200078e00ff */
[----:B------:R-:W-:Y:S01]  /*d370*/  ISETP.NE.AND P2, PT, R174, 0x1, PT ;  /* 0x00000001ae00780c */ /* 0x000fe20003f45270 */
[----:B------:R-:W-:Y:S01]  /*d380*/  FFMA.FTZ R109, R109, R118, 1.1641532182693481445e-10 ;  /* 0x2f0000006d6d7423 */ /* 0x000fe20000010076 */
[----:B------:R-:W-:Y:S01]  /*d390*/  LOP3.LUT R152, R152, 0xfffffffb, RZ, 0xc0, !PT ;  /* 0xfffffffb98987812 */ /* 0x000fe200078ec0ff */
[----:B------:R-:W-:Y:S01]  /*d3a0*/  FMUL.FTZ R111, R111, R160 ;  /* 0x000000a06f6f7220 */ /* 0x000fe20000410000 */
[----:B------:R-:W-:Y:S01]  /*d3b0*/  HFMA2 R170, -RZ, RZ, 0, 1.1920928955078125e-07 ;  /* 0x00000002ffaa7431 */ /* 0x000fe200000001ff */
[----:B------:R-:W-:Y:S02]  /*d3c0*/  PRMT R112, R112, 0x7632, R112 ;  /* 0x0000763270707816 */ /* 0x000fe40000000070 */
        /* <DEDUP_REMOVED lines=16> */
.L_x_2341:
        /* <DEDUP_REMOVED lines=12> */
.L_x_2342:
        /* <DEDUP_REMOVED lines=57> */
.L_x_2340:
        /* <DEDUP_REMOVED lines=26> */
.L_x_2344:
        /* <DEDUP_REMOVED lines=12> */
.L_x_2345:
        /* <DEDUP_REMOVED lines=57> */
.L_x_2343:
        /* <DEDUP_REMOVED lines=24> */
.L_x_2347:
        /* <DEDUP_REMOVED lines=12> */
.L_x_2348:
        /* <DEDUP_REMOVED lines=57> */
.L_x_2346:
        /* <DEDUP_REMOVED lines=24> */
.L_x_2350:
        /* <DEDUP_REMOVED lines=12> */
.L_x_2351:
        /* <DEDUP_REMOVED lines=57> */
.L_x_2349:
        /* <DEDUP_REMOVED lines=24> */
.L_x_2353:
        /* <DEDUP_REMOVED lines=12> */
.L_x_2354:
        /* <DEDUP_REMOVED lines=57> */
.L_x_2352:
        /* <DEDUP_REMOVED lines=24> */
.L_x_2356:
        /* <DEDUP_REMOVED lines=12> */
.L_x_2357:
        /* <DEDUP_REMOVED lines=57> */
.L_x_2355:
        /* <DEDUP_REMOVED lines=24> */
.L_x_2359:
        /* <DEDUP_REMOVED lines=14> */
.L_x_2360:
        /* <DEDUP_REMOVED lines=57> */
.L_x_2358:
        /* <DEDUP_REMOVED lines=17> */
.L_x_2336:
        /* <DEDUP_REMOVED lines=15> */
.L_x_2363:
        /* <DEDUP_REMOVED lines=12> */
.L_x_2364:
        /* <DEDUP_REMOVED lines=57> */
.L_x_2362:
[----:B------:R-:W-:Y:S01]  /*10290*/  I2FP.F32.U32 R109, R108 ;  /* 0x0000006c006d7245 */ /* 0x000fe20000201000 */
[----:B-----5:R-:W-:Y:S01]  /*102a0*/  IMAD.U32 R111, R112, 0x10000, RZ ;  /* 0x00010000706f7824 */ /* 0x020fe200078e00ff */
[----:B------:R-:W-:Y:S01]  /*102b0*/  ISETP.NE.AND P2, PT, R110, 0x1, PT ;  /* 0x000000016e00780c */ /* 0x000fe20003f45270 */
[----:B------:R-:W-:Y:S01]  /*102c0*/  IMAD.MOV.U32 R170, RZ, RZ, 0x2 ;  /* 0x00000002ffaa7424 */ /* 0x000fe200078e00ff */
[----:B------:R-:W-:Y:S01]  /*102d0*/  SHF.L.U32 R108, R92, 0x10, RZ ;  /* 0x000000105c6c7819 */ /* 0x000fe200000006ff */
[----:B------:R-:W-:Y:S01]  /*102e0*/  FFMA.FTZ R109, R109, R118, 1.1641532182693481445e-10 ;  /* 0x2f0000006d6d7423 */ /* 0x000fe20000010076 */
[----:B------:R-:W-:Y:S01]  /*102f0*/  FMUL.FTZ R111, R111, R160 ;  /* 0x000000a06f6f7220 */ /* 0x000fe20000410000 */
[----:B------:R-:W-:Y:S02]  /*10300*/  LOP3.LUT R152, R152, 0xfffffffb, RZ, 0xc0, !PT ;  /* 0xfffffffb98987812 */ /* 0x000fe400078ec0ff */
[----:B------:R-:W-:Y:S01]  /*10310*/  PRMT R112, R112, 0x7632, R112 ;  /* 0x0000763270707816 */ /* 0x000fe20000000070 */
        /* <DEDUP_REMOVED lines=16> */
.L_x_2366:
        /* <DEDUP_REMOVED lines=12> */
.L_x_2367:
        /* <DEDUP_REMOVED lines=57> */
.L_x_2365:
        /* <DEDUP_REMOVED lines=24> */
.L_x_2369:
        /* <DEDUP_REMOVED lines=12> */
.L_x_2370:
        /* <DEDUP_REMOVED lines=57> */
.L_x_2368:
        /* <DEDUP_REMOVED lines=23> */
.L_x_2372:
        /* <DEDUP_REMOVED lines=12> */
.L_x_2373:
        /* <DEDUP_REMOVED lines=53> */
[----:B------:R-:W-:Y:S01]  /*113c0*/  LOP3.LUT R168, R189, R110, R109, 0x96, !PT ;  /* 0x0000006ebda87212 */ /* 0x000fe200078e966d */
[----:B------:R-:W-:Y:S01]  /*113d0*/  HFMA2 R112, -RZ, RZ, 0, 0 ;  /* 0x00000000ff707431 */ /* 0x000fe200000001ff */
[----:B------:R-:W-:Y:S01]  /*113e0*/  MOV R109, R162 ;  /* 0x000000a2006d7202 */ /* 0x000fe20000000f00 */
[----:B------:R-:W-:-:S07]  /*113f0*/  IMAD.MOV.U32 R162, RZ, RZ, R108 ;  /* 0x000000ffffa27224 */ /* 0x000fce00078e006c */
.L_x_2371:
        /* <DEDUP_REMOVED lines=8> */
[----:B------:R-:W-:Y:S02]  /*11480*/  FSETP.GTU.FTZ.AND P2, PT, R109, UR4, PT ;  /* 0x000000046d007c0b */ /* 0x000fe4000bf5c000 */
        /* <DEDUP_REMOVED lines=13> */
.L_x_2375:
[----:B------:R-:W-:-:S04]  /*11560*/  VIADD R2, R2, 0x1 ;  /* 0x0000000102027836 */ /* 0x000fc80000000000 */
        /* <DEDUP_REMOVED lines=11> */
.L_x_2376:
[----:B------:R-:W-:Y:S01]  /*11620*/  IMAD.WIDE.U32 R110, R4, -0x326172a9, RZ ;  /* 0xcd9e8d57046e7825 */ /* 0x000fe200078e00ff */
[----:B------:R-:W-:-:S04]  /*11630*/  LOP3.LUT R108, R151, R193, R149, 0x96, !PT ;  /* 0x000000c1976c7212 */ /* 0x000fc800078e9695 */
        /* <DEDUP_REMOVED lines=53> */
[----:B------:R-:W-:Y:S01]  /*11990*/  MOV R162, R108 ;  /* 0x0000006c00a27202 */ /* 0x000fe20000000f00 */
[----:B------:R-:W-:-:S07]  /*119a0*/  IMAD.MOV.U32 R110, RZ, RZ, RZ ;  /* 0x000000ffff6e7224 */ /* 0x000fce00078e00ff */
.L_x_2374:
        /* <DEDUP_REMOVED lines=23> */
.L_x_2378:
        /* <DEDUP_REMOVED lines=12> */
.L_x_2379:
        /* <DEDUP_REMOVED lines=14> */
[----:B------:R-:W-:Y:S01]  /*11cc0*/  IMAD.WIDE.U32 R108, R113, -0x326172a9, RZ ;  /* 0xcd9e8d57716c7825 */ /* 0x000fe200078e00ff */
[----:B------:R-:W-:-:S03]  /*11cd0*/  IADD3 R111, PT, PT, R148, -0x255992d5, RZ ;  /* 0xdaa66d2b946f7810 */ /* 0x000fc60007ffe0ff */
        /* <DEDUP_REMOVED lines=38> */
[----:B------:R-:W-:Y:S01]  /*11f40*/  HFMA2 R112, -RZ, RZ, 0, 0 ;  /* 0x00000000ff707431 */ /* 0x000fe200000001ff */
[----:B------:R-:W-:Y:S01]  /*11f50*/  MOV R109, R162 ;  /* 0x000000a2006d7202 */ /* 0x000fe20000000f00 */
[----:B------:R-:W-:-:S07]  /*11f60*/  IMAD.MOV.U32 R162, RZ, RZ, R108 ;  /* 0x000000ffffa27224 */ /* 0x000fce00078e006c */
.L_x_2377:
        /* <DEDUP_REMOVED lines=22> */
.L_x_2381:
        /* <DEDUP_REMOVED lines=12> */
.L_x_2382:
        /* <DEDUP_REMOVED lines=57> */
.L_x_2380:
        /* <DEDUP_REMOVED lines=23> */
.L_x_2384:
        /* <DEDUP_REMOVED lines=14> */
.L_x_2385:
[----:B------:R-:W-:Y:S01]  /*12770*/  IMAD.WIDE.U32 R110, R4, -0x326172a9, RZ ;  /* 0xcd9e8d57046e7825 */ /* 0x000fe200078e00ff */
[----:B------:R-:W-:-:S03]  /*12780*/  LOP3.LUT R108, R151, R115, R149, 0x96, !PT ;  /* 0x00000073976c7212 */ /* 0x000fc600078e9695 */
[----:B------:R-:W-:Y:S01]  /*12790*/  HFMA2 R172, -RZ, RZ, 0, 0 ;  /* 0x00000000ffac7431 */ /* 0x000fe200000001ff */
        /* <DEDUP_REMOVED lines=54> */
.L_x_2383:
        /* <DEDUP_REMOVED lines=14> */
.L_x_2361:
        /* <DEDUP_REMOVED lines=26> */
[----:B-1----:R-:W-:Y:S01]  /*12d80*/  IMAD.MOV.U32 R108, RZ, RZ, R166 ;  /* 0x000000ffff6c7224 */ /* 0x002fe200078e00a6 */
        /* <DEDUP_REMOVED lines=13> */
.L_x_2388:
        /* <DEDUP_REMOVED lines=12> */
.L_x_2389:
[----:B------:R-:W-:Y:S01]  /*12f20*/  IMAD.WIDE.U32 R110, R4, -0x326172a9, RZ ;  /* 0xcd9e8d57046e7825 */ /* 0x000fe200078e00ff */
[----:B------:R-:W-:-:S03]  /*12f30*/  LOP3.LUT R108, R151, R205, R149, 0x96, !PT ;  /* 0x000000cd976c7212 */ /* 0x000fc600078e9695 */
[----:B------:R-:W-:Y:S01]  /*12f40*/  IMAD.MOV.U32 R174, RZ, RZ, RZ ;  /* 0x000000ffffae7224 */ /* 0x000fe200078e00ff */
        /* <DEDUP_REMOVED lines=51> */
[----:B------:R-:W-:Y:S01]  /*13280*/  IMAD.MOV.U32 R170, RZ, RZ, R108 ;  /* 0x000000ffffaa7224 */ /* 0x000fe200078e006c */
[----:B------:R-:W-:Y:S02]  /*13290*/  MOV R108, R162 ;  /* 0x000000a2006c7202 */ /* 0x000fe40000000f00 */
[----:B------:R-:W-:-:S07]  /*132a0*/  LOP3.LUT R168, R205, R110, R109, 0x96, !PT ;  /* 0x0000006ecda87212 */ /* 0x000fce00078e966d */
.L_x_2387:
[----:B------:R-:W-:Y:S01]  /*132b0*/  I2FP.F32.U32 R109, R108 ;  /* 0x0000006c006d7245 */ /* 0x000fe20000201000 */
[----:B------:R-:W-:Y:S01]  /*132c0*/  IMAD.U32 R108, R96, 0x10000, RZ ;  /* 0x00010000606c7824 */ /* 0x000fe200078e00ff */
[----:B-----5:R-:W-:Y:S01]  /*132d0*/  SHF.L.U32 R111, R112, 0x10, RZ ;  /* 0x00000010706f7819 */ /* 0x020fe200000006ff */
[----:B------:R-:W-:Y:S01]  /*132e0*/  IMAD.MOV.U32 R162, RZ, RZ, 0x2 ;  /* 0x00000002ffa27424 */ /* 0x000fe200078e00ff */
[----:B------:R-:W-:Y:S01]  /*132f0*/  ISETP.NE.AND P2, PT, R174, 0x1, PT ;  /* 0x00000001ae00780c */ /* 0x000fe20003f45270 */
[----:B------:R-:W-:Y:S01]  /*13300*/  FFMA.FTZ R109, R109, R118, 1.1641532182693481445e-10 ;  /* 0x2f0000006d6d7423 */ /* 0x000fe20000010076 */
[----:B------:R-:W-:Y:S01]  /*13310*/  SHF.L.U32 R110, R104, 0x10, RZ ;  /* 0x00000010686e7819 */ /* 0x000fe200000006ff */
        /* <DEDUP_REMOVED lines=19> */
.L_x_2391:
        /* <DEDUP_REMOVED lines=12> */
.L_x_2392:
        /* <DEDUP_REMOVED lines=57> */
.L_x_2390:
[----:B------:R-:W-:Y:S01]  /*138a0*/  I2FP.F32.U32 R109, R109 ;  /* 0x0000006d006d7245 */ /* 0x000fe20000201000 */
[----:B------:R-:W-:Y:S01]  /*138b0*/  IMAD.U32 R108, R136, 0x10000, RZ ;  /* 0x00010000886c7824 */ /* 0x000fe200078e00ff */
[----:B------:R-:W-:Y:S01]  /*138c0*/  SHF.L.U32 R111, R112, 0x10, RZ ;  /* 0x00000010706f7819 */ /* 0x000fe200000006ff */
[----:B------:R-:W-:Y:S01]  /*138d0*/  IMAD.MOV.U32 R112, RZ, RZ, 0x2 ;  /* 0x00000002ff707424 */ /* 0x000fe200078e00ff */
[----:B------:R-:W-:Y:S01]  /*138e0*/  ISETP.NE.AND P2, PT, R162, 0x1, PT ;  /* 0x00000001a200780c */ /* 0x000fe20003f45270 */
[----:B------:R-:W-:Y:S01]  /*138f0*/  FFMA.FTZ R109, R109, R118, 1.1641532182693481445e-10 ;  /* 0x2f0000006d6d7423 */ /* 0x000fe20000010076 */
[----:B------:R-:W-:Y:S01]  /*13900*/  PRMT R110, R104, 0x7632, R110 ;  /* 0x00007632686e7816 */ /* 0x000fe2000000006e */
[----:B------:R-:W-:Y:S01]  /*13910*/  FMUL.FTZ R111, R111, R160 ;  /* 0x000000a06f6f7220 */ /* 0x000fe20000410000 */
[----:B------:R-:W-:Y:S02]  /*13920*/  LOP3.LUT R152, R152, 0xfffffffd, RZ, 0xc0, !PT ;  /* 0xfffffffd98987812 */ /* 0x000fe400078ec0ff */
[----:B------:R-:W-:Y:S01]  /*13930*/  FSETP.GTU.FTZ.AND P1, PT, R109, UR4, PT ;  /* 0x000000046d007c0b */ /* 0x000fe2000bf3c000 */
[----:B------:R-:W-:Y:S01]  /*13940*/  FMUL.FTZ R111, R111, UR5 ;  /* 0x000000056f6f7c20 */ /* 0x000fe20008410000 */
[----:B------:R-:W-:-:S02]  /*13950*/  SHF.L.U32 R110, R110, 0x10, RZ ;  /* 0x000000106e6e7819 */ /* 0x000fc400000006ff */
        /* <DEDUP_REMOVED lines=14> */
.L_x_2394:
        /* <DEDUP_REMOVED lines=12> */
.L_x_2395:
        /* <DEDUP_REMOVED lines=57> */
.L_x_2393:
[----:B------:R-:W-:Y:S01]  /*13e90*/  I2FP.F32.U32 R109, R109 ;  /* 0x0000006d006d7245 */ /* 0x000fe20000201000 */
[----:B------:R-:W-:Y:S01]  /*13ea0*/  IMAD.U32 R108, R97, 0x10000, RZ ;  /* 0x00010000616c7824 */ /* 0x000fe200078e00ff */
[----:B------:R-:W-:Y:S02]  /*13eb0*/  SHF.L.U32 R111, R113, 0x10, RZ ;  /* 0x00000010716f7819 */ /* 0x000fe400000006ff */
[----:B------:R-:W-:Y:S01]  /*13ec0*/  ISETP.NE.AND P2, PT, R112, 0x1, PT ;  /* 0x000000017000780c */ /* 0x000fe20003f45270 */
[----:B------:R-:W-:Y:S01]  /*13ed0*/  FFMA.FTZ R109, R109, R118, 1.1641532182693481445e-10 ;  /* 0x2f0000006d6d7423 */ /* 0x000fe20000010076 */
[----:B------:R-:W-:Y:S01]  /*13ee0*/  SHF.L.U32 R110, R105, 0x10, RZ ;  /* 0x00000010696e7819 */ /* 0x000fe200000006ff */
[----:B------:R-:W-:Y:S01]  /*13ef0*/  FMUL.FTZ R111, R111, R160 ;  /* 0x000000a06f6f7220 */ /* 0x000fe20000410000 */
[----:B------:R-:W-:Y:S01]  /*13f00*/  PRMT R162, R113, 0x7632, R162 ;  /* 0x0000763271a27816 */ /* 0x000fe200000000a2 */
[----:B------:R-:W-:Y:S01]  /*13f10*/  IMAD.MOV.U32 R113, RZ, RZ, 0x2 ;  /* 0x00000002ff717424 */ /* 0x000fe200078e00ff */
[----:B------:R-:W-:Y:S01]  /*13f20*/  FSETP.GTU.FTZ.AND P1, PT, R109, UR4, PT ;  /* 0x000000046d007c0b */ /* 0x000fe2000bf3c000 */
[----:B------:R-:W-:Y:S01]  /*13f30*/  FMUL.FTZ R111, R111, UR5 ;  /* 0x000000056f6f7c20 */ /* 0x000fe20008410000 */
[----:B------:R-:W-:-:S04]  /*13f40*/  MOV R109, R166 ;  /* 0x000000a6006d7202 */ /* 0x000fc80000000f00 */
        /* <DEDUP_REMOVED lines=12> */
.L_x_2397:
        /* <DEDUP_REMOVED lines=12> */
.L_x_2398:
        /* <DEDUP_REMOVED lines=52> */
[----:B------:R-:W-:Y:S01]  /*14410*/  MOV R166, R112 ;  /* 0x0000007000a67202 */ /* 0x000fe20000000f00 */
[----:B------:R-:W-:Y:S01]  /*14420*/  IMAD.MOV.U32 R113, RZ, RZ, RZ ;  /* 0x000000ffff717224 */ /* 0x000fe200078e00ff */
[----:B------:R-:W-:Y:S01]  /*14430*/  LOP3.LUT R168, R207, R110, R109, 0x96, !PT ;  /* 0x0000006ecfa87212 */ /* 0x000fe200078e966d */
[----:B------:R-:W-:Y:S01]  /*14440*/  IMAD.MOV.U32 R109, RZ, RZ, R170 ;  /* 0x000000ffff6d7224 */ /* 0x000fe200078e00aa */
[----:B------:R-:W-:-:S07]  /*14450*/  MOV R170, R108 ;  /* 0x0000006c00aa7202 */ /* 0x000fce0000000f00 */
.L_x_2396:
        /* <DEDUP_REMOVED lines=10> */
[----:B------:R-:W-:Y:S02]  /*14500*/  SHF.L.U32 R110, R110, 0x10, RZ ;  /* 0x000000106e6e7819 */ /* 0x000fe400000006ff */
        /* <DEDUP_REMOVED lines=13> */
.L_x_2400:
        /* <DEDUP_REMOVED lines=12> */
.L_x_2401:
        /* <DEDUP_REMOVED lines=51> */
[----:B------:R-:W-:Y:S02]  /*149d0*/  MOV R166, R112 ;  /* 0x0000007000a67202 */ /* 0x000fe40000000f00 */
[----:B------:R-:W-:Y:S01]  /*149e0*/  LOP3.LUT R164, R111, R210, R113, 0x96, !PT ;  /* 0x000000d26fa47212 */ /* 0x000fe200078e9671 */
[----:B------:R-:W-:Y:S01]  /*149f0*/  IMAD.MOV.U32 R112, RZ, RZ, RZ ;  /* 0x000000ffff707224 */ /* 0x000fe200078e00ff */
[----:B------:R-:W-:Y:S01]  /*14a00*/  LOP3.LUT R168, R211, R110, R109, 0x96, !PT ;  /* 0x0000006ed3a87212 */ /* 0x000fe200078e966d */
[----:B------:R-:W-:Y:S01]  /*14a10*/  IMAD.MOV.U32 R109, RZ, RZ, R170 ;  /* 0x000000ffff6d7224 */ /* 0x000fe200078e00aa */
[----:B------:R-:W-:-:S07]  /*14a20*/  MOV R170, R108 ;  /* 0x0000006c00aa7202 */ /* 0x000fce0000000f00 */
.L_x_2399:
[----:B------:R-:W-:Y:S01]  /*14a30*/  I2FP.F32.U32 R109, R109 ;  /* 0x0000006d006d7245 */ /* 0x000fe20000201000 */
[----:B------:R-:W-:Y:S01]  /*14a40*/  IMAD.U32 R108, R98, 0x10000, RZ ;  /* 0x00010000626c7824 */ /* 0x000fe200078e00ff */
[----:B------:R-:W-:Y:S01]  /*14a50*/  SHF.L.U32 R111, R114, 0x10, RZ ;  /* 0x00000010726f7819 */ /* 0x000fe200000006ff */
[----:B------:R-:W-:Y:S01]  /*14a60*/  IMAD.MOV.U32 R113, RZ, RZ, 0x2 ;  /* 0x00000002ff717424 */ /* 0x000fe200078e00ff */
[----:B------:R-:W-:Y:S01]  /*14a70*/  ISETP.NE.AND P4, PT, R112, 0x1, PT ;  /* 0x000000017000780c */ /* 0x000fe20003f85270 */
[----:B------:R-:W-:Y:S01]  /*14a80*/  FFMA.FTZ R109, R109, R118, 1.1641532182693481445e-10 ;  /* 0x2f0000006d6d7423 */ /* 0x000fe20000010076 */
[----:B------:R-:W-:Y:S01]  /*14a90*/  SHF.L.U32 R110, R106, 0x10, RZ ;  /* 0x000000106a6e7819 */ /* 0x000fe200000006ff */
[----:B------:R-:W-:Y:S01]  /*14aa0*/  FMUL.FTZ R111, R111, R160 ;  /* 0x000000a06f6f7220 */ /* 0x000fe20000410000 */
[----:B------:R-:W-:Y:S02]  /*14ab0*/  PRMT R114, R114, 0x7632, R114 ;  /* 0x0000763272727816 */ /* 0x000fe40000000072 */
        /* <DEDUP_REMOVED lines=15> */
.L_x_2403:
        /* <DEDUP_REMOVED lines=12> */
.L_x_2404:
        /* <DEDUP_REMOVED lines=57> */
.L_x_2402:
        /* <DEDUP_REMOVED lines=24> */
.L_x_2406:
        /* <DEDUP_REMOVED lines=12> */
.L_x_2407:
        /* <DEDUP_REMOVED lines=57> */
.L_x_2405:
        /* <DEDUP_REMOVED lines=24> */
.L_x_2409:
[----:B------:R-:W-:-:S04]  /*15750*/  VIADD R2, R2, 0x1 ;  /* 0x0000000102027836 */ /* 0x000fc80000000000 */
        /* <DEDUP_REMOVED lines=13> */
.L_x_2410:
        /* <DEDUP_REMOVED lines=57> */
.L_x_2408:
[----:B------:R-:W-:Y:S01]  /*15bc0*/  I2FP.F32.U32 R109, R109 ;  /* 0x0000006d006d7245 */ /* 0x000fe20000201000 */
[----:B------:R-:W-:Y:S01]  /*15bd0*/  IMAD.U32 R108, R133, 0x10000, RZ ;  /* 0x00010000856c7824 */ /* 0x000fe200078e00ff */
[----:B------:R-:W-:Y:S02]  /*15be0*/  SHF.L.U32 R111, R162, 0x10, RZ ;  /* 0x00000010a26f7819 */ /* 0x000fe400000006ff */
[----:B------:R-:W-:Y:S01]  /*15bf0*/  PRMT R110, R107, 0x7632, R110 ;  /* 0x000076326b6e7816 */ /* 0x000fe2000000006e */
[----:B------:R-:W-:Y:S02]  /*15c00*/  FFMA.FTZ R109, R109, R118, 1.1641532182693481445e-10 ;  /* 0x2f0000006d6d7423 */ /* 0x000fe40000010076 */
[----:B------:R-:W-:Y:S01]  /*15c10*/  FMUL.FTZ R111, R111, R160 ;  /* 0x000000a06f6f7220 */ /* 0x000fe20000410000 */
[----:B------:R-:W-:Y:S02]  /*15c20*/  SHF.L.U32 R110, R110, 0x10, RZ ;  /* 0x000000106e6e7819 */ /* 0x000fe400000006ff */
[----:B------:R-:W-:Y:S01]  /*15c30*/  FSETP.GTU.FTZ.AND P6, PT, R109, UR4, PT ;  /* 0x000000046d007c0b */ /* 0x000fe2000bfdc000 */
[----:B------:R-:W-:Y:S01]  /*15c40*/  FMUL.FTZ R111, R111, UR5 ;  /* 0x000000056f6f7c20 */ /* 0x000fe20008410000 */
[----:B------:R-:W-:-:S04]  /*15c50*/  F2FP.BF16.F32.PACK_AB R109, R207, R209 ;  /* 0x000000d1cf6d723e */ /* 0x000fc800000010ff */
[----:B------:R-:W-:Y:S02]  /*15c60*/  FSEL R111, R111, RZ, !P6 ;  /* 0x000000ff6f6f7208 */ /* 0x000fe40007000000 */
[----:B------:R-:W-:-:S03]  /*15c70*/  PLOP3.LUT P6, PT, P6, PT, PT, 0x8, 0x80 ;  /* 0x000000000080781c */ /* 0x000fc600037ce170 */
[----:B------:R-:W-:Y:S01]  /*15c80*/  FFMA.FTZ R217, R111, R108, R110 ;  /* 0x0000006c6fd97223 */ /* 0x000fe2000001006e */
[----:B------:R-:W-:Y:S02]  /*15c90*/  F2FP.BF16.F32.PACK_AB R110, R211, R213 ;  /* 0x000000d5d36e723e */ /* 0x000fe400000010ff */
[----:B------:R-:W-:Y:S02]  /*15ca0*/  F2FP.BF16.F32.PACK_AB R108, R203, R205 ;  /* 0x000000cdcb6c723e */ /* 0x000fe400000010ff */
[----:B------:R-:W-:Y:S01]  /*15cb0*/  F2FP.BF16.F32.PACK_AB R111, R217, R215 ;  /* 0x000000d7d96f723e */ /* 0x000fe200000010ff */
[----:B------:R-:W-:Y:S06]  /*15cc0*/  BRA `(.L_x_2411) ;  /* 0x0000002c00a47947 */ /* 0x000fec0003800000 */
.L_x_2386:
        /* <DEDUP_REMOVED lines=15> */
.L_x_2413:
        /* <DEDUP_REMOVED lines=12> */
.L_x_2414:
        /* <DEDUP_REMOVED lines=57> */
.L_x_2412:
        /* <DEDUP_REMOVED lines=10> */
[----:B------:R-:W-:-:S02]  /*162b0*/  FSETP.GTU.FTZ.AND P1, PT, R109, UR4, PT ;  /* 0x000000046d007c0b */ /* 0x000fc4000bf3c000 */
[----:B------:R-:W-:Y:S02]  /*162c0*/  MOV R109, R166 ;  /* 0x000000a6006d7202 */ /* 0x000fe40000000f00 */
        /* <DEDUP_REMOVED lines=13> */
.L_x_2416:
        /* <DEDUP_REMOVED lines=12> */
.L_x_2417:
        /* <DEDUP_REMOVED lines=57> */
.L_x_2415:
[----:B------:R-:W-:Y:S01]  /*167f0*/  I2FP.F32.U32 R109, R109 ;  /* 0x0000006d006d7245 */ /* 0x000fe20000201000 */
[----:B------:R-:W-:Y:S01]  /*16800*/  IMAD.U32 R108, R136, 0x10000, RZ ;  /* 0x00010000886c7824 */ /* 0x000fe200078e00ff */
[----:B------:R-:W-:Y:S01]  /*16810*/  SHF.L.U32 R111, R112, 0x10, RZ ;  /* 0x00000010706f7819 */ /* 0x000fe200000006ff */
[----:B------:R-:W-:Y:S01]  /*16820*/  HFMA2 R110, -RZ, RZ, 0, 1.1920928955078125e-07 ;  /* 0x00000002ff6e7431 */ /* 0x000fe200000001ff */
[----:B------:R-:W-:Y:S01]  /*16830*/  ISETP.NE.AND P2, PT, R162, 0x1, PT ;  /* 0x00000001a200780c */ /* 0x000fe20003f45270 */
[----:B------:R-:W-:Y:S01]  /*16840*/  FFMA.FTZ R109, R109, R118, 1.1641532182693481445e-10 ;  /* 0x2f0000006d6d7423 */ /* 0x000fe20000010076 */
[----:B------:R-:W-:Y:S01]  /*16850*/  LOP3.LUT R152, R152, 0xfffffffd, RZ, 0xc0, !PT ;  /* 0xfffffffd98987812 */ /* 0x000fe200078ec0ff */
[----:B------:R-:W-:-:S03]  /*16860*/  FMUL.FTZ R111, R111, R160 ;  /* 0x000000a06f6f7220 */ /* 0x000fc60000410000 */
[----:B------:R-:W-:Y:S01]  /*16870*/  FSETP.GTU.FTZ.AND P1, PT, R109, UR4, PT ;  /* 0x000000046d007c0b */ /* 0x000fe2000bf3c000 */
[----:B------:R-:W-:Y:S01]  /*16880*/  FMUL.FTZ R111, R111, UR5 ;  /* 0x000000056f6f7c20 */ /* 0x000fe20008410000 */
[----:B------:R-:W-:-:S04]  /*16890*/  IMAD.MOV.U32 R109, RZ, RZ, R166 ;  /* 0x000000ffff6d7224 */ /* 0x000fc800078e00a6 */
        /* <DEDUP_REMOVED lines=13> */
.L_x_2419:
        /* <DEDUP_REMOVED lines=12> */
.L_x_2420:
        /* <DEDUP_REMOVED lines=57> */
.L_x_2418:
        /* <DEDUP_REMOVED lines=23> */
.L_x_2422:
        /* <DEDUP_REMOVED lines=12> */
.L_x_2423:
        /* <DEDUP_REMOVED lines=57> */
.L_x_2421:
[----:B------:R-:W-:Y:S01]  /*17380*/  I2FP.F32.U32 R109, R109 ;  /* 0x0000006d006d7245 */ /* 0x000fe20000201000 */
[----:B------:R-:W-:Y:S01]  /*17390*/  IMAD.U32 R108, R135, 0x10000, RZ ;  /* 0x00010000876c7824 */ /* 0x000fe200078e00ff */
[----:B------:R-:W-:Y:S01]  /*173a0*/  SHF.L.U32 R111, R162, 0x10, RZ ;  /* 0x00000010a26f7819 */ /* 0x000fe200000006ff */
[----:B------:R-:W-:Y:S01]  /*173b0*/  HFMA2 R110, -RZ, RZ, 0, 1.1920928955078125e-07 ;  /* 0x00000002ff6e7431 */ /* 0x000fe200000001ff */
[----:B------:R-:W-:Y:S01]  /*173c0*/  ISETP.NE.AND P3, PT, R112, 0x1, PT ;  /* 0x000000017000780c */ /* 0x000fe20003f65270 */
[----:B------:R-:W-:Y:S02]  /*173d0*/  FFMA.FTZ R109, R109, R118, 1.1641532182693481445e-10 ;  /* 0x2f0000006d6d7423 */ /* 0x000fe40000010076 */
        /* <DEDUP_REMOVED lines=16> */
.L_x_2425:
        /* <DEDUP_REMOVED lines=12> */
.L_x_2426:
        /* <DEDUP_REMOVED lines=57> */
.L_x_2424:
        /* <DEDUP_REMOVED lines=23> */
.L_x_2428:
        /* <DEDUP_REMOVED lines=12> */
.L_x_2429:
        /* <DEDUP_REMOVED lines=57> */
.L_x_2427:
        /* <DEDUP_REMOVED lines=22> */
.L_x_2431:
        /* <DEDUP_REMOVED lines=12> */
.L_x_2432:
        /* <DEDUP_REMOVED lines=57> */
.L_x_2430:
        /* <DEDUP_REMOVED lines=23> */
.L_x_2434:
        /* <DEDUP_REMOVED lines=14> */
.L_x_2435:
        /* <DEDUP_REMOVED lines=57> */
.L_x_2433:
[----:B------:R-:W-:Y:S01]  /*18a80*/  I2FP.F32.U32 R109, R109 ;  /* 0x0000006d006d7245 */ /* 0x000fe20000201000 */
[----:B------:R-:W-:Y:S01]  /*18a90*/  IMAD.U32 R108, R133, 0x10000, RZ ;  /* 0x00010000856c7824 */ /* 0x000fe200078e00ff */
[----:B------:R-:W-:Y:S02]  /*18aa0*/  SHF.L.U32 R111, R162, 0x10, RZ ;  /* 0x00000010a26f7819 */ /* 0x000fe400000006ff */
[----:B------:R-:W-:Y:S01]  /*18ab0*/  F2FP.BF16.F32.PACK_AB R110, R211, R213 ;  /* 0x000000d5d36e723e */ /* 0x000fe200000010ff */
[----:B------:R-:W-:Y:S02]  /*18ac0*/  FFMA.FTZ R109, R109, R118, 1.1641532182693481445e-10 ;  /* 0x2f0000006d6d7423 */ /* 0x000fe40000010076 */
[----:B------:R-:W-:-:S03]  /*18ad0*/  FMUL.FTZ R111, R111, R160 ;  /* 0x000000a06f6f7220 */ /* 0x000fc60000410000 */
[----:B------:R-:W-:Y:S01]  /*18ae0*/  FSETP.GTU.FTZ.AND P6, PT, R109, UR4, PT ;  /* 0x000000046d007c0b */ /* 0x000fe2000bfdc000 */
[----:B------:R-:W-:Y:S01]  /*18af0*/  FMUL.FTZ R111, R111, UR5 ;  /* 0x000000056f6f7c20 */ /* 0x000fe20008410000 */
[----:B------:R-:W-:-:S04]  /*18b00*/  F2FP.BF16.F32.PACK_AB R109, R207, R209 ;  /* 0x000000d1cf6d723e */ /* 0x000fc800000010ff */
[----:B------:R-:W-:Y:S02]  /*18b10*/  FSEL R111, R111, RZ, !P6 ;  /* 0x000000ff6f6f7208 */ /* 0x000fe40007000000 */
[----:B------:R-:W-:-:S03]  /*18b20*/  PLOP3.LUT P6, PT, P6, PT, PT, 0x8, 0x80 ;  /* 0x000000000080781c */ /* 0x000fc600037ce170 */
[----:B------:R-:W-:Y:S01]  /*18b30*/  FMUL.FTZ R217, R108, R111 ;  /* 0x0000006f6cd97220 */ /* 0x000fe20000410000 */
[----:B------:R-:W-:-:S04]  /*18b40*/  F2FP.BF16.F32.PACK_AB R108, R203, R205 ;  /* 0x000000cdcb6c723e */ /* 0x000fc800000010ff */
[----:B------:R-:W-:-:S07]  /*18b50*/  F2FP.BF16.F32.PACK_AB R111, R217, R215 ;  /* 0x000000d7d96f723e */ /* 0x000fce00000010ff */
.L_x_2411:
[----:B------:R-:W0:Y:S01]  /*18b60*/  @P0 LDC.64 R112, c[0x0][0x3a0] ;  /* 0x0000e800ff700b82 */ /* 0x000e220000000a00 */
[----:B------:R-:W-:Y:S01]  /*18b70*/  SEL R172, RZ, 0x10000, !P5 ;  /* 0x00010000ffac7807 */ /* 0x000fe20006800000 */
[C---:B------:R-:W-:Y:S01]  /*18b80*/  IMAD.WIDE.U32 R224, R197.reuse, 0x10, R126 ;  /* 0x00000010c5e07825 */ /* 0x040fe200078e007e */
[----:B------:R-:W-:Y:S02]  /*18b90*/  LOP3.LUT P5, RZ, R152, 0x2, RZ, 0xc0, !PT ;  /* 0x0000000298ff7812 */ /* 0x000fe400078ac0ff */
[----:B------:R-:W-:Y:S01]  /*18ba0*/  SEL R176, RZ, 0x1000000, !P6 ;  /* 0x01000000ffb07807 */ /* 0x000fe20007000000 */
[----:B------:R-:W-:Y:S01]  /*18bb0*/  IMAD.WIDE.U32 R222, R197, 0x8, R154 ;  /* 0x00000008c5de7825 */ /* 0x000fe200078e009a */
[----:B------:R-:W-:Y:S01]  /*18bc0*/  SEL R221, RZ, 0x100, !P4 ;  /* 0x00000100ffdd7807 */ /* 0x000fe20006000000 */
[----:B------:R1:W-:Y:S01]  /*18bd0*/  STG.E.128 desc[UR8][R224.64], R108 ;  /* 0x0000006ce0007986 */ /* 0x0003e2000c101d08 */
[----:B------:R-:W-:Y:S02]  /*18be0*/  SEL R162, RZ, 0x1000000, !P2 ;  /* 0x01000000ffa27807 */ /* 0x000fe40005000000 */
[----:B------:R-:W-:-:S02]  /*18bf0*/  SEL R115, RZ, 0x10000, !P1 ;  /* 0x00010000ff737807 */ /* 0x000fc40004800000 */
[----:B------:R-:W-:Y:S02]  /*18c00*/  SEL R114, RZ, 0x100, !P5 ;  /* 0x00000100ff727807 */ /* 0x000fe40006800000 */
[----:B------:R-:W-:Y:S02]  /*18c10*/  LOP3.LUT P6, RZ, R152, 0x4, RZ, 0xc0, !PT ;  /* 0x0000000498ff7812 */ /* 0x000fe400078cc0ff */
[----:B------:R-:W-:Y:S02]  /*18c20*/  IADD3 R219, PT, PT, R116, 0x200, RZ ;  /* 0x0000020074db7810 */ /* 0x000fe40007ffe0ff */
[----:B------:R-:W-:Y:S02]  /*18c30*/  LOP3.LUT R221, R221, R176, R172, 0xfe, !PT ;  /* 0x000000b0dddd7212 */ /* 0x000fe400078efeac */
[----:B------:R-:W-:Y:S02]  /*18c40*/  SEL R220, RZ, 0x1, !P3 ;  /* 0x00000001ffdc7807 */ /* 0x000fe40005800000 */
[----:B------:R-:W-:Y:S01]  /*18c50*/  LOP3.LUT R114, R114, R162, R115, 0xfe, !PT ;  /* 0x000000a272727212 */ /* 0x000fe200078efe73 */
[----:B0-----:R-:W-:Y:S01]  /*18c60*/  @P0 IMAD.WIDE.U32 R226, R219, 0x10, R112 ;  /* 0x00000010dbe20825 */ /* 0x001fe200078e0070 */
[----:B------:R-:W-:-:S02]  /*18c70*/  SEL R115, RZ, 0x1, !P6 ;  /* 0x00000001ff737807 */ /* 0x000fc40007000000 */
[----:B------:R-:W-:Y:S01]  /*18c80*/  LOP3.LUT R221, R221, R220, RZ, 0xfc, !PT ;  /* 0x000000dcdddd7212 */ /* 0x000fe200078efcff */
[----:B------:R-:W-:Y:S01]  /*18c90*/  IMAD.WIDE.U32 R112, R219, 0x10, R156 ;  /* 0x00000010db707825 */ /* 0x000fe200078e009c */
[----:B------:R-:W-:-:S05]  /*18ca0*/  LOP3.LUT R220, R114, R115, RZ, 0xfc, !PT ;  /* 0x0000007372dc7212 */ /* 0x000fca00078efcff */
        /* <DEDUP_REMOVED lines=19> */
.L_x_2438:
        /* <DEDUP_REMOVED lines=12> */
.L_x_2439:
        /* <DEDUP_REMOVED lines=52> */
[----:B------:R-:W-:Y:S02]  /*191e0*/  IMAD.MOV.U32 R166, RZ, RZ, R156 ;  /* 0x000000ffffa67224 */ /* 0x000fe400078e009c */
[----:B------:R-:W-:Y:S01]  /*191f0*/  HFMA2 R156, -RZ, RZ, 0, 0 ;  /* 0x00000000ff9c7431 */ /* 0x000fe200000001ff */
[----:B------:R-:W-:Y:S01]  /*19200*/  MOV R162, R108 ;  /* 0x0000006c00a27202 */ /* 0x000fe20000000f00 */
[----:B------:R-:W-:Y:S01]  /*19210*/  IMAD.MOV.U32 R108, RZ, RZ, R170 ;  /* 0x000000ffff6c7224 */ /* 0x000fe200078e00aa */
[----:B------:R-:W-:-:S07]  /*19220*/  LOP3.LUT R168, R221, R110, R109, 0x96, !PT ;  /* 0x0000006edda87212 */ /* 0x000fce00078e966d */
.L_x_2437:
[----:B------:R-:W-:Y:S01]  /*19230*/  I2FP.F32.U32 R109, R108 ;  /* 0x0000006c006d7245 */ /* 0x000fe20000201000 */
[----:B-----5:R-:W-:Y:S01]  /*19240*/  IMAD.U32 R111, R112, 0x10000, RZ ;  /* 0x00010000706f7824 */ /* 0x020fe200078e00ff */
[----:B------:R-:W-:Y:S01]  /*19250*/  ISETP.NE.AND P1, PT, R156, 0x1, PT ;  /* 0x000000019c00780c */ /* 0x000fe20003f25270 */
[----:B------:R-:W-:Y:S01]  /*19260*/  IMAD.U32 R110, R104, 0x10000, RZ ;  /* 0x00010000686e7824 */ /* 0x000fe200078e00ff */
[----:B------:R-:W-:Y:S01]  /*19270*/  SHF.L.U32 R108, R100, 0x10, RZ ;  /* 0x00000010646c7819 */ /* 0x000fe200000006ff */
[----:B------:R-:W-:Y:S01]  /*19280*/  FFMA.FTZ R109, R109, R118, 1.1641532182693481445e-10 ;  /* 0x2f0000006d6d7423 */ /* 0x000fe20000010076 */
[----:B------:R-:W-:Y:S01]  /*19290*/  FMUL.FTZ R111, R111, R160 ;  /* 0x000000a06f6f7220 */ /* 0x000fe20000410000 */
[----:B------:R-:W-:Y:S02]  /*192a0*/  LOP3.LUT R152, R152, 0xfffffffd, RZ, 0xc0, !PT ;  /* 0xfffffffd98987812 */ /* 0x000fe400078ec0ff */
[----:B------:R-:W-:Y:S01]  /*192b0*/  PRMT R112, R112, 0x7632, R112 ;  /* 0x0000763270707816 */ /* 0x000fe20000000070 */
[----:B------:R-:W-:Y:S01]  /*192c0*/  FMUL.FTZ R111, R111, UR5 ;  /* 0x000000056f6f7c20 */ /* 0x000fe20008410000 */
[----:B------:R-:W-:Y:S01]  /*192d0*/  FSETP.GTU.FTZ.AND P0, PT, R109, UR4, PT ;  /* 0x000000046d007c0b */ /* 0x000fe2000bf1c000 */
[----:B------:R-:W-:Y:S01]  /*192e0*/  IMAD.MOV.U32 R109, RZ, RZ, R166 ;  /* 0x000000ffff6d7224 */ /* 0x000fe200078e00a6 */
[----:B------:R-:W-:-:S02]  /*192f0*/  MOV R157, 0x2 ;  /* 0x00000002009d7802 */ /* 0x000fc40000000f00 */
        /* <DEDUP_REMOVED lines=13> */
.L_x_2441:
        /* <DEDUP_REMOVED lines=12> */
.L_x_2442:
        /* <DEDUP_REMOVED lines=52> */
[----:B------:R-:W-:Y:S02]  /*197d0*/  HFMA2 R157, -RZ, RZ, 0, 0 ;  /* 0x00000000ff9d7431 */ /* 0x000fe400000001ff */
[----:B------:R-:W-:Y:S01]  /*197e0*/  IMAD.MOV.U32 R166, RZ, RZ, R156 ;  /* 0x000000ffffa67224 */ /* 0x000fe200078e009c */
[----:B------:R-:W-:Y:S02]  /*197f0*/  LOP3.LUT R168, R221, R110, R109, 0x96, !PT ;  /* 0x0000006edda87212 */ /* 0x000fe400078e966d */
[----:B------:R-:W-:Y:S01]  /*19800*/  MOV R109, R162 ;  /* 0x000000a2006d7202 */ /* 0x000fe20000000f00 */
[----:B------:R-:W-:-:S07]  /*19810*/  IMAD.MOV.U32 R162, RZ, RZ, R108 ;  /* 0x000000ffffa27224 */ /* 0x000fce00078e006c */
.L_x_2440:
[----:B------:R-:W-:Y:S01]  /*19820*/  I2FP.F32.U32 R109, R109 ;  /* 0x0000006d006d7245 */ /* 0x000fe20000201000 */
[----:B------:R-:W-:Y:S01]  /*19830*/  IMAD.U32 R111, R112, 0x10000, RZ ;  /* 0x00010000706f7824 */ /* 0x000fe200078e00ff */
[----:B------:R-:W-:Y:S02]  /*19840*/  ISETP.NE.AND P1, PT, R157, 0x1, PT ;  /* 0x000000019d00780c */ /* 0x000fe40003f25270 */
[----:B------:R-:W-:Y:S01]  /*19850*/  PRMT R110, R104, 0x7632, R110 ;  /* 0x00007632686e7816 */ /* 0x000fe2000000006e */
[----:B------:R-:W-:Y:S01]  /*19860*/  FFMA.FTZ R109, R109, R118, 1.1641532182693481445e-10 ;  /* 0x2f0000006d6d7423 */ /* 0x000fe20000010076 */
[----:B------:R-:W-:Y:S01]  /*19870*/  FMUL.FTZ R111, R111, R160 ;  /* 0x000000a06f6f7220 */ /* 0x000fe20000410000 */
[----:B------:R-:W-:Y:S02]  /*19880*/  SHF.L.U32 R108, R132, 0x10, RZ ;  /* 0x00000010846c7819 */ /* 0x000fe400000006ff */
[----:B------:R-:W-:Y:S02]  /*19890*/  IMAD.U32 R110, R110, 0x10000, RZ ;  /* 0x000100006e6e7824 */ /* 0x000fe400078e00ff */
[----:B------:R-:W-:Y:S01]  /*198a0*/  FMUL.FTZ R111, R111, UR5 ;  /* 0x000000056f6f7c20 */ /* 0x000fe20008410000 */
[----:B------:R-:W-:Y:S01]  /*198b0*/  FSETP.GTU.FTZ.AND P0, PT, R109, UR4, PT ;  /* 0x000000046d007c0b */ /* 0x000fe2000bf1c000 */
        /* <DEDUP_REMOVED lines=14> */
.L_x_2444:
        /* <DEDUP_REMOVED lines=12> */
.L_x_2445:
        /* <DEDUP_REMOVED lines=57> */
.L_x_2443:
[----:B------:R-:W-:Y:S01]  /*19df0*/  I2FP.F32.U32 R109, R109 ;  /* 0x0000006d006d7245 */ /* 0x000fe20000201000 */
[----:B------:R-:W-:Y:S01]  /*19e00*/  IMAD.U32 R111, R113, 0x10000, RZ ;  /* 0x00010000716f7824 */ /* 0x000fe200078e00ff */
[----:B------:R-:W-:Y:S01]  /*19e10*/  ISETP.NE.AND P2, PT, R112, 0x1, PT ;  /* 0x000000017000780c */ /* 0x000fe20003f45270 */
[----:B------:R-:W-:Y:S01]  /*19e20*/  IMAD.U32 R110, R105, 0x10000, RZ ;  /* 0x00010000696e7824 */ /* 0x000fe200078e00ff */
[----:B------:R-:W-:Y:S01]  /*19e30*/  SHF.L.U32 R108, R101, 0x10, RZ ;  /* 0x00000010656c7819 */ /* 0x000fe200000006ff */
[----:B------:R-:W-:Y:S01]  /*19e40*/  FFMA.FTZ R109, R109, R118, 1.1641532182693481445e-10 ;  /* 0x2f0000006d6d7423 */ /* 0x000fe20000010076 */
[----:B------:R-:W-:Y:S01]  /*19e50*/  FMUL.FTZ R111, R111, R160 ;  /* 0x000000a06f6f7220 */ /* 0x000fe20000410000 */
[----:B------:R-:W-:Y:S02]  /*19e60*/  PRMT R170, R113, 0x7632, R170 ;  /* 0x0000763271aa7816 */ /* 0x000fe400000000aa */
[----:B------:R-:W-:Y:S01]  /*19e70*/  MOV R113, 0x2 ;  /* 0x0000000200717802 */ /* 0x000fe20000000f00 */
        /* <DEDUP_REMOVED lines=15> */
.L_x_2447:
        /* <DEDUP_REMOVED lines=12> */
.L_x_2448:
        /* <DEDUP_REMOVED lines=57> */
.L_x_2446:
        /* <DEDUP_REMOVED lines=24> */
.L_x_2450:
        /* <DEDUP_REMOVED lines=12> */
.L_x_2451:
        /* <DEDUP_REMOVED lines=57> */
.L_x_2449:
        /* <DEDUP_REMOVED lines=24> */
.L_x_2453:
        /* <DEDUP_REMOVED lines=12> */
.L_x_2454:
        /* <DEDUP_REMOVED lines=57> */
.L_x_2452:
        /* <DEDUP_REMOVED lines=24> */
.L_x_2456:
        /* <DEDUP_REMOVED lines=12> */
.L_x_2457:
        /* <DEDUP_REMOVED lines=57> */
.L_x_2455:
        /* <DEDUP_REMOVED lines=24> */
.L_x_2459:
        /* <DEDUP_REMOVED lines=14> */
.L_x_2460:
        /* <DEDUP_REMOVED lines=38> */
[----:B------:R-:W-:-:S03]  /*1b9f0*/  IADD3 R113, PT, PT, R149, 0x1fd5c5a3, RZ ;  /* 0x1fd5c5a395717810 */ /* 0x000fc60007ffe0ff */
[----:B------:R-:W-:-:S04]  /*1ba00*/  IMAD.WIDE.U32 R232, R232, -0x2daee0ad, RZ ;  /* 0xd2511f53e8e87825 */ /* 0x000fc800078e00ff */
[----:B------:R-:W-:Y:S01]  /*1ba10*/  VIADD R111, R148, 0x5384540f ;  /* 0x5384540f946f7836 */ /* 0x000fe20000000000 */
[----:B------:R-:W-:-:S04]  /*1ba20*/  LOP3.LUT R113, R113, R114, R233, 0x96, !PT ;  /* 0x0000007271717212 */ /* 0x000fc800078e96e9 */
        /* <DEDUP_REMOVED lines=15> */
.L_x_2458:
[----:B------:R-:W-:Y:S01]  /*1bb20*/  I2FP.F32.U32 R109, R109 ;  /* 0x0000006d006d7245 */ /* 0x000fe20000201000 */
[----:B------:R-:W-:Y:S01]  /*1bb30*/  IMAD.U32 R111, R156, 0x10000, RZ ;  /* 0x000100009c6f7824 */ /* 0x000fe200078e00ff */
[----:B------:R-:W-:Y:S02]  /*1bb40*/  PRMT R110, R107, 0x7632, R110 ;  /* 0x000076326b6e7816 */ /* 0x000fe4000000006e */
[----:B------:R-:W-:Y:S01]  /*1bb50*/  SHF.L.U32 R108, R129, 0x10, RZ ;  /* 0x00000010816c7819 */ /* 0x000fe200000006ff */
[----:B------:R-:W-:Y:S01]  /*1bb60*/  FFMA.FTZ R109, R109, R118, 1.1641532182693481445e-10 ;  /* 0x2f0000006d6d7423 */ /* 0x000fe20000010076 */
[----:B------:R-:W-:Y:S01]  /*1bb70*/  FMUL.FTZ R111, R111, R160 ;  /* 0x000000a06f6f7220 */ /* 0x000fe20000410000 */
[----:B------:R-:W-:-:S03]  /*1bb80*/  IMAD.U32 R110, R110, 0x10000, RZ ;  /* 0x000100006e6e7824 */ /* 0x000fc600078e00ff */
        /* <DEDUP_REMOVED lines=10> */
.L_x_2436:
        /* <DEDUP_REMOVED lines=15> */
.L_x_2463:
        /* <DEDUP_REMOVED lines=12> */
.L_x_2464:
        /* <DEDUP_REMOVED lines=57> */
.L_x_2462:
[----:B------:R-:W-:Y:S01]  /*1c170*/  I2FP.F32.U32 R109, R108 ;  /* 0x0000006c006d7245 */ /* 0x000fe20000201000 */
[----:B------:R-:W-:Y:S01]  /*1c180*/  IMAD.U32 R108, R100, 0x10000, RZ ;  /* 0x00010000646c7824 */ /* 0x000fe200078e00ff */
[----:B-----5:R-:W-:Y:S01]  /*1c190*/  SHF.L.U32 R111, R112, 0x10, RZ ;  /* 0x00000010706f7819 */ /* 0x020fe200000006ff */
[----:B------:R-:W-:Y:S01]  /*1c1a0*/  HFMA2 R156, -RZ, RZ, 0, 1.1920928955078125e-07 ;  /* 0x00000002ff9c7431 */ /* 0x000fe200000001ff */
[----:B------:R-:W-:Y:S01]  /*1c1b0*/  ISETP.NE.AND P1, PT, R110, 0x1, PT ;  /* 0x000000016e00780c */ /* 0x000fe20003f25270 */
[----:B------:R-:W-:Y:S01]  /*1c1c0*/  FFMA.FTZ R109, R109, R118, 1.1641532182693481445e-10 ;  /* 0x2f0000006d6d7423 */ /* 0x000fe20000010076 */
[----:B------:R-:W-:Y:S01]  /*1c1d0*/  LOP3.LUT R152, R152, 0xfffffffd, RZ, 0xc0, !PT ;  /* 0xfffffffd98987812 */ /* 0x000fe200078ec0ff */
[----:B------:R-:W-:Y:S01]  /*1c1e0*/  FMUL.FTZ R111, R111, R160 ;  /* 0x000000a06f6f7220 */ /* 0x000fe20000410000 */
[----:B------:R-:W-:Y:S02]  /*1c1f0*/  PRMT R112, R112, 0x7632, R112 ;  /* 0x0000763270707816 */ /* 0x000fe40000000070 */
        /* <DEDUP_REMOVED lines=16> */
.L_x_2466:
        /* <DEDUP_REMOVED lines=12> */
.L_x_2467:
        /* <DEDUP_REMOVED lines=57> */
.L_x_2465:
        /* <DEDUP_REMOVED lines=22> */
.L_x_2469:
        /* <DEDUP_REMOVED lines=12> */
.L_x_2470:
        /* <DEDUP_REMOVED lines=57> */
.L_x_2468:
        /* <DEDUP_REMOVED lines=23> */
.L_x_2472:
        /* <DEDUP_REMOVED lines=12> */
.L_x_2473:
        /* <DEDUP_REMOVED lines=57> */
.L_x_2471:
        /* <DEDUP_REMOVED lines=22> */
.L_x_2475:
        /* <DEDUP_REMOVED lines=12> */
.L_x_2476:
        /* <DEDUP_REMOVED lines=57> */
.L_x_2474:
        /* <DEDUP_REMOVED lines=9> */
[----:B------:R-:W-:-:S05]  /*1d900*/  FMUL.FTZ R111, R111, UR5 ;  /* 0x000000056f6f7c20 */ /* 0x000fca0008410000 */
        /* <DEDUP_REMOVED lines=13> */
.L_x_2478:
        /* <DEDUP_REMOVED lines=12> */
.L_x_2479:
        /* <DEDUP_REMOVED lines=57> */
.L_x_2477:
        /* <DEDUP_REMOVED lines=8> */
[----:B------:R-:W-:-:S04]  /*1deb0*/  FSETP.GTU.FTZ.AND P4, PT, R109, UR4, PT ;  /* 0x000000046d007c0b */ /* 0x000fc8000bf9c000 */
        /* <DEDUP_REMOVED lines=13> */
.L_x_2481:
        /* <DEDUP_REMOVED lines=12> */
.L_x_2482:
        /* <DEDUP_REMOVED lines=53> */
[----:B------:R-:W-:-:S03]  /*1e3a0*/  IMAD.MOV.U32 R110, RZ, RZ, RZ ;  /* 0x000000ffff6e7224 */ /* 0x000fc600078e00ff */
[----:B------:R-:W-:Y:S01]  /*1e3b0*/  LOP3.LUT R168, R111, R108, R157, 0x96, !PT ;  /* 0x0000006c6fa87212 */ /* 0x000fe200078e969d */
[----:B------:R-:W-:Y:S01]  /*1e3c0*/  IMAD.MOV.U32 R108, RZ, RZ, R162 ;  /* 0x000000ffff6c7224 */ /* 0x000fe200078e00a2 */
[----:B------:R-:W-:-:S07]  /*1e3d0*/  MOV R162, R156 ;  /* 0x0000009c00a27202 */ /* 0x000fce0000000f00 */
.L_x_2480:
        /* <DEDUP_REMOVED lines=23> */
.L_x_2484:
        /* <DEDUP_REMOVED lines=14> */
.L_x_2485:
        /* <DEDUP_REMOVED lines=57> */
.L_x_2483:
        /* <DEDUP_REMOVED lines=14> */
.L_x_2461:
[----:B------:R-:W-:Y:S01]  /*1eaa0*/  FADD.FTZ R112, RZ, R121 ;  /* 0x00000079ff707221 */ /* 0x000fe20000010000 */
[----:B------:R-:W-:Y:S01]  /*1eab0*/  SEL R114, RZ, 0x1000000, !P6 ;  /* 0x01000000ff727807 */ /* 0x000fe20007000000 */
[----:B------:R-:W-:Y:S01]  /*1eac0*/  IMAD.WIDE.U32 R126, R219, 0x10, R126 ;  /* 0x00000010db7e7825 */ /* 0x000fe200078e007e */
[----:B------:R-:W-:-:S03]  /*1ead0*/  SEL R115, RZ, 0x10000, !P5 ;  /* 0x00010000ff737807 */ /* 0x000fc60006800000 */
[----:B------:R-:W-:Y:S01]  /*1eae0*/  FADD.FTZ R112, R112, R119 ;  /* 0x0000007770707221 */ /* 0x000fe20000010000 */
[----:B------:R-:W-:Y:S01]  /*1eaf0*/  SEL R156, RZ, 0x100, !P4 ;  /* 0x00000100ff9c7807 */ /* 0x000fe20006000000 */
[----:B------:R-:W-:Y:S01]  /*1eb00*/  IMAD.WIDE.U32 R154, R219, 0x8, R154 ;  /* 0x00000008db9a7825 */ /* 0x000fe200078e009a */
[----:B------:R-:W-:-:S03]  /*1eb10*/  LOP3.LUT P6, RZ, R152, 0x2, RZ, 0xc0, !PT ;  /* 0x0000000298ff7812 */ /* 0x000fc600078cc0ff */
[----:B------:R-:W-:Y:S01]  /*1eb20*/  FADD.FTZ R112, R112, R125 ;  /* 0x0000007d70707221 */ /* 0x000fe20000010000 */
[----:B------:R-:W-:Y:S01]  /*1eb30*/  SEL R124, RZ, 0x1000000, !P2 ;  /* 0x01000000ff7c7807 */ /* 0x000fe20005000000 */
[----:B------:R-:W-:Y:S01]  /*1eb40*/  STG.E.128 desc[UR8][R126.64], R108 ;  /* 0x0000006c7e007986 */ /* 0x000fe2000c101d08 */
[----:B------:R-:W-:Y:S01]  /*1eb50*/  SEL R239, RZ, 0x10000, !P1 ;  /* 0x00010000ffef7807 */ /* 0x000fe20004800000 */
[----:B------:R-:W-:Y:S01]  /*1eb60*/  FADD.FTZ R112, R112, R123 ;  /* 0x0000007b70707221 */ /* 0x000fe20000010000 */
[----:B------:R-:W-:Y:S01]  /*1eb70*/  LOP3.LUT R156, R156, R114, R115, 0xfe, !PT ;  /* 0x000000729c9c7212 */ /* 0x000fe200078efe73 */
[----:B------:R-:W-:Y:S01]  /*1eb80*/  BSSY.RECONVERGENT B0, `(.L_x_2486) ;  /* 0x000009a000007945 */ /* 0x000fe20003800200 */
[----:B------:R-:W-:Y:S01]  /*1eb90*/  SEL R115, RZ, 0x1, !P3 ;  /* 0x00000001ff737807 */ /* 0x000fe20005800000 */
[----:B------:R-:W-:Y:S01]  /*1eba0*/  FADD.FTZ R112, R112, R159 ;  /* 0x0000009f70707221 */ /* 0x000fe20000010000 */
[----:B------:R-:W-:Y:S02]  /*1ebb0*/  SEL R114, RZ, 0x1, !P6 ;  /* 0x00000001ff727807 */ /* 0x000fe40007000000 */
[----:B------:R-:W-:Y:S01]  /*1ebc0*/  LOP3.LUT R115, R156, R115, RZ, 0xfc, !PT ;  /* 0x000000739c737212 */ /* 0x000fe200078efcff */
        /* <DEDUP_REMOVED lines=50> */
[----:B------:R-:W-:Y:S01]  /*1eef0*/  FFMA.FTZ R113, R122, R122, R113 ;  /* 0x0000007a7a717223 */ /* 0x000fe20000010071 */
[----:B------:R-:W-:Y:S02]  /*1ef00*/  SEL R122, RZ, 0x100, !P0 ;  /* 0x00000100ff7a7807 */ /* 0x000fe40004000000 */
[----:B------:R-:W-:Y:S01]  /*1ef10*/  LOP3.LUT P0, RZ, R117, 0x1f, RZ, 0xc0, !PT ;  /* 0x0000001f75ff7812 */ /* 0x000fe2000780c0ff */
        /* <DEDUP_REMOVED lines=76> */
[----:B0-----:R-:W-:Y:S01]  /*1f3e0*/  FADD.FTZ R118, R113, R118 ;  /* 0x0000007671767221 */ /* 0x001fe20000010000 */
[----:B------:R-:W-:-:S04]  /*1f3f0*/  LOP3.LUT R113, R122, R124, R239, 0xfe, !PT ;  /* 0x0000007c7a717212 */ /* 0x000fc800078efeef */
[----:B------:R-:W0:Y:S01]  /*1f400*/  SHFL.BFLY PT, R235, R118, 0x2, 0x1f ;  /* 0x0c401f0076eb7f89 */ /* 0x000e2200000e0000 */
[----:B------:R-:W-:-:S05]  /*1f410*/  LOP3.LUT R114, R113, R114, RZ, 0xfc, !PT ;  /* 0x0000007271727212 */ /* 0x000fca00078efcff */
[----:B------:R-:W-:Y:S01]  /*1f420*/  STG.E.64 desc[UR8][R154.64], R114 ;  /* 0x000000729a007986 */ /* 0x000fe2000c101b08 */
        /* <DEDUP_REMOVED lines=15> */
.L_x_2487:
[----:B------:R-:W-:Y:S05]  /*1f520*/  BSYNC.RECONVERGENT B0 ;  /* 0x0000000000007941 */ /* 0x000fea0003800200 */
.L_x_2486:
[----:B0-----:R-:W-:Y:S01]  /*1f530*/  LOP3.LUT R108, R117, 0x1f, RZ, 0xc0, !PT ;  /* 0x0000001f756c7812 */ /* 0x001fe200078ec0ff */
[----:B------:R-:W-:Y:S01]  /*1f540*/  BAR.SYNC.DEFER_BLOCKING 0x0 ;  /* 0x0000000000007b1d */ /* 0x000fe20000010000 */
[----:B------:R-:W-:Y:S02]  /*1f550*/  IMAD.MOV.U32 R110, RZ, RZ, RZ ;  /* 0x000000ffff6e7224 */ /* 0x000fe400078e00ff */
[----:B------:R-:W-:Y:S02]  /*1f560*/  ISETP.GT.U32.AND P0, PT, R108, 0x3, PT ;  /* 0x000000036c00780c */ /* 0x000fe40003f04070 */
[----:B------:R-:W-:Y:S01]  /*1f570*/  CS2R R108, SRZ ;  /* 0x00000000006c7805 */ /* 0x000fe2000001ff00 */
[----:B------:R-:W-:Y:S10]  /*1f580*/  BSSY.RECONVERGENT B0, `(.L_x_2488) ;  /* 0x000000a000007945 */ /* 0x000ff40003800200 */
        /* <DEDUP_REMOVED lines=9> */
.L_x_2489:
[----:B------:R-:W-:Y:S05]  /*1f620*/  BSYNC.RECONVERGENT B0 ;  /* 0x0000000000007941 */ /* 0x000fea0003800200 */
.L_x_2488:
[----:B------:R-:W1:Y:S01]  /*1f630*/  SHFL.DOWN PT, R111, R110, 0x2, 0x1f ;  /* 0x08401f006e6f7f89 */ /* 0x000e6200000e0000 */
[----:B------:R-:W-:Y:S01]  /*1f640*/  ISETP.NE.AND P0, PT, R117, RZ, PT ;  /* 0x000000ff7500720c */ /* 0x000fe20003f05270 */
[----:B------:R-:W-:Y:S01]  /*1f650*/  IMAD.U32 R216, R64, 0x10000, RZ ;  /* 0x0001000040d87824 */ /* 0x000fe200078e00ff */
[----:B------:R-:W-:Y:S01]  /*1f660*/  ISETP.NE.AND P1, PT, RZ, UR13, PT ;  /* 0x0000000dff007c0c */ /* 0x000fe2000bf25270 */
[----:B0-----:R-:W0:Y:S01]  /*1f670*/  SHFL.DOWN PT, R113, R108, 0x2, 0x1f ;  /* 0x08401f006c717f89 */ /* 0x001e2200000e0000 */
[----:B------:R-:W-:Y:S01]  /*1f680*/  SHF.L.U32 R214, R44, 0x10, RZ ;  /* 0x000000102cd67819 */ /* 0x000fe200000006ff */
[----:B------:R-:W-:Y:S01]  /*1f690*/  IMAD.U32 R224, R65, 0x10000, RZ ;  /* 0x0001000041e07824 */ /* 0x000fe200078e00ff */
[----:B------:R-:W-:Y:S01]  /*1f6a0*/  SHF.L.U32 R222, R45, 0x10, RZ ;  /* 0x000000102dde7819 */ /* 0x000fe200000006ff */
[----:B------:R-:W2:Y:S01]  /*1f6b0*/  SHFL.DOWN PT, R112, R109, 0x2, 0x1f ;  /* 0x08401f006d707f89 */ /* 0x000ea200000e0000 */
[----:B------:R-:W-:Y:S01]  /*1f6c0*/  UPLOP3.LUT UP0, UPT, UPT, UPT, UP0, 0x40, 0x4 ;  /* 0x000000000004789c */ /* 0x000fe20003f0e800 */
[----:B-1----:R-:W-:-:S02]  /*1f6d0*/  IADD3 R114, PT, PT, R111, R110, RZ ;  /* 0x0000006e6f727210 */ /* 0x002fc40007ffe0ff */
[----:B------:R-:W-:Y:S02]  /*1f6e0*/  I2FP.F32.S32 R120, R111 ;  /* 0x0000006f00787245 */ /* 0x000fe40000201400 */
        /* <DEDUP_REMOVED lines=22> */
[----:B------:R-:W-:Y:S01]  /*1f850*/  FFMA.FTZ R111, R115, R108, R118 ;  /* 0x0000006c736f7223 */ /* 0x000fe20000010076 */
[----:B-1----:R-:W-:Y:S02]  /*1f860*/  FADD.FTZ R109, R109, R110 ;  /* 0x0000006e6d6d7221 */ /* 0x002fe40000010000 */
[----:B------:R-:W-:Y:S01]  /*1f870*/  FMUL.FTZ R112, R115, R112 ;  /* 0x0000007073707220 */ /* 0x000fe20000410000 */
[----:B--2---:R-:W-:-:S03]  /*1f880*/  FMUL.FTZ R111, R114, R111 ;  /* 0x0000006f726f7220 */ /* 0x004fc60000410000 */
[----:B------:R-:W-:Y:S01]  /*1f890*/  FMUL.FTZ R112, R112, R155 ;  /* 0x0000009b70707220 */ /* 0x000fe20000410000 */
[----:B------:R-:W-:Y:S01]  /*1f8a0*/  IMAD.U32 R155, R29, 0x10000, RZ ;  /* 0x000100001d9b7824 */ /* 0x000fe200078e00ff */
[----:B------:R0:W1:Y:S02]  /*1f8b0*/  SHFL.IDX PT, R127, R111, RZ, 0x1f ;  /* 0x00001fff6f7f7589 */ /* 0x00006400000e0000 */
[----:B------:R-:W-:Y:S02]  /*1f8c0*/  FFMA.FTZ R112, R114, R112, R109 ;  /* 0x0000007072707223 */ /* 0x000fe4000001006d */
[----:B------:R-:W2:Y:S03]  /*1f8d0*/  LDC R114, c[0x0][0x448] ;  /* 0x00011200ff727b82 */ /* 0x000ea60000000800 */
[----:B------:R-:W2:Y:S01]  /*1f8e0*/  SHFL.IDX PT, R115, R112, RZ, 0x1f ;  /* 0x00001fff70737589 */ /* 0x000ea200000e0000 */
[----:B0-----:R-:W-:-:S04]  /*1f8f0*/  SHF.L.U32 R111, R128, 0x10, RZ ;  /* 0x00000010806f7819 */ /* 0x001fc800000006ff */
[----:B------:R-:W0:Y:S01]  /*1f900*/  @!P0 LDC.64 R108, c[0x0][0x3c0] ;  /* 0x0000f000ff6c8b82 */ /* 0x000e220000000a00 */
[C---:B-1----:R-:W-:Y:S01]  /*1f910*/  FMUL.FTZ R110, R127.reuse, R127 ;  /* 0x0000007f7f6e7220 */ /* 0x042fe20000410000 */
[----:B------:R-:W-:-:S04]  /*1f920*/  FSEL R212, R127, RZ, !P1 ;  /* 0x000000ff7fd47208 */ /* 0x000fc80004800000 */
[----:B------:R-:W-:Y:S01]  /*1f930*/  FSEL R113, R110, RZ, P1 ;  /* 0x000000ff6e717208 */ /* 0x000fe20000800000 */
[C---:B------:R-:W-:Y:S01]  /*1f940*/  FADD.FTZ R210, -R212.reuse, R121 ;  /* 0x00000079d4d27221 */ /* 0x040fe20000010100 */
[----:B--2---:R-:W-:Y:S01]  /*1f950*/  FFMA.FTZ R110, R115, UR14, R114 ;  /* 0x0000000e736e7c23 */ /* 0x004fe20008010072 */
[C---:B------:R-:W-:Y:S01]  /*1f960*/  FADD.FTZ R226, -R212.reuse, R123 ;  /* 0x0000007bd4e27221 */ /* 0x040fe20000010100 */
[----:B------:R-:W-:Y:S01]  /*1f970*/  FADD.FTZ R218, -R212, R119 ;  /* 0x00000077d4da7221 */ /* 0x000fe20000010100 */
[----:B------:R-:W-:Y:S01]  /*1f980*/  SHF.L.U32 R121, R42, 0x10, RZ ;  /* 0x000000102a797819 */ /* 0x000fe200000006ff */
[----:B------:R-:W-:Y:S01]  /*1f990*/  FADD.FTZ R113, R110, R113 ;  /* 0x000000716e717221 */ /* 0x000fe20000010000 */
[----:B0-----:R-:W-:-:S04]  /*1f9a0*/  @!P0 IMAD.WIDE R108, R0, 0x4, R108 ;  /* 0x00000004006c8825 */ /* 0x001fc800078e026c */
[C---:B------:R-:W-:Y:S01]  /*1f9b0*/  FADD.FTZ R228, -R212.reuse, R159 ;  /* 0x0000009fd4e47221 */ /* 0x040fe20000010100 */
[C---:B------:R-:W-:Y:S01]  /*1f9c0*/  FADD.FTZ R220, -R212.reuse, R125 ;  /* 0x0000007dd4dc7221 */ /* 0x040fe20000010100 */
[----:B------:R0:W1:Y:S01]  /*1f9d0*/  MUFU.RSQ R117, R113 ;  /* 0x0000007100757308 */ /* 0x0000620000001400 */
[----:B------:R-:W-:Y:S02]  /*1f9e0*/  IMAD.U32 R123, R41, 0x10000, RZ ;  /* 0x00010000297b7824 */ /* 0x000fe400078e00ff */
[C---:B------:R-:W-:Y:S01]  /*1f9f0*/  FADD.FTZ R230, -R212.reuse, R153 ;  /* 0x00000099d4e67221 */ /* 0x040fe20000010100 */
[C---:B------:R-:W-:Y:S01]  /*1fa00*/  FADD.FTZ R232, -R212.reuse, R165 ;  /* 0x000000a5d4e87221 */ /* 0x040fe20000010100 */
[----:B------:R2:W-:Y:S01]  /*1fa10*/  @!P0 STG.E desc[UR8][R108.64], R127 ;  /* 0x0000007f6c008986 */ /* 0x0005e2000c101908 */
[C---:B------:R-:W-:Y:S01]  /*1fa20*/  FADD.FTZ R234, -R212.reuse, R163 ;  /* 0x000000a3d4ea7221 */ /* 0x040fe20000010100 */
[----:B------:R-:W-:Y:S01]  /*1fa30*/  FADD.FTZ R176, -R212, R167 ;  /* 0x000000a7d4b07221 */ /* 0x000fe20000010100 */
[----:B------:R-:W-:-:S02]  /*1fa40*/  IMAD.U32 R125, R37, 0x10000, RZ ;  /* 0x00010000257d7824 */ /* 0x000fc400078e00ff */
[C---:B------:R-:W-:Y:S01]  /*1fa50*/  FADD.FTZ R188, -R212.reuse, R169 ;  /* 0x000000a9d4bc7221 */ /* 0x040fe20000010100 */
[----:B0-----:R-:W-:Y:S02]  /*1fa60*/  IMAD.U32 R113, R43, 0x10000, RZ ;  /* 0x000100002b717824 */ /* 0x001fe400078e00ff */
[C---:B------:R-:W-:Y:S01]  /*1fa70*/  FADD.FTZ R186, -R212.reuse, R173 ;  /* 0x000000add4ba7221 */ /* 0x040fe20000010100 */
[C---:B------:R-:W-:Y:S01]  /*1fa80*/  FADD.FTZ R206, -R212.reuse, R171 ;  /* 0x000000abd4ce7221 */ /* 0x040fe20000010100 */
[C---:B------:R-:W-:Y:S01]  /*1fa90*/  FADD.FTZ R122, -R212.reuse, R175 ;  /* 0x000000afd47a7221 */ /* 0x040fe20000010100 */
[----:B------:R-:W-:Y:S02]  /*1faa0*/  IMAD.U32 R153, R33, 0x10000, RZ ;  /* 0x0001000021997824 */ /* 0x000fe400078e00ff */
[C---:B------:R-:W-:Y:S01]  /*1fab0*/  FADD.FTZ R158, -R212.reuse, R177 ;  /* 0x000000b1d49e7221 */ /* 0x040fe20000010100 */
[----:B------:R-:W-:Y:S01]  /*1fac0*/  FADD.FTZ R202, -R212, R181 ;  /* 0x000000b5d4ca7221 */ /* 0x000fe20000010100 */
[----:B--2---:R-:W-:Y:S01]  /*1fad0*/  SHF.L.U32 R108, R46, 0x10, RZ ;  /* 0x000000102e6c7819 */ /* 0x004fe200000006ff */
[----:B------:R-:W-:Y:S01]  /*1fae0*/  FADD.FTZ R120, -R212, R185 ;  /* 0x000000b9d4787221 */ /* 0x000fe20000010100 */
[C---:B-1----:R-:W-:Y:S01]  /*1faf0*/  FMUL.FTZ R115, R117.reuse, R210 ;  /* 0x000000d275737220 */ /* 0x042fe20000410000 */
[C---:B------:R-:W-:Y:S01]  /*1fb00*/  FMUL.FTZ R226, R117.reuse, R226 ;  /* 0x000000e275e27220 */ /* 0x040fe20000410000 */
[----:B------:R-:W-:Y:S01]  /*1fb10*/  FMUL.FTZ R210, R117, R218 ;  /* 0x000000da75d27220 */ /* 0x000fe20000410000 */
[----:B------:R-:W-:Y:S01]  /*1fb20*/  SHF.L.U32 R109, R40, 0x10, RZ ;  /* 0x00000010286d7819 */ /* 0x000fe200000006ff */
[----:B------:R-:W-:Y:S01]  /*1fb30*/  FFMA.FTZ R115, R115, R214, R216 ;  /* 0x000000d673737223 */ /* 0x000fe200000100d8 */
[----:B------:R-:W-:Y:S01]  /*1fb40*/  FFMA.FTZ R214, R226, R121, R123 ;  /* 0x00000079e2d67223 */ /* 0x000fe2000001007b */
[----:B------:R-:W-:Y:S01]  /*1fb50*/  FFMA.FTZ R210, R210, R111, R113 ;  /* 0x0000006fd2d27223 */ /* 0x000fe20000010071 */
[----:B------:R-:W-:-:S02]  /*1fb60*/  IMAD.U32 R216, R66, 0x10000, RZ ;  /* 0x0001000042d87824 */ /* 0x000fc400078e00ff */
[C---:B------:R-:W-:Y:S01]  /*1fb70*/  FMUL.FTZ R121, R117.reuse, R228 ;  /* 0x000000e475797220 */ /* 0x040fe20000410000 */
[----:B------:R-:W-:Y:S01]  /*1fb80*/  FMUL.FTZ R119, R117, R220 ;  /* 0x000000dc75777220 */ /* 0x000fe20000410000 */
[----:B------:R-:W-:Y:S01]  /*1fb90*/  IMAD.U32 R111, R39, 0x10000, RZ ;  /* 0x00010000276f7824 */ /* 0x000fe200078e00ff */
[----:B------:R-:W-:Y:S01]  /*1fba0*/  SHF.L.U32 R218, R47, 0x10, RZ ;  /* 0x000000102fda7819 */ /* 0x000fe200000006ff */
[----:B------:R-:W-:Y:S01]  /*1fbb0*/  FMUL.FTZ R230, R117, R230 ;  /* 0x000000e675e67220 */ /* 0x000fe20000410000 */
[----:B------:R-:W-:Y:S01]  /*1fbc0*/  IMAD.U32 R220, R67, 0x10000, RZ ;  /* 0x0001000043dc7824 */ /* 0x000fe200078e00ff */
[----:B------:R-:W-:Y:S01]  /*1fbd0*/  SHF.L.U32 R113, R38, 0x10, RZ ;  /* 0x0000001026717819 */ /* 0x000fe200000006ff */
[C---:B------:R-:W-:Y:S01]  /*1fbe0*/  FMUL.FTZ R123, R117.reuse, R232 ;  /* 0x000000e8757b7220 */ /* 0x040fe20000410000 */
[----:B------:R-:W-:Y:S01]  /*1fbf0*/  FMUL.FTZ R234, R117, R234 ;  /* 0x000000ea75ea7220 */ /* 0x000fe20000410000 */
[----:B------:R-:W-:Y:S01]  /*1fc00*/  FFMA.FTZ R121, R121, R108, R216 ;  /* 0x0000006c79797223 */ /* 0x000fe200000100d8 */
[----:B------:R-:W-:Y:S01]  /*1fc10*/  FFMA.FTZ R216, R230, R109, R111 ;  /* 0x0000006de6d87223 */ /* 0x000fe2000001006f */
[----:B------:R-:W-:Y:S01]  /*1fc20*/  FFMA.FTZ R123, R123, R218, R220 ;  /* 0x000000da7b7b7223 */ /* 0x000fe200000100dc */
[----:B------:R-:W-:Y:S01]  /*1fc30*/  SHF.L.U32 R109, R36, 0x10, RZ ;  /* 0x00000010246d7819 */ /* 0x000fe200000006ff */
[----:B------:R-:W-:Y:S01]  /*1fc40*/  FFMA.FTZ R218, R234, R113, R125 ;  /* 0x00000071eada7223 */ /* 0x000fe2000001007d */
[----:B------:R-:W-:Y:S01]  /*1fc50*/  SHF.L.U32 R108, R48, 0x10, RZ ;  /* 0x00000010306c7819 */ /* 0x000fe200000006ff */
[----:B------:R-:W-:-:S02]  /*1fc60*/  IMAD.U32 R111, R35, 0x10000, RZ ;  /* 0x00010000236f7824 */ /* 0x000fc400078e00ff */
[C---:B------:R-:W-:Y:S01]  /*1fc70*/  FMUL.FTZ R176, R117.reuse, R176 ;  /* 0x000000b075b07220 */ /* 0x040fe20000410000 */
[----:B------:R-:W-:Y:S01]  /*1fc80*/  IMAD.U32 R220, R68, 0x10000, RZ ;  /* 0x0001000044dc7824 */ /* 0x000fe200078e00ff */
[----:B------:R-:W-:Y:S01]  /*1fc90*/  SHF.L.U32 R113, R34, 0x10, RZ ;  /* 0x0000001022717819 */ /* 0x000fe200000006ff */
[C---:B------:R-:W-:Y:S01]  /*1fca0*/  FMUL.FTZ R125, R117.reuse, R188 ;  /* 0x000000bc757d7220 */ /* 0x040fe20000410000 */
[C---:B------:R-:W-:Y:S01]  /*1fcb0*/  FMUL.FTZ R127, R117.reuse, R186 ;  /* 0x000000ba757f7220 */ /* 0x040fe20000410000 */
[----:B------:R-:W-:Y:S01]  /*1fcc0*/  FMUL.FTZ R186, R117, R206 ;  /* 0x000000ce75ba7220 */ /* 0x000fe20000410000 */
[----:B------:R-:W-:Y:S01]  /*1fcd0*/  FFMA.FTZ R176, R176, R109, R111 ;  /* 0x0000006db0b07223 */ /* 0x000fe2000001006f */
[----:B------:R-:W-:Y:S01]  /*1fce0*/  FFMA.FTZ R125, R125, R108, R220 ;  /* 0x0000006c7d7d7223 */ /* 0x000fe200000100dc */
[----:B------:R-:W-:Y:S01]  /*1fcf0*/  SHF.L.U32 R109, R50, 0x10, RZ ;  /* 0x00000010326d7819 */ /* 0x000fe200000006ff */
[----:B------:R-:W-:Y:S01]  /*1fd00*/  FFMA.FTZ R186, R186, R113, R153 ;  /* 0x00000071baba7223 */ /* 0x000fe20000010099 */
[----:B------:R-:W-:Y:S01]  /*1fd10*/  IMAD.U32 R111, R70, 0x10000, RZ ;  /* 0x00010000466f7824 */ /* 0x000fe200078e00ff */
[----:B------:R-:W-:Y:S01]  /*1fd20*/  SHF.L.U32 R108, R32, 0x10, RZ ;  /* 0x00000010206c7819 */ /* 0x000fe200000006ff */
[----:B------:R-:W-:Y:S01]  /*1fd30*/  FMUL.FTZ R122, R117, R122 ;  /* 0x0000007a757a7220 */ /* 0x000fe20000410000 */
[----:B------:R-:W-:Y:S01]  /*1fd40*/  IMAD.U32 R188, R31, 0x10000, RZ ;  /* 0x000100001fbc7824 */ /* 0x000fe200078e00ff */
[----:B------:R-:W-:Y:S01]  /*1fd50*/  SHF.L.U32 R113, R30, 0x10, RZ ;  /* 0x000000101e717819 */ /* 0x000fe200000006ff */
[C---:B------:R-:W-:Y:S01]  /*1fd60*/  FMUL.FTZ R153, R117.reuse, R158 ;  /* 0x0000009e75997220 */ /* 0x040fe20000410000 */
[----:B------:R-:W-:Y:S01]  /*1fd70*/  FMUL.FTZ R202, R117, R202 ;  /* 0x000000ca75ca7220 */ /* 0x000fe20000410000 */
[C---:B------:R-:W-:Y:S01]  /*1fd80*/  FADD.FTZ R154, -R212.reuse, R187 ;  /* 0x000000bbd49a7221 */ /* 0x040fe20000010100 */
[----:B------:R-:W-:Y:S01]  /*1fd90*/  FADD.FTZ R184, -R212, R191 ;  /* 0x000000bfd4b87221 */ /* 0x000fe20000010100 */
[----:B------:R-:W-:Y:S01]  /*1fda0*/  FFMA.FTZ R122, R122, R109, R111 ;  /* 0x0000006d7a7a7223 */ /* 0x000fe2000001006f */
[----:B------:R-:W-:Y:S01]  /*1fdb0*/  FADD.FTZ R204, -R212, R189 ;  /* 0x000000bdd4cc7221 */ /* 0x000fe20000010100 */
[----:B------:R-:W-:Y:S01]  /*1fdc0*/  FFMA.FTZ R153, R153, R108, R188 ;  /* 0x0000006c99997223 */ /* 0x000fe200000100bc */
[----:B------:R-:W-:Y:S01]  /*1fdd0*/  SHF.L.U32 R109, R52, 0x10, RZ ;  /* 0x00000010346d7819 */ /* 0x000fe200000006ff */
[----:B------:R-:W-:Y:S01]  /*1fde0*/  FFMA.FTZ R188, R202, R113, R155 ;  /* 0x00000071cabc7223 */ /* 0x000fe2000001009b */
[----:B------:R-:W-:Y:S01]  /*1fdf0*/  IMAD.U32 R111, R72, 0x10000, RZ ;  /* 0x00010000486f7824 */ /* 0x000fe200078e00ff */
[----:B------:R-:W-:Y:S01]  /*1fe00*/  SHF.L.U32 R165, R28, 0x10, RZ ;  /* 0x000000101ca57819 */ /* 0x000fe200000006ff */
[----:B------:R-:W-:Y:S01]  /*1fe10*/  FMUL.FTZ R120, R117, R120 ;  /* 0x0000007875787220 */ /* 0x000fe20000410000 */
[C---:B------:R-:W-:Y:S01]  /*1fe20*/  FADD.FTZ R110, -R212.reuse, R195 ;  /* 0x000000c3d46e7221 */ /* 0x040fe20000010100 */
[----:B------:R-:W-:Y:S01]  /*1fe30*/  IMAD.U32 R113, R27, 0x10000, RZ ;  /* 0x000100001b717824 */ /* 0x000fe200078e00ff */
[----:B------:R-:W-:Y:S01]  /*1fe40*/  SHF.L.U32 R108, R53, 0x10, RZ ;  /* 0x00000010356c7819 */ /* 0x000fe200000006ff */
[----:B------:R-:W-:Y:S01]  /*1fe50*/  FMUL.FTZ R154, R117, R154 ;  /* 0x0000009a759a7220 */ /* 0x000fe20000410000 */
[C---:B------:R-:W-:Y:S01]  /*1fe60*/  FADD.FTZ R156, -R212.reuse, R193 ;  /* 0x000000c1d49c7221 */ /* 0x040fe20000010100 */
[----:B------:R-:W-:Y:S01]  /*1fe70*/  FADD.FTZ R208, -R212, R157 ;  /* 0x0000009dd4d07221 */ /* 0x000fe20000010100 */
[----:B------:R-:W-:Y:S01]  /*1fe80*/  IMAD.U32 R158, R73, 0x10000, RZ ;  /* 0x00010000499e7824 */ /* 0x000fe200078e00ff */
[----:B------:R-:W-:Y:S01]  /*1fe90*/  SHF.L.U32 R155, R26, 0x10, RZ ;  /* 0x000000101a9b7819 */ /* 0x000fe200000006ff */
[----:B------:R-:W-:Y:S01]  /*1fea0*/  FMUL.FTZ R167, R117, R184 ;  /* 0x000000b875a77220 */ /* 0x000fe20000410000 */
[----:B------:R-:W-:-:S02]  /*1feb0*/  IMAD.U32 R157, R25, 0x10000, RZ ;  /* 0x00010000199d7824 */ /* 0x000fc400078e00ff */
[C---:B------:R-:W-:Y:S01]  /*1fec0*/  FMUL.FTZ R184, R117.reuse, R204 ;  /* 0x000000cc75b87220 */ /* 0x040fe20000410000 */
[----:B------:R-:W-:Y:S01]  /*1fed0*/  FADD.FTZ R174, -R212, R201 ;  /* 0x000000c9d4ae7221 */ /* 0x000fe20000010100 */
[----:B------:R-:W-:Y:S01]  /*1fee0*/  FFMA.FTZ R120, R120, R109, R111 ;  /* 0x0000006d78787223 */ /* 0x000fe2000001006f */
[----:B------:R-:W-:Y:S01]  /*1fef0*/  SHF.L.U32 R169, R54, 0x10, RZ ;  /* 0x0000001036a97819 */ /* 0x000fe200000006ff */
[C---:B------:R-:W-:Y:S01]  /*1ff00*/  FADD.FTZ R190, -R212.reuse, R183 ;  /* 0x000000b7d4be7221 */ /* 0x040fe20000010100 */
[----:B------:R-:W-:Y:S01]  /*1ff10*/  FADD.FTZ R200, -R212, R199 ;  /* 0x000000c7d4c87221 */ /* 0x000fe20000010100 */
[----:B------:R-:W-:Y:S01]  /*1ff20*/  FFMA.FTZ R165, R154, R165, R113 ;  /* 0x000000a59aa57223 */ /* 0x000fe20000010071 */
[----:B------:R-:W-:Y:S01]  /*1ff30*/  IMAD.U32 R109, R74, 0x10000, RZ ;  /* 0x000100004a6d7824 */ /* 0x000fe200078e00ff */
[----:B------:R-:W-:Y:S01]  /*1ff40*/  SHF.L.U32 R111, R24, 0x10, RZ ;  /* 0x00000010186f7819 */ /* 0x000fe200000006ff */
[----:B------:R-:W-:Y:S01]  /*1ff50*/  FMUL.FTZ R110, R117, R110 ;  /* 0x0000006e756e7220 */ /* 0x000fe20000410000 */
[----:B------:R-:W-:Y:S01]  /*1ff60*/  FFMA.FTZ R167, R167, R108, R158 ;  /* 0x0000006ca7a77223 */ /* 0x000fe2000001009e */
[----:B------:R-:W-:-:S02]  /*1ff70*/  IMAD.U32 R113, R23, 0x10000, RZ ;  /* 0x0001000017717824 */ /* 0x000fc400078e00ff */
[----:B------:R-:W-:Y:S01]  /*1ff80*/  FMUL.FTZ R156, R117, R156 ;  /* 0x0000009c759c7220 */ /* 0x000fe20000410000 */
[----:B------:R-:W-:Y:S01]  /*1ff90*/  FADD.FTZ R114, -R212, R205 ;  /* 0x000000cdd4727221 */ /* 0x000fe20000010100 */
[----:B------:R-:W-:Y:S01]  /*1ffa0*/  FFMA.FTZ R184, R184, R155, R157 ;  /* 0x0000009bb8b87223 */ /* 0x000fe2000001009d */
[----:B------:R-:W-:Y:S01]  /*1ffb0*/  SHF.L.U32 R108, R55, 0x10, RZ ;  /* 0x00000010376c7819 */ /* 0x000fe200000006ff */
[----:B------:R-:W-:Y:S01]  /*1ffc0*/  IMAD.U32 R154, R75, 0x10000, RZ ;  /* 0x000100004b9a7824 */ /* 0x000fe200078e00ff */
[----:B------:R-:W-:Y:S01]  /*1ffd0*/  SHF.L.U32 R155, R22, 0x10, RZ ;  /* 0x00000010169b7819 */ /* 0x000fe200000006ff */
[C---:B------:R-:W-:Y:S01]  /*1ffe0*/  FMUL.FTZ R171, R117.reuse, R174 ;  /* 0x000000ae75ab7220 */ /* 0x040fe20000410000 */
[----:B------:R-:W-:Y:S01]  /*1fff0*/  FMUL.FTZ R163, R117, R190 ;  /* 0x000000be75a37220 */ /* 0x000fe20000410000 */
[----:B------:R-:W-:Y:S02]  /*20000*/  IMAD.U32 R157, R21, 0x10000, RZ ;  /* 0x00010000159d7824 */ /* 0x000fe400078e00ff */
[----:B------:R-:W-:Y:S01]  /*20010*/  FMUL.FTZ R200, R117, R200 ;  /* 0x000000c875c87220 */ /* 0x000fe20000410000 */
[----:B------:R-:W-:Y:S01]  /*20020*/  FFMA.FTZ R169, R110, R169, R109 ;  /* 0x000000a96ea97223 */ /* 0x000fe2000001006d */
[C---:B------:R-:W-:Y:S01]  /*20030*/  FADD.FTZ R124, -R212.reuse, R203 ;  /* 0x000000cbd47c7221 */ /* 0x040fe20000010100 */
[----:B------:R-:W-:Y:S01]  /*20040*/  FADD.FTZ R180, -R212, R209 ;  /* 0x000000d1d4b47221 */ /* 0x000fe20000010100 */
[----:B------:R-:W-:Y:S01]  /*20050*/  FFMA.FTZ R190, R156, R111, R113 ;  /* 0x0000006f9cbe7223 */ /* 0x000fe20000010071 */
[----:B------:R-:W-:Y:S01]  /*20060*/  SHF.L.U32 R109, R56, 0x10, RZ ;  /* 0x00000010386d7819 */ /* 0x000fe200000006ff */
[----:B------:R-:W-:-:S02]  /*20070*/  IMAD.U32 R111, R76, 0x10000, RZ ;  /* 0x000100004c6f7824 */ /* 0x000fc400078e00ff */
[----:B------:R-:W-:Y:S01]  /*20080*/  FMUL.FTZ R114, R117, R114 ;  /* 0x0000007275727220 */ /* 0x000fe20000410000 */
[----:B------:R-:W-:Y:S01]  /*20090*/  FFMA.FTZ R171, R171, R108, R154 ;  /* 0x0000006cabab7223 */ /* 0x000fe2000001009a */
[----:B------:R-:W-:Y:S01]  /*200a0*/  FADD.FTZ R118, -R212, R213 ;  /* 0x000000d5d4767221 */ /* 0x000fe20000010100 */
[----:B------:R-:W-:Y:S01]  /*200b0*/  FFMA.FTZ R200, R200, R155, R157 ;  /* 0x0000009bc8c87223 */ /* 0x000fe2000001009d */
[----:B------:R-:W-:Y:S01]  /*200c0*/  SHF.L.U32 R108, R20, 0x10, RZ ;  /* 0x00000010146c7819 */ /* 0x000fe200000006ff */
[----:B------:R-:W-:Y:S01]  /*200d0*/  IMAD.U32 R110, R19, 0x10000, RZ ;  /* 0x00010000136e7824 */ /* 0x000fe200078e00ff */
[----:B------:R-:W-:Y:S01]  /*200e0*/  SHF.L.U32 R113, R57, 0x10, RZ ;  /* 0x0000001039717819 */ /* 0x000fe200000006ff */
[----:B------:R-:W-:Y:S02]  /*200f0*/  IMAD.U32 R155, R77, 0x10000, RZ ;  /* 0x000100004d9b7824 */ /* 0x000fe400078e00ff */
[C---:B------:R-:W-:Y:S01]  /*20100*/  FMUL.FTZ R177, R117.reuse, R124 ;  /* 0x0000007c75b17220 */ /* 0x040fe20000410000 */
[----:B------:R-:W-:Y:S01]  /*20110*/  FMUL.FTZ R180, R117, R180 ;  /* 0x000000b475b47220 */ /* 0x000fe20000410000 */
[----:B------:R-:W-:Y:S01]  /*20120*/  FADD.FTZ R126, -R212, R211 ;  /* 0x000000d3d47e7221 */ /* 0x000fe20000010100 */
[----:B------:R-:W-:Y:S01]  /*20130*/  FFMA.FTZ R124, R114, R109, R111 ;  /* 0x0000006d727c7223 */ /* 0x000fe2000001006f */
[----:B------:R-:W-:Y:S01]  /*20140*/  FADD.FTZ R198, -R212, R217 ;  /* 0x000000d9d4c67221 */ /* 0x000fe20000010100 */
[----:B------:R-:W-:Y:S01]  /*20150*/  SHF.L.U32 R109, R58, 0x10, RZ ;  /* 0x000000103a6d7819 */ /* 0x000fe200000006ff */
[----:B------:R-:W-:-:S02]  /*20160*/  IMAD.U32 R111, R78, 0x10000, RZ ;  /* 0x000100004e6f7824 */ /* 0x000fc400078e00ff */
[----:B------:R-:W-:Y:S01]  /*20170*/  FMUL.FTZ R118, R117, R118 ;  /* 0x0000007675767220 */ /* 0x000fe20000410000 */
[----:B------:R-:W-:Y:S01]  /*20180*/  FFMA.FTZ R177, R177, R108, R110 ;  /* 0x0000006cb1b17223 */ /* 0x000fe2000001006e */
[----:B------:R-:W-:Y:S01]  /*20190*/  FFMA.FTZ R180, R180, R113, R155 ;  /* 0x00000071b4b47223 */ /* 0x000fe2000001009b */
[----:B------:R-:W-:Y:S01]  /*201a0*/  SHF.L.U32 R113, R16, 0x10, RZ ;  /* 0x0000001010717819 */ /* 0x000fe200000006ff */
[----:B------:R-:W-:Y:S01]  /*201b0*/  FMUL.FTZ R108, R117, R126 ;  /* 0x0000007e756c7220 */ /* 0x000fe20000410000 */
[----:B------:R-:W-:Y:S01]  /*201c0*/  SHF.L.U32 R173, R14, 0x10, RZ ;  /* 0x000000100ead7819 */ /* 0x000fe200000006ff */
[----:B------:R-:W-:Y:S02]  /*201d0*/  IMAD.U32 R155, R15, 0x10000, RZ ;  /* 0x000100000f9b7824 */ /* 0x000fe400078e00ff */
[----:B------:R-:W-:Y:S01]  /*201e0*/  FMUL.FTZ R198, R117, R198 ;  /* 0x000000c675c67220 */ /* 0x000fe20000410000 */
[----:B------:R-:W-:Y:S02]  /*201f0*/  IMAD.U32 R175, R13, 0x10000, RZ ;  /* 0x000100000daf7824 */ /* 0x000fe400078e00ff */
[----:B------:R-:W-:Y:S01]  /*20200*/  FFMA.FTZ R126, R118, R109, R111 ;  /* 0x0000006d767e7223 */ /* 0x000fe2000001006f */
[C---:B------:R-:W-:Y:S01]  /*20210*/  FADD.FTZ R178, -R212.reuse, R227 ;  /* 0x000000e3d4b27221 */ /* 0x040fe20000010100 */
[----:B------:R-:W0:Y:S01]  /*20220*/  @!P0 LDC.64 R110, c[0x0][0x3c8] ;  /* 0x0000f200ff6e8b82 */ /* 0x000e220000000a00 */
[----:B------:R-:W-:Y:S01]  /*20230*/  FADD.FTZ R194, -R212, R225 ;  /* 0x000000e1d4c27221 */ /* 0x000fe20000010100 */
[----:B------:R-:W-:Y:S01]  /*20240*/  FFMA.FTZ R183, R108, R113, R155 ;  /* 0x000000716cb77223 */ /* 0x000fe2000001009b */
[----:B------:R-:W-:Y:S01]  /*20250*/  FFMA.FTZ R185, R198, R173, R175 ;  /* 0x000000adc6b97223 */ /* 0x000fe200000100af */
[----:B------:R-:W-:Y:S01]  /*20260*/  SHF.L.U32 R173, R61, 0x10, RZ ;  /* 0x000000103dad7819 */ /* 0x000fe200000006ff */
[----:B------:R-:W-:Y:S01]  /*20270*/  IMAD.U32 R175, R81, 0x10000, RZ ;  /* 0x0001000051af7824 */ /* 0x000fe200078e00ff */
[----:B------:R-:W-:Y:S01]  /*20280*/  SHF.L.U32 R191, R10, 0x10, RZ ;  /* 0x000000100abf7819 */ /* 0x000fe200000006ff */
[----:B------:R-:W-:Y:S01]  /*20290*/  FMUL.FTZ R114, R117, R178 ;  /* 0x000000b275727220 */ /* 0x000fe20000410000 */
[----:B------:R-:W1:Y:S01]  /*202a0*/  LDC.64 R108, c[0x0][0x428] ;  /* 0x00010a00ff6c7b82 */ /* 0x000e620000000a00 */
[----:B------:R-:W-:-:S02]  /*202b0*/  IMAD.U32 R193, R9, 0x10000, RZ ;  /* 0x0001000009c17824 */ /* 0x000fc400078e00ff */
[----:B------:R-:W-:Y:S01]  /*202c0*/  FMUL.FTZ R194, R117, R194 ;  /* 0x000000c275c27220 */ /* 0x000fe20000410000 */
[----:B------:R-:W-:Y:S01]  /*202d0*/  FADD.FTZ R182, -R212, R215 ;  /* 0x000000d7d4b67221 */ /* 0x000fe20000010100 */
[----:B------:R-:W-:Y:S01]  /*202e0*/  FFMA.FTZ R189, R114, R173, R175 ;  /* 0x000000ad72bd7223 */ /* 0x000fe200000100af */
[----:B------:R-:W-:Y:S01]  /*202f0*/  SHF.L.U32 R175, R63, 0x10, RZ ;  /* 0x000000103faf7819 */ /* 0x000fe200000006ff */
[----:B------:R-:W-:Y:S01]  /*20300*/  FFMA.FTZ R194, R194, R191, R193 ;  /* 0x000000bfc2c27223 */ /* 0x000fe200000100c1 */
[----:B------:R-:W-:Y:S01]  /*20310*/  SHF.L.U32 R157, R59, 0x10, RZ ;  /* 0x000000103b9d7819 */ /* 0x000fe200000006ff */
[----:B------:R-:W-:Y:S02]  /*20320*/  IMAD.U32 R193, R83, 0x10000, RZ ;  /* 0x0001000053c17824 */ /* 0x000fe400078e00ff */
[----:B------:R-:W-:Y:S01]  /*20330*/  FMUL.FTZ R208, R117, R208 ;  /* 0x000000d075d07220 */ /* 0x000fe20000410000 */
[----:B------:R-:W-:Y:S02]  /*20340*/  IMAD.U32 R159, R79, 0x10000, RZ ;  /* 0x000100004f9f7824 */ /* 0x000fe400078e00ff */
[C---:B------:R-:W-:Y:S01]  /*20350*/  FMUL.FTZ R182, R117.reuse, R182 ;  /* 0x000000b675b67220 */ /* 0x040fe20000410000 */
[C---:B------:R-:W-:Y:S01]  /*20360*/  FADD.FTZ R112, -R212.reuse, R223 ;  /* 0x000000dfd4707221 */ /* 0x040fe20000010100 */
[----:B------:R-:W-:Y:S01]  /*20370*/  FADD.FTZ R160, -R212, R221 ;  /* 0x000000ddd4a07221 */ /* 0x000fe20000010100 */
[----:B------:R-:W-:Y:S01]  /*20380*/  FFMA.FTZ R193, R208, R175, R193 ;  /* 0x000000afd0c17223 */ /* 0x000fe200000100c1 */
[----:B------:R-:W-:Y:S01]  /*20390*/  FFMA.FTZ R182, R182, R157, R159 ;  /* 0x0000009db6b67223 */ /* 0x000fe2000001009f */
[----:B------:R-:W-:Y:S01]  /*203a0*/  SHF.L.U32 R113, R60, 0x10, RZ ;  /* 0x000000103c717819 */ /* 0x000fe200000006ff */
[----:B------:R-:W2:Y:S01]  /*203b0*/  LDC.64 R174, c[0x0][0x380] ;  /* 0x0000e000ffae7b82 */ /* 0x000ea20000000a00 */
[----:B------:R-:W-:Y:S01]  /*203c0*/  IMAD.U32 R155, R80, 0x10000, RZ ;  /* 0x00010000509b7824 */ /* 0x000fe200078e00ff */
[----:B------:R-:W-:Y:S01]  /*203d0*/  SHF.L.U32 R157, R12, 0x10, RZ ;  /* 0x000000100c9d7819 */ /* 0x000fe200000006ff */
[----:B------:R-:W-:Y:S01]  /*203e0*/  FMUL.FTZ R112, R117, R112 ;  /* 0x0000007075707220 */ /* 0x000fe20000410000 */
[----:B------:R-:W-:-:S02]  /*203f0*/  IMAD.U32 R159, R11, 0x10000, RZ ;  /* 0x000100000b9f7824 */ /* 0x000fc400078e00ff */
[----:B------:R-:W-:Y:S01]  /*20400*/  FMUL.FTZ R160, R117, R160 ;  /* 0x000000a075a07220 */ /* 0x000fe20000410000 */
[C---:B------:R-:W-:Y:S01]  /*20410*/  FADD.FTZ R192, -R212.reuse, R207 ;  /* 0x000000cfd4c07221 */ /* 0x040fe20000010100 */
[C---:B------:R-:W-:Y:S01]  /*20420*/  FADD.FTZ R172, -R212.reuse, R229 ;  /* 0x000000e5d4ac7221 */ /* 0x040fe20000010100 */
[C---:B------:R-:W-:Y:S01]  /*20430*/  FADD.FTZ R196, -R212.reuse, R231 ;  /* 0x000000e7d4c47221 */ /* 0x040fe20000010100 */
[----:B------:R-:W-:Y:S01]  /*20440*/  FFMA.FTZ R119, R119, R222, R224 ;  /* 0x000000de77777223 */ /* 0x000fe200000100e0 */
[----:B------:R-:W-:Y:S01]  /*20450*/  FADD.FTZ R212, -R212, R233 ;  /* 0x000000e9d4d47221 */ /* 0x000fe20000010100 */
[----:B------:R-:W-:Y:S01]  /*20460*/  SHF.L.U32 R222, R49, 0x10, RZ ;  /* 0x0000001031de7819 */ /* 0x000fe200000006ff */
[----:B------:R-:W-:Y:S01]  /*20470*/  FFMA.FTZ R178, R112, R113, R155 ;  /* 0x0000007170b27223 */ /* 0x000fe2000001009b */
[----:B------:R-:W-:Y:S01]  /*20480*/  SHF.L.U32 R206, R51, 0x10, RZ ;  /* 0x0000001033ce7819 */ /* 0x000fe200000006ff */
[----:B------:R-:W-:Y:S01]  /*20490*/  IMAD.U32 R224, R69, 0x10000, RZ ;  /* 0x0001000045e07824 */ /* 0x000fe200078e00ff */
[----:B------:R-:W-:Y:S01]  /*204a0*/  SHF.L.U32 R154, R18, 0x10, RZ ;  /* 0x00000010129a7819 */ /* 0x000fe200000006ff */
[----:B------:R-:W-:-:S02]  /*204b0*/  IMAD.U32 R220, R71, 0x10000, RZ ;  /* 0x0001000047dc7824 */ /* 0x000fc400078e00ff */
[----:B------:R-:W-:Y:S01]  /*204c0*/  FFMA.FTZ R187, R160, R157, R159 ;  /* 0x0000009da0bb7223 */ /* 0x000fe2000001009f */
[----:B------:R-:W-:Y:S01]  /*204d0*/  SHF.L.U32 R155, R62, 0x10, RZ ;  /* 0x000000103e9b7819 */ /* 0x000fe200000006ff */
[----:B------:R-:W-:Y:S02]  /*204e0*/  IMAD.U32 R156, R17, 0x10000, RZ ;  /* 0x00010000119c7824 */ /* 0x000fe400078e00ff */
[C---:B------:R-:W-:Y:S01]  /*204f0*/  FMUL.FTZ R181, R117.reuse, R192 ;  /* 0x000000c075b57220 */ /* 0x040fe20000410000 */
[----:B------:R-:W-:Y:S01]  /*20500*/  IMAD.U32 R157, R82, 0x10000, RZ ;  /* 0x00010000529d7824 */ /* 0x000fe200078e00ff */
[----:B------:R-:W-:Y:S01]  /*20510*/  SHF.L.U32 R159, R8, 0x10, RZ ;  /* 0x00000010089f7819 */ /* 0x000fe200000006ff */
[----:B------:R-:W-:Y:S01]  /*20520*/  FMUL.FTZ R172, R117, R172 ;  /* 0x000000ac75ac7220 */ /* 0x000fe20000410000 */
[----:B------:R-:W-:Y:S01]  /*20530*/  IMAD.U32 R173, R7, 0x10000, RZ ;  /* 0x0001000007ad7824 */ /* 0x000fe200078e00ff */
[----:B------:R-:W-:Y:S01]  /*20540*/  SHF.L.U32 R195, R6, 0x10, RZ ;  /* 0x0000001006c37819 */ /* 0x000fe200000006ff */
[----:B------:R-:W-:Y:S01]  /*20550*/  FMUL.FTZ R196, R117, R196 ;  /* 0x000000c475c47220 */ /* 0x000fe20000410000 */
[----:B------:R-:W-:-:S02]  /*20560*/  IMAD.U32 R199, R5, 0x10000, RZ ;  /* 0x0001000005c77824 */ /* 0x000fc400078e00ff */
[----:B------:R-:W-:Y:S01]  /*20570*/  FMUL.FTZ R212, R117, R212 ;  /* 0x000000d475d47220 */ /* 0x000fe20000410000 */
[----:B0-----:R-:W-:-:S04]  /*20580*/  @!P0 IMAD.WIDE R112, R0, 0x4, R110 ;  /* 0x0000000400708825 */ /* 0x001fc800078e026e */
[----:B------:R-:W-:Y:S01]  /*20590*/  FFMA.FTZ R127, R127, R222, R224 ;  /* 0x000000de7f7f7223 */ /* 0x000fe200000100e0 */
[----:B------:R-:W-:Y:S01]  /*205a0*/  FFMA.FTZ R163, R163, R206, R220 ;  /* 0x000000cea3a37223 */ /* 0x000fe200000100dc */
[----:B------:R-:W-:Y:S01]  /*205b0*/  FFMA.FTZ R181, R181, R154, R156 ;  /* 0x0000009ab5b57223 */ /* 0x000fe2000001009c */
[----:B------:R-:W-:Y:S01]  /*205c0*/  FFMA.FTZ R191, R172, R155, R157 ;  /* 0x0000009bacbf7223 */ /* 0x000fe2000001009d */
[----:B------:R-:W-:Y:S01]  /*205d0*/  FFMA.FTZ R196, R196, R159, R173 ;  /* 0x0000009fc4c47223 */ /* 0x000fe200000100ad */
[----:B-1----:R-:W-:-:S04]  /*205e0*/  IMAD.WIDE.U32 R156, R161, 0x10, R108 ;  /* 0x00000010a19c7825 */ /* 0x002fc800078e006c */
[----:B------:R-:W-:Y:S01]  /*205f0*/  FFMA.FTZ R212, R212, R195, R199 ;  /* 0x000000c3d4d47223 */ /* 0x000fe200000100c7 */
[----:B------:R0:W-:Y:S01]  /*20600*/  @!P0 STG.E desc[UR8][R112.64], R117 ;  /* 0x0000007570008986 */ /* 0x0001e2000c101908 */
[----:B------:R-:W-:Y:S01]  /*20610*/  F2FP.BF16.F32.PACK_AB R111, R218, R123 ;  /* 0x0000007bda6f723e */ /* 0x000fe200000010ff */
[--C-:B------:R-:W-:Y:S01]  /*20620*/  IMAD.WIDE.U32 R154, R116, 0x10, R108.reuse ;  /* 0x00000010749a7825 */ /* 0x100fe200078e006c */
[----:B------:R-:W-:Y:S02]  /*20630*/  F2FP.BF16.F32.PACK_AB R110, R216, R121 ;  /* 0x00000079d86e723e */ /* 0x000fe400000010ff */
[----:B------:R-:W-:Y:S01]  /*20640*/  F2FP.BF16.F32.PACK_AB R114, R153, R122 ;  /* 0x0000007a9972723e */ /* 0x000fe200000010ff */
[--C-:B------:R-:W-:Y:S01]  /*20650*/  IMAD.WIDE.U32 R158, R179, 0x10, R108.reuse ;  /* 0x00000010b39e7825 */ /* 0x100fe200078e006c */
[----:B------:R-:W-:Y:S02]  /*20660*/  F2FP.BF16.F32.PACK_AB R118, R190, R169 ;  /* 0x000000a9be76723e */ /* 0x000fe400000010ff */
[----:B------:R-:W-:Y:S01]  /*20670*/  F2FP.BF16.F32.PACK_AB R116, R165, R120 ;  /* 0x00000078a574723e */ /* 0x000fe200000010ff */
[----:B------:R-:W-:Y:S01]  /*20680*/  IMAD.WIDE.U32 R160, R197, 0x10, R108 ;  /* 0x00000010c5a07825 */ /* 0x000fe200078e006c */
[----:B------:R-:W-:-:S02]  /*20690*/  F2FP.BF16.F32.PACK_AB R123, R185, R182 ;  /* 0x000000b6b97b723e */ /* 0x000fc400000010ff */
[----:B0-----:R-:W-:Y:S01]  /*206a0*/  F2FP.BF16.F32.PACK_AB R113, R186, R127 ;  /* 0x0000007fba71723e */ /* 0x001fe200000010ff */
[----:B------:R-:W-:Y:S01]  /*206b0*/  IMAD.WIDE.U32 R172, R219, 0x10, R108 ;  /* 0x00000010dbac7825 */ /* 0x000fe200078e006c */
[----:B------:R-:W-:Y:S02]  /*206c0*/  F2FP.BF16.F32.PACK_AB R109, R214, R119 ;  /* 0x00000077d66d723e */ /* 0x000fe400000010ff */
[----:B------:R-:W-:Y:S02]  /*206d0*/  F2FP.BF16.F32.PACK_AB R108, R210, R115 ;  /* 0x00000073d26c723e */ /* 0x000fe400000010ff */
[----:B------:R-:W-:Y:S02]  /*206e0*/  F2FP.BF16.F32.PACK_AB R115, R188, R163 ;  /* 0x000000a3bc73723e */ /* 0x000fe400000010ff */
[----:B------:R-:W-:Y:S01]  /*206f0*/  F2FP.BF16.F32.PACK_AB R112, R176, R125 ;  /* 0x0000007db070723e */ /* 0x000fe200000010ff */
[----:B------:R0:W-:Y:S01]  /*20700*/  STG.E.128 desc[UR8][R154.64], R108 ;  /* 0x0000006c9a007986 */ /* 0x0001e2000c101d08 */
[----:B------:R-:W-:-:S02]  /*20710*/  F2FP.BF16.F32.PACK_AB R119, R200, R171 ;  /* 0x000000abc877723e */ /* 0x000fc400000010ff */
        /* <DEDUP_REMOVED lines=11> */
[----:B--2---:R-:W-:-:S03]  /*207d0*/  IADD3 R0, PT, PT, R0, R174, RZ ;  /* 0x000000ae00007210 */ /* 0x004fc60007ffe0ff */
[----:B------:R0:W-:Y:S01]  /*207e0*/  STG.E.128 desc[UR8][R172.64], R124 ;  /* 0x0000007cac007986 */ /* 0x0001e2000c101d08 */
[----:B------:R-:W-:-:S13]  /*207f0*/  ISETP.GE.AND P0, PT, R0, R175, PT ;  /* 0x000000af0000720c */ /* 0x000fda0003f06270 */
[----:B------:R-:W-:Y:S05]  /*20800*/  @!P0 BRA `(.L_x_2490) ;  /* 0xfffffe04008c8947 */ /* 0x000fea000383ffff */
[----:B------:R-:W-:Y:S05]  /*20810*/  EXIT ;  /* 0x000000000000794d */ /* 0x000fea0003800000 */
.L_x_2491:
        /* <DEDUP_REMOVED lines=14> */
.L_x_33993:


//--------------------- .text._ZN10layer_norm13ln_fwd_kernelINS_13Kernel_traitsI13__nv_bfloat16S2_S2_S2_fjLj5120ELj1ELj1ELj4ELj16ENS_18Kernel_traits_baseILj5120ES2_S2_S2_S2_fjLj128EEEEELb1ELb1ELb1ELb0EEEvNS_9FwdParamsE --------------------------
	.section	.text._ZN10layer_norm13ln_fwd_kernelINS_13Kernel_traitsI13__nv_bfloat16S2_S2_S2_fjLj5120ELj1ELj1ELj4ELj16ENS_18Kernel_traits_baseILj5120ES2_S2_S2_S2_fjLj128EEEEELb1ELb1ELb1ELb0EEEvNS_9FwdParamsE,"ax",@progbits
	.align	128
        .global         _ZN10layer_norm13ln_fwd_kernelINS_13Kernel_traitsI13__nv_bfloat16S2_S2_S2_fjLj5120ELj1ELj1ELj4ELj16ENS_18Kernel_traits_baseILj5120ES2_S2_S2_S2_fjLj128EEEEELb1ELb1ELb1ELb0EEEvNS_9FwdParamsE
        .type           _ZN10layer_norm13ln_fwd_kernelINS_13Kernel_traitsI13__nv_bfloat16S2_S2_S2_fjLj5120ELj1ELj1ELj4ELj16ENS_18Kernel_traits_baseILj5120ES2_S2_S2_S2_fjLj128EEEEELb1ELb1ELb1ELb0EEEvNS_9FwdParamsE,@function
        .size           _ZN10layer_norm13ln_fwd_kernelINS_13Kernel_traitsI13__nv_bfloat16S2_S2_S2_fjLj5120ELj1ELj1ELj4ELj16ENS_18Kernel_traits_baseILj5120ES2_S2_S2_S2_fjLj128EEEEELb1ELb1ELb1ELb0EEEvNS_9FwdParamsE,(.L_x_33994 - _ZN10layer_norm13ln_fwd_kernelINS_13Kernel_traitsI13__nv_bfloat16S2_S2_S2_fjLj5120ELj1ELj1ELj4ELj16ENS_18Kernel_traits_baseILj5120ES2_S2_S2_S2_fjLj128EEEEELb1ELb1ELb1ELb0EEEvNS_9FwdParamsE)
        .other          _ZN10layer_norm13ln_fwd_kernelINS_13Kernel_traitsI13__nv_bfloat16S2_S2_S2_fjLj5120ELj1ELj1ELj4ELj16ENS_18Kernel_traits_baseILj5120ES2_S2_S2_S2_fjLj128EEEEELb1ELb1ELb1ELb0EEEvNS_9FwdParamsE,@"STO_CUDA_ENTRY STV_DEFAULT"
_ZN10layer_norm13ln_fwd_kernelINS_13Kernel_traitsI13__nv_bfloat16S2_S2_S2_fjLj5120ELj1ELj1ELj4ELj16ENS_18Kernel_traits_baseILj5120ES2_S2_S2_S2_fjLj128EEEEELb1ELb1ELb1ELb0EEEvNS_9FwdParamsE:
.text._ZN10layer_norm13ln_fwd_kernelINS_13Kernel_traitsI13__nv_bfloat16S2_S2_S2_fjLj5120ELj1ELj1ELj4ELj16ENS_18Kernel_traits_baseILj5120ES2_S2_S2_S2_fjLj128EEEEELb1ELb1ELb1ELb0EEEvNS_9FwdParamsE:
        /* <DEDUP_REMOVED lines=88> */
.L_x_2493:
        /* <DEDUP_REMOVED lines=53> */
.L_x_2494:
[----:B------:R-:W-:Y:S05]  /*08d0*/  BSYNC.RECONVERGENT B0 ;  /* 0x0000000000007941 */ /* 0x000fea0003800200 */
.L_x_2492:
[----:B------:R-:W0:Y:S02]  /*08e0*/  LDCU UR4, c[0x0][0x384] ;  /* 0x00007080ff0477ac */ /* 0x000e240008000800 */
[----:B0-----:R-:W-:-:S13]  /*08f0*/  ISETP.GE.AND P0, PT, R0, UR4, PT ;  /* 0x0000000400007c0c */ /* 0x001fda000bf06270 */
[----:B------:R-:W-:Y:S05]  /*0900*/  @P0 EXIT ;  /* 0x000000000000094d */ /* 0x000fea0003800000 */
[----:B------:R-:W0:Y:S01]  /*0910*/  LDCU UR4, c[0x0][0x360] ;  /* 0x00006c00ff0477ac */ /* 0x000e220008000800 */
[----:B------:R-:W-:Y:S01]  /*0920*/  IMAD.HI.U32 R9, R3, -0x2daee0ad, RZ ;  /* 0xd2511f5303097827 */ /* 0x000fe200078e00ff */
[----:B------:R-:W-:Y:S02]  /*0930*/  SHF.R.S32.HI R30, RZ, 0x3, R30 ;  /* 0x00000003ff1e7819 */ /* 0x000fe4000001141e */
[----:B------:R-:W-:Y:S01]  /*0940*/  LOP3.LUT R15, R31, 0x60, RZ, 0xc0, !PT ;  /* 0x000000601f0f7812 */ /* 0x000fe200078ec0ff */
[----:B-----5:R-:W-:Y:S01]  /*0950*/  VIADD R8, R144, 0x9e3779b9 ;  /* 0x9e3779b990087836 */ /* 0x020fe20000000000 */
[----:B------:R-:W-:Y:S01]  /*0960*/  LOP3.LUT R9, R9, R145, RZ, 0x3c, !PT ;  /* 0x0000009109097212 */ /* 0x000fe200078e3cff */
[----:B------:R-:W-:Y:S01]  /*0970*/  IMAD R13, R3, -0x2daee0ad, RZ ;  /* 0xd2511f53030d7824 */ /* 0x000fe200078e02ff */
[----:B------:R-:W-:Y:S01]  /*0980*/  LOP3.LUT R170, R170, 0x3, RZ, 0xc0, !PT ;  /* 0x00000003aaaa7812 */ /* 0x000fe200078ec0ff */
[----:B------:R-:W-:Y:S01]  /*0990*/  VIADD R12, R145, 0xbb67ae85 ;  /* 0xbb67ae85910c7836 */ /* 0x000fe20000000000 */
[----:B------:R-:W-:Y:S01]  /*09a0*/  PRMT R16, R79, 0x7632, R16 ;  /* 0x000076324f107816 */ /* 0x000fe20000000010 */
[----:B------:R-:W-:Y:S01]  /*09b0*/  IMAD.HI.U32 R6, R9, -0x326172a9, RZ ;  /* 0xcd9e8d5709067827 */ /* 0x000fe200078e00ff */
[----:B------:R-:W-:Y:S01]  /*09c0*/  PRMT R18, R78, 0x7632, R18 ;  /* 0x000076324e127816 */ /* 0x000fe20000000012 */
[----:B------:R-:W-:Y:S01]  /*09d0*/  UPLOP3.LUT UP1, UPT, UPT, UPT, UPT, 0x40, 0x4 ;  /* 0x000000000004789c */ /* 0x000fe20003f2e870 */
[----:B------:R-:W-:Y:S01]  /*09e0*/  PRMT R19, R73, 0x7632, R19 ;  /* 0x0000763249137816 */ /* 0x000fe20000000013 */
[----:B------:R-:W-:Y:S01]  /*09f0*/  VIADD R14, R145, 0xed9eba14 ;  /* 0xed9eba14910e7836 */ /* 0x000fe20000000000 */
[----:B------:R-:W-:Y:S01]  /*0a00*/  PRMT R20, R77, 0x7632, R20 ;  /* 0x000076324d147816 */ /* 0x000fe20000000014 */
[----:B------:R-:W-:Y:S01]  /*0a10*/  IMAD.MOV.U32 R140, RZ, RZ, RZ ;  /* 0x000000ffff8c7224 */ /* 0x000fe200078e00ff */
[----:B------:R-:W-:Y:S01]  /*0a20*/  PRMT R21, R72, 0x7632, R21 ;  /* 0x0000763248157816 */ /* 0x000fe20000000015 */
[----:B0-----:R-:W-:Y:S01]  /*0a30*/  IMAD R5, R0, UR4, R31 ;  /* 0x0000000400057c24 */ /* 0x001fe2000f8e021f */
[----:B------:R-:W-:Y:S01]  /*0a40*/  PRMT R22, R76, 0x7632, R22 ;  /* 0x000076324c167816 */ /* 0x000fe20000000016 */
[----:B------:R-:W0:Y:S01]  /*0a50*/  LDCU UR10, c[0x0][0x404] ;  /* 0x00008080ff0a77ac */ /* 0x000e220008000800 */
[----:B------:R-:W-:Y:S01]  /*0a60*/  PRMT R23, R87, 0x7632, R23 ;  /* 0x0000763257177816 */ /* 0x000fe20000000017 */
[----:B------:R-:W-:Y:S01]  /*0a70*/  IMAD.HI.U32 R7, R5, -0x326172a9, RZ ;  /* 0xcd9e8d5705077827 */ /* 0x000fe200078e00ff */
[----:B------:R-:W-:Y:S01]  /*0a80*/  PRMT R24, R91, 0x7632, R24 ;  /* 0x000076325b187816 */ /* 0x000fe20000000018 */
[----:B------:R-:W1:Y:S01]  /*0a90*/  LDCU.U8 UR11, c[0x0][0x410] ;  /* 0x00008200ff0b77ac */ /* 0x000e620008000000 */
[----:B------:R-:W-:Y:S01]  /*0aa0*/  PRMT R25, R86, 0x7632, R25 ;  /* 0x0000763256197816 */ /* 0x000fe20000000019 */
[----:B------:R-:W-:Y:S01]  /*0ab0*/  IMAD R11, R5, -0x326172a9, RZ ;  /* 0xcd9e8d57050b7824 */ /* 0x000fe200078e02ff */
[----:B------:R-:W-:Y:S01]  /*0ac0*/  LOP3.LUT R7, R4, R7, R144, 0x96, !PT ;  /* 0x0000000704077212 */ /* 0x000fe200078e9690 */
[----:B------:R-:W2:Y:S01]  /*0ad0*/  LDCU UR14, c[0x0][0x400] ;  /* 0x00008000ff0e77ac */ /* 0x000ea20008000800 */
[----:B------:R-:W-:-:S02]  /*0ae0*/  PRMT R26, R90, 0x7632, R26 ;  /* 0x000076325a1a7816 */ /* 0x000fc4000000001a */
[----:B------:R-:W-:Y:S01]  /*0af0*/  LOP3.LUT R6, R8, R11, R6, 0x96, !PT ;  /* 0x0000000b08067212 */ /* 0x000fe200078e9606 */
[----:B------:R-:W-:Y:S01]  /*0b00*/  IMAD.HI.U32 R10, R7, -0x2daee0ad, RZ ;  /* 0xd2511f53070a7827 */ /* 0x000fe200078e00ff */
[----:B------:R-:W-:Y:S01]  /*0b10*/  PRMT R27, R85, 0x7632, R27 ;  /* 0x00007632551b7816 */ /* 0x000fe2000000001b */
[----:B------:R-:W3:Y:S01]  /*0b20*/  LDCU.64 UR12, c[0x0][0x408] ;  /* 0x00008100ff0c77ac */ /* 0x000ee20008000a00 */
[----:B------:R-:W-:Y:S01]  /*0b30*/  PRMT R28, R89, 0x7632, R28 ;  /* 0x00007632591c7816 */ /* 0x000fe2000000001c */
[----:B------:R-:W-:Y:S01]  /*0b40*/  IMAD.HI.U32 R11, R6, -0x2daee0ad, RZ ;  /* 0xd2511f53060b7827 */ /* 0x000fe200078e00ff */
[----:B------:R-:W-:Y:S01]  /*0b50*/  LOP3.LUT R10, R12, R13, R10, 0x96, !PT ;  /* 0x0000000d0c0a7212 */ /* 0x000fe200078e960a */
[----:B------:R-:W4:Y:S01]  /*0b60*/  LDCU.64 UR8, c[0x0][0x3a0] ;  /* 0x00007400ff0877ac */ /* 0x000f220008000a00 */
[----:B------:R-:W-:Y:S01]  /*0b70*/  IADD3 R13, PT, PT, R145, 0x76cf5d0a, RZ ;  /* 0x76cf5d0a910d7810 */ /* 0x000fe20007ffe0ff */
[----:B------:R-:W-:Y:S01]  /*0b80*/  IMAD R12, R7, -0x2daee0ad, RZ ;  /* 0xd2511f53070c7824 */ /* 0x000fe200078e02ff */
[----:B------:R-:W-:Y:S01]  /*0b90*/  PRMT R29, R84, 0x7632, R29 ;  /* 0x00007632541d7816 */ /* 0x000fe2000000001d */
[----:B------:R-:W-:Y:S01]  /*0ba0*/  IMAD R8, R9, -0x326172a9, RZ ;  /* 0xcd9e8d5709087824 */ /* 0x000fe200078e02ff */
[----:B------:R-:W-:Y:S01]  /*0bb0*/  PRMT R32, R103, 0x7632, R32 ;  /* 0x0000763267207816 */ /* 0x000fe20000000020 */
[----:B------:R-:W-:Y:S01]  /*0bc0*/  IMAD.HI.U32 R7, R10, -0x326172a9, RZ ;  /* 0xcd9e8d570a077827 */ /* 0x000fe200078e00ff */
[----:B------:R-:W-:-:S02]  /*0bd0*/  LOP3.LUT R11, R13, R12, R11, 0x96, !PT ;  /* 0x0000000c0d0b7212 */ /* 0x000fc400078e960b */
[----:B------:R-:W-:Y:S01]  /*0be0*/  PRMT R33, R98, 0x7632, R33 ;  /* 0x0000763262217816 */ /* 0x000fe20000000021 */
[----:B------:R-:W-:Y:S01]  /*0bf0*/  VIADD R9, R144, 0x3c6ef372 ;  /* 0x3c6ef37290097836 */ /* 0x000fe20000000000 */
[----:B------:R-:W-:Y:S01]  /*0c00*/  PRMT R34, R102, 0x7632, R34 ;  /* 0x0000763266227816 */ /* 0x000fe20000000022 */
[----:B------:R-:W-:Y:S01]  /*0c10*/  VIADD R12, R144, 0xdaa66d2b ;  /* 0xdaa66d2b900c7836 */ /* 0x000fe20000000000 */
[----:B------:R-:W-:Y:S01]  /*0c20*/  PRMT R35, R97, 0x7632, R35 ;  /* 0x0000763261237816 */ /* 0x000fe20000000023 */
[----:B------:R-:W-:Y:S01]  /*0c30*/  IMAD R13, R6, -0x2daee0ad, RZ ;  /* 0xd2511f53060d7824 */ /* 0x000fe200078e02ff */
[----:B------:R-:W-:Y:S01]  /*0c40*/  LOP3.LUT R7, R9, R8, R7, 0x96, !PT ;  /* 0x0000000809077212 */ /* 0x000fe200078e9607 */
[----:B------:R-:W-:Y:S01]  /*0c50*/  IMAD R9, R10, -0x326172a9, RZ ;  /* 0xcd9e8d570a097824 */ /* 0x000fe200078e02ff */
[----:B------:R-:W-:Y:S01]  /*0c60*/  IADD3 R10, PT, PT, R145, 0x32370b8f, RZ ;  /* 0x32370b8f910a7810 */ /* 0x000fe20007ffe0ff */
[----:B------:R-:W-:Y:S01]  /*0c70*/  IMAD.HI.U32 R8, R11, -0x326172a9, RZ ;  /* 0xcd9e8d570b087827 */ /* 0x000fe200078e00ff */
[----:B------:R-:W-:-:S02]  /*0c80*/  PRMT R36, R101, 0x7632, R36 ;  /* 0x0000763265247816 */ /* 0x000fc40000000024 */
[----:B------:R-:W-:Y:S01]  /*0c90*/  PRMT R37, R96, 0x7632, R37 ;  /* 0x0000763260257816 */ /* 0x000fe20000000025 */
[C---:B------:R-:W-:Y:S01]  /*0ca0*/  IMAD.HI.U32 R6, R7.reuse, -0x2daee0ad, RZ ;  /* 0xd2511f5307067827 */ /* 0x040fe200078e00ff */
        /* <DEDUP_REMOVED lines=10> */
[----:B------:R-:W-:Y:S01]  /*0d50*/  LOP3.LUT R12, R14, R13, R12, 0x96, !PT ;  /* 0x0000000d0e0c7212 */ /* 0x000fe200078e960c */
[----:B------:R-:W-:Y:S01]  /*0d60*/  IMAD.HI.U32 R7, R6, -0x326172a9, RZ ;  /* 0xcd9e8d5706077827 */ /* 0x000fe200078e00ff */
[C---:B------:R-:W-:Y:S02]  /*0d70*/  LOP3.LUT R14, R30.reuse, 0x7f, RZ, 0xc0, !PT ;  /* 0x0000007f1e0e7812 */ /* 0x040fe400078ec0ff */
[----:B------:R-:W-:Y:S01]  /*0d80*/  SHF.L.U32 R30, R30, 0x1, RZ ;  /* 0x000000011e1e7819 */ /* 0x000fe200000006ff */
[----:B------:R-:W-:Y:S01]  /*0d90*/  IMAD R11, R8, -0x2daee0ad, RZ ;  /* 0xd2511f53080b7824 */ /* 0x000fe200078e02ff */
[----:B------:R-:W-:Y:S01]  /*0da0*/  LOP3.LUT R7, R9, R10, R7, 0x96, !PT ;  /* 0x0000000a09077212 */ /* 0x000fe200078e9607 */
[----:B------:R-:W-:Y:S01]  /*0db0*/  IMAD R9, R6, -0x326172a9, RZ ;  /* 0xcd9e8d5706097824 */ /* 0x000fe200078e02ff */
[----:B------:R-:W-:Y:S01]  /*0dc0*/  IADD3 R10, PT, PT, R144, 0x1715609d, RZ ;  /* 0x1715609d900a7810 */ /* 0x000fe20007ffe0ff */
[----:B------:R-:W-:Y:S01]  /*0dd0*/  IMAD.HI.U32 R6, R12, -0x326172a9, RZ ;  /* 0xcd9e8d570c067827 */ /* 0x000fe200078e00ff */
[----:B------:R-:W-:-:S02]  /*0de0*/  VIADDMNMX R15, R14, -R15, RZ, !PT ;  /* 0x8000000f0e0f7246 */ /* 0x000fc400078001ff */
[----:B------:R-:W-:Y:S01]  /*0df0*/  LOP3.LUT R30, R30, 0xffffff00, RZ, 0xc0, !PT ;  /* 0xffffff001e1e7812 */ /* 0x000fe200078ec0ff */
[----:B------:R-:W-:Y:S01]  /*0e00*/  IMAD.HI.U32 R8, R7, -0x2daee0ad, RZ ;  /* 0xd2511f5307087827 */ /* 0x000fe200078e00ff */
[----:B------:R-:W-:Y:S02]  /*0e10*/  LOP3.LUT R6, R10, R9, R6, 0x96, !PT ;  /* 0x000000090a067212 */ /* 0x000fe400078e9606 */
[----:B------:R-:W-:Y:S01]  /*0e20*/  IADD3 R9, PT, PT, R144, -0x4ab325aa, RZ ;  /* 0xb54cda5690097810 */ /* 0x000fe20007ffe0ff */
[----:B------:R-:W-:Y:S01]  /*0e30*/  VIADD R13, R145, 0xa9066899 ;  /* 0xa9066899910d7836 */ /* 0x000fe20000000000 */
[----:B------:R-:W-:Y:S01]  /*0e40*/  VIMNMX R15, PT, PT, R15, 0x20, PT ;  /* 0x000000200f0f7848 */ /* 0x000fe20003fe0100 */
[----:B------:R-:W-:Y:S01]  /*0e50*/  IMAD.HI.U32 R10, R6, -0x2daee0ad, RZ ;  /* 0xd2511f53060a7827 */ /* 0x000fe200078e00ff */
[----:B------:R-:W-:Y:S02]  /*0e60*/  PRMT R42, R114, 0x7632, R42 ;  /* 0x00007632722a7816 */ /* 0x000fe4000000002a */
[----:B------:R-:W-:Y:S01]  /*0e70*/  LOP3.LUT R8, R13, R11, R8, 0x96, !PT ;  /* 0x0000000b0d087212 */ /* 0x000fe200078e9608 */
[----:B------:R-:W-:Y:S01]  /*0e80*/  VIADD R13, R145, 0x646e171e ;  /* 0x646e171e910d7836 */ /* 0x000fe20000000000 */
[----:B------:R-:W-:Y:S01]  /*0e90*/  LEA R48, R15, R30, 0x3 ;  /* 0x0000001e0f307211 */ /* 0x000fe200078e18ff */
[----:B------:R-:W-:Y:S01]  /*0ea0*/  IMAD R11, R7, -0x2daee0ad, RZ ;  /* 0xd2511f53070b7824 */ /* 0x000fe200078e02ff */
[----:B------:R-:W-:Y:S01]  /*0eb0*/  PRMT R15, R75, 0x7632, R15 ;  /* 0x000076324b0f7816 */ /* 0x000fe2000000000f */
[----:B------:R-:W-:Y:S01]  /*0ec0*/  IMAD R12, R12, -0x326172a9, RZ ;  /* 0xcd9e8d570c0c7824 */ /* 0x000fe200078e02ff */
[----:B------:R-:W-:Y:S01]  /*0ed0*/  I2FP.F32.U32 R48, R48 ;  /* 0x0000003000307245 */ /* 0x000fe20000201000 */
[----:B------:R-:W-:Y:S01]  /*0ee0*/  IMAD.HI.U32 R7, R8, -0x326172a9, RZ ;  /* 0xcd9e8d5708077827 */ /* 0x000fe200078e00ff */
[----:B------:R-:W-:-:S02]  /*0ef0*/  LOP3.LUT R10, R13, R11, R10, 0x96, !PT ;  /* 0x0000000b0d0a7212 */ /* 0x000fc400078e960a */
[----:B------:R0:W0:Y:S01]  /*0f00*/  MUFU.RCP R131, R48 ;  /* 0x0000003000837308 */ /* 0x0000220000001000 */
[----:B------:R-:W-:Y:S01]  /*0f10*/  VIADD R11, R144, 0x5384540f ;  /* 0x5384540f900b7836 */ /* 0x000fe20000000000 */
[----:B------:R-:W-:Y:S01]  /*0f20*/  LOP3.LUT R7, R9, R12, R7, 0x96, !PT ;  /* 0x0000000c09077212 */ /* 0x000fe200078e9607 */
[----:B------:R-:W-:Y:S01]  /*0f30*/  IMAD R9, R8, -0x326172a9, RZ ;  /* 0xcd9e8d5708097824 */ /* 0x000fe200078e02ff */
[----:B------:R-:W-:Y:S01]  /*0f40*/  PRMT R43, R109, 0x7632, R43 ;  /* 0x000076326d2b7816 */ /* 0x000fe2000000002b */
[----:B------:R-:W-:Y:S01]  /*0f50*/  IMAD.HI.U32 R8, R10, -0x326172a9, RZ ;  /* 0xcd9e8d570a087827 */ /* 0x000fe200078e00ff */
[----:B------:R-:W-:Y:S02]  /*0f60*/  PRMT R44, R113, 0x7632, R44 ;  /* 0x00007632712c7816 */ /* 0x000fe4000000002c */
[----:B------:R-:W-:Y:S01]  /*0f70*/  PRMT R45, R108, 0x7632, R45 ;  /* 0x000076326c2d7816 */ /* 0x000fe2000000002d */
[----:B------:R-:W-:Y:S01]  /*0f80*/  IMAD R13, R6, -0x2daee0ad, RZ ;  /* 0xd2511f53060d7824 */ /* 0x000fe200078e02ff */
[----:B------:R-:W-:Y:S01]  /*0f90*/  LOP3.LUT R8, R11, R9, R8, 0x96, !PT ;  /* 0x000000090b087212 */ /* 0x000fe200078e9608 */
[----:B------:R-:W-:Y:S01]  /*0fa0*/  IMAD.HI.U32 R6, R7, -0x2daee0ad, RZ ;  /* 0xd2511f5307067827 */ /* 0x000fe200078e00ff */
[----:B------:R-:W-:-:S02]  /*0fb0*/  SHF.L.U32 R11, R31, 0x5, RZ ;  /* 0x000000051f0b7819 */ /* 0x000fc400000006ff */
[----:B------:R-:W-:Y:S01]  /*0fc0*/  PRMT R31, R99, 0x7632, R31 ;  /* 0x00007632631f7816 */ /* 0x000fe2000000001f */
[----:B------:R-:W-:Y:S01]  /*0fd0*/  VIADD R12, R145, 0x1fd5c5a3 ;  /* 0x1fd5c5a3910c7836 */ /* 0x000fe20000000000 */
[----:B------:R-:W-:Y:S01]  /*0fe0*/  LOP3.LUT R17, R11, 0x3e0, RZ, 0xc0, !PT ;  /* 0x000003e00b117812 */ /* 0x000fe200078ec0ff */
[----:B------:R-:W-:Y:S01]  /*0ff0*/  VIADD R9, R144, 0xf1bbcdc8 ;  /* 0xf1bbcdc890097836 */ /* 0x000fe20000000000 */
[----:B------:R-:W-:Y:S01]  /*1000*/  PRMT R46, R112, 0x7632, R46 ;  /* 0x00007632702e7816 */ /* 0x000fe2000000002e */
[----:B------:R-:W-:Y:S01]  /*1010*/  IMAD R10, R10, -0x326172a9, RZ ;  /* 0xcd9e8d570a0a7824 */ /* 0x000fe200078e02ff */
[----:B------:R-:W-:Y:S01]  /*1020*/  LOP3.LUT R6, R12, R13, R6, 0x96, !PT ;  /* 0x0000000d0c067212 */ /* 0x000fe200078e9606 */
[----:B------:R-:W-:Y:S01]  /*1030*/  IMAD R12, R7, -0x2daee0ad, RZ ;  /* 0xd2511f53070c7824 */ /* 0x000fe200078e02ff */
[----:B------:R-:W-:Y:S01]  /*1040*/  VIADDMNMX R17, R14, -R17, RZ, !PT ;  /* 0x800000110e117246 */ /* 0x000fe200078001ff */
[----:B------:R-:W-:Y:S01]  /*1050*/  VIADD R13, R145, 0xdb3d7428 ;  /* 0xdb3d7428910d7836 */ /* 0x000fe20000000000 */
[----:B------:R-:W-:Y:S01]  /*1060*/  PRMT R14, R64, 0x7632, R14 ;  /* 0x00007632400e7816 */ /* 0x000fe2000000000e */
[----:B------:R-:W-:Y:S01]  /*1070*/  IMAD.HI.U32 R11, R8, -0x2daee0ad, RZ ;  /* 0xd2511f53080b7827 */ /* 0x000fe200078e00ff */
[----:B------:R-:W-:-:S02]  /*1080*/  VIMNMX R17, PT, PT, R17, 0x20, PT ;  /* 0x0000002011117848 */ /* 0x000fc40003fe0100 */
[----:B------:R-:W-:Y:S01]  /*1090*/  PRMT R47, R59, 0x7632, R47 ;  /* 0x000076323b2f7816 */ /* 0x000fe2000000002f */
[C---:B------:R-:W-:Y:S01]  /*10a0*/  IMAD.HI.U32 R7, R6.reuse, -0x326172a9, RZ ;  /* 0xcd9e8d5706077827 */ /* 0x040fe200078e00ff */
[----:B------:R-:W-:Y:S02]  /*10b0*/  LOP3.LUT R160, R13, R12, R11, 0x96, !PT ;  /* 0x0000000c0da07212 */ /* 0x000fe400078e960b */
[----:B------:R-:W-:Y:S01]  /*10c0*/  PRMT R12, R65, 0x7632, R12 ;  /* 0x00007632410c7816 */ /* 0x000fe2000000000c */
[----:B------:R-:W-:Y:S01]  /*10d0*/  IMAD R11, R6, -0x326172a9, RZ ;  /* 0xcd9e8d57060b7824 */ /* 0x000fe200078e02ff */
[----:B------:R-:W-:Y:S01]  /*10e0*/  LOP3.LUT R184, R9, R10, R7, 0x96, !PT ;  /* 0x0000000a09b87212 */ /* 0x000fe200078e9607 */
[----:B------:R-:W-:Y:S01]  /*10f0*/  VIADD R9, R145, 0x96a522ad ;  /* 0x96a522ad91097836 */ /* 0x000fe20000000000 */
[----:B------:R-:W-:Y:S01]  /*1100*/  PRMT R13, R60, 0x7632, R13 ;  /* 0x000076323c0d7816 */ /* 0x000fe2000000000d */
        /* <DEDUP_REMOVED lines=10> */
[----:B------:R-:W-:Y:S01]  /*11b0*/  IMAD R6, R17, 0x8, R30 ;  /* 0x0000000811067824 */ /* 0x000fe200078e021e */
[----:B------:R-:W-:Y:S01]  /*11c0*/  LOP3.LUT R162, R9, R7, R162, 0x96, !PT ;  /* 0x0000000709a27212 */ /* 0x000fe200078e96a2 */
[----:B------:R-:W-:Y:S01]  /*11d0*/  IMAD R160, R160, -0x326172a9, RZ ;  /* 0xcd9e8d57a0a07824 */ /* 0x000fe200078e02ff */
[----:B------:R-:W-:Y:S01]  /*11e0*/  PRMT R7, R63, 0x7632, R7 ;  /* 0x000076323f077816 */ /* 0x000fe20000000007 */
        /* <DEDUP_REMOVED lines=20> */
[----:B01234-:R-:W-:-:S07]  /*1330*/  PRMT R139, R104, 0x7632, R139 ;  /* 0x00007632688b7816 */ /* 0x01ffce000000008b */
.L_x_3014:
        /* <DEDUP_REMOVED lines=9> */
[----:B------:R-:W-:Y:S01]  /*13d0*/  IMAD.MOV.U32 R229, RZ, RZ, RZ ;  /* 0x000000ffffe57224 */ /* 0x000fe200078e00ff */
        /* <DEDUP_REMOVED lines=18> */
.L_x_2497:
[----:B------:R-:W-:Y:S05]  /*1500*/  BRA.U !UP0, `(.L_x_2498) ;  /* 0x0000003508f47547 */ /* 0x000fea000b800000 */
        /* <DEDUP_REMOVED lines=24> */
.L_x_2502:
        /* <DEDUP_REMOVED lines=13> */
.L_x_2504:
[----:B------:R-:W-:Y:S05]  /*1760*/  BSYNC.RECONVERGENT B2 ;  /* 0x0000000000027941 */ /* 0x000fea0003800200 */
.L_x_2503:
[----:B------:R-:W-:Y:S01]  /*1770*/  IMAD.WIDE.U32 R118, R5, -0x326172a9, RZ ;  /* 0xcd9e8d5705767825 */ /* 0x000fe200078e00ff */
[----:B------:R-:W-:Y:S02]  /*1780*/  LOP3.LUT R116, R140, R165, R145, 0x96, !PT ;  /* 0x000000a58c747212 */ /* 0x000fe400078e9691 */
[----:B------:R-:W-:Y:S02]  /*1790*/  IADD3 R165, PT, PT, R144, -0x61c88647, RZ ;  /* 0x9e3779b990a57810 */ /* 0x000fe40007ffe0ff */
[----:B------:R-:W-:Y:S01]  /*17a0*/  LOP3.LUT R142, R4, R119, R144, 0x96, !PT ;  /* 0x00000077048e7212 */ /* 0x000fe200078e9690 */
[----:B------:R-:W-:Y:S01]  /*17b0*/  IMAD.WIDE.U32 R116, R116, -0x326172a9, RZ ;  /* 0xcd9e8d5774747825 */ /* 0x000fe200078e00ff */
[----:B------:R-:W-:-:S03]  /*17c0*/  IADD3 R141, PT, PT, R144, 0x3c6ef372, RZ ;  /* 0x3c6ef372908d7810 */ /* 0x000fc60007ffe0ff */
[----:B------:R-:W-:Y:S01]  /*17d0*/  IMAD.WIDE.U32 R142, R142, -0x2daee0ad, RZ ;  /* 0xd2511f538e8e7825 */ /* 0x000fe200078e00ff */
[----:B------:R-:W-:-:S03]  /*17e0*/  LOP3.LUT R165, R165, R118, R117, 0x96, !PT ;  /* 0x00000076a5a57212 */ /* 0x000fc600078e9675 */
[C---:B------:R-:W-:Y:S02]  /*17f0*/  VIADD R119, R145.reuse, 0xbb67ae85 ;  /* 0xbb67ae8591777836 */ /* 0x040fe40000000000 */
[----:B------:R-:W-:-:S03]  /*1800*/  VIADD R117, R145, 0x76cf5d0a ;  /* 0x76cf5d0a91757836 */ /* 0x000fc60000000000 */
        /* <DEDUP_REMOVED lines=11> */
[----:B------:R-:W-:-:S03]  /*18c0*/  VIADD R141, R144, 0x78dde6e4 ;  /* 0x78dde6e4908d7836 */ /* 0x000fc60000000000 */
        /* <DEDUP_REMOVED lines=27> */
[----:B------:R-:W-:-:S04]  /*1a80*/  LOP3.LUT R116, R117, R116, R165, 0x96, !PT ;  /* 0x0000007475747212 */ /* 0x000fc800078e96a5 */
[----:B------:R-:W-:Y:S01]  /*1a90*/  LOP3.LUT R142, R141, R142, R119, 0x96, !PT ;  /* 0x0000008e8d8e7212 */ /* 0x000fe200078e9677 */
[----:B------:R-:W-:-:S04]  /*1aa0*/  IMAD.WIDE.U32 R116, R116, -0x2daee0ad, RZ ;  /* 0xd2511f5374747825 */ /* 0x000fc800078e00ff */
[----:B------:R-:W-:Y:S02]  /*1ab0*/  VIADD R141, R145, 0x96a522ad ;  /* 0x96a522ad918d7836 */ /* 0x000fe40000000000 */
[----:B------:R-:W-:-:S03]  /*1ac0*/  IMAD.WIDE.U32 R142, R142, -0x326172a9, RZ ;  /* 0xcd9e8d578e8e7825 */ /* 0x000fc600078e00ff */
[----:B------:R-:W-:Y:S01]  /*1ad0*/  LOP3.LUT R162, R141, R118, R117, 0x96, !PT ;  /* 0x000000768da27212 */ /* 0x000fe200078e9675 */
[----:B------:R-:W-:Y:S01]  /*1ae0*/  VIADD R119, R144, 0x8ff34781 ;  /* 0x8ff3478190777836 */ /* 0x000fe20000000000 */
[----:B------:R-:W-:Y:S01]  /*1af0*/  MOV R160, R142 ;  /* 0x0000008e00a07202 */ /* 0x000fe20000000f00 */
[----:B------:R-:W-:Y:S02]  /*1b00*/  IMAD.MOV.U32 R149, RZ, RZ, R116 ;  /* 0x000000ffff957224 */ /* 0x000fe400078e0074 */
[----:B------:R-:W-:Y:S02]  /*1b10*/  HFMA2 R116, -RZ, RZ, 0, 0 ;  /* 0x00000000ff747431 */ /* 0x000fe400000001ff */
[----:B------:R-:W-:Y:S01]  /*1b20*/  IMAD.MOV.U32 R117, RZ, RZ, R184 ;  /* 0x000000ffff757224 */ /* 0x000fe200078e00b8 */
[----:B------:R-:W-:-:S07]  /*1b30*/  LOP3.LUT R158, R119, R164, R143, 0x96, !PT ;  /* 0x000000a4779e7212 */ /* 0x000fce00078e968f */
.L_x_2501:
[----:B------:R-:W-:Y:S05]  /*1b40*/  BSYNC.RECONVERGENT B1 ;  /* 0x0000000000017941 */ /* 0x000fea0003800200 */
.L_x_2500:
[----:B------:R-:W-:Y:S01]  /*1b50*/  I2FP.F32.U32 R117, R117 ;  /* 0x0000007500757245 */ /* 0x000fe20000201000 */
[----:B------:R-:W-:Y:S01]  /*1b60*/  IMAD.MOV.U32 R142, RZ, RZ, 0x2f800000 ;  /* 0x2f800000ff8e7424 */ /* 0x000fe200078e00ff */
[----:B------:R-:W-:Y:S01]  /*1b70*/  SHF.L.U32 R141, R104, 0x10, RZ ;  /* 0x00000010688d7819 */ /* 0x000fe200000006ff */
[----:B-----5:R-:W-:Y:S02]  /*1b80*/  IMAD.U32 R118, R52, 0x10000, RZ ;  /* 0x0001000034767824 */ /* 0x020fe400078e00ff */
[----:B------:R-:W-:Y:S02]  /*1b90*/  FFMA.FTZ R117, R117, R142, 1.1641532182693481445e-10 ;  /* 0x2f00000075757423 */ /* 0x000fe4000001008e */
[----:B------:R-:W-:-:S03]  /*1ba0*/  FMUL.FTZ R118, R118, UR13 ;  /* 0x0000000d76767c20 */ /* 0x000fc60008410000 */
[----:B------:R-:W-:Y:S01]  /*1bb0*/  FSETP.GTU.FTZ.AND P3, PT, R117, UR10, PT ;  /* 0x0000000a75007c0b */ /* 0x000fe2000bf7c000 */
[----:B------:R-:W-:Y:S01]  /*1bc0*/  FMUL.FTZ R118, R118, UR12 ;  /* 0x0000000c76767c20 */ /* 0x000fe20008410000 */
[----:B------:R-:W-:Y:S02]  /*1bd0*/  IMAD.U32 R117, R48, 0x10000, RZ ;  /* 0x0001000030757824 */ /* 0x000fe400078e00ff */
[----:B------:R-:W-:Y:S02]  /*1be0*/  SEL R142, RZ, 0x1, P3 ;  /* 0x00000001ff8e7807 */ /* 0x000fe40001800000 */
[----:B------:R-:W-:-:S05]  /*1bf0*/  FSEL R118, R118, RZ, !P3 ;  /* 0x000000ff76767208 */ /* 0x000fca0005800000 */
[----:B------:R-:W-:-:S07]  /*1c00*/  FFMA.FTZ R141, R118, R141, R117 ;  /* 0x0000008d768d7223 */ /* 0x000fce0000010075 */
.L_x_2499:
        /* <DEDUP_REMOVED lines=22> */
.L_x_2508:
        /* <DEDUP_REMOVED lines=13> */
.L_x_2510:
[----:B------:R-:W-:Y:S05]  /*1e40*/  BSYNC.RECONVERGENT B2 ;  /* 0x0000000000027941 */ /* 0x000fea0003800200 */
.L_x_2509:
        /* <DEDUP_REMOVED lines=25> */
[----:B------:R-:W-:-:S04]  /*1fe0*/  LOP3.LUT R143, R143, R146, R165, 0x96, !PT ;  /* 0x000000928f8f7212 */ /* 0x000fc800078e96a5 */
[----:B------:R-:W-:Y:S01]  /*1ff0*/  LOP3.LUT R146, R117, R116, R119, 0x96, !PT ;  /* 0x0000007475927212 */ /* 0x000fe200078e9677 */
[----:B------:R-:W-:Y:S01]  /*2000*/  IMAD.WIDE.U32 R116, R143, -0x326172a9, RZ ;  /* 0xcd9e8d578f747825 */ /* 0x000fe200078e00ff */
[----:B------:R-:W-:-:S03]  /*2010*/  IADD3 R143, PT, PT, R145, -0x56f99767, RZ ;  /* 0xa9066899918f7810 */ /* 0x000fc60007ffe0ff */
        /* <DEDUP_REMOVED lines=14> */
[----:B------:R-:W-:Y:S01]  /*2100*/  IADD3 R117, PT, PT, R144, -0xe443238, RZ ;  /* 0xf1bbcdc890757810 */ /* 0x000fe20007ffe0ff */
[----:B------:R-:W-:Y:S02]  /*2110*/  VIADD R143, R145, 0x1fd5c5a3 ;  /* 0x1fd5c5a3918f7836 */ /* 0x000fe40000000000 */
[----:B------:R-:W-:-:S03]  /*2120*/  IMAD.WIDE.U32 R118, R119, -0x2daee0ad, RZ ;  /* 0xd2511f5377767825 */ /* 0x000fc600078e00ff */
[----:B------:R-:W-:Y:S01]  /*2130*/  LOP3.LUT R164, R143, R164, R147, 0x96, !PT ;  /* 0x000000a48fa47212 */ /* 0x000fe200078e9693 */
[----:B------:R-:W-:-:S04]  /*2140*/  VIADD R143, R145, 0xdb3d7428 ;  /* 0xdb3d7428918f7836 */ /* 0x000fc80000000000 */
        /* <DEDUP_REMOVED lines=11> */
[----:B------:R-:W-:Y:S01]  /*2200*/  LOP3.LUT R158, R119, R164, R147, 0x96, !PT ;  /* 0x000000a4779e7212 */ /* 0x000fe200078e9693 */
[----:B------:R-:W-:-:S07]  /*2210*/  IMAD.MOV.U32 R118, RZ, RZ, R149 ;  /* 0x000000ffff767224 */ /* 0x000fce00078e0095 */
.L_x_2507:
[----:B------:R-:W-:Y:S05]  /*2220*/  BSYNC.RECONVERGENT B1 ;  /* 0x0000000000017941 */ /* 0x000fea0003800200 */
.L_x_2506:
[----:B-----5:R-:W-:Y:S01]  /*2230*/  PRMT R119, R52, 0x7632, R119 ;  /* 0x0000763234777816 */ /* 0x020fe20000000077 */
[----:B------:R-:W-:Y:S01]  /*2240*/  IMAD.MOV.U32 R143, RZ, RZ, 0x2f800000 ;  /* 0x2f800000ff8f7424 */ /* 0x000fe200078e00ff */
[----:B------:R-:W-:Y:S02]  /*2250*/  I2FP.F32.U32 R116, R118 ;  /* 0x0000007600747245 */ /* 0x000fe40000201000 */
[----:B------:R-:W-:Y:S01]  /*2260*/  PRMT R118, R48, 0x7632, R118 ;  /* 0x0000763230767816 */ /* 0x000fe20000000076 */
[----:B------:R-:W-:Y:S02]  /*2270*/  IMAD.U32 R119, R119, 0x10000, RZ ;  /* 0x0001000077777824 */ /* 0x000fe400078e00ff */
[----:B------:R-:W-:Y:S02]  /*2280*/  FFMA.FTZ R116, R116, R143, 1.1641532182693481445e-10 ;  /* 0x2f00000074747423 */ /* 0x000fe4000001008f */
[----:B------:R-:W-:Y:S01]  /*2290*/  FMUL.FTZ R119, R119, UR13 ;  /* 0x0000000d77777c20 */ /* 0x000fe20008410000 */
[----:B------:R-:W-:-:S02]  /*22a0*/  IMAD.U32 R118, R118, 0x10000, RZ ;  /* 0x0001000076767824 */ /* 0x000fc400078e00ff */
[----:B------:R-:W-:Y:S01]  /*22b0*/  FSETP.GTU.FTZ.AND P3, PT, R116, UR10, PT ;  /* 0x0000000a74007c0b */ /* 0x000fe2000bf7c000 */
[----:B------:R-:W-:Y:S01]  /*22c0*/  FMUL.FTZ R119, R119, UR12 ;  /* 0x0000000c77777c20 */ /* 0x000fe20008410000 */
[----:B------:R-:W-:Y:S02]  /*22d0*/  SHF.L.U32 R116, R139, 0x10, RZ ;  /* 0x000000108b747819 */ /* 0x000fe400000006ff */
[----:B------:R-:W-:Y:S02]  /*22e0*/  SEL R146, RZ, 0x1, P3 ;  /* 0x00000001ff927807 */ /* 0x000fe40001800000 */
[----:B------:R-:W-:-:S05]  /*22f0*/  FSEL R119, R119, RZ, !P3 ;  /* 0x000000ff77777208 */ /* 0x000fca0005800000 */
[----:B------:R-:W-:-:S07]  /*2300*/  FFMA.FTZ R143, R119, R116, R118 ;  /* 0x00000074778f7223 */ /* 0x000fce0000010076 */
.L_x_2505:
        /* <DEDUP_REMOVED lines=21> */
.L_x_2514:
        /* <DEDUP_REMOVED lines=13> */
.L_x_2516:
[----:B------:R-:W-:Y:S05]  /*2530*/  BSYNC.RECONVERGENT B2 ;  /* 0x0000000000027941 */ /* 0x000fea0003800200 */
.L_x_2515:
        /* <DEDUP_REMOVED lines=57> */
[----:B------:R-:W-:Y:S02]  /*28d0*/  IMAD.MOV.U32 R153, RZ, RZ, R116 ;  /* 0x000000ffff997224 */ /* 0x000fe400078e0074 */
[----:B------:R-:W-:Y:S02]  /*28e0*/  HFMA2 R116, -RZ, RZ, 0, 0 ;  /* 0x00000000ff747431 */ /* 0x000fe400000001ff */
[----:B------:R-:W-:Y:S01]  /*28f0*/  IMAD.MOV.U32 R118, RZ, RZ, R151 ;  /* 0x000000ffff767224 */ /* 0x000fe200078e0097 */
[----:B------:R-:W-:-:S07]  /*2900*/  LOP3.LUT R158, R119, R164, R149, 0x96, !PT ;  /* 0x000000a4779e7212 */ /* 0x000fce00078e9695 */
.L_x_2513:
[----:B------:R-:W-:Y:S05]  /*2910*/  BSYNC.RECONVERGENT B1 ;  /* 0x0000000000017941 */ /* 0x000fea0003800200 */
.L_x_2512:
        /* <DEDUP_REMOVED lines=12> */
.L_x_2511:
        /* <DEDUP_REMOVED lines=22> */
.L_x_2520:
        /* <DEDUP_REMOVED lines=13> */
.L_x_2522:
[----:B------:R-:W-:Y:S05]  /*2c10*/  BSYNC.RECONVERGENT B2 ;  /* 0x0000000000027941 */ /* 0x000fea0003800200 */
.L_x_2521:
        /* <DEDUP_REMOVED lines=61> */
.L_x_2519:
[----:B------:R-:W-:Y:S05]  /*2ff0*/  BSYNC.RECONVERGENT B1 ;  /* 0x0000000000017941 */ /* 0x000fea0003800200 */
.L_x_2518:
        /* <DEDUP_REMOVED lines=14> */
.L_x_2517:
        /* <DEDUP_REMOVED lines=21> */
.L_x_2526:
        /* <DEDUP_REMOVED lines=13> */
.L_x_2528:
[----:B------:R-:W-:Y:S05]  /*3300*/  BSYNC.RECONVERGENT B2 ;  /* 0x0000000000027941 */ /* 0x000fea0003800200 */
.L_x_2527:
        /* <DEDUP_REMOVED lines=61> */
.L_x_2525:
[----:B------:R-:W-:Y:S05]  /*36e0*/  BSYNC.RECONVERGENT B1 ;  /* 0x0000000000017941 */ /* 0x000fea0003800200 */
.L_x_2524:
        /* <DEDUP_REMOVED lines=12> */
.L_x_2523:
        /* <DEDUP_REMOVED lines=22> */
.L_x_2532:
        /* <DEDUP_REMOVED lines=13> */
.L_x_2534:
[----:B------:R-:W-:Y:S05]  /*39e0*/  BSYNC.RECONVERGENT B2 ;  /* 0x0000000000027941 */ /* 0x000fea0003800200 */
.L_x_2533:
        /* <DEDUP_REMOVED lines=61> */
.L_x_2531:
[----:B------:R-:W-:Y:S05]  /*3dc0*/  BSYNC.RECONVERGENT B1 ;  /* 0x0000000000017941 */ /* 0x000fea0003800200 */
.L_x_2530:
        /* <DEDUP_REMOVED lines=14> */
.L_x_2529:
        /* <DEDUP_REMOVED lines=21> */
.L_x_2538:
        /* <DEDUP_REMOVED lines=13> */
.L_x_2540:
[----:B------:R-:W-:Y:S05]  /*40d0*/  BSYNC.RECONVERGENT B2 ;  /* 0x0000000000027941 */ /* 0x000fea0003800200 */
.L_x_2539:
        /* <DEDUP_REMOVED lines=61> */
.L_x_2537:
[----:B------:R-:W-:Y:S05]  /*44b0*/  BSYNC.RECONVERGENT B1 ;  /* 0x0000000000017941 */ /* 0x000fea0003800200 */
.L_x_2536:
        /* <DEDUP_REMOVED lines=12> */
.L_x_2535:
        /* <DEDUP_REMOVED lines=22> */
.L_x_2544:
        /* <DEDUP_REMOVED lines=13> */
.L_x_2546:
[----:B------:R-:W-:Y:S05]  /*47b0*/  BSYNC.RECONVERGENT B2 ;  /* 0x0000000000027941 */ /* 0x000fea0003800200 */
.L_x_2545:
        /* <DEDUP_REMOVED lines=59> */
[----:B------:R-:W-:Y:S01]  /*4b70*/  IMAD.MOV.U32 R117, RZ, RZ, R192 ;  /* 0x000000ffff757224 */ /* 0x000fe200078e00c0 */
[----:B------:R-:W-:-:S07]  /*4b80*/  LOP3.LUT R158, R119, R166, R165, 0x96, !PT ;  /* 0x000000a6779e7212 */ /* 0x000fce00078e96a5 */
.L_x_2543:
[----:B------:R-:W-:Y:S05]  /*4b90*/  BSYNC.RECONVERGENT B1 ;  /* 0x0000000000017941 */ /* 0x000fea0003800200 */
.L_x_2542:
[----:B-----5:R-:W-:Y:S02]  /*4ba0*/  PRMT R118, R55, 0x7632, R118 ;  /* 0x0000763237767816 */ /* 0x020fe40000000076 */
[----:B------:R-:W-:Y:S01]  /*4bb0*/  I2FP.F32.U32 R116, R117 ;  /* 0x0000007500747245 */ /* 0x000fe20000201000 */
[----:B------:R-:W-:Y:S01]  /*4bc0*/  IMAD.MOV.U32 R117, RZ, RZ, 0x2f800000 ;  /* 0x2f800000ff757424 */ /* 0x000fe200078e00ff */
[----:B------:R-:W-:Y:S01]  /*4bd0*/  SHF.L.U32 R157, R136, 0x10, RZ ;  /* 0x00000010889d7819 */ /* 0x000fe200000006ff */
[----:B------:R-:W-:Y:S02]  /*4be0*/  IMAD.U32 R118, R118, 0x10000, RZ ;  /* 0x0001000076767824 */ /* 0x000fe400078e00ff */
[----:B------:R-:W-:Y:S01]  /*4bf0*/  FFMA.FTZ R116, R116, R117, 1.1641532182693481445e-10 ;  /* 0x2f00000074747423 */ /* 0x000fe20000010075 */
[----:B------:R-:W-:Y:S01]  /*4c00*/  PRMT R117, R51, 0x7632, R117 ;  /* 0x0000763233757816 */ /* 0x000fe20000000075 */
[----:B------:R-:W-:-:S03]  /*4c10*/  FMUL.FTZ R118, R118, UR13 ;  /* 0x0000000d76767c20 */ /* 0x000fc60008410000 */
[----:B------:R-:W-:Y:S01]  /*4c20*/  FSETP.GTU.FTZ.AND P2, PT, R116, UR10, PT ;  /* 0x0000000a74007c0b */ /* 0x000fe2000bf5c000 */
[----:B------:R-:W-:Y:S01]  /*4c30*/  FMUL.FTZ R118, R118, UR12 ;  /* 0x0000000c76767c20 */ /* 0x000fe20008410000 */
[----:B------:R-:W-:Y:S02]  /*4c40*/  IMAD.U32 R117, R117, 0x10000, RZ ;  /* 0x0001000075757824 */ /* 0x000fe400078e00ff */
[----:B------:R-:W-:Y:S02]  /*4c50*/  SEL R168, RZ, 0x1, P2 ;  /* 0x00000001ffa87807 */ /* 0x000fe40001000000 */
[----:B------:R-:W-:-:S05]  /*4c60*/  FSEL R118, R118, RZ, !P2 ;  /* 0x000000ff76767208 */ /* 0x000fca0005000000 */
[----:B------:R-:W-:-:S07]  /*4c70*/  FFMA.FTZ R157, R118, R157, R117 ;  /* 0x0000009d769d7223 */ /* 0x000fce0000010075 */
.L_x_2541:
[----:B------:R-:W-:Y:S02]  /*4c80*/  F2FP.BF16.F32.PACK_AB R119, RZ, R157 ;  /* 0x0000009dff77723e */ /* 0x000fe400000010ff */
[----:B------:R-:W-:Y:S02]  /*4c90*/  PRMT R118, R188, 0x5410, R190 ;  /* 0x00005410bc767816 */ /* 0x000fe400000000be */
[----:B------:R-:W-:Y:S02]  /*4ca0*/  PRMT R117, R186, 0x5410, R184 ;  /* 0x00005410ba757816 */ /* 0x000fe400000000b8 */
[----:B------:R-:W-:Y:S02]  /*4cb0*/  PRMT R116, R182, 0x5410, R178 ;  /* 0x00005410b6747816 */ /* 0x000fe400000000b2 */
[----:B------:R-:W-:Y:S01]  /*4cc0*/  PRMT R119, R194, 0x5410, R119 ;  /* 0x00005410c2777816 */ /* 0x000fe20000000077 */
[----:B------:R-:W-:Y:S06]  /*4cd0*/  BRA `(.L_x_2547) ;  /* 0x0000003400307947 */ /* 0x000fec0003800000 */
.L_x_2498:
[----:B------:R-:W-:Y:S01]  /*4ce0*/  IMAD.MOV.U32 R141, RZ, RZ, RZ ;  /* 0x000000ffff8d7224 */ /* 0x000fe200078e00ff */
[----:B------:R-:W-:Y:S01]  /*4cf0*/  MOV R116, R170 ;  /* 0x000000aa00747202 */ /* 0x000fe20000000f00 */
[----:B------:R-:W-:Y:S01]  /*4d00*/  IMAD.MOV.U32 R172, RZ, RZ, R184 ;  /* 0x000000ffffac7224 */ /* 0x000fe200078e00b8 */
        /* <DEDUP_REMOVED lines=17> */
.L_x_2551:
        /* <DEDUP_REMOVED lines=13> */
.L_x_2553:
[----:B------:R-:W-:Y:S05]  /*4ef0*/  BSYNC.RECONVERGENT B2 ;  /* 0x0000000000027941 */ /* 0x000fea0003800200 */
.L_x_2552:
        /* <DEDUP_REMOVED lines=61> */
.L_x_2550:
[----:B------:R-:W-:Y:S05]  /*52d0*/  BSYNC.RECONVERGENT B1 ;  /* 0x0000000000017941 */ /* 0x000fea0003800200 */
.L_x_2549:
[----:B------:R-:W-:Y:S01]  /*52e0*/  I2FP.F32.U32 R117, R117 ;  /* 0x0000007500757245 */ /* 0x000fe20000201000 */
[----:B------:R-:W-:Y:S02]  /*52f0*/  IMAD.MOV.U32 R118, RZ, RZ, 0x2f800000 ;  /* 0x2f800000ff767424 */ /* 0x000fe400078e00ff */
[----:B-----5:R-:W-:Y:S02]  /*5300*/  IMAD.U32 R119, R52, 0x10000, RZ ;  /* 0x0001000034777824 */ /* 0x020fe400078e00ff */
[----:B------:R-:W-:Y:S01]  /*5310*/  FFMA.FTZ R117, R117, R118, 1.1641532182693481445e-10 ;  /* 0x2f00000075757423 */ /* 0x000fe20000010076 */
[----:B------:R-:W-:Y:S01]  /*5320*/  SHF.L.U32 R118, R104, 0x10, RZ ;  /* 0x0000001068767819 */ /* 0x000fe200000006ff */
[----:B------:R-:W-:-:S03]  /*5330*/  FMUL.FTZ R119, R119, UR13 ;  /* 0x0000000d77777c20 */ /* 0x000fc60008410000 */
[----:B------:R-:W-:Y:S01]  /*5340*/  FSETP.GTU.FTZ.AND P2, PT, R117, UR10, PT ;  /* 0x0000000a75007c0b */ /* 0x000fe2000bf5c000 */
[----:B------:R-:W-:-:S03]  /*5350*/  FMUL.FTZ R119, R119, UR12 ;  /* 0x0000000c77777c20 */ /* 0x000fc60008410000 */
[----:B------:R-:W-:Y:S02]  /*5360*/  SEL R142, RZ, 0x1, P2 ;  /* 0x00000001ff8e7807 */ /* 0x000fe40001000000 */
[----:B------:R-:W-:-:S05]  /*5370*/  FSEL R141, R119, RZ, !P2 ;  /* 0x000000ff778d7208 */ /* 0x000fca0005000000 */
[----:B------:R-:W-:-:S07]  /*5380*/  FMUL.FTZ R141, R141, R118 ;  /* 0x000000768d8d7220 */ /* 0x000fce0000410000 */
.L_x_2548:
[----:B------:R-:W-:Y:S01]  /*5390*/  F2FP.BF16.F32.PACK_AB R182, RZ, R141 ;  /* 0x0000008dffb6723e */ /* 0x000fe200000010ff */
[----:B------:R-:W-:Y:S02]  /*53a0*/  IMAD.MOV.U32 R143, RZ, RZ, RZ ;  /* 0x000000ffff8f7224 */ /* 0x000fe400078e00ff */
[----:B------:R-:W-:Y:S01]  /*53b0*/  IMAD.MOV.U32 R117, RZ, RZ, R116 ;  /* 0x000000ffff757224 */ /* 0x000fe200078e0074 */
[----:B------:R-:W-:Y:S06]  /*53c0*/  @!P0 BRA `(.L_x_2554) ;  /* 0x0000000400948947 */ /* 0x000fec0003800000 */
        /* <DEDUP_REMOVED lines=13> */
.L_x_2557:
        /* <DEDUP_REMOVED lines=13> */
.L_x_2559:
[----:B------:R-:W-:Y:S05]  /*5570*/  BSYNC.RECONVERGENT B2 ;  /* 0x0000000000027941 */ /* 0x000fea0003800200 */
.L_x_2558:
        /* <DEDUP_REMOVED lines=61> */
.L_x_2556:
[----:B------:R-:W-:Y:S05]  /*5950*/  BSYNC.RECONVERGENT B1 ;  /* 0x0000000000017941 */ /* 0x000fea0003800200 */
.L_x_2555:
[----:B-----5:R-:W-:Y:S01]  /*5960*/  PRMT R119, R52, 0x7632, R119 ;  /* 0x0000763234777816 */ /* 0x020fe20000000077 */
[----:B------:R-:W-:Y:S01]  /*5970*/  IMAD.MOV.U32 R143, RZ, RZ, 0x2f800000 ;  /* 0x2f800000ff8f7424 */ /* 0x000fe200078e00ff */
[----:B------:R-:W-:Y:S02]  /*5980*/  I2FP.F32.U32 R116, R118 ;  /* 0x0000007600747245 */ /* 0x000fe40000201000 */
[----:B------:R-:W-:-:S03]  /*5990*/  SHF.L.U32 R119, R119, 0x10, RZ ;  /* 0x0000001077777819 */ /* 0x000fc600000006ff */
[----:B------:R-:W-:Y:S02]  /*59a0*/  FFMA.FTZ R116, R116, R143, 1.1641532182693481445e-10 ;  /* 0x2f00000074747423 */ /* 0x000fe4000001008f */
[----:B------:R-:W-:-:S03]  /*59b0*/  FMUL.FTZ R119, R119, UR13 ;  /* 0x0000000d77777c20 */ /* 0x000fc60008410000 */
[----:B------:R-:W-:Y:S01]  /*59c0*/  FSETP.GTU.FTZ.AND P2, PT, R116, UR10, PT ;  /* 0x0000000a74007c0b */ /* 0x000fe2000bf5c000 */
[----:B------:R-:W-:Y:S01]  /*59d0*/  FMUL.FTZ R119, R119, UR12 ;  /* 0x0000000c77777c20 */ /* 0x000fe20008410000 */
[----:B------:R-:W-:Y:S02]  /*59e0*/  IMAD.U32 R116, R139, 0x10000, RZ ;  /* 0x000100008b747824 */ /* 0x000fe400078e00ff */
[----:B------:R-:W-:Y:S02]  /*59f0*/  SEL R146, RZ, 0x1, P2 ;  /* 0x00000001ff927807 */ /* 0x000fe40001000000 */
[----:B------:R-:W-:-:S05]  /*5a00*/  FSEL R119, R119, RZ, !P2 ;  /* 0x000000ff77777208 */ /* 0x000fca0005000000 */
[----:B------:R-:W-:-:S07]  /*5a10*/  FMUL.FTZ R143, R119, R116 ;  /* 0x00000074778f7220 */ /* 0x000fce0000410000 */
.L_x_2554:
[----:B------:R-:W-:Y:S01]  /*5a20*/  F2FP.BF16.F32.PACK_AB R178, RZ, R143 ;  /* 0x0000008fffb2723e */ /* 0x000fe200000010ff */
[----:B------:R-:W-:Y:S01]  /*5a30*/  IMAD.MOV.U32 R147, RZ, RZ, RZ ;  /* 0x000000ffff937224 */ /* 0x000fe200078e00ff */
[----:B------:R-:W-:Y:S01]  /*5a40*/  MOV R116, R117 ;  /* 0x0000007500747202 */ /* 0x000fe20000000f00 */
[----:B------:R-:W-:Y:S06]  /*5a50*/  @!P0 BRA `(.L_x_2560) ;  /* 0x0000000400908947 */ /* 0x000fec0003800000 */
        /* <DEDUP_REMOVED lines=13> */
.L_x_2563:
        /* <DEDUP_REMOVED lines=13> */
.L_x_2565:
[----:B------:R-:W-:Y:S05]  /*5c00*/  BSYNC.RECONVERGENT B2 ;  /* 0x0000000000027941 */ /* 0x000fea0003800200 */
.L_x_2564:
        /* <DEDUP_REMOVED lines=16> */
[----:B------:R-:W-:-:S03]  /*5d10*/  IADD3 R119, PT, PT, R144, -0x255992d5, RZ ;  /* 0xdaa66d2b90777810 */ /* 0x000fc60007ffe0ff */
        /* <DEDUP_REMOVED lines=23> */
[----:B------:R-:W-:-:S03]  /*5e90*/  IADD3 R147, PT, PT, R145, 0x1fd5c5a3, RZ ;  /* 0x1fd5c5a391937810 */ /* 0x000fc60007ffe0ff */
        /* <DEDUP_REMOVED lines=20> */
.L_x_2562:
[----:B------:R-:W-:Y:S05]  /*5fe0*/  BSYNC.RECONVERGENT B1 ;  /* 0x0000000000017941 */ /* 0x000fea0003800200 */
.L_x_2561:
        /* <DEDUP_REMOVED lines=10> */
[----:B------:R-:W-:-:S07]  /*6090*/  FMUL.FTZ R147, R147, R118 ;  /* 0x0000007693937220 */ /* 0x000fce0000410000 */
.L_x_2560:
[----:B------:R-:W-:Y:S01]  /*60a0*/  F2FP.BF16.F32.PACK_AB R186, RZ, R147 ;  /* 0x00000093ffba723e */ /* 0x000fe200000010ff */
[----:B------:R-:W-:Y:S01]  /*60b0*/  IMAD.MOV.U32 R117, RZ, RZ, R116 ;  /* 0x000000ffff757224 */ /* 0x000fe200078e0074 */
[----:B------:R-:W-:Y:S01]  /*60c0*/  MOV R149, RZ ;  /* 0x000000ff00957202 */ /* 0x000fe20000000f00 */
[----:B------:R-:W-:Y:S06]  /*60d0*/  @!P0 BRA `(.L_x_2566) ;  /* 0x0000000400948947 */ /* 0x000fec0003800000 */
        /* <DEDUP_REMOVED lines=13> */
.L_x_2569:
        /* <DEDUP_REMOVED lines=13> */
.L_x_2571:
[----:B------:R-:W-:Y:S05]  /*6280*/  BSYNC.RECONVERGENT B2 ;  /* 0x0000000000027941 */ /* 0x000fea0003800200 */
.L_x_2570:
        /* <DEDUP_REMOVED lines=61> */
.L_x_2568:
[----:B------:R-:W-:Y:S05]  /*6660*/  BSYNC.RECONVERGENT B1 ;  /* 0x0000000000017941 */ /* 0x000fea0003800200 */
.L_x_2567:
[----:B-----5:R-:W-:Y:S01]  /*6670*/  PRMT R119, R53, 0x7632, R119 ;  /* 0x0000763235777816 */ /* 0x020fe20000000077 */
[----:B------:R-:W-:Y:S01]  /*6680*/  IMAD.MOV.U32 R149, RZ, RZ, 0x2f800000 ;  /* 0x2f800000ff957424 */ /* 0x000fe200078e00ff */
[----:B------:R-:W-:-:S03]  /*6690*/  I2FP.F32.U32 R116, R118 ;  /* 0x0000007600747245 */ /* 0x000fc60000201000 */
        /* <DEDUP_REMOVED lines=8> */
[----:B------:R-:W-:-:S07]  /*6720*/  FMUL.FTZ R149, R119, R116 ;  /* 0x0000007477957220 */ /* 0x000fce0000410000 */
.L_x_2566:
        /* <DEDUP_REMOVED lines=17> */
.L_x_2575:
        /* <DEDUP_REMOVED lines=13> */
.L_x_2577:
[----:B------:R-:W-:Y:S05]  /*6910*/  BSYNC.RECONVERGENT B2 ;  /* 0x0000000000027941 */ /* 0x000fea0003800200 */
.L_x_2576:
        /* <DEDUP_REMOVED lines=61> */
.L_x_2574:
[----:B------:R-:W-:Y:S05]  /*6cf0*/  BSYNC.RECONVERGENT B1 ;  /* 0x0000000000017941 */ /* 0x000fea0003800200 */
.L_x_2573:
[----:B------:R-:W-:Y:S01]  /*6d00*/  I2FP.F32.U32 R117, R118 ;  /* 0x0000007600757245 */ /* 0x000fe20000201000 */
[----:B------:R-:W-:Y:S01]  /*6d10*/  IMAD.MOV.U32 R118, RZ, RZ, 0x2f800000 ;  /* 0x2f800000ff767424 */ /* 0x000fe200078e00ff */
[----:B-----5:R-:W-:-:S03]  /*6d20*/  SHF.L.U32 R119, R54, 0x10, RZ ;  /* 0x0000001036777819 */ /* 0x020fc600000006ff */
[----:B------:R-:W-:Y:S01]  /*6d30*/  FFMA.FTZ R117, R117, R118, 1.1641532182693481445e-10 ;  /* 0x2f00000075757423 */ /* 0x000fe20000010076 */
[----:B------:R-:W-:Y:S02]  /*6d40*/  IMAD.U32 R118, R106, 0x10000, RZ ;  /* 0x000100006a767824 */ /* 0x000fe400078e00ff */
[----:B------:R-:W-:Y:S02]  /*6d50*/  FMUL.FTZ R119, R119, UR13 ;  /* 0x0000000d77777c20 */ /* 0x000fe40008410000 */
[----:B------:R-:W-:Y:S02]  /*6d60*/  FSETP.GTU.FTZ.AND P2, PT, R117, UR10, PT ;  /* 0x0000000a75007c0b */ /* 0x000fe4000bf5c000 */
[----:B------:R-:W-:Y:S02]  /*6d70*/  FMUL.FTZ R119, R119, UR12 ;  /* 0x0000000c77777c20 */ /* 0x000fe40008410000 */
[----:B------:R-:W-:-:S03]  /*6d80*/  SEL R152, RZ, 0x1, P2 ;  /* 0x00000001ff987807 */ /* 0x000fc60001000000 */
[----:B------:R-:W-:-:S05]  /*6d90*/  FSEL R151, R119, RZ, !P2 ;  /* 0x000000ff77977208 */ /* 0x000fca0005000000 */
[----:B------:R-:W-:-:S07]  /*6da0*/  FMUL.FTZ R151, R151, R118 ;  /* 0x0000007697977220 */ /* 0x000fce0000410000 */
.L_x_2572:
        /* <DEDUP_REMOVED lines=17> */
.L_x_2581:
        /* <DEDUP_REMOVED lines=13> */
.L_x_2583:
[----:B------:R-:W-:Y:S05]  /*6f90*/  BSYNC.RECONVERGENT B2 ;  /* 0x0000000000027941 */ /* 0x000fea0003800200 */
.L_x_2582:
        /* <DEDUP_REMOVED lines=61> */
.L_x_2580:
[----:B------:R-:W-:Y:S05]  /*7370*/  BSYNC.RECONVERGENT B1 ;  /* 0x0000000000017941 */ /* 0x000fea0003800200 */
.L_x_2579:
[----:B-----5:R-:W-:Y:S01]  /*7380*/  PRMT R119, R54, 0x7632, R119 ;  /* 0x0000763236777816 */ /* 0x020fe20000000077 */
[----:B------:R-:W-:Y:S01]  /*7390*/  HFMA2 R153, -RZ, RZ, 0.1171875, 0 ;  /* 0x2f800000ff997431 */ /* 0x000fe200000001ff */
[----:B------:R-:W-:-:S03]  /*73a0*/  I2FP.F32.U32 R116, R118 ;  /* 0x0000007600747245 */ /* 0x000fc60000201000 */
[----:B------:R-:W-:Y:S02]  /*73b0*/  IMAD.U32 R119, R119, 0x10000, RZ ;  /* 0x0001000077777824 */ /* 0x000fe400078e00ff */
        /* <DEDUP_REMOVED lines=8> */
.L_x_2578:
        /* <DEDUP_REMOVED lines=17> */
.L_x_2587:
        /* <DEDUP_REMOVED lines=13> */
.L_x_2589:
[----:B------:R-:W-:Y:S05]  /*7620*/  BSYNC.RECONVERGENT B2 ;  /* 0x0000000000027941 */ /* 0x000fea0003800200 */
.L_x_2588:
        /* <DEDUP_REMOVED lines=58> */
[----:B------:R-:W-:Y:S02]  /*79d0*/  IMAD.MOV.U32 R172, RZ, RZ, R116 ;  /* 0x000000ffffac7224 */ /* 0x000fe400078e0074 */
[----:B------:R-:W-:Y:S01]  /*79e0*/  HFMA2 R116, -RZ, RZ, 0, 0 ;  /* 0x00000000ff747431 */ /* 0x000fe200000001ff */
[----:B------:R-:W-:-:S07]  /*79f0*/  LOP3.LUT R158, R119, R164, R157, 0x96, !PT ;  /* 0x000000a4779e7212 */ /* 0x000fce00078e969d */
.L_x_2586:
[----:B------:R-:W-:Y:S05]  /*7a00*/  BSYNC.RECONVERGENT B1 ;  /* 0x0000000000017941 */ /* 0x000fea0003800200 */
.L_x_2585:
        /* <DEDUP_REMOVED lines=11> */
.L_x_2584:
        /* <DEDUP_REMOVED lines=17> */
.L_x_2593:
        /* <DEDUP_REMOVED lines=13> */
.L_x_2595:
[----:B------:R-:W-:Y:S05]  /*7ca0*/  BSYNC.RECONVERGENT B2 ;  /* 0x0000000000027941 */ /* 0x000fea0003800200 */
.L_x_2594:
        /* <DEDUP_REMOVED lines=61> */
.L_x_2592:
[----:B------:R-:W-:Y:S05]  /*8080*/  BSYNC.RECONVERGENT B1 ;  /* 0x0000000000017941 */ /* 0x000fea0003800200 */
.L_x_2591:
[----:B-----5:R-:W-:Y:S01]  /*8090*/  PRMT R118, R55, 0x7632, R118 ;  /* 0x0000763237767816 */ /* 0x020fe20000000076 */
[----:B------:R-:W-:Y:S01]  /*80a0*/  IMAD.U32 R157, R136, 0x10000, RZ ;  /* 0x00010000889d7824 */ /* 0x000fe200078e00ff */
        /* <DEDUP_REMOVED lines=8> */
[----:B------:R-:W-:-:S05]  /*8130*/  FSEL R118, R118, RZ, !P2 ;  /* 0x000000ff76767208 */ /* 0x000fca0005000000 */
[----:B------:R-:W-:-:S07]  /*8140*/  FMUL.FTZ R157, R118, R157 ;  /* 0x0000009d769d7220 */ /* 0x000fce0000410000 */
.L_x_2590:
[----:B------:R-:W-:Y:S02]  /*8150*/  F2FP.BF16.F32.PACK_AB R119, RZ, R157 ;  /* 0x0000009dff77723e */ /* 0x000fe400000010ff */
[----:B------:R-:W-:Y:S02]  /*8160*/  PRMT R118, R188, 0x5410, R190 ;  /* 0x00005410bc767816 */ /* 0x000fe400000000be */
[----:B------:R-:W-:Y:S02]  /*8170*/  PRMT R117, R186, 0x5410, R184 ;  /* 0x00005410ba757816 */ /* 0x000fe400000000b8 */
[----:B------:R-:W-:Y:S02]  /*8180*/  PRMT R116, R182, 0x5410, R178 ;  /* 0x00005410b6747816 */ /* 0x000fe400000000b2 */
[----:B------:R-:W-:-:S07]  /*8190*/  PRMT R119, R192, 0x5410, R119 ;  /* 0x00005410c0777816 */ /* 0x000fce0000000077 */
.L_x_2547:
[----:B------:R-:W0:Y:S01]  /*81a0*/  LDC.64 R164, c[0x0][0x3a8] ;  /* 0x0000ea00ffa47b82 */ /* 0x000e220000000a00 */
[----:B------:R-:W-:Y:S02]  /*81b0*/  IMAD.MOV.U32 R184, RZ, RZ, R172 ;  /* 0x000000ffffb87224 */ /* 0x000fe400078e00ac */
[----:B0-----:R-:W-:-:S05]  /*81c0*/  IMAD.WIDE.U32 R164, R231, 0x10, R164 ;  /* 0x00000010e7a47825 */ /* 0x001fca00078e00a4 */
        /* <DEDUP_REMOVED lines=22> */
.L_x_2596:
[----:B------:R-:W-:Y:S02]  /*8330*/  VIADD R231, R231, 0x80 ;  /* 0x00000080e7e77836 */ /* 0x000fe40000000000 */
[----:B------:R-:W-:-:S07]  /*8340*/  VIADD R229, R229, 0x80 ;  /* 0x00000080e5e57836 */ /* 0x000fce0000000000 */
.L_x_2496:
[----:B------:R-:W-:Y:S05]  /*8350*/  BSYNC.RECONVERGENT B0 ;  /* 0x0000000000007941 */ /* 0x000fea0003800200 */
.L_x_2495:
[----:B------:R-:W-:Y:S01]  /*8360*/  ISETP.GE.U32.AND P2, PT, R2, 0x100, PT ;  /* 0x000001000200780c */ /* 0x000fe20003f46070 */
[----:B------:R-:W-:Y:S03]  /*8370*/  BSSY.RECONVERGENT B0, `(.L_x_2597) ;  /* 0x00006e8000007945 */ /* 0x000fe60003800200 */
[----:B------:R-:W-:-:S09]  /*8380*/  P2R R178, PR, RZ, 0x4 ;  /* 0x00000004ffb27803 */ /* 0x000fd20000000000 */
[----:B------:R-:W-:Y:S05]  /*8390*/  @!P2 BRA `(.L_x_2598) ;  /* 0x0000006c0094a947 */ /* 0x000fea0003800000 */
[----:B------:R-:W-:Y:S01]  /*83a0*/  ISETP.NE.U32.AND P2, PT, RZ, UR8, PT ;  /* 0x00000008ff007c0c */ /* 0x000fe2000bf45070 */
[----:B01----:R-:W0:Y:S03]  /*83b0*/  @P0 LDC.64 R118, c[0x0][0x390] ;  /* 0x0000e400ff760b82 */ /* 0x003e260000000a00 */
[----:B------:R-:W-:-:S13]  /*83c0*/  ISETP.NE.AND.EX P2, PT, RZ, UR9, PT, P2 ;  /* 0x00000009ff007c0c */ /* 0x000fda000bf45320 */
[----:B------:R-:W1:Y:S01]  /*83d0*/  @P2 LDC.64 R116, c[0x0][0x3a0] ;  /* 0x0000e800ff742b82 */ /* 0x000e620000000a00 */
[----:B0-----:R-:W-:-:S05]  /*83e0*/  @P0 IMAD.WIDE.U32 R118, R229, 0x10, R118 ;  /* 0x00000010e5760825 */ /* 0x001fca00078e0076 */
[----:B-----5:R0:W5:Y:S01]  /*83f0*/  @P0 LDG.E.128 R52, desc[UR6][R118.64] ;  /* 0x0000000676340981 */ /* 0x020162000c1e1d00 */
[----:B-1----:R-:W-:-:S05]  /*8400*/  @P2 IMAD.WIDE.U32 R116, R231, 0x10, R116 ;  /* 0x00000010e7742825 */ /* 0x002fca00078e0074 */
[----:B------:R0:W5:Y:S01]  /*8410*/  @P2 LDG.E.128 R48, desc[UR6][R116.64] ;  /* 0x0000000674302981 */ /* 0x000162000c1e1d00 */
[----:B------:R-:W-:Y:S05]  /*8420*/  @!P2 BRA `(.L_x_2599) ;  /* 0x0000003400e0a947 */ /* 0x000fea0003800000 */
[----:B------:R-:W-:-:S13]  /*8430*/  ISETP.GT.AND P2, PT, R180, RZ, PT ;  /* 0x000000ffb400720c */ /* 0x000fda0003f44270 */
[----:B-----5:R-:W-:Y:S01]  /*8440*/  @!P2 SHF.L.U32 R159, R48, 0x10, RZ ;  /* 0x00000010309fa819 */ /* 0x020fe200000006ff */
[----:B0-----:R-:W-:Y:S02]  /*8450*/  @!P2 IMAD.MOV.U32 R116, RZ, RZ, R170 ;  /* 0x000000ffff74a224 */ /* 0x001fe400078e00aa */
[----:B------:R-:W-:Y:S01]  /*8460*/  @!P2 IMAD.MOV.U32 R164, RZ, RZ, R184 ;  /* 0x000000ffffa4a224 */ /* 0x000fe200078e00b8 */
        /* <DEDUP_REMOVED lines=17> */
.L_x_2603:
        /* <DEDUP_REMOVED lines=13> */
.L_x_2605:
[----:B------:R-:W-:Y:S05]  /*8650*/  BSYNC.RECONVERGENT B2 ;  /* 0x0000000000027941 */ /* 0x000fea0003800200 */
.L_x_2604:
        /* <DEDUP_REMOVED lines=53> */
[----:B------:R-:W-:-:S04]  /*89b0*/  IMAD.WIDE.U32 R116, R117, -0x2daee0ad, RZ ;  /* 0xd2511f5375747825 */ /* 0x000fc800078e00ff */
[----:B------:R-:W-:Y:S01]  /*89c0*/  VIADD R119, R144, 0x8ff34781 ;  /* 0x8ff3478190777836 */ /* 0x000fe20000000000 */
[----:B------:R-:W-:Y:S01]  /*89d0*/  LOP3.LUT R162, R159, R162, R117, 0x96, !PT ;  /* 0x000000a29fa27212 */ /* 0x000fe200078e9675 */
[----:B------:R-:W-:Y:S02]  /*89e0*/  IMAD.MOV.U32 R164, RZ, RZ, R116 ;  /* 0x000000ffffa47224 */ /* 0x000fe400078e0074 */
[----:B------:R-:W-:Y:S02]  /*89f0*/  HFMA2 R116, -RZ, RZ, 0, 0 ;  /* 0x00000000ff747431 */ /* 0x000fe400000001ff */
[----:B------:R-:W-:Y:S01]  /*8a00*/  IMAD.MOV.U32 R117, RZ, RZ, R184 ;  /* 0x000000ffff757224 */ /* 0x000fe200078e00b8 */
[----:B------:R-:W-:-:S07]  /*8a10*/  LOP3.LUT R158, R119, R158, R161, 0x96, !PT ;  /* 0x0000009e779e7212 */ /* 0x000fce00078e96a1 */
.L_x_2602:
[----:B------:R-:W-:Y:S05]  /*8a20*/  BSYNC.RECONVERGENT B1 ;  /* 0x0000000000017941 */ /* 0x000fea0003800200 */
.L_x_2601:
[----:B------:R-:W-:Y:S01]  /*8a30*/  I2FP.F32.U32 R117, R117 ;  /* 0x0000007500757245 */ /* 0x000fe20000201000 */
[----:B------:R-:W-:Y:S02]  /*8a40*/  IMAD.MOV.U32 R118, RZ, RZ, 0x2f800000 ;  /* 0x2f800000ff767424 */ /* 0x000fe400078e00ff */
[----:B------:R-:W-:Y:S02]  /*8a50*/  IMAD.U32 R119, R52, 0x10000, RZ ;  /* 0x0001000034777824 */ /* 0x000fe400078e00ff */
[----:B------:R-:W-:Y:S01]  /*8a60*/  FFMA.FTZ R117, R117, R118, 1.1641532182693481445e-10 ;  /* 0x2f00000075757423 */ /* 0x000fe20000010076 */
[----:B------:R-:W-:Y:S01]  /*8a70*/  SHF.L.U32 R118, R92, 0x10, RZ ;  /* 0x000000105c767819 */ /* 0x000fe200000006ff */
[----:B------:R-:W-:Y:S01]  /*8a80*/  FMUL.FTZ R119, R119, UR13 ;  /* 0x0000000d77777c20 */ /* 0x000fe20008410000 */
[----:B------:R-:W-:Y:S02]  /*8a90*/  IMAD.U32 R166, R48, 0x10000, RZ ;  /* 0x0001000030a67824 */ /* 0x000fe400078e00ff */
[----:B------:R-:W-:Y:S01]  /*8aa0*/  FSETP.GTU.FTZ.AND P3, PT, R117, UR10, PT ;  /* 0x0000000a75007c0b */ /* 0x000fe2000bf7c000 */
[----:B------:R-:W-:-:S03]  /*8ab0*/  FMUL.FTZ R119, R119, UR12 ;  /* 0x0000000c77777c20 */ /* 0x000fc60008410000 */
[----:B------:R-:W-:Y:S02]  /*8ac0*/  SEL R142, RZ, 0x1, P3 ;  /* 0x00000001ff8e7807 */ /* 0x000fe40001800000 */
[----:B------:R-:W-:-:S05]  /*8ad0*/  FSEL R159, R119, RZ, !P3 ;  /* 0x000000ff779f7208 */ /* 0x000fca0005800000 */
[----:B------:R-:W-:-:S07]  /*8ae0*/  FFMA.FTZ R159, R159, R118, R166 ;  /* 0x000000769f9f7223 */ /* 0x000fce00000100a6 */
.L_x_2600:
        /* <DEDUP_REMOVED lines=22> */
.L_x_2609:
        /* <DEDUP_REMOVED lines=13> */
.L_x_2611:
[----:B------:R-:W-:Y:S05]  /*8d20*/  BSYNC.RECONVERGENT B2 ;  /* 0x0000000000027941 */ /* 0x000fea0003800200 */
.L_x_2610:
        /* <DEDUP_REMOVED lines=56> */
[----:B------:R-:W-:Y:S01]  /*90b0*/  IMAD.MOV.U32 R118, RZ, RZ, R164 ;  /* 0x000000ffff767224 */ /* 0x000fe200078e00a4 */
[----:B------:R-:W-:Y:S01]  /*90c0*/  LOP3.LUT R162, R163, R162, R117, 0x96, !PT ;  /* 0x000000a2a3a27212 */ /* 0x000fe200078e9675 */
[----:B------:R-:W-:Y:S01]  /*90d0*/  IMAD.MOV.U32 R117, RZ, RZ, RZ ;  /* 0x000000ffff757224 */ /* 0x000fe200078e00ff */
[----:B------:R-:W-:-:S07]  /*90e0*/  MOV R166, R116 ;  /* 0x0000007400a67202 */ /* 0x000fce0000000f00 */
.L_x_2608:
[----:B------:R-:W-:Y:S05]  /*90f0*/  BSYNC.RECONVERGENT B1 ;  /* 0x0000000000017941 */ /* 0x000fea0003800200 */
.L_x_2607:
[----:B------:R-:W-:Y:S01]  /*9100*/  PRMT R119, R52, 0x7632, R119 ;  /* 0x0000763234777816 */ /* 0x000fe20000000077 */
        /* <DEDUP_REMOVED lines=8> */
[----:B------:R-:W-:Y:S01]  /*9190*/  FMUL.FTZ R119, R119, UR12 ;  /* 0x0000000c77777c20 */ /* 0x000fe20008410000 */
[----:B------:R-:W-:Y:S02]  /*91a0*/  IMAD.U32 R116, R135, 0x10000, RZ ;  /* 0x0001000087747824 */ /* 0x000fe400078e00ff */
[----:B------:R-:W-:Y:S02]  /*91b0*/  SEL R146, RZ, 0x1, P3 ;  /* 0x00000001ff927807 */ /* 0x000fe40001800000 */
[----:B------:R-:W-:-:S05]  /*91c0*/  FSEL R119, R119, RZ, !P3 ;  /* 0x000000ff77777208 */ /* 0x000fca0005800000 */
[----:B------:R-:W-:-:S07]  /*91d0*/  FFMA.FTZ R161, R119, R116, R118 ;  /* 0x0000007477a17223 */ /* 0x000fce0000010076 */
.L_x_2606:
        /* <DEDUP_REMOVED lines=21> */
.L_x_2615:
        /* <DEDUP_REMOVED lines=13> */
.L_x_2617:
[----:B------:R-:W-:Y:S05]  /*9400*/  BSYNC.RECONVERGENT B2 ;  /* 0x0000000000027941 */ /* 0x000fea0003800200 */
.L_x_2616:
        /* <DEDUP_REMOVED lines=59> */
[----:B------:R-:W-:Y:S02]  /*97c0*/  IMAD.MOV.U32 R118, RZ, RZ, R166 ;  /* 0x000000ffff767224 */ /* 0x000fe400078e00a6 */
[----:B------:R-:W-:-:S07]  /*97d0*/  IMAD.MOV.U32 R116, RZ, RZ, RZ ;  /* 0x000000ffff747224 */ /* 0x000fce00078e00ff */
.L_x_2614:
[----:B------:R-:W-:Y:S05]  /*97e0*/  BSYNC.RECONVERGENT B1 ;  /* 0x0000000000017941 */ /* 0x000fea0003800200 */
.L_x_2613:
[----:B------:R-:W-:Y:S01]  /*97f0*/  I2FP.F32.U32 R117, R118 ;  /* 0x0000007600757245 */ /* 0x000fe20000201000 */
[----:B------:R-:W-:Y:S02]  /*9800*/  HFMA2 R118, -RZ, RZ, 0.1171875, 0 ;  /* 0x2f800000ff767431 */ /* 0x000fe400000001ff */
[----:B------:R-:W-:Y:S01]  /*9810*/  IMAD.U32 R119, R53, 0x10000, RZ ;  /* 0x0001000035777824 */ /* 0x000fe200078e00ff */
[----:B------:R-:W-:Y:S02]  /*9820*/  SHF.L.U32 R164, R49, 0x10, RZ ;  /* 0x0000001031a47819 */ /* 0x000fe400000006ff */
[----:B------:R-:W-:Y:S01]  /*9830*/  FFMA.FTZ R117, R117, R118, 1.1641532182693481445e-10 ;  /* 0x2f00000075757423 */ /* 0x000fe20000010076 */
[----:B------:R-:W-:Y:S01]  /*9840*/  FMUL.FTZ R119, R119, UR13 ;  /* 0x0000000d77777c20 */ /* 0x000fe20008410000 */
[----:B------:R-:W-:-:S03]  /*9850*/  IMAD.U32 R118, R93, 0x10000, RZ ;  /* 0x000100005d767824 */ /* 0x000fc600078e00ff */
[----:B------:R-:W-:Y:S01]  /*9860*/  FMUL.FTZ R119, R119, UR12 ;  /* 0x0000000c77777c20 */ /* 0x000fe20008410000 */
[----:B------:R-:W-:-:S04]  /*9870*/  FSETP.GTU.FTZ.AND P3, PT, R117, UR10, PT ;  /* 0x0000000a75007c0b */ /* 0x000fc8000bf7c000 */
[----:B------:R-:W-:Y:S02]  /*9880*/  FSEL R163, R119, RZ, !P3 ;  /* 0x000000ff77a37208 */ /* 0x000fe40005800000 */
[----:B------:R-:W-:-:S03]  /*9890*/  SEL R148, RZ, 0x1, P3 ;  /* 0x00000001ff947807 */ /* 0x000fc60001800000 */
[----:B------:R-:W-:-:S07]  /*98a0*/  FFMA.FTZ R163, R163, R118, R164 ;  /* 0x00000076a3a37223 */ /* 0x000fce00000100a4 */
.L_x_2612:
        /* <DEDUP_REMOVED lines=22> */
.L_x_2621:
        /* <DEDUP_REMOVED lines=13> */
.L_x_2623:
[----:B------:R-:W-:Y:S05]  /*9ae0*/  BSYNC.RECONVERGENT B2 ;  /* 0x0000000000027941 */ /* 0x000fea0003800200 */
.L_x_2622:
        /* <DEDUP_REMOVED lines=61> */
.L_x_2620:
[----:B------:R-:W-:Y:S05]  /*9ec0*/  BSYNC.RECONVERGENT B1 ;  /* 0x0000000000017941 */ /* 0x000fea0003800200 */
.L_x_2619:
        /* <DEDUP_REMOVED lines=14> */
.L_x_2618:
        /* <DEDUP_REMOVED lines=21> */
.L_x_2627:
        /* <DEDUP_REMOVED lines=13> */
.L_x_2629:
[----:B------:R-:W-:Y:S05]  /*a1d0*/  BSYNC.RECONVERGENT B2 ;  /* 0x0000000000027941 */ /* 0x000fea0003800200 */
.L_x_2628:
        /* <DEDUP_REMOVED lines=61> */
.L_x_2626:
[----:B------:R-:W-:Y:S05]  /*a5b0*/  BSYNC.RECONVERGENT B1 ;  /* 0x0000000000017941 */ /* 0x000fea0003800200 */
.L_x_2625:
        /* <DEDUP_REMOVED lines=12> */
.L_x_2624:
        /* <DEDUP_REMOVED lines=22> */
.L_x_2633:
        /* <DEDUP_REMOVED lines=13> */
.L_x_2635:
[----:B------:R-:W-:Y:S05]  /*a8b0*/  BSYNC.RECONVERGENT B2 ;  /* 0x0000000000027941 */ /* 0x000fea0003800200 */
.L_x_2634:
        /* <DEDUP_REMOVED lines=61> */
.L_x_2632:
[----:B------:R-:W-:Y:S05]  /*ac90*/  BSYNC.RECONVERGENT B1 ;  /* 0x0000000000017941 */ /* 0x000fea0003800200 */
.L_x_2631:
        /* <DEDUP_REMOVED lines=14> */
.L_x_2630:
        /* <DEDUP_REMOVED lines=21> */
.L_x_2639:
        /* <DEDUP_REMOVED lines=13> */
.L_x_2641:
[----:B------:R-:W-:Y:S05]  /*afa0*/  BSYNC.RECONVERGENT B2 ;  /* 0x0000000000027941 */ /* 0x000fea0003800200 */
.L_x_2640:
        /* <DEDUP_REMOVED lines=61> */
.L_x_2638:
[----:B------:R-:W-:Y:S05]  /*b380*/  BSYNC.RECONVERGENT B1 ;  /* 0x0000000000017941 */ /* 0x000fea0003800200 */
.L_x_2637:
        /* <DEDUP_REMOVED lines=12> */
.L_x_2636:
        /* <DEDUP_REMOVED lines=22> */
.L_x_2645:
        /* <DEDUP_REMOVED lines=13> */
.L_x_2647:
[----:B------:R-:W-:Y:S05]  /*b680*/  BSYNC.RECONVERGENT B2 ;  /* 0x0000000000027941 */ /* 0x000fea0003800200 */
.L_x_2646:
        /* <DEDUP_REMOVED lines=61> */
.L_x_2644:
[----:B------:R-:W-:Y:S05]  /*ba60*/  BSYNC.RECONVERGENT B1 ;  /* 0x0000000000017941 */ /* 0x000fea0003800200 */
.L_x_2643:
[----:B------:R-:W-:Y:S01]  /*ba70*/  PRMT R118, R55, 0x7632, R118 ;  /* 0x0000763237767816 */ /* 0x000fe20000000076 */
[----:B------:R-:W-:Y:S01]  /*ba80*/  IMAD.U32 R177, R132, 0x10000, RZ ;  /* 0x0001000084b17824 */ /* 0x000fe200078e00ff */
[----:B------:R-:W-:Y:S01]  /*ba90*/  I2FP.F32.U32 R116, R117 ;  /* 0x0000007500747245 */ /* 0x000fe20000201000 */
[----:B------:R-:W-:Y:S02]  /*baa0*/  HFMA2 R117, -RZ, RZ, 0.1171875, 0 ;  /* 0x2f800000ff757431 */ /* 0x000fe400000001ff */
[----:B------:R-:W-:-:S03]  /*bab0*/  IMAD.U32 R118, R118, 0x10000, RZ ;  /* 0x0001000076767824 */ /* 0x000fc600078e00ff */
[----:B------:R-:W-:Y:S01]  /*bac0*/  FFMA.FTZ R116, R116, R117, 1.1641532182693481445e-10 ;  /* 0x2f00000074747423 */ /* 0x000fe20000010075 */
[----:B------:R-:W-:Y:S01]  /*bad0*/  FMUL.FTZ R118, R118, UR13 ;  /* 0x0000000d76767c20 */ /* 0x000fe20008410000 */
[----:B------:R-:W-:-:S03]  /*bae0*/  PRMT R117, R51, 0x7632, R117 ;  /* 0x0000763233757816 */ /* 0x000fc60000000075 */
[----:B------:R-:W-:Y:S01]  /*baf0*/  FMUL.FTZ R118, R118, UR12 ;  /* 0x0000000c76767c20 */ /* 0x000fe20008410000 */
[----:B------:R-:W-:Y:S02]  /*bb00*/  FSETP.GTU.FTZ.AND P2, PT, R116, UR10, PT ;  /* 0x0000000a74007c0b */ /* 0x000fe4000bf5c000 */
[----:B------:R-:W-:Y:S02]  /*bb10*/  SHF.L.U32 R117, R117, 0x10, RZ ;  /* 0x0000001075757819 */ /* 0x000fe400000006ff */
[----:B------:R-:W-:Y:S02]  /*bb20*/  FSEL R118, R118, RZ, !P2 ;  /* 0x000000ff76767208 */ /* 0x000fe40005000000 */
[----:B------:R-:W-:-:S03]  /*bb30*/  SEL R168, RZ, 0x1, P2 ;  /* 0x00000001ffa87807 */ /* 0x000fc60001000000 */
[----:B------:R-:W-:-:S07]  /*bb40*/  FFMA.FTZ R177, R118, R177, R117 ;  /* 0x000000b176b17223 */ /* 0x000fce0000010075 */
.L_x_2642:
[----:B------:R-:W-:Y:S02]  /*bb50*/  F2FP.BF16.F32.PACK_AB R119, RZ, R177 ;  /* 0x000000b1ff77723e */ /* 0x000fe400000010ff */
[----:B------:R-:W-:Y:S02]  /*bb60*/  PRMT R118, R190, 0x5410, R192 ;  /* 0x00005410be767816 */ /* 0x000fe400000000c0 */
[----:B------:R-:W-:Y:S02]  /*bb70*/  PRMT R117, R186, 0x5410, R188 ;  /* 0x00005410ba757816 */ /* 0x000fe400000000bc */
[----:B------:R-:W-:Y:S02]  /*bb80*/  PRMT R116, R184, 0x5410, R182 ;  /* 0x00005410b8747816 */ /* 0x000fe400000000b6 */
[----:B------:R-:W-:Y:S01]  /*bb90*/  PRMT R119, R196, 0x5410, R119 ;  /* 0x00005410c4777816 */ /* 0x000fe20000000077 */
[----:B------:R-:W-:Y:S06]  /*bba0*/  BRA `(.L_x_2648) ;  /* 0x0000003400247947 */ /* 0x000fec0003800000 */
.L_x_2599:
[----:B------:R-:W-:Y:S01]  /*bbb0*/  IMAD.MOV.U32 R159, RZ, RZ, RZ ;  /* 0x000000ffff9f7224 */ /* 0x000fe200078e00ff */
[----:B------:R-:W-:Y:S01]  /*bbc0*/  MOV R172, R184 ;  /* 0x000000b800ac7202 */ /* 0x000fe20000000f00 */
[----:B0-----:R-:W-:Y:S01]  /*bbd0*/  IMAD.MOV.U32 R116, RZ, RZ, R170 ;  /* 0x000000ffff747224 */ /* 0x001fe200078e00aa */
        /* <DEDUP_REMOVED lines=17> */
.L_x_2652:
        /* <DEDUP_REMOVED lines=13> */
.L_x_2654:
[----:B------:R-:W-:Y:S05]  /*bdc0*/  BSYNC.RECONVERGENT B2 ;  /* 0x0000000000027941 */ /* 0x000fea0003800200 */
.L_x_2653:
        /* <DEDUP_REMOVED lines=53> */
[----:B------:R-:W-:Y:S02]  /*c120*/  HFMA2 R116, -RZ, RZ, 0, 0 ;  /* 0x00000000ff747431 */ /* 0x000fe400000001ff */
[----:B------:R-:W-:Y:S01]  /*c130*/  IMAD.WIDE.U32 R172, R117, -0x2daee0ad, RZ ;  /* 0xd2511f5375ac7825 */ /* 0x000fe200078e00ff */
[----:B------:R-:W-:-:S03]  /*c140*/  LOP3.LUT R158, R119, R158, R161, 0x96, !PT ;  /* 0x0000009e779e7212 */ /* 0x000fc600078e96a1 */
[----:B------:R-:W-:-:S05]  /*c150*/  VIADD R117, R145, 0x96a522ad ;  /* 0x96a522ad91757836 */ /* 0x000fca0000000000 */
[----:B------:R-:W-:Y:S01]  /*c160*/  LOP3.LUT R162, R117, R162, R173, 0x96, !PT ;  /* 0x000000a275a27212 */ /* 0x000fe200078e96ad */
[----:B------:R-:W-:-:S07]  /*c170*/  IMAD.MOV.U32 R117, RZ, RZ, R184 ;  /* 0x000000ffff757224 */ /* 0x000fce00078e00b8 */
.L_x_2651:
[----:B------:R-:W-:Y:S05]  /*c180*/  BSYNC.RECONVERGENT B1 ;  /* 0x0000000000017941 */ /* 0x000fea0003800200 */
.L_x_2650:
        /* <DEDUP_REMOVED lines=11> */
.L_x_2649:
        /* <DEDUP_REMOVED lines=17> */
.L_x_2658:
        /* <DEDUP_REMOVED lines=13> */
.L_x_2660:
[----:B------:R-:W-:Y:S05]  /*c420*/  BSYNC.RECONVERGENT B2 ;  /* 0x0000000000027941 */ /* 0x000fea0003800200 */
.L_x_2659:
        /* <DEDUP_REMOVED lines=56> */
[----:B------:R-:W-:-:S03]  /*c7b0*/  HFMA2 R117, -RZ, RZ, 0, 0 ;  /* 0x00000000ff757431 */ /* 0x000fc600000001ff */
[----:B------:R-:W-:Y:S01]  /*c7c0*/  LOP3.LUT R158, R119, R118, R161, 0x96, !PT ;  /* 0x00000076779e7212 */ /* 0x000fe200078e96a1 */
[----:B------:R-:W-:Y:S02]  /*c7d0*/  IMAD.MOV.U32 R118, RZ, RZ, R172 ;  /* 0x000000ffff767224 */ /* 0x000fe400078e00ac */
[----:B------:R-:W-:-:S07]  /*c7e0*/  IMAD.MOV.U32 R172, RZ, RZ, R116 ;  /* 0x000000ffffac7224 */ /* 0x000fce00078e0074 */
.L_x_2657:
[----:B------:R-:W-:Y:S05]  /*c7f0*/  BSYNC.RECONVERGENT B1 ;  /* 0x0000000000017941 */ /* 0x000fea0003800200 */
.L_x_2656:
        /* <DEDUP_REMOVED lines=12> */
.L_x_2655:
        /* <DEDUP_REMOVED lines=17> */
.L_x_2664:
        /* <DEDUP_REMOVED lines=13> */
.L_x_2666:
[----:B------:R-:W-:Y:S05]  /*caa0*/  BSYNC.RECONVERGENT B2 ;  /* 0x0000000000027941 */ /* 0x000fea0003800200 */
.L_x_2665:
        /* <DEDUP_REMOVED lines=61> */
.L_x_2663:
[----:B------:R-:W-:Y:S05]  /*ce80*/  BSYNC.RECONVERGENT B1 ;  /* 0x0000000000017941 */ /* 0x000fea0003800200 */
.L_x_2662:
        /* <DEDUP_REMOVED lines=11> */
.L_x_2661:
        /* <DEDUP_REMOVED lines=17> */
.L_x_2670:
        /* <DEDUP_REMOVED lines=13> */
.L_x_2672:
[----:B------:R-:W-:Y:S05]  /*d120*/  BSYNC.RECONVERGENT B2 ;  /* 0x0000000000027941 */ /* 0x000fea0003800200 */
.L_x_2671:
        /* <DEDUP_REMOVED lines=61> */
.L_x_2669:
[----:B------:R-:W-:Y:S05]  /*d500*/  BSYNC.RECONVERGENT B1 ;  /* 0x0000000000017941 */ /* 0x000fea0003800200 */
.L_x_2668:
        /* <DEDUP_REMOVED lines=12> */
.L_x_2667:
        /* <DEDUP_REMOVED lines=17> */
.L_x_2676:
        /* <DEDUP_REMOVED lines=13> */
.L_x_2678:
[----:B------:R-:W-:Y:S05]  /*d7b0*/  BSYNC.RECONVERGENT B2 ;  /* 0x0000000000027941 */ /* 0x000fea0003800200 */
.L_x_2677:
        /* <DEDUP_REMOVED lines=58> */
[----:B------:R-:W-:Y:S02]  /*db60*/  IMAD.MOV.U32 R172, RZ, RZ, R116 ;  /* 0x000000ffffac7224 */ /* 0x000fe400078e0074 */
[----:B------:R-:W-:Y:S01]  /*db70*/  HFMA2 R116, -RZ, RZ, 0, 0 ;  /* 0x00000000ff747431 */ /* 0x000fe200000001ff */
[----:B------:R-:W-:-:S07]  /*db80*/  LOP3.LUT R158, R119, R166, R165, 0x96, !PT ;  /* 0x000000a6779e7212 */ /* 0x000fce00078e96a5 */
.L_x_2675:
[----:B------:R-:W-:Y:S05]  /*db90*/  BSYNC.RECONVERGENT B1 ;  /* 0x0000000000017941 */ /* 0x000fea0003800200 */
.L_x_2674:
        /* <DEDUP_REMOVED lines=11> */
.L_x_2673:
        /* <DEDUP_REMOVED lines=17> */
.L_x_2682:
        /* <DEDUP_REMOVED lines=13> */
.L_x_2684:
[----:B------:R-:W-:Y:S05]  /*de30*/  BSYNC.RECONVERGENT B2 ;  /* 0x0000000000027941 */ /* 0x000fea0003800200 */
.L_x_2683:
        /* <DEDUP_REMOVED lines=61> */
.L_x_2681:
[----:B------:R-:W-:Y:S05]  /*e210*/  BSYNC.RECONVERGENT B1 ;  /* 0x0000000000017941 */ /* 0x000fea0003800200 */
.L_x_2680:
        /* <DEDUP_REMOVED lines=12> */
.L_x_2679:
        /* <DEDUP_REMOVED lines=17> */
.L_x_2688:
        /* <DEDUP_REMOVED lines=13> */
.L_x_2690:
[----:B------:R-:W-:Y:S05]  /*e4c0*/  BSYNC.RECONVERGENT B2 ;  /* 0x0000000000027941 */ /* 0x000fea0003800200 */
.L_x_2689:
        /* <DEDUP_REMOVED lines=61> */
.L_x_2687:
[----:B------:R-:W-:Y:S05]  /*e8a0*/  BSYNC.RECONVERGENT B1 ;  /* 0x0000000000017941 */ /* 0x000fea0003800200 */
.L_x_2686:
        /* <DEDUP_REMOVED lines=11> */
.L_x_2685:
        /* <DEDUP_REMOVED lines=17> */
.L_x_2694:
        /* <DEDUP_REMOVED lines=13> */
.L_x_2696:
[----:B------:R-:W-:Y:S05]  /*eb40*/  BSYNC.RECONVERGENT B2 ;  /* 0x0000000000027941 */ /* 0x000fea0003800200 */
.L_x_2695:
        /* <DEDUP_REMOVED lines=61> */
.L_x_2693:
[----:B------:R-:W-:Y:S05]  /*ef20*/  BSYNC.RECONVERGENT B1 ;  /* 0x0000000000017941 */ /* 0x000fea0003800200 */
.L_x_2692:
[----:B-----5:R-:W-:Y:S02]  /*ef30*/  PRMT R118, R55, 0x7632, R118 ;  /* 0x0000763237767816 */ /* 0x020fe40000000076 */
        /* <DEDUP_REMOVED lines=10> */
[----:B------:R-:W-:-:S07]  /*efe0*/  FMUL.FTZ R177, R177, R118 ;  /* 0x00000076b1b17220 */ /* 0x000fce0000410000 */
.L_x_2691:
[----:B------:R-:W-:Y:S02]  /*eff0*/  F2FP.BF16.F32.PACK_AB R119, RZ, R177 ;  /* 0x000000b1ff77723e */ /* 0x000fe400000010ff */
[----:B------:R-:W-:Y:S02]  /*f000*/  PRMT R118, R190, 0x5410, R192 ;  /* 0x00005410be767816 */ /* 0x000fe400000000c0 */
[----:B------:R-:W-:Y:S02]  /*f010*/  PRMT R117, R186, 0x5410, R188 ;  /* 0x00005410ba757816 */ /* 0x000fe400000000bc */
[----:B------:R-:W-:Y:S02]  /*f020*/  PRMT R116, R184, 0x5410, R182 ;  /* 0x00005410b8747816 */ /* 0x000fe400000000b6 */
[----:B------:R-:W-:-:S07]  /*f030*/  PRMT R119, R194, 0x5410, R119 ;  /* 0x00005410c2777816 */ /* 0x000fce0000000077 */
.L_x_2648:
[----:B------:R-:W0:Y:S01]  /*f040*/  LDC.64 R164, c[0x0][0x3a8] ;  /* 0x0000ea00ffa47b82 */ /* 0x000e220000000a00 */
[----:B------:R-:W-:Y:S02]  /*f050*/  IMAD.MOV.U32 R184, RZ, RZ, R172 ;  /* 0x000000ffffb87224 */ /* 0x000fe400078e00ac */
[----:B0-----:R-:W-:-:S05]  /*f060*/  IMAD.WIDE.U32 R164, R231, 0x10, R164 ;  /* 0x00000010e7a47825 */ /* 0x001fca00078e00a4 */
        /* <DEDUP_REMOVED lines=22> */
.L_x_2697:
[----:B------:R-:W-:Y:S01]  /*f1d0*/  IADD3 R231, PT, PT, R231, 0x80, RZ ;  /* 0x00000080e7e77810 */ /* 0x000fe20007ffe0ff */
[----:B------:R-:W-:-:S07]  /*f1e0*/  VIADD R229, R229, 0x80 ;  /* 0x00000080e5e57836 */ /* 0x000fce0000000000 */
.L_x_2598:
[----:B------:R-:W-:Y:S05]  /*f1f0*/  BSYNC.RECONVERGENT B0 ;  /* 0x0000000000007941 */ /* 0x000fea0003800200 */
.L_x_2597:
        /* <DEDUP_REMOVED lines=14> */
[----:B-----5:R-:W-:Y:S01]  /*f2e0*/  @!P2 IMAD.U32 R179, R48, 0x10000, RZ ;  /* 0x0001000030b3a824 */ /* 0x020fe200078e00ff */
[----:B0-----:R-:W-:Y:S01]  /*f2f0*/  @!P2 MOV R116, R170 ;  /* 0x000000aa0074a202 */ /* 0x001fe20000000f00 */
        /* <DEDUP_REMOVED lines=18> */
.L_x_2704:
        /* <DEDUP_REMOVED lines=13> */
.L_x_2706:
[----:B------:R-:W-:Y:S05]  /*f4f0*/  BSYNC.RECONVERGENT B2 ;  /* 0x0000000000027941 */ /* 0x000fea0003800200 */
.L_x_2705:
        /* <DEDUP_REMOVED lines=58> */
[----:B------:R-:W-:Y:S02]  /*f8a0*/  HFMA2 R116, -RZ, RZ, 0, 0 ;  /* 0x00000000ff747431 */ /* 0x000fe400000001ff */
[----:B------:R-:W-:Y:S01]  /*f8b0*/  IMAD.MOV.U32 R117, RZ, RZ, R184 ;  /* 0x000000ffff757224 */ /* 0x000fe200078e00b8 */
[----:B------:R-:W-:-:S07]  /*f8c0*/  LOP3.LUT R158, R119, R166, R165, 0x96, !PT ;  /* 0x000000a6779e7212 */ /* 0x000fce00078e96a5 */
.L_x_2703:
[----:B------:R-:W-:Y:S05]  /*f8d0*/  BSYNC.RECONVERGENT B1 ;  /* 0x0000000000017941 */ /* 0x000fea0003800200 */
.L_x_2702:
        /* <DEDUP_REMOVED lines=12> */
.L_x_2701:
        /* <DEDUP_REMOVED lines=22> */
.L_x_2710:
        /* <DEDUP_REMOVED lines=13> */
.L_x_2712:
[----:B------:R-:W-:Y:S05]  /*fbd0*/  BSYNC.RECONVERGENT B2 ;  /* 0x0000000000027941 */ /* 0x000fea0003800200 */
.L_x_2711:
        /* <DEDUP_REMOVED lines=55> */
[----:B------:R-:W-:Y:S02]  /*ff50*/  HFMA2 R117, -RZ, RZ, 0, 0 ;  /* 0x00000000ff757431 */ /* 0x000fe400000001ff */
[----:B------:R-:W-:Y:S01]  /*ff60*/  VIADD R119, R144, 0x8ff34781 ;  /* 0x8ff3478190777836 */ /* 0x000fe20000000000 */
[----:B------:R-:W-:Y:S01]  /*ff70*/  MOV R160, R164 ;  /* 0x000000a400a07202 */ /* 0x000fe20000000f00 */
[----:B------:R-:W-:Y:S02]  /*ff80*/  IMAD.MOV.U32 R170, RZ, RZ, R116 ;  /* 0x000000ffffaa7224 */ /* 0x000fe400078e0074 */
[----:B------:R-:W-:Y:S01]  /*ff90*/  IMAD.MOV.U32 R118, RZ, RZ, R182 ;  /* 0x000000ffff767224 */ /* 0x000fe200078e00b6 */
[----:B------:R-:W-:-:S07]  /*ffa0*/  LOP3.LUT R158, R119, R166, R165, 0x96, !PT ;  /* 0x000000a6779e7212 */ /* 0x000fce00078e96a5 */
.L_x_2709:
[----:B------:R-:W-:Y:S05]  /*ffb0*/  BSYNC.RECONVERGENT B1 ;  /* 0x0000000000017941 */ /* 0x000fea0003800200 */
.L_x_2708:
[----:B------:R-:W-:Y:S01]  /*ffc0*/  PRMT R119, R52, 0x7632, R119 ;  /* 0x0000763234777816 */ /* 0x000fe20000000077 */
        /* <DEDUP_REMOVED lines=13> */
.L_x_2707:
        /* <DEDUP_REMOVED lines=21> */
.L_x_2716:
        /* <DEDUP_REMOVED lines=13> */
.L_x_2718:
[----:B------:R-:W-:Y:S05]  /*102c0*/  BSYNC.RECONVERGENT B2 ;  /* 0x0000000000027941 */ /* 0x000fea0003800200 */
.L_x_2717:
        /* <DEDUP_REMOVED lines=61> */
.L_x_2715:
[----:B------:R-:W-:Y:S05]  /*106a0*/  BSYNC.RECONVERGENT B1 ;  /* 0x0000000000017941 */ /* 0x000fea0003800200 */
.L_x_2714:
        /* <DEDUP_REMOVED lines=12> */
.L_x_2713:
        /* <DEDUP_REMOVED lines=22> */
.L_x_2722:
        /* <DEDUP_REMOVED lines=13> */
.L_x_2724:
[----:B------:R-:W-:Y:S05]  /*109a0*/  BSYNC.RECONVERGENT B2 ;  /* 0x0000000000027941 */ /* 0x000fea0003800200 */
.L_x_2723:
        /* <DEDUP_REMOVED lines=61> */
.L_x_2721:
[----:B------:R-:W-:Y:S05]  /*10d80*/  BSYNC.RECONVERGENT B1 ;  /* 0x0000000000017941 */ /* 0x000fea0003800200 */
.L_x_2720:
        /* <DEDUP_REMOVED lines=14> */
.L_x_2719:
        /* <DEDUP_REMOVED lines=21> */
.L_x_2728:
        /* <DEDUP_REMOVED lines=13> */
.L_x_2730:
[----:B------:R-:W-:Y:S05]  /*11090*/  BSYNC.RECONVERGENT B2 ;  /* 0x0000000000027941 */ /* 0x000fea0003800200 */
.L_x_2729:
        /* <DEDUP_REMOVED lines=61> */
.L_x_2727:
[----:B------:R-:W-:Y:S05]  /*11470*/  BSYNC.RECONVERGENT B1 ;  /* 0x0000000000017941 */ /* 0x000fea0003800200 */
.L_x_2726:
        /* <DEDUP_REMOVED lines=12> */
.L_x_2725:
        /* <DEDUP_REMOVED lines=22> */
.L_x_2734:
        /* <DEDUP_REMOVED lines=13> */
.L_x_2736:
[----:B------:R-:W-:Y:S05]  /*11770*/  BSYNC.RECONVERGENT B2 ;  /* 0x0000000000027941 */ /* 0x000fea0003800200 */
.L_x_2735:
        /* <DEDUP_REMOVED lines=61> */
.L_x_2733:
[----:B------:R-:W-:Y:S05]  /*11b50*/  BSYNC.RECONVERGENT B1 ;  /* 0x0000000000017941 */ /* 0x000fea0003800200 */
.L_x_2732:
[----:B------:R-:W-:Y:S01]  /*11b60*/  PRMT R119, R54, 0x7632, R119 ;  /* 0x0000763236777816 */ /* 0x000fe20000000077 */
[----:B------:R-:W-:Y:S01]  /*11b70*/  IMAD.MOV.U32 R165, RZ, RZ, 0x2f800000 ;  /* 0x2f800000ffa57424 */ /* 0x000fe200078e00ff */
[----:B------:R-:W-:Y:S02]  /*11b80*/  I2FP.F32.U32 R116, R118 ;  /* 0x0000007600747245 */ /* 0x000fe40000201000 */
[----:B------:R-:W-:Y:S02]  /*11b90*/  SHF.L.U32 R119, R119, 0x10, RZ ;  /* 0x0000001077777819 */ /* 0x000fe400000006ff */
[----:B------:R-:W-:Y:S01]  /*11ba0*/  PRMT R118, R50, 0x7632, R118 ;  /* 0x0000763232767816 */ /* 0x000fe20000000076 */
[----:B------:R-:W-:Y:S02]  /*11bb0*/  FFMA.FTZ R116, R116, R165, 1.1641532182693481445e-10 ;  /* 0x2f00000074747423 */ /* 0x000fe400000100a5 */
[----:B------:R-:W-:Y:S01]  /*11bc0*/  FMUL.FTZ R119, R119, UR13 ;  /* 0x0000000d77777c20 */ /* 0x000fe20008410000 */
[----:B------:R-:W-:-:S02]  /*11bd0*/  SHF.L.U32 R118, R118, 0x10, RZ ;  /* 0x0000001076767819 */ /* 0x000fc400000006ff */
[----:B------:R-:W-:Y:S01]  /*11be0*/  FSETP.GTU.FTZ.AND P3, PT, R116, UR10, PT ;  /* 0x0000000a74007c0b */ /* 0x000fe2000bf7c000 */
[----:B------:R-:W-:Y:S01]  /*11bf0*/  FMUL.FTZ R119, R119, UR12 ;  /* 0x0000000c77777c20 */ /* 0x000fe20008410000 */
[----:B------:R-:W-:Y:S02]  /*11c00*/  IMAD.U32 R116, R128, 0x10000, RZ ;  /* 0x0001000080747824 */ /* 0x000fe400078e00ff */
[----:B------:R-:W-:Y:S02]  /*11c10*/  SEL R154, RZ, 0x1, P3 ;  /* 0x00000001ff9a7807 */ /* 0x000fe40001800000 */
[----:B------:R-:W-:-:S05]  /*11c20*/  FSEL R119, R119, RZ, !P3 ;  /* 0x000000ff77777208 */ /* 0x000fca0005800000 */
[----:B------:R-:W-:-:S07]  /*11c30*/  FFMA.FTZ R189, R119, R116, R118 ;  /* 0x0000007477bd7223 */ /* 0x000fce0000010076 */
.L_x_2731:
[----:B------:R-:W-:Y:S01]  /*11c40*/  F2FP.BF16.F32.PACK_AB R194, RZ, R189 ;  /* 0x000000bdffc2723e */ /* 0x000fe200000010ff */
[----:B------:R-:W-:Y:S01]  /*11c50*/  @!P2 IMAD.U32 R191, R51, 0x10000, RZ ;  /* 0x0001000033bfa824 */ /* 0x000fe200078e00ff */
[----:B------:R-:W-:Y:S01]  /*11c60*/  @!P2 MOV R116, R117 ;  /* 0x000000750074a202 */ /* 0x000fe20000000f00 */
[----:B------:R-:W-:Y:S01]  /*11c70*/  @!P2 IMAD.MOV.U32 R196, RZ, RZ, R170 ;  /* 0x000000ffffc4a224 */ /* 0x000fe200078e00aa */
[----:B------:R-:W-:Y:S06]  /*11c80*/  @!P2 BRA `(.L_x_2737) ;  /* 0x0000000400a0a947 */ /* 0x000fec0003800000 */
        /* <DEDUP_REMOVED lines=16> */
.L_x_2740:
        /* <DEDUP_REMOVED lines=13> */
.L_x_2742:
[----:B------:R-:W-:Y:S05]  /*11e60*/  BSYNC.RECONVERGENT B2 ;  /* 0x0000000000027941 */ /* 0x000fea0003800200 */
.L_x_2741:
        /* <DEDUP_REMOVED lines=61> */
.L_x_2739:
[----:B------:R-:W-:Y:S05]  /*12240*/  BSYNC.RECONVERGENT B1 ;  /* 0x0000000000017941 */ /* 0x000fea0003800200 */
.L_x_2738:
[----:B------:R-:W-:Y:S01]  /*12250*/  I2FP.F32.U32 R117, R118 ;  /* 0x0000007600757245 */ /* 0x000fe20000201000 */
[----:B------:R-:W-:Y:S02]  /*12260*/  HFMA2 R118, -RZ, RZ, 0.1171875, 0 ;  /* 0x2f800000ff767431 */ /* 0x000fe400000001ff */
[----:B------:R-:W-:Y:S02]  /*12270*/  IMAD.U32 R119, R55, 0x10000, RZ ;  /* 0x0001000037777824 */ /* 0x000fe400078e00ff */
[----:B------:R-:W-:Y:S02]  /*12280*/  IMAD.U32 R164, R51, 0x10000, RZ ;  /* 0x0001000033a47824 */ /* 0x000fe400078e00ff */
[----:B------:R-:W-:Y:S01]  /*12290*/  FFMA.FTZ R117, R117, R118, 1.1641532182693481445e-10 ;  /* 0x2f00000075757423 */ /* 0x000fe20000010076 */
[----:B------:R-:W-:Y:S01]  /*122a0*/  FMUL.FTZ R119, R119, UR13 ;  /* 0x0000000d77777c20 */ /* 0x000fe20008410000 */
[----:B------:R-:W-:-:S03]  /*122b0*/  SHF.L.U32 R118, R83, 0x10, RZ ;  /* 0x0000001053767819 */ /* 0x000fc600000006ff */
[----:B------:R-:W-:Y:S01]  /*122c0*/  FMUL.FTZ R119, R119, UR12 ;  /* 0x0000000c77777c20 */ /* 0x000fe20008410000 */
[----:B------:R-:W-:-:S04]  /*122d0*/  FSETP.GTU.FTZ.AND P3, PT, R117, UR10, PT ;  /* 0x0000000a75007c0b */ /* 0x000fc8000bf7c000 */
[----:B------:R-:W-:Y:S02]  /*122e0*/  FSEL R191, R119, RZ, !P3 ;  /* 0x000000ff77bf7208 */ /* 0x000fe40005800000 */
[----:B------:R-:W-:-:S03]  /*122f0*/  SEL R156, RZ, 0x1, P3 ;  /* 0x00000001ff9c7807 */ /* 0x000fc60001800000 */
[----:B------:R-:W-:-:S07]  /*12300*/  FFMA.FTZ R191, R191, R118, R164 ;  /* 0x00000076bfbf7223 */ /* 0x000fce00000100a4 */
.L_x_2737:
[----:B------:R-:W-:Y:S01]  /*12310*/  @!P2 PRMT R193, R51, 0x7632, R193 ;  /* 0x0000763233c1a816 */ /* 0x000fe200000000c1 */
[----:B------:R-:W-:Y:S01]  /*12320*/  @!P2 IMAD.MOV.U32 R182, RZ, RZ, R196 ;  /* 0x000000ffffb6a224 */ /* 0x000fe200078e00c4 */
[----:B------:R-:W-:Y:S02]  /*12330*/  F2FP.BF16.F32.PACK_AB R198, RZ, R191 ;  /* 0x000000bfffc6723e */ /* 0x000fe400000010ff */
[----:B------:R-:W-:Y:S02]  /*12340*/  @!P2 MOV R170, R116 ;  /* 0x0000007400aaa202 */ /* 0x000fe40000000f00 */
        /* <DEDUP_REMOVED lines=18> */
.L_x_2746:
        /* <DEDUP_REMOVED lines=13> */
.L_x_2748:
[----:B------:R-:W-:Y:S05]  /*12540*/  BSYNC.RECONVERGENT B2 ;  /* 0x0000000000027941 */ /* 0x000fea0003800200 */
.L_x_2747:
        /* <DEDUP_REMOVED lines=61> */
.L_x_2745:
[----:B------:R-:W-:Y:S05]  /*12920*/  BSYNC.RECONVERGENT B1 ;  /* 0x0000000000017941 */ /* 0x000fea0003800200 */
.L_x_2744:
[----:B------:R-:W-:Y:S01]  /*12930*/  PRMT R118, R55, 0x7632, R118 ;  /* 0x0000763237767816 */ /* 0x000fe20000000076 */
[----:B------:R-:W-:Y:S01]  /*12940*/  IMAD.U32 R193, R127, 0x10000, RZ ;  /* 0x000100007fc17824 */ /* 0x000fe200078e00ff */
[----:B------:R-:W-:Y:S01]  /*12950*/  I2FP.F32.U32 R116, R117 ;  /* 0x0000007500747245 */ /* 0x000fe20000201000 */
[----:B------:R-:W-:Y:S01]  /*12960*/  IMAD.MOV.U32 R117, RZ, RZ, 0x2f800000 ;  /* 0x2f800000ff757424 */ /* 0x000fe200078e00ff */
[----:B------:R-:W-:-:S03]  /*12970*/  SHF.L.U32 R118, R118, 0x10, RZ ;  /* 0x0000001076767819 */ /* 0x000fc600000006ff */
[----:B------:R-:W-:Y:S01]  /*12980*/  FFMA.FTZ R116, R116, R117, 1.1641532182693481445e-10 ;  /* 0x2f00000074747423 */ /* 0x000fe20000010075 */
[----:B------:R-:W-:Y:S01]  /*12990*/  PRMT R117, R51, 0x7632, R117 ;  /* 0x0000763233757816 */ /* 0x000fe20000000075 */
[----:B------:R-:W-:-:S03]  /*129a0*/  FMUL.FTZ R118, R118, UR13 ;  /* 0x0000000d76767c20 */ /* 0x000fc60008410000 */
[----:B------:R-:W-:Y:S01]  /*129b0*/  FSETP.GTU.FTZ.AND P2, PT, R116, UR10, PT ;  /* 0x0000000a74007c0b */ /* 0x000fe2000bf5c000 */
[----:B------:R-:W-:Y:S01]  /*129c0*/  FMUL.FTZ R118, R118, UR12 ;  /* 0x0000000c76767c20 */ /* 0x000fe20008410000 */
[----:B------:R-:W-:Y:S02]  /*129d0*/  SHF.L.U32 R117, R117, 0x10, RZ ;  /* 0x0000001075757819 */ /* 0x000fe400000006ff */
[----:B------:R-:W-:Y:S02]  /*129e0*/  SEL R168, RZ, 0x1, P2 ;  /* 0x00000001ffa87807 */ /* 0x000fe40001000000 */
[----:B------:R-:W-:-:S05]  /*129f0*/  FSEL R118, R118, RZ, !P2 ;  /* 0x000000ff76767208 */ /* 0x000fca0005000000 */
[----:B------:R-:W-:-:S07]  /*12a00*/  FFMA.FTZ R193, R118, R193, R117 ;  /* 0x000000c176c17223 */ /* 0x000fce0000010075 */
.L_x_2743:
[----:B------:R-:W-:Y:S02]  /*12a10*/  F2FP.BF16.F32.PACK_AB R119, RZ, R193 ;  /* 0x000000c1ff77723e */ /* 0x000fe400000010ff */
[----:B------:R-:W-:Y:S02]  /*12a20*/  PRMT R118, R192, 0x5410, R194 ;  /* 0x00005410c0767816 */ /* 0x000fe400000000c2 */
[----:B------:R-:W-:Y:S02]  /*12a30*/  PRMT R117, R190, 0x5410, R188 ;  /* 0x00005410be757816 */ /* 0x000fe400000000bc */
[----:B------:R-:W-:Y:S02]  /*12a40*/  PRMT R116, R186, 0x5410, R184 ;  /* 0x00005410ba747816 */ /* 0x000fe400000000b8 */
[----:B------:R-:W-:Y:S01]  /*12a50*/  PRMT R119, R198, 0x5410, R119 ;  /* 0x00005410c6777816 */ /* 0x000fe20000000077 */
[----:B------:R-:W-:Y:S06]  /*12a60*/  BRA `(.L_x_2749) ;  /* 0x00000034002c7947 */ /* 0x000fec0003800000 */
.L_x_2700:
[----:B------:R-:W-:Y:S01]  /*12a70*/  IMAD.MOV.U32 R179, RZ, RZ, RZ ;  /* 0x000000ffffb37224 */ /* 0x000fe200078e00ff */
[----:B0-----:R-:W-:Y:S01]  /*12a80*/  MOV R116, R170 ;  /* 0x000000aa00747202 */ /* 0x001fe20000000f00 */
[----:B------:R-:W-:Y:S01]  /*12a90*/  IMAD.MOV.U32 R182, RZ, RZ, R184 ;  /* 0x000000ffffb67224 */ /* 0x000fe200078e00b8 */
        /* <DEDUP_REMOVED lines=17> */
.L_x_2753:
        /* <DEDUP_REMOVED lines=13> */
.L_x_2755:
[----:B------:R-:W-:Y:S05]  /*12c80*/  BSYNC.RECONVERGENT B2 ;  /* 0x0000000000027941 */ /* 0x000fea0003800200 */
.L_x_2754:
        /* <DEDUP_REMOVED lines=59> */
[----:B------:R-:W-:-:S07]  /*13040*/  HFMA2 R116, -RZ, RZ, 0, 0 ;  /* 0x00000000ff747431 */ /* 0x000fce00000001ff */
.L_x_2752:
[----:B------:R-:W-:Y:S05]  /*13050*/  BSYNC.RECONVERGENT B1 ;  /* 0x0000000000017941 */ /* 0x000fea0003800200 */
.L_x_2751:
        /* <DEDUP_REMOVED lines=11> */
.L_x_2750:
[----:B------:R-:W-:Y:S01]  /*13110*/  F2FP.BF16.F32.PACK_AB R186, RZ, R179 ;  /* 0x000000b3ffba723e */ /* 0x000fe200000010ff */
[----:B------:R-:W-:Y:S01]  /*13120*/  IMAD.MOV.U32 R117, RZ, RZ, R116 ;  /* 0x000000ffff757224 */ /* 0x000fe200078e0074 */
[----:B------:R-:W-:Y:S01]  /*13130*/  MOV R181, RZ ;  /* 0x000000ff00b57202 */ /* 0x000fe20000000f00 */
[----:B------:R-:W-:Y:S06]  /*13140*/  @!P0 BRA `(.L_x_2756) ;  /* 0x0000000400948947 */ /* 0x000fec0003800000 */
        /* <DEDUP_REMOVED lines=13> */
.L_x_2759:
        /* <DEDUP_REMOVED lines=13> */
.L_x_2761:
[----:B------:R-:W-:Y:S05]  /*132f0*/  BSYNC.RECONVERGENT B2 ;  /* 0x0000000000027941 */ /* 0x000fea0003800200 */
.L_x_2760:
        /* <DEDUP_REMOVED lines=61> */
.L_x_2758:
[----:B------:R-:W-:Y:S05]  /*136d0*/  BSYNC.RECONVERGENT B1 ;  /* 0x0000000000017941 */ /* 0x000fea0003800200 */
.L_x_2757:
        /* <DEDUP_REMOVED lines=12> */
.L_x_2756:
        /* <DEDUP_REMOVED lines=17> */
.L_x_2765:
        /* <DEDUP_REMOVED lines=13> */
.L_x_2767:
[----:B------:R-:W-:Y:S05]  /*13980*/  BSYNC.RECONVERGENT B2 ;  /* 0x0000000000027941 */ /* 0x000fea0003800200 */
.L_x_2766:
        /* <DEDUP_REMOVED lines=58> */
[----:B------:R-:W-:Y:S02]  /*13d30*/  HFMA2 R116, -RZ, RZ, 0, 0 ;  /* 0x00000000ff747431 */ /* 0x000fe400000001ff */
[----:B------:R-:W-:Y:S01]  /*13d40*/  IMAD.MOV.U32 R160, RZ, RZ, R164 ;  /* 0x000000ffffa07224 */ /* 0x000fe200078e00a4 */
[----:B------:R-:W-:-:S07]  /*13d50*/  LOP3.LUT R158, R119, R166, R165, 0x96, !PT ;  /* 0x000000a6779e7212 */ /* 0x000fce00078e96a5 */
.L_x_2764:
[----:B------:R-:W-:Y:S05]  /*13d60*/  BSYNC.RECONVERGENT B1 ;  /* 0x0000000000017941 */ /* 0x000fea0003800200 */
.L_x_2763:
        /* <DEDUP_REMOVED lines=11> */
.L_x_2762:
        /* <DEDUP_REMOVED lines=17> */
.L_x_2771:
        /* <DEDUP_REMOVED lines=13> */
.L_x_2773:
[----:B------:R-:W-:Y:S05]  /*14000*/  BSYNC.RECONVERGENT B2 ;  /* 0x0000000000027941 */ /* 0x000fea0003800200 */
.L_x_2772:
        /* <DEDUP_REMOVED lines=61> */
.L_x_2770:
[----:B------:R-:W-:Y:S05]  /*143e0*/  BSYNC.RECONVERGENT B1 ;  /* 0x0000000000017941 */ /* 0x000fea0003800200 */
.L_x_2769:
        /* <DEDUP_REMOVED lines=12> */
.L_x_2768:
        /* <DEDUP_REMOVED lines=17> */
.L_x_2777:
        /* <DEDUP_REMOVED lines=13> */
.L_x_2779:
[----:B------:R-:W-:Y:S05]  /*14690*/  BSYNC.RECONVERGENT B2 ;  /* 0x0000000000027941 */ /* 0x000fea0003800200 */
.L_x_2778:
        /* <DEDUP_REMOVED lines=61> */
.L_x_2776:
[----:B------:R-:W-:Y:S05]  /*14a70*/  BSYNC.RECONVERGENT B1 ;  /* 0x0000000000017941 */ /* 0x000fea0003800200 */
.L_x_2775:
        /* <DEDUP_REMOVED lines=11> */
.L_x_2774:
        /* <DEDUP_REMOVED lines=17> */
.L_x_2783:
        /* <DEDUP_REMOVED lines=13> */
.L_x_2785:
[----:B------:R-:W-:Y:S05]  /*14d10*/  BSYNC.RECONVERGENT B2 ;  /* 0x0000000000027941 */ /* 0x000fea0003800200 */
.L_x_2784:
        /* <DEDUP_REMOVED lines=61> */
.L_x_2782:
[----:B------:R-:W-:Y:S05]  /*150f0*/  BSYNC.RECONVERGENT B1 ;  /* 0x0000000000017941 */ /* 0x000fea0003800200 */
.L_x_2781:
        /* <DEDUP_REMOVED lines=12> */
.L_x_2780:
        /* <DEDUP_REMOVED lines=17> */
.L_x_2789:
        /* <DEDUP_REMOVED lines=13> */
.L_x_2791:
[----:B------:R-:W-:Y:S05]  /*153a0*/  BSYNC.RECONVERGENT B2 ;  /* 0x0000000000027941 */ /* 0x000fea0003800200 */
.L_x_2790:
        /* <DEDUP_REMOVED lines=61> */
.L_x_2788:
[----:B------:R-:W-:Y:S05]  /*15780*/  BSYNC.RECONVERGENT B1 ;  /* 0x0000000000017941 */ /* 0x000fea0003800200 */
.L_x_2787:
        /* <DEDUP_REMOVED lines=11> */
.L_x_2786:
        /* <DEDUP_REMOVED lines=17> */
.L_x_2795:
        /* <DEDUP_REMOVED lines=13> */
.L_x_2797:
[----:B------:R-:W-:Y:S05]  /*15a20*/  BSYNC.RECONVERGENT B2 ;  /* 0x0000000000027941 */ /* 0x000fea0003800200 */
.L_x_2796:
        /* <DEDUP_REMOVED lines=61> */
.L_x_2794:
[----:B------:R-:W-:Y:S05]  /*15e00*/  BSYNC.RECONVERGENT B1 ;  /* 0x0000000000017941 */ /* 0x000fea0003800200 */
.L_x_2793:
        /* <DEDUP_REMOVED lines=12> */
.L_x_2792:
[----:B------:R-:W-:Y:S02]  /*15ed0*/  F2FP.BF16.F32.PACK_AB R119, RZ, R193 ;  /* 0x000000c1ff77723e */ /* 0x000fe400000010ff */
[----:B------:R-:W-:Y:S02]  /*15ee0*/  PRMT R118, R192, 0x5410, R194 ;  /* 0x00005410c0767816 */ /* 0x000fe400000000c2 */
[----:B------:R-:W-:Y:S02]  /*15ef0*/  PRMT R117, R190, 0x5410, R188 ;  /* 0x00005410be757816 */ /* 0x000fe400000000bc */
[----:B------:R-:W-:Y:S02]  /*15f00*/  PRMT R116, R186, 0x5410, R184 ;  /* 0x00005410ba747816 */ /* 0x000fe400000000b8 */
[----:B------:R-:W-:-:S07]  /*15f10*/  PRMT R119, R196, 0x5410, R119 ;  /* 0x00005410c4777816 */ /* 0x000fce0000000077 */
.L_x_2749:
[----:B------:R-:W0:Y:S01]  /*15f20*/  LDC.64 R164, c[0x0][0x3a8] ;  /* 0x0000ea00ffa47b82 */ /* 0x000e220000000a00 */
[----:B------:R-:W-:Y:S01]  /*15f30*/  MOV R184, R182 ;  /* 0x000000b600b87202 */ /* 0x000fe20000000f00 */
        /* <DEDUP_REMOVED lines=23> */
.L_x_2798:
[----:B------:R-:W-:Y:S01]  /*160b0*/  IADD3 R231, PT, PT, R231, 0x80, RZ ;  /* 0x00000080e7e77810 */ /* 0x000fe20007ffe0ff */
[----:B------:R-:W-:-:S07]  /*160c0*/  VIADD R229, R229, 0x80 ;  /* 0x00000080e5e57836 */ /* 0x000fce0000000000 */
.L_x_2699:
[----:B------:R-:W-:Y:S05]  /*160d0*/  BSYNC.RECONVERGENT B0 ;  /* 0x0000000000007941 */ /* 0x000fea0003800200 */
.L_x_2698:
        /* <DEDUP_REMOVED lines=14> */
[----:B0-----:R-:W-:Y:S01]  /*161c0*/  @!P3 IMAD.MOV.U32 R116, RZ, RZ, R170 ;  /* 0x000000ffff74b224 */ /* 0x001fe200078e00aa */
[----:B------:R-:W-:Y:S01]  /*161d0*/  @!P3 MOV R182, R184 ;  /* 0x000000b800b6b202 */ /* 0x000fe20000000f00 */
        /* <DEDUP_REMOVED lines=17> */
.L_x_2805:
        /* <DEDUP_REMOVED lines=13> */
.L_x_2807:
[----:B------:R-:W-:Y:S05]  /*163c0*/  BSYNC.RECONVERGENT B2 ;  /* 0x0000000000027941 */ /* 0x000fea0003800200 */
.L_x_2806:
        /* <DEDUP_REMOVED lines=54> */
[----:B------:R-:W-:-:S03]  /*16730*/  MOV R182, R116 ;  /* 0x0000007400b67202 */ /* 0x000fc60000000f00 */
[----:B------:R-:W-:Y:S01]  /*16740*/  HFMA2 R116, -RZ, RZ, 0, 0 ;  /* 0x00000000ff747431 */ /* 0x000fe200000001ff */
[----:B------:R-:W-:Y:S01]  /*16750*/  LOP3.LUT R162, R167, R118, R117, 0x96, !PT ;  /* 0x00000076a7a27212 */ /* 0x000fe200078e9675 */
[----:B------:R-:W-:Y:S02]  /*16760*/  VIADD R119, R144, 0x8ff34781 ;  /* 0x8ff3478190777836 */ /* 0x000fe40000000000 */
[----:B------:R-:W-:Y:S02]  /*16770*/  IMAD.MOV.U32 R160, RZ, RZ, R164 ;  /* 0x000000ffffa07224 */ /* 0x000fe400078e00a4 */
[----:B------:R-:W-:Y:S01]  /*16780*/  IMAD.MOV.U32 R117, RZ, RZ, R184 ;  /* 0x000000ffff757224 */ /* 0x000fe200078e00b8 */
[----:B------:R-:W-:-:S07]  /*16790*/  LOP3.LUT R158, R119, R166, R165, 0x96, !PT ;  /* 0x000000a6779e7212 */ /* 0x000fce00078e96a5 */
.L_x_2804:
[----:B------:R-:W-:Y:S05]  /*167a0*/  BSYNC.RECONVERGENT B1 ;  /* 0x0000000000017941 */ /* 0x000fea0003800200 */
.L_x_2803:
[----:B------:R-:W-:Y:S01]  /*167b0*/  I2FP.F32.U32 R117, R117 ;  /* 0x0000007500757245 */ /* 0x000fe20000201000 */
[----:B------:R-:W-:Y:S01]  /*167c0*/  IMAD.MOV.U32 R118, RZ, RZ, 0x2f800000 ;  /* 0x2f800000ff767424 */ /* 0x000fe200078e00ff */
[----:B------:R-:W-:Y:S02]  /*167d0*/  SHF.L.U32 R119, R52, 0x10, RZ ;  /* 0x0000001034777819 */ /* 0x000fe400000006ff */
[----:B------:R-:W-:Y:S01]  /*167e0*/  SHF.L.U32 R164, R48, 0x10, RZ ;  /* 0x0000001030a47819 */ /* 0x000fe200000006ff */
[----:B------:R-:W-:Y:S01]  /*167f0*/  FFMA.FTZ R117, R117, R118, 1.1641532182693481445e-10 ;  /* 0x2f00000075757423 */ /* 0x000fe20000010076 */
[----:B------:R-:W-:Y:S02]  /*16800*/  IMAD.U32 R118, R68, 0x10000, RZ ;  /* 0x0001000044767824 */ /* 0x000fe400078e00ff */
[----:B------:R-:W-:Y:S02]  /*16810*/  FMUL.FTZ R119, R119, UR13 ;  /* 0x0000000d77777c20 */ /* 0x000fe40008410000 */
[----:B------:R-:W-:-:S02]  /*16820*/  FSETP.GTU.FTZ.AND P4, PT, R117, UR10, PT ;  /* 0x0000000a75007c0b */ /* 0x000fc4000bf9c000 */
[----:B------:R-:W-:Y:S02]  /*16830*/  FMUL.FTZ R119, R119, UR12 ;  /* 0x0000000c77777c20 */ /* 0x000fe40008410000 */
[----:B------:R-:W-:-:S03]  /*16840*/  SEL R142, RZ, 0x1, P4 ;  /* 0x00000001ff8e7807 */ /* 0x000fc60002000000 */
[----:B------:R-:W-:-:S05]  /*16850*/  FSEL R195, R119, RZ, !P4 ;  /* 0x000000ff77c37208 */ /* 0x000fca0006000000 */
[----:B------:R-:W-:-:S07]  /*16860*/  FFMA.FTZ R195, R195, R118, R164 ;  /* 0x00000076c3c37223 */ /* 0x000fce00000100a4 */
.L_x_2802:
        /* <DEDUP_REMOVED lines=22> */
.L_x_2811:
        /* <DEDUP_REMOVED lines=13> */
.L_x_2813:
[----:B------:R-:W-:Y:S05]  /*16aa0*/  BSYNC.RECONVERGENT B2 ;  /* 0x0000000000027941 */ /* 0x000fea0003800200 */
.L_x_2812:
        /* <DEDUP_REMOVED lines=61> */
.L_x_2810:
[----:B------:R-:W-:Y:S05]  /*16e80*/  BSYNC.RECONVERGENT B1 ;  /* 0x0000000000017941 */ /* 0x000fea0003800200 */
.L_x_2809:
[----:B------:R-:W-:Y:S01]  /*16e90*/  PRMT R119, R52, 0x7632, R119 ;  /* 0x0000763234777816 */ /* 0x000fe20000000077 */
        /* <DEDUP_REMOVED lines=13> */
.L_x_2808:
[----:B------:R-:W-:Y:S01]  /*16f70*/  F2FP.BF16.F32.PACK_AB R184, RZ, R197 ;  /* 0x000000c5ffb8723e */ /* 0x000fe200000010ff */
[----:B------:R-:W-:Y:S01]  /*16f80*/  @!P3 IMAD.MOV.U32 R116, RZ, RZ, R117 ;  /* 0x000000ffff74b224 */ /* 0x000fe200078e0075 */
[----:B------:R-:W-:Y:S02]  /*16f90*/  @!P3 SHF.L.U32 R199, R49, 0x10, RZ ;  /* 0x0000001031c7b819 */ /* 0x000fe400000006ff */
        /* <DEDUP_REMOVED lines=18> */
.L_x_2817:
        /* <DEDUP_REMOVED lines=13> */
.L_x_2819:
[----:B------:R-:W-:Y:S05]  /*17190*/  BSYNC.RECONVERGENT B2 ;  /* 0x0000000000027941 */ /* 0x000fea0003800200 */
.L_x_2818:
        /* <DEDUP_REMOVED lines=61> */
.L_x_2816:
[----:B------:R-:W-:Y:S05]  /*17570*/  BSYNC.RECONVERGENT B1 ;  /* 0x0000000000017941 */ /* 0x000fea0003800200 */
.L_x_2815:
        /* <DEDUP_REMOVED lines=12> */
.L_x_2814:
        /* <DEDUP_REMOVED lines=22> */
.L_x_2823:
        /* <DEDUP_REMOVED lines=13> */
.L_x_2825:
[----:B------:R-:W-:Y:S05]  /*17870*/  BSYNC.RECONVERGENT B2 ;  /* 0x0000000000027941 */ /* 0x000fea0003800200 */
.L_x_2824:
        /* <DEDUP_REMOVED lines=61> */
.L_x_2822:
[----:B------:R-:W-:Y:S05]  /*17c50*/  BSYNC.RECONVERGENT B1 ;  /* 0x0000000000017941 */ /* 0x000fea0003800200 */
.L_x_2821:
        /* <DEDUP_REMOVED lines=14> */
.L_x_2820:
        /* <DEDUP_REMOVED lines=21> */
.L_x_2829:
        /* <DEDUP_REMOVED lines=13> */
.L_x_2831:
[----:B------:R-:W-:Y:S05]  /*17f60*/  BSYNC.RECONVERGENT B2 ;  /* 0x0000000000027941 */ /* 0x000fea0003800200 */
.L_x_2830:
        /* <DEDUP_REMOVED lines=61> */
.L_x_2828:
[----:B------:R-:W-:Y:S05]  /*18340*/  BSYNC.RECONVERGENT B1 ;  /* 0x0000000000017941 */ /* 0x000fea0003800200 */
.L_x_2827:
        /* <DEDUP_REMOVED lines=12> */
.L_x_2826:
        /* <DEDUP_REMOVED lines=22> */
.L_x_2835:
        /* <DEDUP_REMOVED lines=13> */
.L_x_2837:
[----:B------:R-:W-:Y:S05]  /*18640*/  BSYNC.RECONVERGENT B2 ;  /* 0x0000000000027941 */ /* 0x000fea0003800200 */
.L_x_2836:
        /* <DEDUP_REMOVED lines=61> */
.L_x_2834:
[----:B------:R-:W-:Y:S05]  /*18a20*/  BSYNC.RECONVERGENT B1 ;  /* 0x0000000000017941 */ /* 0x000fea0003800200 */
.L_x_2833:
        /* <DEDUP_REMOVED lines=14> */
.L_x_2832:
        /* <DEDUP_REMOVED lines=21> */
.L_x_2841:
        /* <DEDUP_REMOVED lines=13> */
.L_x_2843:
[----:B------:R-:W-:Y:S05]  /*18d30*/  BSYNC.RECONVERGENT B2 ;  /* 0x0000000000027941 */ /* 0x000fea0003800200 */
.L_x_2842:
        /* <DEDUP_REMOVED lines=61> */
.L_x_2840:
[----:B------:R-:W-:Y:S05]  /*19110*/  BSYNC.RECONVERGENT B1 ;  /* 0x0000000000017941 */ /* 0x000fea0003800200 */
.L_x_2839:
        /* <DEDUP_REMOVED lines=12> */
.L_x_2838:
        /* <DEDUP_REMOVED lines=22> */
.L_x_2847:
        /* <DEDUP_REMOVED lines=13> */
.L_x_2849:
[----:B------:R-:W-:Y:S05]  /*19410*/  BSYNC.RECONVERGENT B2 ;  /* 0x0000000000027941 */ /* 0x000fea0003800200 */
.L_x_2848:
        /* <DEDUP_REMOVED lines=57> */
[----:B------:R-:W-:Y:S01]  /*197b0*/  MOV R160, R164 ;  /* 0x000000a400a07202 */ /* 0x000fe20000000f00 */
[----:B------:R-:W-:Y:S01]  /*197c0*/  IMAD.MOV.U32 R182, RZ, RZ, R116 ;  /* 0x000000ffffb67224 */ /* 0x000fe200078e0074 */
[----:B------:R-:W-:Y:S02]  /*197d0*/  LOP3.LUT R162, R167, R118, R117, 0x96, !PT ;  /* 0x00000076a7a27212 */ /* 0x000fe400078e9675 */
[----:B------:R-:W-:-:S07]  /*197e0*/  MOV R117, R196 ;  /* 0x000000c400757202 */ /* 0x000fce0000000f00 */
.L_x_2846:
[----:B------:R-:W-:Y:S05]  /*197f0*/  BSYNC.RECONVERGENT B1 ;  /* 0x0000000000017941 */ /* 0x000fea0003800200 */
.L_x_2845:
[----:B------:R-:W-:Y:S02]  /*19800*/  PRMT R118, R55, 0x7632, R118 ;  /* 0x0000763237767816 */ /* 0x000fe40000000076 */
[----:B------:R-:W-:Y:S01]  /*19810*/  I2FP.F32.U32 R116, R117 ;  /* 0x0000007500747245 */ /* 0x000fe20000201000 */
[----:B------:R-:W-:Y:S01]  /*19820*/  HFMA2 R117, -RZ, RZ, 0.1171875, 0 ;  /* 0x2f800000ff757431 */ /* 0x000fe200000001ff */
[----:B------:R-:W-:Y:S01]  /*19830*/  SHF.L.U32 R225, R123, 0x10, RZ ;  /* 0x000000107be17819 */ /* 0x000fe200000006ff */
[----:B------:R-:W-:-:S03]  /*19840*/  IMAD.U32 R118, R118, 0x10000, RZ ;  /* 0x0001000076767824 */ /* 0x000fc600078e00ff */
[----:B------:R-:W-:Y:S01]  /*19850*/  FFMA.FTZ R116, R116, R117, 1.1641532182693481445e-10 ;  /* 0x2f00000074747423 */ /* 0x000fe20000010075 */
[----:B------:R-:W-:Y:S01]  /*19860*/  FMUL.FTZ R118, R118, UR13 ;  /* 0x0000000d76767c20 */ /* 0x000fe20008410000 */
[----:B------:R-:W-:-:S03]  /*19870*/  PRMT R117, R51, 0x7632, R117 ;  /* 0x0000763233757816 */ /* 0x000fc60000000075 */
[----:B------:R-:W-:Y:S01]  /*19880*/  FMUL.FTZ R118, R118, UR12 ;  /* 0x0000000c76767c20 */ /* 0x000fe20008410000 */
[----:B------:R-:W-:Y:S01]  /*19890*/  FSETP.GTU.FTZ.AND P3, PT, R116, UR10, PT ;  /* 0x0000000a74007c0b */ /* 0x000fe2000bf7c000 */
[----:B------:R-:W-:-:S03]  /*198a0*/  IMAD.U32 R117, R117, 0x10000, RZ ;  /* 0x0001000075757824 */ /* 0x000fc600078e00ff */
[----:B------:R-:W-:Y:S02]  /*198b0*/  FSEL R118, R118, RZ, !P3 ;  /* 0x000000ff76767208 */ /* 0x000fe40005800000 */
[----:B------:R-:W-:-:S03]  /*198c0*/  SEL R168, RZ, 0x1, P3 ;  /* 0x00000001ffa87807 */ /* 0x000fc60001800000 */
[----:B------:R-:W-:-:S07]  /*198d0*/  FFMA.FTZ R225, R118, R225, R117 ;  /* 0x000000e176e17223 */ /* 0x000fce0000010075 */
.L_x_2844:
[----:B------:R-:W-:Y:S02]  /*198e0*/  F2FP.BF16.F32.PACK_AB R119, RZ, R225 ;  /* 0x000000e1ff77723e */ /* 0x000fe400000010ff */
[----:B------:R-:W-:Y:S02]  /*198f0*/  PRMT R118, R192, 0x5410, R194 ;  /* 0x00005410c0767816 */ /* 0x000fe400000000c2 */
[----:B------:R-:W-:Y:S02]  /*19900*/  PRMT R117, R190, 0x5410, R188 ;  /* 0x00005410be757816 */ /* 0x000fe400000000bc */
[----:B------:R-:W-:Y:S02]  /*19910*/  PRMT R116, R186, 0x5410, R184 ;  /* 0x00005410ba747816 */ /* 0x000fe400000000b8 */
[----:B------:R-:W-:Y:S01]  /*19920*/  PRMT R119, R198, 0x5410, R119 ;  /* 0x00005410c6777816 */ /* 0x000fe20000000077 */
[----:B------:R-:W-:Y:S06]  /*19930*/  BRA `(.L_x_2850) ;  /* 0x0000003400307947 */ /* 0x000fec0003800000 */
.L_x_2801:
[----:B------:R-:W-:Y:S01]  /*19940*/  MOV R195, RZ ;  /* 0x000000ff00c37202 */ /* 0x000fe20000000f00 */
[----:B0-----:R-:W-:Y:S01]  /*19950*/  IMAD.MOV.U32 R116, RZ, RZ, R170 ;  /* 0x000000ffff747224 */ /* 0x001fe200078e00aa */
[----:B------:R-:W-:Y:S01]  /*19960*/  MOV R182, R184 ;  /* 0x000000b800b67202 */ /* 0x000fe20000000f00 */
        /* <DEDUP_REMOVED lines=17> */
.L_x_2854:
        /* <DEDUP_REMOVED lines=13> */
.L_x_2856:
[----:B------:R-:W-:Y:S05]  /*19b50*/  BSYNC.RECONVERGENT B2 ;  /* 0x0000000000027941 */ /* 0x000fea0003800200 */
.L_x_2855:
        /* <DEDUP_REMOVED lines=61> */
.L_x_2853:
[----:B------:R-:W-:Y:S05]  /*19f30*/  BSYNC.RECONVERGENT B1 ;  /* 0x0000000000017941 */ /* 0x000fea0003800200 */
.L_x_2852:
        /* <DEDUP_REMOVED lines=11> */
.L_x_2851:
        /* <DEDUP_REMOVED lines=17> */
.L_x_2860:
        /* <DEDUP_REMOVED lines=13> */
.L_x_2862:
[----:B------:R-:W-:Y:S05]  /*1a1d0*/  BSYNC.RECONVERGENT B2 ;  /* 0x0000000000027941 */ /* 0x000fea0003800200 */
.L_x_2861:
        /* <DEDUP_REMOVED lines=61> */
.L_x_2859:
[----:B------:R-:W-:Y:S05]  /*1a5b0*/  BSYNC.RECONVERGENT B1 ;  /* 0x0000000000017941 */ /* 0x000fea0003800200 */
.L_x_2858:
        /* <DEDUP_REMOVED lines=12> */
.L_x_2857:
        /* <DEDUP_REMOVED lines=17> */
.L_x_2866:
        /* <DEDUP_REMOVED lines=13> */
.L_x_2868:
[----:B------:R-:W-:Y:S05]  /*1a860*/  BSYNC.RECONVERGENT B2 ;  /* 0x0000000000027941 */ /* 0x000fea0003800200 */
.L_x_2867:
        /* <DEDUP_REMOVED lines=61> */
.L_x_2865:
[----:B------:R-:W-:Y:S05]  /*1ac40*/  BSYNC.RECONVERGENT B1 ;  /* 0x0000000000017941 */ /* 0x000fea0003800200 */
.L_x_2864:
        /* <DEDUP_REMOVED lines=11> */
.L_x_2863:
        /* <DEDUP_REMOVED lines=17> */
.L_x_2872:
        /* <DEDUP_REMOVED lines=13> */
.L_x_2874:
[----:B------:R-:W-:Y:S05]  /*1aee0*/  BSYNC.RECONVERGENT B2 ;  /* 0x0000000000027941 */ /* 0x000fea0003800200 */
.L_x_2873:
        /* <DEDUP_REMOVED lines=61> */
.L_x_2871:
[----:B------:R-:W-:Y:S05]  /*1b2c0*/  BSYNC.RECONVERGENT B1 ;  /* 0x0000000000017941 */ /* 0x000fea0003800200 */
.L_x_2870:
        /* <DEDUP_REMOVED lines=12> */
.L_x_2869:
        /* <DEDUP_REMOVED lines=17> */
.L_x_2878:
        /* <DEDUP_REMOVED lines=13> */
.L_x_2880:
[----:B------:R-:W-:Y:S05]  /*1b570*/  BSYNC.RECONVERGENT B2 ;  /* 0x0000000000027941 */ /* 0x000fea0003800200 */
.L_x_2879:
        /* <DEDUP_REMOVED lines=61> */
.L_x_2877:
[----:B------:R-:W-:Y:S05]  /*1b950*/  BSYNC.RECONVERGENT B1 ;  /* 0x0000000000017941 */ /* 0x000fea0003800200 */
.L_x_2876:
        /* <DEDUP_REMOVED lines=11> */
.L_x_2875:
        /* <DEDUP_REMOVED lines=17> */
.L_x_2884:
        /* <DEDUP_REMOVED lines=13> */
.L_x_2886:
[----:B------:R-:W-:Y:S05]  /*1bbf0*/  BSYNC.RECONVERGENT B2 ;  /* 0x0000000000027941 */ /* 0x000fea0003800200 */
.L_x_2885:
        /* <DEDUP_REMOVED lines=61> */
.L_x_2883:
[----:B------:R-:W-:Y:S05]  /*1bfd0*/  BSYNC.RECONVERGENT B1 ;  /* 0x0000000000017941 */ /* 0x000fea0003800200 */
.L_x_2882:
        /* <DEDUP_REMOVED lines=12> */
.L_x_2881:
        /* <DEDUP_REMOVED lines=17> */
.L_x_2890:
        /* <DEDUP_REMOVED lines=13> */
.L_x_2892:
[----:B------:R-:W-:Y:S05]  /*1c280*/  BSYNC.RECONVERGENT B2 ;  /* 0x0000000000027941 */ /* 0x000fea0003800200 */
.L_x_2891:
        /* <DEDUP_REMOVED lines=61> */
.L_x_2889:
[----:B------:R-:W-:Y:S05]  /*1c660*/  BSYNC.RECONVERGENT B1 ;  /* 0x0000000000017941 */ /* 0x000fea0003800200 */
.L_x_2888:
        /* <DEDUP_REMOVED lines=11> */
.L_x_2887:
        /* <DEDUP_REMOVED lines=17> */
.L_x_2896:
        /* <DEDUP_REMOVED lines=13> */
.L_x_2898:
[----:B------:R-:W-:Y:S05]  /*1c900*/  BSYNC.RECONVERGENT B2 ;  /* 0x0000000000027941 */ /* 0x000fea0003800200 */
.L_x_2897:
        /* <DEDUP_REMOVED lines=61> */
.L_x_2895:
[----:B------:R-:W-:Y:S05]  /*1cce0*/  BSYNC.RECONVERGENT B1 ;  /* 0x0000000000017941 */ /* 0x000fea0003800200 */
.L_x_2894:
        /* <DEDUP_REMOVED lines=12> */
.L_x_2893:
[----:B------:R-:W-:Y:S02]  /*1cdb0*/  F2FP.BF16.F32.PACK_AB R119, RZ, R225 ;  /* 0x000000e1ff77723e */ /* 0x000fe400000010ff */
[----:B------:R-:W-:Y:S02]  /*1cdc0*/  PRMT R118, R192, 0x5410, R194 ;  /* 0x00005410c0767816 */ /* 0x000fe400000000c2 */
[----:B------:R-:W-:Y:S02]  /*1cdd0*/  PRMT R117, R190, 0x5410, R188 ;  /* 0x00005410be757816 */ /* 0x000fe400000000bc */
[----:B------:R-:W-:Y:S02]  /*1cde0*/  PRMT R116, R186, 0x5410, R184 ;  /* 0x00005410ba747816 */ /* 0x000fe400000000b8 */
[----:B------:R-:W-:-:S07]  /*1cdf0*/  PRMT R119, R196, 0x5410, R119 ;  /* 0x00005410c4777816 */ /* 0x000fce0000000077 */
.L_x_2850:
        /* <DEDUP_REMOVED lines=12> */
[----:B------:R-:W-:Y:S02]  /*1cec0*/  LOP3.LUT R119, R150, 0xff, RZ, 0xc0, !PT ;  /* 0x000000ff96777812 */ /* 0x000fe400078ec0ff */
[----:B------:R-:W-:Y:S02]  /*1ced0*/  LOP3.LUT R166, R146, 0xff, RZ, 0xc0, !PT ;  /* 0x000000ff92a67812 */ /* 0x000fe400078ec0ff */
[----:B------:R-:W-:Y:S01]  /*1cee0*/  LOP3.LUT R233, R118, 0xff00, R165, 0xf8, !PT ;  /* 0x0000ff0076e97812 */ /* 0x000fe200078ef8a5 */
[----:B------:R-:W-:-:S03]  /*1cef0*/  IMAD.WIDE.U32 R118, R119, 0x1000000, RZ ;  /* 0x0100000077767825 */ /* 0x000fc600078e00ff */
[----:B------:R-:W-:Y:S01]  /*1cf00*/  LOP3.LUT R233, R233, 0xff, R152, 0xf8, !PT ;  /* 0x000000ffe9e97812 */ /* 0x000fe200078ef898 */
[----:B------:R-:W-:-:S04]  /*1cf10*/  IMAD.WIDE.U32 R164, R164, 0x10000, RZ ;  /* 0x00010000a4a47825 */ /* 0x000fc800078e00ff */
[----:B------:R-:W-:Y:S01]  /*1cf20*/  IMAD.WIDE.U32 R166, R166, 0x100, RZ ;  /* 0x00000100a6a67825 */ /* 0x000fe200078e00ff */
[----:B------:R-:W-:-:S03]  /*1cf30*/  LOP3.LUT R233, R165, R233, R119, 0xfe, !PT ;  /* 0x000000e9a5e97212 */ /* 0x000fc600078efe77 */
[----:B0-----:R-:W-:Y:S01]  /*1cf40*/  IMAD.WIDE.U32 R116, R229, 0x8, R116 ;  /* 0x00000008e5747825 */ /* 0x001fe200078e0074 */
[----:B------:R-:W-:Y:S02]  /*1cf50*/  LOP3.LUT R235, R166, R118, R164, 0xfe, !PT ;  /* 0x00000076a6eb7212 */ /* 0x000fe400078efea4 */
[----:B------:R-:W-:Y:S02]  /*1cf60*/  LOP3.LUT R119, R233, R167, RZ, 0xfc, !PT ;  /* 0x000000a7e9777212 */ /* 0x000fe400078efcff */
[----:B------:R-:W-:-:S05]  /*1cf70*/  LOP3.LUT R118, R235, 0xff, R142, 0xf8, !PT ;  /* 0x000000ffeb767812 */ /* 0x000fca00078ef88e */
[----:B------:R1:W-:Y:S02]  /*1cf80*/  STG.E.64 desc[UR6][R116.64], R118 ;  /* 0x0000007674007986 */ /* 0x0003e4000c101b06 */
.L_x_2899:
[----:B------:R-:W-:Y:S01]  /*1cf90*/  IADD3 R231, PT, PT, R231, 0x80, RZ ;  /* 0x00000080e7e77810 */ /* 0x000fe20007ffe0ff */
[----:B------:R-:W-:-:S07]  /*1cfa0*/  VIADD R229, R229, 0x80 ;  /* 0x00000080e5e57836 */ /* 0x000fce0000000000 */
.L_x_2800:
[----:B------:R-:W-:Y:S05]  /*1cfb0*/  BSYNC.RECONVERGENT B0 ;  /* 0x0000000000007941 */ /* 0x000fea0003800200 */
.L_x_2799:
        /* <DEDUP_REMOVED lines=33> */
.L_x_2906:
        /* <DEDUP_REMOVED lines=13> */
.L_x_2908:
[----:B------:R-:W-:Y:S05]  /*1d2a0*/  BSYNC.RECONVERGENT B2 ;  /* 0x0000000000027941 */ /* 0x000fea0003800200 */
.L_x_2907:
        /* <DEDUP_REMOVED lines=61> */
.L_x_2905:
[----:B------:R-:W-:Y:S05]  /*1d680*/  BSYNC.RECONVERGENT B1 ;  /* 0x0000000000017941 */ /* 0x000fea0003800200 */
.L_x_2904:
        /* <DEDUP_REMOVED lines=12> */
.L_x_2903:
        /* <DEDUP_REMOVED lines=22> */
.L_x_2912:
        /* <DEDUP_REMOVED lines=13> */
.L_x_2914:
[----:B------:R-:W-:Y:S05]  /*1d980*/  BSYNC.RECONVERGENT B2 ;  /* 0x0000000000027941 */ /* 0x000fea0003800200 */
.L_x_2913:
        /* <DEDUP_REMOVED lines=61> */
.L_x_2911:
[----:B------:R-:W-:Y:S05]  /*1dd60*/  BSYNC.RECONVERGENT B1 ;  /* 0x0000000000017941 */ /* 0x000fea0003800200 */
.L_x_2910:
        /* <DEDUP_REMOVED lines=14> */
.L_x_2909:
        /* <DEDUP_REMOVED lines=21> */
.L_x_2918:
        /* <DEDUP_REMOVED lines=13> */
.L_x_2920:
[----:B------:R-:W-:Y:S05]  /*1e070*/  BSYNC.RECONVERGENT B2 ;  /* 0x0000000000027941 */ /* 0x000fea0003800200 */
.L_x_2919:
        /* <DEDUP_REMOVED lines=61> */
.L_x_2917:
[----:B------:R-:W-:Y:S05]  /*1e450*/  BSYNC.RECONVERGENT B1 ;  /* 0x0000000000017941 */ /* 0x000fea0003800200 */
.L_x_2916:
        /* <DEDUP_REMOVED lines=12> */
.L_x_2915:
        /* <DEDUP_REMOVED lines=22> */
.L_x_2924:
        /* <DEDUP_REMOVED lines=13> */
.L_x_2926:
[----:B------:R-:W-:Y:S05]  /*1e750*/  BSYNC.RECONVERGENT B2 ;  /* 0x0000000000027941 */ /* 0x000fea0003800200 */
.L_x_2925:
        /* <DEDUP_REMOVED lines=61> */
.L_x_2923:
[----:B------:R-:W-:Y:S05]  /*1eb30*/  BSYNC.RECONVERGENT B1 ;  /* 0x0000000000017941 */ /* 0x000fea0003800200 */
.L_x_2922:
        /* <DEDUP_REMOVED lines=14> */
.L_x_2921:
        /* <DEDUP_REMOVED lines=21> */
.L_x_2930:
        /* <DEDUP_REMOVED lines=13> */
.L_x_2932:
[----:B------:R-:W-:Y:S05]  /*1ee40*/  BSYNC.RECONVERGENT B2 ;  /* 0x0000000000027941 */ /* 0x000fea0003800200 */
.L_x_2931:
        /* <DEDUP_REMOVED lines=61> */
.L_x_2929:
[----:B------:R-:W-:Y:S05]  /*1f220*/  BSYNC.RECONVERGENT B1 ;  /* 0x0000000000017941 */ /* 0x000fea0003800200 */
.L_x_2928:
        /* <DEDUP_REMOVED lines=12> */
.L_x_2927:
        /* <DEDUP_REMOVED lines=22> */
.L_x_2936:
        /* <DEDUP_REMOVED lines=13> */
.L_x_2938:
[----:B------:R-:W-:Y:S05]  /*1f520*/  BSYNC.RECONVERGENT B2 ;  /* 0x0000000000027941 */ /* 0x000fea0003800200 */
.L_x_2937:
        /* <DEDUP_REMOVED lines=61> */
.L_x_2935:
[----:B------:R-:W-:Y:S05]  /*1f900*/  BSYNC.RECONVERGENT B1 ;  /* 0x0000000000017941 */ /* 0x000fea0003800200 */
.L_x_2934:
        /* <DEDUP_REMOVED lines=14> */
.L_x_2933:
        /* <DEDUP_REMOVED lines=21> */
.L_x_2942:
        /* <DEDUP_REMOVED lines=13> */
.L_x_2944:
[----:B------:R-:W-:Y:S05]  /*1fc10*/  BSYNC.RECONVERGENT B2 ;  /* 0x0000000000027941 */ /* 0x000fea0003800200 */
.L_x_2943:
        /* <DEDUP_REMOVED lines=61> */
.L_x_2941:
[----:B------:R-:W-:Y:S05]  /*1fff0*/  BSYNC.RECONVERGENT B1 ;  /* 0x0000000000017941 */ /* 0x000fea0003800200 */
.L_x_2940:
        /* <DEDUP_REMOVED lines=12> */
.L_x_2939:
        /* <DEDUP_REMOVED lines=22> */
.L_x_2948:
        /* <DEDUP_REMOVED lines=13> */
.L_x_2950:
[----:B------:R-:W-:Y:S05]  /*202f0*/  BSYNC.RECONVERGENT B2 ;  /* 0x0000000000027941 */ /* 0x000fea0003800200 */
.L_x_2949:
        /* <DEDUP_REMOVED lines=61> */
.L_x_2947:
[----:B------:R-:W-:Y:S05]  /*206d0*/  BSYNC.RECONVERGENT B1 ;  /* 0x0000000000017941 */ /* 0x000fea0003800200 */
.L_x_2946:
        /* <DEDUP_REMOVED lines=14> */
.L_x_2945:
[----:B------:R-:W-:Y:S02]  /*207c0*/  F2FP.BF16.F32.PACK_AB R119, RZ, R223 ;  /* 0x000000dfff77723e */ /* 0x000fe400000010ff */
[----:B------:R-:W-:Y:S02]  /*207d0*/  PRMT R118, R190, 0x5410, R192 ;  /* 0x00005410be767816 */ /* 0x000fe400000000c0 */
[----:B------:R-:W-:Y:S02]  /*207e0*/  PRMT R117, R186, 0x5410, R188 ;  /* 0x00005410ba757816 */ /* 0x000fe400000000bc */
[----:B------:R-:W-:Y:S02]  /*207f0*/  PRMT R116, R182, 0x5410, R180 ;  /* 0x00005410b6747816 */ /* 0x000fe400000000b4 */
[----:B------:R-:W-:Y:S01]  /*20800*/  PRMT R119, R196, 0x5410, R119 ;  /* 0x00005410c4777816 */ /* 0x000fe20000000077 */
[----:B------:R-:W-:Y:S06]  /*20810*/  BRA `(.L_x_2951) ;  /* 0x0000003400347947 */ /* 0x000fec0003800000 */
.L_x_2902:
        /* <DEDUP_REMOVED lines=20> */
.L_x_2955:
        /* <DEDUP_REMOVED lines=13> */
.L_x_2957:
[----:B------:R-:W-:Y:S05]  /*20a30*/  BSYNC.RECONVERGENT B2 ;  /* 0x0000000000027941 */ /* 0x000fea0003800200 */
.L_x_2956:
        /* <DEDUP_REMOVED lines=61> */
.L_x_2954:
[----:B------:R-:W-:Y:S05]  /*20e10*/  BSYNC.RECONVERGENT B1 ;  /* 0x0000000000017941 */ /* 0x000fea0003800200 */
.L_x_2953:
        /* <DEDUP_REMOVED lines=11> */
.L_x_2952:
        /* <DEDUP_REMOVED lines=17> */
.L_x_2961:
        /* <DEDUP_REMOVED lines=13> */
.L_x_2963:
[----:B------:R-:W-:Y:S05]  /*210b0*/  BSYNC.RECONVERGENT B2 ;  /* 0x0000000000027941 */ /* 0x000fea0003800200 */
.L_x_2962:
        /* <DEDUP_REMOVED lines=61> */
.L_x_2960:
[----:B------:R-:W-:Y:S05]  /*21490*/  BSYNC.RECONVERGENT B1 ;  /* 0x0000000000017941 */ /* 0x000fea0003800200 */
.L_x_2959:
        /* <DEDUP_REMOVED lines=12> */
.L_x_2958:
        /* <DEDUP_REMOVED lines=17> */
.L_x_2967:
        /* <DEDUP_REMOVED lines=13> */
.L_x_2969:
[----:B------:R-:W-:Y:S05]  /*21740*/  BSYNC.RECONVERGENT B2 ;  /* 0x0000000000027941 */ /* 0x000fea0003800200 */
.L_x_2968:
        /* <DEDUP_REMOVED lines=61> */
.L_x_2966:
[----:B------:R-:W-:Y:S05]  /*21b20*/  BSYNC.RECONVERGENT B1 ;  /* 0x0000000000017941 */ /* 0x000fea0003800200 */
.L_x_2965:
        /* <DEDUP_REMOVED lines=11> */
.L_x_2964:
        /* <DEDUP_REMOVED lines=17> */
.L_x_2973:
        /* <DEDUP_REMOVED lines=13> */
.L_x_2975:
[----:B------:R-:W-:Y:S05]  /*21dc0*/  BSYNC.RECONVERGENT B2 ;  /* 0x0000000000027941 */ /* 0x000fea0003800200 */
.L_x_2974:
        /* <DEDUP_REMOVED lines=61> */
.L_x_2972:
[----:B------:R-:W-:Y:S05]  /*221a0*/  BSYNC.RECONVERGENT B1 ;  /* 0x0000000000017941 */ /* 0x000fea0003800200 */
.L_x_2971:
        /* <DEDUP_REMOVED lines=12> */
.L_x_2970:
        /* <DEDUP_REMOVED lines=17> */
.L_x_2979:
        /* <DEDUP_REMOVED lines=13> */
.L_x_2981:
[----:B------:R-:W-:Y:S05]  /*22450*/  BSYNC.RECONVERGENT B2 ;  /* 0x0000000000027941 */ /* 0x000fea0003800200 */
.L_x_2980:
        /* <DEDUP_REMOVED lines=61> */
.L_x_2978:
[----:B------:R-:W-:Y:S05]  /*22830*/  BSYNC.RECONVERGENT B1 ;  /* 0x0000000000017941 */ /* 0x000fea0003800200 */
.L_x_2977:
        /* <DEDUP_REMOVED lines=11> */
.L_x_2976:
        /* <DEDUP_REMOVED lines=17> */
.L_x_2985:
        /* <DEDUP_REMOVED lines=13> */
.L_x_2987:
[----:B------:R-:W-:Y:S05]  /*22ad0*/  BSYNC.RECONVERGENT B2 ;  /* 0x0000000000027941 */ /* 0x000fea0003800200 */
.L_x_2986:
        /* <DEDUP_REMOVED lines=61> */
.L_x_2984:
[----:B------:R-:W-:Y:S05]  /*22eb0*/  BSYNC.RECONVERGENT B1 ;  /* 0x0000000000017941 */ /* 0x000fea0003800200 */
.L_x_2983:
        /* <DEDUP_REMOVED lines=12> */
.L_x_2982:
        /* <DEDUP_REMOVED lines=17> */
.L_x_2991:
        /* <DEDUP_REMOVED lines=13> */
.L_x_2993:
[----:B------:R-:W-:Y:S05]  /*23160*/  BSYNC.RECONVERGENT B2 ;  /* 0x0000000000027941 */ /* 0x000fea0003800200 */
.L_x_2992:
        /* <DEDUP_REMOVED lines=61> */
.L_x_2990:
[----:B------:R-:W-:Y:S05]  /*23540*/  BSYNC.RECONVERGENT B1 ;  /* 0x0000000000017941 */ /* 0x000fea0003800200 */
.L_x_2989:
        /* <DEDUP_REMOVED lines=11> */
.L_x_2988:
        /* <DEDUP_REMOVED lines=17> */
.L_x_2997:
        /* <DEDUP_REMOVED lines=13> */
.L_x_2999:
[----:B------:R-:W-:Y:S05]  /*237e0*/  BSYNC.RECONVERGENT B2 ;  /* 0x0000000000027941 */ /* 0x000fea0003800200 */
.L_x_2998:
        /* <DEDUP_REMOVED lines=61> */
.L_x_2996:
[----:B------:R-:W-:Y:S05]  /*23bc0*/  BSYNC.RECONVERGENT B1 ;  /* 0x0000000000017941 */ /* 0x000fea0003800200 */
.L_x_2995:
        /* <DEDUP_REMOVED lines=12> */
.L_x_2994:
[----:B------:R-:W-:Y:S02]  /*23c90*/  F2FP.BF16.F32.PACK_AB R119, RZ, R223 ;  /* 0x000000dfff77723e */ /* 0x000fe400000010ff */
[----:B------:R-:W-:Y:S02]  /*23ca0*/  MOV R184, R190 ;  /* 0x000000be00b87202 */ /* 0x000fe40000000f00 */
[----:B------:R-:W-:Y:S02]  /*23cb0*/  PRMT R118, R192, 0x5410, R194 ;  /* 0x00005410c0767816 */ /* 0x000fe400000000c2 */
[----:B------:R-:W-:Y:S02]  /*23cc0*/  PRMT R117, R188, 0x5410, R186 ;  /* 0x00005410bc757816 */ /* 0x000fe400000000ba */
[----:B------:R-:W-:Y:S02]  /*23cd0*/  PRMT R116, R182, 0x5410, R180 ;  /* 0x00005410b6747816 */ /* 0x000fe400000000b4 */
[----:B------:R-:W-:-:S07]  /*23ce0*/  PRMT R119, R196, 0x5410, R119 ;  /* 0x00005410c4777816 */ /* 0x000fce0000000077 */
.L_x_2951:
[----:B------:R-:W0:Y:S02]  /*23cf0*/  LDC.64 R164, c[0x0][0x3a8] ;  /* 0x0000ea00ffa47b82 */ /* 0x000e240000000a00 */
[----:B0-----:R-:W-:-:S05]  /*23d00*/  IMAD.WIDE.U32 R164, R231, 0x10, R164 ;  /* 0x00000010e7a47825 */ /* 0x001fca00078e00a4 */
[----:B------:R2:W-:Y:S01]  /*23d10*/  STG.E.128 desc[UR6][R164.64], R116 ;  /* 0x00000074a4007986 */ /* 0x0005e2000c101d06 */
[----:B------:R-:W-:Y:S05]  /*23d20*/  @!P0 BRA `(.L_x_2901) ;  /* 0x0000000000508947 */ /* 0x000fea0003800000 */
[----:B--2---:R-:W-:Y:S01]  /*23d30*/  IMAD.U32 R119, R156, 0x10000, RZ ;  /* 0x000100009c777824 */ /* 0x004fe200078e00ff */
        /* <DEDUP_REMOVED lines=19> */
.L_x_2901:
[----:B------:R-:W-:Y:S05]  /*23e70*/  BSYNC.RECONVERGENT B0 ;  /* 0x0000000000007941 */ /* 0x000fea0003800200 */
.L_x_2900:
[----:B0123--:R-:W-:Y:S01]  /*23e80*/  FADD.FTZ R116, RZ, R141 ;  /* 0x0000008dff747221 */ /* 0x00ffe20000010000 */
[C---:B------:R-:W-:Y:S01]  /*23e90*/  ISETP.GT.U32.AND P0, PT, R2.reuse, 0xff, PT ;  /* 0x000000ff0200780c */ /* 0x040fe20003f04070 */
[----:B------:R-:W-:Y:S01]  /*23ea0*/  BSSY.RECONVERGENT B0, `(.L_x_3000) ;  /* 0x000009e000007945 */ /* 0x000fe20003800200 */
[C---:B------:R-:W-:Y:S01]  /*23eb0*/  ISETP.GT.U32.AND P4, PT, R2.reuse, 0x17f, PT ;  /* 0x0000017f0200780c */ /* 0x040fe20003f84070 */
[----:B------:R-:W-:Y:S01]  /*23ec0*/  FADD.FTZ R116, R143, R116 ;  /* 0x000000748f747221 */ /* 0x000fe20000010000 */
[C---:B------:R-:W-:Y:S02]  /*23ed0*/  ISETP.GT.U32.AND P5, PT, R2.reuse, 0x1ff, PT ;  /* 0x000001ff0200780c */ /* 0x040fe40003fa4070 */
        /* <DEDUP_REMOVED lines=154> */
.L_x_3001:
[----:B------:R-:W-:Y:S05]  /*24880*/  BSYNC.RECONVERGENT B0 ;  /* 0x0000000000007941 */ /* 0x000fea0003800200 */
.L_x_3000:
        /* <DEDUP_REMOVED lines=12> */
.L_x_3003:
[----:B------:R-:W-:Y:S05]  /*24950*/  BSYNC.RECONVERGENT B0 ;  /* 0x0000000000007941 */ /* 0x000fea0003800200 */
.L_x_3002:
[----:B------:R-:W1:Y:S01]  /*24960*/  SHFL.DOWN PT, R118, R167, 0x2, 0x1f ;  /* 0x08401f00a7767f89 */ /* 0x000e6200000e0000 */
[----:B------:R-:W-:Y:S02]  /*24970*/  ISETP.NE.AND P4, PT, R176, RZ, PT ;  /* 0x000000ffb000720c */ /* 0x000fe40003f85270 */
        /* <DEDUP_REMOVED lines=28> */
[C---:B------:R-:W-:Y:S01]  /*24b40*/  FFMA.FTZ R116, R166.reuse, R229, R167 ;  /* 0x000000e5a6747223 */ /* 0x040fe200000100a7 */
[----:B--2---:R-:W-:Y:S02]  /*24b50*/  FADD.FTZ R118, R117, R118 ;  /* 0x0000007675767221 */ /* 0x004fe40000010000 */
[----:B------:R-:W-:Y:S01]  /*24b60*/  FMUL.FTZ R119, R166, R119 ;  /* 0x00000077a6777220 */ /* 0x000fe20000410000 */
[----:B---3--:R-:W-:Y:S02]  /*24b70*/  FMUL.FTZ R164, R165, R116 ;  /* 0x00000074a5a47220 */ /* 0x008fe40000410000 */
[----:B------:R-:W1:Y:S01]  /*24b80*/  @!P4 LDC.64 R116, c[0x0][0x3c8] ;  /* 0x0000f200ff74cb82 */ /* 0x000e620000000a00 */
[----:B------:R-:W-:Y:S02]  /*24b90*/  FMUL.FTZ R119, R119, R186 ;  /* 0x000000ba77777220 */ /* 0x000fe40000410000 */
[----:B------:R-:W2:Y:S02]  /*24ba0*/  SHFL.IDX PT, R229, R164, RZ, 0x1f ;  /* 0x00001fffa4e57589 */ /* 0x000ea400000e0000 */
[----:B------:R-:W-:-:S03]  /*24bb0*/  FFMA.FTZ R165, R165, R119, R118 ;  /* 0x00000077a5a57223 */ /* 0x000fc60000010076 */
[----:B------:R-:W3:Y:S03]  /*24bc0*/  @!P4 LDC.64 R118, c[0x0][0x3c0] ;  /* 0x0000f000ff76cb82 */ /* 0x000ee60000000a00 */
[----:B------:R-:W0:Y:S01]  /*24bd0*/  SHFL.IDX PT, R165, R165, RZ, 0x1f ;  /* 0x00001fffa5a57589 */ /* 0x000e2200000e0000 */
[----:B-1----:R-:W-:-:S04]  /*24be0*/  @!P4 IMAD.WIDE R116, R0, 0x4, R116 ;  /* 0x000000040074c825 */ /* 0x002fc800078e0274 */
[----:B--2---:R-:W-:-:S05]  /*24bf0*/  FMUL.FTZ R166, R229, R229 ;  /* 0x000000e5e5a67220 */ /* 0x004fca0000410000 */
[----:B------:R-:W-:Y:S01]  /*24c00*/  FSEL R167, R166, RZ, P0 ;  /* 0x000000ffa6a77208 */ /* 0x000fe20000000000 */
[----:B---3--:R-:W-:-:S04]  /*24c10*/  @!P4 IMAD.WIDE R118, R0, 0x4, R118 ;  /* 0x000000040076c825 */ /* 0x008fc800078e0276 */
[----:B0-----:R-:W-:Y:S01]  /*24c20*/  FFMA.FTZ R166, R165, UR14, R180 ;  /* 0x0000000ea5a67c23 */ /* 0x001fe200080100b4 */
[----:B------:R0:W-:Y:S03]  /*24c30*/  @!P4 STG.E desc[UR6][R118.64], R229 ;  /* 0x000000e57600c986 */ /* 0x0001e6000c101906 */
[----:B------:R-:W-:-:S06]  /*24c40*/  FADD.FTZ R167, R166, R167 ;  /* 0x000000a7a6a77221 */ /* 0x000fcc0000010000 */
[----:B------:R-:W1:Y:S02]  /*24c50*/  MUFU.RSQ R167, R167 ;  /* 0x000000a700a77308 */ /* 0x000e640000001400 */
[----:B-1----:R0:W-:Y:S01]  /*24c60*/  @!P4 STG.E desc[UR6][R116.64], R167 ;  /* 0x000000a77400c986 */ /* 0x0021e2000c101906 */
[----:B-----5:R-:W-:-:S13]  /*24c70*/  ISETP.GE.AND P4, PT, R174, 0x1, PT ;  /* 0x00000001ae00780c */ /* 0x020fda0003f86270 */
[----:B0-----:R-:W-:Y:S05]  /*24c80*/  @!P4 BRA `(.L_x_3004) ;  /* 0x000000100018c947 */ /* 0x001fea0003800000 */
[----:B------:R-:W-:Y:S01]  /*24c90*/  VIADD R174, R174, 0xffffffff ;  /* 0xffffffffaeae7836 */ /* 0x000fe20000000000 */
[----:B------:R-:W-:Y:S01]  /*24ca0*/  BSSY.RECONVERGENT B0, `(.L_x_3005) ;  /* 0x0000037000007945 */ /* 0x000fe20003800200 */
[----:B------:R-:W-:Y:S02]  /*24cb0*/  FSEL R166, R229, RZ, !P0 ;  /* 0x000000ffe5a67208 */ /* 0x000fe40004000000 */
[----:B------:R-:W-:-:S05]  /*24cc0*/  IMAD R174, R174, R227, RZ ;  /* 0x000000e3aeae7224 */ /* 0x000fca00078e02ff */
[----:B------:R-:W-:-:S04]  /*24cd0*/  SHF.R.S32.HI R117, RZ, 0x1f, R174 ;  /* 0x0000001fff757819 */ /* 0x000fc800000114ae */
[----:B------:R-:W-:-:S04]  /*24ce0*/  LEA.HI R117, R117, R174, RZ, 0x3 ;  /* 0x000000ae75757211 */ /* 0x000fc800078f18ff */
[----:B------:R-:W-:Y:S01]  /*24cf0*/  LEA.HI.SX32 R227, R117, R176, 0x1d ;  /* 0x000000b075e37211 */ /* 0x000fe200078feaff */
[----:B------:R-:W-:Y:S06]  /*24d00*/  @!P1 BRA `(.L_x_3006) ;  /* 0x0000000000c09947 */ /* 0x000fec0003800000 */
[--C-:B------:R-:W-:Y:S01]  /*24d10*/  FADD.FTZ R164, R151, -R166.reuse ;  /* 0x800000a697a47221 */ /* 0x100fe20000010000 */
[--C-:B------:R-:W-:Y:S01]  /*24d20*/  FADD.FTZ R118, R147, -R166.reuse ;  /* 0x800000a693767221 */ /* 0x100fe20000010000 */
        /* <DEDUP_REMOVED lines=46> */
.L_x_3006:
[----:B------:R-:W-:Y:S05]  /*25010*/  BSYNC.RECONVERGENT B0 ;  /* 0x0000000000007941 */ /* 0x000fea0003800200 */
.L_x_3005:
[----:B------:R-:W-:Y:S01]  /*25020*/  ISETP.NE.AND P0, PT, R178, RZ, PT ;  /* 0x000000ffb200720c */ /* 0x000fe20003f05270 */
[----:B------:R-:W-:-:S12]  /*25030*/  BSSY.RECONVERGENT B0, `(.L_x_3007) ;  /* 0x0000032000007945 */ /* 0x000fd80003800200 */
[----:B------:R-:W-:Y:S05]  /*25040*/  @!P0 BRA `(.L_x_3008) ;  /* 0x0000000000c08947 */ /* 0x000fea0003800000 */
[--C-:B0-----:R-:W-:Y:S01]  /*25050*/  FADD.FTZ R164, R171, -R166.reuse ;  /* 0x800000a6aba47221 */ /* 0x101fe20000010000 */
[--C-:B------:R-:W-:Y:S01]  /*25060*/  FADD.FTZ R118, R163, -R166.reuse ;  /* 0x800000a6a3767221 */ /* 0x100fe20000010000 */
        /* <DEDUP_REMOVED lines=46> */
.L_x_3008:
[----:B------:R-:W-:Y:S05]  /*25350*/  BSYNC.RECONVERGENT B0 ;  /* 0x0000000000007941 */ /* 0x000fea0003800200 */
.L_x_3007:
[----:B------:R-:W-:Y:S01]  /*25360*/  ISETP.NE.AND P0, PT, R172, RZ, PT ;  /* 0x000000ffac00720c */ /* 0x000fe20003f05270 */
[----:B------:R-:W-:-:S12]  /*25370*/  BSSY.RECONVERGENT B0, `(.L_x_3009) ;  /* 0x0000032000007945 */ /* 0x000fd80003800200 */
[----:B------:R-:W-:Y:S05]  /*25380*/  @!P0 BRA `(.L_x_3010) ;  /* 0x0000000000c08947 */ /* 0x000fea0003800000 */
[--C-:B01----:R-:W-:Y:S01]  /*25390*/  FADD.FTZ R164, R187, -R166.reuse ;  /* 0x800000a6bba47221 */ /* 0x103fe20000010000 */
        /* <DEDUP_REMOVED lines=47> */
.L_x_3010:
[----:B------:R-:W-:Y:S05]  /*25690*/  BSYNC.RECONVERGENT B0 ;  /* 0x0000000000007941 */ /* 0x000fea0003800200 */
.L_x_3009:
[----:B------:R-:W-:Y:S04]  /*256a0*/  BSSY.RECONVERGENT B0, `(.L_x_3011) ;  /* 0x0000032000007945 */ /* 0x000fe80003800200 */
[----:B------:R-:W-:Y:S05]  /*256b0*/  @!P2 BRA `(.L_x_3012) ;  /* 0x0000000000c0a947 */ /* 0x000fea0003800000 */
[--C-:B012---:R-:W-:Y:S01]  /*256c0*/  FADD.FTZ R164, R203, -R166.reuse ;  /* 0x800000a6cba47221 */ /* 0x107fe20000010000 */
        /* <DEDUP_REMOVED lines=47> */
.L_x_3012:
[----:B------:R-:W-:Y:S05]  /*259c0*/  BSYNC.RECONVERGENT B0 ;  /* 0x0000000000007941 */ /* 0x000fea0003800200 */
.L_x_3011:
[----:B------:R-:W-:Y:S04]  /*259d0*/  BSSY.RECONVERGENT B0, `(.L_x_3004) ;  /* 0x0000031000007945 */ /* 0x000fe80003800200 */
[----:B------:R-:W-:Y:S05]  /*259e0*/  @!P3 BRA `(.L_x_3013) ;  /* 0x0000000000bcb947 */ /* 0x000fea0003800000 */
[----:B0123--:R-:W0:Y:S01]  /*259f0*/  LDC.64 R164, c[0x0][0x428] ;  /* 0x00010a00ffa47b82 */ /* 0x00fe220000000a00 */
[--C-:B------:R-:W-:Y:S01]  /*25a00*/  FADD.FTZ R172, R213, -R166.reuse ;  /* 0x800000a6d5ac7221 */ /* 0x100fe20000010000 */
[--C-:B------:R-:W-:Y:S01]  /*25a10*/  FADD.FTZ R116, R209, -R166.reuse ;  /* 0x800000a6d1747221 */ /* 0x100fe20000010000 */
        /* <DEDUP_REMOVED lines=38> */
[----:B0-----:R-:W-:Y:S01]  /*25c80*/  IMAD.WIDE.U32 R164, R227, 0x10, R164 ;  /* 0x00000010e3a47825 */ /* 0x001fe200078e00a4 */
[----:B------:R-:W-:Y:S02]  /*25c90*/  F2FP.BF16.F32.PACK_AB R117, R229, R172 ;  /* 0x000000ace575723e */ /* 0x000fe400000010ff */
[----:B------:R-:W-:-:S02]  /*25ca0*/  F2FP.BF16.F32.PACK_AB R119, R239, R180 ;  /* 0x000000b4ef77723e */ /* 0x000fc400000010ff */
[----:B------:R-:W-:Y:S02]  /*25cb0*/  F2FP.BF16.F32.PACK_AB R118, R231, R176 ;  /* 0x000000b0e776723e */ /* 0x000fe400000010ff */
[----:B------:R-:W-:-:S05]  /*25cc0*/  F2FP.BF16.F32.PACK_AB R116, R167, R116 ;  /* 0x00000074a774723e */ /* 0x000fca00000010ff */
[----:B------:R4:W-:Y:S02]  /*25cd0*/  STG.E.128 desc[UR6][R164.64], R116 ;  /* 0x00000074a4007986 */ /* 0x0009e4000c101d06 */
.L_x_3013:
[----:B------:R-:W-:Y:S05]  /*25ce0*/  BSYNC.RECONVERGENT B0 ;  /* 0x0000000000007941 */ /* 0x000fea0003800200 */
.L_x_3004:
[----:B01234-:R-:W0:Y:S01]  /*25cf0*/  LDC.64 R116, c[0x0][0x380] ;  /* 0x0000e000ff747b82 */ /* 0x01fe220000000a00 */
[----:B------:R-:W-:Y:S01]  /*25d00*/  UPLOP3.LUT UP1, UPT, UPT, UPT, UP1, 0x40, 0x4 ;  /* 0x000000000004789c */ /* 0x000fe20003f2e810 */
[----:B0-----:R-:W-:-:S04]  /*25d10*/  IADD3 R0, PT, PT, R0, R116, RZ ;  /* 0x0000007400007210 */ /* 0x001fc80007ffe0ff */
[----:B------:R-:W-:-:S13]  /*25d20*/  ISETP.GE.AND P0, PT, R0, R117, PT ;  /* 0x000000750000720c */ /* 0x000fda0003f06270 */
[----:B------:R-:W-:Y:S05]  /*25d30*/  @!P0 BRA `(.L_x_3014) ;  /* 0xfffffdb400808947 */ /* 0x000fea000383ffff */
[----:B------:R-:W-:Y:S05]  /*25d40*/  EXIT ;  /* 0x000000000000794d */ /* 0x000fea0003800000 */
.L_x_3015:
        /* <DEDUP_REMOVED lines=11> */
.L_x_33994:


//--------------------- .text._ZN10layer_norm13ln_fwd_kernelINS_13Kernel_traitsI13__nv_bfloat16S2_S2_S2_fjLj5120ELj1ELj1ELj4ELj16ENS_18Kernel_traits_baseILj5120ES2_S2_S2_S2_fjLj128EEEEELb1ELb1ELb1ELb1EEEvNS_9FwdParamsE --------------------------
	.section	.text._ZN10layer_norm13ln_fwd_kernelINS_13Kernel_traitsI13__nv_bfloat16S2_S2_S2_fjLj5120ELj1ELj1ELj4ELj16ENS_18Kernel_traits_baseILj5120ES2_S2_S2_S2_fjLj128EEEEELb1ELb1ELb1ELb1EEEvNS_9FwdParamsE,"ax",@progbits
	.align	128
        .global         _ZN10layer_norm13ln_fwd_kernelINS_13Kernel_traitsI13__nv_bfloat16S2_S2_S2_fjLj5120ELj1ELj1ELj4ELj16ENS_18Kernel_traits_baseILj5120ES2_S2_S2_S2_fjLj128EEEEELb1ELb1ELb1ELb1EEEvNS_9FwdParamsE
        .type           _ZN10layer_norm13ln_fwd_kernelINS_13Kernel_traitsI13__nv_bfloat16S2_S2_S2_fjLj5120ELj1ELj1ELj4ELj16ENS_18Kernel_traits_baseILj5120ES2_S2_S2_S2_fjLj128EEEEELb1ELb1ELb1ELb1EEEvNS_9FwdParamsE,@function
        .size           _ZN10layer_norm13ln_fwd_kernelINS_13Kernel_traitsI13__nv_bfloat16S2_S2_S2_fjLj5120ELj1ELj1ELj4ELj16ENS_18Kernel_traits_baseILj5120ES2_S2_S2_S2_fjLj128EEEEELb1ELb1ELb1ELb1EEEvNS_9FwdParamsE,(.L_x_33995 - _ZN10layer_norm13ln_fwd_kernelINS_13Kernel_traitsI13__nv_bfloat16S2_S2_S2_fjLj5120ELj1ELj1ELj4ELj16ENS_18Kernel_traits_baseILj5120ES2_S2_S2_S2_fjLj128EEEEELb1ELb1ELb1ELb1EEEvNS_9FwdParamsE)
        .other          _ZN10layer_norm13ln_fwd_kernelINS_13Kernel_traitsI13__nv_bfloat16S2_S2_S2_fjLj5120ELj1ELj1ELj4ELj16ENS_18Kernel_traits_baseILj5120ES2_S2_S2_S2_fjLj128EEEEELb1ELb1ELb1ELb1EEEvNS_9FwdParamsE,@"STO_CUDA_ENTRY STV_DEFAULT"
_ZN10layer_norm13ln_fwd_kernelINS_13Kernel_traitsI13__nv_bfloat16S2_S2_S2_fjLj5120ELj1ELj1ELj4ELj16ENS_18Kernel_traits_baseILj5120ES2_S2_S2_S2_fjLj128EEEEELb1ELb1ELb1ELb1EEEvNS_9FwdParamsE:
.text._ZN10layer_norm13ln_fwd_kernelINS_13Kernel_traitsI13__nv_bfloat16S2_S2_S2_fjLj5120ELj1ELj1ELj4ELj16ENS_18Kernel_traits_baseILj5120ES2_S2_S2_S2_fjLj128EEEEELb1ELb1ELb1ELb1EEEvNS_9FwdParamsE:
        /* <DEDUP_REMOVED lines=47> */
.L_x_3016:
        /* <DEDUP_REMOVED lines=24> */
.L_x_3017:
[----:B------:R-:W1:Y:S02]  /*0470*/  LDCU UR4, c[0x0][0x384] ;  /* 0x00007080ff0477ac */ /* 0x000e640008000800 */
[----:B-1----:R-:W-:-:S13]  /*0480*/  ISETP.GE.AND P0, PT, R0, UR4, PT ;  /* 0x0000000400007c0c */ /* 0x002fda000bf06270 */
[----:B------:R-:W-:Y:S05]  /*0490*/  @P0 EXIT ;  /* 0x000000000000094d */ /* 0x000fea0003800000 */
[----:B------:R-:W1:Y:S01]  /*04a0*/  LDCU UR4, c[0x0][0x360] ;  /* 0x00006c00ff0477ac */ /* 0x000e620008000800 */
[----:B0-----:R-:W-:Y:S01]  /*04b0*/  IMAD.HI.U32 R7, R2, -0x2daee0ad, RZ ;  /* 0xd2511f5302077827 */ /* 0x001fe200078e00ff */
[----:B------:R-:W-:Y:S02]  /*04c0*/  LOP3.LUT R178, R178, 0x3, RZ, 0xc0, !PT ;  /* 0x00000003b2b27812 */ /* 0x000fe400078ec0ff */
[----:B-----5:R-:W-:Y:S01]  /*04d0*/  PRMT R13, R79, 0x7632, R13 ;  /* 0x000076324f0d7816 */ /* 0x020fe2000000000d */
[----:B------:R-:W-:Y:S01]  /*04e0*/  VIADD R8, R160, 0x9e3779b9 ;  /* 0x9e3779b9a0087836 */ /* 0x000fe20000000000 */
[----:B------:R-:W-:Y:S01]  /*04f0*/  LOP3.LUT R7, R7, R161, RZ, 0x3c, !PT ;  /* 0x000000a107077212 */ /* 0x000fe200078e3cff */
[----:B------:R-:W-:Y:S01]  /*0500*/  VIADD R12, R161, 0xbb67ae85 ;  /* 0xbb67ae85a10c7836 */ /* 0x000fe20000000000 */
[----:B------:R-:W-:Y:S01]  /*0510*/  PRMT R14, R59, 0x7632, R14 ;  /* 0x000076323b0e7816 */ /* 0x000fe2000000000e */
[----:B------:R-:W-:Y:S01]  /*0520*/  IMAD.MOV.U32 R153, RZ, RZ, RZ ;  /* 0x000000ffff997224 */ /* 0x000fe200078e00ff */
[----:B------:R-:W-:Y:S01]  /*0530*/  PRMT R15, R78, 0x7632, R15 ;  /* 0x000076324e0f7816 */ /* 0x000fe2000000000f */
[----:B------:R-:W-:Y:S01]  /*0540*/  IMAD.HI.U32 R6, R7, -0x326172a9, RZ ;  /* 0xcd9e8d5707067827 */ /* 0x000fe200078e00ff */
[----:B------:R-:W-:Y:S01]  /*0550*/  PRMT R16, R58, 0x7632, R16 ;  /* 0x000076323a107816 */ /* 0x000fe20000000010 */
[----:B------:R-:W-:Y:S01]  /*0560*/  UPLOP3.LUT UP0, UPT, UPT, UPT, UPT, 0x40, 0x4 ;  /* 0x000000000004789c */ /* 0x000fe20003f0e870 */
[----:B------:R-:W-:Y:S01]  /*0570*/  PRMT R17, R77, 0x7632, R17 ;  /* 0x000076324d117816 */ /* 0x000fe20000000011 */
[----:B------:R-:W0:Y:S01]  /*0580*/  LDCU UR10, c[0x0][0x404] ;  /* 0x00008080ff0a77ac */ /* 0x000e220008000800 */
[----:B------:R-:W-:Y:S01]  /*0590*/  PRMT R18, R57, 0x7632, R18 ;  /* 0x0000763239127816 */ /* 0x000fe20000000012 */
[----:B-1----:R-:W-:Y:S01]  /*05a0*/  IMAD R4, R0, UR4, R11 ;  /* 0x0000000400047c24 */ /* 0x002fe2000f8e020b */
[----:B------:R-:W-:Y:S01]  /*05b0*/  PRMT R19, R76, 0x7632, R19 ;  /* 0x000076324c137816 */ /* 0x000fe20000000013 */
[----:B------:R-:W-:Y:S01]  /*05c0*/  IMAD R11, R2, -0x2daee0ad, RZ ;  /* 0xd2511f53020b7824 */ /* 0x000fe200078e02ff */
[----:B------:R-:W-:Y:S01]  /*05d0*/  PRMT R20, R56, 0x7632, R20 ;  /* 0x0000763238147816 */ /* 0x000fe20000000014 */
[C---:B------:R-:W-:Y:S01]  /*05e0*/  IMAD.HI.U32 R5, R4.reuse, -0x326172a9, RZ ;  /* 0xcd9e8d5704057827 */ /* 0x040fe200078e00ff */
        /* <DEDUP_REMOVED lines=12> */
[----:B------:R-:W-:Y:S01]  /*06b0*/  IMAD R8, R7, -0x326172a9, RZ ;  /* 0xcd9e8d5707087824 */ /* 0x000fe200078e02ff */
[----:B------:R-:W-:Y:S01]  /*06c0*/  LOP3.LUT R10, R12, R11, R10, 0x96, !PT ;  /* 0x0000000b0c0a7212 */ /* 0x000fe200078e960a */
[----:B------:R-:W-:Y:S01]  /*06d0*/  IMAD R12, R5, -0x2daee0ad, RZ ;  /* 0xd2511f53050c7824 */ /* 0x000fe200078e02ff */
[----:B------:R-:W-:Y:S01]  /*06e0*/  IADD3 R11, PT, PT, R161, 0x76cf5d0a, RZ ;  /* 0x76cf5d0aa10b7810 */ /* 0x000fe20007ffe0ff */
[----:B------:R-:W-:Y:S01]  /*06f0*/  IMAD.HI.U32 R9, R6, -0x2daee0ad, RZ ;  /* 0xd2511f5306097827 */ /* 0x000fe200078e00ff */
[----:B------:R-:W-:Y:S01]  /*0700*/  PRMT R26, R53, 0x7632, R26 ;  /* 0x00007632351a7816 */ /* 0x000fe2000000001a */
[----:B------:R-:W4:Y:S01]  /*0710*/  LDCU.64 UR8, c[0x0][0x3a0] ;  /* 0x00007400ff0877ac */ /* 0x000f220008000a00 */
[----:B------:R-:W-:Y:S01]  /*0720*/  PRMT R27, R72, 0x7632, R27 ;  /* 0x00007632481b7816 */ /* 0x000fe2000000001b */
[----:B------:R-:W-:Y:S01]  /*0730*/  IMAD.HI.U32 R5, R10, -0x326172a9, RZ ;  /* 0xcd9e8d570a057827 */ /* 0x000fe200078e00ff */
[----:B------:R-:W-:-:S02]  /*0740*/  LOP3.LUT R9, R11, R12, R9, 0x96, !PT ;  /* 0x0000000c0b097212 */ /* 0x000fc400078e9609 */
[----:B------:R-:W-:Y:S01]  /*0750*/  IADD3 R12, PT, PT, R161, 0x32370b8f, RZ ;  /* 0x32370b8fa10c7810 */ /* 0x000fe20007ffe0ff */
[----:B------:R-:W-:Y:S01]  /*0760*/  VIADD R7, R160, 0x3c6ef372 ;  /* 0x3c6ef372a0077836 */ /* 0x000fe20000000000 */
[----:B------:R-:W-:Y:S01]  /*0770*/  PRMT R28, R52, 0x7632, R28 ;  /* 0x00007632341c7816 */ /* 0x000fe2000000001c */
[----:B------:R-:W-:Y:S01]  /*0780*/  IMAD R11, R6, -0x2daee0ad, RZ ;  /* 0xd2511f53060b7824 */ /* 0x000fe200078e02ff */
[----:B------:R-:W-:Y:S01]  /*0790*/  PRMT R29, R71, 0x7632, R29 ;  /* 0x00007632471d7816 */ /* 0x000fe2000000001d */
[----:B------:R-:W-:Y:S01]  /*07a0*/  IMAD.HI.U32 R6, R9, -0x326172a9, RZ ;  /* 0xcd9e8d5709067827 */ /* 0x000fe200078e00ff */
[----:B------:R-:W-:Y:S02]  /*07b0*/  LOP3.LUT R5, R7, R8, R5, 0x96, !PT ;  /* 0x0000000807057212 */ /* 0x000fe400078e9605 */
[----:B------:R-:W-:Y:S01]  /*07c0*/  PRMT R30, R51, 0x7632, R30 ;  /* 0x00007632331e7816 */ /* 0x000fe2000000001e */
[----:B------:R-:W-:Y:S01]  /*07d0*/  IMAD R7, R10, -0x326172a9, RZ ;  /* 0xcd9e8d570a077824 */ /* 0x000fe200078e02ff */
[----:B------:R-:W-:Y:S01]  /*07e0*/  PRMT R31, R70, 0x7632, R31 ;  /* 0x00007632461f7816 */ /* 0x000fe2000000001f */
[----:B------:R-:W-:Y:S01]  /*07f0*/  VIADD R8, R160, 0xdaa66d2b ;  /* 0xdaa66d2ba0087836 */ /* 0x000fe20000000000 */
[----:B------:R-:W-:Y:S01]  /*0800*/  PRMT R32, R50, 0x7632, R32 ;  /* 0x0000763232207816 */ /* 0x000fe20000000020 */
[----:B------:R-:W-:Y:S01]  /*0810*/  IMAD.HI.U32 R10, R5, -0x2daee0ad, RZ ;  /* 0xd2511f53050a7827 */ /* 0x000fe200078e00ff */
[----:B------:R-:W-:-:S02]  /*0820*/  PRMT R33, R69, 0x7632, R33 ;  /* 0x0000763245217816 */ /* 0x000fc40000000021 */
[----:B------:R-:W-:Y:S01]  /*0830*/  LOP3.LUT R6, R8, R7, R6, 0x96, !PT ;  /* 0x0000000708067212 */ /* 0x000fe200078e9606 */
[----:B------:R-:W-:Y:S01]  /*0840*/  IMAD R8, R9, -0x326172a9, RZ ;  /* 0xcd9e8d5709087824 */ /* 0x000fe200078e02ff */
[----:B------:R-:W-:Y:S01]  /*0850*/  LOP3.LUT R10, R12, R11, R10, 0x96, !PT ;  /* 0x0000000b0c0a7212 */ /* 0x000fe200078e960a */
[----:B------:R-:W-:Y:S01]  /*0860*/  IMAD R12, R5, -0x2daee0ad, RZ ;  /* 0xd2511f53050c7824 */ /* 0x000fe200078e02ff */
[----:B------:R-:W-:Y:S01]  /*0870*/  PRMT R34, R49, 0x7632, R34 ;  /* 0x0000763231227816 */ /* 0x000fe20000000022 */
[----:B------:R-:W-:Y:S01]  /*0880*/  VIADD R11, R161, 0xed9eba14 ;  /* 0xed9eba14a10b7836 */ /* 0x000fe20000000000 */
[----:B------:R-:W-:Y:S01]  /*0890*/  PRMT R35, R68, 0x7632, R35 ;  /* 0x0000763244237816 */ /* 0x000fe20000000023 */
        /* <DEDUP_REMOVED lines=10> */
[----:B------:R-:W-:Y:S01]  /*0940*/  IMAD.HI.U32 R6, R9, -0x326172a9, RZ ;  /* 0xcd9e8d5709067827 */ /* 0x000fe200078e00ff */
[----:B------:R-:W-:Y:S02]  /*0950*/  LOP3.LUT R5, R7, R8, R5, 0x96, !PT ;  /* 0x0000000807057212 */ /* 0x000fe400078e9605 */
[----:B------:R-:W-:Y:S01]  /*0960*/  IADD3 R8, PT, PT, R160, 0x1715609d, RZ ;  /* 0x1715609da0087810 */ /* 0x000fe20007ffe0ff */
[----:B------:R-:W-:Y:S01]  /*0970*/  IMAD R7, R10, -0x326172a9, RZ ;  /* 0xcd9e8d570a077824 */ /* 0x000fe200078e02ff */
[----:B------:R-:W-:Y:S01]  /*0980*/  PRMT R41, R65, 0x7632, R41 ;  /* 0x0000763241297816 */ /* 0x000fe20000000029 */
[----:B------:R-:W-:Y:S01]  /*0990*/  IMAD.HI.U32 R10, R5, -0x2daee0ad, RZ ;  /* 0xd2511f53050a7827 */ /* 0x000fe200078e00ff */
[----:B------:R-:W-:-:S02]  /*09a0*/  PRMT R42, R45, 0x7632, R42 ;  /* 0x000076322d2a7816 */ /* 0x000fc4000000002a */
[----:B------:R-:W-:Y:S01]  /*09b0*/  LOP3.LUT R6, R8, R7, R6, 0x96, !PT ;  /* 0x0000000708067212 */ /* 0x000fe200078e9606 */
[----:B------:R-:W-:Y:S01]  /*09c0*/  VIADD R12, R161, 0xa9066899 ;  /* 0xa9066899a10c7836 */ /* 0x000fe20000000000 */
[----:B------:R-:W-:Y:S01]  /*09d0*/  IADD3 R7, PT, PT, R160, -0x4ab325aa, RZ ;  /* 0xb54cda56a0077810 */ /* 0x000fe20007ffe0ff */
        /* <DEDUP_REMOVED lines=30> */
[----:B------:R-:W-:Y:S01]  /*0bc0*/  IADD3 R11, PT, PT, R161, -0x24c28bd8, RZ ;  /* 0xdb3d7428a10b7810 */ /* 0x000fe20007ffe0ff */
[----:B------:R-:W-:Y:S01]  /*0bd0*/  IMAD R12, R5, -0x2daee0ad, RZ ;  /* 0xd2511f53050c7824 */ /* 0x000fe200078e02ff */
[----:B------:R-:W-:Y:S01]  /*0be0*/  PRMT R143, R93, 0x7632, R143 ;  /* 0x000076325d8f7816 */ /* 0x000fe2000000008f */
[----:B------:R-:W-:Y:S01]  /*0bf0*/  IMAD.HI.U32 R5, R10, -0x326172a9, RZ ;  /* 0xcd9e8d570a057827 */ /* 0x000fe200078e00ff */
[----:B------:R-:W-:-:S02]  /*0c00*/  PRMT R144, R92, 0x7632, R144 ;  /* 0x000076325c907816 */ /* 0x000fc40000000090 */
[--C-:B------:R-:W-:Y:S01]  /*0c10*/  LOP3.LUT R176, R11, R12, R9.reuse, 0x96, !PT ;  /* 0x0000000c0bb07212 */ /* 0x100fe200078e9609 */
[----:B------:R-:W-:Y:S01]  /*0c20*/  VIADD R7, R160, 0xf1bbcdc8 ;  /* 0xf1bbcdc8a0077836 */ /* 0x000fe20000000000 */
[----:B------:R-:W-:Y:S01]  /*0c30*/  PRMT R9, R81, 0x7632, R9 ;  /* 0x0000763251097816 */ /* 0x000fe20000000009 */
[----:B------:R-:W-:Y:S01]  /*0c40*/  IMAD R10, R10, -0x326172a9, RZ ;  /* 0xcd9e8d570a0a7824 */ /* 0x000fe200078e02ff */
[----:B------:R-:W-:Y:S01]  /*0c50*/  PRMT R11, R80, 0x7632, R11 ;  /* 0x00007632500b7816 */ /* 0x000fe2000000000b */
[----:B------:R-:W-:Y:S01]  /*0c60*/  IMAD.HI.U32 R169, R176, -0x326172a9, RZ ;  /* 0xcd9e8d57b0a97827 */ /* 0x000fe200078e00ff */
[----:B------:R-:W-:Y:S02]  /*0c70*/  LOP3.LUT R164, R7, R8, R5, 0x96, !PT ;  /* 0x0000000807a47212 */ /* 0x000fe400078e9605 */
[----:B------:R-:W-:Y:S01]  /*0c80*/  PRMT R8, R62, 0x7632, R8 ;  /* 0x000076323e087816 */ /* 0x000fe20000000008 */
[----:B------:R-:W-:Y:S01]  /*0c90*/  VIADD R7, R160, 0x8ff34781 ;  /* 0x8ff34781a0077836 */ /* 0x000fe20000000000 */
[----:B------:R-:W-:Y:S01]  /*0ca0*/  PRMT R12, R60, 0x7632, R12 ;  /* 0x000076323c0c7816 */ /* 0x000fe2000000000c */
[----:B------:R-:W-:Y:S01]  /*0cb0*/  IMAD R5, R6, -0x2daee0ad, RZ ;  /* 0xd2511f5306057824 */ /* 0x000fe200078e02ff */
[----:B------:R-:W-:Y:S01]  /*0cc0*/  IADD3 R6, PT, PT, R161, -0x695add53, RZ ;  /* 0x96a522ada1067810 */ /* 0x000fe20007ffe0ff */
[----:B------:R-:W-:Y:S01]  /*0cd0*/  IMAD.HI.U32 R168, R164, -0x2daee0ad, RZ ;  /* 0xd2511f53a4a87827 */ /* 0x000fe200078e00ff */
[----:B------:R-:W-:-:S02]  /*0ce0*/  LOP3.LUT R169, R7, R10, R169, 0x96, !PT ;  /* 0x0000000a07a97212 */ /* 0x000fc400078e96a9 */
[----:B------:R-:W-:Y:S01]  /*0cf0*/  PRMT R7, R82, 0x7632, R7 ;  /* 0x0000763252077816 */ /* 0x000fe20000000007 */
[----:B------:R-:W-:Y:S01]  /*0d00*/  IMAD R176, R176, -0x326172a9, RZ ;  /* 0xcd9e8d57b0b07824 */ /* 0x000fe200078e02ff */
[----:B------:R-:W-:Y:S01]  /*0d10*/  LOP3.LUT R168, R6, R5, R168, 0x96, !PT ;  /* 0x0000000506a87212 */ /* 0x000fe200078e96a8 */
[----:B------:R-:W-:Y:S01]  /*0d20*/  IMAD R164, R164, -0x2daee0ad, RZ ;  /* 0xd2511f53a4a47824 */ /* 0x000fe200078e02ff */
        /* <DEDUP_REMOVED lines=11> */
.L_x_3358:
[----:B------:R-:W0:Y:S01]  /*0de0*/  LDC.64 R122, c[0x0][0x3f0] ;  /* 0x0000fc00ff7a7b82 */ /* 0x000e220000000a00 */
[----:B------:R-:W1:Y:S07]  /*0df0*/  S2R R118, SR_TID.X ;  /* 0x0000000000767919 */ /* 0x000e6e0000002100 */
[----:B------:R-:W2:Y:S08]  /*0e00*/  LDC R165, c[0x0][0x388] ;  /* 0x0000e200ffa57b82 */ /* 0x000eb00000000800 */
[----:B------:R-:W3:Y:S01]  /*0e10*/  LDC.64 R116, c[0x0][0x3f8] ;  /* 0x0000fe00ff747b82 */ /* 0x000ee20000000a00 */
[----:B0-----:R-:W-:-:S06]  /*0e20*/  IMAD.WIDE R122, R0, 0x4, R122 ;  /* 0x00000004007a7825 */ /* 0x001fcc00078e027a */
[----:B------:R-:W4:Y:S01]  /*0e30*/  LDG.E R122, desc[UR6][R122.64] ;  /* 0x000000067a7a7981 */ /* 0x000f22000c1e1900 */
[----:B------:R-:W-:Y:S02]  /*0e40*/  HFMA2 R124, -RZ, RZ, 0, 0 ;  /* 0x00000000ff7c7431 */ /* 0x000fe400000001ff */
[----:B---3--:R-:W-:-:S06]  /*0e50*/  IMAD.WIDE R116, R0, 0x4, R116 ;  /* 0x0000000400747825 */ /* 0x008fcc00078e0274 */
[----:B-----5:R0:W5:Y:S01]  /*0e60*/  LDG.E R116, desc[UR6][R116.64] ;  /* 0x0000000674747981 */ /* 0x020162000c1e1900 */
[----:B----4-:R-:W-:-:S13]  /*0e70*/  ISETP.GE.AND P1, PT, R122, 0x1, PT ;  /* 0x000000017a00780c */ /* 0x010fda0003f26270 */
[----:B------:R-:W3:Y:S01]  /*0e80*/  @P1 LDC.64 R112, c[0x0][0x390] ;  /* 0x0000e400ff701b82 */ /* 0x000ee20000000a00 */
[----:B------:R-:W-:-:S04]  /*0e90*/  @P1 VIADD R114, R122, 0xffffffff ;  /* 0xffffffff7a721836 */ /* 0x000fc80000000000 */
[----:B--2---:R-:W-:-:S05]  /*0ea0*/  @P1 IMAD R114, R114, R165, RZ ;  /* 0x000000a572721224 */ /* 0x004fca00078e02ff */
[----:B------:R-:W-:-:S04]  /*0eb0*/  @P1 SHF.R.S32.HI R115, RZ, 0x1f, R114 ;  /* 0x0000001fff731819 */ /* 0x000fc80000011472 */
[----:B------:R-:W-:-:S04]  /*0ec0*/  @P1 LEA.HI R115, R115, R114, RZ, 0x3 ;  /* 0x0000007273731211 */ /* 0x000fc800078f18ff */
[----:B-1----:R-:W-:-:S05]  /*0ed0*/  @P1 LEA.HI.SX32 R124, R115, R118, 0x1d ;  /* 0x00000076737c1211 */ /* 0x002fca00078feaff */
[----:B---3--:R-:W-:-:S05]  /*0ee0*/  @P1 IMAD.WIDE.U32 R112, R124, 0x10, R112 ;  /* 0x000000107c701825 */ /* 0x008fca00078e0070 */
[----:B------:R0:W5:Y:S01]  /*0ef0*/  @P1 LDG.E.128 R104, desc[UR6][R112.64] ;  /* 0x0000000670681981 */ /* 0x000162000c1e1d00 */
[----:B------:R-:W-:Y:S01]  /*0f00*/  ISETP.NE.U32.AND P0, PT, RZ, UR8, PT ;  /* 0x00000008ff007c0c */ /* 0x000fe2000bf05070 */
[----:B------:R-:W-:-:S03]  /*0f10*/  IMAD R114, R0, R165, RZ ;  /* 0x000000a500727224 */ /* 0x000fc600078e02ff */
[----:B------:R-:W-:Y:S02]  /*0f20*/  ISETP.NE.AND.EX P0, PT, RZ, UR9, PT, P0 ;  /* 0x00000009ff007c0c */ /* 0x000fe4000bf05300 */
[----:B------:R-:W-:-:S04]  /*0f30*/  SHF.R.S32.HI R115, RZ, 0x1f, R114 ;  /* 0x0000001fff737819 */ /* 0x000fc80000011472 */
[----:B------:R-:W-:-:S04]  /*0f40*/  LEA.HI R115, R115, R114, RZ, 0x3 ;  /* 0x0000007273737211 */ /* 0x000fc800078f18ff */
[----:B------:R-:W-:-:S03]  /*0f50*/  LEA.HI.SX32 R219, R115, R118, 0x1d ;  /* 0x0000007673db7211 */ /* 0x000fc600078feaff */
[----:B0-----:R-:W-:Y:S05]  /*0f60*/  @!P0 BRA `(.L_x_3018) ;  /* 0x0000003400508947 */ /* 0x001fea0003800000 */
[----:B------:R-:W0:Y:S02]  /*0f70*/  LDC.64 R108, c[0x0][0x3a0] ;  /* 0x0000e800ff6c7b82 */ /* 0x000e240000000a00 */
        /* <DEDUP_REMOVED lines=22> */
.L_x_3021:
        /* <DEDUP_REMOVED lines=12> */
.L_x_3022:
        /* <DEDUP_REMOVED lines=59> */
[----:B------:R-:W-:-:S07]  /*1550*/  IMAD.MOV.U32 R112, RZ, RZ, RZ ;  /* 0x000000ffff707224 */ /* 0x000fce00078e00ff */
.L_x_3020:
[----:B------:R-:W-:Y:S01]  /*1560*/  I2FP.F32.U32 R113, R113 ;  /* 0x0000007100717245 */ /* 0x000fe20000201000 */
[----:B------:R-:W-:Y:S01]  /*1570*/  IMAD.MOV.U32 R120, RZ, RZ, 0x2f800000 ;  /* 0x2f800000ff787424 */ /* 0x000fe200078e00ff */
[----:B-----5:R-:W-:Y:S01]  /*1580*/  SHF.L.U32 R114, R104, 0x10, RZ ;  /* 0x0000001068727819 */ /* 0x020fe200000006ff */
        /* <DEDUP_REMOVED lines=9> */
.L_x_3019:
[----:B------:R-:W-:Y:S01]  /*1620*/  @!P2 PRMT R131, R108, 0x7632, R131 ;  /* 0x000076326c83a816 */ /* 0x000fe20000000083 */
[----:B------:R-:W-:Y:S01]  /*1630*/  @!P2 IMAD.MOV.U32 R130, RZ, RZ, R117 ;  /* 0x000000ffff82a224 */ /* 0x000fe200078e0075 */
[----:B------:R-:W-:Y:S02]  /*1640*/  F2FP.BF16.F32.PACK_AB R126, RZ, R163 ;  /* 0x000000a3ff7e723e */ /* 0x000fe400000010ff */
[----:B------:R-:W-:Y:S01]  /*1650*/  @!P2 MOV R113, R112 ;  /* 0x000000700071a202 */ /* 0x000fe20000000f00 */
[----:B------:R-:W-:Y:S01]  /*1660*/  @!P2 IMAD.U32 R131, R131, 0x10000, RZ ;  /* 0x000100008383a824 */ /* 0x000fe200078e00ff */
        /* <DEDUP_REMOVED lines=16> */
.L_x_3025:
        /* <DEDUP_REMOVED lines=12> */
.L_x_3026:
        /* <DEDUP_REMOVED lines=20> */
[C---:B------:R-:W-:Y:S01]  /*1970*/  VIADD R113, R160.reuse, 0x78dde6e4 ;  /* 0x78dde6e4a0717836 */ /* 0x040fe20000000000 */
[----:B------:R-:W-:Y:S01]  /*1980*/  LOP3.LUT R128, R121, R120, R115, 0x96, !PT ;  /* 0x0000007879807212 */ /* 0x000fe200078e9673 */
[----:B------:R-:W-:Y:S01]  /*1990*/  IMAD.WIDE.U32 R120, R119, -0x2daee0ad, RZ ;  /* 0xd2511f5377787825 */ /* 0x000fe200078e00ff */
[----:B------:R-:W-:-:S03]  /*19a0*/  IADD3 R119, PT, PT, R160, 0x1715609d, RZ ;  /* 0x1715609da0777810 */ /* 0x000fc60007ffe0ff */
[----:B------:R-:W-:Y:S02]  /*19b0*/  VIADD R115, R161, 0xed9eba14 ;  /* 0xed9eba14a1737836 */ /* 0x000fe40000000000 */
[----:B------:R-:W-:-:S03]  /*19c0*/  IMAD.WIDE.U32 R128, R128, -0x326172a9, RZ ;  /* 0xcd9e8d5780807825 */ /* 0x000fc600078e00ff */
[----:B------:R-:W-:Y:S01]  /*19d0*/  LOP3.LUT R115, R115, R114, R121, 0x96, !PT ;  /* 0x0000007273737212 */ /* 0x000fe200078e9679 */
[----:B------:R-:W-:Y:S01]  /*19e0*/  VIADD R121, R161, 0xa9066899 ;  /* 0xa9066899a1797836 */ /* 0x000fe20000000000 */
[----:B------:R-:W-:-:S03]  /*19f0*/  LOP3.LUT R114, R113, R112, R129, 0x96, !PT ;  /* 0x0000007071727212 */ /* 0x000fc600078e9681 */
        /* <DEDUP_REMOVED lines=25> */
[----:B------:R-:W-:Y:S02]  /*1b90*/  IADD3 R113, PT, PT, R161, -0x695add53, RZ ;  /* 0x96a522ada1717810 */ /* 0x000fe40007ffe0ff */
[----:B------:R-:W-:Y:S01]  /*1ba0*/  LOP3.LUT R169, R169, R120, R177, 0x96, !PT ;  /* 0x00000078a9a97212 */ /* 0x000fe200078e96b1 */
[----:B------:R-:W-:Y:S01]  /*1bb0*/  IMAD.MOV.U32 R114, RZ, RZ, R117 ;  /* 0x000000ffff727224 */ /* 0x000fe200078e0075 */
[----:B------:R-:W-:Y:S01]  /*1bc0*/  LOP3.LUT R168, R113, R168, R131, 0x96, !PT ;  /* 0x000000a871a87212 */ /* 0x000fe200078e9683 */
[----:B------:R-:W-:-:S07]  /*1bd0*/  IMAD.MOV.U32 R113, RZ, RZ, RZ ;  /* 0x000000ffff717224 */ /* 0x000fce00078e00ff */
.L_x_3024:
[----:B-----5:R-:W-:Y:S02]  /*1be0*/  PRMT R115, R104, 0x7632, R115 ;  /* 0x0000763268737816 */ /* 0x020fe40000000073 */
[----:B------:R-:W-:Y:S02]  /*1bf0*/  I2FP.F32.U32 R112, R114 ;  /* 0x0000007200707245 */ /* 0x000fe40000201000 */
[----:B------:R-:W-:Y:S01]  /*1c00*/  MOV R117, 0x2f800000 ;  /* 0x2f80000000757802 */ /* 0x000fe20000000f00 */
[----:B------:R-:W-:Y:S01]  /*1c10*/  IMAD.U32 R115, R115, 0x10000, RZ ;  /* 0x0001000073737824 */ /* 0x000fe200078e00ff */
[----:B------:R-:W-:-:S03]  /*1c20*/  PRMT R114, R108, 0x7632, R114 ;  /* 0x000076326c727816 */ /* 0x000fc60000000072 */
[----:B------:R-:W-:Y:S01]  /*1c30*/  FFMA.FTZ R112, R112, R117, 1.1641532182693481445e-10 ;  /* 0x2f00000070707423 */ /* 0x000fe20000010075 */
[----:B------:R-:W-:Y:S01]  /*1c40*/  FMUL.FTZ R115, R115, UR13 ;  /* 0x0000000d73737c20 */ /* 0x000fe20008410000 */
[----:B------:R-:W-:-:S03]  /*1c50*/  SHF.L.U32 R114, R114, 0x10, RZ ;  /* 0x0000001072727819 */ /* 0x000fc600000006ff */
[----:B------:R-:W-:Y:S01]  /*1c60*/  FMUL.FTZ R115, R115, UR12 ;  /* 0x0000000c73737c20 */ /* 0x000fe20008410000 */
[----:B------:R-:W-:Y:S01]  /*1c70*/  FSETP.GTU.FTZ.AND P3, PT, R112, UR10, PT ;  /* 0x0000000a70007c0b */ /* 0x000fe2000bf7c000 */
[----:B------:R-:W-:-:S03]  /*1c80*/  IMAD.U32 R112, R152, 0x10000, RZ ;  /* 0x0001000098707824 */ /* 0x000fc600078e00ff */
[----:B------:R-:W-:Y:S02]  /*1c90*/  FSEL R115, R115, RZ, !P3 ;  /* 0x000000ff73737208 */ /* 0x000fe40005800000 */
[----:B------:R-:W-:-:S03]  /*1ca0*/  SEL R155, RZ, 0x1, P3 ;  /* 0x00000001ff9b7807 */ /* 0x000fc60001800000 */
[----:B------:R-:W-:-:S07]  /*1cb0*/  FFMA.FTZ R131, R115, R112, R114 ;  /* 0x0000007073837223 */ /* 0x000fce0000010072 */
.L_x_3023:
        /* <DEDUP_REMOVED lines=20> */
.L_x_3029:
        /* <DEDUP_REMOVED lines=12> */
.L_x_3030:
        /* <DEDUP_REMOVED lines=25> */
[----:B------:R-:W-:Y:S01]  /*2050*/  LOP3.LUT R115, R115, R120, R129, 0x96, !PT ;  /* 0x0000007873737212 */ /* 0x000fe200078e9681 */
[----:B------:R-:W-:Y:S01]  /*2060*/  VIADD R117, R160, 0x1715609d ;  /* 0x1715609da0757836 */ /* 0x000fe20000000000 */
[----:B------:R-:W-:-:S03]  /*2070*/  LOP3.LUT R113, R113, R114, R169, 0x96, !PT ;  /* 0x0000007271717212 */ /* 0x000fc600078e96a9 */
        /* <DEDUP_REMOVED lines=29> */
[----:B------:R-:W-:Y:S01]  /*2250*/  IMAD.MOV.U32 R114, RZ, RZ, RZ ;  /* 0x000000ffff727224 */ /* 0x000fe200078e00ff */
[----:B------:R-:W-:Y:S02]  /*2260*/  LOP3.LUT R168, R113, R168, R115, 0x96, !PT ;  /* 0x000000a871a87212 */ /* 0x000fe400078e9673 */
[----:B------:R-:W-:-:S07]  /*2270*/  MOV R115, R130 ;  /* 0x0000008200737202 */ /* 0x000fce0000000f00 */
.L_x_3028:
[----:B------:R-:W-:Y:S01]  /*2280*/  I2FP.F32.U32 R113, R115 ;  /* 0x0000007300717245 */ /* 0x000fe20000201000 */
[----:B------:R-:W-:Y:S01]  /*2290*/  IMAD.MOV.U32 R120, RZ, RZ, 0x2f800000 ;  /* 0x2f800000ff787424 */ /* 0x000fe200078e00ff */
[----:B-----5:R-:W-:Y:S01]  /*22a0*/  SHF.L.U32 R115, R105, 0x10, RZ ;  /* 0x0000001069737819 */ /* 0x020fe200000006ff */
[----:B------:R-:W-:Y:S02]  /*22b0*/  IMAD.U32 R128, R109, 0x10000, RZ ;  /* 0x000100006d807824 */ /* 0x000fe400078e00ff */
        /* <DEDUP_REMOVED lines=8> */
.L_x_3027:
        /* <DEDUP_REMOVED lines=21> */
.L_x_3033:
        /* <DEDUP_REMOVED lines=12> */
.L_x_3034:
        /* <DEDUP_REMOVED lines=58> */
[----:B------:R-:W-:Y:S02]  /*28f0*/  HFMA2 R115, -RZ, RZ, 0, 0 ;  /* 0x00000000ff737431 */ /* 0x000fe400000001ff */
[----:B------:R-:W-:-:S07]  /*2900*/  IMAD.MOV.U32 R119, RZ, RZ, R114 ;  /* 0x000000ffff777224 */ /* 0x000fce00078e0072 */
.L_x_3032:
        /* <DEDUP_REMOVED lines=14> */
.L_x_3031:
        /* <DEDUP_REMOVED lines=20> */
.L_x_3037:
        /* <DEDUP_REMOVED lines=12> */
.L_x_3038:
        /* <DEDUP_REMOVED lines=56> */
[----:B------:R-:W-:-:S03]  /*2f70*/  IMAD.MOV.U32 R120, RZ, RZ, R119 ;  /* 0x000000ffff787224 */ /* 0x000fc600078e0077 */
[----:B------:R-:W-:Y:S02]  /*2f80*/  LOP3.LUT R168, R117, R168, R115, 0x96, !PT ;  /* 0x000000a875a87212 */ /* 0x000fe400078e9673 */
[----:B------:R-:W-:Y:S01]  /*2f90*/  MOV R117, R114 ;  /* 0x0000007200757202 */ /* 0x000fe20000000f00 */
[----:B------:R-:W-:-:S07]  /*2fa0*/  IMAD.MOV.U32 R114, RZ, RZ, RZ ;  /* 0x000000ffff727224 */ /* 0x000fce00078e00ff */
.L_x_3036:
[----:B------:R-:W-:Y:S01]  /*2fb0*/  I2FP.F32.U32 R115, R120 ;  /* 0x0000007800737245 */ /* 0x000fe20000201000 */
[----:B------:R-:W-:Y:S02]  /*2fc0*/  HFMA2 R120, -RZ, RZ, 0.1171875, 0 ;  /* 0x2f800000ff787431 */ /* 0x000fe400000001ff */
[----:B-----5:R-:W-:Y:S01]  /*2fd0*/  IMAD.U32 R119, R106, 0x10000, RZ ;  /* 0x000100006a777824 */ /* 0x020fe200078e00ff */
        /* <DEDUP_REMOVED lines=9> */
.L_x_3035:
        /* <DEDUP_REMOVED lines=21> */
.L_x_3041:
        /* <DEDUP_REMOVED lines=12> */
.L_x_3042:
        /* <DEDUP_REMOVED lines=15> */
[----:B------:R-:W-:Y:S02]  /*3370*/  VIADD R121, R161, 0x32370b8f ;  /* 0x32370b8fa1797836 */ /* 0x000fe40000000000 */
        /* <DEDUP_REMOVED lines=41> */
[----:B------:R-:W-:Y:S01]  /*3610*/  LOP3.LUT R168, R119, R168, R115, 0x96, !PT ;  /* 0x000000a877a87212 */ /* 0x000fe200078e9673 */
[----:B------:R-:W-:Y:S01]  /*3620*/  IMAD.MOV.U32 R115, RZ, RZ, RZ ;  /* 0x000000ffff737224 */ /* 0x000fe200078e00ff */
[----:B------:R-:W-:-:S07]  /*3630*/  MOV R119, R117 ;  /* 0x0000007500777202 */ /* 0x000fce0000000f00 */
.L_x_3040:
[----:B-----5:R-:W-:Y:S02]  /*3640*/  PRMT R117, R106, 0x7632, R117 ;  /* 0x000076326a757816 */ /* 0x020fe40000000075 */
        /* <DEDUP_REMOVED lines=8> */
[----:B------:R-:W-:Y:S02]  /*36d0*/  IMAD.U32 R114, R150, 0x10000, RZ ;  /* 0x0001000096727824 */ /* 0x000fe400078e00ff */
[----:B------:R-:W-:Y:S01]  /*36e0*/  IMAD.U32 R128, R119, 0x10000, RZ ;  /* 0x0001000077807824 */ /* 0x000fe200078e00ff */
[----:B------:R-:W-:Y:S02]  /*36f0*/  SEL R159, RZ, 0x1, P3 ;  /* 0x00000001ff9f7807 */ /* 0x000fe40001800000 */
[----:B------:R-:W-:-:S05]  /*3700*/  FSEL R117, R117, RZ, !P3 ;  /* 0x000000ff75757208 */ /* 0x000fca0005800000 */
[----:B------:R-:W-:-:S07]  /*3710*/  FFMA.FTZ R121, R117, R114, R128 ;  /* 0x0000007275797223 */ /* 0x000fce0000010080 */
.L_x_3039:
[----:B------:R-:W-:Y:S01]  /*3720*/  F2FP.BF16.F32.PACK_AB R172, RZ, R121 ;  /* 0x00000079ffac723e */ /* 0x000fe200000010ff */
[----:B------:R-:W-:Y:S01]  /*3730*/  @!P2 IMAD.MOV.U32 R114, RZ, RZ, R115 ;  /* 0x000000ffff72a224 */ /* 0x000fe200078e0073 */
[----:B------:R-:W-:Y:S01]  /*3740*/  @!P2 SHF.L.U32 R119, R111, 0x10, RZ ;  /* 0x000000106f77a819 */ /* 0x000fe200000006ff */
[----:B------:R-:W-:Y:S01]  /*3750*/  @!P2 IMAD.MOV.U32 R171, RZ, RZ, R120 ;  /* 0x000000ffffaba224 */ /* 0x000fe200078e0078 */
        /* <DEDUP_REMOVED lines=16> */
.L_x_3045:
        /* <DEDUP_REMOVED lines=12> */
.L_x_3046:
        /* <DEDUP_REMOVED lines=41> */
[----:B------:R-:W-:-:S04]  /*3bb0*/  IMAD.WIDE.U32 R170, R170, -0x2daee0ad, RZ ;  /* 0xd2511f53aaaa7825 */ /* 0x000fc800078e00ff */
[----:B------:R-:W-:Y:S01]  /*3bc0*/  VIADD R117, R160, 0x5384540f ;  /* 0x5384540fa0757836 */ /* 0x000fe20000000000 */
[----:B------:R-:W-:-:S04]  /*3bd0*/  LOP3.LUT R128, R119, R128, R171, 0x96, !PT ;  /* 0x0000008077807212 */ /* 0x000fc800078e96ab */
[----:B------:R-:W-:Y:S01]  /*3be0*/  LOP3.LUT R168, R117, R168, R115, 0x96, !PT ;  /* 0x000000a875a87212 */ /* 0x000fe200078e9673 */
[----:B------:R-:W-:Y:S01]  /*3bf0*/  IMAD.WIDE.U32 R128, R128, -0x326172a9, RZ ;  /* 0xcd9e8d5780807825 */ /* 0x000fe200078e00ff */
[----:B------:R-:W-:-:S03]  /*3c00*/  IADD3 R117, PT, PT, R161, -0x24c28bd8, RZ ;  /* 0xdb3d7428a1757810 */ /* 0x000fc60007ffe0ff */
[----:B------:R-:W-:Y:S02]  /*3c10*/  VIADD R115, R160, 0xf1bbcdc8 ;  /* 0xf1bbcdc8a0737836 */ /* 0x000fe40000000000 */
[----:B------:R-:W-:-:S03]  /*3c20*/  IMAD.WIDE.U32 R168, R168, -0x2daee0ad, RZ ;  /* 0xd2511f53a8a87825 */ /* 0x000fc600078e00ff */
[----:B------:R-:W-:Y:S02]  /*3c30*/  LOP3.LUT R115, R115, R114, R129, 0x96, !PT ;  /* 0x0000007273737212 */ /* 0x000fe400078e9681 */
[----:B------:R-:W-:Y:S01]  /*3c40*/  LOP3.LUT R117, R117, R170, R169, 0x96, !PT ;  /* 0x000000aa75757212 */ /* 0x000fe200078e96a9 */
[----:B------:R-:W-:Y:S02]  /*3c50*/  VIADD R169, R160, 0x8ff34781 ;  /* 0x8ff34781a0a97836 */ /* 0x000fe40000000000 */
[----:B------:R-:W-:-:S04]  /*3c60*/  IMAD.WIDE.U32 R114, R115, -0x2daee0ad, RZ ;  /* 0xd2511f5373727825 */ /* 0x000fc800078e00ff */
[----:B------:R-:W-:Y:S01]  /*3c70*/  IMAD.WIDE.U32 R176, R117, -0x326172a9, RZ ;  /* 0xcd9e8d5775b07825 */ /* 0x000fe200078e00ff */
[----:B------:R-:W-:-:S03]  /*3c80*/  IADD3 R117, PT, PT, R161, -0x695add53, RZ ;  /* 0x96a522ada1757810 */ /* 0x000fc60007ffe0ff */
[----:B------:R-:W-:Y:S02]  /*3c90*/  IMAD.MOV.U32 R171, RZ, RZ, R114 ;  /* 0x000000ffffab7224 */ /* 0x000fe400078e0072 */
[----:B------:R-:W-:Y:S01]  /*3ca0*/  HFMA2 R114, -RZ, RZ, 0, 0 ;  /* 0x00000000ff727431 */ /* 0x000fe200000001ff */
[----:B------:R-:W-:Y:S01]  /*3cb0*/  LOP3.LUT R168, R117, R168, R115, 0x96, !PT ;  /* 0x000000a875a87212 */ /* 0x000fe200078e9673 */
[----:B------:R-:W-:Y:S01]  /*3cc0*/  IMAD.MOV.U32 R117, RZ, RZ, R120 ;  /* 0x000000ffff757224 */ /* 0x000fe200078e0078 */
[----:B------:R-:W-:-:S07]  /*3cd0*/  LOP3.LUT R169, R169, R128, R177, 0x96, !PT ;  /* 0x00000080a9a97212 */ /* 0x000fce00078e96b1 */
.L_x_3044:
[----:B------:R-:W-:Y:S01]  /*3ce0*/  I2FP.F32.U32 R115, R117 ;  /* 0x0000007500737245 */ /* 0x000fe20000201000 */
[----:B------:R-:W-:Y:S02]  /*3cf0*/  IMAD.MOV.U32 R120, RZ, RZ, 0x2f800000 ;  /* 0x2f800000ff787424 */ /* 0x000fe400078e00ff */
[----:B-----5:R-:W-:Y:S02]  /*3d00*/  IMAD.U32 R117, R107, 0x10000, RZ ;  /* 0x000100006b757824 */ /* 0x020fe400078e00ff */
        /* <DEDUP_REMOVED lines=9> */
.L_x_3043:
        /* <DEDUP_REMOVED lines=21> */
.L_x_3049:
        /* <DEDUP_REMOVED lines=12> */
.L_x_3050:
        /* <DEDUP_REMOVED lines=56> */
[----:B------:R-:W-:Y:S01]  /*4330*/  MOV R120, R114 ;  /* 0x0000007200787202 */ /* 0x000fe20000000f00 */
[----:B------:R-:W-:-:S03]  /*4340*/  IMAD.MOV.U32 R167, RZ, RZ, RZ ;  /* 0x000000ffffa77224 */ /* 0x000fc600078e00ff */
[----:B------:R-:W-:Y:S01]  /*4350*/  LOP3.LUT R168, R117, R168, R115, 0x96, !PT ;  /* 0x000000a875a87212 */ /* 0x000fe200078e9673 */
[----:B------:R-:W-:-:S07]  /*4360*/  IMAD.MOV.U32 R115, RZ, RZ, R171 ;  /* 0x000000ffff737224 */ /* 0x000fce00078e00ab */
.L_x_3048:
[----:B-----5:R-:W-:Y:S02]  /*4370*/  PRMT R117, R107, 0x7632, R117 ;  /* 0x000076326b757816 */ /* 0x020fe40000000075 */
[----:B------:R-:W-:Y:S01]  /*4380*/  I2FP.F32.U32 R114, R115 ;  /* 0x0000007300727245 */ /* 0x000fe20000201000 */
[----:B------:R-:W-:Y:S02]  /*4390*/  HFMA2 R115, -RZ, RZ, 0.1171875, 0 ;  /* 0x2f800000ff737431 */ /* 0x000fe400000001ff */
[----:B------:R-:W-:-:S03]  /*43a0*/  IMAD.U32 R117, R117, 0x10000, RZ ;  /* 0x0001000075757824 */ /* 0x000fc600078e00ff */
[----:B------:R-:W-:Y:S01]  /*43b0*/  FFMA.FTZ R114, R114, R115, 1.1641532182693481445e-10 ;  /* 0x2f00000072727423 */ /* 0x000fe20000010073 */
[----:B------:R-:W-:Y:S01]  /*43c0*/  FMUL.FTZ R117, R117, UR13 ;  /* 0x0000000d75757c20 */ /* 0x000fe20008410000 */
[----:B------:R-:W-:-:S03]  /*43d0*/  PRMT R115, R111, 0x7632, R115 ;  /* 0x000076326f737816 */ /* 0x000fc60000000073 */
[----:B------:R-:W-:Y:S01]  /*43e0*/  FMUL.FTZ R117, R117, UR12 ;  /* 0x0000000c75757c20 */ /* 0x000fe20008410000 */
[----:B------:R-:W-:Y:S01]  /*43f0*/  FSETP.GTU.FTZ.AND P2, PT, R114, UR10, PT ;  /* 0x0000000a72007c0b */ /* 0x000fe2000bf5c000 */
[----:B------:R-:W-:Y:S01]  /*4400*/  IMAD.U32 R114, R149, 0x10000, RZ ;  /* 0x0001000095727824 */ /* 0x000fe200078e00ff */
[----:B------:R-:W-:Y:S02]  /*4410*/  SHF.L.U32 R128, R115, 0x10, RZ ;  /* 0x0000001073807819 */ /* 0x000fe400000006ff */
[----:B------:R-:W-:Y:S02]  /*4420*/  FSEL R117, R117, RZ, !P2 ;  /* 0x000000ff75757208 */ /* 0x000fe40005000000 */
[----:B------:R-:W-:-:S03]  /*4430*/  SEL R166, RZ, 0x1, P2 ;  /* 0x00000001ffa67807 */ /* 0x000fc60001000000 */
[----:B------:R-:W-:-:S07]  /*4440*/  FFMA.FTZ R117, R117, R114, R128 ;  /* 0x0000007275757223 */ /* 0x000fce0000010080 */
.L_x_3047:
[----:B------:R-:W-:Y:S02]  /*4450*/  F2FP.BF16.F32.PACK_AB R115, RZ, R117 ;  /* 0x00000075ff73723e */ /* 0x000fe400000010ff */
[----:B------:R-:W-:Y:S02]  /*4460*/  PRMT R114, R164, 0x5410, R172 ;  /* 0x00005410a4727816 */ /* 0x000fe400000000ac */
[----:B------:R-:W-:Y:S02]  /*4470*/  PRMT R113, R113, 0x5410, R130 ;  /* 0x0000541071717816 */ /* 0x000fe40000000082 */
[----:B------:R-:W-:Y:S02]  /*4480*/  PRMT R112, R126, 0x5410, R112 ;  /* 0x000054107e707816 */ /* 0x000fe40000000070 */
[----:B------:R-:W-:Y:S01]  /*4490*/  PRMT R115, R170, 0x5410, R115 ;  /* 0x00005410aa737816 */ /* 0x000fe20000000073 */
[----:B------:R-:W-:Y:S06]  /*44a0*/  BRA `(.L_x_3051) ;  /* 0x0000003000907947 */ /* 0x000fec0003800000 */
.L_x_3018:
        /* <DEDUP_REMOVED lines=19> */
.L_x_3054:
        /* <DEDUP_REMOVED lines=12> */
.L_x_3055:
        /* <DEDUP_REMOVED lines=11> */
[----:B------:R-:W-:-:S03]  /*4750*/  IADD3 R117, PT, PT, R160, -0x255992d5, RZ ;  /* 0xdaa66d2ba0757810 */ /* 0x000fc60007ffe0ff */
        /* <DEDUP_REMOVED lines=48> */
.L_x_3053:
        /* <DEDUP_REMOVED lines=11> */
.L_x_3052:
        /* <DEDUP_REMOVED lines=16> */
.L_x_3058:
        /* <DEDUP_REMOVED lines=12> */
.L_x_3059:
        /* <DEDUP_REMOVED lines=51> */
[----:B------:R-:W-:Y:S02]  /*5000*/  LOP3.LUT R113, R113, R112, R127, 0x96, !PT ;  /* 0x0000007071717212 */ /* 0x000fe400078e967f */
[----:B------:R-:W-:Y:S01]  /*5010*/  IADD3 R169, PT, PT, R160, -0x700cb87f, RZ ;  /* 0x8ff34781a0a97810 */ /* 0x000fe20007ffe0ff */
[----:B------:R-:W-:-:S04]  /*5020*/  IMAD.WIDE.U32 R176, R115, -0x326172a9, RZ ;  /* 0xcd9e8d5773b07825 */ /* 0x000fc800078e00ff */
[----:B------:R-:W-:Y:S01]  /*5030*/  IMAD.WIDE.U32 R112, R113, -0x2daee0ad, RZ ;  /* 0xd2511f5371707825 */ /* 0x000fe200078e00ff */
[----:B------:R-:W-:-:S03]  /*5040*/  LOP3.LUT R169, R169, R126, R177, 0x96, !PT ;  /* 0x0000007ea9a97212 */ /* 0x000fc600078e96b1 */
[----:B------:R-:W-:Y:S01]  /*5050*/  VIADD R115, R161, 0x96a522ad ;  /* 0x96a522ada1737836 */ /* 0x000fe20000000000 */
[----:B------:R-:W-:-:S04]  /*5060*/  MOV R120, R112 ;  /* 0x0000007000787202 */ /* 0x000fc80000000f00 */
[----:B------:R-:W-:Y:S01]  /*5070*/  LOP3.LUT R168, R115, R168, R113, 0x96, !PT ;  /* 0x000000a873a87212 */ /* 0x000fe200078e9671 */
[----:B------:R-:W-:-:S07]  /*5080*/  IMAD.MOV.U32 R113, RZ, RZ, RZ ;  /* 0x000000ffff717224 */ /* 0x000fce00078e00ff */
.L_x_3057:
        /* <DEDUP_REMOVED lines=12> */
.L_x_3056:
        /* <DEDUP_REMOVED lines=16> */
.L_x_3062:
        /* <DEDUP_REMOVED lines=12> */
.L_x_3063:
        /* <DEDUP_REMOVED lines=57> */
[----:B------:R-:W-:Y:S01]  /*56a0*/  MOV R120, R112 ;  /* 0x0000007000787202 */ /* 0x000fe20000000f00 */
[----:B------:R-:W-:-:S03]  /*56b0*/  IMAD.MOV.U32 R112, RZ, RZ, RZ ;  /* 0x000000ffff707224 */ /* 0x000fc600078e00ff */
[----:B------:R-:W-:-:S07]  /*56c0*/  LOP3.LUT R168, R115, R168, R113, 0x96, !PT ;  /* 0x000000a873a87212 */ /* 0x000fce00078e9671 */
.L_x_3061:
        /* <DEDUP_REMOVED lines=11> */
.L_x_3060:
        /* <DEDUP_REMOVED lines=16> */
.L_x_3066:
        /* <DEDUP_REMOVED lines=12> */
.L_x_3067:
        /* <DEDUP_REMOVED lines=18> */
[----:B------:R-:W-:Y:S02]  /*5a60*/  LOP3.LUT R113, R113, R114, R129, 0x96, !PT ;  /* 0x0000007271717212 */ /* 0x000fe400078e9681 */
[----:B------:R-:W-:Y:S01]  /*5a70*/  IADD3 R117, PT, PT, R160, 0x78dde6e4, RZ ;  /* 0x78dde6e4a0757810 */ /* 0x000fe20007ffe0ff */
        /* <DEDUP_REMOVED lines=36> */
[----:B------:R-:W-:-:S05]  /*5cc0*/  IMAD.WIDE.U32 R112, R113, -0x2daee0ad, RZ ;  /* 0xd2511f5371707825 */ /* 0x000fca00078e00ff */
[----:B------:R-:W-:Y:S01]  /*5cd0*/  LOP3.LUT R168, R115, R168, R113, 0x96, !PT ;  /* 0x000000a873a87212 */ /* 0x000fe200078e9671 */
[----:B------:R-:W-:Y:S01]  /*5ce0*/  IMAD.MOV.U32 R113, RZ, RZ, RZ ;  /* 0x000000ffff717224 */ /* 0x000fe200078e00ff */
[----:B------:R-:W-:-:S07]  /*5cf0*/  MOV R120, R112 ;  /* 0x0000007000787202 */ /* 0x000fce0000000f00 */
.L_x_3065:
        /* <DEDUP_REMOVED lines=12> */
.L_x_3064:
        /* <DEDUP_REMOVED lines=16> */
.L_x_3070:
        /* <DEDUP_REMOVED lines=12> */
.L_x_3071:
        /* <DEDUP_REMOVED lines=57> */
[----:B------:R-:W-:Y:S01]  /*6310*/  MOV R120, R112 ;  /* 0x0000007000787202 */ /* 0x000fe20000000f00 */
[----:B------:R-:W-:Y:S01]  /*6320*/  IMAD.MOV.U32 R112, RZ, RZ, RZ ;  /* 0x000000ffff707224 */ /* 0x000fe200078e00ff */
[----:B------:R-:W-:-:S07]  /*6330*/  LOP3.LUT R168, R115, R168, R113, 0x96, !PT ;  /* 0x000000a873a87212 */ /* 0x000fce00078e9671 */
.L_x_3069:
        /* <DEDUP_REMOVED lines=11> */
.L_x_3068:
        /* <DEDUP_REMOVED lines=16> */
.L_x_3074:
        /* <DEDUP_REMOVED lines=12> */
.L_x_3075:
        /* <DEDUP_REMOVED lines=58> */
[----:B------:R-:W-:Y:S01]  /*6950*/  LOP3.LUT R168, R115, R168, R113, 0x96, !PT ;  /* 0x000000a873a87212 */ /* 0x000fe200078e9671 */
[----:B------:R-:W-:-:S07]  /*6960*/  IMAD.MOV.U32 R113, RZ, RZ, RZ ;  /* 0x000000ffff717224 */ /* 0x000fce00078e00ff */
.L_x_3073:
        /* <DEDUP_REMOVED lines=12> */
.L_x_3072:
        /* <DEDUP_REMOVED lines=16> */
.L_x_3078:
        /* <DEDUP_REMOVED lines=12> */
.L_x_3079:
        /* <DEDUP_REMOVED lines=56> */
[----:B------:R-:W-:Y:S01]  /*6f70*/  IMAD.MOV.U32 R114, RZ, RZ, R120 ;  /* 0x000000ffff727224 */ /* 0x000fe200078e0078 */
[----:B------:R-:W-:Y:S01]  /*6f80*/  MOV R120, R112 ;  /* 0x0000007000787202 */ /* 0x000fe20000000f00 */
[----:B------:R-:W-:Y:S01]  /*6f90*/  IMAD.MOV.U32 R112, RZ, RZ, RZ ;  /* 0x000000ffff707224 */ /* 0x000fe200078e00ff */
[----:B------:R-:W-:-:S07]  /*6fa0*/  LOP3.LUT R168, R115, R168, R113, 0x96, !PT ;  /* 0x000000a873a87212 */ /* 0x000fce00078e9671 */
.L_x_3077:
        /* <DEDUP_REMOVED lines=11> */
.L_x_3076:
        /* <DEDUP_REMOVED lines=16> */
.L_x_3082:
        /* <DEDUP_REMOVED lines=12> */
.L_x_3083:
        /* <DEDUP_REMOVED lines=50> */
[----:B------:R-:W-:Y:S02]  /*7540*/  VIADD R115, R161, 0x96a522ad ;  /* 0x96a522ada1737836 */ /* 0x000fe40000000000 */
[----:B------:R-:W-:Y:S01]  /*7550*/  IMAD.MOV.U32 R167, RZ, RZ, RZ ;  /* 0x000000ffffa77224 */ /* 0x000fe200078e00ff */
        /* <DEDUP_REMOVED lines=8> */
.L_x_3081:
        /* <DEDUP_REMOVED lines=12> */
.L_x_3080:
[----:B------:R-:W-:Y:S02]  /*76a0*/  F2FP.BF16.F32.PACK_AB R115, RZ, R117 ;  /* 0x00000075ff73723e */ /* 0x000fe400000010ff */
[----:B------:R-:W-:Y:S02]  /*76b0*/  PRMT R114, R171, 0x5410, R172 ;  /* 0x00005410ab727816 */ /* 0x000fe400000000ac */
[----:B------:R-:W-:Y:S02]  /*76c0*/  PRMT R113, R164, 0x5410, R170 ;  /* 0x00005410a4717816 */ /* 0x000fe400000000aa */
[----:B------:R-:W-:Y:S02]  /*76d0*/  PRMT R112, R130, 0x5410, R126 ;  /* 0x0000541082707816 */ /* 0x000fe4000000007e */
[----:B------:R-:W-:-:S07]  /*76e0*/  PRMT R115, R173, 0x5410, R115 ;  /* 0x00005410ad737816 */ /* 0x000fce0000000073 */
.L_x_3051:
[----:B------:R-:W0:Y:S01]  /*76f0*/  LDC.64 R128, c[0x0][0x3a8] ;  /* 0x0000ea00ff807b82 */ /* 0x000e220000000a00 */
[----:B------:R-:W-:Y:S01]  /*7700*/  @P0 IADD3 R179, PT, PT, R219, 0x80, RZ ;  /* 0x00000080dbb30810 */ /* 0x000fe20007ffe0ff */
[----:B------:R-:W-:-:S06]  /*7710*/  @P1 VIADD R177, R124, 0x80 ;  /* 0x000000807cb11836 */ /* 0x000fcc0000000000 */
[----:B------:R-:W1:Y:S08]  /*7720*/  @P1 LDC.64 R172, c[0x0][0x390] ;  /* 0x0000e400ffac1b82 */ /* 0x000e700000000a00 */
[----:B------:R-:W2:Y:S01]  /*7730*/  @P0 LDC.64 R170, c[0x0][0x3a0] ;  /* 0x0000e800ffaa0b82 */ /* 0x000ea20000000a00 */
[----:B0-----:R-:W-:-:S05]  /*7740*/  IMAD.WIDE.U32 R174, R219, 0x10, R128 ;  /* 0x00000010dbae7825 */ /* 0x001fca00078e0080 */
[----:B------:R0:W-:Y:S01]  /*7750*/  STG.E.128 desc[UR6][R174.64], R112 ;  /* 0x00000070ae007986 */ /* 0x0001e2000c101d06 */
[----:B-1----:R-:W-:-:S04]  /*7760*/  @P1 IMAD.WIDE.U32 R172, R177, 0x10, R172 ;  /* 0x00000010b1ac1825 */ /* 0x002fc800078e00ac */
[----:B--2---:R-:W-:Y:S01]  /*7770*/  @P0 IMAD.WIDE.U32 R170, R179, 0x10, R170 ;  /* 0x00000010b3aa0825 */ /* 0x004fe200078e00aa */
[----:B------:R-:W-:Y:S06]  /*7780*/  @!P1 BRA `(.L_x_3084) ;  /* 0x0000000000509947 */ /* 0x000fec0003800000 */
[----:B0-----:R-:W-:Y:S01]  /*7790*/  IMAD.U32 R115, R162, 0x10000, RZ ;  /* 0x00010000a2737824 */ /* 0x001fe200078e00ff */
[----:B------:R-:W0:Y:S01]  /*77a0*/  LDC.64 R112, c[0x0][0x3b0] ;  /* 0x0000ec00ff707b82 */ /* 0x000e220000000a00 */
[----:B------:R-:W-:Y:S02]  /*77b0*/  LOP3.LUT R114, R166, 0xffff, RZ, 0xc0, !PT ;  /* 0x0000ffffa6727812 */ /* 0x000fe400078ec0ff */
[----:B------:R-:W-:Y:S02]  /*77c0*/  LOP3.LUT R178, R157, 0xff, RZ, 0xc0, !PT ;  /* 0x000000ff9db27812 */ /* 0x000fe400078ec0ff */
[----:B------:R-:W-:Y:S02]  /*77d0*/  LOP3.LUT R175, R115, 0xff0000, RZ, 0xc0, !PT ;  /* 0x00ff000073af7812 */ /* 0x000fe400078ec0ff */
[----:B------:R-:W-:Y:S01]  /*77e0*/  PRMT R115, R159, 0x7104, RZ ;  /* 0x000071049f737816 */ /* 0x000fe200000000ff */
[----:B------:R-:W-:Y:S01]  /*77f0*/  IMAD.WIDE.U32 R178, R178, 0x1000000, RZ ;  /* 0x01000000b2b27825 */ /* 0x000fe200078e00ff */
[----:B------:R-:W-:-:S02]  /*7800*/  PRMT R126, R175, 0x4210, R114 ;  /* 0x00004210af7e7816 */ /* 0x000fc40000000072 */
[----:B------:R-:W-:Y:S02]  /*7810*/  LOP3.LUT R174, R156, 0xff, RZ, 0xc0, !PT ;  /* 0x000000ff9cae7812 */ /* 0x000fe400078ec0ff */
        /* <DEDUP_REMOVED lines=11> */
.L_x_3084:
[----:B-----5:R2:W5:Y:S04]  /*78d0*/  @P1 LDG.E.128 R104, desc[UR6][R172.64] ;  /* 0x00000006ac681981 */ /* 0x020568000c1e1d00 */
[----:B------:R2:W5:Y:S01]  /*78e0*/  @P0 LDG.E.128 R108, desc[UR6][R170.64] ;  /* 0x00000006aa6c0981 */ /* 0x000562000c1e1d00 */
[----:B------:R-:W-:Y:S05]  /*78f0*/  @!P0 BRA `(.L_x_3085) ;  /* 0x0000003400548947 */ /* 0x000fea0003800000 */
[----:B------:R-:W-:-:S13]  /*7900*/  ISETP.GT.AND P2, PT, R122, RZ, PT ;  /* 0x000000ff7a00720c */ /* 0x000fda0003f44270 */
[----:B-----5:R-:W-:Y:S01]  /*7910*/  @!P2 IMAD.U32 R185, R108, 0x10000, RZ ;  /* 0x000100006cb9a824 */ /* 0x020fe200078e00ff */
[----:B01----:R-:W-:Y:S01]  /*7920*/  @!P2 MOV R112, R167 ;  /* 0x000000a70070a202 */ /* 0x003fe20000000f00 */
        /* <DEDUP_REMOVED lines=17> */
.L_x_3088:
        /* <DEDUP_REMOVED lines=12> */
.L_x_3089:
[----:B------:R-:W-:Y:S01]  /*7b00*/  IMAD.WIDE.U32 R114, R4, -0x326172a9, RZ ;  /* 0xcd9e8d5704727825 */ /* 0x000fe200078e00ff */
[----:B------:R-:W-:-:S03]  /*7b10*/  LOP3.LUT R112, R153, R169, R161, 0x96, !PT ;  /* 0x000000a999707212 */ /* 0x000fc600078e96a1 */
[----:B------:R-:W-:Y:S01]  /*7b20*/  VIADD R167, R161, 0xbb67ae85 ;  /* 0xbb67ae85a1a77836 */ /* 0x000fe20000000000 */
[----:B--2---:R-:W-:Y:S01]  /*7b30*/  LOP3.LUT R170, R3, R115, R160, 0x96, !PT ;  /* 0x0000007303aa7212 */ /* 0x004fe200078e96a0 */
        /* <DEDUP_REMOVED lines=56> */
.L_x_3087:
        /* <DEDUP_REMOVED lines=12> */
.L_x_3086:
        /* <DEDUP_REMOVED lines=21> */
.L_x_3092:
        /* <DEDUP_REMOVED lines=12> */
.L_x_3093:
[----:B------:R-:W-:Y:S01]  /*8190*/  IMAD.WIDE.U32 R114, R4, -0x326172a9, RZ ;  /* 0xcd9e8d5704727825 */ /* 0x000fe200078e00ff */
[----:B------:R-:W-:Y:S02]  /*81a0*/  LOP3.LUT R112, R153, R169, R161, 0x96, !PT ;  /* 0x000000a999707212 */ /* 0x000fe400078e96a1 */
[----:B------:R-:W-:Y:S02]  /*81b0*/  IADD3 R155, PT, PT, R161, -0x4498517b, RZ ;  /* 0xbb67ae85a19b7810 */ /* 0x000fe40007ffe0ff */
[----:B--2---:R-:W-:Y:S01]  /*81c0*/  LOP3.LUT R170, R3, R115, R160, 0x96, !PT ;  /* 0x0000007303aa7212 */ /* 0x004fe200078e96a0 */
        /* <DEDUP_REMOVED lines=53> */
[----:B------:R-:W-:-:S03]  /*8520*/  IMAD.MOV.U32 R164, RZ, RZ, R112 ;  /* 0x000000ffffa47224 */ /* 0x000fc600078e0070 */
[----:B------:R-:W-:Y:S01]  /*8530*/  LOP3.LUT R168, R115, R168, R113, 0x96, !PT ;  /* 0x000000a873a87212 */ /* 0x000fe200078e9671 */
[----:B------:R-:W-:-:S07]  /*8540*/  IMAD.MOV.U32 R113, RZ, RZ, RZ ;  /* 0x000000ffff717224 */ /* 0x000fce00078e00ff */
.L_x_3091:
[----:B------:R-:W-:Y:S01]  /*8550*/  PRMT R115, R104, 0x7632, R115 ;  /* 0x0000763268737816 */ /* 0x000fe20000000073 */
        /* <DEDUP_REMOVED lines=8> */
[----:B------:R-:W-:Y:S01]  /*85e0*/  FMUL.FTZ R115, R115, UR12 ;  /* 0x0000000c73737c20 */ /* 0x000fe20008410000 */
[----:B------:R-:W-:-:S02]  /*85f0*/  IMAD.U32 R112, R148, 0x10000, RZ ;  /* 0x0001000094707824 */ /* 0x000fc400078e00ff */
[----:B------:R-:W-:Y:S02]  /*8600*/  SEL R155, RZ, 0x1, P3 ;  /* 0x00000001ff9b7807 */ /* 0x000fe40001800000 */
[----:B------:R-:W-:-:S05]  /*8610*/  FSEL R115, R115, RZ, !P3 ;  /* 0x000000ff73737208 */ /* 0x000fca0005800000 */
[----:B------:R-:W-:-:S07]  /*8620*/  FFMA.FTZ R183, R115, R112, R114 ;  /* 0x0000007073b77223 */ /* 0x000fce0000010072 */
.L_x_3090:
        /* <DEDUP_REMOVED lines=20> */
.L_x_3096:
        /* <DEDUP_REMOVED lines=12> */
.L_x_3097:
[----:B------:R-:W-:Y:S01]  /*8830*/  IMAD.WIDE.U32 R114, R4, -0x326172a9, RZ ;  /* 0xcd9e8d5704727825 */ /* 0x000fe200078e00ff */
[----:B------:R-:W-:-:S03]  /*8840*/  LOP3.LUT R112, R153, R169, R161, 0x96, !PT ;  /* 0x000000a999707212 */ /* 0x000fc600078e96a1 */
[----:B------:R-:W-:Y:S01]  /*8850*/  VIADD R167, R161, 0xbb67ae85 ;  /* 0xbb67ae85a1a77836 */ /* 0x000fe20000000000 */
[----:B--2---:R-:W-:Y:S01]  /*8860*/  LOP3.LUT R170, R3, R115, R160, 0x96, !PT ;  /* 0x0000007303aa7212 */ /* 0x004fe200078e96a0 */
        /* <DEDUP_REMOVED lines=54> */
[----:B------:R-:W-:Y:S01]  /*8bd0*/  LOP3.LUT R168, R115, R168, R113, 0x96, !PT ;  /* 0x000000a873a87212 */ /* 0x000fe200078e9671 */
[----:B------:R-:W-:-:S07]  /*8be0*/  IMAD.MOV.U32 R114, RZ, RZ, R164 ;  /* 0x000000ffff727224 */ /* 0x000fce00078e00a4 */
.L_x_3095:
        /* <DEDUP_REMOVED lines=12> */
.L_x_3094:
[----:B------:R-:W-:Y:S01]  /*8cb0*/  @!P2 PRMT R179, R109, 0x7632, R179 ;  /* 0x000076326db3a816 */ /* 0x000fe200000000b3 */
[----:B------:R-:W-:Y:S01]  /*8cc0*/  @!P2 IMAD.MOV.U32 R113, RZ, RZ, R112 ;  /* 0x000000ffff71a224 */ /* 0x000fe200078e0070 */
[----:B--2---:R-:W-:Y:S02]  /*8cd0*/  F2FP.BF16.F32.PACK_AB R172, RZ, R181 ;  /* 0x000000b5ffac723e */ /* 0x004fe400000010ff */
        /* <DEDUP_REMOVED lines=18> */
.L_x_3100:
        /* <DEDUP_REMOVED lines=12> */
.L_x_3101:
        /* <DEDUP_REMOVED lines=60> */
.L_x_3099:
        /* <DEDUP_REMOVED lines=14> */
.L_x_3098:
        /* <DEDUP_REMOVED lines=20> */
.L_x_3104:
        /* <DEDUP_REMOVED lines=12> */
.L_x_3105:
        /* <DEDUP_REMOVED lines=60> */
.L_x_3103:
[----:B------:R-:W-:Y:S01]  /*9920*/  I2FP.F32.U32 R113, R114 ;  /* 0x0000007200717245 */ /* 0x000fe20000201000 */
[----:B------:R-:W-:Y:S01]  /*9930*/  IMAD.MOV.U32 R114, RZ, RZ, 0x2f800000 ;  /* 0x2f800000ff727424 */ /* 0x000fe200078e00ff */
[----:B------:R-:W-:Y:S01]  /*9940*/  SHF.L.U32 R115, R106, 0x10, RZ ;  /* 0x000000106a737819 */ /* 0x000fe200000006ff */
        /* <DEDUP_REMOVED lines=9> */
.L_x_3102:
        /* <DEDUP_REMOVED lines=21> */
.L_x_3108:
        /* <DEDUP_REMOVED lines=12> */
.L_x_3109:
        /* <DEDUP_REMOVED lines=61> */
.L_x_3107:
        /* <DEDUP_REMOVED lines=14> */
.L_x_3106:
        /* <DEDUP_REMOVED lines=20> */
.L_x_3112:
        /* <DEDUP_REMOVED lines=12> */
.L_x_3113:
        /* <DEDUP_REMOVED lines=61> */
.L_x_3111:
        /* <DEDUP_REMOVED lines=12> */
.L_x_3110:
        /* <DEDUP_REMOVED lines=21> */
.L_x_3116:
        /* <DEDUP_REMOVED lines=12> */
.L_x_3117:
        /* <DEDUP_REMOVED lines=61> */
.L_x_3115:
        /* <DEDUP_REMOVED lines=14> */
.L_x_3114:
[----:B------:R-:W-:Y:S02]  /*adf0*/  F2FP.BF16.F32.PACK_AB R115, RZ, R167 ;  /* 0x000000a7ff73723e */ /* 0x000fe400000010ff */
[----:B------:R-:W-:Y:S02]  /*ae00*/  PRMT R114, R174, 0x5410, R178 ;  /* 0x00005410ae727816 */ /* 0x000fe400000000b2 */
[----:B------:R-:W-:Y:S02]  /*ae10*/  PRMT R113, R172, 0x5410, R164 ;  /* 0x00005410ac717816 */ /* 0x000fe400000000a4 */
[----:B------:R-:W-:Y:S02]  /*ae20*/  PRMT R112, R130, 0x5410, R120 ;  /* 0x0000541082707816 */ /* 0x000fe40000000078 */
[----:B------:R-:W-:Y:S01]  /*ae30*/  PRMT R115, R170, 0x5410, R115 ;  /* 0x00005410aa737816 */ /* 0x000fe20000000073 */
[----:B------:R-:W-:Y:S06]  /*ae40*/  BRA `(.L_x_3118) ;  /* 0x00000030009c7947 */ /* 0x000fec0003800000 */
.L_x_3085:
[----:B------:R-:W-:Y:S02]  /*ae50*/  HFMA2 R185, -RZ, RZ, 0, 0 ;  /* 0x00000000ffb97431 */ /* 0x000fe400000001ff */
[----:B01----:R-:W-:Y:S02]  /*ae60*/  IMAD.MOV.U32 R112, RZ, RZ, R167 ;  /* 0x000000ffff707224 */ /* 0x003fe400078e00a7 */
[----:B------:R-:W-:Y:S01]  /*ae70*/  IMAD.MOV.U32 R126, RZ, RZ, R120 ;  /* 0x000000ffff7e7224 */ /* 0x000fe200078e0078 */
        /* <DEDUP_REMOVED lines=16> */
.L_x_3121:
        /* <DEDUP_REMOVED lines=12> */
.L_x_3122:
        /* <DEDUP_REMOVED lines=60> */
.L_x_3120:
        /* <DEDUP_REMOVED lines=11> */
.L_x_3119:
[----:B------:R-:W-:Y:S01]  /*b4b0*/  F2FP.BF16.F32.PACK_AB R130, RZ, R185 ;  /* 0x000000b9ff82723e */ /* 0x000fe200000010ff */
[----:B------:R-:W-:Y:S02]  /*b4c0*/  IMAD.MOV.U32 R183, RZ, RZ, RZ ;  /* 0x000000ffffb77224 */ /* 0x000fe400078e00ff */
[----:B------:R-:W-:Y:S01]  /*b4d0*/  IMAD.MOV.U32 R113, RZ, RZ, R112 ;  /* 0x000000ffff717224 */ /* 0x000fe200078e0070 */
        /* <DEDUP_REMOVED lines=13> */
.L_x_3125:
        /* <DEDUP_REMOVED lines=12> */
.L_x_3126:
        /* <DEDUP_REMOVED lines=60> */
.L_x_3124:
        /* <DEDUP_REMOVED lines=12> */
.L_x_3123:
        /* <DEDUP_REMOVED lines=16> */
.L_x_3129:
        /* <DEDUP_REMOVED lines=12> */
.L_x_3130:
        /* <DEDUP_REMOVED lines=58> */
[----:B------:R-:W-:Y:S02]  /*c050*/  IMAD.MOV.U32 R126, RZ, RZ, R112 ;  /* 0x000000ffff7e7224 */ /* 0x000fe400078e0070 */
[----:B------:R-:W-:-:S07]  /*c060*/  HFMA2 R112, -RZ, RZ, 0, 0 ;  /* 0x00000000ff707431 */ /* 0x000fce00000001ff */
.L_x_3128:
        /* <DEDUP_REMOVED lines=11> */
.L_x_3127:
[----:B--2---:R-:W-:Y:S01]  /*c120*/  F2FP.BF16.F32.PACK_AB R172, RZ, R181 ;  /* 0x000000b5ffac723e */ /* 0x004fe200000010ff */
        /* <DEDUP_REMOVED lines=15> */
.L_x_3133:
        /* <DEDUP_REMOVED lines=12> */
.L_x_3134:
        /* <DEDUP_REMOVED lines=60> */
.L_x_3132:
        /* <DEDUP_REMOVED lines=12> */
.L_x_3131:
        /* <DEDUP_REMOVED lines=16> */
.L_x_3137:
        /* <DEDUP_REMOVED lines=12> */
.L_x_3138:
        /* <DEDUP_REMOVED lines=60> */
.L_x_3136:
        /* <DEDUP_REMOVED lines=11> */
.L_x_3135:
        /* <DEDUP_REMOVED lines=16> */
.L_x_3141:
        /* <DEDUP_REMOVED lines=12> */
.L_x_3142:
        /* <DEDUP_REMOVED lines=61> */
.L_x_3140:
        /* <DEDUP_REMOVED lines=12> */
.L_x_3139:
        /* <DEDUP_REMOVED lines=16> */
.L_x_3145:
        /* <DEDUP_REMOVED lines=12> */
.L_x_3146:
        /* <DEDUP_REMOVED lines=57> */
[----:B------:R-:W-:Y:S01]  /*d930*/  MOV R114, R126 ;  /* 0x0000007e00727202 */ /* 0x000fe20000000f00 */
[----:B------:R-:W-:Y:S01]  /*d940*/  IMAD.MOV.U32 R126, RZ, RZ, R112 ;  /* 0x000000ffff7e7224 */ /* 0x000fe200078e0070 */
[----:B------:R-:W-:Y:S01]  /*d950*/  LOP3.LUT R168, R167, R168, R113, 0x96, !PT ;  /* 0x000000a8a7a87212 */ /* 0x000fe200078e9671 */
[----:B------:R-:W-:-:S07]  /*d960*/  IMAD.MOV.U32 R112, RZ, RZ, RZ ;  /* 0x000000ffff707224 */ /* 0x000fce00078e00ff */
.L_x_3144:
        /* <DEDUP_REMOVED lines=11> */
.L_x_3143:
        /* <DEDUP_REMOVED lines=16> */
.L_x_3149:
        /* <DEDUP_REMOVED lines=12> */
.L_x_3150:
        /* <DEDUP_REMOVED lines=61> */
.L_x_3148:
        /* <DEDUP_REMOVED lines=12> */
.L_x_3147:
[----:B------:R-:W-:Y:S02]  /*e070*/  F2FP.BF16.F32.PACK_AB R115, RZ, R167 ;  /* 0x000000a7ff73723e */ /* 0x000fe400000010ff */
[----:B------:R-:W-:Y:S02]  /*e080*/  PRMT R114, R174, 0x5410, R178 ;  /* 0x00005410ae727816 */ /* 0x000fe400000000b2 */
[----:B------:R-:W-:Y:S02]  /*e090*/  PRMT R113, R172, 0x5410, R164 ;  /* 0x00005410ac717816 */ /* 0x000fe400000000a4 */
[----:B------:R-:W-:Y:S02]  /*e0a0*/  PRMT R112, R130, 0x5410, R120 ;  /* 0x0000541082707816 */ /* 0x000fe40000000078 */
[----:B------:R-:W-:-:S07]  /*e0b0*/  PRMT R115, R170, 0x5410, R115 ;  /* 0x00005410aa737816 */ /* 0x000fce0000000073 */
.L_x_3118:
[C---:B------:R-:W-:Y:S01]  /*e0c0*/  VIADD R189, R219.reuse, 0x80 ;  /* 0x00000080dbbd7836 */ /* 0x040fe20000000000 */
[----:B------:R-:W0:Y:S01]  /*e0d0*/  @P1 LDC.64 R186, c[0x0][0x390] ;  /* 0x0000e400ffba1b82 */ /* 0x000e220000000a00 */
[----:B------:R-:W-:Y:S01]  /*e0e0*/  @P0 IADD3 R193, PT, PT, R219, 0x100, RZ ;  /* 0x00000100dbc10810 */ /* 0x000fe20007ffe0ff */
[----:B------:R-:W-:Y:S02]  /*e0f0*/  @P1 VIADD R191, R124, 0x100 ;  /* 0x000001007cbf1836 */ /* 0x000fe40000000000 */
[----:B------:R-:W-:-:S04]  /*e100*/  IMAD.WIDE.U32 R188, R189, 0x10, R128 ;  /* 0x00000010bdbc7825 */ /* 0x000fc800078e0080 */
[----:B------:R-:W1:Y:S01]  /*e110*/  @P0 LDC.64 R170, c[0x0][0x3a0] ;  /* 0x0000e800ffaa0b82 */ /* 0x000e620000000a00 */
[----:B------:R2:W-:Y:S01]  /*e120*/  STG.E.128 desc[UR6][R188.64], R112 ;  /* 0x00000070bc007986 */ /* 0x0005e2000c101d06 */
[----:B0-----:R-:W-:-:S04]  /*e130*/  @P1 IMAD.WIDE.U32 R186, R191, 0x10, R186 ;  /* 0x00000010bfba1825 */ /* 0x001fc800078e00ba */
[----:B-1----:R-:W-:Y:S01]  /*e140*/  @P0 IMAD.WIDE.U32 R170, R193, 0x10, R170 ;  /* 0x00000010c1aa0825 */ /* 0x002fe200078e00aa */
[----:B--2---:R-:W-:Y:S06]  /*e150*/  @!P1 BRA `(.L_x_3151) ;  /* 0x0000000000549947 */ /* 0x004fec0003800000 */
[----:B------:R-:W-:Y:S01]  /*e160*/  IMAD.U32 R115, R162, 0x10000, RZ ;  /* 0x00010000a2737824 */ /* 0x000fe200078e00ff */
        /* <DEDUP_REMOVED lines=20> */
.L_x_3151:
[----:B-----5:R1:W5:Y:S04]  /*e2b0*/  @P1 LDG.E.128 R104, desc[UR6][R186.64] ;  /* 0x00000006ba681981 */ /* 0x020368000c1e1d00 */
        /* <DEDUP_REMOVED lines=22> */
.L_x_3155:
[----:B------:R-:W-:-:S04]  /*e420*/  IADD3 R2, PT, PT, R2, 0x1, RZ ;  /* 0x0000000102027810 */ /* 0x000fc80007ffe0ff */
[C---:B------:R-:W-:Y:S01]  /*e430*/  ISETP.NE.AND P3, PT, R2.reuse, RZ, PT ;  /* 0x000000ff0200720c */ /* 0x040fe20003f65270 */
[----:B-1----:R-:W-:-:S12]  /*e440*/  IMAD.WIDE.U32 R170, R2, -0x2daee0ad, RZ ;  /* 0xd2511f5302aa7825 */ /* 0x002fd800078e00ff */
        /* <DEDUP_REMOVED lines=9> */
.L_x_3156:
        /* <DEDUP_REMOVED lines=61> */
.L_x_3154:
        /* <DEDUP_REMOVED lines=12> */
.L_x_3153:
        /* <DEDUP_REMOVED lines=21> */
.L_x_3159:
        /* <DEDUP_REMOVED lines=12> */
.L_x_3160:
        /* <DEDUP_REMOVED lines=61> */
.L_x_3158:
        /* <DEDUP_REMOVED lines=14> */
.L_x_3157:
        /* <DEDUP_REMOVED lines=20> */
.L_x_3163:
        /* <DEDUP_REMOVED lines=12> */
.L_x_3164:
        /* <DEDUP_REMOVED lines=61> */
.L_x_3162:
        /* <DEDUP_REMOVED lines=12> */
.L_x_3161:
        /* <DEDUP_REMOVED lines=21> */
.L_x_3167:
        /* <DEDUP_REMOVED lines=12> */
.L_x_3168:
        /* <DEDUP_REMOVED lines=61> */
.L_x_3166:
        /* <DEDUP_REMOVED lines=14> */
.L_x_3165:
        /* <DEDUP_REMOVED lines=20> */
.L_x_3171:
        /* <DEDUP_REMOVED lines=12> */
.L_x_3172:
        /* <DEDUP_REMOVED lines=56> */
[----:B------:R-:W-:Y:S01]  /*10300*/  VIADD R171, R161, 0x96a522ad ;  /* 0x96a522ada1ab7836 */ /* 0x000fe20000000000 */
[----:B------:R-:W-:Y:S01]  /*10310*/  MOV R114, R174 ;  /* 0x000000ae00727202 */ /* 0x000fe20000000f00 */
[----:B------:R-:W-:Y:S02]  /*10320*/  IMAD.MOV.U32 R120, RZ, RZ, R112 ;  /* 0x000000ffff787224 */ /* 0x000fe400078e0070 */
[----:B------:R-:W-:Y:S01]  /*10330*/  IMAD.MOV.U32 R112, RZ, RZ, RZ ;  /* 0x000000ffff707224 */ /* 0x000fe200078e00ff */
[----:B------:R-:W-:-:S07]  /*10340*/  LOP3.LUT R168, R171, R168, R113, 0x96, !PT ;  /* 0x000000a8aba87212 */ /* 0x000fce00078e9671 */
.L_x_3170:
[----:B------:R-:W-:Y:S01]  /*10350*/  I2FP.F32.U32 R113, R114 ;  /* 0x0000007200717245 */ /* 0x000fe20000201000 */
[----:B------:R-:W-:Y:S01]  /*10360*/  IMAD.U32 R115, R106, 0x10000, RZ ;  /* 0x000100006a737824 */ /* 0x000fe200078e00ff */
[----:B------:R-:W-:Y:S01]  /*10370*/  MOV R114, 0x2f800000 ;  /* 0x2f80000000727802 */ /* 0x000fe20000000f00 */
[----:B-1----:R-:W-:Y:S02]  /*10380*/  IMAD.U32 R170, R110, 0x10000, RZ ;  /* 0x000100006eaa7824 */ /* 0x002fe400078e00ff */
[----:B------:R-:W-:Y:S02]  /*10390*/  FMUL.FTZ R115, R115, UR13 ;  /* 0x0000000d73737c20 */ /* 0x000fe40008410000 */
[----:B------:R-:W-:Y:S01]  /*103a0*/  FFMA.FTZ R113, R113, R114, 1.1641532182693481445e-10 ;  /* 0x2f00000071717423 */ /* 0x000fe20000010072 */
[----:B------:R-:W-:Y:S01]  /*103b0*/  SHF.L.U32 R114, R94, 0x10, RZ ;  /* 0x000000105e727819 */ /* 0x000fe200000006ff */
[----:B------:R-:W-:-:S03]  /*103c0*/  FMUL.FTZ R115, R115, UR12 ;  /* 0x0000000c73737c20 */ /* 0x000fc60008410000 */
[----:B------:R-:W-:-:S04]  /*103d0*/  FSETP.GTU.FTZ.AND P3, PT, R113, UR10, PT ;  /* 0x0000000a71007c0b */ /* 0x000fc8000bf7c000 */
[----:B------:R-:W-:Y:S02]  /*103e0*/  FSEL R193, R115, RZ, !P3 ;  /* 0x000000ff73c17208 */ /* 0x000fe40005800000 */
[----:B------:R-:W-:-:S03]  /*103f0*/  SEL R158, RZ, 0x1, P3 ;  /* 0x00000001ff9e7807 */ /* 0x000fc60001800000 */
[----:B------:R-:W-:-:S07]  /*10400*/  FFMA.FTZ R193, R193, R114, R170 ;  /* 0x00000072c1c17223 */ /* 0x000fce00000100aa */
.L_x_3169:
[----:B------:R-:W-:Y:S01]  /*10410*/  @!P2 PRMT R191, R110, 0x7632, R191 ;  /* 0x000076326ebfa816 */ /* 0x000fe200000000bf */
[----:B------:R-:W-:Y:S01]  /*10420*/  @!P2 IMAD.MOV.U32 R180, RZ, RZ, R120 ;  /* 0x000000ffffb4a224 */ /* 0x000fe200078e0078 */
[----:B------:R-:W-:Y:S02]  /*10430*/  F2FP.BF16.F32.PACK_AB R174, RZ, R193 ;  /* 0x000000c1ffae723e */ /* 0x000fe400000010ff */
[----:B------:R-:W-:Y:S02]  /*10440*/  @!P2 MOV R113, R112 ;  /* 0x000000700071a202 */ /* 0x000fe40000000f00 */
        /* <DEDUP_REMOVED lines=17> */
.L_x_3175:
[----:B------:R-:W-:-:S04]  /*10560*/  IADD3 R2, PT, PT, R2, 0x1, RZ ;  /* 0x0000000102027810 */ /* 0x000fc80007ffe0ff */
[C---:B------:R-:W-:Y:S01]  /*10570*/  ISETP.NE.AND P3, PT, R2.reuse, RZ, PT ;  /* 0x000000ff0200720c */ /* 0x040fe20003f65270 */
[----:B-1----:R-:W-:-:S12]  /*10580*/  IMAD.WIDE.U32 R170, R2, -0x2daee0ad, RZ ;  /* 0xd2511f5302aa7825 */ /* 0x002fd800078e00ff */
        /* <DEDUP_REMOVED lines=9> */
.L_x_3176:
        /* <DEDUP_REMOVED lines=44> */
[----:B------:R-:W-:Y:S02]  /*108e0*/  IADD3 R113, PT, PT, R160, -0xe443238, RZ ;  /* 0xf1bbcdc8a0717810 */ /* 0x000fe40007ffe0ff */
[----:B------:R-:W-:Y:S01]  /*108f0*/  LOP3.LUT R170, R169, R170, R115, 0x96, !PT ;  /* 0x000000aaa9aa7212 */ /* 0x000fe200078e9673 */
[----:B------:R-:W-:Y:S01]  /*10900*/  IMAD.WIDE.U32 R168, R168, -0x2daee0ad, RZ ;  /* 0xd2511f53a8a87825 */ /* 0x000fe200078e00ff */
[----:B------:R-:W-:-:S03]  /*10910*/  IADD3 R159, PT, PT, R161, -0x695add53, RZ ;  /* 0x96a522ada19f7810 */ /* 0x000fc60007ffe0ff */
[----:B------:R-:W-:-:S04]  /*10920*/  IMAD.WIDE.U32 R170, R170, -0x326172a9, RZ ;  /* 0xcd9e8d57aaaa7825 */ /* 0x000fc800078e00ff */
[----:B------:R-:W-:Y:S01]  /*10930*/  VIADD R115, R161, 0xdb3d7428 ;  /* 0xdb3d7428a1737836 */ /* 0x000fe20000000000 */
[----:B------:R-:W-:-:S04]  /*10940*/  LOP3.LUT R113, R113, R112, R171, 0x96, !PT ;  /* 0x0000007071717212 */ /* 0x000fc800078e96ab */
        /* <DEDUP_REMOVED lines=10> */
.L_x_3174:
        /* <DEDUP_REMOVED lines=14> */
.L_x_3173:
[----:B------:R-:W-:Y:S01]  /*10ad0*/  F2FP.BF16.F32.PACK_AB R178, RZ, R191 ;  /* 0x000000bfffb2723e */ /* 0x000fe200000010ff */
[----:B------:R-:W-:Y:S01]  /*10ae0*/  @!P2 IMAD.U32 R189, R111, 0x10000, RZ ;  /* 0x000100006fbda824 */ /* 0x000fe200078e00ff */
[----:B------:R-:W-:Y:S01]  /*10af0*/  @!P2 MOV R112, R113 ;  /* 0x000000710070a202 */ /* 0x000fe20000000f00 */
[----:B------:R-:W-:Y:S01]  /*10b00*/  @!P2 IMAD.MOV.U32 R184, RZ, RZ, R180 ;  /* 0x000000ffffb8a224 */ /* 0x000fe200078e00b4 */
[----:B------:R-:W-:Y:S06]  /*10b10*/  @!P2 BRA `(.L_x_3177) ;  /* 0x000000040090a947 */ /* 0x000fec0003800000 */
[----:B------:R-:W-:Y:S01]  /*10b20*/  ISETP.NE.AND P3, PT, R113, 0x1, PT ;  /* 0x000000017100780c */ /* 0x000fe20003f65270 */
[----:B------:R-:W-:Y:S02]  /*10b30*/  HFMA2 R112, -RZ, RZ, 0, 1.1920928955078125e-07 ;  /* 0x00000002ff707431 */ /* 0x000fe400000001ff */
        /* <DEDUP_REMOVED lines=13> */
.L_x_3179:
[----:B------:R-:W-:-:S04]  /*10c10*/  VIADD R2, R2, 0x1 ;  /* 0x0000000102027836 */ /* 0x000fc80000000000 */
[C---:B-1----:R-:W-:Y:S01]  /*10c20*/  IMAD.WIDE.U32 R170, R2.reuse, -0x2daee0ad, RZ ;  /* 0xd2511f5302aa7825 */ /* 0x042fe200078e00ff */
        /* <DEDUP_REMOVED lines=10> */
.L_x_3180:
        /* <DEDUP_REMOVED lines=61> */
.L_x_3178:
[----:B------:R-:W-:Y:S01]  /*110a0*/  I2FP.F32.U32 R113, R114 ;  /* 0x0000007200717245 */ /* 0x000fe20000201000 */
[----:B------:R-:W-:Y:S01]  /*110b0*/  IMAD.U32 R115, R107, 0x10000, RZ ;  /* 0x000100006b737824 */ /* 0x000fe200078e00ff */
[----:B------:R-:W-:Y:S01]  /*110c0*/  MOV R114, 0x2f800000 ;  /* 0x2f80000000727802 */ /* 0x000fe20000000f00 */
[----:B------:R-:W-:Y:S02]  /*110d0*/  IMAD.U32 R120, R111, 0x10000, RZ ;  /* 0x000100006f787824 */ /* 0x000fe400078e00ff */
        /* <DEDUP_REMOVED lines=8> */
.L_x_3177:
[----:B-1----:R-:W-:Y:S01]  /*11160*/  @!P2 PRMT R187, R111, 0x7632, R187 ;  /* 0x000076326fbba816 */ /* 0x002fe200000000bb */
        /* <DEDUP_REMOVED lines=20> */
.L_x_3183:
        /* <DEDUP_REMOVED lines=12> */
.L_x_3184:
        /* <DEDUP_REMOVED lines=61> */
.L_x_3182:
        /* <DEDUP_REMOVED lines=14> */
.L_x_3181:
[----:B------:R-:W-:Y:S02]  /*11820*/  F2FP.BF16.F32.PACK_AB R115, RZ, R187 ;  /* 0x000000bbff73723e */ /* 0x000fe400000010ff */
[----:B------:R-:W-:Y:S02]  /*11830*/  PRMT R114, R174, 0x5410, R178 ;  /* 0x00005410ae727816 */ /* 0x000fe400000000b2 */
[----:B------:R-:W-:Y:S02]  /*11840*/  PRMT R113, R172, 0x5410, R164 ;  /* 0x00005410ac717816 */ /* 0x000fe400000000a4 */
[----:B------:R-:W-:Y:S02]  /*11850*/  PRMT R112, R130, 0x5410, R126 ;  /* 0x0000541082707816 */ /* 0x000fe4000000007e */
[----:B------:R-:W-:Y:S01]  /*11860*/  PRMT R115, R182, 0x5410, R115 ;  /* 0x00005410b6737816 */ /* 0x000fe20000000073 */
[----:B------:R-:W-:Y:S06]  /*11870*/  BRA `(.L_x_3185) ;  /* 0x0000003000b07947 */ /* 0x000fec0003800000 */
.L_x_3152:
[----:B------:R-:W-:Y:S01]  /*11880*/  IMAD.MOV.U32 R201, RZ, RZ, RZ ;  /* 0x000000ffffc97224 */ /* 0x000fe200078e00ff */
[----:B0-----:R-:W-:Y:S01]  /*11890*/  MOV R112, R180 ;  /* 0x000000b400707202 */ /* 0x001fe20000000f00 */
[----:B------:R-:W-:Y:S01]  /*118a0*/  IMAD.MOV.U32 R120, RZ, RZ, R126 ;  /* 0x000000ffff787224 */ /* 0x000fe200078e007e */
        /* <DEDUP_REMOVED lines=16> */
.L_x_3188:
        /* <DEDUP_REMOVED lines=12> */
.L_x_3189:
        /* <DEDUP_REMOVED lines=61> */
.L_x_3187:
[----:B------:R-:W-:Y:S01]  /*11e40*/  I2FP.F32.U32 R113, R113 ;  /* 0x0000007100717245 */ /* 0x000fe20000201000 */
[----:B-----5:R-:W-:Y:S01]  /*11e50*/  IMAD.U32 R115, R104, 0x10000, RZ ;  /* 0x0001000068737824 */ /* 0x020fe200078e00ff */
[----:B------:R-:W-:-:S03]  /*11e60*/  MOV R114, 0x2f800000 ;  /* 0x2f80000000727802 */ /* 0x000fc60000000f00 */
[----:B------:R-:W-:Y:S02]  /*11e70*/  FMUL.FTZ R115, R115, UR13 ;  /* 0x0000000d73737c20 */ /* 0x000fe40008410000 */
[----:B------:R-:W-:Y:S01]  /*11e80*/  FFMA.FTZ R113, R113, R114, 1.1641532182693481445e-10 ;  /* 0x2f00000071717423 */ /* 0x000fe20000010072 */
[----:B------:R-:W-:Y:S01]  /*11e90*/  SHF.L.U32 R114, R92, 0x10, RZ ;  /* 0x000000105c727819 */ /* 0x000fe200000006ff */
[----:B------:R-:W-:-:S03]  /*11ea0*/  FMUL.FTZ R115, R115, UR12 ;  /* 0x0000000c73737c20 */ /* 0x000fc60008410000 */
[----:B------:R-:W-:-:S04]  /*11eb0*/  FSETP.GTU.FTZ.AND P2, PT, R113, UR10, PT ;  /* 0x0000000a71007c0b */ /* 0x000fc8000bf5c000 */
[----:B------:R-:W-:Y:S02]  /*11ec0*/  FSEL R201, R115, RZ, !P2 ;  /* 0x000000ff73c97208 */ /* 0x000fe40005000000 */
[----:B------:R-:W-:-:S03]  /*11ed0*/  SEL R154, RZ, 0x1, P2 ;  /* 0x00000001ff9a7807 */ /* 0x000fc60001000000 */
[----:B------:R-:W-:-:S07]  /*11ee0*/  FMUL.FTZ R201, R114, R201 ;  /* 0x000000c972c97220 */ /* 0x000fce0000410000 */
.L_x_3186:
[----:B------:R-:W-:Y:S01]  /*11ef0*/  F2FP.BF16.F32.PACK_AB R130, RZ, R201 ;  /* 0x000000c9ff82723e */ /* 0x000fe200000010ff */
[----:B------:R-:W-:Y:S01]  /*11f00*/  IMAD.MOV.U32 R199, RZ, RZ, RZ ;  /* 0x000000ffffc77224 */ /* 0x000fe200078e00ff */
[----:B------:R-:W-:Y:S01]  /*11f10*/  MOV R113, R112 ;  /* 0x0000007000717202 */ /* 0x000fe20000000f00 */
        /* <DEDUP_REMOVED lines=13> */
.L_x_3192:
        /* <DEDUP_REMOVED lines=12> */
.L_x_3193:
        /* <DEDUP_REMOVED lines=11> */
[----:B------:R-:W-:Y:S02]  /*12160*/  IADD3 R115, PT, PT, R161, 0x76cf5d0a, RZ ;  /* 0x76cf5d0aa1737810 */ /* 0x000fe40007ffe0ff */
[----:B------:R-:W-:Y:S01]  /*12170*/  IADD3 R155, PT, PT, R160, -0x255992d5, RZ ;  /* 0xdaa66d2ba09b7810 */ /* 0x000fe20007ffe0ff */
        /* <DEDUP_REMOVED lines=10> */
[----:B------:R-:W-:Y:S02]  /*12220*/  IADD3 R115, PT, PT, R161, -0x126145ec, RZ ;  /* 0xed9eba14a1737810 */ /* 0x000fe40007ffe0ff */
[----:B------:R-:W-:Y:S01]  /*12230*/  IADD3 R155, PT, PT, R160, 0x1715609d, RZ ;  /* 0x1715609da09b7810 */ /* 0x000fe20007ffe0ff */
        /* <DEDUP_REMOVED lines=11> */
[----:B------:R-:W-:Y:S01]  /*122f0*/  IADD3 R155, PT, PT, R160, 0x5384540f, RZ ;  /* 0x5384540fa09b7810 */ /* 0x000fe20007ffe0ff */
[----:B------:R-:W-:Y:S01]  /*12300*/  IMAD.WIDE.U32 R168, R169, -0x326172a9, RZ ;  /* 0xcd9e8d57a9a87825 */ /* 0x000fe200078e00ff */
[----:B------:R-:W-:-:S04]  /*12310*/  LOP3.LUT R115, R115, R114, R171, 0x96, !PT ;  /* 0x0000007273737212 */ /* 0x000fc800078e96ab */
[----:B------:R-:W-:Y:S01]  /*12320*/  LOP3.LUT R114, R113, R112, R169, 0x96, !PT ;  /* 0x0000007071727212 */ /* 0x000fe200078e96a9 */
[----:B------:R-:W-:-:S04]  /*12330*/  IMAD.WIDE.U32 R112, R115, -0x326172a9, RZ ;  /* 0xcd9e8d5773707825 */ /* 0x000fc800078e00ff */
[----:B------:R-:W-:Y:S01]  /*12340*/  IMAD.WIDE.U32 R114, R114, -0x2daee0ad, RZ ;  /* 0xd2511f5372727825 */ /* 0x000fe200078e00ff */
[----:B------:R-:W-:-:S03]  /*12350*/  LOP3.LUT R168, R155, R168, R113, 0x96, !PT ;  /* 0x000000a89ba87212 */ /* 0x000fc600078e9671 */
[C---:B------:R-:W-:Y:S02]  /*12360*/  VIADD R169, R161.reuse, 0x1fd5c5a3 ;  /* 0x1fd5c5a3a1a97836 */ /* 0x040fe40000000000 */
[----:B------:R-:W-:Y:S02]  /*12370*/  VIADD R113, R160, 0xf1bbcdc8 ;  /* 0xf1bbcdc8a0717836 */ /* 0x000fe40000000000 */
        /* <DEDUP_REMOVED lines=12> */
[----:B------:R-:W-:Y:S01]  /*12440*/  IMAD.MOV.U32 R114, RZ, RZ, R120 ;  /* 0x000000ffff727224 */ /* 0x000fe200078e0078 */
[----:B------:R-:W-:Y:S01]  /*12450*/  LOP3.LUT R168, R155, R168, R113, 0x96, !PT ;  /* 0x000000a89ba87212 */ /* 0x000fe200078e9671 */
[----:B------:R-:W-:Y:S01]  /*12460*/  IMAD.MOV.U32 R113, RZ, RZ, RZ ;  /* 0x000000ffff717224 */ /* 0x000fe200078e00ff */
[----:B------:R-:W-:-:S07]  /*12470*/  MOV R120, R112 ;  /* 0x0000007000787202 */ /* 0x000fce0000000f00 */
.L_x_3191:
        /* <DEDUP_REMOVED lines=12> */
.L_x_3190:
        /* <DEDUP_REMOVED lines=16> */
.L_x_3196:
        /* <DEDUP_REMOVED lines=12> */
.L_x_3197:
        /* <DEDUP_REMOVED lines=58> */
[----:B------:R-:W-:Y:S01]  /*12aa0*/  MOV R120, R112 ;  /* 0x0000007000787202 */ /* 0x000fe20000000f00 */
[----:B------:R-:W-:Y:S01]  /*12ab0*/  IMAD.MOV.U32 R112, RZ, RZ, RZ ;  /* 0x000000ffff707224 */ /* 0x000fe200078e00ff */
[----:B------:R-:W-:-:S07]  /*12ac0*/  LOP3.LUT R168, R171, R168, R113, 0x96, !PT ;  /* 0x000000a8aba87212 */ /* 0x000fce00078e9671 */
.L_x_3195:
[----:B------:R-:W-:Y:S01]  /*12ad0*/  I2FP.F32.U32 R113, R114 ;  /* 0x0000007200717245 */ /* 0x000fe20000201000 */
[----:B------:R-:W-:Y:S02]  /*12ae0*/  HFMA2 R114, -RZ, RZ, 0.1171875, 0 ;  /* 0x2f800000ff727431 */ /* 0x000fe400000001ff */
[----:B-----5:R-:W-:-:S03]  /*12af0*/  IMAD.U32 R115, R105, 0x10000, RZ ;  /* 0x0001000069737824 */ /* 0x020fc600078e00ff */
[----:B------:R-:W-:Y:S01]  /*12b00*/  FFMA.FTZ R113, R113, R114, 1.1641532182693481445e-10 ;  /* 0x2f00000071717423 */ /* 0x000fe20000010072 */
[----:B------:R-:W-:Y:S01]  /*12b10*/  FMUL.FTZ R115, R115, UR13 ;  /* 0x0000000d73737c20 */ /* 0x000fe20008410000 */
[----:B------:R-:W-:-:S03]  /*12b20*/  SHF.L.U32 R114, R93, 0x10, RZ ;  /* 0x000000105d727819 */ /* 0x000fc600000006ff */
[----:B------:R-:W-:Y:S01]  /*12b30*/  FMUL.FTZ R115, R115, UR12 ;  /* 0x0000000c73737c20 */ /* 0x000fe20008410000 */
[----:B------:R-:W-:-:S04]  /*12b40*/  FSETP.GTU.FTZ.AND P2, PT, R113, UR10, PT ;  /* 0x0000000a71007c0b */ /* 0x000fc8000bf5c000 */
[----:B------:R-:W-:Y:S02]  /*12b50*/  FSEL R197, R115, RZ, !P2 ;  /* 0x000000ff73c57208 */ /* 0x000fe40005000000 */
[----:B------:R-:W-:-:S03]  /*12b60*/  SEL R156, RZ, 0x1, P2 ;  /* 0x00000001ff9c7807 */ /* 0x000fc60001000000 */
[----:B------:R-:W-:-:S07]  /*12b70*/  FMUL.FTZ R197, R114, R197 ;  /* 0x000000c572c57220 */ /* 0x000fce0000410000 */
.L_x_3194:
        /* <DEDUP_REMOVED lines=16> */
.L_x_3200:
        /* <DEDUP_REMOVED lines=12> */
.L_x_3201:
        /* <DEDUP_REMOVED lines=61> */
.L_x_3199:
        /* <DEDUP_REMOVED lines=12> */
.L_x_3198:
        /* <DEDUP_REMOVED lines=16> */
.L_x_3204:
        /* <DEDUP_REMOVED lines=12> */
.L_x_3205:
        /* <DEDUP_REMOVED lines=61> */
.L_x_3203:
        /* <DEDUP_REMOVED lines=11> */
.L_x_3202:
        /* <DEDUP_REMOVED lines=16> */
.L_x_3208:
        /* <DEDUP_REMOVED lines=12> */
.L_x_3209:
        /* <DEDUP_REMOVED lines=61> */
.L_x_3207:
        /* <DEDUP_REMOVED lines=12> */
.L_x_3206:
        /* <DEDUP_REMOVED lines=16> */
.L_x_3212:
        /* <DEDUP_REMOVED lines=12> */
.L_x_3213:
        /* <DEDUP_REMOVED lines=61> */
.L_x_3211:
        /* <DEDUP_REMOVED lines=11> */
.L_x_3210:
[----:B------:R-:W-:Y:S01]  /*144a0*/  F2FP.BF16.F32.PACK_AB R182, RZ, R189 ;  /* 0x000000bdffb6723e */ /* 0x000fe200000010ff */
[----:B-1----:R-:W-:Y:S01]  /*144b0*/  IMAD.MOV.U32 R187, RZ, RZ, RZ ;  /* 0x000000ffffbb7224 */ /* 0x002fe200078e00ff */
        /* <DEDUP_REMOVED lines=14> */
.L_x_3216:
        /* <DEDUP_REMOVED lines=12> */
.L_x_3217:
        /* <DEDUP_REMOVED lines=61> */
.L_x_3215:
[----:B-----5:R-:W-:Y:S02]  /*14a30*/  PRMT R114, R107, 0x7632, R114 ;  /* 0x000076326b727816 */ /* 0x020fe40000000072 */
[----:B------:R-:W-:Y:S01]  /*14a40*/  I2FP.F32.U32 R112, R113 ;  /* 0x0000007100707245 */ /* 0x000fe20000201000 */
[----:B------:R-:W-:Y:S01]  /*14a50*/  HFMA2 R113, -RZ, RZ, 0.1171875, 0 ;  /* 0x2f800000ff717431 */ /* 0x000fe200000001ff */
[----:B------:R-:W-:Y:S01]  /*14a60*/  SHF.L.U32 R187, R141, 0x10, RZ ;  /* 0x000000108dbb7819 */ /* 0x000fe200000006ff */
[----:B------:R-:W-:-:S03]  /*14a70*/  IMAD.U32 R114, R114, 0x10000, RZ ;  /* 0x0001000072727824 */ /* 0x000fc600078e00ff */
[----:B------:R-:W-:Y:S01]  /*14a80*/  FFMA.FTZ R112, R112, R113, 1.1641532182693481445e-10 ;  /* 0x2f00000070707423 */ /* 0x000fe20000010071 */
[----:B------:R-:W-:-:S04]  /*14a90*/  FMUL.FTZ R114, R114, UR13 ;  /* 0x0000000d72727c20 */ /* 0x000fc80008410000 */
[----:B------:R-:W-:Y:S01]  /*14aa0*/  FMUL.FTZ R114, R114, UR12 ;  /* 0x0000000c72727c20 */ /* 0x000fe20008410000 */
[----:B------:R-:W-:-:S04]  /*14ab0*/  FSETP.GTU.FTZ.AND P2, PT, R112, UR10, PT ;  /* 0x0000000a70007c0b */ /* 0x000fc8000bf5c000 */
[----:B------:R-:W-:Y:S02]  /*14ac0*/  FSEL R114, R114, RZ, !P2 ;  /* 0x000000ff72727208 */ /* 0x000fe40005000000 */
[----:B------:R-:W-:-:S03]  /*14ad0*/  SEL R166, RZ, 0x1, P2 ;  /* 0x00000001ffa67807 */ /* 0x000fc60001000000 */
[----:B------:R-:W-:-:S07]  /*14ae0*/  FMUL.FTZ R187, R187, R114 ;  /* 0x00000072bbbb7220 */ /* 0x000fce0000410000 */
.L_x_3214:
[----:B------:R-:W-:Y:S02]  /*14af0*/  F2FP.BF16.F32.PACK_AB R115, RZ, R187 ;  /* 0x000000bbff73723e */ /* 0x000fe400000010ff */
[----:B------:R-:W-:Y:S02]  /*14b00*/  PRMT R114, R174, 0x5410, R178 ;  /* 0x00005410ae727816 */ /* 0x000fe400000000b2 */
[----:B------:R-:W-:Y:S02]  /*14b10*/  PRMT R113, R172, 0x5410, R164 ;  /* 0x00005410ac717816 */ /* 0x000fe400000000a4 */
[----:B------:R-:W-:Y:S02]  /*14b20*/  PRMT R112, R130, 0x5410, R126 ;  /* 0x0000541082707816 */ /* 0x000fe4000000007e */
[----:B------:R-:W-:-:S07]  /*14b30*/  PRMT R115, R182, 0x5410, R115 ;  /* 0x00005410b6737816 */ /* 0x000fce0000000073 */
.L_x_3185:
        /* <DEDUP_REMOVED lines=31> */
.L_x_3218:
[----:B-----5:R1:W5:Y:S04]  /*14d30*/  @P1 LDG.E.128 R104, desc[UR6][R202.64] ;  /* 0x00000006ca681981 */ /* 0x020368000c1e1d00 */
        /* <DEDUP_REMOVED lines=22> */
.L_x_3222:
        /* <DEDUP_REMOVED lines=12> */
.L_x_3223:
        /* <DEDUP_REMOVED lines=61> */
.L_x_3221:
        /* <DEDUP_REMOVED lines=12> */
.L_x_3220:
        /* <DEDUP_REMOVED lines=21> */
.L_x_3226:
        /* <DEDUP_REMOVED lines=12> */
.L_x_3227:
        /* <DEDUP_REMOVED lines=61> */
.L_x_3225:
[----:B------:R-:W-:Y:S02]  /*159d0*/  PRMT R115, R104, 0x7632, R115 ;  /* 0x0000763268737816 */ /* 0x000fe40000000073 */
[----:B------:R-:W-:Y:S02]  /*159e0*/  I2FP.F32.U32 R112, R114 ;  /* 0x0000007200707245 */ /* 0x000fe40000201000 */
[----:B------:R-:W-:Y:S01]  /*159f0*/  MOV R155, 0x2f800000 ;  /* 0x2f800000009b7802 */ /* 0x000fe20000000f00 */
[----:B------:R-:W-:Y:S01]  /*15a00*/  IMAD.U32 R115, R115, 0x10000, RZ ;  /* 0x0001000073737824 */ /* 0x000fe200078e00ff */
[----:B------:R-:W-:-:S03]  /*15a10*/  PRMT R114, R108, 0x7632, R114 ;  /* 0x000076326c727816 */ /* 0x000fc60000000072 */
[----:B------:R-:W-:Y:S01]  /*15a20*/  FFMA.FTZ R112, R112, R155, 1.1641532182693481445e-10 ;  /* 0x2f00000070707423 */ /* 0x000fe2000001009b */
[----:B------:R-:W-:Y:S01]  /*15a30*/  FMUL.FTZ R115, R115, UR13 ;  /* 0x0000000d73737c20 */ /* 0x000fe20008410000 */
[----:B------:R-:W-:-:S03]  /*15a40*/  IMAD.U32 R114, R114, 0x10000, RZ ;  /* 0x0001000072727824 */ /* 0x000fc600078e00ff */
[----:B------:R-:W-:Y:S01]  /*15a50*/  FMUL.FTZ R115, R115, UR12 ;  /* 0x0000000c73737c20 */ /* 0x000fe20008410000 */
[----:B------:R-:W-:Y:S02]  /*15a60*/  FSETP.GTU.FTZ.AND P3, PT, R112, UR10, PT ;  /* 0x0000000a70007c0b */ /* 0x000fe4000bf7c000 */
[----:B------:R-:W-:Y:S02]  /*15a70*/  SHF.L.U32 R112, R140, 0x10, RZ ;  /* 0x000000108c707819 */ /* 0x000fe400000006ff */
[----:B------:R-:W-:Y:S02]  /*15a80*/  FSEL R115, R115, RZ, !P3 ;  /* 0x000000ff73737208 */ /* 0x000fe40005800000 */
[----:B------:R-:W-:-:S03]  /*15a90*/  SEL R155, RZ, 0x1, P3 ;  /* 0x00000001ff9b7807 */ /* 0x000fc60001800000 */
[----:B------:R-:W-:-:S07]  /*15aa0*/  FFMA.FTZ R215, R115, R112, R114 ;  /* 0x0000007073d77223 */ /* 0x000fce0000010072 */
.L_x_3224:
[----:B------:R-:W-:Y:S01]  /*15ab0*/  F2FP.BF16.F32.PACK_AB R120, RZ, R215 ;  /* 0x000000d7ff78723e */ /* 0x000fe200000010ff */
[----:B------:R-:W-:Y:S01]  /*15ac0*/  @!P2 IMAD.MOV.U32 R112, RZ, RZ, R113 ;  /* 0x000000ffff70a224 */ /* 0x000fe200078e0071 */
[----:B------:R-:W-:Y:S02]  /*15ad0*/  @!P2 SHF.L.U32 R213, R109, 0x10, RZ ;  /* 0x000000106dd5a819 */ /* 0x000fe400000006ff */
        /* <DEDUP_REMOVED lines=17> */
.L_x_3230:
        /* <DEDUP_REMOVED lines=12> */
.L_x_3231:
        /* <DEDUP_REMOVED lines=61> */
.L_x_3229:
        /* <DEDUP_REMOVED lines=12> */
.L_x_3228:
        /* <DEDUP_REMOVED lines=21> */
.L_x_3234:
        /* <DEDUP_REMOVED lines=12> */
.L_x_3235:
        /* <DEDUP_REMOVED lines=61> */
.L_x_3233:
        /* <DEDUP_REMOVED lines=14> */
.L_x_3232:
        /* <DEDUP_REMOVED lines=20> */
.L_x_3238:
        /* <DEDUP_REMOVED lines=12> */
.L_x_3239:
        /* <DEDUP_REMOVED lines=61> */
.L_x_3237:
[----:B------:R-:W-:Y:S01]  /*16dd0*/  I2FP.F32.U32 R113, R114 ;  /* 0x0000007200717245 */ /* 0x000fe20000201000 */
[----:B------:R-:W-:Y:S01]  /*16de0*/  IMAD.MOV.U32 R114, RZ, RZ, 0x2f800000 ;  /* 0x2f800000ff727424 */ /* 0x000fe200078e00ff */
[----:B------:R-:W-:Y:S02]  /*16df0*/  SHF.L.U32 R115, R106, 0x10, RZ ;  /* 0x000000106a737819 */ /* 0x000fe400000006ff */
[----:B-1----:R-:W-:Y:S01]  /*16e00*/  SHF.L.U32 R170, R110, 0x10, RZ ;  /* 0x000000106eaa7819 */ /* 0x002fe200000006ff */
        /* <DEDUP_REMOVED lines=8> */
.L_x_3236:
        /* <DEDUP_REMOVED lines=21> */
.L_x_3242:
        /* <DEDUP_REMOVED lines=12> */
.L_x_3243:
        /* <DEDUP_REMOVED lines=61> */
.L_x_3241:
        /* <DEDUP_REMOVED lines=14> */
.L_x_3240:
        /* <DEDUP_REMOVED lines=20> */
.L_x_3246:
        /* <DEDUP_REMOVED lines=12> */
.L_x_3247:
        /* <DEDUP_REMOVED lines=61> */
.L_x_3245:
        /* <DEDUP_REMOVED lines=12> */
.L_x_3244:
[----:B-1----:R-:W-:Y:S01]  /*17be0*/  @!P2 PRMT R203, R111, 0x7632, R203 ;  /* 0x000076326fcba816 */ /* 0x002fe200000000cb */
        /* <DEDUP_REMOVED lines=20> */
.L_x_3250:
        /* <DEDUP_REMOVED lines=12> */
.L_x_3251:
        /* <DEDUP_REMOVED lines=61> */
.L_x_3249:
[----:B------:R-:W-:Y:S02]  /*181c0*/  PRMT R114, R107, 0x7632, R114 ;  /* 0x000076326b727816 */ /* 0x000fe40000000072 */
[----:B------:R-:W-:Y:S02]  /*181d0*/  I2FP.F32.U32 R112, R113 ;  /* 0x0000007100707245 */ /* 0x000fe40000201000 */
[----:B------:R-:W-:Y:S01]  /*181e0*/  MOV R113, 0x2f800000 ;  /* 0x2f80000000717802 */ /* 0x000fe20000000f00 */
[----:B------:R-:W-:Y:S01]  /*181f0*/  IMAD.U32 R114, R114, 0x10000, RZ ;  /* 0x0001000072727824 */ /* 0x000fe200078e00ff */
[----:B------:R-:W-:-:S03]  /*18200*/  SHF.L.U32 R203, R137, 0x10, RZ ;  /* 0x0000001089cb7819 */ /* 0x000fc600000006ff */
        /* <DEDUP_REMOVED lines=9> */
.L_x_3248:
[----:B------:R-:W-:Y:S02]  /*182a0*/  F2FP.BF16.F32.PACK_AB R115, RZ, R203 ;  /* 0x000000cbff73723e */ /* 0x000fe400000010ff */
[----:B------:R-:W-:Y:S02]  /*182b0*/  PRMT R114, R174, 0x5410, R178 ;  /* 0x00005410ae727816 */ /* 0x000fe400000000b2 */
[----:B------:R-:W-:Y:S02]  /*182c0*/  PRMT R113, R172, 0x5410, R164 ;  /* 0x00005410ac717816 */ /* 0x000fe400000000a4 */
[----:B------:R-:W-:Y:S02]  /*182d0*/  PRMT R112, R130, 0x5410, R120 ;  /* 0x0000541082707816 */ /* 0x000fe40000000078 */
[----:B------:R-:W-:Y:S01]  /*182e0*/  PRMT R115, R180, 0x5410, R115 ;  /* 0x00005410b4737816 */ /* 0x000fe20000000073 */
[----:B------:R-:W-:Y:S06]  /*182f0*/  BRA `(.L_x_3252) ;  /* 0x0000003000b07947 */ /* 0x000fec0003800000 */
.L_x_3219:
[----:B------:R-:W-:Y:S02]  /*18300*/  HFMA2 R217, -RZ, RZ, 0, 0 ;  /* 0x00000000ffd97431 */ /* 0x000fe400000001ff */
[----:B0-----:R-:W-:Y:S01]  /*18310*/  IMAD.MOV.U32 R112, RZ, RZ, R180 ;  /* 0x000000ffff707224 */ /* 0x001fe200078e00b4 */
        /* <DEDUP_REMOVED lines=17> */
.L_x_3255:
        /* <DEDUP_REMOVED lines=12> */
.L_x_3256:
        /* <DEDUP_REMOVED lines=61> */
.L_x_3254:
        /* <DEDUP_REMOVED lines=11> */
.L_x_3253:
        /* <DEDUP_REMOVED lines=16> */
.L_x_3259:
        /* <DEDUP_REMOVED lines=12> */
.L_x_3260:
        /* <DEDUP_REMOVED lines=55> */
[----:B------:R-:W-:Y:S02]  /*18ea0*/  HFMA2 R113, -RZ, RZ, 0, 0 ;  /* 0x00000000ff717431 */ /* 0x000fe400000001ff */
[----:B------:R-:W-:Y:S02]  /*18eb0*/  VIADD R169, R160, 0x8ff34781 ;  /* 0x8ff34781a0a97836 */ /* 0x000fe40000000000 */
[----:B------:R-:W-:Y:S01]  /*18ec0*/  IMAD.MOV.U32 R176, RZ, RZ, R114 ;  /* 0x000000ffffb07224 */ /* 0x000fe200078e0072 */
[----:B------:R-:W-:Y:S01]  /*18ed0*/  MOV R114, R126 ;  /* 0x0000007e00727202 */ /* 0x000fe20000000f00 */
[----:B------:R-:W-:Y:S01]  /*18ee0*/  IMAD.MOV.U32 R126, RZ, RZ, R112 ;  /* 0x000000ffff7e7224 */ /* 0x000fe200078e0070 */
[----:B------:R-:W-:-:S07]  /*18ef0*/  LOP3.LUT R169, R169, R170, R115, 0x96, !PT ;  /* 0x000000aaa9a97212 */ /* 0x000fce00078e9673 */
.L_x_3258:
        /* <DEDUP_REMOVED lines=12> */
.L_x_3257:
[----:B------:R-:W-:Y:S01]  /*18fc0*/  F2FP.BF16.F32.PACK_AB R120, RZ, R215 ;  /* 0x000000d7ff78723e */ /* 0x000fe200000010ff */
[----:B------:R-:W-:Y:S01]  /*18fd0*/  IMAD.MOV.U32 R112, RZ, RZ, R113 ;  /* 0x000000ffff707224 */ /* 0x000fe200078e0071 */
[----:B------:R-:W-:Y:S01]  /*18fe0*/  MOV R213, RZ ;  /* 0x000000ff00d57202 */ /* 0x000fe20000000f00 */
        /* <DEDUP_REMOVED lines=13> */
.L_x_3263:
        /* <DEDUP_REMOVED lines=12> */
.L_x_3264:
        /* <DEDUP_REMOVED lines=57> */
[----:B------:R-:W-:Y:S01]  /*19510*/  MOV R114, R126 ;  /* 0x0000007e00727202 */ /* 0x000fe20000000f00 */
[----:B------:R-:W-:Y:S02]  /*19520*/  IMAD.MOV.U32 R126, RZ, RZ, R112 ;  /* 0x000000ffff7e7224 */ /* 0x000fe400078e0070 */
[----:B------:R-:W-:Y:S01]  /*19530*/  HFMA2 R112, -RZ, RZ, 0, 0 ;  /* 0x00000000ff707431 */ /* 0x000fe200000001ff */
[----:B------:R-:W-:-:S07]  /*19540*/  LOP3.LUT R168, R171, R168, R113, 0x96, !PT ;  /* 0x000000a8aba87212 */ /* 0x000fce00078e9671 */
.L_x_3262:
        /* <DEDUP_REMOVED lines=11> */
.L_x_3261:
        /* <DEDUP_REMOVED lines=16> */
.L_x_3267:
        /* <DEDUP_REMOVED lines=12> */
.L_x_3268:
        /* <DEDUP_REMOVED lines=61> */
.L_x_3266:
        /* <DEDUP_REMOVED lines=12> */
.L_x_3265:
        /* <DEDUP_REMOVED lines=16> */
.L_x_3271:
        /* <DEDUP_REMOVED lines=12> */
.L_x_3272:
        /* <DEDUP_REMOVED lines=61> */
.L_x_3270:
        /* <DEDUP_REMOVED lines=11> */
.L_x_3269:
        /* <DEDUP_REMOVED lines=16> */
.L_x_3275:
        /* <DEDUP_REMOVED lines=12> */
.L_x_3276:
        /* <DEDUP_REMOVED lines=61> */
.L_x_3274:
        /* <DEDUP_REMOVED lines=12> */
.L_x_3273:
        /* <DEDUP_REMOVED lines=16> */
.L_x_3279:
        /* <DEDUP_REMOVED lines=12> */
.L_x_3280:
        /* <DEDUP_REMOVED lines=61> */
.L_x_3278:
        /* <DEDUP_REMOVED lines=11> */
.L_x_3277:
[----:B------:R-:W-:Y:S01]  /*1af20*/  F2FP.BF16.F32.PACK_AB R180, RZ, R205 ;  /* 0x000000cdffb4723e */ /* 0x000fe200000010ff */
[----:B------:R-:W-:Y:S01]  /*1af30*/  IMAD.MOV.U32 R182, RZ, RZ, R112 ;  /* 0x000000ffffb67224 */ /* 0x000fe200078e0070 */
[----:B-1----:R-:W-:Y:S01]  /*1af40*/  MOV R203, RZ ;  /* 0x000000ff00cb7202 */ /* 0x002fe20000000f00 */
        /* <DEDUP_REMOVED lines=13> */
.L_x_3283:
        /* <DEDUP_REMOVED lines=12> */
.L_x_3284:
        /* <DEDUP_REMOVED lines=61> */
.L_x_3282:
        /* <DEDUP_REMOVED lines=12> */
.L_x_3281:
[----:B------:R-:W-:Y:S02]  /*1b570*/  F2FP.BF16.F32.PACK_AB R115, RZ, R203 ;  /* 0x000000cbff73723e */ /* 0x000fe400000010ff */
[----:B------:R-:W-:Y:S02]  /*1b580*/  PRMT R114, R174, 0x5410, R178 ;  /* 0x00005410ae727816 */ /* 0x000fe400000000b2 */
[----:B------:R-:W-:Y:S02]  /*1b590*/  PRMT R113, R172, 0x5410, R164 ;  /* 0x00005410ac717816 */ /* 0x000fe400000000a4 */
[----:B------:R-:W-:Y:S02]  /*1b5a0*/  PRMT R112, R130, 0x5410, R120 ;  /* 0x0000541082707816 */ /* 0x000fe40000000078 */
[----:B------:R-:W-:-:S07]  /*1b5b0*/  PRMT R115, R180, 0x5410, R115 ;  /* 0x00005410b4737816 */ /* 0x000fce0000000073 */
.L_x_3252:
[C---:B------:R-:W-:Y:S01]  /*1b5c0*/  IADD3 R223, PT, PT, R219.reuse, 0x180, RZ ;  /* 0x00000180dbdf7810 */ /* 0x040fe20007ffe0ff */
[----:B------:R-:W0:Y:S01]  /*1b5d0*/  @P1 LDC.64 R220, c[0x0][0x390] ;  /* 0x0000e400ffdc1b82 */ /* 0x000e220000000a00 */
[----:B------:R-:W-:Y:S01]  /*1b5e0*/  IADD3 R219, PT, PT, R219, 0x200, RZ ;  /* 0x00000200dbdb7810 */ /* 0x000fe20007ffe0ff */
[----:B------:R-:W-:Y:S02]  /*1b5f0*/  VIADD R120, R124, 0x200 ;  /* 0x000002007c787836 */ /* 0x000fe40000000000 */
        /* <DEDUP_REMOVED lines=20> */
[----:B------:R-:W-:Y:S02]  /*1b740*/  LOP3.LUT R227, R223, R227, R225, 0xfe, !PT ;  /* 0x000000e3dfe37212 */ /* 0x000fe400078efee1 */
[----:B------:R-:W-:Y:S02]  /*1b750*/  IADD3 R223, PT, PT, R124, 0x180, RZ ;  /* 0x000001807cdf7810 */ /* 0x000fe40007ffe0ff */
[----:B------:R-:W-:Y:S02]  /*1b760*/  LOP3.LUT R229, R114, R224, R222, 0xfe, !PT ;  /* 0x000000e072e57212 */ /* 0x000fe400078efede */
[----:B------:R-:W-:Y:S01]  /*1b770*/  LOP3.LUT R115, R227, R115, RZ, 0xfc, !PT ;  /* 0x00000073e3737212 */ /* 0x000fe200078efcff */
[----:B0-----:R-:W-:Y:S01]  /*1b780*/  IMAD.WIDE.U32 R112, R223, 0x8, R112 ;  /* 0x00000008df707825 */ /* 0x001fe200078e0070 */
[----:B------:R-:W-:-:S05]  /*1b790*/  LOP3.LUT R114, R229, 0xff, R154, 0xf8, !PT ;  /* 0x000000ffe5727812 */ /* 0x000fca00078ef89a */
[----:B------:R0:W-:Y:S02]  /*1b7a0*/  STG.E.64 desc[UR6][R112.64], R114 ;  /* 0x0000007270007986 */ /* 0x0001e4000c101b06 */
.L_x_3285:
[----:B-----5:R1:W5:Y:S04]  /*1b7b0*/  @P1 LDG.E.128 R104, desc[UR6][R220.64] ;  /* 0x00000006dc681981 */ /* 0x020368000c1e1d00 */
[----:B------:R1:W5:Y:S01]  /*1b7c0*/  @P0 LDG.E.128 R108, desc[UR6][R170.64] ;  /* 0x00000006aa6c0981 */ /* 0x000362000c1e1d00 */
[----:B------:R-:W-:Y:S05]  /*1b7d0*/  @!P0 BRA `(.L_x_3286) ;  /* 0x0000003400688947 */ /* 0x000fea0003800000 */
[----:B------:R-:W-:-:S13]  /*1b7e0*/  ISETP.GT.AND P0, PT, R122, RZ, PT ;  /* 0x000000ff7a00720c */ /* 0x000fda0003f04270 */
[----:B-1---5:R-:W-:Y:S01]  /*1b7f0*/  @!P0 IMAD.U32 R221, R108, 0x10000, RZ ;  /* 0x000100006cdd8824 */ /* 0x022fe200078e00ff */
[----:B0-----:R-:W-:Y:S01]  /*1b800*/  @!P0 MOV R112, R182 ;  /* 0x000000b600708202 */ /* 0x001fe20000000f00 */
        /* <DEDUP_REMOVED lines=17> */
.L_x_3289:
        /* <DEDUP_REMOVED lines=12> */
.L_x_3290:
        /* <DEDUP_REMOVED lines=61> */
.L_x_3288:
        /* <DEDUP_REMOVED lines=12> */
.L_x_3287:
        /* <DEDUP_REMOVED lines=21> */
.L_x_3293:
        /* <DEDUP_REMOVED lines=12> */
.L_x_3294:
        /* <DEDUP_REMOVED lines=61> */
.L_x_3292:
        /* <DEDUP_REMOVED lines=14> */
.L_x_3291:
        /* <DEDUP_REMOVED lines=20> */
.L_x_3297:
        /* <DEDUP_REMOVED lines=12> */
.L_x_3298:
        /* <DEDUP_REMOVED lines=61> */
.L_x_3296:
        /* <DEDUP_REMOVED lines=12> */
.L_x_3295:
        /* <DEDUP_REMOVED lines=21> */
.L_x_3301:
        /* <DEDUP_REMOVED lines=12> */
.L_x_3302:
        /* <DEDUP_REMOVED lines=61> */
.L_x_3300:
        /* <DEDUP_REMOVED lines=14> */
.L_x_3299:
        /* <DEDUP_REMOVED lines=20> */
.L_x_3305:
        /* <DEDUP_REMOVED lines=12> */
.L_x_3306:
        /* <DEDUP_REMOVED lines=61> */
.L_x_3304:
        /* <DEDUP_REMOVED lines=12> */
.L_x_3303:
        /* <DEDUP_REMOVED lines=21> */
.L_x_3309:
        /* <DEDUP_REMOVED lines=12> */
.L_x_3310:
        /* <DEDUP_REMOVED lines=61> */
.L_x_3308:
        /* <DEDUP_REMOVED lines=14> */
.L_x_3307:
        /* <DEDUP_REMOVED lines=20> */
.L_x_3313:
        /* <DEDUP_REMOVED lines=12> */
.L_x_3314:
        /* <DEDUP_REMOVED lines=57> */
[----:B------:R-:W-:Y:S02]  /*1e560*/  IMAD.MOV.U32 R180, RZ, RZ, R112 ;  /* 0x000000ffffb47224 */ /* 0x000fe400078e0070 */
[----:B------:R-:W-:Y:S01]  /*1e570*/  IMAD.MOV.U32 R112, RZ, RZ, RZ ;  /* 0x000000ffff707224 */ /* 0x000fe200078e00ff */
[----:B------:R-:W-:Y:S02]  /*1e580*/  LOP3.LUT R168, R171, R114, R113, 0x96, !PT ;  /* 0x00000072aba87212 */ /* 0x000fe400078e9671 */
[----:B------:R-:W-:-:S07]  /*1e590*/  MOV R114, R164 ;  /* 0x000000a400727202 */ /* 0x000fce0000000f00 */
.L_x_3312:
        /* <DEDUP_REMOVED lines=12> */
.L_x_3311:
        /* <DEDUP_REMOVED lines=21> */
.L_x_3317:
        /* <DEDUP_REMOVED lines=12> */
.L_x_3318:
        /* <DEDUP_REMOVED lines=61> */
.L_x_3316:
        /* <DEDUP_REMOVED lines=14> */
.L_x_3315:
[----:B------:R-:W-:Y:S02]  /*1ed20*/  F2FP.BF16.F32.PACK_AB R115, RZ, R235 ;  /* 0x000000ebff73723e */ /* 0x000fe400000010ff */
[----:B------:R-:W-:Y:S02]  /*1ed30*/  PRMT R114, R172, 0x5410, R174 ;  /* 0x00005410ac727816 */ /* 0x000fe400000000ae */
[----:B------:R-:W-:Y:S02]  /*1ed40*/  PRMT R113, R130, 0x5410, R126 ;  /* 0x0000541082717816 */ /* 0x000fe4000000007e */
[----:B------:R-:W-:Y:S02]  /*1ed50*/  PRMT R112, R124, 0x5410, R122 ;  /* 0x000054107c707816 */ /* 0x000fe4000000007a */
[----:B------:R-:W-:Y:S01]  /*1ed60*/  PRMT R115, R182, 0x5410, R115 ;  /* 0x00005410b6737816 */ /* 0x000fe20000000073 */
[----:B------:R-:W-:Y:S06]  /*1ed70*/  BRA `(.L_x_3319) ;  /* 0x0000003000b07947 */ /* 0x000fec0003800000 */
.L_x_3286:
[----:B-1----:R-:W-:Y:S01]  /*1ed80*/  IMAD.MOV.U32 R221, RZ, RZ, RZ ;  /* 0x000000ffffdd7224 */ /* 0x002fe200078e00ff */
        /* <DEDUP_REMOVED lines=18> */
.L_x_3322:
        /* <DEDUP_REMOVED lines=12> */
.L_x_3323:
        /* <DEDUP_REMOVED lines=61> */
.L_x_3321:
        /* <DEDUP_REMOVED lines=11> */
.L_x_3320:
        /* <DEDUP_REMOVED lines=16> */
.L_x_3326:
        /* <DEDUP_REMOVED lines=12> */
.L_x_3327:
        /* <DEDUP_REMOVED lines=61> */
.L_x_3325:
        /* <DEDUP_REMOVED lines=12> */
.L_x_3324:
        /* <DEDUP_REMOVED lines=16> */
.L_x_3330:
        /* <DEDUP_REMOVED lines=12> */
.L_x_3331:
        /* <DEDUP_REMOVED lines=61> */
.L_x_3329:
        /* <DEDUP_REMOVED lines=11> */
.L_x_3328:
        /* <DEDUP_REMOVED lines=16> */
.L_x_3334:
        /* <DEDUP_REMOVED lines=12> */
.L_x_3335:
        /* <DEDUP_REMOVED lines=61> */
.L_x_3333:
        /* <DEDUP_REMOVED lines=12> */
.L_x_3332:
        /* <DEDUP_REMOVED lines=16> */
.L_x_3338:
        /* <DEDUP_REMOVED lines=12> */
.L_x_3339:
        /* <DEDUP_REMOVED lines=61> */
.L_x_3337:
        /* <DEDUP_REMOVED lines=11> */
.L_x_3336:
        /* <DEDUP_REMOVED lines=16> */
.L_x_3342:
        /* <DEDUP_REMOVED lines=12> */
.L_x_3343:
        /* <DEDUP_REMOVED lines=61> */
.L_x_3341:
        /* <DEDUP_REMOVED lines=12> */
.L_x_3340:
        /* <DEDUP_REMOVED lines=16> */
.L_x_3346:
        /* <DEDUP_REMOVED lines=12> */
.L_x_3347:
        /* <DEDUP_REMOVED lines=57> */
[----:B------:R-:W-:-:S03]  /*218b0*/  IMAD.MOV.U32 R112, RZ, RZ, RZ ;  /* 0x000000ffff707224 */ /* 0x000fc600078e00ff */
[----:B------:R-:W-:Y:S01]  /*218c0*/  LOP3.LUT R168, R171, R168, R115, 0x96, !PT ;  /* 0x000000a8aba87212 */ /* 0x000fe200078e9673 */
[----:B------:R-:W-:Y:S01]  /*218d0*/  IMAD.MOV.U32 R115, RZ, RZ, R164 ;  /* 0x000000ffff737224 */ /* 0x000fe200078e00a4 */
[----:B------:R-:W-:-:S07]  /*218e0*/  MOV R164, R114 ;  /* 0x0000007200a47202 */ /* 0x000fce0000000f00 */
.L_x_3345:
        /* <DEDUP_REMOVED lines=11> */
.L_x_3344:
        /* <DEDUP_REMOVED lines=16> */
.L_x_3350:
        /* <DEDUP_REMOVED lines=12> */
.L_x_3351:
[----:B------:R-:W-:Y:S01]  /*21b60*/  IMAD.WIDE.U32 R114, R4, -0x326172a9, RZ ;  /* 0xcd9e8d5704727825 */ /* 0x000fe200078e00ff */
[----:B------:R-:W-:Y:S02]  /*21b70*/  LOP3.LUT R168, R153, R113, R161, 0x96, !PT ;  /* 0x0000007199a87212 */ /* 0x000fe400078e96a1 */
[----:B------:R-:W-:Y:S01]  /*21b80*/  IADD3 R113, PT, PT, R160, -0x61c88647, RZ ;  /* 0x9e3779b9a0717810 */ /* 0x000fe20007ffe0ff */
        /* <DEDUP_REMOVED lines=58> */
.L_x_3349:
        /* <DEDUP_REMOVED lines=12> */
.L_x_3348:
[----:B------:R-:W-:Y:S02]  /*21ff0*/  F2FP.BF16.F32.PACK_AB R115, RZ, R235 ;  /* 0x000000ebff73723e */ /* 0x000fe400000010ff */
[----:B------:R-:W-:Y:S02]  /*22000*/  PRMT R114, R172, 0x5410, R174 ;  /* 0x00005410ac727816 */ /* 0x000fe400000000ae */
[----:B------:R-:W-:Y:S02]  /*22010*/  PRMT R113, R130, 0x5410, R126 ;  /* 0x0000541082717816 */ /* 0x000fe4000000007e */
[----:B------:R-:W-:Y:S02]  /*22020*/  PRMT R112, R124, 0x5410, R122 ;  /* 0x000054107c707816 */ /* 0x000fe4000000007a */
[----:B------:R-:W-:-:S07]  /*22030*/  PRMT R115, R180, 0x5410, R115 ;  /* 0x00005410b4737816 */ /* 0x000fce0000000073 */
.L_x_3319:
        /* <DEDUP_REMOVED lines=63> */
.L_x_3352:
[----:B0-----:R-:W0:Y:S01]  /*22430*/  SHFL.BFLY PT, R113, R122, 0x1, 0x1f ;  /* 0x0c201f007a717f89 */ /* 0x001e2200000e0000 */
[----:B------:R-:W-:Y:S01]  /*22440*/  LOP3.LUT P0, RZ, R118, 0x1f, RZ, 0xc0, !PT ;  /* 0x0000001f76ff7812 */ /* 0x000fe2000780c0ff */
[----:B------:R-:W-:Y:S01]  /*22450*/  BSSY.RECONVERGENT B0, `(.L_x_3353) ;  /* 0x0000070000007945 */ /* 0x000fe20003800200 */
        /* <DEDUP_REMOVED lines=10> */
[----:B------:R-:W-:Y:S01]  /*22500*/  FMUL.FTZ R112, R112, 0.00078125001164153218269 ;  /* 0x3a4ccccd70707820 */ /* 0x000fe20000410000 */
[----:B------:R-:W-:Y:S02]  /*22510*/  ISETP.GT.U32.AND P1, PT, R124, 0x3, PT ;  /* 0x000000037c00780c */ /* 0x000fe40003f24070 */
[----:B------:R-:W-:Y:S01]  /*22520*/  MOV R124, RZ ;  /* 0x000000ff007c7202 */ /* 0x000fe20000000f00 */
        /* <DEDUP_REMOVED lines=98> */
.L_x_3354:
[----:B------:R-:W-:Y:S05]  /*22b50*/  BSYNC.RECONVERGENT B0 ;  /* 0x0000000000007941 */ /* 0x000fea0003800200 */
.L_x_3353:
[----:B------:R-:W-:Y:S01]  /*22b60*/  BAR.SYNC.DEFER_BLOCKING 0x0 ;  /* 0x0000000000007b1d */ /* 0x000fe20000010000 */
[----:B0-----:R-:W-:-:S05]  /*22b70*/  CS2R R112, SRZ ;  /* 0x0000000000707805 */ /* 0x001fca000001ff00 */
[----:B------:R-:W-:Y:S04]  /*22b80*/  BSSY.RECONVERGENT B0, `(.L_x_3355) ;  /* 0x000000a000007945 */ /* 0x000fe80003800200 */
        /* <DEDUP_REMOVED lines=9> */
.L_x_3356:
[----:B------:R-:W-:Y:S05]  /*22c20*/  BSYNC.RECONVERGENT B0 ;  /* 0x0000000000007941 */ /* 0x000fea0003800200 */
.L_x_3355:
[----:B------:R-:W1:Y:S01]  /*22c30*/  SHFL.DOWN PT, R115, R124, 0x2, 0x1f ;  /* 0x08401f007c737f89 */ /* 0x000e6200000e0000 */
[----:B------:R-:W-:Y:S02]  /*22c40*/  ISETP.NE.AND P0, PT, R118, RZ, PT ;  /* 0x000000ff7600720c */ /* 0x000fe40003f05270 */
[----:B------:R-:W-:Y:S01]  /*22c50*/  ISETP.NE.AND P1, PT, RZ, UR11, PT ;  /* 0x0000000bff007c0c */ /* 0x000fe2000bf25270 */
[----:B0-----:R-:W0:Y:S04]  /*22c60*/  SHFL.DOWN PT, R129, R112, 0x2, 0x1f ;  /* 0x08401f0070817f89 */ /* 0x001e2800000e0000 */
[----:B------:R-:W2:Y:S01]  /*22c70*/  SHFL.DOWN PT, R114, R113, 0x2, 0x1f ;  /* 0x08401f0071727f89 */ /* 0x000ea200000e0000 */
        /* <DEDUP_REMOVED lines=30> */
[----:B------:R-:W0:Y:S01]  /*22e60*/  @!P0 LDC.64 R112, c[0x0][0x3c8] ;  /* 0x0000f200ff708b82 */ /* 0x000e220000000a00 */
[----:B------:R-:W1:Y:S02]  /*22e70*/  SHFL.IDX PT, R219, R129, RZ, 0x1f ;  /* 0x00001fff81db7589 */ /* 0x000e6400000e0000 */
        /* <DEDUP_REMOVED lines=9> */
[----:B------:R0:W-:Y:S03]  /*22f10*/  @!P0 STG.E desc[UR6][R114.64], R219 ;  /* 0x000000db72008986 */ /* 0x0001e6000c101906 */
[----:B------:R-:W1:Y:S02]  /*22f20*/  MUFU.RSQ R129, R120 ;  /* 0x0000007800817308 */ /* 0x000e640000001400 */
[----:B-1----:R0:W-:Y:S01]  /*22f30*/  @!P0 STG.E desc[UR6][R112.64], R129 ;  /* 0x0000008170008986 */ /* 0x0021e2000c101906 */
[----:B------:R-:W-:-:S13]  /*22f40*/  ISETP.GE.AND P0, PT, R116, 0x1, PT ;  /* 0x000000017400780c */ /* 0x000fda0003f06270 */
[----:B0-----:R-:W-:Y:S05]  /*22f50*/  @!P0 BRA `(.L_x_3357) ;  /* 0x0000000c00c48947 */ /* 0x001fea0003800000 */
[----:B------:R-:W-:Y:S01]  /*22f60*/  FSEL R112, R219, RZ, !P1 ;  /* 0x000000ffdb707208 */ /* 0x000fe20004800000 */
[----:B------:R-:W-:Y:S01]  /*22f70*/  VIADD R116, R116, 0xffffffff ;  /* 0xffffffff74747836 */ /* 0x000fe20000000000 */
[----:B------:R-:W-:-:S03]  /*22f80*/  SHF.L.U32 R113, R44, 0x10, RZ ;  /* 0x000000102c717819 */ /* 0x000fc600000006ff */
[----:B------:R-:W-:Y:S02]  /*22f90*/  IMAD R165, R116, R165, RZ ;  /* 0x000000a574a57224 */ /* 0x000fe400078e02ff */
        /* <DEDUP_REMOVED lines=40> */
[----:B------:R-:W-:Y:S01]  /*23220*/  IMAD.U32 R117, R64, 0x10000, RZ ;  /* 0x0001000040757824 */ /* 0x000fe200078e00ff */
[----:B------:R-:W-:Y:S01]  /*23230*/  SHF.L.U32 R131, R132, 0x10, RZ ;  /* 0x0000001084837819 */ /* 0x000fe200000006ff */
[----:B------:R-:W-:Y:S01]  /*23240*/  FMUL.FTZ R112, R129, R114 ;  /* 0x0000007281707220 */ /* 0x000fe20000410000 */
[----:B------:R-:W-:-:S02]  /*23250*/  IMAD.U32 R179, R43, 0x10000, RZ ;  /* 0x000100002bb37824 */ /* 0x000fc400078e00ff */
[C---:B------:R-:W-:Y:S01]  /*23260*/  FMUL.FTZ R116, R129.reuse, R116 ;  /* 0x0000007481747220 */ /* 0x040fe20000410000 */
[C---:B------:R-:W-:Y:S01]  /*23270*/  FMUL.FTZ R187, R129.reuse, R174 ;  /* 0x000000ae81bb7220 */ /* 0x040fe20000410000 */
[----:B------:R-:W-:Y:S01]  /*23280*/  FFMA.FTZ R112, R112, R113, R117 ;  /* 0x0000007170707223 */ /* 0x000fe20000010075 */
[C---:B------:R-:W-:Y:S01]  /*23290*/  FMUL.FTZ R183, R129.reuse, R180 ;  /* 0x000000b481b77220 */ /* 0x040fe20000410000 */
[----:B------:R-:W-:Y:S01]  /*232a0*/  FFMA.FTZ R117, R116, R131, R179 ;  /* 0x0000008374757223 */ /* 0x000fe200000100b3 */
[C---:B------:R-:W-:Y:S01]  /*232b0*/  FMUL.FTZ R189, R129.reuse, R192 ;  /* 0x000000c081bd7220 */ /* 0x040fe20000410000 */
[C---:B------:R-:W-:Y:S01]  /*232c0*/  FMUL.FTZ R181, R129.reuse, R194 ;  /* 0x000000c281b57220 */ /* 0x040fe20000410000 */
[----:B------:R-:W-:Y:S01]  /*232d0*/  FMUL.FTZ R175, R129, R198 ;  /* 0x000000c681af7220 */ /* 0x000fe20000410000 */
[----:B------:R-:W-:Y:S01]  /*232e0*/  SHF.L.U32 R113, R45, 0x10, RZ ;  /* 0x000000102d717819 */ /* 0x000fe200000006ff */
[C---:B------:R-:W-:Y:S01]  /*232f0*/  FMUL.FTZ R124, R129.reuse, R120 ;  /* 0x00000078817c7220 */ /* 0x040fe20000410000 */
[----:B------:R-:W-:Y:S01]  /*23300*/  SHF.L.U32 R116, R42, 0x10, RZ ;  /* 0x000000102a747819 */ /* 0x000fe200000006ff */
[C---:B------:R-:W-:Y:S01]  /*23310*/  FMUL.FTZ R191, R129.reuse, R122 ;  /* 0x0000007a81bf7220 */ /* 0x040fe20000410000 */
[C---:B------:R-:W-:Y:S01]  /*23320*/  FMUL.FTZ R185, R129.reuse, R172 ;  /* 0x000000ac81b97220 */ /* 0x040fe20000410000 */
[C---:B------:R-:W-:Y:S01]  /*23330*/  FMUL.FTZ R180, R129.reuse, R196 ;  /* 0x000000c481b47220 */ /* 0x040fe20000410000 */
[C---:B------:R-:W-:Y:S01]  /*23340*/  FMUL.FTZ R174, R129.reuse, R200 ;  /* 0x000000c881ae7220 */ /* 0x040fe20000410000 */
[----:B------:R-:W-:Y:S01]  /*23350*/  FMUL.FTZ R173, R129, R202 ;  /* 0x000000ca81ad7220 */ /* 0x000fe20000410000 */
[----:B------:R-:W-:Y:S01]  /*23360*/  IMAD.U32 R131, R65, 0x10000, RZ ;  /* 0x0001000041837824 */ /* 0x000fe200078e00ff */
[----:B------:R-:W-:Y:S01]  /*23370*/  SHF.L.U32 R194, R46, 0x10, RZ ;  /* 0x000000102ec27819 */ /* 0x000fe200000006ff */
[----:B------:R-:W-:Y:S01]  /*23380*/  IMAD.U32 R192, R41, 0x10000, RZ ;  /* 0x0001000029c07824 */ /* 0x000fe200078e00ff */
[----:B------:R-:W-:Y:S01]  /*23390*/  SHF.L.U32 R198, R40, 0x10, RZ ;  /* 0x0000001028c67819 */ /* 0x000fe200000006ff */
[C---:B------:R-:W-:Y:S01]  /*233a0*/  FMUL.FTZ R193, R129.reuse, R126 ;  /* 0x0000007e81c17220 */ /* 0x040fe20000410000 */
[C---:B------:R-:W-:Y:S01]  /*233b0*/  FMUL.FTZ R195, R129.reuse, R128 ;  /* 0x0000008081c37220 */ /* 0x040fe20000410000 */
[----:B------:R-:W-:Y:S01]  /*233c0*/  FMUL.FTZ R172, R129, R204 ;  /* 0x000000cc81ac7220 */ /* 0x000fe20000410000 */
[----:B------:R-:W-:Y:S01]  /*233d0*/  IMAD.U32 R196, R66, 0x10000, RZ ;  /* 0x0001000042c47824 */ /* 0x000fe200078e00ff */
[----:B------:R-:W-:Y:S01]  /*233e0*/  SHF.L.U32 R202, R47, 0x10, RZ ;  /* 0x000000102fca7819 */ /* 0x000fe200000006ff */
[----:B------:R-:W-:-:S02]  /*233f0*/  IMAD.U32 R200, R39, 0x10000, RZ ;  /* 0x0001000027c87824 */ /* 0x000fc400078e00ff */
[----:B------:R-:W-:Y:S01]  /*23400*/  FMUL.FTZ R197, R129, R130 ;  /* 0x0000008281c57220 */ /* 0x000fe20000410000 */
[----:B------:R-:W-:Y:S02]  /*23410*/  IMAD.U32 R204, R67, 0x10000, RZ ;  /* 0x0001000043cc7824 */ /* 0x000fe400078e00ff */
[----:B------:R-:W-:Y:S01]  /*23420*/  FFMA.FTZ R113, R124, R113, R131 ;  /* 0x000000717c717223 */ /* 0x000fe20000010083 */
[----:B------:R-:W-:Y:S01]  /*23430*/  FFMA.FTZ R116, R191, R116, R192 ;  /* 0x00000074bf747223 */ /* 0x000fe200000100c0 */
[----:B------:R-:W-:Y:S01]  /*23440*/  FFMA.FTZ R124, R193, R194, R196 ;  /* 0x000000c2c17c7223 */ /* 0x000fe200000100c4 */
[----:B------:R-:W-:Y:S01]  /*23450*/  FFMA.FTZ R131, R195, R198, R200 ;  /* 0x000000c6c3837223 */ /* 0x000fe200000100c8 */
[----:B------:R-:W-:Y:S01]  /*23460*/  SHF.L.U32 R191, R38, 0x10, RZ ;  /* 0x0000001026bf7819 */ /* 0x000fe200000006ff */
[C---:B------:R-:W-:Y:S01]  /*23470*/  FMUL.FTZ R186, R129.reuse, R186 ;  /* 0x000000ba81ba7220 */ /* 0x040fe20000410000 */
[----:B------:R-:W-:Y:S01]  /*23480*/  SHF.L.U32 R192, R48, 0x10, RZ ;  /* 0x0000001030c07819 */ /* 0x000fe200000006ff */
[----:B------:R-:W-:Y:S01]  /*23490*/  FMUL.FTZ R177, R129, R170 ;  /* 0x000000aa81b17220 */ /* 0x000fe20000410000 */
[----:B------:R-:W-:Y:S01]  /*234a0*/  FFMA.FTZ R179, R197, R202, R204 ;  /* 0x000000cac5b37223 */ /* 0x000fe200000100cc */
[----:B------:R-:W-:Y:S01]  /*234b0*/  IMAD.U32 R193, R37, 0x10000, RZ ;  /* 0x0001000025c17824 */ /* 0x000fe200078e00ff */
[----:B------:R-:W-:Y:S01]  /*234c0*/  SHF.L.U32 R195, R36, 0x10, RZ ;  /* 0x0000001024c37819 */ /* 0x000fe200000006ff */
[----:B------:R-:W-:Y:S01]  /*234d0*/  IMAD.U32 R194, R68, 0x10000, RZ ;  /* 0x0001000044c27824 */ /* 0x000fe200078e00ff */
[----:B------:R-:W-:Y:S01]  /*234e0*/  SHF.L.U32 R196, R49, 0x10, RZ ;  /* 0x0000001031c47819 */ /* 0x000fe200000006ff */
[----:B------:R-:W-:Y:S01]  /*234f0*/  FMUL.FTZ R184, R129, R184 ;  /* 0x000000b881b87220 */ /* 0x000fe20000410000 */
[----:B------:R-:W-:-:S02]  /*23500*/  IMAD.U32 R197, R35, 0x10000, RZ ;  /* 0x0001000023c57824 */ /* 0x000fc400078e00ff */
[----:B------:R-:W-:Y:S01]  /*23510*/  FFMA.FTZ R186, R186, R191, R193 ;  /* 0x000000bfbaba7223 */ /* 0x000fe200000100c1 */
[----:B------:R-:W-:Y:S02]  /*23520*/  IMAD.U32 R198, R69, 0x10000, RZ ;  /* 0x0001000045c67824 */ /* 0x000fe400078e00ff */
[----:B------:R-:W-:Y:S01]  /*23530*/  FFMA.FTZ R177, R177, R192, R194 ;  /* 0x000000c0b1b17223 */ /* 0x000fe200000100c2 */
[----:B------:R-:W-:Y:S01]  /*23540*/  FFMA.FTZ R184, R184, R195, R197 ;  /* 0x000000c3b8b87223 */ /* 0x000fe200000100c5 */
[----:B------:R-:W-:Y:S01]  /*23550*/  SHF.L.U32 R192, R50, 0x10, RZ ;  /* 0x0000001032c07819 */ /* 0x000fe200000006ff */
[----:B------:R-:W-:Y:S01]  /*23560*/  FFMA.FTZ R185, R185, R196, R198 ;  /* 0x000000c4b9b97223 */ /* 0x000fe200000100c6 */
[----:B------:R-:W-:Y:S01]  /*23570*/  SHF.L.U32 R191, R32, 0x10, RZ ;  /* 0x0000001020bf7819 */ /* 0x000fe200000006ff */
[----:B------:R-:W-:Y:S01]  /*23580*/  FMUL.FTZ R190, R129, R190 ;  /* 0x000000be81be7220 */ /* 0x000fe20000410000 */
[----:B------:R-:W-:Y:S01]  /*23590*/  IMAD.U32 R194, R70, 0x10000, RZ ;  /* 0x0001000046c27824 */ /* 0x000fe200078e00ff */
[----:B------:R-:W-:Y:S01]  /*235a0*/  SHF.L.U32 R195, R51, 0x10, RZ ;  /* 0x0000001033c37819 */ /* 0x000fe200000006ff */
[----:B------:R-:W-:Y:S01]  /*235b0*/  IMAD.U32 R193, R31, 0x10000, RZ ;  /* 0x000100001fc17824 */ /* 0x000fe200078e00ff */
[----:B------:R-:W-:Y:S01]  /*235c0*/  SHF.L.U32 R196, R30, 0x10, RZ ;  /* 0x000000101ec47819 */ /* 0x000fe200000006ff */
[----:B------:R-:W-:Y:S01]  /*235d0*/  FMUL.FTZ R182, R129, R182 ;  /* 0x000000b681b67220 */ /* 0x000fe20000410000 */
        /* <DEDUP_REMOVED lines=8> */
[----:B------:R-:W-:Y:S01]  /*23660*/  SHF.L.U32 R199, R34, 0x10, RZ ;  /* 0x0000001022c77819 */ /* 0x000fe200000006ff */
        /* <DEDUP_REMOVED lines=29> */
[----:B------:R-:W-:Y:S01]  /*23840*/  IMAD.U32 R172, R15, 0x10000, RZ ;  /* 0x000100000fac7824 */ /* 0x000fe200078e00ff */
[----:B------:R-:W-:Y:S01]  /*23850*/  SHF.L.U32 R170, R16, 0x10, RZ ;  /* 0x0000001010aa7819 */ /* 0x000fe200000006ff */
[C---:B------:R-:W-:Y:S01]  /*23860*/  FMUL.FTZ R167, R129.reuse, R210 ;  /* 0x000000d281a77220 */ /* 0x040fe20000410000 */
[C---:B------:R-:W-:Y:S01]  /*23870*/  FMUL.FTZ R163, R129.reuse, R212 ;  /* 0x000000d481a37220 */ /* 0x040fe20000410000 */
[C---:B------:R-:W-:Y:S01]  /*23880*/  FMUL.FTZ R128, R129.reuse, R216 ;  /* 0x000000d881807220 */ /* 0x040fe20000410000 */
[----:B------:R-:W-:Y:S01]  /*23890*/  FMUL.FTZ R125, R129, R218 ;  /* 0x000000da817d7220 */ /* 0x000fe20000410000 */
[----:B------:R-:W-:Y:S01]  /*238a0*/  SHF.L.U32 R202, R22, 0x10, RZ ;  /* 0x0000001016ca7819 */ /* 0x000fe200000006ff */
[----:B------:R-:W-:Y:S01]  /*238b0*/  IMAD.U32 R180, R19, 0x10000, RZ ;  /* 0x0001000013b47824 */ /* 0x000fe200078e00ff */
[----:B------:R-:W-:Y:S01]  /*238c0*/  SHF.L.U32 R181, R14, 0x10, RZ ;  /* 0x000000100eb57819 */ /* 0x000fe200000006ff */
[----:B------:R-:W-:-:S02]  /*238d0*/  IMAD.U32 R204, R77, 0x10000, RZ ;  /* 0x000100004dcc7824 */ /* 0x000fc400078e00ff */
[C---:B------:R-:W-:Y:S01]  /*238e0*/  FMUL.FTZ R171, R129.reuse, R206 ;  /* 0x000000ce81ab7220 */ /* 0x040fe20000410000 */
[----:B------:R-:W-:Y:S02]  /*238f0*/  IMAD.U32 R175, R78, 0x10000, RZ ;  /* 0x000100004eaf7824 */ /* 0x000fe400078e00ff */
[----:B------:R-:W-:Y:S01]  /*23900*/  FMUL.FTZ R126, R129, R222 ;  /* 0x000000de817e7220 */ /* 0x000fe20000410000 */
[----:B------:R-:W-:Y:S02]  /*23910*/  IMAD.U32 R174, R21, 0x10000, RZ ;  /* 0x0001000015ae7824 */ /* 0x000fe400078e00ff */
[----:B------:R-:W-:Y:S01]  /*23920*/  FFMA.FTZ R200, R167, R200, R180 ;  /* 0x000000c8a7c87223 */ /* 0x000fe200000100b4 */
[----:B------:R-:W-:Y:S02]  /*23930*/  IMAD.U32 R183, R13, 0x10000, RZ ;  /* 0x000100000db77824 */ /* 0x000fe400078e00ff */
[----:B------:R-:W-:Y:S01]  /*23940*/  FFMA.FTZ R163, R163, R182, R204 ;  /* 0x000000b6a3a37223 */ /* 0x000fe200000100cc */
[----:B------:R-:W-:Y:S01]  /*23950*/  FFMA.FTZ R128, R128, R173, R175 ;  /* 0x000000ad80807223 */ /* 0x000fe200000100af */
[----:B------:R-:W-:Y:S01]  /*23960*/  FFMA.FTZ R125, R125, R170, R172 ;  /* 0x000000aa7d7d7223 */ /* 0x000fe200000100ac */
[----:B------:R-:W-:Y:S01]  /*23970*/  FFMA.FTZ R202, R171, R202, R174 ;  /* 0x000000caabca7223 */ /* 0x000fe200000100ae */
[----:B------:R-:W-:Y:S01]  /*23980*/  SHF.L.U32 R167, R18, 0x10, RZ ;  /* 0x0000001012a77819 */ /* 0x000fe200000006ff */
[----:B------:R-:W-:Y:S01]  /*23990*/  FFMA.FTZ R204, R126, R181, R183 ;  /* 0x000000b57ecc7223 */ /* 0x000fe200000100b7 */
[----:B------:R-:W0:Y:S01]  /*239a0*/  LDC.64 R172, c[0x0][0x428] ;  /* 0x00010a00ffac7b82 */ /* 0x000e220000000a00 */
[----:B------:R-:W-:Y:S01]  /*239b0*/  FMUL.FTZ R130, R129, R214 ;  /* 0x000000d681827220 */ /* 0x000fe20000410000 */
[----:B------:R-:W-:Y:S01]  /*239c0*/  IMAD.U32 R171, R17, 0x10000, RZ ;  /* 0x0001000011ab7824 */ /* 0x000fe200078e00ff */
[----:B------:R-:W-:Y:S01]  /*239d0*/  SHF.L.U32 R126, R60, 0x10, RZ ;  /* 0x000000103c7e7819 */ /* 0x000fe200000006ff */
[----:B------:R-:W-:Y:S01]  /*239e0*/  FMUL.FTZ R123, R129, R224 ;  /* 0x000000e0817b7220 */ /* 0x000fe20000410000 */
[----:B------:R-:W-:-:S02]  /*239f0*/  IMAD.U32 R170, R80, 0x10000, RZ ;  /* 0x0001000050aa7824 */ /* 0x000fc400078e00ff */
[----:B------:R-:W-:Y:S01]  /*23a00*/  FFMA.FTZ R130, R130, R167, R171 ;  /* 0x000000a782827223 */ /* 0x000fe200000100ab */
[----:B------:R-:W-:Y:S01]  /*23a10*/  SHF.L.U32 R174, R59, 0x10, RZ ;  /* 0x000000103bae7819 */ /* 0x000fe200000006ff */
[----:B------:R-:W-:Y:S01]  /*23a20*/  FMUL.FTZ R127, R129, R220 ;  /* 0x000000dc817f7220 */ /* 0x000fe20000410000 */
[----:B------:R-:W-:Y:S01]  /*23a30*/  FFMA.FTZ R167, R123, R126, R170 ;  /* 0x0000007e7ba77223 */ /* 0x000fe200000100aa */
[----:B------:R-:W-:Y:S01]  /*23a40*/  IMAD.U32 R180, R79, 0x10000, RZ ;  /* 0x000100004fb47824 */ /* 0x000fe200078e00ff */
[----:B------:R-:W-:Y:S01]  /*23a50*/  SHF.R.S32.HI R126, RZ, 0x1f, R165 ;  /* 0x0000001fff7e7819 */ /* 0x000fe200000114a5 */
[----:B------:R-:W-:Y:S01]  /*23a60*/  FMUL.FTZ R121, R129, R230 ;  /* 0x000000e681797220 */ /* 0x000fe20000410000 */
[----:B------:R-:W-:Y:S01]  /*23a70*/  SHF.L.U32 R171, R12, 0x10, RZ ;  /* 0x000000100cab7819 */ /* 0x000fe200000006ff */
[----:B------:R-:W-:Y:S01]  /*23a80*/  FFMA.FTZ R127, R127, R174, R180 ;  /* 0x000000ae7f7f7223 */ /* 0x000fe200000100b4 */
[----:B------:R-:W-:Y:S01]  /*23a90*/  LEA.HI R165, R126, R165, RZ, 0x3 ;  /* 0x000000a57ea57211 */ /* 0x000fe200078f18ff */
[----:B------:R-:W-:Y:S01]  /*23aa0*/  IMAD.U32 R180, R9, 0x10000, RZ ;  /* 0x0001000009b47824 */ /* 0x000fe200078e00ff */
[----:B------:R-:W-:Y:S01]  /*23ab0*/  SHF.L.U32 R174, R10, 0x10, RZ ;  /* 0x000000100aae7819 */ /* 0x000fe200000006ff */
[----:B------:R-:W-:Y:S01]  /*23ac0*/  FMUL.FTZ R120, R129, R226 ;  /* 0x000000e281787220 */ /* 0x000fe20000410000 */
[----:B------:R-:W-:Y:S01]  /*23ad0*/  SHF.L.U32 R181, R61, 0x10, RZ ;  /* 0x000000103db57819 */ /* 0x000fe200000006ff */
[----:B------:R-:W-:Y:S01]  /*23ae0*/  FMUL.FTZ R122, R129, R228 ;  /* 0x000000e4817a7220 */ /* 0x000fe20000410000 */
[----:B------:R-:W-:Y:S01]  /*23af0*/  IMAD.U32 R175, R11, 0x10000, RZ ;  /* 0x000100000baf7824 */ /* 0x000fe200078e00ff */
[----:B------:R-:W-:Y:S01]  /*23b00*/  SHF.L.U32 R126, R63, 0x10, RZ ;  /* 0x000000103f7e7819 */ /* 0x000fe200000006ff */
[----:B------:R-:W-:Y:S01]  /*23b10*/  IMAD.U32 R183, R81, 0x10000, RZ ;  /* 0x0001000051b77824 */ /* 0x000fe200078e00ff */
[----:B------:R-:W-:Y:S01]  /*23b20*/  LEA.HI.SX32 R165, R165, R118, 0x1d ;  /* 0x00000076a5a57211 */ /* 0x000fe200078feaff */
[----:B------:R-:W-:Y:S01]  /*23b30*/  FMUL.FTZ R115, R129, R236 ;  /* 0x000000ec81737220 */ /* 0x000fe20000410000 */
[----:B------:R-:W-:-:S02]  /*23b40*/  IMAD.U32 R170, R83, 0x10000, RZ ;  /* 0x0001000053aa7824 */ /* 0x000fc400078e00ff */
[----:B------:R-:W-:Y:S01]  /*23b50*/  FFMA.FTZ R208, R121, R174, R180 ;  /* 0x000000ae79d07223 */ /* 0x000fe200000100b4 */
[C---:B------:R-:W-:Y:S01]  /*23b60*/  FMUL.FTZ R119, R129.reuse, R232 ;  /* 0x000000e881777220 */ /* 0x040fe20000410000 */
[C---:B------:R-:W-:Y:S01]  /*23b70*/  FMUL.FTZ R114, R129.reuse, R234 ;  /* 0x000000ea81727220 */ /* 0x040fe20000410000 */
[----:B------:R-:W-:Y:S01]  /*23b80*/  FFMA.FTZ R206, R120, R171, R175 ;  /* 0x000000ab78ce7223 */ /* 0x000fe200000100af */
[----:B------:R-:W-:Y:S01]  /*23b90*/  FFMA.FTZ R201, R122, R181, R183 ;  /* 0x000000b57ac97223 */ /* 0x000fe200000100b7 */
[----:B------:R-:W-:Y:S01]  /*23ba0*/  SHF.L.U32 R174, R6, 0x10, RZ ;  /* 0x0000001006ae7819 */ /* 0x000fe200000006ff */
[----:B------:R-:W-:Y:S01]  /*23bb0*/  FMUL.FTZ R129, R129, R238 ;  /* 0x000000ee81817220 */ /* 0x000fe20000410000 */
[----:B------:R-:W-:Y:S01]  /*23bc0*/  IMAD.U32 R180, R5, 0x10000, RZ ;  /* 0x0001000005b47824 */ /* 0x000fe200078e00ff */
[----:B------:R-:W-:Y:S01]  /*23bd0*/  IADD3 R181, PT, PT, R165, 0x80, RZ ;  /* 0x00000080a5b57810 */ /* 0x000fe20007ffe0ff */
[----:B------:R-:W-:Y:S01]  /*23be0*/  FFMA.FTZ R205, R115, R126, R170 ;  /* 0x0000007e73cd7223 */ /* 0x000fe200000100aa */
[C---:B------:R-:W-:Y:S01]  /*23bf0*/  IADD3 R171, PT, PT, R165.reuse, 0x180, RZ ;  /* 0x00000180a5ab7810 */ /* 0x040fe20007ffe0ff */
[----:B------:R-:W-:Y:S01]  /*23c00*/  VIADD R175, R165, 0x100 ;  /* 0x00000100a5af7836 */ /* 0x000fe20000000000 */
[----:B------:R-:W-:Y:S01]  /*23c10*/  SHF.L.U32 R120, R62, 0x10, RZ ;  /* 0x000000103e787819 */ /* 0x000fe200000006ff */
[----:B------:R-:W-:Y:S01]  /*23c20*/  IMAD.U32 R122, R82, 0x10000, RZ ;  /* 0x00010000527a7824 */ /* 0x000fe200078e00ff */
[----:B------:R-:W-:Y:S01]  /*23c30*/  SHF.L.U32 R121, R8, 0x10, RZ ;  /* 0x0000001008797819 */ /* 0x000fe200000006ff */
[----:B------:R-:W-:-:S02]  /*23c40*/  IMAD.U32 R123, R7, 0x10000, RZ ;  /* 0x00010000077b7824 */ /* 0x000fc400078e00ff */
[----:B------:R-:W-:Y:S01]  /*23c50*/  FFMA.FTZ R212, R129, R174, R180 ;  /* 0x000000ae81d47223 */ /* 0x000fe200000100b4 */
[----:B------:R-:W-:Y:S02]  /*23c60*/  VIADD R115, R165, 0x200 ;  /* 0x00000200a5737836 */ /* 0x000fe40000000000 */
[----:B------:R-:W-:Y:S01]  /*23c70*/  FFMA.FTZ R203, R119, R120, R122 ;  /* 0x0000007877cb7223 */ /* 0x000fe2000001007a */
[----:B0-----:R-:W-:-:S04]  /*23c80*/  IMAD.WIDE.U32 R182, R165, 0x10, R172 ;  /* 0x00000010a5b67825 */ /* 0x001fc800078e00ac */
[----:B------:R-:W-:Y:S01]  /*23c90*/  FFMA.FTZ R210, R114, R121, R123 ;  /* 0x0000007972d27223 */ /* 0x000fe2000001007b */
        /* <DEDUP_REMOVED lines=10> */
[----:B------:R-:W-:Y:S01]  /*23d40*/  IMAD.WIDE.U32 R172, R115, 0x10, R172 ;  /* 0x0000001073ac7825 */ /* 0x000fe200078e00ac */
        /* <DEDUP_REMOVED lines=8> */
[----:B------:R-:W-:Y:S01]  /*23dd0*/  F2FP.BF16.F32.PACK_AB R127, R204, R127 ;  /* 0x0000007fcc7f723e */ /* 0x000fe200000010ff */
[----:B------:R0:W-:Y:S01]  /*23de0*/  STG.E.128 desc[UR6][R174.64], R120 ;  /* 0x00000078ae007986 */ /* 0x0001e2000c101d06 */
[----:B------:R-:W-:Y:S02]  /*23df0*/  F2FP.BF16.F32.PACK_AB R125, R130, R163 ;  /* 0x000000a3827d723e */ /* 0x000fe400000010ff */
[----:B------:R-:W-:Y:S02]  /*23e00*/  F2FP.BF16.F32.PACK_AB R124, R200, R197 ;  /* 0x000000c5c87c723e */ /* 0x000fe400000010ff */
[----:B------:R-:W-:Y:S02]  /*23e10*/  F2FP.BF16.F32.PACK_AB R131, R212, R205 ;  /* 0x000000cdd483723e */ /* 0x000fe400000010ff */
[----:B------:R-:W-:Y:S01]  /*23e20*/  F2FP.BF16.F32.PACK_AB R130, R210, R203 ;  /* 0x000000cbd282723e */ /* 0x000fe200000010ff */
[----:B------:R0:W-:Y:S01]  /*23e30*/  STG.E.128 desc[UR6][R170.64], R124 ;  /* 0x0000007caa007986 */ /* 0x0001e2000c101d06 */
[----:B------:R-:W-:-:S02]  /*23e40*/  F2FP.BF16.F32.PACK_AB R129, R208, R201 ;  /* 0x000000c9d081723e */ /* 0x000fc400000010ff */
[----:B------:R-:W-:-:S05]  /*23e50*/  F2FP.BF16.F32.PACK_AB R128, R206, R167 ;  /* 0x000000a7ce80723e */ /* 0x000fca00000010ff */
[----:B------:R0:W-:Y:S02]  /*23e60*/  STG.E.128 desc[UR6][R172.64], R128 ;  /* 0x00000080ac007986 */ /* 0x0001e4000c101d06 */
.L_x_3357:
[----:B0-----:R-:W0:Y:S01]  /*23e70*/  LDC.64 R112, c[0x0][0x380] ;  /* 0x0000e000ff707b82 */ /* 0x001e220000000a00 */
[----:B------:R-:W-:Y:S01]  /*23e80*/  UPLOP3.LUT UP0, UPT, UPT, UPT, UP0, 0x40, 0x4 ;  /* 0x000000000004789c */ /* 0x000fe20003f0e800 */
[----:B0-----:R-:W-:-:S04]  /*23e90*/  IADD3 R0, PT, PT, R0, R112, RZ ;  /* 0x0000007000007210 */ /* 0x001fc80007ffe0ff */
[----:B------:R-:W-:-:S13]  /*23ea0*/  ISETP.GE.AND P0, PT, R0, R113, PT ;  /* 0x000000710000720c */ /* 0x000fda0003f06270 */
[----:B------:R-:W-:Y:S05]  /*23eb0*/  @!P0 BRA `(.L_x_3358) ;  /* 0xfffffdcc00c88947 */ /* 0x000fea000383ffff */
[----:B------:R-:W-:Y:S05]  /*23ec0*/  EXIT ;  /* 0x000000000000794d */ /* 0x000fea0003800000 */
.L_x_3359:
        /* <DEDUP_REMOVED lines=11> */
.L_x_33995:


//--------------------- .text._ZN10layer_norm13ln_fwd_kernelINS_13Kernel_traitsI6__halfS2_S2_S2_fjLj5120ELj1ELj1ELj4ELj16ENS_18Kernel_traits_baseILj5120ES2_S2_S2_S2_fjLj128EEEEELb0ELb0ELb0ELb0EEEvNS_9FwdParamsE --------------------------
	.section	.text._ZN10layer_norm13ln_fwd_kernelINS_13Kernel_traitsI6__halfS2_S2_S2_fjLj5120ELj1ELj1ELj4ELj16ENS_18Kernel_traits_baseILj5120ES2_S2_S2_S2_fjLj128EEEEELb0ELb0ELb0ELb0EEEvNS_9FwdParamsE,"ax",@progbits
	.align	128
        .global         _ZN10layer_norm13ln_fwd_kernelINS_13Kernel_traitsI6__halfS2_S2_S2_fjLj5120ELj1ELj1ELj4ELj16ENS_18Kernel_traits_baseILj5120ES2_S2_S2_S2_fjLj128EEEEELb0ELb0ELb0ELb0EEEvNS_9FwdParamsE
        .type           _ZN10layer_norm13ln_fwd_kernelINS_13Kernel_traitsI6__halfS2_S2_S2_fjLj5120ELj1ELj1ELj4ELj16ENS_18Kernel_traits_baseILj5120ES2_S2_S2_S2_fjLj128EEEEELb0ELb0ELb0ELb0EEEvNS_9FwdParamsE,@function
        .size           _ZN10layer_norm13ln_fwd_kernelINS_13Kernel_traitsI6__halfS2_S2_S2_fjLj5120ELj1ELj1ELj4ELj16ENS_18Kernel_traits_baseILj5120ES2_S2_S2_S2_fjLj128EEEEELb0ELb0ELb0ELb0EEEvNS_9FwdParamsE,(.L_x_33996 - _ZN10layer_norm13ln_fwd_kernelINS_13Kernel_traitsI6__halfS2_S2_S2_fjLj5120ELj1ELj1ELj4ELj16ENS_18Kernel_traits_baseILj5120ES2_S2_S2_S2_fjLj128EEEEELb0ELb0ELb0ELb0EEEvNS_9FwdParamsE)
        .other          _ZN10layer_norm13ln_fwd_kernelINS_13Kernel_traitsI6__halfS2_S2_S2_fjLj5120ELj1ELj1ELj4ELj16ENS_18Kernel_traits_baseILj5120ES2_S2_S2_S2_fjLj128EEEEELb0ELb0ELb0ELb0EEEvNS_9FwdParamsE,@"STO_CUDA_ENTRY STV_DEFAULT"
_ZN10layer_norm13ln_fwd_kernelINS_13Kernel_traitsI6__halfS2_S2_S2_fjLj5120ELj1ELj1ELj4ELj16ENS_18Kernel_traits_baseILj5120ES2_S2_S2_S2_fjLj128EEEEELb0ELb0ELb0ELb0EEEvNS_9FwdParamsE:
.text._ZN10layer_norm13ln_fwd_kernelINS_13Kernel_traitsI6__halfS2_S2_S2_fjLj5120ELj1ELj1ELj4ELj16ENS_18Kernel_traits_baseILj5120ES2_S2_S2_S2_fjLj128EEEEELb0ELb0ELb0ELb0EEEvNS_9FwdParamsE:
[----:B------:R-:W-:Y:S01]  /*0000*/  LDC R1, c[0x0][0x37c] ;  /* 0x0000df00ff017b82 */ /* 0x000fe20000000800 */
[----:B------:R-:W0:Y:S07]  /*0010*/  S2R R8, SR_TID.X ;  /* 0x0000000000087919 */ /* 0x000e2e0000002100 */
[----:B------:R-:W1:Y:S01]  /*0020*/  LDC R3, c[0x0][0x388] ;  /* 0x0000e200ff037b82 */ /* 0x000e620000000800 */
[----:B------:R-:W2:Y:S01]  /*0030*/  LDCU.64 UR8, c[0x0][0x438] ;  /* 0x00008700ff0877ac */ /* 0x000ea20008000a00 */
[----:B------:R-:W-:Y:S01]  /*0040*/  BSSY.RECONVERGENT B0, `(.L_x_3360) ;  /* 0x000005f000007945 */ /* 0x000fe20003800200 */
[----:B------:R-:W3:Y:S05]  /*0050*/  LDCU.64 UR6, c[0x0][0x358] ;  /* 0x00006b00ff0677ac */ /* 0x000eea0008000a00 */
[----:B------:R-:W4:Y:S01]  /*0060*/  S2UR UR4, SR_CTAID.X ;  /* 0x00000000000479c3 */ /* 0x000f220000002500 */
[----:B--2---:R-:W-:-:S04]  /*0070*/  UISETP.NE.U32.AND UP0, UPT, UR8, URZ, UPT ;  /* 0x000000ff0800728c */ /* 0x004fc8000bf05070 */
[----:B------:R-:W-:Y:S01]  /*0080*/  UISETP.NE.AND.EX UP0, UPT, UR9, URZ, UPT, UP0 ;  /* 0x000000ff0900728c */ /* 0x000fe2000bf05300 */
[----:B-1----:R-:W-:-:S04]  /*0090*/  SHF.R.S32.HI R0, RZ, 0x1f, R3 ;  /* 0x0000001fff007819 */ /* 0x002fc80000011403 */
        /* <DEDUP_REMOVED lines=50> */
.L_x_3361:
        /* <DEDUP_REMOVED lines=34> */
[----:B------:R-:W-:Y:S02]  /*05e0*/  @P4 CS2R R24, SRZ ;  /* 0x0000000000184805 */ /* 0x000fe4000001ff00 */
[----:B------:R-:W-:Y:S02]  /*05f0*/  @P1 MOV R51, RZ ;  /* 0x000000ff00331202 */ /* 0x000fe40000000f00 */
[----:B------:R-:W-:-:S02]  /*0600*/  @P2 MOV R43, RZ ;  /* 0x000000ff002b2202 */ /* 0x000fc40000000f00 */
[----:B------:R-:W-:Y:S02]  /*0610*/  @P3 MOV R35, RZ ;  /* 0x000000ff00233202 */ /* 0x000fe40000000f00 */
[----:B0-----:R-:W-:-:S07]  /*0620*/  @P0 MOV R59, RZ ;  /* 0x000000ff003b0202 */ /* 0x001fce0000000f00 */
.L_x_3362:
[----:B------:R-:W-:Y:S05]  /*0630*/  BSYNC.RECONVERGENT B0 ;  /* 0x0000000000007941 */ /* 0x000fea0003800200 */
.L_x_3360:
[----:B------:R-:W0:Y:S02]  /*0640*/  LDCU UR4, c[0x0][0x384] ;  /* 0x00007080ff0477ac */ /* 0x000e240008000800 */
[----:B0-----:R-:W-:-:S13]  /*0650*/  ISETP.GE.AND P0, PT, R5, UR4, PT ;  /* 0x0000000405007c0c */ /* 0x001fda000bf06270 */
[----:B------:R-:W-:Y:S05]  /*0660*/  @P0 EXIT ;  /* 0x000000000000094d */ /* 0x000fea0003800000 */
[----:B------:R-:W0:Y:S01]  /*0670*/  LDCU.64 UR4, c[0x0][0x3e0] ;  /* 0x00007c00ff0477ac */ /* 0x000e220008000a00 */
[----:B------:R-:W-:Y:S01]  /*0680*/  SHF.R.S32.HI R0, RZ, 0x3, R0 ;  /* 0x00000003ff007819 */ /* 0x000fe20000011400 */
[----:B------:R-:W1:Y:S03]  /*0690*/  LDCU UR11, c[0x0][0x388] ;  /* 0x00007100ff0b77ac */ /* 0x000e660008000800 */
[C---:B------:R-:W-:Y:S02]  /*06a0*/  LOP3.LUT R2, R0.reuse, 0x7f, RZ, 0xc0, !PT ;  /* 0x0000007f00027812 */ /* 0x040fe400078ec0ff */
[----:B------:R-:W-:Y:S01]  /*06b0*/  SHF.L.U32 R0, R0, 0x1, RZ ;  /* 0x0000000100007819 */ /* 0x000fe200000006ff */
[----:B------:R-:W2:Y:S01]  /*06c0*/  LDCU UR10, c[0x0][0x400] ;  /* 0x00008000ff0a77ac */ /* 0x000ea20008000800 */
[----:B------:R-:W-:Y:S01]  /*06d0*/  VIADDMNMX R9, R2, -R9, RZ, !PT ;  /* 0x8000000902097246 */ /* 0x000fe200078001ff */
[----:B------:R-:W-:Y:S01]  /*06e0*/  IMAD R2, R6, -0x20, R2 ;  /* 0xffffffe006027824 */ /* 0x000fe200078e0202 */
[----:B------:R-:W-:Y:S01]  /*06f0*/  LOP3.LUT R0, R0, 0xffffff00, RZ, 0xc0, !PT ;  /* 0xffffff0000007812 */ /* 0x000fe200078ec0ff */
[----:B------:R-:W3:Y:S01]  /*0700*/  LDCU.64 UR8, c[0x0][0x3a0] ;  /* 0x00007400ff0877ac */ /* 0x000ee20008000a00 */
[----:B------:R-:W-:-:S02]  /*0710*/  VIMNMX R9, PT, PT, R9, 0x20, PT ;  /* 0x0000002009097848 */ /* 0x000fc40003fe0100 */
[----:B------:R-:W-:Y:S01]  /*0720*/  VIMNMX R2, PT, PT, RZ, R2, !PT ;  /* 0x00000002ff027248 */ /* 0x000fe20007fe0100 */
[----:B------:R-:W-:Y:S01]  /*0730*/  UPLOP3.LUT UP1, UPT, UPT, UPT, UPT, 0x40, 0x4 ;  /* 0x000000000004789c */ /* 0x000fe20003f2e870 */
[-C--:B------:R-:W-:Y:S01]  /*0740*/  LEA R9, R9, R0.reuse, 0x3 ;  /* 0x0000000009097211 */ /* 0x080fe200078e18ff */
[----:B0-----:R-:W-:Y:S01]  /*0750*/  UISETP.NE.U32.AND UP0, UPT, UR4, URZ, UPT ;  /* 0x000000ff0400728c */ /* 0x001fe2000bf05070 */
[----:B------:R-:W-:Y:S01]  /*0760*/  VIMNMX R11, PT, PT, R2, 0x20, PT ;  /* 0x00000020020b7848 */ /* 0x000fe20003fe0100 */
[----:B------:R-:W0:Y:S01]  /*0770*/  LDCU.U8 UR4, c[0x0][0x410] ;  /* 0x00008200ff0477ac */ /* 0x000e220008000000 */
[----:B------:R-:W-:Y:S02]  /*0780*/  I2FP.F32.U32 R3, R9 ;  /* 0x0000000900037245 */ /* 0x000fe40000201000 */
[----:B------:R-:W-:Y:S01]  /*0790*/  LEA R2, R11, R0, 0x3 ;  /* 0x000000000b027211 */ /* 0x000fe200078e18ff */
[----:B------:R-:W-:Y:S01]  /*07a0*/  UISETP.NE.AND.EX UP0, UPT, UR5, URZ, UPT, UP0 ;  /* 0x000000ff0500728c */ /* 0x000fe2000bf05300 */
[----:B------:R-:W-:-:S02]  /*07b0*/  SHF.R.U32.HI R0, RZ, 0x5, R8 ;  /* 0x00000005ff007819 */ /* 0x000fc40000011608 */
[----:B------:R-:W4:Y:S03]  /*07c0*/  MUFU.RCP R3, R3 ;  /* 0x0000000300037308 */ /* 0x000f260000001000 */
[----:B------:R-:W-:Y:S02]  /*07d0*/  PLOP3.LUT P0, PT, PT, PT, UP0, 0x80, 0x8 ;  /* 0x000000000008781c */ /* 0x000fe40003f0f008 */
[----:B0-----:R-:W-:-:S04]  /*07e0*/  ISETP.NE.AND P1, PT, RZ, UR4, PT ;  /* 0x00000004ff007c0c */ /* 0x001fc8000bf25270 */
[----:B-123--:R-:W-:-:S09]  /*07f0*/  P2R R9, PR, RZ, 0x2 ;  /* 0x00000002ff097803 */ /* 0x00efd20000000000 */
.L_x_3398:
        /* <DEDUP_REMOVED lines=13> */
[----:B------:R-:W-:Y:S01]  /*08d0*/  MOV R102, R10 ;  /* 0x0000000a00667202 */ /* 0x000fe20000000f00 */
[----:B--2---:R-:W-:Y:S01]  /*08e0*/  @P0 HADD2.F32 R101, -RZ, R64.H0_H0 ;  /* 0x20000040ff650230 */ /* 0x004fe20000004100 */
        /* <DEDUP_REMOVED lines=10> */
[--C-:B-----5:R-:W-:Y:S02]  /*0990*/  HADD2.F32 R68, -RZ, R67.reuse.H0_H0 ;  /* 0x20000043ff447230 */ /* 0x120fe40000004100 */
[----:B------:R-:W-:Y:S02]  /*09a0*/  HADD2.F32 R104, -RZ, R67.H1_H1 ;  /* 0x30000043ff687230 */ /* 0x000fe40000004100 */
[----:B------:R-:W-:Y:S02]  /*09b0*/  HADD2.F32 R74, -RZ, R64.H0_H0 ;  /* 0x20000040ff4a7230 */ /* 0x000fe40000004100 */
[--C-:B------:R-:W-:Y:S02]  /*09c0*/  HADD2.F32 R72, -RZ, R65.reuse.H0_H0 ;  /* 0x20000041ff487230 */ /* 0x100fe40000004100 */
[----:B------:R-:W-:Y:S02]  /*09d0*/  HADD2.F32 R102, -RZ, R65.H1_H1 ;  /* 0x30000041ff667230 */ /* 0x000fe40000004100 */
[----:B------:R-:W-:-:S02]  /*09e0*/  HADD2.F32 R70, -RZ, R66.H0_H0 ;  /* 0x20000042ff467230 */ /* 0x000fc40000004100 */
[----:B------:R-:W-:Y:S02]  /*09f0*/  HADD2.F32 R64, -RZ, R64.H1_H1 ;  /* 0x30000040ff407230 */ /* 0x000fe40000004100 */
[----:B------:R-:W-:Y:S02]  /*0a00*/  HADD2.F32 R66, -RZ, R66.H1_H1 ;  /* 0x30000042ff427230 */ /* 0x000fe40000004100 */
[----:B--2---:R-:W-:Y:S02]  /*0a10*/  HADD2.F32 R67, -RZ, R21.H0_H0 ;  /* 0x20000015ff437230 */ /* 0x004fe40000004100 */
[----:B------:R-:W-:Y:S02]  /*0a20*/  HADD2.F32 R71, -RZ, R22.H0_H0 ;  /* 0x20000016ff477230 */ /* 0x000fe40000004100 */
[----:B------:R-:W-:Y:S02]  /*0a30*/  HADD2.F32 R75, -RZ, R23.H0_H0 ;  /* 0x20000017ff4b7230 */ /* 0x000fe40000004100 */
[----:B------:R-:W-:Y:S01]  /*0a40*/  FFMA.FTZ R72, R72, R101, R67 ;  /* 0x0000006548487223 */ /* 0x000fe20000010043 */
[----:B------:R-:W-:-:S02]  /*0a50*/  HADD2.F32 R65, -RZ, R20.H0_H0 ;  /* 0x20000014ff417230 */ /* 0x000fc40000004100 */
[-C--:B------:R-:W-:Y:S01]  /*0a60*/  FFMA.FTZ R70, R70, R101.reuse, R71 ;  /* 0x0000006546467223 */ /* 0x080fe20000010047 */
[----:B------:R-:W-:Y:S02]  /*0a70*/  HADD2.F32 R69, -RZ, R20.H1_H1 ;  /* 0x30000014ff457230 */ /* 0x000fe40000004100 */
[-C--:B------:R-:W-:Y:S01]  /*0a80*/  FFMA.FTZ R68, R68, R101.reuse, R75 ;  /* 0x0000006544447223 */ /* 0x080fe2000001004b */
[----:B------:R-:W-:Y:S02]  /*0a90*/  HADD2.F32 R21, -RZ, R21.H1_H1 ;  /* 0x30000015ff157230 */ /* 0x000fe40000004100 */
[-C--:B------:R-:W-:Y:S01]  /*0aa0*/  FFMA.FTZ R74, R74, R101.reuse, R65 ;  /* 0x000000654a4a7223 */ /* 0x080fe20000010041 */
[----:B------:R-:W-:Y:S02]  /*0ab0*/  HADD2.F32 R73, -RZ, R22.H1_H1 ;  /* 0x30000016ff497230 */ /* 0x000fe40000004100 */
[----:B------:R-:W-:Y:S01]  /*0ac0*/  FFMA.FTZ R69, R64, R101, R69 ;  /* 0x0000006540457223 */ /* 0x000fe20000010045 */
[----:B------:R-:W-:-:S02]  /*0ad0*/  HADD2.F32 R23, -RZ, R23.H1_H1 ;  /* 0x30000017ff177230 */ /* 0x000fc40000004100 */
[-C--:B------:R-:W-:Y:S01]  /*0ae0*/  FFMA.FTZ R71, R102, R101.reuse, R21 ;  /* 0x0000006566477223 */ /* 0x080fe20000010015 */
[-C--:B------:R-:W-:Y:S01]  /*0af0*/  FFMA.FTZ R73, R66, R101.reuse, R73 ;  /* 0x0000006542497223 */ /* 0x080fe20000010049 */
[----:B------:R-:W-:Y:S01]  /*0b00*/  F2FP.F16.F32.PACK_AB R20, R69, R74 ;  /* 0x0000004a4514723e */ /* 0x000fe200000000ff */
[----:B------:R-:W-:Y:S02]  /*0b10*/  FFMA.FTZ R75, R104, R101, R23 ;  /* 0x00000065684b7223 */ /* 0x000fe40000010017 */
[----:B------:R-:W-:Y:S02]  /*0b20*/  F2FP.F16.F32.PACK_AB R21, R71, R72 ;  /* 0x000000484715723e */ /* 0x000fe400000000ff */
[----:B------:R-:W-:Y:S02]  /*0b30*/  F2FP.F16.F32.PACK_AB R22, R73, R70 ;  /* 0x000000464916723e */ /* 0x000fe400000000ff */
[----:B------:R-:W-:Y:S01]  /*0b40*/  F2FP.F16.F32.PACK_AB R23, R75, R68 ;  /* 0x000000444b17723e */ /* 0x000fe200000000ff */
[----:B------:R-:W-:Y:S06]  /*0b50*/  BRA `(.L_x_3366) ;  /* 0x0000000000a07947 */ /* 0x000fec0003800000 */
.L_x_3365:
[----:B------:R-:W-:-:S04]  /*0b60*/  ISETP.NE.U32.AND P0, PT, R76, RZ, PT ;  /* 0x000000ff4c00720c */ /* 0x000fc80003f05070 */
[----:B------:R-:W-:-:S13]  /*0b70*/  ISETP.NE.AND.EX P0, PT, R77, RZ, PT, P0 ;  /* 0x000000ff4d00720c */ /* 0x000fda0003f05300 */
[----:B------:R-:W-:Y:S05]  /*0b80*/  @!P0 BRA `(.L_x_3367) ;  /* 0x0000000000548947 */ /* 0x000fea0003800000 */
[----:B-----5:R-:W-:Y:S02]  /*0b90*/  HADD2.F32 R74, -RZ, R64.H0_H0 ;  /* 0x20000040ff4a7230 */ /* 0x020fe40000004100 */
[----:B------:R-:W-:Y:S02]  /*0ba0*/  HADD2.F32 R70, -RZ, R66.H0_H0 ;  /* 0x20000042ff467230 */ /* 0x000fe40000004100 */
[----:B------:R-:W-:Y:S02]  /*0bb0*/  HADD2.F32 R64, -RZ, R64.H1_H1 ;  /* 0x30000040ff407230 */ /* 0x000fe40000004100 */
[-C--:B------:R-:W-:Y:S01]  /*0bc0*/  FMUL.FTZ R74, R74, R101.reuse ;  /* 0x000000654a4a7220 */ /* 0x080fe20000410000 */
[--C-:B------:R-:W-:Y:S02]  /*0bd0*/  HADD2.F32 R72, -RZ, R65.reuse.H0_H0 ;  /* 0x20000041ff487230 */ /* 0x100fe40000004100 */
[----:B------:R-:W-:Y:S01]  /*0be0*/  FMUL.FTZ R70, R70, R101 ;  /* 0x0000006546467220 */ /* 0x000fe20000410000 */
[----:B------:R-:W-:-:S02]  /*0bf0*/  HADD2.F32 R20, -RZ, R65.H1_H1 ;  /* 0x30000041ff147230 */ /* 0x000fc40000004100 */
[-C--:B------:R-:W-:Y:S01]  /*0c00*/  FMUL.FTZ R69, R64, R101.reuse ;  /* 0x0000006540457220 */ /* 0x080fe20000410000 */
[----:B------:R-:W-:Y:S02]  /*0c10*/  HADD2.F32 R66, -RZ, R66.H1_H1 ;  /* 0x30000042ff427230 */ /* 0x000fe40000004100 */
[-C--:B------:R-:W-:Y:S01]  /*0c20*/  FMUL.FTZ R72, R72, R101.reuse ;  /* 0x0000006548487220 */ /* 0x080fe20000410000 */
[--C-:B------:R-:W-:Y:S02]  /*0c30*/  HADD2.F32 R68, -RZ, R67.reuse.H0_H0 ;  /* 0x20000043ff447230 */ /* 0x100fe40000004100 */
[-C--:B------:R-:W-:Y:S01]  /*0c40*/  FMUL.FTZ R71, R20, R101.reuse ;  /* 0x0000006514477220 */ /* 0x080fe20000410000 */
[----:B------:R-:W-:Y:S02]  /*0c50*/  HADD2.F32 R22, -RZ, R67.H1_H1 ;  /* 0x30000043ff167230 */ /* 0x000fe40000004100 */
[-C--:B------:R-:W-:Y:S01]  /*0c60*/  FMUL.FTZ R73, R66, R101.reuse ;  /* 0x0000006542497220 */ /* 0x080fe20000410000 */
[----:B------:R-:W-:Y:S01]  /*0c70*/  F2FP.F16.F32.PACK_AB R20, R69, R74 ;  /* 0x0000004a4514723e */ /* 0x000fe200000000ff */
[-C--:B------:R-:W-:Y:S01]  /*0c80*/  FMUL.FTZ R68, R68, R101.reuse ;  /* 0x0000006544447220 */ /* 0x080fe20000410000 */
[----:B------:R-:W-:Y:S01]  /*0c90*/  F2FP.F16.F32.PACK_AB R21, R71, R72 ;  /* 0x000000484715723e */ /* 0x000fe200000000ff */
[----:B------:R-:W-:Y:S01]  /*0ca0*/  FMUL.FTZ R75, R22, R101 ;  /* 0x00000065164b7220 */ /* 0x000fe20000410000 */
[----:B------:R-:W-:-:S04]  /*0cb0*/  F2FP.F16.F32.PACK_AB R22, R73, R70 ;  /* 0x000000464916723e */ /* 0x000fc800000000ff */
[----:B------:R-:W-:Y:S01]  /*0cc0*/  F2FP.F16.F32.PACK_AB R23, R75, R68 ;  /* 0x000000444b17723e */ /* 0x000fe200000000ff */
[----:B------:R-:W-:Y:S06]  /*0cd0*/  BRA `(.L_x_3366) ;  /* 0x0000000000407947 */ /* 0x000fec0003800000 */
.L_x_3367:
[----:B-----5:R-:W-:Y:S02]  /*0ce0*/  HADD2.F32 R74, -RZ, R64.H0_H0 ;  /* 0x20000040ff4a7230 */ /* 0x020fe40000004100 */
[--C-:B------:R-:W-:Y:S02]  /*0cf0*/  HADD2.F32 R68, -RZ, R65.reuse.H1_H1 ;  /* 0x30000041ff447230 */ /* 0x100fe40000004100 */
[----:B------:R-:W-:Y:S02]  /*0d00*/  HADD2.F32 R70, -RZ, R66.H0_H0 ;  /* 0x20000042ff467230 */ /* 0x000fe40000004100 */
[-C--:B------:R-:W-:Y:S01]  /*0d10*/  FMUL.FTZ R74, R74, R101.reuse ;  /* 0x000000654a4a7220 */ /* 0x080fe20000410000 */
[----:B------:R-:W-:Y:S02]  /*0d20*/  HADD2.F32 R64, -RZ, R64.H1_H1 ;  /* 0x30000040ff407230 */ /* 0x000fe40000004100 */
[----:B------:R-:W-:Y:S01]  /*0d30*/  FMUL.FTZ R71, R68, R101 ;  /* 0x0000006544477220 */ /* 0x000fe20000410000 */
[----:B------:R-:W-:-:S02]  /*0d40*/  HADD2.F32 R72, -RZ, R65.H0_H0 ;  /* 0x20000041ff487230 */ /* 0x000fc40000004100 */
[-C--:B------:R-:W-:Y:S01]  /*0d50*/  FMUL.FTZ R70, R70, R101.reuse ;  /* 0x0000006546467220 */ /* 0x080fe20000410000 */
[----:B------:R-:W-:Y:S02]  /*0d60*/  HADD2.F32 R66, -RZ, R66.H1_H1 ;  /* 0x30000042ff427230 */ /* 0x000fe40000004100 */
[-C--:B------:R-:W-:Y:S01]  /*0d70*/  FMUL.FTZ R69, R64, R101.reuse ;  /* 0x0000006540457220 */ /* 0x080fe20000410000 */
[--C-:B------:R-:W-:Y:S02]  /*0d80*/  HADD2.F32 R102, -RZ, R67.reuse.H0_H0 ;  /* 0x20000043ff667230 */ /* 0x100fe40000004100 */
[-C--:B------:R-:W-:Y:S01]  /*0d90*/  FMUL.FTZ R72, R72, R101.reuse ;  /* 0x0000006548487220 */ /* 0x080fe20000410000 */
[----:B------:R-:W-:Y:S02]  /*0da0*/  HADD2.F32 R104, -RZ, R67.H1_H1 ;  /* 0x30000043ff687230 */ /* 0x000fe40000004100 */
[-C--:B------:R-:W-:Y:S01]  /*0db0*/  FMUL.FTZ R73, R66, R101.reuse ;  /* 0x0000006542497220 */ /* 0x080fe20000410000 */
[----:B------:R-:W-:-:S02]  /*0dc0*/  FMUL.FTZ R68, R102, R101 ;  /* 0x0000006566447220 */ /* 0x000fc40000410000 */
[----:B------:R-:W-:-:S07]  /*0dd0*/  FMUL.FTZ R75, R104, R101 ;  /* 0x00000065684b7220 */ /* 0x000fce0000410000 */
.L_x_3366:
[----:B------:R-:W0:Y:S01]  /*0de0*/  @P5 LDC.64 R64, c[0x0][0x3a8] ;  /* 0x0000ea00ff405b82 */ /* 0x000e220000000a00 */
[C---:B------:R-:W-:Y:S01]  /*0df0*/  IADD3 R102, PT, PT, R10.reuse, 0x80, RZ ;  /* 0x000000800a667810 */ /* 0x040fe20007ffe0ff */
[----:B0-----:R-:W-:-:S05]  /*0e00*/  @P5 IMAD.WIDE.U32 R64, R10, 0x10, R64 ;  /* 0x000000100a405825 */ /* 0x001fca00078e0040 */
[----:B------:R0:W-:Y:S02]  /*0e10*/  @P5 STG.E.128 desc[UR6][R64.64], R20 ;  /* 0x0000001440005986 */ /* 0x0001e4000c101d06 */
.L_x_3364:
[----:B------:R-:W-:Y:S05]  /*0e20*/  BSYNC.RECONVERGENT B0 ;  /* 0x0000000000007941 */ /* 0x000fea0003800200 */
.L_x_3363:
        /* <DEDUP_REMOVED lines=15> */
[--C-:B------:R-:W-:Y:S02]  /*0f20*/  HADD2.F32 R106, -RZ, R15.reuse.H0_H0 ;  /* 0x2000000fff6a7230 */ /* 0x100fe40000004100 */
[----:B------:R-:W-:Y:S02]  /*0f30*/  HADD2.F32 R108, -RZ, R15.H1_H1 ;  /* 0x3000000fff6c7230 */ /* 0x000fe40000004100 */
[--C-:B------:R-:W-:Y:S02]  /*0f40*/  HADD2.F32 R12, -RZ, R13.reuse.H0_H0 ;  /* 0x2000000dff0c7230 */ /* 0x100fe40000004100 */
[----:B------:R-:W-:-:S02]  /*0f50*/  HADD2.F32 R64, -RZ, R13.H1_H1 ;  /* 0x3000000dff407230 */ /* 0x000fc40000004100 */
[--C-:B------:R-:W-:Y:S02]  /*0f60*/  HADD2.F32 R66, -RZ, R14.reuse.H0_H0 ;  /* 0x2000000eff427230 */ /* 0x100fe40000004100 */
[----:B------:R-:W-:Y:S02]  /*0f70*/  HADD2.F32 R104, -RZ, R14.H1_H1 ;  /* 0x3000000eff687230 */ /* 0x000fe40000004100 */
[--C-:B--2---:R-:W-:Y:S02]  /*0f80*/  HADD2.F32 R15, -RZ, R17.reuse.H0_H0 ;  /* 0x20000011ff0f7230 */ /* 0x104fe40000004100 */
[----:B------:R-:W-:Y:S02]  /*0f90*/  HADD2.F32 R23, -RZ, R17.H1_H1 ;  /* 0x30000011ff177230 */ /* 0x000fe40000004100 */
[----:B------:R-:W-:Y:S02]  /*0fa0*/  HADD2.F32 R13, -RZ, R16.H0_H0 ;  /* 0x20000010ff0d7230 */ /* 0x000fe40000004100 */
[----:B------:R-:W-:-:S02]  /*0fb0*/  HADD2.F32 R17, -RZ, R18.H0_H0 ;  /* 0x20000012ff117230 */ /* 0x000fc40000004100 */
[--C-:B------:R-:W-:Y:S02]  /*0fc0*/  HADD2.F32 R67, -RZ, R19.reuse.H0_H0 ;  /* 0x20000013ff437230 */ /* 0x100fe40000004100 */
[----:B------:R-:W-:Y:S02]  /*0fd0*/  HADD2.F32 R21, -RZ, R16.H1_H1 ;  /* 0x30000010ff157230 */ /* 0x000fe40000004100 */
[-C--:B------:R-:W-:Y:S01]  /*0fe0*/  FFMA.FTZ R16, R12, R101.reuse, R15 ;  /* 0x000000650c107223 */ /* 0x080fe2000001000f */
[----:B------:R-:W-:Y:S02]  /*0ff0*/  HADD2.F32 R65, -RZ, R18.H1_H1 ;  /* 0x30000012ff417230 */ /* 0x000fe40000004100 */
[-C--:B------:R-:W-:Y:S01]  /*1000*/  FFMA.FTZ R18, R20, R101.reuse, R13 ;  /* 0x0000006514127223 */ /* 0x080fe2000001000d */
[----:B------:R-:W-:Y:S02]  /*1010*/  HADD2.F32 R19, -RZ, R19.H1_H1 ;  /* 0x30000013ff137230 */ /* 0x000fe40000004100 */
[-C--:B------:R-:W-:Y:S01]  /*1020*/  FFMA.FTZ R14, R66, R101.reuse, R17 ;  /* 0x00000065420e7223 */ /* 0x080fe20000010011 */
[-C--:B------:R-:W-:Y:S01]  /*1030*/  FFMA.FTZ R12, R106, R101.reuse, R67 ;  /* 0x000000656a0c7223 */ /* 0x080fe20000010043 */
[-C--:B------:R-:W-:Y:S01]  /*1040*/  FFMA.FTZ R17, R104, R101.reuse, R65 ;  /* 0x0000006568117223 */ /* 0x080fe20000010041 */
[-C--:B------:R-:W-:Y:S01]  /*1050*/  FFMA.FTZ R15, R64, R101.reuse, R23 ;  /* 0x00000065400f7223 */ /* 0x080fe20000010017 */
[-C--:B------:R-:W-:Y:S01]  /*1060*/  FFMA.FTZ R19, R108, R101.reuse, R19 ;  /* 0x000000656c137223 */ /* 0x080fe20000010013 */
[----:B------:R-:W-:-:S02]  /*1070*/  FFMA.FTZ R13, R22, R101, R21 ;  /* 0x00000065160d7223 */ /* 0x000fc40000010015 */
[----:B------:R-:W-:Y:S02]  /*1080*/  F2FP.F16.F32.PACK_AB R22, R17, R14 ;  /* 0x0000000e1116723e */ /* 0x000fe400000000ff */
[----:B------:R-:W-:Y:S02]  /*1090*/  F2FP.F16.F32.PACK_AB R23, R19, R12 ;  /* 0x0000000c1317723e */ /* 0x000fe400000000ff */
[----:B------:R-:W-:Y:S02]  /*10a0*/  F2FP.F16.F32.PACK_AB R21, R15, R16 ;  /* 0x000000100f15723e */ /* 0x000fe400000000ff */
[----:B------:R-:W-:Y:S01]  /*10b0*/  F2FP.F16.F32.PACK_AB R20, R13, R18 ;  /* 0x000000120d14723e */ /* 0x000fe200000000ff */
[----:B------:R-:W-:Y:S06]  /*10c0*/  BRA `(.L_x_3371) ;  /* 0x0000000000a07947 */ /* 0x000fec0003800000 */
.L_x_3370:
[----:B------:R-:W-:-:S04]  /*10d0*/  ISETP.NE.U32.AND P1, PT, R76, RZ, PT ;  /* 0x000000ff4c00720c */ /* 0x000fc80003f25070 */
[----:B------:R-:W-:-:S13]  /*10e0*/  ISETP.NE.AND.EX P1, PT, R77, RZ, PT, P1 ;  /* 0x000000ff4d00720c */ /* 0x000fda0003f25310 */
[----:B------:R-:W-:Y:S05]  /*10f0*/  @P1 BRA `(.L_x_3372) ;  /* 0x0000000000441947 */ /* 0x000fea0003800000 */
[--C-:B-----5:R-:W-:Y:S02]  /*1100*/  HADD2.F32 R18, -RZ, R12.reuse.H0_H0 ;  /* 0x2000000cff127230 */ /* 0x120fe40000004100 */
[----:B------:R-:W-:Y:S02]  /*1110*/  HADD2.F32 R12, -RZ, R12.H1_H1 ;  /* 0x3000000cff0c7230 */ /* 0x000fe40000004100 */
[--C-:B------:R-:W-:Y:S02]  /*1120*/  HADD2.F32 R16, -RZ, R13.reuse.H0_H0 ;  /* 0x2000000dff107230 */ /* 0x100fe40000004100 */
[-C--:B------:R-:W-:Y:S01]  /*1130*/  FMUL.FTZ R18, R18, R101.reuse ;  /* 0x0000006512127220 */ /* 0x080fe20000410000 */
[----:B------:R-:W-:Y:S02]  /*1140*/  HADD2.F32 R64, -RZ, R13.H1_H1 ;  /* 0x3000000dff407230 */ /* 0x000fe40000004100 */
[----:B------:R-:W-:Y:S01]  /*1150*/  FMUL.FTZ R13, R12, R101 ;  /* 0x000000650c0d7220 */ /* 0x000fe20000410000 */
[----:B------:R-:W-:-:S02]  /*1160*/  HADD2.F32 R66, -RZ, R14.H0_H0 ;  /* 0x2000000eff427230 */ /* 0x000fc40000004100 */
[-C--:B------:R-:W-:Y:S01]  /*1170*/  FMUL.FTZ R16, R16, R101.reuse ;  /* 0x0000006510107220 */ /* 0x080fe20000410000 */
[----:B------:R-:W-:Y:S02]  /*1180*/  HADD2.F32 R104, -RZ, R14.H1_H1 ;  /* 0x3000000eff687230 */ /* 0x000fe40000004100 */
[--C-:B------:R-:W-:Y:S02]  /*1190*/  HADD2.F32 R106, -RZ, R15.reuse.H0_H0 ;  /* 0x2000000fff6a7230 */ /* 0x100fe40000004100 */
[-C--:B------:R-:W-:Y:S01]  /*11a0*/  FMUL.FTZ R14, R66, R101.reuse ;  /* 0x00000065420e7220 */ /* 0x080fe20000410000 */
[----:B------:R-:W-:Y:S02]  /*11b0*/  HADD2.F32 R108, -RZ, R15.H1_H1 ;  /* 0x3000000fff6c7230 */ /* 0x000fe40000004100 */
[-C--:B------:R-:W-:Y:S01]  /*11c0*/  FMUL.FTZ R15, R64, R101.reuse ;  /* 0x00000065400f7220 */ /* 0x080fe20000410000 */
[-C--:B------:R-:W-:Y:S01]  /*11d0*/  FMUL.FTZ R17, R104, R101.reuse ;  /* 0x0000006568117220 */ /* 0x080fe20000410000 */
[-C--:B------:R-:W-:Y:S01]  /*11e0*/  FMUL.FTZ R12, R106, R101.reuse ;  /* 0x000000656a0c7220 */ /* 0x080fe20000410000 */
[----:B------:R-:W-:Y:S01]  /*11f0*/  FMUL.FTZ R19, R108, R101 ;  /* 0x000000656c137220 */ /* 0x000fe20000410000 */
[----:B------:R-:W-:Y:S06]  /*1200*/  BRA `(.L_x_3371) ;  /* 0x0000000000507947 */ /* 0x000fec0003800000 */
.L_x_3372:
[--C-:B-----5:R-:W-:Y:S02]  /*1210*/  HADD2.F32 R18, -RZ, R12.reuse.H0_H0 ;  /* 0x2000000cff127230 */ /* 0x120fe40000004100 */
[----:B------:R-:W-:Y:S02]  /*1220*/  HADD2.F32 R20, -RZ, R12.H1_H1 ;  /* 0x3000000cff147230 */ /* 0x000fe40000004100 */
[--C-:B------:R-:W-:Y:S02]  /*1230*/  HADD2.F32 R12, -RZ, R14.reuse.H0_H0 ;  /* 0x2000000eff0c7230 */ /* 0x100fe40000004100 */
[-C--:B------:R-:W-:Y:S01]  /*1240*/  FMUL.FTZ R18, R18, R101.reuse ;  /* 0x0000006512127220 */ /* 0x080fe20000410000 */
[--C-:B------:R-:W-:Y:S02]  /*1250*/  HADD2.F32 R16, -RZ, R13.reuse.H0_H0 ;  /* 0x2000000dff107230 */ /* 0x100fe40000004100 */
[----:B------:R-:W-:Y:S02]  /*1260*/  HADD2.F32 R22, -RZ, R13.H1_H1 ;  /* 0x3000000dff167230 */ /* 0x000fe40000004100 */
[----:B------:R-:W-:Y:S01]  /*1270*/  FMUL.FTZ R13, R20, R101 ;  /* 0x00000065140d7220 */ /* 0x000fe20000410000 */
[----:B------:R-:W-:-:S02]  /*1280*/  HADD2.F32 R64, -RZ, R14.H1_H1 ;  /* 0x3000000eff407230 */ /* 0x000fc40000004100 */
[-C--:B------:R-:W-:Y:S01]  /*1290*/  FMUL.FTZ R14, R12, R101.reuse ;  /* 0x000000650c0e7220 */ /* 0x080fe20000410000 */
[--C-:B------:R-:W-:Y:S02]  /*12a0*/  HADD2.F32 R66, -RZ, R15.reuse.H0_H0 ;  /* 0x2000000fff427230 */ /* 0x100fe40000004100 */
[-C--:B------:R-:W-:Y:S01]  /*12b0*/  FMUL.FTZ R16, R16, R101.reuse ;  /* 0x0000006510107220 */ /* 0x080fe20000410000 */
[----:B------:R-:W-:Y:S02]  /*12c0*/  HADD2.F32 R104, -RZ, R15.H1_H1 ;  /* 0x3000000fff687230 */ /* 0x000fe40000004100 */
[-C--:B------:R-:W-:Y:S01]  /*12d0*/  FMUL.FTZ R17, R64, R101.reuse ;  /* 0x0000006540117220 */ /* 0x080fe20000410000 */
[-C--:B------:R-:W-:Y:S01]  /*12e0*/  FMUL.FTZ R15, R22, R101.reuse ;  /* 0x00000065160f7220 */ /* 0x080fe20000410000 */
[-C--:B------:R-:W-:Y:S01]  /*12f0*/  FMUL.FTZ R12, R66, R101.reuse ;  /* 0x00000065420c7220 */ /* 0x080fe20000410000 */
[----:B------:R-:W-:Y:S01]  /*1300*/  F2FP.F16.F32.PACK_AB R20, R13, R18 ;  /* 0x000000120d14723e */ /* 0x000fe200000000ff */
[----:B------:R-:W-:Y:S01]  /*1310*/  FMUL.FTZ R19, R104, R101 ;  /* 0x0000006568137220 */ /* 0x000fe20000410000 */
[----:B------:R-:W-:-:S02]  /*1320*/  F2FP.F16.F32.PACK_AB R22, R17, R14 ;  /* 0x0000000e1116723e */ /* 0x000fc400000000ff */
[----:B------:R-:W-:Y:S02]  /*1330*/  F2FP.F16.F32.PACK_AB R21, R15, R16 ;  /* 0x000000100f15723e */ /* 0x000fe400000000ff */
[----:B------:R-:W-:-:S07]  /*1340*/  F2FP.F16.F32.PACK_AB R23, R19, R12 ;  /* 0x0000000c1317723e */ /* 0x000fce00000000ff */
.L_x_3371:
[----:B------:R-:W0:Y:S02]  /*1350*/  @P5 LDC.64 R64, c[0x0][0x3a8] ;  /* 0x0000ea00ff405b82 */ /* 0x000e240000000a00 */
[C---:B0-----:R-:W-:Y:S01]  /*1360*/  @P5 IMAD.WIDE.U32 R64, R102.reuse, 0x10, R64 ;  /* 0x0000001066405825 */ /* 0x041fe200078e0040 */
[----:B------:R-:W-:-:S04]  /*1370*/  IADD3 R102, PT, PT, R102, 0x80, RZ ;  /* 0x0000008066667810 */ /* 0x000fc80007ffe0ff */
[----:B------:R0:W-:Y:S03]  /*1380*/  @P5 STG.E.128 desc[UR6][R64.64], R20 ;  /* 0x0000001440005986 */ /* 0x0001e6000c101d06 */
.L_x_3369:
[----:B------:R-:W-:Y:S05]  /*1390*/  BSYNC.RECONVERGENT B0 ;  /* 0x0000000000007941 */ /* 0x000fea0003800200 */
.L_x_3368:
        /* <DEDUP_REMOVED lines=12> */
[----:B-----5:R-:W-:Y:S02]  /*1460*/  HADD2.F32 R78, -RZ, R64.H0_H0 ;  /* 0x20000040ff4e7230 */ /* 0x020fe40000004100 */
[--C-:B------:R-:W-:Y:S02]  /*1470*/  HADD2.F32 R80, -RZ, R65.reuse.H0_H0 ;  /* 0x20000041ff507230 */ /* 0x100fe40000004100 */
[----:B------:R-:W-:Y:S02]  /*1480*/  HADD2.F32 R104, -RZ, R65.H1_H1 ;  /* 0x30000041ff687230 */ /* 0x000fe40000004100 */
[----:B------:R-:W-:Y:S02]  /*1490*/  HADD2.F32 R82, -RZ, R66.H0_H0 ;  /* 0x20000042ff527230 */ /* 0x000fe40000004100 */
[--C-:B------:R-:W-:Y:S02]  /*14a0*/  HADD2.F32 R84, -RZ, R67.reuse.H0_H0 ;  /* 0x20000043ff547230 */ /* 0x100fe40000004100 */
[----:B------:R-:W-:-:S02]  /*14b0*/  HADD2.F32 R106, -RZ, R67.H1_H1 ;  /* 0x30000043ff6a7230 */ /* 0x000fc40000004100 */
        /* <DEDUP_REMOVED lines=16> */
[----:B------:R-:W-:Y:S01]  /*15c0*/  FFMA.FTZ R82, R66, R101, R67 ;  /* 0x0000006542527223 */ /* 0x000fe20000010043 */
[----:B------:R-:W-:Y:S01]  /*15d0*/  F2FP.F16.F32.PACK_AB R20, R78, R11 ;  /* 0x0000000b4e14723e */ /* 0x000fe200000000ff */
[----:B------:R-:W-:Y:S02]  /*15e0*/  FFMA.FTZ R84, R106, R101, R23 ;  /* 0x000000656a547223 */ /* 0x000fe40000010017 */
[----:B------:R-:W-:Y:S02]  /*15f0*/  F2FP.F16.F32.PACK_AB R21, R80, R79 ;  /* 0x0000004f5015723e */ /* 0x000fe400000000ff */
[----:B------:R-:W-:Y:S02]  /*1600*/  F2FP.F16.F32.PACK_AB R22, R82, R81 ;  /* 0x000000515216723e */ /* 0x000fe400000000ff */
[----:B------:R-:W-:Y:S01]  /*1610*/  F2FP.F16.F32.PACK_AB R23, R84, R83 ;  /* 0x000000535417723e */ /* 0x000fe200000000ff */
[----:B------:R-:W-:Y:S06]  /*1620*/  BRA `(.L_x_3376) ;  /* 0x0000000000a07947 */ /* 0x000fec0003800000 */
.L_x_3375:
[----:B------:R-:W-:-:S04]  /*1630*/  ISETP.NE.U32.AND P2, PT, R76, RZ, PT ;  /* 0x000000ff4c00720c */ /* 0x000fc80003f45070 */
[----:B------:R-:W-:-:S13]  /*1640*/  ISETP.NE.AND.EX P2, PT, R77, RZ, PT, P2 ;  /* 0x000000ff4d00720c */ /* 0x000fda0003f45320 */
[----:B------:R-:W-:Y:S05]  /*1650*/  @P2 BRA `(.L_x_3377) ;  /* 0x0000000000442947 */ /* 0x000fea0003800000 */
[--C-:B-----5:R-:W-:Y:S02]  /*1660*/  HADD2.F32 R80, -RZ, R65.reuse.H0_H0 ;  /* 0x20000041ff507230 */ /* 0x120fe40000004100 */
[----:B------:R-:W-:Y:S02]  /*1670*/  HADD2.F32 R78, -RZ, R64.H0_H0 ;  /* 0x20000040ff4e7230 */ /* 0x000fe40000004100 */
[----:B------:R-:W-:Y:S02]  /*1680*/  HADD2.F32 R82, -RZ, R65.H1_H1 ;  /* 0x30000041ff527230 */ /* 0x000fe40000004100 */
[-C--:B------:R-:W-:Y:S01]  /*1690*/  FMUL.FTZ R79, R80, R101.reuse ;  /* 0x00000065504f7220 */ /* 0x080fe20000410000 */
[----:B------:R-:W-:Y:S02]  /*16a0*/  HADD2.F32 R84, -RZ, R66.H0_H0 ;  /* 0x20000042ff547230 */ /* 0x000fe40000004100 */
        /* <DEDUP_REMOVED lines=10> */
[----:B------:R-:W-:Y:S01]  /*1750*/  FMUL.FTZ R84, R106, R101 ;  /* 0x000000656a547220 */ /* 0x000fe20000410000 */
[----:B------:R-:W-:Y:S06]  /*1760*/  BRA `(.L_x_3376) ;  /* 0x0000000000507947 */ /* 0x000fec0003800000 */
.L_x_3377:
[----:B-----5:R-:W-:Y:S02]  /*1770*/  HADD2.F32 R20, -RZ, R64.H0_H0 ;  /* 0x20000040ff147230 */ /* 0x020fe40000004100 */
[----:B------:R-:W-:Y:S02]  /*1780*/  HADD2.F32 R78, -RZ, R66.H0_H0 ;  /* 0x20000042ff4e7230 */ /* 0x000fe40000004100 */
        /* <DEDUP_REMOVED lines=8> */
[----:B------:R-:W-:Y:S02]  /*1810*/  HADD2.F32 R66, -RZ, R66.H1_H1 ;  /* 0x30000042ff427230 */ /* 0x000fe40000004100 */
[-C--:B------:R-:W-:Y:S01]  /*1820*/  FMUL.FTZ R79, R22, R101.reuse ;  /* 0x00000065164f7220 */ /* 0x080fe20000410000 */
[----:B------:R-:W-:Y:S02]  /*1830*/  HADD2.F32 R84, -RZ, R67.H1_H1 ;  /* 0x30000043ff547230 */ /* 0x000fe40000004100 */
[----:B------:R-:W-:Y:S01]  /*1840*/  FMUL.FTZ R80, R80, R101 ;  /* 0x0000006550507220 */ /* 0x000fe20000410000 */
[----:B------:R-:W-:Y:S01]  /*1850*/  F2FP.F16.F32.PACK_AB R20, R78, R11 ;  /* 0x0000000b4e14723e */ /* 0x000fe200000000ff */
[-C--:B------:R-:W-:Y:S01]  /*1860*/  FMUL.FTZ R82, R66, R101.reuse ;  /* 0x0000006542527220 */ /* 0x080fe20000410000 */
[----:B------:R-:W-:-:S02]  /*1870*/  FMUL.FTZ R84, R84, R101 ;  /* 0x0000006554547220 */ /* 0x000fc40000410000 */
[----:B------:R-:W-:Y:S02]  /*1880*/  F2FP.F16.F32.PACK_AB R21, R80, R79 ;  /* 0x0000004f5015723e */ /* 0x000fe400000000ff */
[----:B------:R-:W-:Y:S02]  /*1890*/  F2FP.F16.F32.PACK_AB R22, R82, R81 ;  /* 0x000000515216723e */ /* 0x000fe400000000ff */
[----:B------:R-:W-:-:S07]  /*18a0*/  F2FP.F16.F32.PACK_AB R23, R84, R83 ;  /* 0x000000535417723e */ /* 0x000fce00000000ff */
.L_x_3376:
[----:B------:R-:W0:Y:S02]  /*18b0*/  @P5 LDC.64 R64, c[0x0][0x3a8] ;  /* 0x0000ea00ff405b82 */ /* 0x000e240000000a00 */
[C---:B0-----:R-:W-:Y:S01]  /*18c0*/  @P5 IMAD.WIDE.U32 R64, R102.reuse, 0x10, R64 ;  /* 0x0000001066405825 */ /* 0x041fe200078e0040 */
[----:B------:R-:W-:-:S04]  /*18d0*/  IADD3 R102, PT, PT, R102, 0x80, RZ ;  /* 0x0000008066667810 */ /* 0x000fc80007ffe0ff */
[----:B------:R1:W-:Y:S03]  /*18e0*/  @P5 STG.E.128 desc[UR6][R64.64], R20 ;  /* 0x0000001440005986 */ /* 0x0003e6000c101d06 */
.L_x_3374:
[----:B------:R-:W-:Y:S05]  /*18f0*/  BSYNC.RECONVERGENT B0 ;  /* 0x0000000000007941 */ /* 0x000fea0003800200 */
.L_x_3373:
        /* <DEDUP_REMOVED lines=41> */
.L_x_3380:
        /* <DEDUP_REMOVED lines=20> */
.L_x_3382:
        /* <DEDUP_REMOVED lines=20> */
.L_x_3381:
[----:B------:R-:W0:Y:S02]  /*1e10*/  @P5 LDC.64 R64, c[0x0][0x3a8] ;  /* 0x0000ea00ff405b82 */ /* 0x000e240000000a00 */
[C---:B0-----:R-:W-:Y:S01]  /*1e20*/  @P5 IMAD.WIDE.U32 R64, R102.reuse, 0x10, R64 ;  /* 0x0000001066405825 */ /* 0x041fe200078e0040 */
[----:B------:R-:W-:-:S04]  /*1e30*/  IADD3 R102, PT, PT, R102, 0x80, RZ ;  /* 0x0000008066667810 */ /* 0x000fc80007ffe0ff */
[----:B------:R2:W-:Y:S03]  /*1e40*/  @P5 STG.E.128 desc[UR6][R64.64], R20 ;  /* 0x0000001440005986 */ /* 0x0005e6000c101d06 */
.L_x_3379:
[----:B------:R-:W-:Y:S05]  /*1e50*/  BSYNC.RECONVERGENT B0 ;  /* 0x0000000000007941 */ /* 0x000fea0003800200 */
.L_x_3378:
        /* <DEDUP_REMOVED lines=20> */
[--C-:B--2---:R-:W-:Y:S02]  /*1fa0*/  HADD2.F32 R99, -RZ, R23.reuse.H0_H0 ;  /* 0x20000017ff637230 */ /* 0x104fe40000004100 */
[----:B------:R-:W-:Y:S02]  /*1fb0*/  HADD2.F32 R67, -RZ, R23.H1_H1 ;  /* 0x30000017ff437230 */ /* 0x000fe40000004100 */
[----:B------:R-:W-:Y:S02]  /*1fc0*/  HADD2.F32 R95, -RZ, R21.H0_H0 ;  /* 0x20000015ff5f7230 */ /* 0x000fe40000004100 */
[----:B------:R-:W-:Y:S01]  /*1fd0*/  FFMA.FTZ R99, R100, R101, R99 ;  /* 0x0000006564637223 */ /* 0x000fe20000010063 */
[----:B------:R-:W-:-:S02]  /*1fe0*/  HADD2.F32 R97, -RZ, R22.H0_H0 ;  /* 0x20000016ff617230 */ /* 0x000fc40000004100 */
[-C--:B------:R-:W-:Y:S01]  /*1ff0*/  FFMA.FTZ R100, R104, R101.reuse, R67 ;  /* 0x0000006568647223 */ /* 0x080fe20000010043 */
[--C-:B------:R-:W-:Y:S02]  /*2000*/  HADD2.F32 R93, -RZ, R20.reuse.H0_H0 ;  /* 0x20000014ff5d7230 */ /* 0x100fe40000004100 */
[-C--:B------:R-:W-:Y:S01]  /*2010*/  FFMA.FTZ R95, R94, R101.reuse, R95 ;  /* 0x000000655e5f7223 */ /* 0x080fe2000001005f */
[----:B------:R-:W-:Y:S02]  /*2020*/  HADD2.F32 R23, -RZ, R20.H1_H1 ;  /* 0x30000014ff177230 */ /* 0x000fe40000004100 */
[-C--:B------:R-:W-:Y:S01]  /*2030*/  FFMA.FTZ R97, R98, R101.reuse, R97 ;  /* 0x0000006562617223 */ /* 0x080fe20000010061 */
[----:B------:R-:W-:Y:S02]  /*2040*/  HADD2.F32 R21, -RZ, R21.H1_H1 ;  /* 0x30000015ff157230 */ /* 0x000fe40000004100 */
[----:B------:R-:W-:Y:S01]  /*2050*/  FFMA.FTZ R93, R76, R101, R93 ;  /* 0x000000654c5d7223 */ /* 0x000fe2000001005d */
[----:B------:R-:W-:-:S02]  /*2060*/  HADD2.F32 R65, -RZ, R22.H1_H1 ;  /* 0x30000016ff417230 */ /* 0x000fc40000004100 */
[----:B------:R-:W-:Y:S01]  /*2070*/  FFMA.FTZ R94, R64, R101, R23 ;  /* 0x00000065405e7223 */ /* 0x000fe20000010017 */
[----:B------:R-:W-:Y:S01]  /*2080*/  F2FP.F16.F32.PACK_AB R23, R100, R99 ;  /* 0x000000636417723e */ /* 0x000fe200000000ff */
[-C--:B------:R-:W-:Y:S01]  /*2090*/  FFMA.FTZ R96, R96, R101.reuse, R21 ;  /* 0x0000006560607223 */ /* 0x080fe20000010015 */
[----:B------:R-:W-:Y:S02]  /*20a0*/  FFMA.FTZ R98, R66, R101, R65 ;  /* 0x0000006542627223 */ /* 0x000fe40000010041 */
[----:B------:R-:W-:Y:S02]  /*20b0*/  F2FP.F16.F32.PACK_AB R20, R94, R93 ;  /* 0x0000005d5e14723e */ /* 0x000fe400000000ff */
[----:B------:R-:W-:Y:S02]  /*20c0*/  F2FP.F16.F32.PACK_AB R21, R96, R95 ;  /* 0x0000005f6015723e */ /* 0x000fe400000000ff */
[----:B------:R-:W-:Y:S01]  /*20d0*/  F2FP.F16.F32.PACK_AB R22, R98, R97 ;  /* 0x000000616216723e */ /* 0x000fe200000000ff */
[----:B------:R-:W-:Y:S06]  /*20e0*/  BRA `(.L_x_3386) ;  /* 0x0000000000a07947 */ /* 0x000fec0003800000 */
.L_x_3385:
[----:B------:R-:W-:-:S04]  /*20f0*/  ISETP.NE.U32.AND P6, PT, R76, RZ, PT ;  /* 0x000000ff4c00720c */ /* 0x000fc80003fc5070 */
[----:B------:R-:W-:-:S13]  /*2100*/  ISETP.NE.AND.EX P6, PT, R77, RZ, PT, P6 ;  /* 0x000000ff4d00720c */ /* 0x000fda0003fc5360 */
[----:B------:R-:W-:Y:S05]  /*2110*/  @P6 BRA `(.L_x_3387) ;  /* 0x0000000000446947 */ /* 0x000fea0003800000 */
        /* <DEDUP_REMOVED lines=13> */
[-C--:B------:R-:W-:Y:S01]  /*21f0*/  FMUL.FTZ R100, R100, R101.reuse ;  /* 0x0000006564647220 */ /* 0x080fe20000410000 */
[----:B------:R-:W-:-:S02]  /*2200*/  FMUL.FTZ R94, R64, R101 ;  /* 0x00000065405e7220 */ /* 0x000fc40000410000 */
[----:B------:R-:W-:Y:S01]  /*2210*/  FMUL.FTZ R98, R66, R101 ;  /* 0x0000006542627220 */ /* 0x000fe20000410000 */
[----:B------:R-:W-:Y:S06]  /*2220*/  BRA `(.L_x_3386) ;  /* 0x0000000000507947 */ /* 0x000fec0003800000 */
.L_x_3387:
[--C-:B-----5:R-:W-:Y:S02]  /*2230*/  HADD2.F32 R94, -RZ, R67.reuse.H0_H0 ;  /* 0x20000043ff5e7230 */ /* 0x120fe40000004100 */
[----:B------:R-:W-:Y:S02]  /*2240*/  HADD2.F32 R20, -RZ, R64.H0_H0 ;  /* 0x20000040ff147230 */ /* 0x000fe40000004100 */
[----:B------:R-:W-:Y:S02]  /*2250*/  HADD2.F32 R76, -RZ, R66.H0_H0 ;  /* 0x20000042ff4c7230 */ /* 0x000fe40000004100 */
[-C--:B------:R-:W-:Y:S01]  /*2260*/  FMUL.FTZ R99, R94, R101.reuse ;  /* 0x000000655e637220 */ /* 0x080fe20000410000 */
        /* <DEDUP_REMOVED lines=8> */
[----:B------:R-:W-:Y:S02]  /*22f0*/  HADD2.F32 R66, -RZ, R66.H1_H1 ;  /* 0x30000042ff427230 */ /* 0x000fe40000004100 */
[----:B------:R-:W-:Y:S01]  /*2300*/  FMUL.FTZ R95, R22, R101 ;  /* 0x00000065165f7220 */ /* 0x000fe20000410000 */
[----:B------:R-:W-:Y:S01]  /*2310*/  F2FP.F16.F32.PACK_AB R23, R100, R99 ;  /* 0x000000636417723e */ /* 0x000fe200000000ff */
[----:B------:R-:W-:Y:S01]  /*2320*/  FMUL.FTZ R96, R96, R101 ;  /* 0x0000006560607220 */ /* 0x000fe20000410000 */
[----:B------:R-:W-:Y:S01]  /*2330*/  F2FP.F16.F32.PACK_AB R20, R94, R93 ;  /* 0x0000005d5e14723e */ /* 0x000fe200000000ff */
[----:B------:R-:W-:-:S03]  /*2340*/  FMUL.FTZ R98, R66, R101 ;  /* 0x0000006542627220 */ /* 0x000fc60000410000 */
[----:B------:R-:W-:Y:S02]  /*2350*/  F2FP.F16.F32.PACK_AB R21, R96, R95 ;  /* 0x0000005f6015723e */ /* 0x000fe400000000ff */
[----:B------:R-:W-:-:S07]  /*2360*/  F2FP.F16.F32.PACK_AB R22, R98, R97 ;  /* 0x000000616216723e */ /* 0x000fce00000000ff */
.L_x_3386:
[----:B------:R-:W0:Y:S02]  /*2370*/  @P5 LDC.64 R64, c[0x0][0x3a8] ;  /* 0x0000ea00ff405b82 */ /* 0x000e240000000a00 */
[----:B0-----:R-:W-:-:S05]  /*2380*/  @P5 IMAD.WIDE.U32 R64, R102, 0x10, R64 ;  /* 0x0000001066405825 */ /* 0x001fca00078e0040 */
[----:B------:R3:W-:Y:S02]  /*2390*/  @P5 STG.E.128 desc[UR6][R64.64], R20 ;  /* 0x0000001440005986 */ /* 0x0007e4000c101d06 */
.L_x_3384:
[----:B------:R-:W-:Y:S05]  /*23a0*/  BSYNC.RECONVERGENT B0 ;  /* 0x0000000000007941 */ /* 0x000fea0003800200 */
.L_x_3383:
[----:B0123--:R-:W-:Y:S01]  /*23b0*/  FADD.FTZ R64, RZ, R74 ;  /* 0x0000004aff407221 */ /* 0x00ffe20000010000 */
[C---:B------:R-:W-:Y:S01]  /*23c0*/  ISETP.GT.U32.AND P5, PT, R4.reuse, 0xff, PT ;  /* 0x000000ff0400780c */ /* 0x040fe20003fa4070 */
[----:B------:R-:W0:Y:S01]  /*23d0*/  S2UR UR5, SR_CgaCtaId ;  /* 0x00000000000579c3 */ /* 0x000e220000008800 */
[C---:B------:R-:W-:Y:S01]  /*23e0*/  ISETP.GT.U32.AND P6, PT, R4.reuse, 0x17f, PT ;  /* 0x0000017f0400780c */ /* 0x040fe20003fc4070 */
        /* <DEDUP_REMOVED lines=58> */
[----:B----4-:R-:W-:-:S04]  /*2790*/  FMUL.FTZ R64, R3, R64 ;  /* 0x0000004003407220 */ /* 0x010fc80000410000 */
        /* <DEDUP_REMOVED lines=105> */
[----:B------:R-:W-:Y:S02]  /*2e30*/  ISETP.NE.AND P5, PT, R8, RZ, PT ;  /* 0x000000ff0800720c */ /* 0x000fe40003fa5270 */
[-C--:B0-----:R-:W-:Y:S02]  /*2e40*/  IADD3 R65, PT, PT, R103, R76.reuse, RZ ;  /* 0x0000004c67417210 */ /* 0x081fe40007ffe0ff */
[----:B------:R-:W-:Y:S02]  /*2e50*/  I2FP.F32.S32 R104, R103 ;  /* 0x0000006700687245 */ /* 0x000fe40000201400 */
[----:B------:R-:W-:Y:S01]  /*2e60*/  I2FP.F32.S32 R64, R65 ;  /* 0x0000004100407245 */ /* 0x000fe20000201400 */
[----:B------:R-:W-:Y:S01]  /*2e70*/  SHFL.DOWN PT, R108, R65, 0x1, 0x1f ;  /* 0x08201f00416c7f89 */ /* 0x000fe200000e0000 */
[----:B------:R-:W-:-:S02]  /*2e80*/  I2FP.F32.S32 R103, R76 ;  /* 0x0000004c00677245 */ /* 0x000fc40000201400 */
        /* <DEDUP_REMOVED lines=45> */
[----:B-----5:R-:W-:Y:S02]  /*3160*/  HADD2.F32 R67, -RZ, R60.H0_H0 ;  /* 0x2000003cff437230 */ /* 0x020fe40000004100 */
[----:B------:R-:W-:Y:S01]  /*3170*/  FADD.FTZ R105, R70, -R101 ;  /* 0x8000006546697221 */ /* 0x000fe20000010000 */
[----:B------:R-:W-:Y:S02]  /*3180*/  HADD2.F32 R77, -RZ, R56.H0_H0 ;  /* 0x20000038ff4d7230 */ /* 0x000fe40000004100 */
[C---:B------:R-:W-:Y:S01]  /*3190*/  FMUL.FTZ R64, R102.reuse, R65 ;  /* 0x0000004166407220 */ /* 0x040fe20000410000 */
[----:B------:R-:W-:Y:S02]  /*31a0*/  HADD2.F32 R66, -RZ, R61.H0_H0 ;  /* 0x2000003dff427230 */ /* 0x000fe40000004100 */
[----:B------:R-:W-:Y:S01]  /*31b0*/  FMUL.FTZ R65, R102, R103 ;  /* 0x0000006766417220 */ /* 0x000fe20000410000 */
[----:B------:R-:W-:-:S02]  /*31c0*/  HADD2.F32 R76, -RZ, R57.H0_H0 ;  /* 0x20000039ff4c7230 */ /* 0x000fc40000004100 */
[----:B------:R-:W-:Y:S01]  /*31d0*/  FFMA.FTZ R64, R64, R67, R77 ;  /* 0x0000004340407223 */ /* 0x000fe2000001004d */
[----:B------:R-:W-:Y:S01]  /*31e0*/  FADD.FTZ R107, R68, -R101 ;  /* 0x80000065446b7221 */ /* 0x000fe20000010000 */
[----:B------:R-:W-:Y:S02]  /*31f0*/  HADD2.F32 R104, -RZ, R62.H0_H0 ;  /* 0x2000003eff687230 */ /* 0x000fe40000004100 */
[C---:B------:R-:W-:Y:S01]  /*3200*/  FMUL.FTZ R105, R102.reuse, R105 ;  /* 0x0000006966697220 */ /* 0x040fe20000410000 */
[----:B------:R-:W-:Y:S01]  /*3210*/  FFMA.FTZ R65, R65, R66, R76 ;  /* 0x0000004241417223 */ /* 0x000fe2000001004c */
[----:B------:R-:W-:Y:S01]  /*3220*/  HADD2.F32 R106, -RZ, R58.H0_H0 ;  /* 0x2000003aff6a7230 */ /* 0x000fe20000004100 */
[----:B------:R-:W0:Y:S01]  /*3230*/  LDC.64 R76, c[0x0][0x428] ;  /* 0x00010a00ff4c7b82 */ /* 0x000e220000000a00 */
[----:B------:R-:W-:Y:S02]  /*3240*/  HADD2.F32 R108, -RZ, R63.H0_H0 ;  /* 0x2000003fff6c7230 */ /* 0x000fe40000004100 */
[----:B------:R-:W-:Y:S01]  /*3250*/  FMUL.FTZ R107, R102, R107 ;  /* 0x0000006b666b7220 */ /* 0x000fe20000410000 */
[----:B------:R-:W-:-:S02]  /*3260*/  HADD2.F32 R110, -RZ, R59.H0_H0 ;  /* 0x2000003bff6e7230 */ /* 0x000fc40000004100 */
[----:B------:R-:W-:Y:S01]  /*3270*/  FFMA.FTZ R66, R105, R104, R106 ;  /* 0x0000006869427223 */ /* 0x000fe2000001006a */
[--C-:B------:R-:W-:Y:S01]  /*3280*/  FADD.FTZ R103, R71, -R101.reuse ;  /* 0x8000006547677221 */ /* 0x100fe20000010000 */
[--C-:B------:R-:W-:Y:S01]  /*3290*/  FADD.FTZ R67, R69, -R101.reuse ;  /* 0x8000006545437221 */ /* 0x100fe20000010000 */
[--C-:B------:R-:W-:Y:S01]  /*32a0*/  FADD.FTZ R105, R73, -R101.reuse ;  /* 0x8000006549697221 */ /* 0x100fe20000010000 */
[----:B------:R-:W-:Y:S01]  /*32b0*/  FADD.FTZ R109, R75, -R101 ;  /* 0x800000654b6d7221 */ /* 0x000fe20000010000 */
[----:B------:R-:W-:Y:S01]  /*32c0*/  FFMA.FTZ R107, R107, R108, R110 ;  /* 0x0000006c6b6b7223 */ /* 0x000fe2000001006e */
[----:B------:R-:W-:Y:S02]  /*32d0*/  HADD2.F32 R108, -RZ, R61.H1_H1 ;  /* 0x3000003dff6c7230 */ /* 0x000fe40000004100 */
[C---:B------:R-:W-:Y:S01]  /*32e0*/  FMUL.FTZ R103, R102.reuse, R103 ;  /* 0x0000006766677220 */ /* 0x040fe20000410000 */
[----:B------:R-:W-:Y:S02]  /*32f0*/  HADD2.F32 R110, -RZ, R57.H1_H1 ;  /* 0x30000039ff6e7230 */ /* 0x000fe40000004100 */
[----:B------:R-:W-:Y:S01]  /*3300*/  FMUL.FTZ R109, R102, R109 ;  /* 0x0000006d666d7220 */ /* 0x000fe20000410000 */
[----:B------:R-:W-:-:S02]  /*3310*/  HADD2.F32 R104, -RZ, R60.H1_H1 ;  /* 0x3000003cff687230 */ /* 0x000fc40000004100 */
[C---:B------:R-:W-:Y:S01]  /*3320*/  FMUL.FTZ R105, R102.reuse, R105 ;  /* 0x0000006966697220 */ /* 0x040fe20000410000 */
[----:B------:R-:W-:Y:S02]  /*3330*/  HADD2.F32 R106, -RZ, R56.H1_H1 ;  /* 0x30000038ff6a7230 */ /* 0x000fe40000004100 */
[----:B------:R-:W-:Y:S01]  /*3340*/  FMUL.FTZ R67, R102, R67 ;  /* 0x0000004366437220 */ /* 0x000fe20000410000 */
[----:B------:R-:W-:Y:S02]  /*3350*/  HADD2.F32 R112, -RZ, R62.H1_H1 ;  /* 0x3000003eff707230 */ /* 0x000fe40000004100 */
[----:B------:R-:W-:Y:S01]  /*3360*/  FFMA.FTZ R108, R103, R108, R110 ;  /* 0x0000006c676c7223 */ /* 0x000fe2000001006e */
[----:B------:R-:W-:Y:S02]  /*3370*/  HADD2.F32 R114, -RZ, R58.H1_H1 ;  /* 0x3000003aff727230 */ /* 0x000fe40000004100 */
[----:B------:R-:W-:Y:S01]  /*3380*/  FFMA.FTZ R103, R67, R104, R106 ;  /* 0x0000006843677223 */ /* 0x000fe2000001006a */
[----:B------:R-:W-:-:S02]  /*3390*/  HADD2.F32 R116, -RZ, R63.H1_H1 ;  /* 0x3000003fff747230 */ /* 0x000fc40000004100 */
[----:B------:R-:W-:Y:S02]  /*33a0*/  HADD2.F32 R118, -RZ, R59.H1_H1 ;  /* 0x3000003bff767230 */ /* 0x000fe40000004100 */
[----:B------:R-:W-:Y:S01]  /*33b0*/  FFMA.FTZ R105, R105, R112, R114 ;  /* 0x0000007069697223 */ /* 0x000fe20000010072 */
[----:B------:R-:W-:Y:S01]  /*33c0*/  F2FP.F16.F32.PACK_AB R65, R108, R65 ;  /* 0x000000416c41723e */ /* 0x000fe200000000ff */
[----:B0-----:R-:W-:Y:S01]  /*33d0*/  IMAD.WIDE.U32 R76, R10, 0x10, R76 ;  /* 0x000000100a4c7825 */ /* 0x001fe200078e004c */
[----:B------:R-:W-:-:S03]  /*33e0*/  F2FP.F16.F32.PACK_AB R64, R103, R64 ;  /* 0x000000406740723e */ /* 0x000fc600000000ff */
[----:B------:R-:W-:Y:S01]  /*33f0*/  FFMA.FTZ R116, R109, R116, R118 ;  /* 0x000000746d747223 */ /* 0x000fe20000010076 */
[----:B------:R-:W-:Y:S02]  /*3400*/  F2FP.F16.F32.PACK_AB R66, R105, R66 ;  /* 0x000000426942723e */ /* 0x000fe400000000ff */
[----:B------:R-:W-:Y:S02]  /*3410*/  IADD3 R10, PT, PT, R10, 0x80, RZ ;  /* 0x000000800a0a7810 */ /* 0x000fe40007ffe0ff */
[----:B------:R-:W-:-:S05]  /*3420*/  F2FP.F16.F32.PACK_AB R67, R116, R107 ;  /* 0x0000006b7443723e */ /* 0x000fca00000000ff */
[----:B------:R1:W-:Y:S02]  /*3430*/  STG.E.128 desc[UR6][R76.64], R64 ;  /* 0x000000404c007986 */ /* 0x0003e4000c101d06 */
.L_x_3389:
[----:B------:R-:W-:Y:S05]  /*3440*/  BSYNC.RECONVERGENT B0 ;  /* 0x0000000000007941 */ /* 0x000fea0003800200 */
.L_x_3388:
[----:B------:R-:W-:Y:S01]  /*3450*/  ISETP.GE.U32.AND P4, PT, R4, 0x100, PT ;  /* 0x000001000400780c */ /* 0x000fe20003f86070 */
[----:B------:R-:W-:-:S12]  /*3460*/  BSSY.RECONVERGENT B0, `(.L_x_3390) ;  /* 0x0000032000007945 */ /* 0x000fd80003800200 */
[----:B------:R-:W-:Y:S05]  /*3470*/  @!P4 BRA `(.L_x_3391) ;  /* 0x0000000000c0c947 */ /* 0x000fea0003800000 */
[--C-:B01----:R-:W-:Y:S01]  /*3480*/  FADD.FTZ R65, R18, -R101.reuse ;  /* 0x8000006512417221 */ /* 0x103fe20000010000 */
        /* <DEDUP_REMOVED lines=47> */
.L_x_3391:
[----:B------:R-:W-:Y:S05]  /*3780*/  BSYNC.RECONVERGENT B0 ;  /* 0x0000000000007941 */ /* 0x000fea0003800200 */
.L_x_3390:
[----:B------:R-:W-:Y:S04]  /*3790*/  BSSY.RECONVERGENT B0, `(.L_x_3392) ;  /* 0x0000032000007945 */ /* 0x000fe80003800200 */
[----:B------:R-:W-:Y:S05]  /*37a0*/  @!P1 BRA `(.L_x_3393) ;  /* 0x0000000000c09947 */ /* 0x000fea0003800000 */
[--C-:B012---:R-:W-:Y:S01]  /*37b0*/  FADD.FTZ R65, R11, -R101.reuse ;  /* 0x800000650b417221 */ /* 0x107fe20000010000 */
        /* <DEDUP_REMOVED lines=47> */
.L_x_3393:
[----:B------:R-:W-:Y:S05]  /*3ab0*/  BSYNC.RECONVERGENT B0 ;  /* 0x0000000000007941 */ /* 0x000fea0003800200 */
.L_x_3392:
[----:B------:R-:W-:Y:S04]  /*3ac0*/  BSSY.RECONVERGENT B0, `(.L_x_3394) ;  /* 0x0000032000007945 */ /* 0x000fe80003800200 */
[----:B------:R-:W-:Y:S05]  /*3ad0*/  @!P2 BRA `(.L_x_3395) ;  /* 0x0000000000c0a947 */ /* 0x000fea0003800000 */
[--C-:B0123--:R-:W-:Y:S01]  /*3ae0*/  FADD.FTZ R65, R85, -R101.reuse ;  /* 0x8000006555417221 */ /* 0x10ffe20000010000 */
        /* <DEDUP_REMOVED lines=47> */
.L_x_3395:
[----:B------:R-:W-:Y:S05]  /*3de0*/  BSYNC.RECONVERGENT B0 ;  /* 0x0000000000007941 */ /* 0x000fea0003800200 */
.L_x_3394:
[----:B------:R-:W-:Y:S04]  /*3df0*/  BSSY.RECONVERGENT B0, `(.L_x_3396) ;  /* 0x0000031000007945 */ /* 0x000fe80003800200 */
[----:B------:R-:W-:Y:S05]  /*3e00*/  @!P3 BRA `(.L_x_3397) ;  /* 0x0000000000bcb947 */ /* 0x000fea0003800000 */
[----:B01234-:R-:W0:Y:S01]  /*3e10*/  LDC.64 R64, c[0x0][0x428] ;  /* 0x00010a00ff407b82 */ /* 0x01fe220000000a00 */
[--C-:B------:R-:W-:Y:S01]  /*3e20*/  FADD.FTZ R103, R95, -R101.reuse ;  /* 0x800000655f677221 */ /* 0x100fe20000010000 */
[--C-:B------:R-:W-:Y:S01]  /*3e30*/  FADD.FTZ R67, R93, -R101.reuse ;  /* 0x800000655d437221 */ /* 0x100fe20000010000 */
[--C-:B------:R-:W-:Y:S01]  /*3e40*/  FADD.FTZ R77, R94, -R101.reuse ;  /* 0x800000655e4d7221 */ /* 0x100fe20000010000 */
[--C-:B------:R-:W-:Y:S01]  /*3e50*/  FADD.FTZ R105, R96, -R101.reuse ;  /* 0x8000006560697221 */ /* 0x100fe20000010000 */
[--C-:B------:R-:W-:Y:S01]  /*3e60*/  FADD.FTZ R107, R97, -R101.reuse ;  /* 0x80000065616b7221 */ /* 0x100fe20000010000 */
[--C-:B------:R-:W-:Y:S01]  /*3e70*/  FADD.FTZ R109, R98, -R101.reuse ;  /* 0x80000065626d7221 */ /* 0x100fe20000010000 */
[--C-:B------:R-:W-:Y:S01]  /*3e80*/  FADD.FTZ R111, R99, -R101.reuse ;  /* 0x80000065636f7221 */ /* 0x100fe20000010000 */
[----:B------:R-:W-:Y:S01]  /*3e90*/  FADD.FTZ R113, R100, -R101 ;  /* 0x8000006564717221 */ /* 0x000fe20000010000 */
[----:B-----5:R-:W-:Y:S02]  /*3ea0*/  HADD2.F32 R108, -RZ, R29.H0_H0 ;  /* 0x2000001dff6c7230 */ /* 0x020fe40000004100 */
[----:B------:R-:W-:Y:S01]  /*3eb0*/  FMUL.FTZ R103, R102, R103 ;  /* 0x0000006766677220 */ /* 0x000fe20000410000 */
[----:B------:R-:W-:-:S02]  /*3ec0*/  HADD2.F32 R110, -RZ, R25.H0_H0 ;  /* 0x20000019ff6e7230 */ /* 0x000fc40000004100 */
[C---:B------:R-:W-:Y:S01]  /*3ed0*/  FMUL.FTZ R101, R102.reuse, R67 ;  /* 0x0000004366657220 */ /* 0x040fe20000410000 */
[----:B------:R-:W-:Y:S02]  /*3ee0*/  HADD2.F32 R104, -RZ, R28.H0_H0 ;  /* 0x2000001cff687230 */ /* 0x000fe40000004100 */
[C---:B------:R-:W-:Y:S01]  /*3ef0*/  FMUL.FTZ R66, R102.reuse, R77 ;  /* 0x0000004d66427220 */ /* 0x040fe20000410000 */
[----:B------:R-:W-:Y:S02]  /*3f00*/  HADD2.F32 R106, -RZ, R24.H0_H0 ;  /* 0x20000018ff6a7230 */ /* 0x000fe40000004100 */
[C---:B------:R-:W-:Y:S01]  /*3f10*/  FMUL.FTZ R67, R102.reuse, R105 ;  /* 0x0000006966437220 */ /* 0x040fe20000410000 */
[----:B------:R-:W-:Y:S02]  /*3f20*/  HADD2.F32 R112, -RZ, R30.H0_H0 ;  /* 0x2000001eff707230 */ /* 0x000fe40000004100 */
[----:B------:R-:W-:Y:S01]  /*3f30*/  FMUL.FTZ R107, R102, R107 ;  /* 0x0000006b666b7220 */ /* 0x000fe20000410000 */
[----:B------:R-:W-:-:S02]  /*3f40*/  HADD2.F32 R114, -RZ, R26.H0_H0 ;  /* 0x2000001aff727230 */ /* 0x000fc40000004100 */
[C---:B------:R-:W-:Y:S01]  /*3f50*/  FMUL.FTZ R76, R102.reuse, R109 ;  /* 0x0000006d664c7220 */ /* 0x040fe20000410000 */
[C---:B------:R-:W-:Y:S01]  /*3f60*/  FMUL.FTZ R111, R102.reuse, R111 ;  /* 0x0000006f666f7220 */ /* 0x040fe20000410000 */
[----:B------:R-:W-:Y:S01]  /*3f70*/  FMUL.FTZ R113, R102, R113 ;  /* 0x0000007166717220 */ /* 0x000fe20000410000 */
[----:B------:R-:W-:Y:S01]  /*3f80*/  FFMA.FTZ R102, R103, R108, R110 ;  /* 0x0000006c67667223 */ /* 0x000fe2000001006e */
[----:B------:R-:W-:Y:S02]  /*3f90*/  HADD2.F32 R108, -RZ, R31.H0_H0 ;  /* 0x2000001fff6c7230 */ /* 0x000fe40000004100 */
[----:B------:R-:W-:Y:S01]  /*3fa0*/  FFMA.FTZ R101, R101, R104, R106 ;  /* 0x0000006865657223 */ /* 0x000fe2000001006a */
[----:B------:R-:W-:Y:S02]  /*3fb0*/  HADD2.F32 R110, -RZ, R27.H0_H0 ;  /* 0x2000001bff6e7230 */ /* 0x000fe40000004100 */
[----:B------:R-:W-:Y:S01]  /*3fc0*/  FFMA.FTZ R107, R107, R112, R114 ;  /* 0x000000706b6b7223 */ /* 0x000fe20000010072 */
[----:B------:R-:W-:-:S02]  /*3fd0*/  HADD2.F32 R105, -RZ, R30.H1_H1 ;  /* 0x3000001eff697230 */ /* 0x000fc40000004100 */
[----:B------:R-:W-:Y:S02]  /*3fe0*/  HADD2.F32 R109, -RZ, R26.H1_H1 ;  /* 0x3000001aff6d7230 */ /* 0x000fe40000004100 */
[----:B------:R-:W-:Y:S01]  /*3ff0*/  FFMA.FTZ R110, R111, R108, R110 ;  /* 0x0000006c6f6e7223 */ /* 0x000fe2000001006e */
[----:B------:R-:W-:Y:S02]  /*4000*/  HADD2.F32 R104, -RZ, R29.H1_H1 ;  /* 0x3000001dff687230 */ /* 0x000fe40000004100 */
[----:B------:R-:W-:Y:S02]  /*4010*/  HADD2.F32 R106, -RZ, R25.H1_H1 ;  /* 0x30000019ff6a7230 */ /* 0x000fe40000004100 */
[----:B------:R-:W-:Y:S01]  /*4020*/  FFMA.FTZ R108, R76, R105, R109 ;  /* 0x000000694c6c7223 */ /* 0x000fe2000001006d */
[----:B------:R-:W-:Y:S02]  /*4030*/  HADD2.F32 R77, -RZ, R28.H1_H1 ;  /* 0x3000001cff4d7230 */ /* 0x000fe40000004100 */
[----:B------:R-:W-:-:S02]  /*4040*/  HADD2.F32 R112, -RZ, R31.H1_H1 ;  /* 0x3000001fff707230 */ /* 0x000fc40000004100 */
[----:B------:R-:W-:Y:S01]  /*4050*/  FFMA.FTZ R105, R67, R104, R106 ;  /* 0x0000006843697223 */ /* 0x000fe2000001006a */
[----:B------:R-:W-:Y:S02]  /*4060*/  HADD2.F32 R114, -RZ, R27.H1_H1 ;  /* 0x3000001bff727230 */ /* 0x000fe40000004100 */
[----:B------:R-:W-:-:S03]  /*4070*/  HADD2.F32 R103, -RZ, R24.H1_H1 ;  /* 0x30000018ff677230 */ /* 0x000fc60000004100 */
[----:B------:R-:W-:Y:S02]  /*4080*/  FFMA.FTZ R113, R113, R112, R114 ;  /* 0x0000007071717223 */ /* 0x000fe40000010072 */
[----:B------:R-:W-:Y:S01]  /*4090*/  FFMA.FTZ R104, R66, R77, R103 ;  /* 0x0000004d42687223 */ /* 0x000fe20000010067 */
[----:B0-----:R-:W-:Y:S01]  /*40a0*/  IMAD.WIDE.U32 R76, R10, 0x10, R64 ;  /* 0x000000100a4c7825 */ /* 0x001fe200078e0040 */
[----:B------:R-:W-:Y:S02]  /*40b0*/  F2FP.F16.F32.PACK_AB R66, R108, R107 ;  /* 0x0000006b6c42723e */ /* 0x000fe400000000ff */
[----:B------:R-:W-:Y:S02]  /*40c0*/  F2FP.F16.F32.PACK_AB R67, R113, R110 ;  /* 0x0000006e7143723e */ /* 0x000fe400000000ff */
[----:B------:R-:W-:Y:S02]  /*40d0*/  F2FP.F16.F32.PACK_AB R65, R105, R102 ;  /* 0x000000666941723e */ /* 0x000fe400000000ff */
[----:B------:R-:W-:-:S05]  /*40e0*/  F2FP.F16.F32.PACK_AB R64, R104, R101 ;  /* 0x000000656840723e */ /* 0x000fca00000000ff */
[----:B------:R0:W-:Y:S02]  /*40f0*/  STG.E.128 desc[UR6][R76.64], R64 ;  /* 0x000000404c007986 */ /* 0x0001e4000c101d06 */
.L_x_3397:
[----:B------:R-:W-:Y:S05]  /*4100*/  BSYNC.RECONVERGENT B0 ;  /* 0x0000000000007941 */ /* 0x000fea0003800200 */
.L_x_3396:
[----:B01234-:R-:W0:Y:S01]  /*4110*/  LDC.64 R64, c[0x0][0x380] ;  /* 0x0000e000ff407b82 */ /* 0x01fe220000000a00 */
[----:B------:R-:W-:Y:S01]  /*4120*/  UPLOP3.LUT UP1, UPT, UPT, UPT, UP1, 0x40, 0x4 ;  /* 0x000000000004789c */ /* 0x000fe20003f2e810 */
[----:B0-----:R-:W-:-:S04]  /*4130*/  IADD3 R5, PT, PT, R5, R64, RZ ;  /* 0x0000004005057210 */ /* 0x001fc80007ffe0ff */
[----:B------:R-:W-:-:S13]  /*4140*/  ISETP.GE.AND P1, PT, R5, R65, PT ;  /* 0x000000410500720c */ /* 0x000fda0003f26270 */
[----:B------:R-:W-:Y:S05]  /*4150*/  @!P1 BRA `(.L_x_3398) ;  /* 0xffffffc400a89947 */ /* 0x000fea000383ffff */
[----:B------:R-:W-:Y:S05]  /*4160*/  EXIT ;  /* 0x000000000000794d */ /* 0x000fea0003800000 */
.L_x_3399:
        /* <DEDUP_REMOVED lines=9> */
.L_x_33996:


//--------------------- .text._ZN10layer_norm13ln_fwd_kernelINS_13Kernel_traitsI6__halfS2_S2_S2_fjLj5120ELj1ELj1ELj4ELj16ENS_18Kernel_traits_baseILj5120ES2_S2_S2_S2_fjLj128EEEEELb0ELb0ELb0ELb1EEEvNS_9FwdParamsE --------------------------
	.section	.text._ZN10layer_norm13ln_fwd_kernelINS_13Kernel_traitsI6__halfS2_S2_S2_fjLj5120ELj1ELj1ELj4ELj16ENS_18Kernel_traits_baseILj5120ES2_S2_S2_S2_fjLj128EEEEELb0ELb0ELb0ELb1EEEvNS_9FwdParamsE,"ax",@progbits
	.align	128
        .global         _ZN10layer_norm13ln_fwd_kernelINS_13Kernel_traitsI6__halfS2_S2_S2_fjLj5120ELj1ELj1ELj4ELj16ENS_18Kernel_traits_baseILj5120ES2_S2_S2_S2_fjLj128EEEEELb0ELb0ELb0ELb1EEEvNS_9FwdParamsE
        .type           _ZN10layer_norm13ln_fwd_kernelINS_13Kernel_traitsI6__halfS2_S2_S2_fjLj5120ELj1ELj1ELj4ELj16ENS_18Kernel_traits_baseILj5120ES2_S2_S2_S2_fjLj128EEEEELb0ELb0ELb0ELb1EEEvNS_9FwdParamsE,@function
        .size           _ZN10layer_norm13ln_fwd_kernelINS_13Kernel_traitsI6__halfS2_S2_S2_fjLj5120ELj1ELj1ELj4ELj16ENS_18Kernel_traits_baseILj5120ES2_S2_S2_S2_fjLj128EEEEELb0ELb0ELb0ELb1EEEvNS_9FwdParamsE,(.L_x_33997 - _ZN10layer_norm13ln_fwd_kernelINS_13Kernel_traitsI6__halfS2_S2_S2_fjLj5120ELj1ELj1ELj4ELj16ENS_18Kernel_traits_baseILj5120ES2_S2_S2_S2_fjLj128EEEEELb0ELb0ELb0ELb1EEEvNS_9FwdParamsE)
        .other          _ZN10layer_norm13ln_fwd_kernelINS_13Kernel_traitsI6__halfS2_S2_S2_fjLj5120ELj1ELj1ELj4ELj16ENS_18Kernel_traits_baseILj5120ES2_S2_S2_S2_fjLj128EEEEELb0ELb0ELb0ELb1EEEvNS_9FwdParamsE,@"STO_CUDA_ENTRY STV_DEFAULT"
_ZN10layer_norm13ln_fwd_kernelINS_13Kernel_traitsI6__halfS2_S2_S2_fjLj5120ELj1ELj1ELj4ELj16ENS_18Kernel_traits_baseILj5120ES2_S2_S2_S2_fjLj128EEEEELb0ELb0ELb0ELb1EEEvNS_9FwdParamsE:
.text._ZN10layer_norm13ln_fwd_kernelINS_13Kernel_traitsI6__halfS2_S2_S2_fjLj5120ELj1ELj1ELj4ELj16ENS_18Kernel_traits_baseILj5120ES2_S2_S2_S2_fjLj128EEEEELb0ELb0ELb0ELb1EEEvNS_9FwdParamsE:
[----:B------:R-:W-:Y:S01]  /*0000*/  LDC R1, c[0x0][0x37c] ;  /* 0x0000df00ff017b82 */ /* 0x000fe20000000800 */
[----:B------:R-:W0:Y:S07]  /*0010*/  S2R R67, SR_TID.X ;  /* 0x0000000000437919 */ /* 0x000e2e0000002100 */
[----:B------:R-:W0:Y:S01]  /*0020*/  LDC.64 R2, c[0x0][0x3d0] ;  /* 0x0000f400ff027b82 */ /* 0x000e220000000a00 */
[----:B------:R-:W1:Y:S01]  /*0030*/  LDCU.64 UR6, c[0x0][0x358] ;  /* 0x00006b00ff0677ac */ /* 0x000e620008000a00 */
[----:B------:R-:W2:Y:S01]  /*0040*/  LDCU.64 UR4, c[0x0][0x438] ;  /* 0x00008700ff0477ac */ /* 0x000ea20008000a00 */
[----:B0-----:R-:W-:-:S05]  /*0050*/  IMAD.WIDE.U32 R2, R67, 0x10, R2 ;  /* 0x0000001043027825 */ /* 0x001fca00078e0002 */
[----:B-1----:R-:W3:Y:S04]  /*0060*/  LDG.E.128 R16, desc[UR6][R2.64] ;  /* 0x0000000602107981 */ /* 0x002ee8000c1e1d00 */
[----:B------:R-:W4:Y:S04]  /*0070*/  LDG.E.128 R48, desc[UR6][R2.64+0x1000] ;  /* 0x0010000602307981 */ /* 0x000f28000c1e1d00 */
[----:B------:R-:W4:Y:S04]  /*0080*/  LDG.E.128 R8, desc[UR6][R2.64+0x800] ;  /* 0x0008000602087981 */ /* 0x000f28000c1e1d00 */
[----:B------:R-:W4:Y:S01]  /*0090*/  LDG.E.128 R44, desc[UR6][R2.64+0x1800] ;  /* 0x00180006022c7981 */ /* 0x000f22000c1e1d00 */
[----:B--2---:R-:W-:Y:S01]  /*00a0*/  ISETP.NE.U32.AND P1, PT, RZ, UR4, PT ;  /* 0x00000004ff007c0c */ /* 0x004fe2000bf25070 */
[----:B------:R-:W0:Y:S02]  /*00b0*/  S2UR UR4, SR_CTAID.X ;  /* 0x00000000000479c3 */ /* 0x000e240000002500 */
[----:B------:R1:W5:Y:S01]  /*00c0*/  LDG.E.128 R40, desc[UR6][R2.64+0x2000] ;  /* 0x0020000602287981 */ /* 0x000362000c1e1d00 */
[----:B------:R-:W-:Y:S01]  /*00d0*/  ISETP.NE.AND.EX P1, PT, RZ, UR5, PT, P1 ;  /* 0x00000005ff007c0c */ /* 0x000fe2000bf25310 */
[----:B------:R-:W2:-:S12]  /*00e0*/  LDCU UR5, c[0x0][0x384] ;  /* 0x00007080ff0577ac */ /* 0x000e980008000800 */
[----:B------:R-:W1:Y:S02]  /*00f0*/  @P1 LDC.64 R4, c[0x0][0x438] ;  /* 0x00010e00ff041b82 */ /* 0x000e640000000a00 */
[----:B-1----:R-:W-:-:S05]  /*0100*/  @P1 IMAD.WIDE.U32 R4, R67, 0x10, R4 ;  /* 0x0000001043041825 */ /* 0x002fca00078e0004 */
[----:B------:R1:W5:Y:S04]  /*0110*/  @P1 LDG.E.128 R36, desc[UR6][R4.64] ;  /* 0x0000000604241981 */ /* 0x000368000c1e1d00 */
[----:B------:R1:W5:Y:S04]  /*0120*/  @P1 LDG.E.128 R32, desc[UR6][R4.64+0x800] ;  /* 0x0008000604201981 */ /* 0x000368000c1e1d00 */
[----:B------:R1:W5:Y:S04]  /*0130*/  @P1 LDG.E.128 R28, desc[UR6][R4.64+0x1000] ;  /* 0x00100006041c1981 */ /* 0x000368000c1e1d00 */
[----:B------:R1:W5:Y:S04]  /*0140*/  @P1 LDG.E.128 R24, desc[UR6][R4.64+0x1800] ;  /* 0x0018000604181981 */ /* 0x000368000c1e1d00 */
[----:B------:R1:W5:Y:S01]  /*0150*/  @P1 LDG.E.128 R20, desc[UR6][R4.64+0x2000] ;  /* 0x0020000604141981 */ /* 0x000362000c1e1d00 */
[----:B---3--:R-:W-:-:S02]  /*0160*/  @P1 MOV R66, R16 ;  /* 0x0000001000421202 */ /* 0x008fc40000000f00 */
[----:B------:R-:W-:Y:S02]  /*0170*/  @!P1 MOV R66, R16 ;  /* 0x0000001000429202 */ /* 0x000fe40000000f00 */
[----:B----4-:R-:W-:Y:S02]  /*0180*/  @P1 MOV R14, R48 ;  /* 0x00000030000e1202 */ /* 0x010fe40000000f00 */
[-C--:B------:R-:W-:Y:S02]  /*0190*/  @P1 MOV R13, R49.reuse ;  /* 0x00000031000d1202 */ /* 0x080fe40000000f00 */
[----:B------:R-:W-:Y:S02]  /*01a0*/  @P1 MOV R16, R10 ;  /* 0x0000000a00101202 */ /* 0x000fe40000000f00 */
[----:B------:R-:W-:Y:S02]  /*01b0*/  @!P1 MOV R14, R48 ;  /* 0x00000030000e9202 */ /* 0x000fe40000000f00 */
[----:B------:R-:W-:-:S02]  /*01c0*/  @!P1 MOV R13, R49 ;  /* 0x00000031000d9202 */ /* 0x000fc40000000f00 */
[----:B------:R-:W-:Y:S01]  /*01d0*/  @!P1 MOV R16, R10 ;  /* 0x0000000a00109202 */ /* 0x000fe20000000f00 */
[----:B------:R-:W3:Y:S01]  /*01e0*/  LDC.64 R48, c[0x0][0x3e0] ;  /* 0x0000f800ff307b82 */ /* 0x000ee20000000a00 */
[----:B0-----:R-:W-:-:S04]  /*01f0*/  MOV R10, UR4 ;  /* 0x00000004000a7c02 */ /* 0x001fc80008000f00 */
[----:B--2---:R-:W-:Y:S01]  /*0200*/  ISETP.GE.AND P0, PT, R10, UR5, PT ;  /* 0x000000050a007c0c */ /* 0x004fe2000bf06270 */
[----:B------:R-:W0:Y:S01]  /*0210*/  LDCU.64 UR4, c[0x0][0x3a0] ;  /* 0x00007400ff0477ac */ /* 0x000e220008000a00 */
[-C--:B------:R-:W-:Y:S02]  /*0220*/  @P1 MOV R65, R17.reuse ;  /* 0x0000001100411202 */ /* 0x080fe40000000f00 */
[-C--:B------:R-:W-:Y:S02]  /*0230*/  @P1 MOV R64, R18.reuse ;  /* 0x0000001200401202 */ /* 0x080fe40000000f00 */
[----:B------:R-:W-:Y:S02]  /*0240*/  @!P1 MOV R65, R17 ;  /* 0x0000001100419202 */ /* 0x000fe40000000f00 */
[----:B------:R-:W-:Y:S02]  /*0250*/  @!P1 MOV R64, R18 ;  /* 0x0000001200409202 */ /* 0x000fe40000000f00 */
[----:B------:R-:W-:-:S02]  /*0260*/  @P1 MOV R18, R8 ;  /* 0x0000000800121202 */ /* 0x000fc40000000f00 */
[----:B------:R-:W-:Y:S02]  /*0270*/  @P1 MOV R17, R9 ;  /* 0x0000000900111202 */ /* 0x000fe40000000f00 */
[----:B------:R-:W-:Y:S02]  /*0280*/  @P1 MOV R15, R11 ;  /* 0x0000000b000f1202 */ /* 0x000fe40000000f00 */
[----:B------:R-:W-:Y:S02]  /*0290*/  @!P1 MOV R18, R8 ;  /* 0x0000000800129202 */ /* 0x000fe40000000f00 */
[----:B------:R-:W-:Y:S02]  /*02a0*/  @!P1 MOV R17, R9 ;  /* 0x0000000900119202 */ /* 0x000fe40000000f00 */
[----:B------:R-:W-:Y:S02]  /*02b0*/  @!P1 MOV R15, R11 ;  /* 0x0000000b000f9202 */ /* 0x000fe40000000f00 */
[----:B------:R-:W-:-:S02]  /*02c0*/  @P1 MOV R12, R50 ;  /* 0x00000032000c1202 */ /* 0x000fc40000000f00 */
[----:B------:R-:W-:Y:S02]  /*02d0*/  @P1 MOV R11, R51 ;  /* 0x00000033000b1202 */ /* 0x000fe40000000f00 */
[----:B------:R-:W-:Y:S02]  /*02e0*/  @P1 MOV R9, R44 ;  /* 0x0000002c00091202 */ /* 0x000fe40000000f00 */
[----:B------:R-:W-:Y:S02]  /*02f0*/  @P1 MOV R8, R45 ;  /* 0x0000002d00081202 */ /* 0x000fe40000000f00 */
[----:B------:R-:W-:Y:S02]  /*0300*/  @P1 MOV R7, R46 ;  /* 0x0000002e00071202 */ /* 0x000fe40000000f00 */
[----:B------:R-:W-:Y:S02]  /*0310*/  @P1 MOV R6, R47 ;  /* 0x0000002f00061202 */ /* 0x000fe40000000f00 */
[----:B------:R-:W-:-:S02]  /*0320*/  @!P1 MOV R12, R50 ;  /* 0x00000032000c9202 */ /* 0x000fc40000000f00 */
[----:B------:R-:W-:Y:S02]  /*0330*/  @!P1 MOV R11, R51 ;  /* 0x00000033000b9202 */ /* 0x000fe40000000f00 */
[----:B------:R-:W-:Y:S02]  /*0340*/  @!P1 MOV R9, R44 ;  /* 0x0000002c00099202 */ /* 0x000fe40000000f00 */
[----:B------:R-:W-:Y:S02]  /*0350*/  @!P1 MOV R8, R45 ;  /* 0x0000002d00089202 */ /* 0x000fe40000000f00 */
[----:B------:R-:W-:Y:S02]  /*0360*/  @!P1 MOV R7, R46 ;  /* 0x0000002e00079202 */ /* 0x000fe40000000f00 */
[----:B------:R-:W-:Y:S01]  /*0370*/  @!P1 MOV R6, R47 ;  /* 0x0000002f00069202 */ /* 0x000fe20000000f00 */
[----:B01-3--:R-:W-:Y:S06]  /*0380*/  @P0 EXIT ;  /* 0x000000000000094d */ /* 0x00bfec0003800000 */
[----:B------:R-:W0:Y:S01]  /*0390*/  LDCU.U8 UR8, c[0x0][0x410] ;  /* 0x00008200ff0877ac */ /* 0x000e220008000000 */
[C---:B------:R-:W-:Y:S02]  /*03a0*/  LOP3.LUT P0, RZ, R48.reuse, UR4, RZ, 0xfc, !PT ;  /* 0x0000000430ff7c12 */ /* 0x040fe4000f80fcff */
[----:B-----5:R-:W-:Y:S02]  /*03b0*/  @!P1 CS2R R38, SRZ ;  /* 0x0000000000269805 */ /* 0x020fe4000001ff00 */
[----:B------:R-:W-:Y:S02]  /*03c0*/  ISETP.NE.U32.AND P2, PT, R48, RZ, PT ;  /* 0x000000ff3000720c */ /* 0x000fe40003f45070 */
[----:B------:R-:W-:Y:S02]  /*03d0*/  @!P1 CS2R R36, SRZ ;  /* 0x0000000000249805 */ /* 0x000fe4000001ff00 */
[----:B------:R-:W-:Y:S02]  /*03e0*/  @P1 MOV R5, R40 ;  /* 0x0000002800051202 */ /* 0x000fe40000000f00 */
[----:B------:R-:W-:-:S02]  /*03f0*/  @!P1 CS2R R34, SRZ ;  /* 0x0000000000229805 */ /* 0x000fc4000001ff00 */
[----:B------:R-:W-:Y:S02]  /*0400*/  @P1 MOV R4, R41 ;  /* 0x0000002900041202 */ /* 0x000fe40000000f00 */
[----:B------:R-:W-:Y:S02]  /*0410*/  @!P1 CS2R R32, SRZ ;  /* 0x0000000000209805 */ /* 0x000fe4000001ff00 */
[----:B------:R-:W-:Y:S02]  /*0420*/  @P1 MOV R3, R42 ;  /* 0x0000002a00031202 */ /* 0x000fe40000000f00 */
[----:B------:R-:W-:Y:S02]  /*0430*/  @!P1 CS2R R30, SRZ ;  /* 0x00000000001e9805 */ /* 0x000fe4000001ff00 */
[----:B------:R-:W-:Y:S02]  /*0440*/  @P1 MOV R2, R43 ;  /* 0x0000002b00021202 */ /* 0x000fe40000000f00 */
[----:B------:R-:W-:-:S02]  /*0450*/  @!P1 CS2R R28, SRZ ;  /* 0x00000000001c9805 */ /* 0x000fc4000001ff00 */
[----:B------:R-:W-:Y:S02]  /*0460*/  @!P1 MOV R5, R40 ;  /* 0x0000002800059202 */ /* 0x000fe40000000f00 */
[----:B------:R-:W-:Y:S02]  /*0470*/  @!P1 CS2R R26, SRZ ;  /* 0x00000000001a9805 */ /* 0x000fe4000001ff00 */
[----:B------:R-:W-:Y:S02]  /*0480*/  @!P1 MOV R4, R41 ;  /* 0x0000002900049202 */ /* 0x000fe40000000f00 */
[----:B------:R-:W-:Y:S02]  /*0490*/  @!P1 CS2R R24, SRZ ;  /* 0x0000000000189805 */ /* 0x000fe4000001ff00 */
[----:B------:R-:W-:Y:S02]  /*04a0*/  @!P1 MOV R3, R42 ;  /* 0x0000002a00039202 */ /* 0x000fe40000000f00 */
[----:B------:R-:W-:-:S02]  /*04b0*/  @!P1 CS2R R22, SRZ ;  /* 0x0000000000169805 */ /* 0x000fc4000001ff00 */
[----:B------:R-:W-:Y:S02]  /*04c0*/  @!P1 MOV R2, R43 ;  /* 0x0000002b00029202 */ /* 0x000fe40000000f00 */
[----:B------:R-:W-:Y:S02]  /*04d0*/  @!P1 CS2R R20, SRZ ;  /* 0x0000000000149805 */ /* 0x000fe4000001ff00 */
[C---:B------:R-:W-:Y:S01]  /*04e0*/  LOP3.LUT P0, RZ, R49.reuse, UR5, RZ, 0xfc, P0 ;  /* 0x0000000531ff7c12 */ /* 0x040fe2000800fcff */
[----:B------:R-:W-:Y:S01]  /*04f0*/  UPLOP3.LUT UP2, UPT, UPT, UPT, UPT, 0x40, 0x4 ;  /* 0x000000000004789c */ /* 0x000fe20003f4e870 */
[----:B------:R-:W-:Y:S01]  /*0500*/  ISETP.NE.AND.EX P2, PT, R49, RZ, PT, P2 ;  /* 0x000000ff3100720c */ /* 0x000fe20003f45320 */
[----:B------:R-:W1:Y:S01]  /*0510*/  LDCU UR9, c[0x0][0x388] ;  /* 0x00007100ff0977ac */ /* 0x000e620008000800 */
[----:B------:R-:W-:Y:S02]  /*0520*/  LOP3.LUT R0, R67, 0x1f, RZ, 0xc0, !PT ;  /* 0x0000001f43007812 */ /* 0x000fe400078ec0ff */
[----:B0-----:R-:W-:Y:S01]  /*0530*/  ISETP.NE.AND P3, PT, RZ, UR8, PT ;  /* 0x00000008ff007c0c */ /* 0x001fe2000bf65270 */
[----:B------:R-:W0:Y:S01]  /*0540*/  LDCU UR10, c[0x0][0x400] ;  /* 0x00008000ff0a77ac */ /* 0x000e220008000800 */
[----:B------:R-:W2:Y:S01]  /*0550*/  LDCU.64 UR14, c[0x0][0x3e0] ;  /* 0x00007c00ff0e77ac */ /* 0x000ea20008000a00 */
[----:B------:R-:W3:Y:S10]  /*0560*/  LDCU.64 UR12, c[0x0][0x3a0] ;  /* 0x00007400ff0c77ac */ /* 0x000ef40008000a00 */
.L_x_3415:
[----:B----4-:R-:W4:Y:S01]  /*0570*/  @P2 LDC.64 R50, c[0x0][0x3e0] ;  /* 0x0000f800ff322b82 */ /* 0x010f220000000a00 */
[----:B-1----:R-:W-:-:S05]  /*0580*/  IMAD R44, R10, UR9, RZ ;  /* 0x000000090a2c7c24 */ /* 0x002fca000f8e02ff */
[----:B------:R-:W-:Y:S02]  /*0590*/  SHF.R.S32.HI R45, RZ, 0x1f, R44 ;  /* 0x0000001fff2d7819 */ /* 0x000fe4000001142c */
[----:B------:R-:W1:Y:S02]  /*05a0*/  LDC.64 R58, c[0x0][0x390] ;  /* 0x0000e400ff3a7b82 */ /* 0x000e640000000a00 */
[----:B------:R-:W-:-:S04]  /*05b0*/  LEA.HI R48, R45, R44, RZ, 0x3 ;  /* 0x0000002c2d307211 */ /* 0x000fc800078f18ff */
[----:B------:R-:W-:Y:S01]  /*05c0*/  LEA.HI.SX32 R48, R48, R67, 0x1d ;  /* 0x0000004330307211 */ /* 0x000fe200078feaff */
[----:B----4-:R-:W-:-:S06]  /*05d0*/  @P2 IMAD.WIDE R50, R10, 0x2, R50 ;  /* 0x000000020a322825 */ /* 0x010fcc00078e0232 */
[----:B------:R-:W4:Y:S01]  /*05e0*/  @P2 LDG.E.U16 R50, desc[UR6][R50.64] ;  /* 0x0000000632322981 */ /* 0x000f22000c1e1500 */
[----:B-1----:R-:W-:-:S06]  /*05f0*/  IMAD.WIDE.U32 R44, R48, 0x10, R58 ;  /* 0x00000010302c7825 */ /* 0x002fcc00078e003a */
[----:B------:R-:W5:Y:S01]  /*0600*/  LDG.E.128 R44, desc[UR6][R44.64] ;  /* 0x000000062c2c7981 */ /* 0x000f62000c1e1d00 */
[----:B---3--:R-:W-:Y:S01]  /*0610*/  UISETP.NE.U32.AND UP0, UPT, UR12, URZ, UPT ;  /* 0x000000ff0c00728c */ /* 0x008fe2000bf05070 */
[----:B------:R-:W-:-:S03]  /*0620*/  HFMA2 R49, -RZ, RZ, 1.875, 0 ;  /* 0x3f800000ff317431 */ /* 0x000fc600000001ff */
[----:B------:R-:W-:Y:S01]  /*0630*/  UISETP.NE.AND.EX UP0, UPT, UR13, URZ, UPT, UP0 ;  /* 0x000000ff0d00728c */ /* 0x000fe2000bf05300 */
[----:B----4-:R-:W-:-:S08]  /*0640*/  @P2 HADD2.F32 R49, -RZ, R50.H0_H0 ;  /* 0x20000032ff312230 */ /* 0x010fd00000004100 */
[----:B------:R-:W-:Y:S05]  /*0650*/  BRA.U !UP0, `(.L_x_3400) ;  /* 0x0000000108807547 */ /* 0x000fea000b800000 */
[----:B------:R-:W1:Y:S02]  /*0660*/  LDC.64 R40, c[0x0][0x3a0] ;  /* 0x0000e800ff287b82 */ /* 0x000e640000000a00 */
[----:B-1----:R-:W-:-:S06]  /*0670*/  IMAD.WIDE.U32 R40, R48, 0x10, R40 ;  /* 0x0000001030287825 */ /* 0x002fcc00078e0028 */
[----:B------:R-:W3:Y:S01]  /*0680*/  LDG.E.128 R40, desc[UR6][R40.64] ;  /* 0x0000000628287981 */ /* 0x000ee2000c1e1d00 */
        /* <DEDUP_REMOVED lines=8> */
[----:B---3--:R-:W-:Y:S02]  /*0710*/  HADD2.F32 R47, -RZ, R41.H0_H0 ;  /* 0x20000029ff2f7230 */ /* 0x008fe40000004100 */
        /* <DEDUP_REMOVED lines=20> */
.L_x_3400:
[----:B------:R-:W1:Y:S02]  /*0860*/  LDC.64 R50, c[0x0][0x3e0] ;  /* 0x0000f800ff327b82 */ /* 0x000e640000000a00 */
[----:B-1----:R-:W-:-:S04]  /*0870*/  ISETP.NE.U32.AND P2, PT, R50, RZ, PT ;  /* 0x000000ff3200720c */ /* 0x002fc80003f45070 */
        /* <DEDUP_REMOVED lines=23> */
.L_x_3402:
        /* <DEDUP_REMOVED lines=16> */
.L_x_3401:
[----:B------:R-:W1:Y:S01]  /*0af0*/  @P0 LDC.64 R62, c[0x0][0x3a8] ;  /* 0x0000ea00ff3e0b82 */ /* 0x000e620000000a00 */
[----:B------:R-:W-:-:S05]  /*0b00*/  IADD3 R50, PT, PT, R48, 0x80, RZ ;  /* 0x0000008030327810 */ /* 0x000fca0007ffe0ff */
[----:B------:R-:W-:-:S04]  /*0b10*/  IMAD.WIDE.U32 R44, R50, 0x10, R58 ;  /* 0x00000010322c7825 */ /* 0x000fc800078e003a */
[----:B-1----:R-:W-:-:S05]  /*0b20*/  @P0 IMAD.WIDE.U32 R62, R48, 0x10, R62 ;  /* 0x00000010303e0825 */ /* 0x002fca00078e003e */
[----:B------:R1:W-:Y:S04]  /*0b30*/  @P0 STG.E.128 desc[UR6][R62.64], R40 ;  /* 0x000000283e000986 */ /* 0x0003e8000c101d06 */
[----:B------:R-:W5:Y:S01]  /*0b40*/  LDG.E.128 R44, desc[UR6][R44.64] ;  /* 0x000000062c2c7981 */ /* 0x000f62000c1e1d00 */
[----:B------:R-:W-:Y:S05]  /*0b50*/  BRA.U !UP0, `(.L_x_3403) ;  /* 0x0000000108807547 */ /* 0x000fea000b800000 */
[----:B-1----:R-:W1:Y:S02]  /*0b60*/  LDC.64 R40, c[0x0][0x3a0] ;  /* 0x0000e800ff287b82 */ /* 0x002e640000000a00 */
        /* <DEDUP_REMOVED lines=12> */
[--C-:B------:R-:W-:Y:S02]  /*0c30*/  HADD2.F32 R45, -RZ, R40.reuse.H0_H0 ;  /* 0x20000028ff2d7230 */ /* 0x100fe40000004100 */
[----:B------:R-:W-:Y:S01]  /*0c40*/  FFMA.FTZ R70, R70, R49, R47 ;  /* 0x0000003146467223 */ /* 0x000fe2000001002f */
[----:B------:R-:W-:-:S02]  /*0c50*/  HADD2.F32 R63, -RZ, R40.H1_H1 ;  /* 0x30000028ff3f7230 */ /* 0x000fc40000004100 */
[-C--:B------:R-:W-:Y:S01]  /*0c60*/  FFMA.FTZ R62, R62, R49.reuse, R69 ;  /* 0x000000313e3e7223 */ /* 0x080fe20000010045 */
[----:B------:R-:W-:Y:S02]  /*0c70*/  HADD2.F32 R41, -RZ, R41.H1_H1 ;  /* 0x30000029ff297230 */ /* 0x000fe40000004100 */
[-C--:B------:R-:W-:Y:S01]  /*0c80*/  FFMA.FTZ R72, R72, R49.reuse, R45 ;  /* 0x0000003148487223 */ /* 0x080fe2000001002d */
[--C-:B------:R-:W-:Y:S02]  /*0c90*/  HADD2.F32 R61, -RZ, R42.reuse.H0_H0 ;  /* 0x2000002aff3d7230 */ /* 0x100fe40000004100 */
[-C--:B------:R-:W-:Y:S01]  /*0ca0*/  FFMA.FTZ R63, R44, R49.reuse, R63 ;  /* 0x000000312c3f7223 */ /* 0x080fe2000001003f */
[----:B------:R-:W-:Y:S02]  /*0cb0*/  HADD2.F32 R71, -RZ, R42.H1_H1 ;  /* 0x3000002aff477230 */ /* 0x000fe40000004100 */
[----:B------:R-:W-:Y:S01]  /*0cc0*/  FFMA.FTZ R69, R74, R49, R41 ;  /* 0x000000314a457223 */ /* 0x000fe20000010029 */
[----:B------:R-:W-:-:S02]  /*0cd0*/  HADD2.F32 R43, -RZ, R43.H1_H1 ;  /* 0x3000002bff2b7230 */ /* 0x000fc40000004100 */
[-C--:B------:R-:W-:Y:S01]  /*0ce0*/  FFMA.FTZ R68, R68, R49.reuse, R61 ;  /* 0x0000003144447223 */ /* 0x080fe2000001003d */
[----:B------:R-:W-:Y:S01]  /*0cf0*/  F2FP.F16.F32.PACK_AB R40, R63, R72 ;  /* 0x000000483f28723e */ /* 0x000fe200000000ff */
[-C--:B------:R-:W-:Y:S01]  /*0d00*/  FFMA.FTZ R71, R46, R49.reuse, R71 ;  /* 0x000000312e477223 */ /* 0x080fe20000010047 */
[----:B------:R-:W-:Y:S01]  /*0d10*/  F2FP.F16.F32.PACK_AB R41, R69, R70 ;  /* 0x000000464529723e */ /* 0x000fe200000000ff */
[----:B------:R-:W-:-:S03]  /*0d20*/  FFMA.FTZ R73, R76, R49, R43 ;  /* 0x000000314c497223 */ /* 0x000fc6000001002b */
[----:B------:R-:W-:Y:S02]  /*0d30*/  F2FP.F16.F32.PACK_AB R42, R71, R68 ;  /* 0x00000044472a723e */ /* 0x000fe400000000ff */
[----:B------:R-:W-:Y:S01]  /*0d40*/  F2FP.F16.F32.PACK_AB R43, R73, R62 ;  /* 0x0000003e492b723e */ /* 0x000fe200000000ff */
[----:B------:R-:W-:Y:S06]  /*0d50*/  BRA `(.L_x_3404) ;  /* 0x0000000000a07947 */ /* 0x000fec0003800000 */
.L_x_3403:
[----:B--2---:R-:W-:-:S04]  /*0d60*/  UISETP.NE.U32.AND UP1, UPT, UR14, URZ, UPT ;  /* 0x000000ff0e00728c */ /* 0x004fc8000bf25070 */
[----:B------:R-:W-:-:S09]  /*0d70*/  UISETP.NE.AND.EX UP1, UPT, UR15, URZ, UPT, UP1 ;  /* 0x000000ff0f00728c */ /* 0x000fd2000bf25310 */
[----:B------:R-:W-:Y:S05]  /*0d80*/  BRA.U UP1, `(.L_x_3405) ;  /* 0x0000000101447547 */ /* 0x000fea000b800000 */
[----:B-----5:R-:W-:Y:S02]  /*0d90*/  HADD2.F32 R72, -RZ, R44.H0_H0 ;  /* 0x2000002cff487230 */ /* 0x020fe40000004100 */
[--C-:B-1----:R-:W-:Y:S02]  /*0da0*/  HADD2.F32 R62, -RZ, R45.reuse.H1_H1 ;  /* 0x3000002dff3e7230 */ /* 0x102fe40000004100 */
        /* <DEDUP_REMOVED lines=15> */
.L_x_3405:
[----:B-----5:R-:W-:Y:S02]  /*0ea0*/  HADD2.F32 R72, -RZ, R44.H0_H0 ;  /* 0x2000002cff487230 */ /* 0x020fe40000004100 */
[----:B------:R-:W-:Y:S02]  /*0eb0*/  HADD2.F32 R68, -RZ, R46.H0_H0 ;  /* 0x2000002eff447230 */ /* 0x000fe40000004100 */
[----:B------:R-:W-:Y:S02]  /*0ec0*/  HADD2.F32 R44, -RZ, R44.H1_H1 ;  /* 0x3000002cff2c7230 */ /* 0x000fe40000004100 */
[-C--:B------:R-:W-:Y:S01]  /*0ed0*/  FMUL.FTZ R72, R72, R49.reuse ;  /* 0x0000003148487220 */ /* 0x080fe20000410000 */
[--C-:B------:R-:W-:Y:S02]  /*0ee0*/  HADD2.F32 R70, -RZ, R45.reuse.H0_H0 ;  /* 0x2000002dff467230 */ /* 0x100fe40000004100 */
[----:B------:R-:W-:Y:S01]  /*0ef0*/  FMUL.FTZ R68, R68, R49 ;  /* 0x0000003144447220 */ /* 0x000fe20000410000 */
[----:B-1----:R-:W-:-:S02]  /*0f00*/  HADD2.F32 R40, -RZ, R45.H1_H1 ;  /* 0x3000002dff287230 */ /* 0x002fc40000004100 */
        /* <DEDUP_REMOVED lines=12> */
[----:B------:R-:W-:-:S07]  /*0fd0*/  F2FP.F16.F32.PACK_AB R43, R73, R62 ;  /* 0x0000003e492b723e */ /* 0x000fce00000000ff */
.L_x_3404:
        /* <DEDUP_REMOVED lines=10> */
[----:B-----5:R-:W-:Y:S02]  /*1080*/  HADD2.F32 R76, -RZ, R45.H0_H0 ;  /* 0x2000002dff4c7230 */ /* 0x020fe40000004100 */
[--C-:B------:R-:W-:Y:S02]  /*1090*/  HADD2.F32 R82, -RZ, R47.reuse.H0_H0 ;  /* 0x2000002fff527230 */ /* 0x100fe40000004100 */
[----:B------:R-:W-:Y:S02]  /*10a0*/  HADD2.F32 R84, -RZ, R47.H1_H1 ;  /* 0x3000002fff547230 */ /* 0x000fe40000004100 */
[----:B------:R-:W-:Y:S02]  /*10b0*/  HADD2.F32 R74, -RZ, R44.H0_H0 ;  /* 0x2000002cff4a7230 */ /* 0x000fe40000004100 */
        /* <DEDUP_REMOVED lines=25> */
.L_x_3406:
[----:B--2---:R-:W-:-:S04]  /*1250*/  UISETP.NE.U32.AND UP1, UPT, UR14, URZ, UPT ;  /* 0x000000ff0e00728c */ /* 0x004fc8000bf25070 */
[----:B------:R-:W-:-:S09]  /*1260*/  UISETP.NE.AND.EX UP1, UPT, UR15, URZ, UPT, UP1 ;  /* 0x000000ff0f00728c */ /* 0x000fd2000bf25310 */
[----:B------:R-:W-:Y:S05]  /*1270*/  BRA.U UP1, `(.L_x_3408) ;  /* 0x0000000101447547 */ /* 0x000fea000b800000 */
[----:B-1---5:R-:W-:Y:S02]  /*1280*/  HADD2.F32 R74, -RZ, R44.H0_H0 ;  /* 0x2000002cff4a7230 */ /* 0x022fe40000004100 */
[--C-:B------:R-:W-:Y:S02]  /*1290*/  HADD2.F32 R76, -RZ, R45.reuse.H0_H0 ;  /* 0x2000002dff4c7230 */ /* 0x100fe40000004100 */
[----:B------:R-:W-:Y:S02]  /*12a0*/  HADD2.F32 R82, -RZ, R46.H0_H0 ;  /* 0x2000002eff527230 */ /* 0x000fe40000004100 */
[-C--:B------:R-:W-:Y:S01]  /*12b0*/  FMUL.FTZ R83, R74, R49.reuse ;  /* 0x000000314a537220 */ /* 0x080fe20000410000 */
[----:B------:R-:W-:Y:S02]  /*12c0*/  HADD2.F32 R44, -RZ, R44.H1_H1 ;  /* 0x3000002cff2c7230 */ /* 0x000fe40000004100 */
        /* <DEDUP_REMOVED lines=12> */
.L_x_3408:
[--C-:B-1---5:R-:W-:Y:S02]  /*1390*/  HADD2.F32 R74, -RZ, R47.reuse.H0_H0 ;  /* 0x2000002fff4a7230 */ /* 0x122fe40000004100 */
        /* <DEDUP_REMOVED lines=19> */
.L_x_3407:
        /* <DEDUP_REMOVED lines=39> */
.L_x_3409:
[----:B--2---:R-:W-:-:S04]  /*1740*/  UISETP.NE.U32.AND UP1, UPT, UR14, URZ, UPT ;  /* 0x000000ff0e00728c */ /* 0x004fc8000bf25070 */
[----:B------:R-:W-:-:S09]  /*1750*/  UISETP.NE.AND.EX UP1, UPT, UR15, URZ, UPT, UP1 ;  /* 0x000000ff0f00728c */ /* 0x000fd2000bf25310 */
[----:B------:R-:W-:Y:S05]  /*1760*/  BRA.U UP1, `(.L_x_3411) ;  /* 0x0000000101447547 */ /* 0x000fea000b800000 */
[----:B-----5:R-:W-:Y:S02]  /*1770*/  HADD2.F32 R82, -RZ, R44.H0_H0 ;  /* 0x2000002cff527230 */ /* 0x020fe40000004100 */
[--C-:B------:R-:W-:Y:S02]  /*1780*/  HADD2.F32 R86, -RZ, R45.reuse.H0_H0 ;  /* 0x2000002dff567230 */ /* 0x100fe40000004100 */
[----:B------:R-:W-:Y:S02]  /*1790*/  HADD2.F32 R88, -RZ, R45.H1_H1 ;  /* 0x3000002dff587230 */ /* 0x000fe40000004100 */
[-C--:B------:R-:W-:Y:S01]  /*17a0*/  FMUL.FTZ R91, R82, R49.reuse ;  /* 0x00000031525b7220 */ /* 0x080fe20000410000 */
[----:B------:R-:W-:Y:S02]  /*17b0*/  HADD2.F32 R90, -RZ, R46.H0_H0 ;  /* 0x2000002eff5a7230 */ /* 0x000fe40000004100 */
[----:B------:R-:W-:Y:S01]  /*17c0*/  FMUL.FTZ R87, R86, R49 ;  /* 0x0000003156577220 */ /* 0x000fe20000410000 */
[----:B------:R-:W-:-:S02]  /*17d0*/  HADD2.F32 R44, -RZ, R44.H1_H1 ;  /* 0x3000002cff2c7230 */ /* 0x000fc40000004100 */
[-C--:B------:R-:W-:Y:S01]  /*17e0*/  FMUL.FTZ R82, R88, R49.reuse ;  /* 0x0000003158527220 */ /* 0x080fe20000410000 */
[----:B------:R-:W-:Y:S02]  /*17f0*/  HADD2.F32 R46, -RZ, R46.H1_H1 ;  /* 0x3000002eff2e7230 */ /* 0x000fe40000004100 */
[-C--:B-1----:R-:W-:Y:S01]  /*1800*/  FMUL.FTZ R85, R90, R49.reuse ;  /* 0x000000315a557220 */ /* 0x082fe20000410000 */
[--C-:B------:R-:W-:Y:S02]  /*1810*/  HADD2.F32 R92, -RZ, R47.reuse.H0_H0 ;  /* 0x2000002fff5c7230 */ /* 0x100fe40000004100 */
[-C--:B------:R-:W-:Y:S01]  /*1820*/  FMUL.FTZ R84, R44, R49.reuse ;  /* 0x000000312c547220 */ /* 0x080fe20000410000 */
[----:B------:R-:W-:Y:S02]  /*1830*/  HADD2.F32 R94, -RZ, R47.H1_H1 ;  /* 0x3000002fff5e7230 */ /* 0x000fe40000004100 */
[-C--:B------:R-:W-:Y:S01]  /*1840*/  FMUL.FTZ R88, R46, R49.reuse ;  /* 0x000000312e587220 */ /* 0x080fe20000410000 */
[----:B------:R-:W-:-:S02]  /*1850*/  FMUL.FTZ R89, R92, R49 ;  /* 0x000000315c597220 */ /* 0x000fc40000410000 */
[----:B------:R-:W-:Y:S01]  /*1860*/  FMUL.FTZ R86, R94, R49 ;  /* 0x000000315e567220 */ /* 0x000fe20000410000 */
[----:B------:R-:W-:Y:S06]  /*1870*/  BRA `(.L_x_3410) ;  /* 0x0000000000507947 */ /* 0x000fec0003800000 */
.L_x_3411:
[--C-:B-----5:R-:W-:Y:S02]  /*1880*/  HADD2.F32 R86, -RZ, R47.reuse.H0_H0 ;  /* 0x2000002fff567230 */ /* 0x120fe40000004100 */
[----:B-1----:R-:W-:Y:S02]  /*1890*/  HADD2.F32 R40, -RZ, R44.H0_H0 ;  /* 0x2000002cff287230 */ /* 0x002fe40000004100 */
        /* <DEDUP_REMOVED lines=18> */
.L_x_3410:
[----:B------:R-:W1:Y:S01]  /*19c0*/  @P0 LDC.64 R44, c[0x0][0x3a8] ;  /* 0x0000ea00ff2c0b82 */ /* 0x000e620000000a00 */
[----:B------:R-:W-:Y:S01]  /*19d0*/  IADD3 R93, PT, PT, R48, 0x200, RZ ;  /* 0x00000200305d7810 */ /* 0x000fe20007ffe0ff */
[----:B-1----:R-:W-:-:S04]  /*19e0*/  @P0 IMAD.WIDE.U32 R94, R81, 0x10, R44 ;  /* 0x00000010515e0825 */ /* 0x002fc800078e002c */
[----:B------:R-:W-:Y:S01]  /*19f0*/  IMAD.WIDE.U32 R44, R93, 0x10, R58 ;  /* 0x000000105d2c7825 */ /* 0x000fe200078e003a */
[----:B------:R1:W-:Y:S05]  /*1a00*/  @P0 STG.E.128 desc[UR6][R94.64], R40 ;  /* 0x000000285e000986 */ /* 0x0003ea000c101d06 */
[----:B------:R-:W5:Y:S01]  /*1a10*/  LDG.E.128 R44, desc[UR6][R44.64] ;  /* 0x000000062c2c7981 */ /* 0x000f62000c1e1d00 */
[----:B------:R-:W-:Y:S05]  /*1a20*/  BRA.U !UP0, `(.L_x_3412) ;  /* 0x0000000108807547 */ /* 0x000fea000b800000 */
[----:B-1----:R-:W1:Y:S02]  /*1a30*/  LDC.64 R40, c[0x0][0x3a0] ;  /* 0x0000e800ff287b82 */ /* 0x002e640000000a00 */
[----:B-1----:R-:W-:-:S06]  /*1a40*/  IMAD.WIDE.U32 R40, R93, 0x10, R40 ;  /* 0x000000105d287825 */ /* 0x002fcc00078e0028 */
[----:B------:R-:W3:Y:S01]  /*1a50*/  LDG.E.128 R40, desc[UR6][R40.64] ;  /* 0x0000000628287981 */ /* 0x000ee2000c1e1d00 */
[--C-:B-----5:R-:W-:Y:S02]  /*1a60*/  HADD2.F32 R96, -RZ, R45.reuse.H0_H0 ;  /* 0x2000002dff607230 */ /* 0x120fe40000004100 */
[----:B------:R-:W-:Y:S02]  /*1a70*/  HADD2.F32 R58, -RZ, R45.H1_H1 ;  /* 0x3000002dff3a7230 */ /* 0x000fe40000004100 */
[--C-:B------:R-:W-:Y:S02]  /*1a80*/  HADD2.F32 R94, -RZ, R47.reuse.H0_H0 ;  /* 0x2000002fff5e7230 */ /* 0x100fe40000004100 */
[----:B------:R-:W-:Y:S02]  /*1a90*/  HADD2.F32 R98, -RZ, R47.H1_H1 ;  /* 0x3000002fff627230 */ /* 0x000fe40000004100 */
[----:B------:R-:W-:Y:S02]  /*1aa0*/  HADD2.F32 R92, -RZ, R44.H0_H0 ;  /* 0x2000002cff5c7230 */ /* 0x000fe40000004100 */
[----:B------:R-:W-:-:S02]  /*1ab0*/  HADD2.F32 R90, -RZ, R46.H0_H0 ;  /* 0x2000002eff5a7230 */ /* 0x000fc40000004100 */
[----:B------:R-:W-:Y:S02]  /*1ac0*/  HADD2.F32 R44, -RZ, R44.H1_H1 ;  /* 0x3000002cff2c7230 */ /* 0x000fe40000004100 */
[----:B------:R-:W-:Y:S02]  /*1ad0*/  HADD2.F32 R46, -RZ, R46.H1_H1 ;  /* 0x3000002eff2e7230 */ /* 0x000fe40000004100 */
[--C-:B---3--:R-:W-:Y:S02]  /*1ae0*/  HADD2.F32 R97, -RZ, R43.reuse.H0_H0 ;  /* 0x2000002bff617230 */ /* 0x108fe40000004100 */
        /* <DEDUP_REMOVED lines=20> */
.L_x_3412:
[----:B--2---:R-:W-:-:S04]  /*1c30*/  UISETP.NE.U32.AND UP0, UPT, UR14, URZ, UPT ;  /* 0x000000ff0e00728c */ /* 0x004fc8000bf05070 */
[----:B------:R-:W-:-:S09]  /*1c40*/  UISETP.NE.AND.EX UP0, UPT, UR15, URZ, UPT, UP0 ;  /* 0x000000ff0f00728c */ /* 0x000fd2000bf05300 */
[----:B------:R-:W-:Y:S05]  /*1c50*/  BRA.U UP0, `(.L_x_3414) ;  /* 0x0000000100447547 */ /* 0x000fea000b800000 */
        /* <DEDUP_REMOVED lines=17> */
.L_x_3414:
[----:B-----5:R-:W-:Y:S02]  /*1d70*/  HADD2.F32 R92, -RZ, R44.H0_H0 ;  /* 0x2000002cff5c7230 */ /* 0x020fe40000004100 */
[----:B-1----:R-:W-:Y:S02]  /*1d80*/  HADD2.F32 R42, -RZ, R46.H0_H0 ;  /* 0x2000002eff2a7230 */ /* 0x002fe40000004100 */
[--C-:B------:R-:W-:Y:S02]  /*1d90*/  HADD2.F32 R58, -RZ, R47.reuse.H0_H0 ;  /* 0x2000002fff3a7230 */ /* 0x100fe40000004100 */
        /* <DEDUP_REMOVED lines=12> */
[-C--:B------:R-:W-:Y:S01]  /*1e60*/  FMUL.FTZ R101, R40, R49.reuse ;  /* 0x0000003128657220 */ /* 0x080fe20000410000 */
[----:B------:R-:W-:Y:S01]  /*1e70*/  F2FP.F16.F32.PACK_AB R40, R99, R92 ;  /* 0x0000005c6328723e */ /* 0x000fe200000000ff */
[----:B------:R-:W-:-:S03]  /*1e80*/  FMUL.FTZ R90, R46, R49 ;  /* 0x000000312e5a7220 */ /* 0x000fc60000410000 */
[----:B------:R-:W-:Y:S02]  /*1e90*/  F2FP.F16.F32.PACK_AB R41, R101, R96 ;  /* 0x000000606529723e */ /* 0x000fe400000000ff */
[----:B------:R-:W-:-:S07]  /*1ea0*/  F2FP.F16.F32.PACK_AB R42, R90, R95 ;  /* 0x0000005f5a2a723e */ /* 0x000fce00000000ff */
.L_x_3413:
[----:B------:R-:W-:Y:S01]  /*1eb0*/  FADD.FTZ R44, RZ, R60 ;  /* 0x0000003cff2c7221 */ /* 0x000fe20000010000 */
[----:B------:R-:W1:Y:S01]  /*1ec0*/  S2UR UR5, SR_CgaCtaId ;  /* 0x00000000000579c3 */ /* 0x000e620000008800 */
[----:B------:R-:W-:Y:S01]  /*1ed0*/  ISETP.NE.AND P1, PT, R0, RZ, PT ;  /* 0x000000ff0000720c */ /* 0x000fe20003f25270 */
[----:B------:R-:W-:Y:S01]  /*1ee0*/  UMOV UR4, 0x400 ;  /* 0x0000040000047882 */ /* 0x000fe20000000000 */
[----:B------:R-:W-:Y:S01]  /*1ef0*/  FADD.FTZ R45, R44, R51 ;  /* 0x000000332c2d7221 */ /* 0x000fe20000010000 */
[----:B------:R-:W-:Y:S01]  /*1f00*/  ISETP.GT.U32.AND P4, PT, R0, 0x3, PT ;  /* 0x000000030000780c */ /* 0x000fe20003f84070 */
[----:B------:R-:W-:Y:S02]  /*1f10*/  HADD2.F32 R112, -RZ, R17.H1_H1 ;  /* 0x30000011ff707230 */ /* 0x000fe40000004100 */
[----:B------:R-:W-:Y:S01]  /*1f20*/  FADD.FTZ R44, R45, R56 ;  /* 0x000000382d2c7221 */ /* 0x000fe20000010000 */
[--C-:B------:R-:W-:Y:S02]  /*1f30*/  HADD2.F32 R114, -RZ, R33.reuse.H1_H1 ;  /* 0x30000021ff727230 */ /* 0x100fe40000004100 */
[----:B------:R-:W-:-:S02]  /*1f40*/  HADD2.F32 R110, -RZ, R33.H0_H0 ;  /* 0x20000021ff6e7230 */ /* 0x000fc40000004100 */
[----:B------:R-:W-:Y:S01]  /*1f50*/  FADD.FTZ R45, R44, R53 ;  /* 0x000000352c2d7221 */ /* 0x000fe20000010000 */
[----:B------:R-:W-:Y:S02]  /*1f60*/  HADD2.F32 R109, -RZ, R2.H1_H1 ;  /* 0x30000002ff6d7230 */ /* 0x000fe40000004100 */
[----:B------:R-:W-:Y:S02]  /*1f70*/  HADD2.F32 R111, -RZ, R23.H1_H1 ;  /* 0x30000017ff6f7230 */ /* 0x000fe40000004100 */
[----:B------:R-:W-:-:S04]  /*1f80*/  FADD.FTZ R44, R45, R54 ;  /* 0x000000362d2c7221 */ /* 0x000fc80000010000 */
[----:B------:R-:W-:-:S04]  /*1f90*/  FADD.FTZ R45, R44, R55 ;  /* 0x000000372c2d7221 */ /* 0x000fc80000010000 */
[----:B------:R-:W-:Y:S01]  /*1fa0*/  FADD.FTZ R44, R45, R52 ;  /* 0x000000342d2c7221 */ /* 0x000fe20000010000 */
[----:B-1----:R-:W-:-:S03]  /*1fb0*/  ULEA UR4, UR5, UR4, 0x18 ;  /* 0x0000000405047291 */ /* 0x002fc6000f8ec0ff */
[----:B------:R-:W-:Y:S01]  /*1fc0*/  FADD.FTZ R45, R44, R57 ;  /* 0x000000392c2d7221 */ /* 0x000fe20000010000 */
[----:B------:R-:W-:Y:S02]  /*1fd0*/  @UP2 UIADD3 UR4, UPT, UPT, UR4, 0x20, URZ ;  /* 0x0000002004042890 */ /* 0x000fe4000fffe0ff */
[----:B------:R-:W-:Y:S01]  /*1fe0*/  UPLOP3.LUT UP2, UPT, UPT, UPT, UP2, 0x40, 0x4 ;  /* 0x000000000004789c */ /* 0x000fe20003f4e820 */
[----:B------:R-:W-:-:S03]  /*1ff0*/  FADD.FTZ R44, R45, R72 ;  /* 0x000000482d2c7221 */ /* 0x000fc60000010000 */
[----:B------:R-:W-:Y:S01]  /*2000*/  @!P4 LEA R100, R0, UR4, 0x3 ;  /* 0x000000040064cc11 */ /* 0x000fe2000f8e18ff */
        /* <DEDUP_REMOVED lines=31> */
[----:B------:R-:W1:Y:S02]  /*2200*/  SHFL.BFLY PT, R44, R45, 0x1, 0x1f ;  /* 0x0c201f002d2c7f89 */ /* 0x000e6400000e0000 */
[----:B-1----:R-:W-:-:S05]  /*2210*/  FADD.FTZ R47, R45, R44 ;  /* 0x0000002c2d2f7221 */ /* 0x002fca0000010000 */
[----:B------:R-:W1:Y:S02]  /*2220*/  SHFL.BFLY PT, R44, R47, 0x2, 0x1f ;  /* 0x0c401f002f2c7f89 */ /* 0x000e6400000e0000 */
[----:B-1----:R-:W-:-:S05]  /*2230*/  FADD.FTZ R49, R47, R44 ;  /* 0x0000002c2f317221 */ /* 0x002fca0000010000 */
[----:B------:R-:W1:Y:S02]  /*2240*/  SHFL.BFLY PT, R44, R49, 0x4, 0x1f ;  /* 0x0c801f00312c7f89 */ /* 0x000e6400000e0000 */
[----:B-1----:R-:W-:-:S05]  /*2250*/  FADD.FTZ R58, R49, R44 ;  /* 0x0000002c313a7221 */ /* 0x002fca0000010000 */
[----:B------:R-:W1:Y:S02]  /*2260*/  SHFL.BFLY PT, R59, R58, 0x8, 0x1f ;  /* 0x0d001f003a3b7f89 */ /* 0x000e6400000e0000 */
[----:B-1----:R-:W-:-:S05]  /*2270*/  FADD.FTZ R59, R58, R59 ;  /* 0x0000003b3a3b7221 */ /* 0x002fca0000010000 */
[----:B------:R-:W1:Y:S02]  /*2280*/  SHFL.BFLY PT, R44, R59, 0x10, 0x1f ;  /* 0x0e001f003b2c7f89 */ /* 0x000e6400000e0000 */
[----:B-1----:R-:W-:-:S04]  /*2290*/  FADD.FTZ R44, R59, R44 ;  /* 0x0000002c3b2c7221 */ /* 0x002fc80000010000 */
[----:B------:R-:W-:-:S04]  /*22a0*/  FMUL.FTZ R46, R44, 0.00078125001164153218269 ;  /* 0x3a4ccccd2c2e7820 */ /* 0x000fc80000410000 */
[C---:B------:R-:W-:Y:S01]  /*22b0*/  FADD.FTZ R44, -R46.reuse, R60 ;  /* 0x0000003c2e2c7221 */ /* 0x040fe20000010100 */
[C---:B------:R-:W-:Y:S01]  /*22c0*/  FADD.FTZ R45, -R46.reuse, R51 ;  /* 0x000000332e2d7221 */ /* 0x040fe20000010100 */
[----:B------:R-:W-:Y:S02]  /*22d0*/  FADD.FTZ R47, -R46, R56 ;  /* 0x000000382e2f7221 */ /* 0x000fe40000010100 */
[----:B------:R-:W-:-:S04]  /*22e0*/  FFMA.FTZ R44, R44, R44, RZ ;  /* 0x0000002c2c2c7223 */ /* 0x000fc800000100ff */
        /* <DEDUP_REMOVED lines=76> */
[----:B------:R-:W1:Y:S02]  /*27b0*/  SHFL.BFLY PT, R44, R47, 0x1, 0x1f ;  /* 0x0c201f002f2c7f89 */ /* 0x000e6400000e0000 */
[----:B-1----:R-:W-:-:S05]  /*27c0*/  FADD.FTZ R49, R47, R44 ;  /* 0x0000002c2f317221 */ /* 0x002fca0000010000 */
[----:B------:R-:W1:Y:S02]  /*27d0*/  SHFL.BFLY PT, R44, R49, 0x2, 0x1f ;  /* 0x0c401f00312c7f89 */ /* 0x000e6400000e0000 */
[----:B-1----:R-:W-:Y:S01]  /*27e0*/  FADD.FTZ R58, R49, R44 ;  /* 0x0000002c313a7221 */ /* 0x002fe20000010000 */
[----:B------:R-:W-:-:S04]  /*27f0*/  @!P1 SHF.R.U32.HI R49, RZ, 0x2, R67 ;  /* 0x00000002ff319819 */ /* 0x000fc80000011643 */
[----:B------:R-:W1:Y:S01]  /*2800*/  SHFL.BFLY PT, R45, R58, 0x4, 0x1f ;  /* 0x0c801f003a2d7f89 */ /* 0x000e6200000e0000 */
[----:B------:R-:W-:Y:S01]  /*2810*/  @!P1 LOP3.LUT R49, R49, 0x18, RZ, 0xc0, !PT ;  /* 0x0000001831319812 */ /* 0x000fe200078ec0ff */
[----:B-1----:R-:W-:-:S05]  /*2820*/  FADD.FTZ R59, R58, R45 ;  /* 0x0000002d3a3b7221 */ /* 0x002fca0000010000 */
[----:B------:R-:W1:Y:S02]  /*2830*/  SHFL.BFLY PT, R44, R59, 0x8, 0x1f ;  /* 0x0d001f003b2c7f89 */ /* 0x000e6400000e0000 */
[----:B-1----:R-:W-:Y:S01]  /*2840*/  FADD.FTZ R98, R59, R44 ;  /* 0x0000002c3b627221 */ /* 0x002fe20000010000 */
[----:B------:R-:W-:Y:S01]  /*2850*/  CS2R R58, SRZ ;  /* 0x00000000003a7805 */ /* 0x000fe2000001ff00 */
[----:B------:R-:W1:Y:S03]  /*2860*/  @P0 LDC.64 R44, c[0x0][0x3a8] ;  /* 0x0000ea00ff2c0b82 */ /* 0x000e660000000a00 */
[----:B------:R-:W3:Y:S01]  /*2870*/  SHFL.BFLY PT, R103, R98, 0x10, 0x1f ;  /* 0x0e001f0062677f89 */ /* 0x000ee200000e0000 */
[----:B-1----:R-:W-:-:S04]  /*2880*/  @P0 IMAD.WIDE.U32 R44, R93, 0x10, R44 ;  /* 0x000000105d2c0825 */ /* 0x002fc800078e002c */
[----:B---3--:R-:W-:Y:S01]  /*2890*/  FADD.FTZ R47, R98, R103 ;  /* 0x00000067622f7221 */ /* 0x008fe20000010000 */
[----:B------:R-:W-:Y:S01]  /*28a0*/  MOV R98, RZ ;  /* 0x000000ff00627202 */ /* 0x000fe20000000f00 */
[----:B------:R1:W-:Y:S01]  /*28b0*/  @P0 STG.E.128 desc[UR6][R44.64], R40 ;  /* 0x000000282c000986 */ /* 0x0003e2000c101d06 */
[----:B------:R-:W-:-:S03]  /*28c0*/  @!P4 MOV R98, 0x500 ;  /* 0x000005000062c802 */ /* 0x000fc60000000f00 */
[----:B------:R-:W-:Y:S01]  /*28d0*/  @!P1 STS.64 [R49+UR4], R46 ;  /* 0x0000002e31009988 */ /* 0x000fe20008000a04 */
[----:B------:R-:W-:Y:S01]  /*28e0*/  BAR.SYNC.DEFER_BLOCKING 0x0 ;  /* 0x0000000000007b1d */ /* 0x000fe20000010000 */
[----:B------:R-:W-:-:S05]  /*28f0*/  ISETP.NE.AND P1, PT, R67, RZ, PT ;  /* 0x000000ff4300720c */ /* 0x000fca0003f25270 */
[----:B------:R-:W3:Y:S01]  /*2900*/  SHFL.DOWN PT, R103, R98, 0x2, 0x1f ;  /* 0x08401f0062677f89 */ /* 0x000ee200000e0000 */
[----:B-1----:R-:W-:-:S03]  /*2910*/  I2FP.F32.U32 R44, R98 ;  /* 0x00000062002c7245 */ /* 0x002fc60000201000 */
[----:B------:R-:W-:Y:S01]  /*2920*/  @!P4 LDS.64 R58, [R100] ;  /* 0x00000000643ac984 */ /* 0x000fe20000000a00 */
[----:B---3--:R-:W-:Y:S02]  /*2930*/  IADD3 R102, PT, PT, R103, R98, RZ ;  /* 0x0000006267667210 */ /* 0x008fe40007ffe0ff */
[----:B------:R-:W-:Y:S01]  /*2940*/  I2FP.F32.S32 R108, R103 ;  /* 0x00000067006c7245 */ /* 0x000fe20000201400 */
[----:B------:R-:W0:Y:S01]  /*2950*/  LDC R98, c[0x0][0x448] ;  /* 0x00011200ff627b82 */ /* 0x000e220000000800 */
[----:B------:R-:W-:Y:S01]  /*2960*/  I2FP.F32.S32 R104, R102 ;  /* 0x0000006600687245 */ /* 0x000fe20000201400 */
[----:B------:R-:W1:Y:S03]  /*2970*/  SHFL.DOWN PT, R47, R102, 0x1, 0x1f ;  /* 0x08201f00662f7f89 */ /* 0x000e6600000e0000 */
[----:B------:R-:W3:Y:S01]  /*2980*/  MUFU.RCP R106, R104 ;  /* 0x00000068006a7308 */ /* 0x000ee20000001000 */
[----:B-1----:R-:W-:-:S02]  /*2990*/  IADD3 R102, PT, PT, R102, R47, RZ ;  /* 0x0000002f66667210 */ /* 0x002fc40007ffe0ff */
[----:B------:R-:W-:Y:S01]  /*29a0*/  I2FP.F32.S32 R49, R47 ;  /* 0x0000002f00317245 */ /* 0x000fe20000201400 */
[----:B------:R-:W1:Y:S01]  /*29b0*/  SHFL.DOWN PT, R105, R58, 0x2, 0x1f ;  /* 0x08401f003a697f89 */ /* 0x000e6200000e0000 */
[----:B------:R-:W-:-:S03]  /*29c0*/  I2FP.F32.S32 R102, R102 ;  /* 0x0000006600667245 */ /* 0x000fc60000201400 */
[----:B------:R-:W4:Y:S03]  /*29d0*/  SHFL.DOWN PT, R46, R59, 0x2, 0x1f ;  /* 0x08401f003b2e7f89 */ /* 0x000f2600000e0000 */
[----:B------:R-:W5:Y:S01]  /*29e0*/  MUFU.RCP R102, R102 ;  /* 0x0000006600667308 */ /* 0x000f620000001000 */
[C---:B-1----:R-:W-:Y:S01]  /*29f0*/  FMUL.FTZ R45, R105.reuse, R108 ;  /* 0x0000006c692d7220 */ /* 0x042fe20000410000 */
[----:B------:R-:W-:-:S03]  /*2a00*/  FADD.FTZ R105, -R105, R58 ;  /* 0x0000003a69697221 */ /* 0x000fc60000010100 */
[----:B------:R-:W-:Y:S01]  /*2a10*/  FFMA.FTZ R45, R44, R58, R45 ;  /* 0x0000003a2c2d7223 */ /* 0x000fe2000001002d */
[----:B------:R-:W-:Y:S01]  /*2a20*/  FMUL.FTZ R105, R105, R105 ;  /* 0x0000006969697220 */ /* 0x000fe20000410000 */
[----:B----4-:R-:W-:Y:S02]  /*2a30*/  FADD.FTZ R59, R46, R59 ;  /* 0x0000003b2e3b7221 */ /* 0x010fe40000010000 */
[----:B---3--:R-:W-:Y:S01]  /*2a40*/  FMUL.FTZ R45, R106, R45 ;  /* 0x0000002d6a2d7220 */ /* 0x008fe20000410000 */
[----:B------:R-:W-:-:S04]  /*2a50*/  FMUL.FTZ R105, R105, R44 ;  /* 0x0000002c69697220 */ /* 0x000fc80000410000 */
[----:B------:R-:W1:Y:S01]  /*2a60*/  SHFL.DOWN PT, R44, R45, 0x1, 0x1f ;  /* 0x08201f002d2c7f89 */ /* 0x000e6200000e0000 */
[----:B------:R-:W-:Y:S01]  /*2a70*/  FMUL.FTZ R105, R105, R108 ;  /* 0x0000006c69697220 */ /* 0x000fe20000410000 */
[----:B------:R-:W-:-:S03]  /*2a80*/  HADD2.F32 R108, -RZ, R39.H1_H1 ;  /* 0x30000027ff6c7230 */ /* 0x000fc60000004100 */
[----:B------:R-:W-:Y:S01]  /*2a90*/  FFMA.FTZ R59, R106, R105, R59 ;  /* 0x000000696a3b7223 */ /* 0x000fe2000001003b */
[----:B------:R-:W-:Y:S02]  /*2aa0*/  HADD2.F32 R106, -RZ, R37.H1_H1 ;  /* 0x30000025ff6a7230 */ /* 0x000fe40000004100 */
[----:B------:R-:W-:Y:S02]  /*2ab0*/  HADD2.F32 R105, -RZ, R6.H1_H1 ;  /* 0x30000006ff697230 */ /* 0x000fe40000004100 */
[----:B------:R-:W3:Y:S01]  /*2ac0*/  SHFL.DOWN PT, R46, R59, 0x1, 0x1f ;  /* 0x08201f003b2e7f89 */ /* 0x000ee200000e0000 */
[----:B-1----:R-:W-:Y:S01]  /*2ad0*/  FADD.FTZ R47, R45, -R44 ;  /* 0x8000002c2d2f7221 */ /* 0x002fe20000010000 */
[----:B------:R-:W-:-:S03]  /*2ae0*/  FMUL.FTZ R103, R44, R49 ;  /* 0x000000312c677220 */ /* 0x000fc60000410000 */
[----:B------:R-:W-:Y:S01]  /*2af0*/  FMUL.FTZ R47, R47, R47 ;  /* 0x0000002f2f2f7220 */ /* 0x000fe20000410000 */
[C---:B------:R-:W-:Y:S02]  /*2b00*/  FFMA.FTZ R103, R104.reuse, R45, R103 ;  /* 0x0000002d68677223 */ /* 0x040fe40000010067 */
[----:B------:R-:W1:Y:S01]  /*2b10*/  @!P1 LDC.64 R44, c[0x0][0x3c0] ;  /* 0x0000f000ff2c9b82 */ /* 0x000e620000000a00 */
[----:B------:R-:W-:Y:S01]  /*2b20*/  FMUL.FTZ R47, R104, R47 ;  /* 0x0000002f682f7220 */ /* 0x000fe20000410000 */
[C---:B-----5:R-:W-:Y:S01]  /*2b30*/  FMUL.FTZ R103, R102.reuse, R103 ;  /* 0x0000006766677220 */ /* 0x060fe20000410000 */
[----:B---3--:R-:W-:Y:S01]  /*2b40*/  FADD.FTZ R59, R59, R46 ;  /* 0x0000002e3b3b7221 */ /* 0x008fe20000010000 */
[----:B------:R-:W-:Y:S02]  /*2b50*/  HADD2.F32 R104, -RZ, R65.H1_H1 ;  /* 0x30000041ff687230 */ /* 0x000fe40000004100 */
[----:B------:R-:W-:Y:S02]  /*2b60*/  FMUL.FTZ R49, R47, R49 ;  /* 0x000000312f317220 */ /* 0x000fe40000410000 */
[----:B------:R3:W4:Y:S02]  /*2b70*/  SHFL.IDX PT, R47, R103, RZ, 0x1f ;  /* 0x00001fff672f7589 */ /* 0x00072400000e0000 */
[----:B------:R-:W-:-:S06]  /*2b80*/  FFMA.FTZ R59, R102, R49, R59 ;  /* 0x00000031663b7223 */ /* 0x000fcc000001003b */
[----:B------:R-:W0:Y:S01]  /*2b90*/  SHFL.IDX PT, R59, R59, RZ, 0x1f ;  /* 0x00001fff3b3b7589 */ /* 0x000e2200000e0000 */
[----:B---3--:R-:W-:Y:S02]  /*2ba0*/  HADD2.F32 R103, -RZ, R37.H0_H0 ;  /* 0x20000025ff677230 */ /* 0x008fe40000004100 */
[----:B-1----:R-:W-:-:S04]  /*2bb0*/  @!P1 IMAD.WIDE R44, R10, 0x4, R44 ;  /* 0x000000040a2c9825 */ /* 0x002fc800078e022c */
[C---:B----4-:R-:W-:Y:S01]  /*2bc0*/  FMUL.FTZ R49, R47.reuse, R47 ;  /* 0x0000002f2f317220 */ /* 0x050fe20000410000 */
[----:B------:R-:W-:Y:S01]  /*2bd0*/  FSEL R46, R47, RZ, !P3 ;  /* 0x000000ff2f2e7208 */ /* 0x000fe20005800000 */
[----:B------:R1:W-:Y:S03]  /*2be0*/  @!P1 STG.E desc[UR6][R44.64], R47 ;  /* 0x0000002f2c009986 */ /* 0x0003e6000c101906 */
[----:B------:R-:W-:Y:S01]  /*2bf0*/  FSEL R58, R49, RZ, P3 ;  /* 0x000000ff313a7208 */ /* 0x000fe20001800000 */
[C---:B------:R-:W-:Y:S01]  /*2c00*/  FADD.FTZ R51, -R46.reuse, R51 ;  /* 0x000000332e337221 */ /* 0x040fe20000010100 */
[C---:B------:R-:W-:Y:S01]  /*2c10*/  FADD.FTZ R53, -R46.reuse, R53 ;  /* 0x000000352e357221 */ /* 0x040fe20000010100 */
[----:B0-----:R-:W-:Y:S01]  /*2c20*/  FFMA.FTZ R49, R59, UR10, R98 ;  /* 0x0000000a3b317c23 */ /* 0x001fe20008010062 */
[C---:B------:R-:W-:Y:S01]  /*2c30*/  FADD.FTZ R60, -R46.reuse, R60 ;  /* 0x0000003c2e3c7221 */ /* 0x040fe20000010100 */
[C---:B------:R-:W-:Y:S01]  /*2c40*/  FADD.FTZ R56, -R46.reuse, R56 ;  /* 0x000000382e387221 */ /* 0x040fe20000010100 */
[C---:B------:R-:W-:Y:S01]  /*2c50*/  FADD.FTZ R54, -R46.reuse, R54 ;  /* 0x000000362e367221 */ /* 0x040fe20000010100 */
[----:B------:R-:W-:Y:S01]  /*2c60*/  FADD.FTZ R49, R49, R58 ;  /* 0x0000003a31317221 */ /* 0x000fe20000010000 */
[C---:B------:R-:W-:Y:S01]  /*2c70*/  FADD.FTZ R55, -R46.reuse, R55 ;  /* 0x000000372e377221 */ /* 0x040fe20000010100 */
[C---:B------:R-:W-:Y:S01]  /*2c80*/  FADD.FTZ R52, -R46.reuse, R52 ;  /* 0x000000342e347221 */ /* 0x040fe20000010100 */
[C---:B------:R-:W-:Y:S01]  /*2c90*/  FADD.FTZ R57, -R46.reuse, R57 ;  /* 0x000000392e397221 */ /* 0x040fe20000010100 */
[C---:B------:R-:W-:Y:S01]  /*2ca0*/  FADD.FTZ R72, -R46.reuse, R72 ;  /* 0x000000482e487221 */ /* 0x040fe20000010100 */
[C---:B------:R-:W-:Y:S01]  /*2cb0*/  FADD.FTZ R63, -R46.reuse, R63 ;  /* 0x0000003f2e3f7221 */ /* 0x040fe20000010100 */
[----:B------:R-:W0:Y:S01]  /*2cc0*/  MUFU.RSQ R49, R49 ;  /* 0x0000003100317308 */ /* 0x000e220000001400 */
        /* <DEDUP_REMOVED lines=30> */
[----:B------:R-:W-:-:S02]  /*2eb0*/  HADD2.F32 R97, -RZ, R66.H1_H1 ;  /* 0x30000042ff617230 */ /* 0x000fc40000004100 */
[C---:B0-----:R-:W-:Y:S01]  /*2ec0*/  FMUL.FTZ R94, R49.reuse, R51 ;  /* 0x00000033315e7220 */ /* 0x041fe20000410000 */
[----:B------:R-:W-:Y:S02]  /*2ed0*/  HADD2.F32 R99, -RZ, R36.H1_H1 ;  /* 0x30000024ff637230 */ /* 0x000fe40000004100 */
[C---:B-1----:R-:W-:Y:S01]  /*2ee0*/  FMUL.FTZ R45, R49.reuse, R53 ;  /* 0x00000035312d7220 */ /* 0x042fe20000410000 */
[----:B------:R-:W-:Y:S02]  /*2ef0*/  HADD2.F32 R59, -RZ, R66.H0_H0 ;  /* 0x20000042ff3b7230 */ /* 0x000fe40000004100 */
[----:B------:R-:W-:Y:S01]  /*2f00*/  FMUL.FTZ R60, R49, R60 ;  /* 0x0000003c313c7220 */ /* 0x000fe20000410000 */
[----:B------:R-:W-:Y:S02]  /*2f10*/  HADD2.F32 R95, -RZ, R36.H0_H0 ;  /* 0x20000024ff5f7230 */ /* 0x000fe40000004100 */
[----:B------:R-:W-:Y:S01]  /*2f20*/  FFMA.FTZ R44, R94, R97, R99 ;  /* 0x000000615e2c7223 */ /* 0x000fe20000010063 */
[----:B------:R-:W-:Y:S01]  /*2f30*/  FFMA.FTZ R45, R45, R104, R106 ;  /* 0x000000682d2d7223 */ /* 0x000fe2000001006a */
[----:B------:R-:W-:-:S02]  /*2f40*/  HADD2.F32 R94, -RZ, R64.H1_H1 ;  /* 0x30000040ff5e7230 */ /* 0x000fc40000004100 */
[C---:B------:R-:W-:Y:S01]  /*2f50*/  FMUL.FTZ R55, R49.reuse, R55 ;  /* 0x0000003731377220 */ /* 0x040fe20000410000 */
[----:B------:R-:W-:Y:S01]  /*2f60*/  FFMA.FTZ R51, R60, R59, R95 ;  /* 0x0000003b3c337223 */ /* 0x000fe2000001005f */
[----:B------:R-:W-:Y:S02]  /*2f70*/  HADD2.F32 R104, -RZ, R38.H1_H1 ;  /* 0x30000026ff687230 */ /* 0x000fe40000004100 */
[C---:B------:R-:W-:Y:S01]  /*2f80*/  FMUL.FTZ R54, R49.reuse, R54 ;  /* 0x0000003631367220 */ /* 0x040fe20000410000 */
[----:B------:R-:W-:Y:S02]  /*2f90*/  HADD2.F32 R47, -RZ, R64.H0_H0 ;  /* 0x20000040ff2f7230 */ /* 0x000fe40000004100 */
[C---:B------:R-:W-:Y:S01]  /*2fa0*/  FMUL.FTZ R52, R49.reuse, R52 ;  /* 0x0000003431347220 */ /* 0x040fe20000410000 */
[----:B------:R-:W-:Y:S02]  /*2fb0*/  HADD2.F32 R53, -RZ, R38.H0_H0 ;  /* 0x20000026ff357230 */ /* 0x000fe40000004100 */
[----:B------:R-:W-:Y:S01]  /*2fc0*/  FMUL.FTZ R97, R49, R57 ;  /* 0x0000003931617220 */ /* 0x000fe20000410000 */
[----:B------:R-:W-:-:S02]  /*2fd0*/  HADD2.F32 R59, -RZ, R19.H0_H0 ;  /* 0x20000013ff3b7230 */ /* 0x000fc40000004100 */
[----:B------:R-:W-:Y:S01]  /*2fe0*/  FFMA.FTZ R57, R55, R94, R104 ;  /* 0x0000005e37397223 */ /* 0x000fe20000010068 */
[----:B------:R-:W-:Y:S02]  /*2ff0*/  HADD2.F32 R95, -RZ, R39.H0_H0 ;  /* 0x20000027ff5f7230 */ /* 0x000fe40000004100 */
[----:B------:R-:W-:Y:S01]  /*3000*/  FFMA.FTZ R60, R54, R47, R53 ;  /* 0x0000002f363c7223 */ /* 0x000fe20000010035 */
[----:B------:R-:W-:Y:S02]  /*3010*/  HADD2.F32 R106, -RZ, R19.H1_H1 ;  /* 0x30000013ff6a7230 */ /* 0x000fe40000004100 */
[----:B------:R-:W-:Y:S01]  /*3020*/  FMUL.FTZ R53, R49, R72 ;  /* 0x0000004831357220 */ /* 0x000fe20000410000 */
[----:B------:R-:W-:Y:S02]  /*3030*/  HADD2.F32 R54, -RZ, R32.H0_H0 ;  /* 0x20000020ff367230 */ /* 0x000fe40000004100 */
[----:B------:R-:W-:Y:S01]  /*3040*/  FFMA.FTZ R94, R52, R59, R95 ;  /* 0x0000003b345e7223 */ /* 0x000fe2000001005f */
[----:B------:R-:W-:-:S02]  /*3050*/  HADD2.F32 R52, -RZ, R18.H0_H0 ;  /* 0x20000012ff347230 */ /* 0x000fc40000004100 */
[----:B------:R-:W-:Y:S01]  /*3060*/  FFMA.FTZ R47, R97, R106, R108 ;  /* 0x0000006a612f7223 */ /* 0x000fe2000001006c */
[----:B------:R-:W-:Y:S02]  /*3070*/  HADD2.F32 R104, -RZ, R18.H1_H1 ;  /* 0x30000012ff687230 */ /* 0x000fe40000004100 */
[C---:B------:R-:W-:Y:S01]  /*3080*/  FMUL.FTZ R63, R49.reuse, R63 ;  /* 0x0000003f313f7220 */ /* 0x040fe20000410000 */
[----:B------:R-:W-:Y:S02]  /*3090*/  HADD2.F32 R106, -RZ, R32.H1_H1 ;  /* 0x30000020ff6a7230 */ /* 0x000fe40000004100 */
[----:B------:R-:W-:Y:S01]  /*30a0*/  FMUL.FTZ R69, R49, R69 ;  /* 0x0000004531457220 */ /* 0x000fe20000410000 */
[----:B------:R-:W-:Y:S01]  /*30b0*/  FFMA.FTZ R53, R53, R52, R54 ;  /* 0x0000003435357223 */ /* 0x000fe20000010036 */
[----:B------:R-:W-:Y:S02]  /*30c0*/  HADD2.F32 R108, -RZ, R17.H0_H0 ;  /* 0x20000011ff6c7230 */ /* 0x000fe40000004100 */
[----:B------:R-:W-:Y:S01]  /*30d0*/  FMUL.FTZ R55, R49, R70 ;  /* 0x0000004631377220 */ /* 0x000fe20000410000 */
[----:B------:R-:W-:Y:S01]  /*30e0*/  FFMA.FTZ R52, R63, R104, R106 ;  /* 0x000000683f347223 */ /* 0x000fe2000001006a */
[----:B------:R-:W-:Y:S01]  /*30f0*/  FFMA.FTZ R54, R69, R112, R114 ;  /* 0x0000007045367223 */ /* 0x000fe20000010072 */
[----:B------:R-:W-:-:S02]  /*3100*/  HADD2.F32 R59, -RZ, R16.H0_H0 ;  /* 0x20000010ff3b7230 */ /* 0x000fc40000004100 */
[C---:B------:R-:W-:Y:S01]  /*3110*/  FMUL.FTZ R68, R49.reuse, R68 ;  /* 0x0000004431447220 */ /* 0x040fe20000410000 */
[----:B------:R-:W-:Y:S02]  /*3120*/  HADD2.F32 R63, -RZ, R34.H0_H0 ;  /* 0x20000022ff3f7230 */ /* 0x000fe40000004100 */
[C---:B------:R-:W-:Y:S01]  /*3130*/  FMUL.FTZ R71, R49.reuse, R71 ;  /* 0x0000004731477220 */ /* 0x040fe20000410000 */
[----:B------:R-:W-:Y:S02]  /*3140*/  HADD2.F32 R70, -RZ, R16.H1_H1 ;  /* 0x30000010ff467230 */ /* 0x000fe40000004100 */
[----:B------:R-:W-:Y:S01]  /*3150*/  FMUL.FTZ R62, R49, R62 ;  /* 0x0000003e313e7220 */ /* 0x000fe20000410000 */
[----:B------:R-:W-:Y:S02]  /*3160*/  HADD2.F32 R72, -RZ, R34.H1_H1 ;  /* 0x30000022ff487230 */ /* 0x000fe40000004100 */
[----:B------:R-:W-:Y:S01]  /*3170*/  FFMA.FTZ R55, R55, R108, R110 ;  /* 0x0000006c37377223 */ /* 0x000fe2000001006e */
[----:B------:R-:W-:-:S02]  /*3180*/  HADD2.F32 R69, -RZ, R15.H0_H0 ;  /* 0x2000000fff457230 */ /* 0x000fc40000004100 */
[----:B------:R-:W-:Y:S01]  /*3190*/  FFMA.FTZ R104, R68, R59, R63 ;  /* 0x0000003b44687223 */ /* 0x000fe2000001003f */
[----:B------:R-:W-:Y:S02]  /*31a0*/  HADD2.F32 R97, -RZ, R35.H0_H0 ;  /* 0x20000023ff617230 */ /* 0x000fe40000004100 */
[----:B------:R-:W-:Y:S01]  /*31b0*/  FFMA.FTZ R95, R71, R70, R72 ;  /* 0x00000046475f7223 */ /* 0x000fe20000010048 */
[----:B------:R-:W-:Y:S02]  /*31c0*/  HADD2.F32 R108, -RZ, R15.H1_H1 ;  /* 0x3000000fff6c7230 */ /* 0x000fe40000004100 */
[----:B------:R-:W-:Y:S01]  /*31d0*/  FMUL.FTZ R73, R49, R73 ;  /* 0x0000004931497220 */ /* 0x000fe20000410000 */
[----:B------:R-:W-:Y:S02]  /*31e0*/  HADD2.F32 R110, -RZ, R35.H1_H1 ;  /* 0x30000023ff6e7230 */ /* 0x000fe40000004100 */
        /* <DEDUP_REMOVED lines=9> */
[----:B------:R-:W-:-:S02]  /*3280*/  HADD2.F32 R63, -RZ, R13.H1_H1 ;  /* 0x3000000dff3f7230 */ /* 0x000fc40000004100 */
[----:B------:R-:W-:Y:S01]  /*3290*/  FFMA.FTZ R78, R83, R62, R68 ;  /* 0x0000003e534e7223 */ /* 0x000fe20000010044 */
[----:B------:R-:W-:Y:S02]  /*32a0*/  HADD2.F32 R69, -RZ, R29.H1_H1 ;  /* 0x3000001dff457230 */ /* 0x000fe40000004100 */
[----:B------:R-:W-:Y:S01]  /*32b0*/  FFMA.FTZ R59, R59, R70, R72 ;  /* 0x000000463b3b7223 */ /* 0x000fe20000010048 */
[----:B------:R-:W-:Y:S02]  /*32c0*/  HADD2.F32 R101, -RZ, R65.H0_H0 ;  /* 0x20000041ff657230 */ /* 0x000fe40000004100 */
[----:B------:R-:W-:Y:S01]  /*32d0*/  FMUL.FTZ R56, R49, R56 ;  /* 0x0000003831387220 */ /* 0x000fe20000410000 */
[----:B------:R-:W-:Y:S02]  /*32e0*/  HADD2.F32 R108, -RZ, R13.H0_H0 ;  /* 0x2000000dff6c7230 */ /* 0x000fe40000004100 */
[----:B------:R-:W-:Y:S01]  /*32f0*/  FFMA.FTZ R80, R80, R63, R69 ;  /* 0x0000003f50507223 */ /* 0x000fe20000010045 */
[----:B------:R-:W-:-:S02]  /*3300*/  HADD2.F32 R110, -RZ, R29.H0_H0 ;  /* 0x2000001dff6e7230 */ /* 0x000fc40000004100 */
[C---:B------:R-:W-:Y:S01]  /*3310*/  FMUL.FTZ R77, R49.reuse, R77 ;  /* 0x0000004d314d7220 */ /* 0x040fe20000410000 */
[----:B------:R-:W-:Y:S02]  /*3320*/  HADD2.F32 R63, -RZ, R12.H0_H0 ;  /* 0x2000000cff3f7230 */ /* 0x000fe40000004100 */
[C---:B------:R-:W-:Y:S01]  /*3330*/  FMUL.FTZ R76, R49.reuse, R76 ;  /* 0x0000004c314c7220 */ /* 0x040fe20000410000 */
[----:B------:R-:W-:Y:S02]  /*3340*/  HADD2.F32 R69, -RZ, R30.H0_H0 ;  /* 0x2000001eff457230 */ /* 0x000fe40000004100 */
[C---:B------:R-:W-:Y:S01]  /*3350*/  FMUL.FTZ R75, R49.reuse, R75 ;  /* 0x0000004b314b7220 */ /* 0x040fe20000410000 */
[----:B------:R-:W-:Y:S02]  /*3360*/  HADD2.F32 R62, -RZ, R12.H1_H1 ;  /* 0x3000000cff3e7230 */ /* 0x000fe40000004100 */
[----:B------:R-:W-:Y:S01]  /*3370*/  FMUL.FTZ R79, R49, R79 ;  /* 0x0000004f314f7220 */ /* 0x000fe20000410000 */
[----:B------:R-:W-:-:S02]  /*3380*/  HADD2.F32 R68, -RZ, R30.H1_H1 ;  /* 0x3000001eff447230 */ /* 0x000fc40000004100 */
[----:B------:R-:W-:Y:S01]  /*3390*/  FFMA.FTZ R56, R56, R101, R103 ;  /* 0x0000006538387223 */ /* 0x000fe20000010067 */
[----:B------:R-:W-:Y:S02]  /*33a0*/  HADD2.F32 R70, -RZ, R11.H0_H0 ;  /* 0x2000000bff467230 */ /* 0x000fe40000004100 */
[----:B------:R-:W-:Y:S01]  /*33b0*/  FFMA.FTZ R83, R77, R108, R110 ;  /* 0x0000006c4d537223 */ /* 0x000fe2000001006e */
[----:B------:R-:W-:Y:S02]  /*33c0*/  HADD2.F32 R72, -RZ, R31.H0_H0 ;  /* 0x2000001fff487230 */ /* 0x000fe40000004100 */
[----:B------:R-:W-:Y:S01]  /*33d0*/  FFMA.FTZ R108, R76, R63, R69 ;  /* 0x0000003f4c6c7223 */ /* 0x000fe20000010045 */
[----:B------:R-:W-:Y:S01]  /*33e0*/  FFMA.FTZ R99, R75, R62, R68 ;  /* 0x0000003e4b637223 */ /* 0x000fe20000010044 */
[----:B------:R-:W-:Y:S02]  /*33f0*/  HADD2.F32 R62, -RZ, R9.H0_H0 ;  /* 0x20000009ff3e7230 */ /* 0x000fe40000004100 */
[----:B------:R-:W-:Y:S01]  /*3400*/  FMUL.FTZ R91, R49, R91 ;  /* 0x0000005b315b7220 */ /* 0x000fe20000410000 */
[----:B------:R-:W-:Y:S01]  /*3410*/  FFMA.FTZ R101, R79, R70, R72 ;  /* 0x000000464f657223 */ /* 0x000fe20000010048 */
[----:B------:R-:W-:-:S02]  /*3420*/  HADD2.F32 R68, -RZ, R24.H0_H0 ;  /* 0x20000018ff447230 */ /* 0x000fc40000004100 */
[C---:B------:R-:W-:Y:S01]  /*3430*/  FMUL.FTZ R79, R49.reuse, R84 ;  /* 0x00000054314f7220 */ /* 0x040fe20000410000 */
[----:B------:R-:W-:Y:S02]  /*3440*/  HADD2.F32 R63, -RZ, R8.H1_H1 ;  /* 0x30000008ff3f7230 */ /* 0x000fe40000004100 */
[----:B------:R-:W-:Y:S01]  /*3450*/  FMUL.FTZ R84, R49, R82 ;  /* 0x0000005231547220 */ /* 0x000fe20000410000 */
[----:B------:R-:W-:Y:S02]  /*3460*/  HADD2.F32 R69, -RZ, R25.H1_H1 ;  /* 0x30000019ff457230 */ /* 0x000fe40000004100 */
[----:B------:R-:W-:Y:S01]  /*3470*/  FFMA.FTZ R82, R91, R62, R68 ;  /* 0x0000003e5b527223 */ /* 0x000fe20000010044 */
[----:B------:R-:W-:Y:S02]  /*3480*/  HADD2.F32 R114, -RZ, R6.H0_H0 ;  /* 0x20000006ff727230 */ /* 0x000fe40000004100 */
[----:B------:R-:W-:Y:S01]  /*3490*/  FMUL.FTZ R89, R49, R89 ;  /* 0x0000005931597220 */ /* 0x000fe20000410000 */
[----:B------:R-:W-:-:S02]  /*34a0*/  HADD2.F32 R68, -RZ, R27.H0_H0 ;  /* 0x2000001bff447230 */ /* 0x000fc40000004100 */
[----:B------:R-:W-:Y:S01]  /*34b0*/  FFMA.FTZ R84, R84, R63, R69 ;  /* 0x0000003f54547223 */ /* 0x000fe20000010045 */
[----:B------:R-:W-:Y:S02]  /*34c0*/  HADD2.F32 R69, -RZ, R27.H1_H1 ;  /* 0x3000001bff457230 */ /* 0x000fe40000004100 */
[----:B------:R-:W-:Y:S01]  /*34d0*/  FMUL.FTZ R86, R49, R86 ;  /* 0x0000005631567220 */ /* 0x000fe20000410000 */
[--C-:B------:R-:W-:Y:S02]  /*34e0*/  HADD2.F32 R103, -RZ, R7.reuse.H1_H1 ;  /* 0x30000007ff677230 */ /* 0x100fe40000004100 */
[----:B------:R-:W-:Y:S01]  /*34f0*/  FFMA.FTZ R114, R89, R114, R68 ;  /* 0x0000007259727223 */ /* 0x000fe20000010044 */
[----:B------:R-:W-:Y:S02]  /*3500*/  HADD2.F32 R63, -RZ, R26.H1_H1 ;  /* 0x3000001aff3f7230 */ /* 0x000fe40000004100 */
[----:B------:R-:W-:Y:S01]  /*3510*/  FFMA.FTZ R105, R86, R105, R69 ;  /* 0x0000006956697223 */ /* 0x000fe20000010045 */
[----:B------:R-:W-:Y:S01]  /*3520*/  FMUL.FTZ R88, R49, R88 ;  /* 0x0000005831587220 */ /* 0x000fe20000410000 */
[----:B------:R-:W0:Y:S01]  /*3530*/  @!P1 LDC.64 R68, c[0x0][0x3c8] ;  /* 0x0000f200ff449b82 */ /* 0x000e220000000a00 */
[----:B------:R-:W-:-:S02]  /*3540*/  HADD2.F32 R112, -RZ, R7.H0_H0 ;  /* 0x20000007ff707230 */ /* 0x000fc40000004100 */
[C---:B------:R-:W-:Y:S01]  /*3550*/  FMUL.FTZ R85, R49.reuse, R85 ;  /* 0x0000005531557220 */ /* 0x040fe20000410000 */
[----:B------:R-:W-:Y:S01]  /*3560*/  FFMA.FTZ R103, R88, R103, R63 ;  /* 0x0000006758677223 */ /* 0x000fe2000001003f */
[----:B------:R-:W-:Y:S02]  /*3570*/  HADD2.F32 R62, -RZ, R26.H0_H0 ;  /* 0x2000001aff3e7230 */ /* 0x000fe40000004100 */
[C---:B------:R-:W-:Y:S01]  /*3580*/  FMUL.FTZ R74, R49.reuse, R74 ;  /* 0x0000004a314a7220 */ /* 0x040fe20000410000 */
[----:B------:R-:W-:Y:S02]  /*3590*/  HADD2.F32 R71, -RZ, R11.H1_H1 ;  /* 0x3000000bff477230 */ /* 0x000fe40000004100 */
[----:B------:R-:W-:Y:S01]  /*35a0*/  FMUL.FTZ R87, R49, R87 ;  /* 0x0000005731577220 */ /* 0x000fe20000410000 */
[----:B------:R-:W-:Y:S02]  /*35b0*/  HADD2.F32 R73, -RZ, R31.H1_H1 ;  /* 0x3000001fff497230 */ /* 0x000fe40000004100 */
[----:B------:R-:W-:Y:S01]  /*35c0*/  FFMA.FTZ R112, R85, R112, R62 ;  /* 0x0000007055707223 */ /* 0x000fe2000001003e */
[----:B------:R-:W-:Y:S01]  /*35d0*/  HADD2.F32 R70, -RZ, R9.H1_H1 ;  /* 0x30000009ff467230 */ /* 0x000fe20000004100 */
[----:B------:R-:W1:Y:S01]  /*35e0*/  LDC.64 R62, c[0x0][0x428] ;  /* 0x00010a00ff3e7b82 */ /* 0x000e620000000a00 */
[----:B------:R-:W-:-:S02]  /*35f0*/  HADD2.F32 R72, -RZ, R24.H1_H1 ;  /* 0x30000018ff487230 */ /* 0x000fc40000004100 */
[----:B------:R-:W-:Y:S01]  /*3600*/  FFMA.FTZ R110, R74, R71, R73 ;  /* 0x000000474a6e7223 */ /* 0x000fe20000010049 */
[----:B------:R-:W-:Y:S02]  /*3610*/  HADD2.F32 R74, -RZ, R8.H0_H0 ;  /* 0x20000008ff4a7230 */ /* 0x000fe40000004100 */
[----:B------:R-:W-:Y:S01]  /*3620*/  FMUL.FTZ R85, R49, R92 ;  /* 0x0000005c31557220 */ /* 0x000fe20000410000 */
[----:B------:R-:W-:Y:S02]  /*3630*/  HADD2.F32 R76, -RZ, R25.H0_H0 ;  /* 0x20000019ff4c7230 */ /* 0x000fe40000004100 */
[----:B------:R-:W-:Y:S01]  /*3640*/  FFMA.FTZ R79, R79, R70, R72 ;  /* 0x000000464f4f7223 */ /* 0x000fe20000010048 */
[----:B------:R-:W-:Y:S02]  /*3650*/  HADD2.F32 R70, -RZ, R5.H0_H0 ;  /* 0x20000005ff467230 */ /* 0x000fe40000004100 */
[----:B------:R-:W-:Y:S01]  /*3660*/  FMUL.FTZ R58, R49, R58 ;  /* 0x0000003a313a7220 */ /* 0x000fe20000410000 */
[----:B------:R-:W-:-:S02]  /*3670*/  HADD2.F32 R72, -RZ, R20.H0_H0 ;  /* 0x20000014ff487230 */ /* 0x000fc40000004100 */
[----:B------:R-:W-:Y:S01]  /*3680*/  FMUL.FTZ R92, R49, R98 ;  /* 0x00000062315c7220 */ /* 0x000fe20000410000 */
[----:B------:R-:W-:Y:S02]  /*3690*/  HADD2.F32 R71, -RZ, R5.H1_H1 ;  /* 0x30000005ff477230 */ /* 0x000fe40000004100 */
[----:B------:R-:W-:Y:S01]  /*36a0*/  FFMA.FTZ R87, R87, R74, R76 ;  /* 0x0000004a57577223 */ /* 0x000fe2000001004c */
[----:B0-----:R-:W-:-:S04]  /*36b0*/  @!P1 IMAD.WIDE R88, R10, 0x4, R68 ;  /* 0x000000040a589825 */ /* 0x001fc800078e0244 */
[----:B------:R-:W-:Y:S01]  /*36c0*/  FFMA.FTZ R85, R85, R70, R72 ;  /* 0x0000004655557223 */ /* 0x000fe20000010048 */
[C---:B------:R-:W-:Y:S01]  /*36d0*/  FMUL.FTZ R91, R49.reuse, R96 ;  /* 0x00000060315b7220 */ /* 0x040fe20000410000 */
[C---:B------:R-:W-:Y:S01]  /*36e0*/  FMUL.FTZ R100, R49.reuse, R100 ;  /* 0x0000006431647220 */ /* 0x040fe20000410000 */
[----:B------:R-:W-:Y:S01]  /*36f0*/  HADD2.F32 R73, -RZ, R20.H1_H1 ;  /* 0x30000014ff497230 */ /* 0x000fe20000004100 */
[----:B------:R0:W-:Y:S01]  /*3700*/  @!P1 STG.E desc[UR6][R88.64], R49 ;  /* 0x0000003158009986 */ /* 0x0001e2000c101906 */
[--C-:B------:R-:W-:Y:S02]  /*3710*/  HADD2.F32 R75, -RZ, R4.reuse.H1_H1 ;  /* 0x30000004ff4b7230 */ /* 0x100fe40000004100 */
[----:B------:R-:W-:Y:S01]  /*3720*/  FMUL.FTZ R107, R49, R90 ;  /* 0x0000005a316b7220 */ /* 0x000fe20000410000 */
[----:B------:R-:W-:Y:S02]  /*3730*/  HADD2.F32 R77, -RZ, R21.H1_H1 ;  /* 0x30000015ff4d7230 */ /* 0x000fe40000004100 */
[----:B------:R-:W-:Y:S01]  /*3740*/  FFMA.FTZ R86, R58, R71, R73 ;  /* 0x000000473a567223 */ /* 0x000fe20000010049 */
[----:B------:R-:W-:-:S02]  /*3750*/  HADD2.F32 R74, -RZ, R4.H0_H0 ;  /* 0x20000004ff4a7230 */ /* 0x000fc40000004100 */
[C---:B------:R-:W-:Y:S01]  /*3760*/  FMUL.FTZ R96, R49.reuse, R102 ;  /* 0x0000006631607220 */ /* 0x040fe20000410000 */
[----:B------:R-:W-:Y:S02]  /*3770*/  HADD2.F32 R76, -RZ, R21.H0_H0 ;  /* 0x20000015ff4c7230 */ /* 0x000fe40000004100 */
[----:B------:R-:W-:Y:S01]  /*3780*/  FFMA.FTZ R92, R92, R75, R77 ;  /* 0x0000004b5c5c7223 */ /* 0x000fe2000001004d */
[--C-:B------:R-:W-:Y:S02]  /*3790*/  HADD2.F32 R71, -RZ, R3.reuse.H0_H0 ;  /* 0x20000003ff477230 */ /* 0x100fe40000004100 */
[----:B------:R-:W-:Y:S01]  /*37a0*/  FMUL.FTZ R46, R49, R46 ;  /* 0x0000002e312e7220 */ /* 0x000fe20000410000 */
[--C-:B------:R-:W-:Y:S01]  /*37b0*/  HADD2.F32 R73, -RZ, R22.reuse.H0_H0 ;  /* 0x20000016ff497230 */ /* 0x100fe20000004100 */
[----:B0-----:R-:W0:Y:S01]  /*37c0*/  LDC.64 R88, c[0x0][0x380] ;  /* 0x0000e000ff587b82 */ /* 0x001e220000000a00 */
[----:B------:R-:W-:Y:S02]  /*37d0*/  HADD2.F32 R58, -RZ, R3.H1_H1 ;  /* 0x30000003ff3a7230 */ /* 0x000fe40000004100 */
[----:B------:R-:W-:Y:S01]  /*37e0*/  FFMA.FTZ R91, R91, R74, R76 ;  /* 0x0000004a5b5b7223 */ /* 0x000fe2000001004c */
[----:B------:R-:W-:-:S02]  /*37f0*/  HADD2.F32 R70, -RZ, R22.H1_H1 ;  /* 0x30000016ff467230 */ /* 0x000fc40000004100 */
[----:B------:R-:W-:Y:S01]  /*3800*/  FFMA.FTZ R90, R100, R71, R73 ;  /* 0x00000047645a7223 */ /* 0x000fe20000010049 */
[----:B------:R-:W-:Y:S02]  /*3810*/  HADD2.F32 R75, -RZ, R2.H0_H0 ;  /* 0x20000002ff4b7230 */ /* 0x000fe40000004100 */
[----:B------:R-:W-:Y:S01]  /*3820*/  FFMA.FTZ R109, R46, R109, R111 ;  /* 0x0000006d2e6d7223 */ /* 0x000fe2000001006f */
[----:B------:R-:W-:Y:S02]  /*3830*/  HADD2.F32 R77, -RZ, R23.H0_H0 ;  /* 0x20000017ff4d7230 */ /* 0x000fe40000004100 */
[----:B------:R-:W-:Y:S01]  /*3840*/  FFMA.FTZ R107, R107, R58, R70 ;  /* 0x0000003a6b6b7223 */ /* 0x000fe20000010046 */
[----:B-1----:R-:W-:Y:S01]  /*3850*/  IMAD.WIDE.U32 R68, R48, 0x10, R62 ;  /* 0x0000001030447825 */ /* 0x002fe200078e003e */
[----:B------:R-:W-:-:S03]  /*3860*/  F2FP.F16.F32.PACK_AB R47, R47, R94 ;  /* 0x0000005e2f2f723e */ /* 0x000fc600000000ff */
[----:B------:R-:W-:Y:S01]  /*3870*/  FFMA.FTZ R96, R96, R75, R77 ;  /* 0x0000004b60607223 */ /* 0x000fe2000001004d */
[--C-:B------:R-:W-:Y:S01]  /*3880*/  IMAD.WIDE.U32 R70, R50, 0x10, R62.reuse ;  /* 0x0000001032467825 */ /* 0x100fe200078e003e */
[----:B------:R-:W-:Y:S02]  /*3890*/  F2FP.F16.F32.PACK_AB R46, R57, R60 ;  /* 0x0000003c392e723e */ /* 0x000fe400000000ff */
[----:B------:R-:W-:Y:S01]  /*38a0*/  F2FP.F16.F32.PACK_AB R45, R45, R56 ;  /* 0x000000382d2d723e */ /* 0x000fe200000000ff */
[--C-:B------:R-:W-:Y:S01]  /*38b0*/  IMAD.WIDE.U32 R72, R61, 0x10, R62.reuse ;  /* 0x000000103d487825 */ /* 0x100fe200078e003e */
[----:B------:R-:W-:Y:S02]  /*38c0*/  F2FP.F16.F32.PACK_AB R44, R44, R51 ;  /* 0x000000332c2c723e */ /* 0x000fe400000000ff */
[----:B------:R-:W-:Y:S01]  /*38d0*/  F2FP.F16.F32.PACK_AB R51, R97, R106 ;  /* 0x0000006a6133723e */ /* 0x000fe200000000ff */
[--C-:B------:R-:W-:Y:S01]  /*38e0*/  IMAD.WIDE.U32 R74, R81, 0x10, R62.reuse ;  /* 0x00000010514a7825 */ /* 0x100fe200078e003e */
[----:B------:R-:W-:Y:S01]  /*38f0*/  F2FP.F16.F32.PACK_AB R50, R95, R104 ;  /* 0x000000685f32723e */ /* 0x000fe200000000ff */
[----:B------:R4:W-:Y:S01]  /*3900*/  STG.E.128 desc[UR6][R68.64], R44 ;  /* 0x0000002c44007986 */ /* 0x0009e2000c101d06 */
[----:B0-----:R-:W-:Y:S01]  /*3910*/  IADD3 R10, PT, PT, R10, R88, RZ ;  /* 0x000000580a0a7210 */ /* 0x001fe20007ffe0ff */
[----:B------:R-:W-:Y:S01]  /*3920*/  IMAD.WIDE.U32 R76, R93, 0x10, R62 ;  /* 0x000000105d4c7825 */ /* 0x000fe200078e003e */
[----:B------:R-:W-:-:S02]  /*3930*/  F2FP.F16.F32.PACK_AB R49, R54, R55 ;  /* 0x000000373631723e */ /* 0x000fc400000000ff */
[----:B------:R-:W-:Y:S02]  /*3940*/  ISETP.GE.AND P1, PT, R10, R89, PT ;  /* 0x000000590a00720c */ /* 0x000fe40003f26270 */
[----:B------:R-:W-:Y:S02]  /*3950*/  F2FP.F16.F32.PACK_AB R48, R52, R53 ;  /* 0x000000353430723e */ /* 0x000fe400000000ff */
[----:B------:R-:W-:Y:S02]  /*3960*/  F2FP.F16.F32.PACK_AB R55, R110, R101 ;  /* 0x000000656e37723e */ /* 0x000fe400000000ff */
[----:B------:R-:W-:Y:S01]  /*3970*/  F2FP.F16.F32.PACK_AB R54, R99, R108 ;  /* 0x0000006c6336723e */ /* 0x000fe200000000ff */
[----:B------:R4:W-:Y:S01]  /*3980*/  STG.E.128 desc[UR6][R70.64], R48 ;  /* 0x0000003046007986 */ /* 0x0009e2000c101d06 */
[----:B------:R-:W-:Y:S02]  /*3990*/  F2FP.F16.F32.PACK_AB R53, R80, R83 ;  /* 0x000000535035723e */ /* 0x000fe400000000ff */
[----:B------:R-:W-:-:S02]  /*39a0*/  F2FP.F16.F32.PACK_AB R52, R59, R78 ;  /* 0x0000004e3b34723e */ /* 0x000fc400000000ff */
[----:B------:R-:W-:Y:S02]  /*39b0*/  F2FP.F16.F32.PACK_AB R59, R105, R114 ;  /* 0x00000072693b723e */ /* 0x000fe400000000ff */
[----:B------:R-:W-:Y:S01]  /*39c0*/  F2FP.F16.F32.PACK_AB R58, R103, R112 ;  /* 0x00000070673a723e */ /* 0x000fe200000000ff */
[----:B------:R4:W-:Y:S01]  /*39d0*/  STG.E.128 desc[UR6][R72.64], R52 ;  /* 0x0000003448007986 */ /* 0x0009e2000c101d06 */
[----:B------:R-:W-:Y:S02]  /*39e0*/  F2FP.F16.F32.PACK_AB R57, R84, R87 ;  /* 0x000000575439723e */ /* 0x000fe400000000ff */
[----:B------:R-:W-:Y:S02]  /*39f0*/  F2FP.F16.F32.PACK_AB R56, R79, R82 ;  /* 0x000000524f38723e */ /* 0x000fe400000000ff */
[----:B------:R-:W-:Y:S02]  /*3a00*/  F2FP.F16.F32.PACK_AB R63, R109, R96 ;  /* 0x000000606d3f723e */ /* 0x000fe400000000ff */
[----:B------:R-:W-:Y:S01]  /*3a10*/  F2FP.F16.F32.PACK_AB R62, R107, R90 ;  /* 0x0000005a6b3e723e */ /* 0x000fe200000000ff */
[----:B------:R4:W-:Y:S01]  /*3a20*/  STG.E.128 desc[UR6][R74.64], R56 ;  /* 0x000000384a007986 */ /* 0x0009e2000c101d06 */
[----:B------:R-:W-:-:S02]  /*3a30*/  F2FP.F16.F32.PACK_AB R61, R92, R91 ;  /* 0x0000005b5c3d723e */ /* 0x000fc400000000ff */
[----:B------:R-:W-:-:S05]  /*3a40*/  F2FP.F16.F32.PACK_AB R60, R86, R85 ;  /* 0x00000055563c723e */ /* 0x000fca00000000ff */
[----:B------:R4:W-:Y:S01]  /*3a50*/  STG.E.128 desc[UR6][R76.64], R60 ;  /* 0x0000003c4c007986 */ /* 0x0009e2000c101d06 */
[----:B------:R-:W-:Y:S05]  /*3a60*/  @!P1 BRA `(.L_x_3415) ;  /* 0xffffffc800c09947 */ /* 0x000fea000383ffff */
[----:B--2---:R-:W-:Y:S05]  /*3a70*/  EXIT ;  /* 0x000000000000794d */ /* 0x004fea0003800000 */
.L_x_3416:
        /* <DEDUP_REMOVED lines=16> */
.L_x_33997:


//--------------------- .text._ZN10layer_norm13ln_fwd_kernelINS_13Kernel_traitsI6__halfS2_S2_S2_fjLj5120ELj1ELj1ELj4ELj16ENS_18Kernel_traits_baseILj5120ES2_S2_S2_S2_fjLj128EEEEELb0ELb0ELb1ELb0EEEvNS_9FwdParamsE --------------------------
	.section	.text._ZN10layer_norm13ln_fwd_kernelINS_13Kernel_traitsI6__halfS2_S2_S2_fjLj5120ELj1ELj1ELj4ELj16ENS_18Kernel_traits_baseILj5120ES2_S2_S2_S2_fjLj128EEEEELb0ELb0ELb1ELb0EEEvNS_9FwdParamsE,"ax",@progbits
	.align	128
        .global         _ZN10layer_norm13ln_fwd_kernelINS_13Kernel_traitsI6__halfS2_S2_S2_fjLj5120ELj1ELj1ELj4ELj16ENS_18Kernel_traits_baseILj5120ES2_S2_S2_S2_fjLj128EEEEELb0ELb0ELb1ELb0EEEvNS_9FwdParamsE
        .type           _ZN10layer_norm13ln_fwd_kernelINS_13Kernel_traitsI6__halfS2_S2_S2_fjLj5120ELj1ELj1ELj4ELj16ENS_18Kernel_traits_baseILj5120ES2_S2_S2_S2_fjLj128EEEEELb0ELb0ELb1ELb0EEEvNS_9FwdParamsE,@function
        .size           _ZN10layer_norm13ln_fwd_kernelINS_13Kernel_traitsI6__halfS2_S2_S2_fjLj5120ELj1ELj1ELj4ELj16ENS_18Kernel_traits_baseILj5120ES2_S2_S2_S2_fjLj128EEEEELb0ELb0ELb1ELb0EEEvNS_9FwdParamsE,(.L_x_33998 - _ZN10layer_norm13ln_fwd_kernelINS_13Kernel_traitsI6__halfS2_S2_S2_fjLj5120ELj1ELj1ELj4ELj16ENS_18Kernel_traits_baseILj5120ES2_S2_S2_S2_fjLj128EEEEELb0ELb0ELb1ELb0EEEvNS_9FwdParamsE)
        .other          _ZN10layer_norm13ln_fwd_kernelINS_13Kernel_traitsI6__halfS2_S2_S2_fjLj5120ELj1ELj1ELj4ELj16ENS_18Kernel_traits_baseILj5120ES2_S2_S2_S2_fjLj128EEEEELb0ELb0ELb1ELb0EEEvNS_9FwdParamsE,@"STO_CUDA_ENTRY STV_DEFAULT"
_ZN10layer_norm13ln_fwd_kernelINS_13Kernel_traitsI6__halfS2_S2_S2_fjLj5120ELj1ELj1ELj4ELj16ENS_18Kernel_traits_baseILj5120ES2_S2_S2_S2_fjLj128EEEEELb0ELb0ELb1ELb0EEEvNS_9FwdParamsE:
.text._ZN10layer_norm13ln_fwd_kernelINS_13Kernel_traitsI6__halfS2_S2_S2_fjLj5120ELj1ELj1ELj4ELj16ENS_18Kernel_traits_baseILj5120ES2_S2_S2_S2_fjLj128EEEEELb0ELb0ELb1ELb0EEEvNS_9FwdParamsE:
        /* <DEDUP_REMOVED lines=60> */
.L_x_3418:
        /* <DEDUP_REMOVED lines=39> */
.L_x_3419:
[----:B------:R-:W-:Y:S05]  /*0630*/  BSYNC.RECONVERGENT B0 ;  /* 0x0000000000007941 */ /* 0x000fea0003800200 */
.L_x_3417:
[----:B------:R-:W0:Y:S02]  /*0640*/  LDCU UR4, c[0x0][0x384] ;  /* 0x00007080ff0477ac */ /* 0x000e240008000800 */
[----:B0-----:R-:W-:-:S13]  /*0650*/  ISETP.GE.AND P0, PT, R4, UR4, PT ;  /* 0x0000000404007c0c */ /* 0x001fda000bf06270 */
[----:B------:R-:W-:Y:S05]  /*0660*/  @P0 EXIT ;  /* 0x000000000000094d */ /* 0x000fea0003800000 */
[----:B------:R-:W-:Y:S01]  /*0670*/  SHF.R.S32.HI R2, RZ, 0x3, R2 ;  /* 0x00000003ff027819 */ /* 0x000fe20000011402 */
[----:B------:R-:W0:Y:S03]  /*0680*/  LDCU.U8 UR4, c[0x0][0x410] ;  /* 0x00008200ff0477ac */ /* 0x000e260008000000 */
[C---:B------:R-:W-:Y:S01]  /*0690*/  LOP3.LUT R8, R2.reuse, 0x7f, RZ, 0xc0, !PT ;  /* 0x0000007f02087812 */ /* 0x040fe200078ec0ff */
[----:B------:R-:W1:Y:S01]  /*06a0*/  LDCU UR10, c[0x0][0x400] ;  /* 0x00008000ff0a77ac */ /* 0x000e620008000800 */
[----:B------:R-:W-:Y:S02]  /*06b0*/  SHF.L.U32 R2, R2, 0x1, RZ ;  /* 0x0000000102027819 */ /* 0x000fe400000006ff */
[----:B------:R-:W-:Y:S01]  /*06c0*/  VIADDMNMX R0, R8, -R0, RZ, !PT ;  /* 0x8000000008007246 */ /* 0x000fe200078001ff */
[----:B------:R-:W-:Y:S01]  /*06d0*/  IMAD R8, R5, -0x20, R8 ;  /* 0xffffffe005087824 */ /* 0x000fe200078e0208 */
[----:B------:R-:W-:Y:S01]  /*06e0*/  LOP3.LUT R9, R2, 0xffffff00, RZ, 0xc0, !PT ;  /* 0xffffff0002097812 */ /* 0x000fe200078ec0ff */
[----:B------:R-:W2:Y:S01]  /*06f0*/  LDCU.64 UR8, c[0x0][0x3a0] ;  /* 0x00007400ff0877ac */ /* 0x000ea20008000a00 */
[----:B------:R-:W-:-:S02]  /*0700*/  VIMNMX R0, PT, PT, R0, 0x20, PT ;  /* 0x0000002000007848 */ /* 0x000fc40003fe0100 */
[----:B------:R-:W-:Y:S01]  /*0710*/  VIMNMX R8, PT, PT, RZ, R8, !PT ;  /* 0x00000008ff087248 */ /* 0x000fe20007fe0100 */
[----:B------:R-:W-:Y:S01]  /*0720*/  UPLOP3.LUT UP1, UPT, UPT, UPT, UPT, 0x40, 0x4 ;  /* 0x000000000004789c */ /* 0x000fe20003f2e870 */
[----:B------:R-:W-:Y:S02]  /*0730*/  LEA R0, R0, R9, 0x3 ;  /* 0x0000000900007211 */ /* 0x000fe400078e18ff */
[----:B0-----:R-:W-:Y:S02]  /*0740*/  ISETP.NE.AND P0, PT, RZ, UR4, PT ;  /* 0x00000004ff007c0c */ /* 0x001fe4000bf05270 */
[----:B------:R-:W-:Y:S02]  /*0750*/  I2FP.F32.U32 R2, R0 ;  /* 0x0000000000027245 */ /* 0x000fe40000201000 */
[----:B------:R-:W-:Y:S02]  /*0760*/  VIMNMX R0, PT, PT, R8, 0x20, PT ;  /* 0x0000002008007848 */ /* 0x000fe40003fe0100 */
[----:B------:R-:W-:-:S02]  /*0770*/  P2R R8, PR, RZ, 0x1 ;  /* 0x00000001ff087803 */ /* 0x000fc40000000000 */
[----:B------:R-:W0:Y:S01]  /*0780*/  MUFU.RCP R2, R2 ;  /* 0x0000000200027308 */ /* 0x000e220000001000 */
[----:B-1----:R-:W-:-:S07]  /*0790*/  LEA R0, R0, R9, 0x3 ;  /* 0x0000000900007211 */ /* 0x002fce00078e18ff */
.L_x_3455:
[----:B------:R-:W1:Y:S08]  /*07a0*/  LDC.64 R64, c[0x0][0x3f0] ;  /* 0x0000fc00ff407b82 */ /* 0x000e700000000a00 */
[----:B------:R-:W3:Y:S01]  /*07b0*/  LDC R97, c[0x0][0x388] ;  /* 0x0000e200ff617b82 */ /* 0x000ee20000000800 */
[----:B-1----:R-:W-:-:S05]  /*07c0*/  IMAD.WIDE R64, R4, 0x4, R64 ;  /* 0x0000000404407825 */ /* 0x002fca00078e0240 */
[----:B------:R1:W4:Y:S02]  /*07d0*/  LDG.E R100, desc[UR6][R64.64] ;  /* 0x0000000640647981 */ /* 0x000324000c1e1900 */
[----:B-1----:R-:W1:Y:S02]  /*07e0*/  LDC.64 R64, c[0x0][0x3f8] ;  /* 0x0000fe00ff407b82 */ /* 0x002e640000000a00 */
[----:B-1----:R-:W-:-:S05]  /*07f0*/  IMAD.WIDE R64, R4, 0x4, R64 ;  /* 0x0000000404407825 */ /* 0x002fca00078e0240 */
[----:B-----5:R1:W5:Y:S01]  /*0800*/  LDG.E R98, desc[UR6][R64.64] ;  /* 0x0000000640627981 */ /* 0x020362000c1e1900 */
[----:B------:R-:W-:Y:S01]  /*0810*/  ISETP.GE.U32.AND P0, PT, R3, 0x80, PT ;  /* 0x000000800300780c */ /* 0x000fe20003f06070 */
[----:B------:R-:W-:Y:S01]  /*0820*/  BSSY.RECONVERGENT B0, `(.L_x_3420) ;  /* 0x0000077000007945 */ /* 0x000fe20003800200 */
[----:B------:R-:W-:Y:S01]  /*0830*/  HFMA2 R101, -RZ, RZ, 0, 0 ;  /* 0x00000000ff657431 */ /* 0x000fe200000001ff */
[----:B----4-:R-:W-:-:S13]  /*0840*/  ISETP.GE.AND P5, PT, R100, 0x1, PT ;  /* 0x000000016400780c */ /* 0x010fda0003fa6270 */
[----:B------:R-:W-:-:S05]  /*0850*/  @P5 IADD3 R66, PT, PT, R100, -0x1, RZ ;  /* 0xffffffff64425810 */ /* 0x000fca0007ffe0ff */
[-C--:B---3--:R-:W-:Y:S02]  /*0860*/  @P5 IMAD R99, R66, R97.reuse, RZ ;  /* 0x0000006142635224 */ /* 0x088fe400078e02ff */
[----:B------:R-:W-:-:S03]  /*0870*/  IMAD R66, R4, R97, RZ ;  /* 0x0000006104427224 */ /* 0x000fc600078e02ff */
[----:B------:R-:W-:Y:S02]  /*0880*/  @P5 SHF.R.S32.HI R102, RZ, 0x1f, R99 ;  /* 0x0000001fff665819 */ /* 0x000fe40000011463 */
[----:B------:R-:W-:Y:S02]  /*0890*/  SHF.R.S32.HI R67, RZ, 0x1f, R66 ;  /* 0x0000001fff437819 */ /* 0x000fe40000011442 */
[----:B------:R-:W-:Y:S02]  /*08a0*/  @P5 LEA.HI R99, R102, R99, RZ, 0x3 ;  /* 0x0000006366635211 */ /* 0x000fe400078f18ff */
[----:B------:R-:W-:Y:S02]  /*08b0*/  LEA.HI R67, R67, R66, RZ, 0x3 ;  /* 0x0000004243437211 */ /* 0x000fe400078f18ff */
[-C--:B------:R-:W-:Y:S02]  /*08c0*/  @P5 LEA.HI.SX32 R101, R99, R6.reuse, 0x1d ;  /* 0x0000000663655211 */ /* 0x080fe400078feaff */
[----:B------:R-:W-:Y:S01]  /*08d0*/  LEA.HI.SX32 R99, R67, R6, 0x1d ;  /* 0x0000000643637211 */ /* 0x000fe200078feaff */
[----:B-1----:R-:W-:Y:S06]  /*08e0*/  @!P0 BRA `(.L_x_3421) ;  /* 0x0000000400a88947 */ /* 0x002fec0003800000 */
[----:B--2---:R-:W-:-:S04]  /*08f0*/  UISETP.NE.U32.AND UP0, UPT, UR8, URZ, UPT ;  /* 0x000000ff0800728c */ /* 0x004fc8000bf05070 */
[----:B------:R-:W-:Y:S01]  /*0900*/  UISETP.NE.AND.EX UP0, UPT, UR9, URZ, UPT, UP0 ;  /* 0x000000ff0900728c */ /* 0x000fe2000bf05300 */
[----:B------:R-:W-:Y:S10]  /*0910*/  @!P5 BRA `(.L_x_3422) ;  /* 0x00000000000cd947 */ /* 0x000ff40003800000 */
[----:B------:R-:W1:Y:S02]  /*0920*/  LDC.64 R10, c[0x0][0x390] ;  /* 0x0000e400ff0a7b82 */ /* 0x000e640000000a00 */
[----:B-1----:R-:W-:-:S05]  /*0930*/  IMAD.WIDE.U32 R10, R101, 0x10, R10 ;  /* 0x00000010650a7825 */ /* 0x002fca00078e000a */
[----:B------:R1:W5:Y:S02]  /*0940*/  LDG.E.128 R20, desc[UR6][R10.64] ;  /* 0x000000060a147981 */ /* 0x000364000c1e1d00 */
.L_x_3422:
[----:B------:R-:W-:Y:S05]  /*0950*/  BRA.U !UP0, `(.L_x_3423) ;  /* 0x0000000108d07547 */ /* 0x000fea000b800000 */
[----:B-1----:R-:W1:Y:S02]  /*0960*/  LDC.64 R10, c[0x0][0x3a0] ;  /* 0x0000e800ff0a7b82 */ /* 0x002e640000000a00 */
[----:B-1----:R-:W-:-:S05]  /*0970*/  IMAD.WIDE.U32 R10, R99, 0x10, R10 ;  /* 0x00000010630a7825 */ /* 0x002fca00078e000a */
[----:B------:R-:W2:Y:S01]  /*0980*/  LDG.E.128 R64, desc[UR6][R10.64] ;  /* 0x000000060a407981 */ /* 0x000ea2000c1e1d00 */
[----:B------:R-:W-:-:S13]  /*0990*/  ISETP.GT.AND P1, PT, R100, RZ, PT ;  /* 0x000000ff6400720c */ /* 0x000fda0003f24270 */
[----:B------:R-:W1:Y:S01]  /*09a0*/  @P1 LDC R104, c[0x0][0x40c] ;  /* 0x00010300ff681b82 */ /* 0x000e620000000800 */
[----:B-----5:R-:W-:Y:S02]  /*09b0*/  @P1 HADD2.F32 R72, -RZ, R20.H1_H1 ;  /* 0x30000014ff481230 */ /* 0x020fe40000004100 */
[--C-:B------:R-:W-:Y:S02]  /*09c0*/  @P1 HADD2.F32 R75, -RZ, R21.reuse.H0_H0 ;  /* 0x20000015ff4b1230 */ /* 0x100fe40000004100 */
[----:B------:R-:W-:-:S03]  /*09d0*/  @P1 HADD2.F32 R74, -RZ, R21.H1_H1 ;  /* 0x30000015ff4a1230 */ /* 0x000fc60000004100 */
[----:B------:R-:W3:Y:S08]  /*09e0*/  @P1 LDC R105, c[0x0][0x40c] ;  /* 0x00010300ff691b82 */ /* 0x000ef00000000800 */
[----:B------:R-:W4:Y:S08]  /*09f0*/  @P1 LDC R107, c[0x0][0x40c] ;  /* 0x00010300ff6b1b82 */ /* 0x000f300000000800 */
[----:B------:R-:W0:Y:S08]  /*0a00*/  @P1 LDC R108, c[0x0][0x40c] ;  /* 0x00010300ff6c1b82 */ /* 0x000e300000000800 */
[----:B------:R-:W0:Y:S08]  /*0a10*/  @P1 LDC R109, c[0x0][0x40c] ;  /* 0x00010300ff6d1b82 */ /* 0x000e300000000800 */
[----:B------:R-:W0:Y:S08]  /*0a20*/  @P1 LDC R110, c[0x0][0x40c] ;  /* 0x00010300ff6e1b82 */ /* 0x000e300000000800 */
[----:B------:R-:W0:Y:S08]  /*0a30*/  @P1 LDC R106, c[0x0][0x40c] ;  /* 0x00010300ff6a1b82 */ /* 0x000e300000000800 */
[----:B------:R-:W0:Y:S01]  /*0a40*/  @P1 LDC R111, c[0x0][0x40c] ;  /* 0x00010300ff6f1b82 */ /* 0x000e220000000800 */
[----:B--2---:R-:W-:-:S02]  /*0a50*/  HADD2.F32 R11, -RZ, R64.H1_H1 ;  /* 0x30000040ff0b7230 */ /* 0x004fc40000004100 */
[--C-:B------:R-:W-:Y:S02]  /*0a60*/  HADD2.F32 R10, -RZ, R65.reuse.H0_H0 ;  /* 0x20000041ff0a7230 */ /* 0x100fe40000004100 */
[----:B------:R-:W-:Y:S02]  /*0a70*/  HADD2.F32 R9, -RZ, R65.H1_H1 ;  /* 0x30000041ff097230 */ /* 0x000fe40000004100 */
[----:B-1----:R-:W-:Y:S01]  /*0a80*/  @P1 FFMA.FTZ R11, R72, R104, R11 ;  /* 0x00000068480b1223 */ /* 0x002fe2000001000b */
[----:B------:R-:W-:Y:S02]  /*0a90*/  HADD2.F32 R73, -RZ, R64.H0_H0 ;  /* 0x20000040ff497230 */ /* 0x000fe40000004100 */
[----:B---3--:R-:W-:Y:S01]  /*0aa0*/  @P1 FFMA.FTZ R10, R75, R105, R10 ;  /* 0x000000694b0a1223 */ /* 0x008fe2000001000a */
[--C-:B------:R-:W-:Y:S02]  /*0ab0*/  HADD2.F32 R65, -RZ, R66.reuse.H0_H0 ;  /* 0x20000042ff417230 */ /* 0x100fe40000004100 */
[----:B----4-:R-:W-:Y:S01]  /*0ac0*/  @P1 FFMA.FTZ R9, R74, R107, R9 ;  /* 0x0000006b4a091223 */ /* 0x010fe20000010009 */
[----:B------:R-:W-:-:S02]  /*0ad0*/  HADD2.F32 R102, -RZ, R66.H1_H1 ;  /* 0x30000042ff667230 */ /* 0x000fc40000004100 */
[--C-:B------:R-:W-:Y:S01]  /*0ae0*/  HADD2.F32 R103, -RZ, R67.reuse.H0_H0 ;  /* 0x20000043ff677230 */ /* 0x100fe20000004100 */
[----:B------:R-:W-:Y:S01]  /*0af0*/  @!P1 MOV R72, R65 ;  /* 0x0000004100489202 */ /* 0x000fe20000000f00 */
[----:B------:R-:W-:Y:S01]  /*0b00*/  HADD2.F32 R76, -RZ, R67.H1_H1 ;  /* 0x30000043ff4c7230 */ /* 0x000fe20000004100 */
[----:B------:R-:W-:Y:S01]  /*0b10*/  @!P1 MOV R74, R102 ;  /* 0x00000066004a9202 */ /* 0x000fe20000000f00 */
[--C-:B------:R-:W-:Y:S01]  /*0b20*/  @P1 HADD2.F32 R66, -RZ, R22.reuse.H0_H0 ;  /* 0x20000016ff421230 */ /* 0x100fe20000004100 */
[----:B------:R-:W-:Y:S01]  /*0b30*/  @!P1 MOV R75, R103 ;  /* 0x00000067004b9202 */ /* 0x000fe20000000f00 */
[----:B------:R-:W-:Y:S02]  /*0b40*/  @P1 HADD2.F32 R67, -RZ, R22.H1_H1 ;  /* 0x30000016ff431230 */ /* 0x000fe40000004100 */
[----:B------:R-:W-:Y:S02]  /*0b50*/  @P1 HADD2.F32 R104, -RZ, R23.H0_H0 ;  /* 0x20000017ff681230 */ /* 0x000fe40000004100 */
[----:B0-----:R-:W-:Y:S01]  /*0b60*/  @P1 FFMA.FTZ R72, R66, R108, R65 ;  /* 0x0000006c42481223 */ /* 0x001fe20000010041 */
[----:B------:R-:W-:-:S02]  /*0b70*/  @P1 HADD2.F32 R64, -RZ, R20.H0_H0 ;  /* 0x20000014ff401230 */ /* 0x000fc40000004100 */
[----:B------:R-:W-:Y:S01]  /*0b80*/  @P1 FFMA.FTZ R74, R67, R109, R102 ;  /* 0x0000006d434a1223 */ /* 0x000fe20000010066 */
[----:B------:R-:W-:Y:S02]  /*0b90*/  @P1 HADD2.F32 R105, -RZ, R23.H1_H1 ;  /* 0x30000017ff691230 */ /* 0x000fe40000004100 */
[----:B------:R-:W-:Y:S01]  /*0ba0*/  @P1 FFMA.FTZ R75, R104, R110, R103 ;  /* 0x0000006e684b1223 */ /* 0x000fe20000010067 */
[----:B------:R-:W-:Y:S01]  /*0bb0*/  F2FP.F16.F32.PACK_AB R65, RZ, R10 ;  /* 0x0000000aff41723e */ /* 0x000fe200000000ff */
[----:B------:R-:W-:Y:S01]  /*0bc0*/  @P1 FFMA.FTZ R73, R64, R106, R73 ;  /* 0x0000006a40491223 */ /* 0x000fe20000010049 */
[----:B------:R-:W-:Y:S01]  /*0bd0*/  F2FP.F16.F32.PACK_AB R66, RZ, R9 ;  /* 0x00000009ff42723e */ /* 0x000fe200000000ff */
[----:B------:R-:W-:Y:S01]  /*0be0*/  @P1 FFMA.FTZ R76, R105, R111, R76 ;  /* 0x0000006f694c1223 */ /* 0x000fe2000001004c */
[----:B------:R-:W-:Y:S02]  /*0bf0*/  F2FP.F16.F32.PACK_AB R102, RZ, R11 ;  /* 0x0000000bff66723e */ /* 0x000fe400000000ff */
[----:B------:R-:W-:-:S02]  /*0c00*/  F2FP.F16.F32.PACK_AB R103, RZ, R72 ;  /* 0x00000048ff67723e */ /* 0x000fc400000000ff */
[----:B------:R-:W-:Y:S02]  /*0c10*/  F2FP.F16.F32.PACK_AB R104, RZ, R74 ;  /* 0x0000004aff68723e */ /* 0x000fe400000000ff */
[----:B------:R-:W-:Y:S02]  /*0c20*/  F2FP.F16.F32.PACK_AB R105, RZ, R75 ;  /* 0x0000004bff69723e */ /* 0x000fe400000000ff */
[----:B------:R-:W-:Y:S02]  /*0c30*/  F2FP.F16.F32.PACK_AB R64, RZ, R73 ;  /* 0x00000049ff40723e */ /* 0x000fe400000000ff */
[----:B------:R-:W-:Y:S02]  /*0c40*/  F2FP.F16.F32.PACK_AB R67, RZ, R76 ;  /* 0x0000004cff43723e */ /* 0x000fe400000000ff */
[----:B------:R-:W-:Y:S02]  /*0c50*/  PRMT R65, R65, 0x5410, R66 ;  /* 0x0000541041417816 */ /* 0x000fe40000000042 */
[----:B------:R-:W-:-:S02]  /*0c60*/  PRMT R66, R103, 0x5410, R104 ;  /* 0x0000541067427816 */ /* 0x000fc40000000068 */
[----:B------:R-:W-:Y:S02]  /*0c70*/  PRMT R64, R64, 0x5410, R102 ;  /* 0x0000541040407816 */ /* 0x000fe40000000066 */
[----:B------:R-:W-:Y:S01]  /*0c80*/  PRMT R67, R105, 0x5410, R67 ;  /* 0x0000541069437816 */ /* 0x000fe20000000043 */
[----:B------:R-:W-:Y:S06]  /*0c90*/  BRA `(.L_x_3424) ;  /* 0x0000000000a87947 */ /* 0x000fec0003800000 */
.L_x_3423:
[----:B------:R-:W2:Y:S01]  /*0ca0*/  @P5 LDC R64, c[0x0][0x40c] ;  /* 0x00010300ff405b82 */ /* 0x000ea20000000800 */
[--C-:B-----5:R-:W-:Y:S02]  /*0cb0*/  @P5 HADD2.F32 R9, -RZ, R20.reuse.H0_H0 ;  /* 0x20000014ff095230 */ /* 0x120fe40000004100 */
[----:B------:R-:W-:Y:S02]  /*0cc0*/  HFMA2 R73, -RZ, RZ, 0, 0 ;  /* 0x00000000ff497431 */ /* 0x000fe400000001ff */
[----:B------:R-:W-:Y:S01]  /*0cd0*/  @P5 HADD2.F32 R65, -RZ, R20.H1_H1 ;  /* 0x30000014ff415230 */ /* 0x000fe20000004100 */
[----:B-1----:R-:W-:Y:S01]  /*0ce0*/  CS2R R10, SRZ ;  /* 0x00000000000a7805 */ /* 0x002fe2000001ff00 */
[----:B------:R-:W-:Y:S01]  /*0cf0*/  @P5 HADD2.F32 R67, -RZ, R21.H0_H0 ;  /* 0x20000015ff435230 */ /* 0x000fe20000004100 */
[----:B------:R-:W-:Y:S01]  /*0d00*/  CS2R R74, SRZ ;  /* 0x00000000004a7805 */ /* 0x000fe2000001ff00 */
[----:B------:R-:W-:Y:S01]  /*0d10*/  @P5 HADD2.F32 R106, -RZ, R23.H1_H1 ;  /* 0x30000017ff6a5230 */ /* 0x000fe20000004100 */
[----:B------:R-:W1:Y:S01]  /*0d20*/  @P5 LDC R66, c[0x0][0x40c] ;  /* 0x00010300ff425b82 */ /* 0x000e620000000800 */
[----:B------:R-:W-:-:S07]  /*0d30*/  MOV R76, RZ ;  /* 0x000000ff004c7202 */ /* 0x000fce0000000f00 */
[----:B------:R-:W3:Y:S08]  /*0d40*/  @P5 LDC R72, c[0x0][0x40c] ;  /* 0x00010300ff485b82 */ /* 0x000ef00000000800 */
[----:B------:R-:W4:Y:S01]  /*0d50*/  @P5 LDC R103, c[0x0][0x40c] ;  /* 0x00010300ff675b82 */ /* 0x000f220000000800 */
[----:B--2---:R-:W-:Y:S01]  /*0d60*/  @P5 FMUL.FTZ R73, R9, R64 ;  /* 0x0000004009495220 */ /* 0x004fe20000410000 */
[----:B------:R-:W-:Y:S01]  /*0d70*/  @P5 HADD2.F32 R64, -RZ, R21.H1_H1 ;  /* 0x30000015ff405230 */ /* 0x000fe20000004100 */
[----:B------:R-:W-:-:S05]  /*0d80*/  MOV R9, RZ ;  /* 0x000000ff00097202 */ /* 0x000fca0000000f00 */
[----:B------:R-:W2:Y:S01]  /*0d90*/  @P5 LDC R102, c[0x0][0x40c] ;  /* 0x00010300ff665b82 */ /* 0x000ea20000000800 */
[----:B-1----:R-:W-:Y:S01]  /*0da0*/  @P5 FMUL.FTZ R11, R65, R66 ;  /* 0x00000042410b5220 */ /* 0x002fe20000410000 */
[--C-:B------:R-:W-:Y:S02]  /*0db0*/  @P5 HADD2.F32 R65, -RZ, R22.reuse.H0_H0 ;  /* 0x20000016ff415230 */ /* 0x100fe40000004100 */
[----:B------:R-:W-:-:S04]  /*0dc0*/  @P5 HADD2.F32 R66, -RZ, R22.H1_H1 ;  /* 0x30000016ff425230 */ /* 0x000fc80000004100 */
[----:B------:R-:W1:Y:S01]  /*0dd0*/  @P5 LDC R105, c[0x0][0x40c] ;  /* 0x00010300ff695b82 */ /* 0x000e620000000800 */
[----:B---3--:R-:W-:Y:S01]  /*0de0*/  @P5 FMUL.FTZ R10, R67, R72 ;  /* 0x00000048430a5220 */ /* 0x008fe20000410000 */
[----:B------:R-:W-:Y:S02]  /*0df0*/  @P5 HADD2.F32 R67, -RZ, R23.H0_H0 ;  /* 0x20000017ff435230 */ /* 0x000fe40000004100 */
[----:B------:R-:W-:-:S04]  /*0e00*/  HFMA2 R72, -RZ, RZ, 0, 0 ;  /* 0x00000000ff487431 */ /* 0x000fc800000001ff */
[----:B------:R-:W3:Y:S01]  /*0e10*/  @P5 LDC R104, c[0x0][0x40c] ;  /* 0x00010300ff685b82 */ /* 0x000ee20000000800 */
[----:B----4-:R-:W-:Y:S01]  /*0e20*/  @P5 FMUL.FTZ R9, R64, R103 ;  /* 0x0000006740095220 */ /* 0x010fe20000410000 */
[----:B------:R-:W-:-:S06]  /*0e30*/  F2FP.F16.F32.PACK_AB R64, RZ, R73 ;  /* 0x00000049ff40723e */ /* 0x000fcc00000000ff */
[----:B------:R-:W4:Y:S01]  /*0e40*/  @P5 LDC R107, c[0x0][0x40c] ;  /* 0x00010300ff6b5b82 */ /* 0x000f220000000800 */
[----:B--2---:R-:W-:Y:S01]  /*0e50*/  @P5 FMUL.FTZ R72, R65, R102 ;  /* 0x0000006641485220 */ /* 0x004fe20000410000 */
[----:B------:R-:W-:-:S04]  /*0e60*/  F2FP.F16.F32.PACK_AB R65, RZ, R11 ;  /* 0x0000000bff41723e */ /* 0x000fc800000000ff */
[----:B------:R-:W-:Y:S01]  /*0e70*/  F2FP.F16.F32.PACK_AB R102, RZ, R72 ;  /* 0x00000048ff66723e */ /* 0x000fe200000000ff */
[----:B-1----:R-:W-:Y:S01]  /*0e80*/  @P5 FMUL.FTZ R74, R66, R105 ;  /* 0x00000069424a5220 */ /* 0x002fe20000410000 */
[----:B------:R-:W-:Y:S02]  /*0e90*/  F2FP.F16.F32.PACK_AB R66, RZ, R10 ;  /* 0x0000000aff42723e */ /* 0x000fe400000000ff */
[----:B------:R-:W-:Y:S02]  /*0ea0*/  PRMT R64, R64, 0x5410, R65 ;  /* 0x0000541040407816 */ /* 0x000fe40000000041 */
[----:B------:R-:W-:Y:S01]  /*0eb0*/  F2FP.F16.F32.PACK_AB R103, RZ, R74 ;  /* 0x0000004aff67723e */ /* 0x000fe200000000ff */
[----:B---3--:R-:W-:Y:S01]  /*0ec0*/  @P5 FMUL.FTZ R75, R67, R104 ;  /* 0x00000068434b5220 */ /* 0x008fe20000410000 */
[----:B------:R-:W-:-:S04]  /*0ed0*/  F2FP.F16.F32.PACK_AB R67, RZ, R9 ;  /* 0x00000009ff43723e */ /* 0x000fc800000000ff */
[----:B------:R-:W-:Y:S02]  /*0ee0*/  F2FP.F16.F32.PACK_AB R104, RZ, R75 ;  /* 0x0000004bff68723e */ /* 0x000fe400000000ff */
[----:B------:R-:W-:Y:S01]  /*0ef0*/  PRMT R65, R66, 0x5410, R67 ;  /* 0x0000541042417816 */ /* 0x000fe20000000043 */
[----:B----4-:R-:W-:Y:S01]  /*0f00*/  @P5 FMUL.FTZ R76, R106, R107 ;  /* 0x0000006b6a4c5220 */ /* 0x010fe20000410000 */
[----:B------:R-:W-:-:S04]  /*0f10*/  PRMT R66, R102, 0x5410, R103 ;  /* 0x0000541066427816 */ /* 0x000fc80000000067 */
[----:B------:R-:W-:-:S04]  /*0f20*/  F2FP.F16.F32.PACK_AB R105, RZ, R76 ;  /* 0x0000004cff69723e */ /* 0x000fc800000000ff */
[----:B------:R-:W-:-:S07]  /*0f30*/  PRMT R67, R104, 0x5410, R105 ;  /* 0x0000541068437816 */ /* 0x000fce0000000069 */
.L_x_3424:
[----:B------:R-:W1:Y:S01]  /*0f40*/  LDC.64 R102, c[0x0][0x3a8] ;  /* 0x0000ea00ff667b82 */ /* 0x000e620000000a00 */
[----:B------:R-:W-:Y:S01]  /*0f50*/  IADD3 R101, PT, PT, R101, 0x80, RZ ;  /* 0x0000008065657810 */ /* 0x000fe20007ffe0ff */
[C---:B-1----:R-:W-:Y:S01]  /*0f60*/  IMAD.WIDE.U32 R102, R99.reuse, 0x10, R102 ;  /* 0x0000001063667825 */ /* 0x042fe200078e0066 */
[----:B------:R-:W-:-:S04]  /*0f70*/  IADD3 R99, PT, PT, R99, 0x80, RZ ;  /* 0x0000008063637810 */ /* 0x000fc80007ffe0ff */
[----:B------:R1:W-:Y:S03]  /*0f80*/  STG.E.128 desc[UR6][R102.64], R64 ;  /* 0x0000004066007986 */ /* 0x0003e6000c101d06 */
.L_x_3421:
[----:B--2---:R-:W-:Y:S05]  /*0f90*/  BSYNC.RECONVERGENT B0 ;  /* 0x0000000000007941 */ /* 0x004fea0003800200 */
.L_x_3420:
        /* <DEDUP_REMOVED lines=9> */
.L_x_3427:
[----:B------:R-:W-:Y:S05]  /*1030*/  BRA.U !UP0, `(.L_x_3428) ;  /* 0x0000000108c47547 */ /* 0x000fea000b800000 */
[----:B-1----:R-:W1:Y:S02]  /*1040*/  LDC.64 R64, c[0x0][0x3a0] ;  /* 0x0000e800ff407b82 */ /* 0x002e640000000a00 */
[----:B-1----:R-:W-:-:S06]  /*1050*/  IMAD.WIDE.U32 R64, R99, 0x10, R64 ;  /* 0x0000001063407825 */ /* 0x002fcc00078e0040 */
        /* <DEDUP_REMOVED lines=14> */
[----:B------:R-:W-:Y:S02]  /*1140*/  HADD2.F32 R77, -RZ, R64.H0_H0 ;  /* 0x20000040ff4d7230 */ /* 0x000fe40000004100 */
[--C-:B------:R-:W-:Y:S02]  /*1150*/  HADD2.F32 R13, -RZ, R65.reuse.H0_H0 ;  /* 0x20000041ff0d7230 */ /* 0x100fe40000004100 */
[----:B-1----:R-:W-:Y:S01]  /*1160*/  @P2 FFMA.FTZ R12, R103, R104, R12 ;  /* 0x00000068670c2223 */ /* 0x002fe2000001000c */
[----:B------:R-:W-:Y:S02]  /*1170*/  HADD2.F32 R14, -RZ, R65.H1_H1 ;  /* 0x30000041ff0e7230 */ /* 0x000fe40000004100 */
[--C-:B------:R-:W-:Y:S02]  /*1180*/  HADD2.F32 R78, -RZ, R66.reuse.H0_H0 ;  /* 0x20000042ff4e7230 */ /* 0x100fe40000004100 */
[----:B---3--:R-:W-:Y:S01]  /*1190*/  @P2 FFMA.FTZ R13, R106, R105, R13 ;  /* 0x000000696a0d2223 */ /* 0x008fe2000001000d */
[----:B------:R-:W-:-:S02]  /*11a0*/  HADD2.F32 R79, -RZ, R66.H1_H1 ;  /* 0x30000042ff4f7230 */ /* 0x000fc40000004100 */
[----:B----4-:R-:W-:Y:S01]  /*11b0*/  @P2 FFMA.FTZ R14, R107, R108, R14 ;  /* 0x0000006c6b0e2223 */ /* 0x010fe2000001000e */
[--C-:B------:R-:W-:Y:S02]  /*11c0*/  HADD2.F32 R80, -RZ, R67.reuse.H0_H0 ;  /* 0x20000043ff507230 */ /* 0x100fe40000004100 */
[----:B------:R-:W-:Y:S02]  /*11d0*/  HADD2.F32 R81, -RZ, R67.H1_H1 ;  /* 0x30000043ff517230 */ /* 0x000fe40000004100 */
[--C-:B------:R-:W-:Y:S02]  /*11e0*/  @P2 HADD2.F32 R65, -RZ, R22.reuse.H0_H0 ;  /* 0x20000016ff412230 */ /* 0x100fe40000004100 */
        /* <DEDUP_REMOVED lines=22> */
.L_x_3428:
[----:B-1----:R-:W1:Y:S01]  /*1350*/  @P5 LDC R67, c[0x0][0x40c] ;  /* 0x00010300ff435b82 */ /* 0x002e620000000800 */
[--C-:B-----5:R-:W-:Y:S01]  /*1360*/  @P5 HADD2.F32 R64, -RZ, R20.reuse.H1_H1 ;  /* 0x30000014ff405230 */ /* 0x120fe20000004100 */
[----:B------:R-:W-:Y:S01]  /*1370*/  CS2R R12, SRZ ;  /* 0x00000000000c7805 */ /* 0x000fe2000001ff00 */
[----:B------:R-:W-:Y:S02]  /*1380*/  @P5 HADD2.F32 R14, -RZ, R20.H0_H0 ;  /* 0x20000014ff0e5230 */ /* 0x000fe40000004100 */
[----:B------:R-:W-:Y:S02]  /*1390*/  HFMA2 R77, -RZ, RZ, 0, 0 ;  /* 0x00000000ff4d7431 */ /* 0x000fe400000001ff */
[----:B------:R-:W-:Y:S01]  /*13a0*/  @P5 HADD2.F32 R66, -RZ, R21.H0_H0 ;  /* 0x20000015ff425230 */ /* 0x000fe20000004100 */
[----:B------:R-:W-:Y:S01]  /*13b0*/  CS2R R80, SRZ ;  /* 0x0000000000507805 */ /* 0x000fe2000001ff00 */
[----:B------:R-:W-:Y:S01]  /*13c0*/  @P5 HADD2.F32 R106, -RZ, R23.H1_H1 ;  /* 0x30000017ff6a5230 */ /* 0x000fe20000004100 */
[----:B------:R-:W2:Y:S08]  /*13d0*/  @P5 LDC R65, c[0x0][0x40c] ;  /* 0x00010300ff415b82 */ /* 0x000eb00000000800 */
[----:B------:R-:W3:Y:S08]  /*13e0*/  @P5 LDC R79, c[0x0][0x40c] ;  /* 0x00010300ff4f5b82 */ /* 0x000ef00000000800 */
[----:B------:R-:W4:Y:S01]  /*13f0*/  @P5 LDC R103, c[0x0][0x40c] ;  /* 0x00010300ff675b82 */ /* 0x000f220000000800 */
[----:B-1----:R-:W-:Y:S01]  /*1400*/  @P5 FMUL.FTZ R12, R64, R67 ;  /* 0x00000043400c5220 */ /* 0x002fe20000410000 */
[----:B------:R-:W-:-:S02]  /*1410*/  @P5 HADD2.F32 R64, -RZ, R21.H1_H1 ;  /* 0x30000015ff405230 */ /* 0x000fc40000004100 */
[----:B------:R-:W-:-:S04]  /*1420*/  @P5 HADD2.F32 R67, -RZ, R23.H0_H0 ;  /* 0x20000017ff435230 */ /* 0x000fc80000004100 */
[----:B------:R-:W1:Y:S01]  /*1430*/  @P5 LDC R102, c[0x0][0x40c] ;  /* 0x00010300ff665b82 */ /* 0x000e620000000800 */
[----:B--2---:R-:W-:Y:S01]  /*1440*/  @P5 FMUL.FTZ R77, R14, R65 ;  /* 0x000000410e4d5220 */ /* 0x004fe20000410000 */
[----:B------:R-:W-:Y:S01]  /*1450*/  @P5 HADD2.F32 R65, -RZ, R22.H0_H0 ;  /* 0x20000016ff415230 */ /* 0x000fe20000004100 */
[----:B------:R-:W-:-:S05]  /*1460*/  MOV R14, RZ ;  /* 0x000000ff000e7202 */ /* 0x000fca0000000f00 */
[----:B------:R-:W2:Y:S01]  /*1470*/  @P5 LDC R105, c[0x0][0x40c] ;  /* 0x00010300ff695b82 */ /* 0x000ea20000000800 */
[----:B---3--:R-:W-:Y:S01]  /*1480*/  @P5 FMUL.FTZ R13, R66, R79 ;  /* 0x0000004f420d5220 */ /* 0x008fe20000410000 */
[----:B------:R-:W-:Y:S01]  /*1490*/  @P5 HADD2.F32 R66, -RZ, R22.H1_H1 ;  /* 0x30000016ff425230 */ /* 0x000fe20000004100 */
[----:B------:R-:W-:-:S05]  /*14a0*/  CS2R R78, SRZ ;  /* 0x00000000004e7805 */ /* 0x000fca000001ff00 */
[----:B------:R-:W3:Y:S01]  /*14b0*/  @P5 LDC R104, c[0x0][0x40c] ;  /* 0x00010300ff685b82 */ /* 0x000ee20000000800 */
[----:B----4-:R-:W-:Y:S01]  /*14c0*/  @P5 FMUL.FTZ R14, R64, R103 ;  /* 0x00000067400e5220 */ /* 0x010fe20000410000 */
[----:B------:R-:W-:-:S06]  /*14d0*/  F2FP.F16.F32.PACK_AB R64, RZ, R77 ;  /* 0x0000004dff40723e */ /* 0x000fcc00000000ff */
[----:B------:R-:W4:Y:S01]  /*14e0*/  @P5 LDC R107, c[0x0][0x40c] ;  /* 0x00010300ff6b5b82 */ /* 0x000f220000000800 */
[----:B-1----:R-:W-:Y:S01]  /*14f0*/  @P5 FMUL.FTZ R78, R65, R102 ;  /* 0x00000066414e5220 */ /* 0x002fe20000410000 */
[----:B------:R-:W-:-:S04]  /*1500*/  F2FP.F16.F32.PACK_AB R65, RZ, R12 ;  /* 0x0000000cff41723e */ /* 0x000fc800000000ff */
[----:B------:R-:W-:Y:S01]  /*1510*/  F2FP.F16.F32.PACK_AB R102, RZ, R78 ;  /* 0x0000004eff66723e */ /* 0x000fe200000000ff */
[----:B--2---:R-:W-:Y:S01]  /*1520*/  @P5 FMUL.FTZ R79, R66, R105 ;  /* 0x00000069424f5220 */ /* 0x004fe20000410000 */
        /* <DEDUP_REMOVED lines=11> */
.L_x_3429:
[----:B------:R-:W1:Y:S01]  /*15e0*/  LDC.64 R102, c[0x0][0x3a8] ;  /* 0x0000ea00ff667b82 */ /* 0x000e620000000a00 */
[----:B------:R-:W-:Y:S01]  /*15f0*/  IADD3 R101, PT, PT, R101, 0x80, RZ ;  /* 0x0000008065657810 */ /* 0x000fe20007ffe0ff */
[C---:B-1----:R-:W-:Y:S01]  /*1600*/  IMAD.WIDE.U32 R102, R99.reuse, 0x10, R102 ;  /* 0x0000001063667825 */ /* 0x042fe200078e0066 */
[----:B------:R-:W-:-:S04]  /*1610*/  IADD3 R99, PT, PT, R99, 0x80, RZ ;  /* 0x0000008063637810 */ /* 0x000fc80007ffe0ff */
[----:B------:R2:W-:Y:S03]  /*1620*/  STG.E.128 desc[UR6][R102.64], R64 ;  /* 0x0000004066007986 */ /* 0x0005e6000c101d06 */
.L_x_3426:
[----:B------:R-:W-:Y:S05]  /*1630*/  BSYNC.RECONVERGENT B0 ;  /* 0x0000000000007941 */ /* 0x000fea0003800200 */
.L_x_3425:
        /* <DEDUP_REMOVED lines=9> */
.L_x_3432:
[----:B------:R-:W-:Y:S05]  /*16d0*/  BRA.U !UP0, `(.L_x_3433) ;  /* 0x0000000108c47547 */ /* 0x000fea000b800000 */
[----:B-12---:R-:W1:Y:S02]  /*16e0*/  LDC.64 R64, c[0x0][0x3a0] ;  /* 0x0000e800ff407b82 */ /* 0x006e640000000a00 */
        /* <DEDUP_REMOVED lines=48> */
.L_x_3433:
[----:B-12---:R-:W1:Y:S01]  /*19f0*/  @P5 LDC R64, c[0x0][0x40c] ;  /* 0x00010300ff405b82 */ /* 0x006e620000000800 */
[--C-:B-----5:R-:W-:Y:S01]  /*1a00*/  @P5 HADD2.F32 R17, -RZ, R20.reuse.H0_H0 ;  /* 0x20000014ff115230 */ /* 0x120fe20000004100 */
[----:B------:R-:W-:Y:S01]  /*1a10*/  CS2R R82, SRZ ;  /* 0x0000000000527805 */ /* 0x000fe2000001ff00 */
[----:B------:R-:W-:Y:S02]  /*1a20*/  @P5 HADD2.F32 R65, -RZ, R20.H1_H1 ;  /* 0x30000014ff415230 */ /* 0x000fe40000004100 */
[----:B------:R-:W-:Y:S02]  /*1a30*/  HFMA2 R15, -RZ, RZ, 0, 0 ;  /* 0x00000000ff0f7431 */ /* 0x000fe400000001ff */
[----:B------:R-:W-:Y:S01]  /*1a40*/  @P5 HADD2.F32 R67, -RZ, R21.H0_H0 ;  /* 0x20000015ff435230 */ /* 0x000fe20000004100 */
[----:B------:R-:W-:Y:S01]  /*1a50*/  MOV R16, RZ ;  /* 0x000000ff00107202 */ /* 0x000fe20000000f00 */
[----:B------:R-:W-:Y:S01]  /*1a60*/  @P5 HADD2.F32 R106, -RZ, R23.H1_H1 ;  /* 0x30000017ff6a5230 */ /* 0x000fe20000004100 */
[----:B------:R-:W2:Y:S01]  /*1a70*/  @P5 LDC R66, c[0x0][0x40c] ;  /* 0x00010300ff425b82 */ /* 0x000ea20000000800 */
[----:B------:R-:W-:-:S07]  /*1a80*/  MOV R86, RZ ;  /* 0x000000ff00567202 */ /* 0x000fce0000000f00 */
[----:B------:R-:W3:Y:S08]  /*1a90*/  @P5 LDC R84, c[0x0][0x40c] ;  /* 0x00010300ff545b82 */ /* 0x000ef00000000800 */
[----:B------:R-:W4:Y:S01]  /*1aa0*/  @P5 LDC R103, c[0x0][0x40c] ;  /* 0x00010300ff675b82 */ /* 0x000f220000000800 */
[----:B-1----:R-:W-:Y:S01]  /*1ab0*/  @P5 FMUL.FTZ R82, R17, R64 ;  /* 0x0000004011525220 */ /* 0x002fe20000410000 */
[----:B------:R-:W-:-:S02]  /*1ac0*/  @P5 HADD2.F32 R64, -RZ, R21.H1_H1 ;  /* 0x30000015ff405230 */ /* 0x000fc40000004100 */
[----:B------:R-:W-:-:S04]  /*1ad0*/  HFMA2 R17, -RZ, RZ, 0, 0 ;  /* 0x00000000ff117431 */ /* 0x000fc800000001ff */
[----:B------:R-:W1:Y:S01]  /*1ae0*/  @P5 LDC R102, c[0x0][0x40c] ;  /* 0x00010300ff665b82 */ /* 0x000e620000000800 */
[----:B--2---:R-:W-:Y:S01]  /*1af0*/  @P5 FMUL.FTZ R15, R65, R66 ;  /* 0x00000042410f5220 */ /* 0x004fe20000410000 */
[--C-:B------:R-:W-:Y:S02]  /*1b00*/  @P5 HADD2.F32 R65, -RZ, R22.reuse.H0_H0 ;  /* 0x20000016ff415230 */ /* 0x100fe40000004100 */
[----:B------:R-:W-:-:S04]  /*1b10*/  @P5 HADD2.F32 R66, -RZ, R22.H1_H1 ;  /* 0x30000016ff425230 */ /* 0x000fc80000004100 */
[----:B------:R-:W2:Y:S01]  /*1b20*/  @P5 LDC R105, c[0x0][0x40c] ;  /* 0x00010300ff695b82 */ /* 0x000ea20000000800 */
[----:B---3--:R-:W-:Y:S01]  /*1b30*/  @P5 FMUL.FTZ R16, R67, R84 ;  /* 0x0000005443105220 */ /* 0x008fe20000410000 */
[----:B------:R-:W-:Y:S01]  /*1b40*/  @P5 HADD2.F32 R67, -RZ, R23.H0_H0 ;  /* 0x20000017ff435230 */ /* 0x000fe20000004100 */
        /* <DEDUP_REMOVED lines=20> */
.L_x_3434:
[----:B------:R-:W1:Y:S01]  /*1c90*/  LDC.64 R102, c[0x0][0x3a8] ;  /* 0x0000ea00ff667b82 */ /* 0x000e620000000a00 */
[----:B------:R-:W-:Y:S01]  /*1ca0*/  IADD3 R101, PT, PT, R101, 0x80, RZ ;  /* 0x0000008065657810 */ /* 0x000fe20007ffe0ff */
[C---:B-1----:R-:W-:Y:S01]  /*1cb0*/  IMAD.WIDE.U32 R102, R99.reuse, 0x10, R102 ;  /* 0x0000001063667825 */ /* 0x042fe200078e0066 */
[----:B------:R-:W-:-:S04]  /*1cc0*/  IADD3 R99, PT, PT, R99, 0x80, RZ ;  /* 0x0000008063637810 */ /* 0x000fc80007ffe0ff */
[----:B------:R3:W-:Y:S03]  /*1cd0*/  STG.E.128 desc[UR6][R102.64], R64 ;  /* 0x0000004066007986 */ /* 0x0007e6000c101d06 */
.L_x_3431:
[----:B------:R-:W-:Y:S05]  /*1ce0*/  BSYNC.RECONVERGENT B0 ;  /* 0x0000000000007941 */ /* 0x000fea0003800200 */
.L_x_3430:
        /* <DEDUP_REMOVED lines=9> */
.L_x_3437:
[----:B------:R-:W-:Y:S05]  /*1d80*/  BRA.U !UP0, `(.L_x_3438) ;  /* 0x0000000108c47547 */ /* 0x000fea000b800000 */
[----:B-123--:R-:W1:Y:S02]  /*1d90*/  LDC.64 R64, c[0x0][0x3a0] ;  /* 0x0000e800ff407b82 */ /* 0x00ee640000000a00 */
        /* <DEDUP_REMOVED lines=48> */
.L_x_3438:
[----:B-123--:R-:W1:Y:S01]  /*20a0*/  @P5 LDC R65, c[0x0][0x40c] ;  /* 0x00010300ff415b82 */ /* 0x00ee620000000800 */
[--C-:B-----5:R-:W-:Y:S02]  /*20b0*/  @P5 HADD2.F32 R64, -RZ, R20.reuse.H0_H0 ;  /* 0x20000014ff405230 */ /* 0x120fe40000004100 */
[----:B------:R-:W-:Y:S02]  /*20c0*/  HFMA2 R87, -RZ, RZ, 0, 0 ;  /* 0x00000000ff577431 */ /* 0x000fe400000001ff */
[----:B------:R-:W-:Y:S01]  /*20d0*/  @P5 HADD2.F32 R66, -RZ, R20.H1_H1 ;  /* 0x30000014ff425230 */ /* 0x000fe20000004100 */
[----:B------:R-:W-:Y:S01]  /*20e0*/  CS2R R18, SRZ ;  /* 0x0000000000127805 */ /* 0x000fe2000001ff00 */
        /* <DEDUP_REMOVED lines=11> */
[----:B------:R-:W-:Y:S02]  /*21a0*/  @P5 HADD2.F32 R66, -RZ, R22.H1_H1 ;  /* 0x30000016ff425230 */ /* 0x000fe40000004100 */
[----:B------:R-:W-:-:S04]  /*21b0*/  @P5 HADD2.F32 R67, -RZ, R23.H0_H0 ;  /* 0x20000017ff435230 */ /* 0x000fc80000004100 */
[----:B------:R-:W2:Y:S01]  /*21c0*/  @P5 LDC R105, c[0x0][0x40c] ;  /* 0x00010300ff695b82 */ /* 0x000ea20000000800 */
[----:B---3--:R-:W-:Y:S01]  /*21d0*/  @P5 FMUL.FTZ R19, R68, R89 ;  /* 0x0000005944135220 */ /* 0x008fe20000410000 */
[----:B------:R-:W-:Y:S02]  /*21e0*/  MOV R68, RZ ;  /* 0x000000ff00447202 */ /* 0x000fe40000000f00 */
[----:B------:R-:W-:-:S04]  /*21f0*/  CS2R R88, SRZ ;  /* 0x0000000000587805 */ /* 0x000fc8000001ff00 */
        /* <DEDUP_REMOVED lines=19> */
.L_x_3439:
[----:B------:R-:W1:Y:S01]  /*2330*/  LDC.64 R102, c[0x0][0x3a8] ;  /* 0x0000ea00ff667b82 */ /* 0x000e620000000a00 */
[----:B------:R-:W-:Y:S01]  /*2340*/  IADD3 R101, PT, PT, R101, 0x80, RZ ;  /* 0x0000008065657810 */ /* 0x000fe20007ffe0ff */
[C---:B-1----:R-:W-:Y:S01]  /*2350*/  IMAD.WIDE.U32 R102, R99.reuse, 0x10, R102 ;  /* 0x0000001063667825 */ /* 0x042fe200078e0066 */
[----:B------:R-:W-:-:S04]  /*2360*/  IADD3 R99, PT, PT, R99, 0x80, RZ ;  /* 0x0000008063637810 */ /* 0x000fc80007ffe0ff */
[----:B------:R4:W-:Y:S03]  /*2370*/  STG.E.128 desc[UR6][R102.64], R64 ;  /* 0x0000004066007986 */ /* 0x0009e6000c101d06 */
.L_x_3436:
[----:B------:R-:W-:Y:S05]  /*2380*/  BSYNC.RECONVERGENT B0 ;  /* 0x0000000000007941 */ /* 0x000fea0003800200 */
.L_x_3435:
[----:B------:R-:W-:Y:S01]  /*2390*/  ISETP.GE.U32.AND P4, PT, R3, 0x280, PT ;  /* 0x000002800300780c */ /* 0x000fe20003f86070 */
[----:B------:R-:W-:-:S12]  /*23a0*/  BSSY.RECONVERGENT B0, `(.L_x_3440) ;  /* 0x0000066000007945 */ /* 0x000fd80003800200 */
[----:B------:R-:W-:Y:S05]  /*23b0*/  @!P4 BRA `(.L_x_3441) ;  /* 0x000000040090c947 */ /* 0x000fea0003800000 */
[----:B------:R-:W-:-:S04]  /*23c0*/  UISETP.NE.U32.AND UP0, UPT, UR8, URZ, UPT ;  /* 0x000000ff0800728c */ /* 0x000fc8000bf05070 */
[----:B------:R-:W-:Y:S01]  /*23d0*/  UISETP.NE.AND.EX UP0, UPT, UR9, URZ, UPT, UP0 ;  /* 0x000000ff0900728c */ /* 0x000fe2000bf05300 */
[----:B------:R-:W-:Y:S10]  /*23e0*/  @!P5 BRA `(.L_x_3442) ;  /* 0x00000000000cd947 */ /* 0x000ff40003800000 */
[----:B------:R-:W0:Y:S02]  /*23f0*/  LDC.64 R20, c[0x0][0x390] ;  /* 0x0000e400ff147b82 */ /* 0x000e240000000a00 */
[----:B0-----:R-:W-:-:S06]  /*2400*/  IMAD.WIDE.U32 R20, R101, 0x10, R20 ;  /* 0x0000001065147825 */ /* 0x001fcc00078e0014 */
[----:B------:R-:W5:Y:S02]  /*2410*/  LDG.E.128 R20, desc[UR6][R20.64] ;  /* 0x0000000614147981 */ /* 0x000f64000c1e1d00 */
.L_x_3442:
[----:B------:R-:W-:Y:S05]  /*2420*/  BRA.U !UP0, `(.L_x_3443) ;  /* 0x0000000108c47547 */ /* 0x000fea000b800000 */
[----:B-1234-:R-:W1:Y:S02]  /*2430*/  LDC.64 R64, c[0x0][0x3a0] ;  /* 0x0000e800ff407b82 */ /* 0x01ee640000000a00 */
[----:B-1----:R-:W-:-:S06]  /*2440*/  IMAD.WIDE.U32 R64, R99, 0x10, R64 ;  /* 0x0000001063407825 */ /* 0x002fcc00078e0040 */
[----:B------:R-:W2:Y:S01]  /*2450*/  LDG.E.128 R64, desc[UR6][R64.64] ;  /* 0x0000000640407981 */ /* 0x000ea2000c1e1d00 */
[----:B------:R-:W-:-:S13]  /*2460*/  ISETP.GT.AND P5, PT, R100, RZ, PT ;  /* 0x000000ff6400720c */ /* 0x000fda0003fa4270 */
[----:B------:R-:W1:Y:S01]  /*2470*/  @P5 LDC R103, c[0x0][0x40c] ;  /* 0x00010300ff675b82 */ /* 0x000e620000000800 */
[--C-:B-----5:R-:W-:Y:S02]  /*2480*/  @P5 HADD2.F32 R102, -RZ, R21.reuse.H0_H0 ;  /* 0x20000015ff665230 */ /* 0x120fe40000004100 */
[----:B------:R-:W-:Y:S02]  /*2490*/  @P5 HADD2.F32 R105, -RZ, R21.H1_H1 ;  /* 0x30000015ff695230 */ /* 0x000fe40000004100 */
[----:B------:R-:W-:-:S03]  /*24a0*/  @P5 HADD2.F32 R106, -RZ, R22.H0_H0 ;  /* 0x20000016ff6a5230 */ /* 0x000fc60000004100 */
[----:B------:R-:W3:Y:S08]  /*24b0*/  @P5 LDC R104, c[0x0][0x40c] ;  /* 0x00010300ff685b82 */ /* 0x000ef00000000800 */
[----:B------:R-:W4:Y:S08]  /*24c0*/  @P5 LDC R107, c[0x0][0x40c] ;  /* 0x00010300ff6b5b82 */ /* 0x000f300000000800 */
[----:B------:R-:W0:Y:S08]  /*24d0*/  @P5 LDC R108, c[0x0][0x40c] ;  /* 0x00010300ff6c5b82 */ /* 0x000e300000000800 */
[----:B------:R-:W0:Y:S08]  /*24e0*/  @P5 LDC R109, c[0x0][0x40c] ;  /* 0x00010300ff6d5b82 */ /* 0x000e300000000800 */
[----:B------:R-:W0:Y:S08]  /*24f0*/  @P5 LDC R101, c[0x0][0x40c] ;  /* 0x00010300ff655b82 */ /* 0x000e300000000800 */
[----:B------:R-:W0:Y:S08]  /*2500*/  @P5 LDC R100, c[0x0][0x40c] ;  /* 0x00010300ff645b82 */ /* 0x000e300000000800 */
[----:B------:R-:W0:Y:S01]  /*2510*/  @P5 LDC R110, c[0x0][0x40c] ;  /* 0x00010300ff6e5b82 */ /* 0x000e220000000800 */
[----:B--2---:R-:W-:-:S02]  /*2520*/  HADD2.F32 R69, -RZ, R65.H0_H0 ;  /* 0x20000041ff457230 */ /* 0x004fc40000004100 */
[----:B------:R-:W-:Y:S02]  /*2530*/  HADD2.F32 R70, -RZ, R65.H1_H1 ;  /* 0x30000041ff467230 */ /* 0x000fe40000004100 */
[--C-:B------:R-:W-:Y:S02]  /*2540*/  HADD2.F32 R71, -RZ, R66.reuse.H0_H0 ;  /* 0x20000042ff477230 */ /* 0x100fe40000004100 */
[----:B-1----:R-:W-:Y:S01]  /*2550*/  @P5 FFMA.FTZ R69, R102, R103, R69 ;  /* 0x0000006766455223 */ /* 0x002fe20000010045 */
[----:B------:R-:W-:Y:S02]  /*2560*/  HADD2.F32 R94, -RZ, R66.H1_H1 ;  /* 0x30000042ff5e7230 */ /* 0x000fe40000004100 */
[----:B---3--:R-:W-:Y:S01]  /*2570*/  @P5 FFMA.FTZ R70, R105, R104, R70 ;  /* 0x0000006869465223 */ /* 0x008fe20000010046 */
[--C-:B------:R-:W-:Y:S02]  /*2580*/  HADD2.F32 R95, -RZ, R67.reuse.H0_H0 ;  /* 0x20000043ff5f7230 */ /* 0x100fe40000004100 */
[----:B----4-:R-:W-:Y:S01]  /*2590*/  @P5 FFMA.FTZ R71, R106, R107, R71 ;  /* 0x0000006b6a475223 */ /* 0x010fe20000010047 */
[----:B------:R-:W-:-:S02]  /*25a0*/  HADD2.F32 R96, -RZ, R67.H1_H1 ;  /* 0x30000043ff607230 */ /* 0x000fc40000004100 */
[--C-:B------:R-:W-:Y:S02]  /*25b0*/  HADD2.F32 R92, -RZ, R64.reuse.H0_H0 ;  /* 0x20000040ff5c7230 */ /* 0x100fe40000004100 */
[----:B------:R-:W-:Y:S02]  /*25c0*/  HADD2.F32 R93, -RZ, R64.H1_H1 ;  /* 0x30000040ff5d7230 */ /* 0x000fe40000004100 */
[----:B------:R-:W-:Y:S02]  /*25d0*/  @P5 HADD2.F32 R67, -RZ, R22.H1_H1 ;  /* 0x30000016ff435230 */ /* 0x000fe40000004100 */
[----:B------:R-:W-:Y:S02]  /*25e0*/  @P5 HADD2.F32 R66, -RZ, R23.H0_H0 ;  /* 0x20000017ff425230 */ /* 0x000fe40000004100 */
[--C-:B------:R-:W-:Y:S02]  /*25f0*/  @P5 HADD2.F32 R64, -RZ, R20.reuse.H1_H1 ;  /* 0x30000014ff405230 */ /* 0x100fe40000004100 */
        /* <DEDUP_REMOVED lines=20> */
.L_x_3443:
[----:B-1234-:R-:W1:Y:S01]  /*2740*/  @P5 LDC R65, c[0x0][0x40c] ;  /* 0x00010300ff415b82 */ /* 0x01ee620000000800 */
[--C-:B-----5:R-:W-:Y:S01]  /*2750*/  @P5 HADD2.F32 R64, -RZ, R20.reuse.H0_H0 ;  /* 0x20000014ff405230 */ /* 0x120fe20000004100 */
[----:B------:R-:W-:Y:S01]  /*2760*/  CS2R R92, SRZ ;  /* 0x00000000005c7805 */ /* 0x000fe2000001ff00 */
[----:B------:R-:W-:Y:S02]  /*2770*/  @P5 HADD2.F32 R66, -RZ, R20.H1_H1 ;  /* 0x30000014ff425230 */ /* 0x000fe40000004100 */
[----:B------:R-:W-:Y:S02]  /*2780*/  HFMA2 R69, -RZ, RZ, 0, 0 ;  /* 0x00000000ff457431 */ /* 0x000fe400000001ff */
[----:B------:R-:W-:Y:S01]  /*2790*/  @P5 HADD2.F32 R70, -RZ, R21.H0_H0 ;  /* 0x20000015ff465230 */ /* 0x000fe20000004100 */
[----:B------:R-:W-:Y:S01]  /*27a0*/  CS2R R94, SRZ ;  /* 0x00000000005e7805 */ /* 0x000fe2000001ff00 */
[----:B------:R-:W-:Y:S01]  /*27b0*/  @P5 HADD2.F32 R104, -RZ, R23.H1_H1 ;  /* 0x30000017ff685230 */ /* 0x000fe20000004100 */
[----:B------:R-:W2:Y:S01]  /*27c0*/  @P5 LDC R67, c[0x0][0x40c] ;  /* 0x00010300ff435b82 */ /* 0x000ea20000000800 */
[----:B------:R-:W-:-:S07]  /*27d0*/  MOV R96, RZ ;  /* 0x000000ff00607202 */ /* 0x000fce0000000f00 */
        /* <DEDUP_REMOVED lines=11> */
[----:B------:R-:W-:-:S06]  /*2890*/  CS2R R70, SRZ ;  /* 0x0000000000467805 */ /* 0x000fcc000001ff00 */
        /* <DEDUP_REMOVED lines=19> */
.L_x_3444:
[----:B------:R-:W1:Y:S02]  /*29d0*/  LDC.64 R100, c[0x0][0x3a8] ;  /* 0x0000ea00ff647b82 */ /* 0x000e640000000a00 */
[----:B-1----:R-:W-:-:S05]  /*29e0*/  IMAD.WIDE.U32 R100, R99, 0x10, R100 ;  /* 0x0000001063647825 */ /* 0x002fca00078e0064 */
[----:B------:R1:W-:Y:S02]  /*29f0*/  STG.E.128 desc[UR6][R100.64], R64 ;  /* 0x0000004064007986 */ /* 0x0003e4000c101d06 */
.L_x_3441:
[----:B------:R-:W-:Y:S05]  /*2a00*/  BSYNC.RECONVERGENT B0 ;  /* 0x0000000000007941 */ /* 0x000fea0003800200 */
.L_x_3440:
[----:B-1234-:R-:W-:Y:S01]  /*2a10*/  FADD.FTZ R64, RZ, R73 ;  /* 0x00000049ff407221 */ /* 0x01efe20000010000 */
[C---:B------:R-:W-:Y:S01]  /*2a20*/  ISETP.GT.U32.AND P5, PT, R3.reuse, 0xff, PT ;  /* 0x000000ff0300780c */ /* 0x040fe20003fa4070 */
[----:B------:R-:W1:Y:S01]  /*2a30*/  S2UR UR5, SR_CgaCtaId ;  /* 0x00000000000579c3 */ /* 0x000e620000008800 */
[----:B------:R-:W-:Y:S01]  /*2a40*/  ISETP.GT.U32.AND P6, PT, R3, 0x17f, PT ;  /* 0x0000017f0300780c */ /* 0x000fe20003fc4070 */
        /* <DEDUP_REMOVED lines=9> */
[----:B-1----:R-:W-:-:S03]  /*2ae0*/  ULEA UR4, UR5, UR4, 0x18 ;  /* 0x0000000405047291 */ /* 0x002fc6000f8ec0ff */
        /* <DEDUP_REMOVED lines=47> */
[----:B0-----:R-:W-:-:S04]  /*2de0*/  FMUL.FTZ R64, R2, R101 ;  /* 0x0000006502407220 */ /* 0x001fc80000410000 */
        /* <DEDUP_REMOVED lines=93> */
[----:B------:R-:W-:-:S04]  /*33c0*/  HFMA2 R67, -RZ, RZ, 0, 0 ;  /* 0x00000000ff437431 */ /* 0x000fc800000001ff */
        /* <DEDUP_REMOVED lines=21> */
[----:B0-----:R-:W-:-:S02]  /*3520*/  IADD3 R102, PT, PT, R102, R105, RZ ;  /* 0x0000006966667210 */ /* 0x001fc40007ffe0ff */
[----:B------:R-:W-:Y:S02]  /*3530*/  I2FP.F32.S32 R105, R105 ;  /* 0x0000006900697245 */ /* 0x000fe40000201400 */
        /* <DEDUP_REMOVED lines=47> */
[--C-:B------:R-:W-:Y:S01]  /*3830*/  FADD.FTZ R103, R10, -R97.reuse ;  /* 0x800000610a677221 */ /* 0x100fe20000010000 */
[----:B------:R-:W-:Y:S02]  /*3840*/  HADD2.F32 R67, -RZ, R60.H0_H0 ;  /* 0x2000003cff437230 */ /* 0x000fe40000004100 */
        /* <DEDUP_REMOVED lines=45> */
.L_x_3447:
[----:B------:R-:W-:Y:S05]  /*3b20*/  BSYNC.RECONVERGENT B0 ;  /* 0x0000000000007941 */ /* 0x000fea0003800200 */
.L_x_3446:
[----:B------:R-:W-:Y:S04]  /*3b30*/  BSSY.RECONVERGENT B0, `(.L_x_3448) ;  /* 0x0000032000007945 */ /* 0x000fe80003800200 */
[----:B------:R-:W-:Y:S05]  /*3b40*/  @!P1 BRA `(.L_x_3449) ;  /* 0x0000000000c09947 */ /* 0x000fea0003800000 */
[--C-:B0-----:R-:W-:Y:S01]  /*3b50*/  FADD.FTZ R65, R77, -R97.reuse ;  /* 0x800000614d417221 */ /* 0x101fe20000010000 */
        /* <DEDUP_REMOVED lines=47> */
.L_x_3449:
[----:B------:R-:W-:Y:S05]  /*3e50*/  BSYNC.RECONVERGENT B0 ;  /* 0x0000000000007941 */ /* 0x000fea0003800200 */
.L_x_3448:
[----:B------:R-:W-:Y:S04]  /*3e60*/  BSSY.RECONVERGENT B0, `(.L_x_3450) ;  /* 0x0000032000007945 */ /* 0x000fe80003800200 */
[----:B------:R-:W-:Y:S05]  /*3e70*/  @!P2 BRA `(.L_x_3451) ;  /* 0x0000000000c0a947 */ /* 0x000fea0003800000 */
[--C-:B01----:R-:W-:Y:S01]  /*3e80*/  FADD.FTZ R65, R82, -R97.reuse ;  /* 0x8000006152417221 */ /* 0x103fe20000010000 */
        /* <DEDUP_REMOVED lines=47> */
.L_x_3451:
[----:B------:R-:W-:Y:S05]  /*4180*/  BSYNC.RECONVERGENT B0 ;  /* 0x0000000000007941 */ /* 0x000fea0003800200 */
.L_x_3450:
[----:B------:R-:W-:Y:S04]  /*4190*/  BSSY.RECONVERGENT B0, `(.L_x_3452) ;  /* 0x0000032000007945 */ /* 0x000fe80003800200 */
[----:B------:R-:W-:Y:S05]  /*41a0*/  @!P3 BRA `(.L_x_3453) ;  /* 0x0000000000c0b947 */ /* 0x000fea0003800000 */
[--C-:B012---:R-:W-:Y:S01]  /*41b0*/  FADD.FTZ R65, R87, -R97.reuse ;  /* 0x8000006157417221 */ /* 0x107fe20000010000 */
        /* <DEDUP_REMOVED lines=47> */
.L_x_3453:
[----:B------:R-:W-:Y:S05]  /*44b0*/  BSYNC.RECONVERGENT B0 ;  /* 0x0000000000007941 */ /* 0x000fea0003800200 */
.L_x_3452:
        /* <DEDUP_REMOVED lines=11> */
[----:B------:R-:W-:Y:S02]  /*4570*/  HADD2.F32 R102, -RZ, R28.H0_H0 ;  /* 0x2000001cff667230 */ /* 0x000fe40000004100 */
[----:B------:R-:W-:Y:S01]  /*4580*/  FMUL.FTZ R97, R100, R67 ;  /* 0x0000004364617220 */ /* 0x000fe20000410000 */
[----:B------:R-:W-:-:S02]  /*4590*/  HADD2.F32 R104, -RZ, R24.H0_H0 ;  /* 0x20000018ff687230 */ /* 0x000fc40000004100 */
[C---:B------:R-:W-:Y:S01]  /*45a0*/  FMUL.FTZ R103, R100.reuse, R103 ;  /* 0x0000006764677220 */ /* 0x040fe20000410000 */
[----:B------:R-:W-:Y:S02]  /*45b0*/  HADD2.F32 R106, -RZ, R29.H0_H0 ;  /* 0x2000001dff6a7230 */ /* 0x000fe40000004100 */
[C---:B------:R-:W-:Y:S01]  /*45c0*/  FMUL.FTZ R107, R100.reuse, R107 ;  /* 0x0000006b646b7220 */ /* 0x040fe20000410000 */
[----:B------:R-:W-:Y:S02]  /*45d0*/  HADD2.F32 R108, -RZ, R25.H0_H0 ;  /* 0x20000019ff6c7230 */ /* 0x000fe40000004100 */
[----:B------:R-:W-:Y:S01]  /*45e0*/  FFMA.FTZ R97, R97, R102, R104 ;  /* 0x0000006661617223 */ /* 0x000fe20000010068 */
[----:B------:R-:W-:Y:S02]  /*45f0*/  HADD2.F32 R110, -RZ, R30.H0_H0 ;  /* 0x2000001eff6e7230 */ /* 0x000fe40000004100 */
[----:B------:R-:W-:Y:S01]  /*4600*/  FMUL.FTZ R67, R100, R105 ;  /* 0x0000006964437220 */ /* 0x000fe20000410000 */
[----:B------:R-:W-:-:S02]  /*4610*/  HADD2.F32 R112, -RZ, R26.H0_H0 ;  /* 0x2000001aff707230 */ /* 0x000fc40000004100 */
[----:B------:R-:W-:Y:S01]  /*4620*/  FFMA.FTZ R106, R103, R106, R108 ;  /* 0x0000006a676a7223 */ /* 0x000fe2000001006c */
[C---:B------:R-:W-:Y:S01]  /*4630*/  FMUL.FTZ R98, R100.reuse, R109 ;  /* 0x0000006d64627220 */ /* 0x040fe20000410000 */
[----:B------:R-:W-:Y:S02]  /*4640*/  HADD2.F32 R104, -RZ, R31.H0_H0 ;  /* 0x2000001fff687230 */ /* 0x000fe40000004100 */
[C---:B------:R-:W-:Y:S01]  /*4650*/  FMUL.FTZ R66, R100.reuse, R99 ;  /* 0x0000006364427220 */ /* 0x040fe20000410000 */
[----:B------:R-:W-:Y:S02]  /*4660*/  HADD2.F32 R108, -RZ, R27.H0_H0 ;  /* 0x2000001bff6c7230 */ /* 0x000fe40000004100 */
[C---:B------:R-:W-:Y:S01]  /*4670*/  FMUL.FTZ R111, R100.reuse, R111 ;  /* 0x0000006f646f7220 */ /* 0x040fe20000410000 */
[----:B------:R-:W-:Y:S01]  /*4680*/  FMUL.FTZ R113, R100, R113 ;  /* 0x0000007164717220 */ /* 0x000fe20000410000 */
[----:B------:R-:W-:Y:S02]  /*4690*/  HADD2.F32 R105, -RZ, R30.H1_H1 ;  /* 0x3000001eff697230 */ /* 0x000fe40000004100 */
[----:B------:R-:W-:Y:S01]  /*46a0*/  FFMA.FTZ R107, R107, R110, R112 ;  /* 0x0000006e6b6b7223 */ /* 0x000fe20000010070 */
[----:B------:R-:W-:-:S02]  /*46b0*/  HADD2.F32 R109, -RZ, R26.H1_H1 ;  /* 0x3000001aff6d7230 */ /* 0x000fc40000004100 */
[----:B------:R-:W-:Y:S01]  /*46c0*/  FFMA.FTZ R108, R111, R104, R108 ;  /* 0x000000686f6c7223 */ /* 0x000fe2000001006c */
[----:B------:R-:W-:Y:S02]  /*46d0*/  HADD2.F32 R100, -RZ, R29.H1_H1 ;  /* 0x3000001dff647230 */ /* 0x000fe40000004100 */
[----:B------:R-:W-:Y:S02]  /*46e0*/  HADD2.F32 R102, -RZ, R25.H1_H1 ;  /* 0x30000019ff667230 */ /* 0x000fe40000004100 */
[----:B------:R-:W-:Y:S01]  /*46f0*/  FFMA.FTZ R104, R98, R105, R109 ;  /* 0x0000006962687223 */ /* 0x000fe2000001006d */
[----:B------:R-:W-:Y:S02]  /*4700*/  HADD2.F32 R99, -RZ, R28.H1_H1 ;  /* 0x3000001cff637230 */ /* 0x000fe40000004100 */
[----:B------:R-:W-:Y:S02]  /*4710*/  HADD2.F32 R110, -RZ, R31.H1_H1 ;  /* 0x3000001fff6e7230 */ /* 0x000fe40000004100 */
[----:B------:R-:W-:Y:S01]  /*4720*/  FFMA.FTZ R105, R67, R100, R102 ;  /* 0x0000006443697223 */ /* 0x000fe20000010066 */
[----:B------:R-:W-:-:S02]  /*4730*/  HADD2.F32 R112, -RZ, R27.H1_H1 ;  /* 0x3000001bff707230 */ /* 0x000fc40000004100 */
        /* <DEDUP_REMOVED lines=9> */
.L_x_3454:
[----:B------:R-:W-:Y:S05]  /*47d0*/  BSYNC.RECONVERGENT B0 ;  /* 0x0000000000007941 */ /* 0x000fea0003800200 */
.L_x_3445:
[----:B01234-:R-:W0:Y:S01]  /*47e0*/  LDC.64 R64, c[0x0][0x380] ;  /* 0x0000e000ff407b82 */ /* 0x01fe220000000a00 */
[----:B------:R-:W-:Y:S01]  /*47f0*/  UPLOP3.LUT UP1, UPT, UPT, UPT, UP1, 0x40, 0x4 ;  /* 0x000000000004789c */ /* 0x000fe20003f2e810 */
[----:B0-----:R-:W-:-:S04]  /*4800*/  IADD3 R4, PT, PT, R4, R64, RZ ;  /* 0x0000004004047210 */ /* 0x001fc80007ffe0ff */
[----:B------:R-:W-:-:S13]  /*4810*/  ISETP.GE.AND P0, PT, R4, R65, PT ;  /* 0x000000410400720c */ /* 0x000fda0003f06270 */
[----:B------:R-:W-:Y:S05]  /*4820*/  @!P0 BRA `(.L_x_3455) ;  /* 0xffffffbc00dc8947 */ /* 0x000fea000383ffff */
[----:B------:R-:W-:Y:S05]  /*4830*/  EXIT ;  /* 0x000000000000794d */ /* 0x000fea0003800000 */
.L_x_3456:
        /* <DEDUP_REMOVED lines=12> */
.L_x_33998:


//--------------------- .text._ZN10layer_norm13ln_fwd_kernelINS_13Kernel_traitsI6__halfS2_S2_S2_fjLj5120ELj1ELj1ELj4ELj16ENS_18Kernel_traits_baseILj5120ES2_S2_S2_S2_fjLj128EEEEELb0ELb0ELb1ELb1EEEvNS_9FwdParamsE --------------------------
	.section	.text._ZN10layer_norm13ln_fwd_kernelINS_13Kernel_traitsI6__halfS2_S2_S2_fjLj5120ELj1ELj1ELj4ELj16ENS_18Kernel_traits_baseILj5120ES2_S2_S2_S2_fjLj128EEEEELb0ELb0ELb1ELb1EEEvNS_9FwdParamsE,"ax",@progbits
	.align	128
        .global         _ZN10layer_norm13ln_fwd_kernelINS_13Kernel_traitsI6__halfS2_S2_S2_fjLj5120ELj1ELj1ELj4ELj16ENS_18Kernel_traits_baseILj5120ES2_S2_S2_S2_fjLj128EEEEELb0ELb0ELb1ELb1EEEvNS_9FwdParamsE
        .type           _ZN10layer_norm13ln_fwd_kernelINS_13Kernel_traitsI6__halfS2_S2_S2_fjLj5120ELj1ELj1ELj4ELj16ENS_18Kernel_traits_baseILj5120ES2_S2_S2_S2_fjLj128EEEEELb0ELb0ELb1ELb1EEEvNS_9FwdParamsE,@function
        .size           _ZN10layer_norm13ln_fwd_kernelINS_13Kernel_traitsI6__halfS2_S2_S2_fjLj5120ELj1ELj1ELj4ELj16ENS_18Kernel_traits_baseILj5120ES2_S2_S2_S2_fjLj128EEEEELb0ELb0ELb1ELb1EEEvNS_9FwdParamsE,(.L_x_33999 - _ZN10layer_norm13ln_fwd_kernelINS_13Kernel_traitsI6__halfS2_S2_S2_fjLj5120ELj1ELj1ELj4ELj16ENS_18Kernel_traits_baseILj5120ES2_S2_S2_S2_fjLj128EEEEELb0ELb0ELb1ELb1EEEvNS_9FwdParamsE)
        .other          _ZN10layer_norm13ln_fwd_kernelINS_13Kernel_traitsI6__halfS2_S2_S2_fjLj5120ELj1ELj1ELj4ELj16ENS_18Kernel_traits_baseILj5120ES2_S2_S2_S2_fjLj128EEEEELb0ELb0ELb1ELb1EEEvNS_9FwdParamsE,@"STO_CUDA_ENTRY STV_DEFAULT"
_ZN10layer_norm13ln_fwd_kernelINS_13Kernel_traitsI6__halfS2_S2_S2_fjLj5120ELj1ELj1ELj4ELj16ENS_18Kernel_traits_baseILj5120ES2_S2_S2_S2_fjLj128EEEEELb0ELb0ELb1ELb1EEEvNS_9FwdParamsE:
.text._ZN10layer_norm13ln_fwd_kernelINS_13Kernel_traitsI6__halfS2_S2_S2_fjLj5120ELj1ELj1ELj4ELj16ENS_18Kernel_traits_baseILj5120ES2_S2_S2_S2_fjLj128EEEEELb0ELb0ELb1ELb1EEEvNS_9FwdParamsE:
        /* <DEDUP_REMOVED lines=37> */
[----:B------:R-:W-:Y:S02]  /*0250*/  @!P0 CS2R R34, SRZ ;  /* 0x0000000000228805 */ /* 0x000fe4000001ff00 */
[----:B------:R-:W-:Y:S02]  /*0260*/  @!P0 CS2R R32, SRZ ;  /* 0x0000000000208805 */ /* 0x000fe4000001ff00 */
[----:B------:R-:W-:Y:S02]  /*0270*/  @!P0 CS2R R30, SRZ ;  /* 0x00000000001e8805 */ /* 0x000fe4000001ff00 */
[----:B------:R-:W-:Y:S01]  /*0280*/  @!P0 CS2R R28, SRZ ;  /* 0x00000000001c8805 */ /* 0x000fe2000001ff00 */
[----:B------:R-:W-:Y:S01]  /*0290*/  UPLOP3.LUT UP1, UPT, UPT, UPT, UPT, 0x40, 0x4 ;  /* 0x000000000004789c */ /* 0x000fe20003f2e870 */
[----:B------:R-:W0:Y:S01]  /*02a0*/  LDCU UR14, c[0x0][0x388] ;  /* 0x00007100ff0e77ac */ /* 0x000e220008000800 */
[----:B------:R-:W1:Y:S01]  /*02b0*/  LDCU.U8 UR15, c[0x0][0x410] ;  /* 0x00008200ff0f77ac */ /* 0x000e620008000000 */
[----:B------:R-:W2:Y:S01]  /*02c0*/  LDCU UR18, c[0x0][0x400] ;  /* 0x00008000ff1277ac */ /* 0x000ea20008000800 */
[----:B------:R-:W3:Y:S01]  /*02d0*/  LDCU.128 UR8, c[0x0][0x3f0] ;  /* 0x00007e00ff0877ac */ /* 0x000ee20008000c00 */
[----:B------:R-:W4:Y:S01]  /*02e0*/  LDCU.64 UR16, c[0x0][0x3a0] ;  /* 0x00007400ff1077ac */ /* 0x000f220008000a00 */
[----:B------:R-:W0:Y:S05]  /*02f0*/  LDCU.64 UR20, c[0x0][0x380] ;  /* 0x00007000ff1477ac */ /* 0x000e2a0008000a00 */
.L_x_3472:
[----:B---3--:R-:W-:-:S06]  /*0300*/  UIMAD.WIDE UR4, UR7, 0x4, UR8 ;  /* 0x00000004070478a5 */ /* 0x008fcc000f8e0208 */
[----:B0-----:R-:W-:Y:S02]  /*0310*/  MOV R4, UR4 ;  /* 0x0000000400047c02 */ /* 0x001fe40008000f00 */
[----:B------:R-:W-:-:S05]  /*0320*/  MOV R5, UR5 ;  /* 0x0000000500057c02 */ /* 0x000fca0008000f00 */
[----:B------:R-:W3:Y:S01]  /*0330*/  LDG.E R4, desc[UR12][R4.64] ;  /* 0x0000000c04047981 */ /* 0x000ee2000c1e1900 */
[----:B------:R-:W-:Y:S01]  /*0340*/  HFMA2 R6, -RZ, RZ, 0, 0 ;  /* 0x00000000ff067431 */ /* 0x000fe200000001ff */
[----:B---3--:R-:W-:-:S13]  /*0350*/  R2UR UR19, R4 ;  /* 0x00000000041372ca */ /* 0x008fda00000e0000 */
[----:B------:R-:W-:-:S06]  /*0360*/  UISETP.GE.AND UP0, UPT, UR19, 0x1, UPT ;  /* 0x000000011300788c */ /* 0x000fcc000bf06270 */
[----:B------:R-:W-:-:S05]  /*0370*/  PLOP3.LUT P0, PT, PT, PT, UP0, 0x80, 0x8 ;  /* 0x000000000008781c */ /* 0x000fca0003f0f008 */
[----:B------:R-:W-:-:S06]  /*0380*/  @UP0 UIADD3 UR4, UPT, UPT, UR19, -0x1, URZ ;  /* 0xffffffff13040890 */ /* 0x000fcc000fffe0ff */
[----:B------:R-:W-:Y:S01]  /*0390*/  MOV R0, UR4 ;  /* 0x0000000400007c02 */ /* 0x000fe20008000f00 */
[----:B------:R-:W-:Y:S01]  /*03a0*/  UIMAD.WIDE UR4, UR7, 0x4, UR10 ;  /* 0x00000004070478a5 */ /* 0x000fe2000f8e020a */
[----:B------:R-:W3:Y:S03]  /*03b0*/  @P0 LDC.64 R2, c[0x0][0x390] ;  /* 0x0000e400ff020b82 */ /* 0x000ee60000000a00 */
[----:B0-----:R-:W-:Y:S02]  /*03c0*/  @P0 IMAD R0, R0, UR14, RZ ;  /* 0x0000000e00000c24 */ /* 0x001fe4000f8e02ff */
[----:B------:R-:W-:Y:S02]  /*03d0*/  MOV R8, UR4 ;  /* 0x0000000400087c02 */ /* 0x000fe40008000f00 */
[----:B------:R-:W-:Y:S02]  /*03e0*/  MOV R9, UR5 ;  /* 0x0000000500097c02 */ /* 0x000fe40008000f00 */
[----:B------:R-:W-:-:S03]  /*03f0*/  @P0 SHF.R.S32.HI R7, RZ, 0x1f, R0 ;  /* 0x0000001fff070819 */ /* 0x000fc60000011400 */
[----:B------:R-:W2:Y:S01]  /*0400*/  LDG.E R8, desc[UR12][R8.64] ;  /* 0x0000000c08087981 */ /* 0x000ea2000c1e1900 */
[----:B------:R-:W-:-:S04]  /*0410*/  @P0 LEA.HI R7, R7, R0, RZ, 0x3 ;  /* 0x0000000007070211 */ /* 0x000fc800078f18ff */
[----:B------:R-:W-:-:S05]  /*0420*/  @P0 LEA.HI.SX32 R6, R7, R70, 0x1d ;  /* 0x0000004607060211 */ /* 0x000fca00078feaff */
[----:B---3--:R-:W-:-:S05]  /*0430*/  @P0 IMAD.WIDE.U32 R2, R6, 0x10, R2 ;  /* 0x0000001006020825 */ /* 0x008fca00078e0002 */
[----:B------:R0:W5:Y:S01]  /*0440*/  @P0 LDG.E.128 R24, desc[UR12][R2.64] ;  /* 0x0000000c02180981 */ /* 0x000162000c1e1d00 */
[----:B------:R-:W-:Y:S02]  /*0450*/  UIMAD UR4, UR7, UR14, URZ ;  /* 0x0000000e070472a4 */ /* 0x000fe4000f8e02ff */
[----:B----4-:R-:W-:Y:S02]  /*0460*/  UISETP.NE.U32.AND UP0, UPT, UR16, URZ, UPT ;  /* 0x000000ff1000728c */ /* 0x010fe4000bf05070 */
[----:B------:R-:W-:Y:S02]  /*0470*/  USHF.R.S32.HI UR5, URZ, 0x1f, UR4 ;  /* 0x0000001fff057899 */ /* 0x000fe40008011404 */
[----:B------:R-:W-:Y:S02]  /*0480*/  UISETP.NE.AND.EX UP0, UPT, UR17, URZ, UPT, UP0 ;  /* 0x000000ff1100728c */ /* 0x000fe4000bf05300 */
[----:B------:R-:W-:-:S06]  /*0490*/  ULEA.HI UR5, UR5, UR4, URZ, 0x3 ;  /* 0x0000000405057291 */ /* 0x000fcc000f8f18ff */
[----:B------:R-:W-:-:S04]  /*04a0*/  MOV R5, UR5 ;  /* 0x0000000500057c02 */ /* 0x000fc80008000f00 */
[----:B------:R-:W-:Y:S02]  /*04b0*/  LEA.HI.SX32 R0, R5, R70, 0x1d ;  /* 0x0000004605007211 */ /* 0x000fe400078feaff */
[----:B--2---:R-:W-:Y:S01]  /*04c0*/  R2UR UR6, R8 ;  /* 0x00000000080672ca */ /* 0x004fe200000e0000 */
[----:B01----:R-:W-:-:S14]  /*04d0*/  BRA.U !UP0, `(.L_x_3457) ;  /* 0x0000000108c87547 */ /* 0x003fdc000b800000 */
[----:B------:R-:W0:Y:S02]  /*04e0*/  LDC.64 R8, c[0x0][0x3a0] ;  /* 0x0000e800ff087b82 */ /* 0x000e240000000a00 */
[----:B0-----:R-:W-:-:S06]  /*04f0*/  IMAD.WIDE.U32 R8, R0, 0x10, R8 ;  /* 0x0000001000087825 */ /* 0x001fcc00078e0008 */
[----:B------:R-:W2:Y:S01]  /*0500*/  LDG.E.128 R8, desc[UR12][R8.64] ;  /* 0x0000000c08087981 */ /* 0x000ea2000c1e1d00 */
[----:B------:R-:W-:-:S13]  /*0510*/  ISETP.LT.AND P1, PT, RZ, UR19, PT ;  /* 0x00000013ff007c0c */ /* 0x000fda000bf21270 */
[----:B------:R-:W0:Y:S01]  /*0520*/  @P1 LDC R16, c[0x0][0x40c] ;  /* 0x00010300ff101b82 */ /* 0x000e220000000800 */
[----:B-----5:R-:W-:Y:S02]  /*0530*/  @P1 HADD2.F32 R2, -RZ, R24.H1_H1 ;  /* 0x30000018ff021230 */ /* 0x020fe40000004100 */
[--C-:B------:R-:W-:Y:S02]  /*0540*/  @P1 HADD2.F32 R4, -RZ, R25.reuse.H0_H0 ;  /* 0x20000019ff041230 */ /* 0x100fe40000004100 */
[----:B------:R-:W-:-:S03]  /*0550*/  @P1 HADD2.F32 R12, -RZ, R25.H1_H1 ;  /* 0x30000019ff0c1230 */ /* 0x000fc60000004100 */
[----:B------:R-:W3:Y:S08]  /*0560*/  @P1 LDC R18, c[0x0][0x40c] ;  /* 0x00010300ff121b82 */ /* 0x000ef00000000800 */
[----:B------:R-:W4:Y:S08]  /*0570*/  @P1 LDC R19, c[0x0][0x40c] ;  /* 0x00010300ff131b82 */ /* 0x000f300000000800 */
[----:B------:R-:W1:Y:S08]  /*0580*/  @P1 LDC R20, c[0x0][0x40c] ;  /* 0x00010300ff141b82 */ /* 0x000e700000000800 */
[----:B------:R-:W1:Y:S08]  /*0590*/  @P1 LDC R21, c[0x0][0x40c] ;  /* 0x00010300ff151b82 */ /* 0x000e700000000800 */
[----:B------:R-:W1:Y:S08]  /*05a0*/  @P1 LDC R22, c[0x0][0x40c] ;  /* 0x00010300ff161b82 */ /* 0x000e700000000800 */
[----:B------:R-:W1:Y:S08]  /*05b0*/  @P1 LDC R14, c[0x0][0x40c] ;  /* 0x00010300ff0e1b82 */ /* 0x000e700000000800 */
[----:B------:R-:W1:Y:S01]  /*05c0*/  @P1 LDC R23, c[0x0][0x40c] ;  /* 0x00010300ff171b82 */ /* 0x000e620000000800 */
[----:B--2---:R-:W-:-:S02]  /*05d0*/  HADD2.F32 R17, -RZ, R8.H1_H1 ;  /* 0x30000008ff117230 */ /* 0x004fc40000004100 */
[--C-:B------:R-:W-:Y:S02]  /*05e0*/  HADD2.F32 R15, -RZ, R9.reuse.H0_H0 ;  /* 0x20000009ff0f7230 */ /* 0x100fe40000004100 */
[----:B------:R-:W-:Y:S02]  /*05f0*/  HADD2.F32 R13, -RZ, R9.H1_H1 ;  /* 0x30000009ff0d7230 */ /* 0x000fe40000004100 */
[----:B0-----:R-:W-:Y:S01]  /*0600*/  @P1 FFMA.FTZ R17, R2, R16, R17 ;  /* 0x0000001002111223 */ /* 0x001fe20000010011 */
[----:B------:R-:W-:Y:S02]  /*0610*/  HADD2.F32 R5, -RZ, R8.H0_H0 ;  /* 0x20000008ff057230 */ /* 0x000fe40000004100 */
[----:B---3--:R-:W-:Y:S01]  /*0620*/  @P1 FFMA.FTZ R15, R4, R18, R15 ;  /* 0x00000012040f1223 */ /* 0x008fe2000001000f */
[--C-:B------:R-:W-:Y:S02]  /*0630*/  HADD2.F32 R8, -RZ, R10.reuse.H0_H0 ;  /* 0x2000000aff087230 */ /* 0x100fe40000004100 */
[----:B----4-:R-:W-:Y:S01]  /*0640*/  @P1 FFMA.FTZ R13, R12, R19, R13 ;  /* 0x000000130c0d1223 */ /* 0x010fe2000001000d */
[----:B------:R-:W-:-:S02]  /*0650*/  HADD2.F32 R9, -RZ, R10.H1_H1 ;  /* 0x3000000aff097230 */ /* 0x000fc40000004100 */
[--C-:B------:R-:W-:Y:S02]  /*0660*/  HADD2.F32 R7, -RZ, R11.reuse.H0_H0 ;  /* 0x2000000bff077230 */ /* 0x100fe40000004100 */
[----:B------:R-:W-:Y:S01]  /*0670*/  HADD2.F32 R3, -RZ, R11.H1_H1 ;  /* 0x3000000bff037230 */ /* 0x000fe20000004100 */
[----:B------:R-:W-:Y:S01]  /*0680*/  @!P1 MOV R11, R8 ;  /* 0x00000008000b9202 */ /* 0x000fe20000000f00 */
[--C-:B------:R-:W-:Y:S02]  /*0690*/  @P1 HADD2.F32 R19, -RZ, R26.reuse.H0_H0 ;  /* 0x2000001aff131230 */ /* 0x100fe40000004100 */
[----:B------:R-:W-:Y:S02]  /*06a0*/  @P1 HADD2.F32 R4, -RZ, R26.H1_H1 ;  /* 0x3000001aff041230 */ /* 0x000fe40000004100 */
[----:B------:R-:W-:Y:S02]  /*06b0*/  @P1 HADD2.F32 R10, -RZ, R27.H0_H0 ;  /* 0x2000001bff0a1230 */ /* 0x000fe40000004100 */
[----:B-1----:R-:W-:Y:S01]  /*06c0*/  @P1 FFMA.FTZ R11, R19, R20, R8 ;  /* 0x00000014130b1223 */ /* 0x002fe20000010008 */
        /* <DEDUP_REMOVED lines=19> */
.L_x_3457:
[----:B------:R-:W0:Y:S01]  /*0800*/  @P0 LDC R3, c[0x0][0x40c] ;  /* 0x00010300ff030b82 */ /* 0x000e220000000800 */
[--C-:B-----5:R-:W-:Y:S01]  /*0810*/  @P0 HADD2.F32 R2, -RZ, R24.reuse.H0_H0 ;  /* 0x20000018ff020230 */ /* 0x120fe20000004100 */
[----:B------:R-:W-:Y:S01]  /*0820*/  MOV R5, RZ ;  /* 0x000000ff00057202 */ /* 0x000fe20000000f00 */
[----:B------:R-:W-:Y:S01]  /*0830*/  @P0 HADD2.F32 R4, -RZ, R24.H1_H1 ;  /* 0x30000018ff040230 */ /* 0x000fe20000004100 */
[----:B------:R-:W-:Y:S01]  /*0840*/  MOV R17, RZ ;  /* 0x000000ff00117202 */ /* 0x000fe20000000f00 */
[----:B------:R-:W-:Y:S01]  /*0850*/  @P0 HADD2.F32 R8, -RZ, R25.H0_H0 ;  /* 0x20000019ff080230 */ /* 0x000fe20000004100 */
[----:B------:R-:W-:Y:S01]  /*0860*/  MOV R15, RZ ;  /* 0x000000ff000f7202 */ /* 0x000fe20000000f00 */
[--C-:B------:R-:W-:Y:S01]  /*0870*/  @P0 HADD2.F32 R10, -RZ, R27.reuse.H0_H0 ;  /* 0x2000001bff0a0230 */ /* 0x100fe20000004100 */
[----:B------:R-:W2:Y:S01]  /*0880*/  @P0 LDC R7, c[0x0][0x40c] ;  /* 0x00010300ff070b82 */ /* 0x000ea20000000800 */
[----:B------:R-:W-:Y:S01]  /*0890*/  @P0 HADD2.F32 R12, -RZ, R27.H1_H1 ;  /* 0x3000001bff0c0230 */ /* 0x000fe20000004100 */
[----:B------:R-:W-:-:S02]  /*08a0*/  MOV R13, RZ ;  /* 0x000000ff000d7202 */ /* 0x000fc40000000f00 */
[----:B------:R-:W-:-:S04]  /*08b0*/  MOV R11, RZ ;  /* 0x000000ff000b7202 */ /* 0x000fc80000000f00 */
[----:B------:R-:W3:Y:S08]  /*08c0*/  @P0 LDC R9, c[0x0][0x40c] ;  /* 0x00010300ff090b82 */ /* 0x000ef00000000800 */
[----:B------:R-:W4:Y:S01]  /*08d0*/  @P0 LDC R19, c[0x0][0x40c] ;  /* 0x00010300ff130b82 */ /* 0x000f220000000800 */
[----:B0-----:R-:W-:Y:S01]  /*08e0*/  @P0 FMUL.FTZ R5, R2, R3 ;  /* 0x0000000302050220 */ /* 0x001fe20000410000 */
[----:B------:R-:W-:Y:S01]  /*08f0*/  @P0 HADD2.F32 R2, -RZ, R25.H1_H1 ;  /* 0x30000019ff020230 */ /* 0x000fe20000004100 */
[----:B------:R-:W-:-:S03]  /*0900*/  MOV R3, RZ ;  /* 0x000000ff00037202 */ /* 0x000fc60000000f00 */
[----:B------:R-:W-:Y:S02]  /*0910*/  F2FP.F16.F32.PACK_AB R20, RZ, R5 ;  /* 0x00000005ff14723e */ /* 0x000fe400000000ff */
[----:B------:R-:W0:Y:S01]  /*0920*/  @P0 LDC R21, c[0x0][0x40c] ;  /* 0x00010300ff150b82 */ /* 0x000e220000000800 */
[----:B--2---:R-:W-:Y:S01]  /*0930*/  @P0 FMUL.FTZ R17, R4, R7 ;  /* 0x0000000704110220 */ /* 0x004fe20000410000 */
[----:B------:R-:W-:Y:S01]  /*0940*/  @P0 HADD2.F32 R4, -RZ, R26.H0_H0 ;  /* 0x2000001aff040230 */ /* 0x000fe20000004100 */
[----:B------:R-:W-:-:S05]  /*0950*/  MOV R7, RZ ;  /* 0x000000ff00077202 */ /* 0x000fca0000000f00 */
[----:B------:R-:W2:Y:S01]  /*0960*/  @P0 LDC R23, c[0x0][0x40c] ;  /* 0x00010300ff170b82 */ /* 0x000ea20000000800 */
[----:B---3--:R-:W-:Y:S01]  /*0970*/  @P0 FMUL.FTZ R15, R8, R9 ;  /* 0x00000009080f0220 */ /* 0x008fe20000410000 */
[----:B------:R-:W-:Y:S01]  /*0980*/  @P0 HADD2.F32 R8, -RZ, R26.H1_H1 ;  /* 0x3000001aff080230 */ /* 0x000fe20000004100 */
[----:B------:R-:W-:-:S05]  /*0990*/  MOV R9, RZ ;  /* 0x000000ff00097202 */ /* 0x000fca0000000f00 */
[----:B------:R-:W3:Y:S01]  /*09a0*/  @P0 LDC R69, c[0x0][0x40c] ;  /* 0x00010300ff450b82 */ /* 0x000ee20000000800 */
[----:B----4-:R-:W-:-:S05]  /*09b0*/  @P0 FMUL.FTZ R13, R2, R19 ;  /* 0x00000013020d0220 */ /* 0x010fca0000410000 */
[----:B------:R-:W-:Y:S02]  /*09c0*/  F2FP.F16.F32.PACK_AB R2, RZ, R13 ;  /* 0x0000000dff02723e */ /* 0x000fe400000000ff */
[----:B------:R-:W4:Y:S01]  /*09d0*/  @P0 LDC R71, c[0x0][0x40c] ;  /* 0x00010300ff470b82 */ /* 0x000f220000000800 */
[----:B0-----:R-:W-:Y:S01]  /*09e0*/  @P0 FMUL.FTZ R11, R4, R21 ;  /* 0x00000015040b0220 */ /* 0x001fe20000410000 */
[----:B------:R-:W-:-:S04]  /*09f0*/  F2FP.F16.F32.PACK_AB R21, RZ, R15 ;  /* 0x0000000fff15723e */ /* 0x000fc800000000ff */
[----:B------:R-:W-:Y:S01]  /*0a00*/  F2FP.F16.F32.PACK_AB R22, RZ, R11 ;  /* 0x0000000bff16723e */ /* 0x000fe200000000ff */
[----:B--2---:R-:W-:Y:S01]  /*0a10*/  @P0 FMUL.FTZ R9, R8, R23 ;  /* 0x0000001708090220 */ /* 0x004fe20000410000 */
[----:B------:R-:W-:-:S04]  /*0a20*/  PRMT R21, R21, 0x5410, R2 ;  /* 0x0000541015157816 */ /* 0x000fc80000000002 */
[----:B------:R-:W-:Y:S01]  /*0a30*/  F2FP.F16.F32.PACK_AB R4, RZ, R9 ;  /* 0x00000009ff04723e */ /* 0x000fe200000000ff */
[----:B---3--:R-:W-:Y:S01]  /*0a40*/  @P0 FMUL.FTZ R7, R10, R69 ;  /* 0x000000450a070220 */ /* 0x008fe20000410000 */
[----:B------:R-:W-:Y:S02]  /*0a50*/  F2FP.F16.F32.PACK_AB R10, RZ, R17 ;  /* 0x00000011ff0a723e */ /* 0x000fe400000000ff */
[----:B------:R-:W-:Y:S02]  /*0a60*/  PRMT R22, R22, 0x5410, R4 ;  /* 0x0000541016167816 */ /* 0x000fe40000000004 */
[----:B------:R-:W-:Y:S02]  /*0a70*/  F2FP.F16.F32.PACK_AB R23, RZ, R7 ;  /* 0x00000007ff17723e */ /* 0x000fe400000000ff */
[----:B------:R-:W-:Y:S01]  /*0a80*/  PRMT R20, R20, 0x5410, R10 ;  /* 0x0000541014147816 */ /* 0x000fe2000000000a */
[----:B----4-:R-:W-:-:S05]  /*0a90*/  @P0 FMUL.FTZ R3, R12, R71 ;  /* 0x000000470c030220 */ /* 0x010fca0000410000 */
[----:B------:R-:W-:-:S04]  /*0aa0*/  F2FP.F16.F32.PACK_AB R8, RZ, R3 ;  /* 0x00000003ff08723e */ /* 0x000fc800000000ff */
[----:B------:R-:W-:-:S07]  /*0ab0*/  PRMT R23, R23, 0x5410, R8 ;  /* 0x0000541017177816 */ /* 0x000fce0000000008 */
.L_x_3458:
[----:B------:R-:W0:Y:S01]  /*0ac0*/  LDC.64 R94, c[0x0][0x3a8] ;  /* 0x0000ea00ff5e7b82 */ /* 0x000e220000000a00 */
[----:B------:R-:W-:-:S07]  /*0ad0*/  @P0 IADD3 R71, PT, PT, R6, 0x80, RZ ;  /* 0x0000008006470810 */ /* 0x000fce0007ffe0ff */
[----:B------:R-:W2:Y:S01]  /*0ae0*/  @P0 LDC.64 R68, c[0x0][0x390] ;  /* 0x0000e400ff440b82 */ /* 0x000ea20000000a00 */
[----:B0-----:R-:W-:-:S05]  /*0af0*/  IMAD.WIDE.U32 R18, R0, 0x10, R94 ;  /* 0x0000001000127825 */ /* 0x001fca00078e005e */
[----:B------:R0:W-:Y:S01]  /*0b00*/  STG.E.128 desc[UR12][R18.64], R20 ;  /* 0x0000001412007986 */ /* 0x0001e2000c101d0c */
[----:B--2---:R-:W-:-:S05]  /*0b10*/  @P0 IMAD.WIDE.U32 R68, R71, 0x10, R68 ;  /* 0x0000001047440825 */ /* 0x004fca00078e0044 */
        /* <DEDUP_REMOVED lines=18> */
[----:B--2---:R-:W-:-:S02]  /*0c40*/  HADD2.F32 R2, -RZ, R21.H0_H0 ;  /* 0x20000015ff027230 */ /* 0x004fc40000004100 */
[--C-:B------:R-:W-:Y:S02]  /*0c50*/  HADD2.F32 R73, -RZ, R20.reuse.H1_H1 ;  /* 0x30000014ff497230 */ /* 0x100fe40000004100 */
[----:B------:R-:W-:Y:S01]  /*0c60*/  HADD2.F32 R19, -RZ, R21.H1_H1 ;  /* 0x30000015ff137230 */ /* 0x000fe20000004100 */
[----:B------:R-:W-:Y:S01]  /*0c70*/  @!P1 MOV R21, R2 ;  /* 0x0000000200159202 */ /* 0x000fe20000000f00 */
[----:B------:R-:W-:Y:S02]  /*0c80*/  HADD2.F32 R77, -RZ, R23.H0_H0 ;  /* 0x20000017ff4d7230 */ /* 0x000fe40000004100 */
[----:B0-----:R-:W-:Y:S01]  /*0c90*/  @P1 FFMA.FTZ R73, R8, R10, R73 ;  /* 0x0000000a08491223 */ /* 0x001fe20000010049 */
[----:B---3--:R-:W-:Y:S01]  /*0ca0*/  @P1 FFMA.FTZ R21, R69, R12, R2 ;  /* 0x0000000c45151223 */ /* 0x008fe20000010002 */
[----:B----4-:R-:W-:Y:S01]  /*0cb0*/  @P1 FFMA.FTZ R19, R14, R16, R19 ;  /* 0x000000100e131223 */ /* 0x010fe20000010013 */
[----:B------:R-:W-:Y:S02]  /*0cc0*/  HADD2.F32 R75, -RZ, R20.H0_H0 ;  /* 0x20000014ff4b7230 */ /* 0x000fe40000004100 */
[--C-:B------:R-:W-:Y:S01]  /*0cd0*/  HADD2.F32 R81, -RZ, R22.reuse.H0_H0 ;  /* 0x20000016ff517230 */ /* 0x100fe20000004100 */
[----:B------:R-:W-:Y:S01]  /*0ce0*/  F2FP.F16.F32.PACK_AB R69, RZ, R21 ;  /* 0x00000015ff45723e */ /* 0x000fe200000000ff */
[----:B------:R-:W-:-:S02]  /*0cf0*/  HADD2.F32 R79, -RZ, R22.H1_H1 ;  /* 0x30000016ff4f7230 */ /* 0x000fc40000004100 */
[----:B------:R-:W-:Y:S02]  /*0d00*/  HADD2.F32 R23, -RZ, R23.H1_H1 ;  /* 0x30000017ff177230 */ /* 0x000fe40000004100 */
[--C-:B------:R-:W-:Y:S02]  /*0d10*/  @P1 HADD2.F32 R8, -RZ, R26.reuse.H0_H0 ;  /* 0x2000001aff081230 */ /* 0x100fe40000004100 */
[----:B------:R-:W-:Y:S02]  /*0d20*/  @P1 HADD2.F32 R10, -RZ, R26.H1_H1 ;  /* 0x3000001aff0a1230 */ /* 0x000fe40000004100 */
[--C-:B------:R-:W-:Y:S02]  /*0d30*/  @P1 HADD2.F32 R12, -RZ, R27.reuse.H0_H0 ;  /* 0x2000001bff0c1230 */ /* 0x100fe40000004100 */
[----:B-1----:R-:W-:Y:S01]  /*0d40*/  @P1 FFMA.FTZ R81, R8, R18, R81 ;  /* 0x0000001208511223 */ /* 0x002fe20000010051 */
[----:B------:R-:W-:Y:S02]  /*0d50*/  @P1 HADD2.F32 R2, -RZ, R24.H0_H0 ;  /* 0x20000018ff021230 */ /* 0x000fe40000004100 */
[----:B------:R-:W-:Y:S01]  /*0d60*/  @P1 FFMA.FTZ R79, R10, R68, R79 ;  /* 0x000000440a4f1223 */ /* 0x000fe2000001004f */
[----:B------:R-:W-:-:S02]  /*0d70*/  @P1 HADD2.F32 R14, -RZ, R27.H1_H1 ;  /* 0x3000001bff0e1230 */ /* 0x000fc40000004100 */
[----:B------:R-:W-:Y:S01]  /*0d80*/  @P1 FFMA.FTZ R77, R12, R70, R77 ;  /* 0x000000460c4d1223 */ /* 0x000fe2000001004d */
[----:B------:R-:W-:Y:S01]  /*0d90*/  F2FP.F16.F32.PACK_AB R70, RZ, R81 ;  /* 0x00000051ff46723e */ /* 0x000fe200000000ff */
[----:B------:R-:W-:Y:S01]  /*0da0*/  @P1 FFMA.FTZ R75, R2, R4, R75 ;  /* 0x00000004024b1223 */ /* 0x000fe2000001004b */
[----:B------:R-:W-:Y:S01]  /*0db0*/  F2FP.F16.F32.PACK_AB R2, RZ, R73 ;  /* 0x00000049ff02723e */ /* 0x000fe200000000ff */
[----:B------:R-:W-:Y:S01]  /*0dc0*/  @P1 FFMA.FTZ R23, R14, R71, R23 ;  /* 0x000000470e171223 */ /* 0x000fe20000010017 */
[----:B------:R-:W-:Y:S02]  /*0dd0*/  F2FP.F16.F32.PACK_AB R4, RZ, R19 ;  /* 0x00000013ff04723e */ /* 0x000fe400000000ff */
[----:B------:R-:W-:Y:S02]  /*0de0*/  F2FP.F16.F32.PACK_AB R8, RZ, R79 ;  /* 0x0000004fff08723e */ /* 0x000fe400000000ff */
[----:B------:R-:W-:Y:S02]  /*0df0*/  F2FP.F16.F32.PACK_AB R10, RZ, R77 ;  /* 0x0000004dff0a723e */ /* 0x000fe400000000ff */
[----:B------:R-:W-:-:S02]  /*0e00*/  F2FP.F16.F32.PACK_AB R68, RZ, R75 ;  /* 0x0000004bff44723e */ /* 0x000fc400000000ff */
[----:B------:R-:W-:Y:S02]  /*0e10*/  F2FP.F16.F32.PACK_AB R71, RZ, R23 ;  /* 0x00000017ff47723e */ /* 0x000fe400000000ff */
[----:B------:R-:W-:Y:S02]  /*0e20*/  PRMT R69, R69, 0x5410, R4 ;  /* 0x0000541045457816 */ /* 0x000fe40000000004 */
[----:B------:R-:W-:Y:S02]  /*0e30*/  PRMT R70, R70, 0x5410, R8 ;  /* 0x0000541046467816 */ /* 0x000fe40000000008 */
[----:B------:R-:W-:Y:S02]  /*0e40*/  PRMT R68, R68, 0x5410, R2 ;  /* 0x0000541044447816 */ /* 0x000fe40000000002 */
[----:B------:R-:W-:Y:S01]  /*0e50*/  PRMT R71, R10, 0x5410, R71 ;  /* 0x000054100a477816 */ /* 0x000fe20000000047 */
[----:B------:R-:W-:Y:S06]  /*0e60*/  BRA `(.L_x_3460) ;  /* 0x0000000000b07947 */ /* 0x000fec0003800000 */
.L_x_3459:
[----:B0-----:R-:W0:Y:S01]  /*0e70*/  @P0 LDC R19, c[0x0][0x40c] ;  /* 0x00010300ff130b82 */ /* 0x001e220000000800 */
[--C-:B-----5:R-:W-:Y:S02]  /*0e80*/  @P0 HADD2.F32 R2, -RZ, R24.reuse.H0_H0 ;  /* 0x20000018ff020230 */ /* 0x120fe40000004100 */
[----:B------:R-:W-:Y:S02]  /*0e90*/  HFMA2 R75, -RZ, RZ, 0, 0 ;  /* 0x00000000ff4b7431 */ /* 0x000fe400000001ff */
[----:B------:R-:W-:Y:S01]  /*0ea0*/  @P0 HADD2.F32 R4, -RZ, R24.H1_H1 ;  /* 0x30000018ff040230 */ /* 0x000fe20000004100 */
[----:B------:R-:W-:Y:S01]  /*0eb0*/  MOV R73, RZ ;  /* 0x000000ff00497202 */ /* 0x000fe20000000f00 */
[----:B------:R-:W-:Y:S02]  /*0ec0*/  @P0 HADD2.F32 R8, -RZ, R25.H0_H0 ;  /* 0x20000019ff080230 */ /* 0x000fe40000004100 */
[----:B------:R-:W-:Y:S02]  /*0ed0*/  HFMA2 R21, -RZ, RZ, 0, 0 ;  /* 0x00000000ff157431 */ /* 0x000fe400000001ff */
[--C-:B------:R-:W-:Y:S01]  /*0ee0*/  @P0 HADD2.F32 R10, -RZ, R27.reuse.H0_H0 ;  /* 0x2000001bff0a0230 */ /* 0x100fe20000004100 */
[----:B------:R-:W2:Y:S01]  /*0ef0*/  @P0 LDC R23, c[0x0][0x40c] ;  /* 0x00010300ff170b82 */ /* 0x000ea20000000800 */
[----:B------:R-:W-:-:S02]  /*0f00*/  @P0 HADD2.F32 R12, -RZ, R27.H1_H1 ;  /* 0x3000001bff0c0230 */ /* 0x000fc40000004100 */
[----:B------:R-:W-:Y:S01]  /*0f10*/  HFMA2 R81, -RZ, RZ, 0, 0 ;  /* 0x00000000ff517431 */ /* 0x000fe200000001ff */
[----:B------:R-:W-:Y:S01]  /*0f20*/  MOV R79, RZ ;  /* 0x000000ff004f7202 */ /* 0x000fe20000000f00 */
[----:B------:R-:W-:-:S03]  /*0f30*/  HFMA2 R77, -RZ, RZ, 0, 0 ;  /* 0x00000000ff4d7431 */ /* 0x000fc600000001ff */
        /* <DEDUP_REMOVED lines=12> */
[----:B------:R-:W-:-:S04]  /*1000*/  @P0 HADD2.F32 R8, -RZ, R26.H1_H1 ;  /* 0x3000001aff080230 */ /* 0x000fc80000004100 */
[----:B------:R-:W-:Y:S02]  /*1010*/  F2FP.F16.F32.PACK_AB R69, RZ, R21 ;  /* 0x00000015ff45723e */ /* 0x000fe400000000ff */
[----:B------:R-:W3:Y:S01]  /*1020*/  @P0 LDC R87, c[0x0][0x40c] ;  /* 0x00010300ff570b82 */ /* 0x000ee20000000800 */
[----:B----4-:R-:W-:Y:S01]  /*1030*/  @P0 FMUL.FTZ R19, R2, R71 ;  /* 0x0000004702130220 */ /* 0x010fe20000410000 */
[----:B------:R-:W-:-:S04]  /*1040*/  F2FP.F16.F32.PACK_AB R2, RZ, R73 ;  /* 0x00000049ff02723e */ /* 0x000fc800000000ff */
[----:B------:R-:W-:Y:S02]  /*1050*/  PRMT R68, R68, 0x5410, R2 ;  /* 0x0000541044447816 */ /* 0x000fe40000000002 */
[----:B------:R-:W4:Y:S01]  /*1060*/  @P0 LDC R89, c[0x0][0x40c] ;  /* 0x00010300ff590b82 */ /* 0x000f220000000800 */
[----:B0-----:R-:W-:Y:S01]  /*1070*/  @P0 FMUL.FTZ R81, R4, R83 ;  /* 0x0000005304510220 */ /* 0x001fe20000410000 */
[----:B------:R-:W-:-:S04]  /*1080*/  F2FP.F16.F32.PACK_AB R4, RZ, R19 ;  /* 0x00000013ff04723e */ /* 0x000fc800000000ff */
[----:B------:R-:W-:Y:S01]  /*1090*/  F2FP.F16.F32.PACK_AB R70, RZ, R81 ;  /* 0x00000051ff46723e */ /* 0x000fe200000000ff */
[----:B--2---:R-:W-:Y:S01]  /*10a0*/  @P0 FMUL.FTZ R79, R8, R85 ;  /* 0x00000055084f0220 */ /* 0x004fe20000410000 */
[----:B------:R-:W-:-:S04]  /*10b0*/  PRMT R69, R69, 0x5410, R4 ;  /* 0x0000541045457816 */ /* 0x000fc80000000004 */
[----:B------:R-:W-:Y:S01]  /*10c0*/  F2FP.F16.F32.PACK_AB R8, RZ, R79 ;  /* 0x0000004fff08723e */ /* 0x000fe200000000ff */
[----:B---3--:R-:W-:-:S03]  /*10d0*/  @P0 FMUL.FTZ R77, R10, R87 ;  /* 0x000000570a4d0220 */ /* 0x008fc60000410000 */
[----:B------:R-:W-:Y:S02]  /*10e0*/  PRMT R70, R70, 0x5410, R8 ;  /* 0x0000541046467816 */ /* 0x000fe40000000008 */
[----:B------:R-:W-:Y:S01]  /*10f0*/  F2FP.F16.F32.PACK_AB R71, RZ, R77 ;  /* 0x0000004dff47723e */ /* 0x000fe200000000ff */
[----:B----4-:R-:W-:-:S05]  /*1100*/  @P0 FMUL.FTZ R23, R12, R89 ;  /* 0x000000590c170220 */ /* 0x010fca0000410000 */
[----:B------:R-:W-:-:S04]  /*1110*/  F2FP.F16.F32.PACK_AB R10, RZ, R23 ;  /* 0x00000017ff0a723e */ /* 0x000fc800000000ff */
[----:B------:R-:W-:-:S07]  /*1120*/  PRMT R71, R71, 0x5410, R10 ;  /* 0x0000541047477816 */ /* 0x000fce000000000a */
.L_x_3460:
[----:B------:R-:W0:Y:S01]  /*1130*/  @P0 LDC.64 R84, c[0x0][0x390] ;  /* 0x0000e400ff540b82 */ /* 0x000e220000000a00 */
[----:B------:R-:W-:Y:S02]  /*1140*/  IADD3 R83, PT, PT, R0, 0x80, RZ ;  /* 0x0000008000537810 */ /* 0x000fe40007ffe0ff */
[----:B------:R-:W-:-:S03]  /*1150*/  @P0 IADD3 R87, PT, PT, R6, 0x100, RZ ;  /* 0x0000010006570810 */ /* 0x000fc60007ffe0ff */
[----:B------:R-:W-:-:S05]  /*1160*/  IMAD.WIDE.U32 R82, R83, 0x10, R94 ;  /* 0x0000001053527825 */ /* 0x000fca00078e005e */
[----:B------:R2:W-:Y:S01]  /*1170*/  STG.E.128 desc[UR12][R82.64], R68 ;  /* 0x0000004452007986 */ /* 0x0005e2000c101d0c */
[----:B0-----:R-:W-:-:S05]  /*1180*/  @P0 IMAD.WIDE.U32 R84, R87, 0x10, R84 ;  /* 0x0000001057540825 */ /* 0x001fca00078e0054 */
[----:B------:R2:W5:Y:S01]  /*1190*/  @P0 LDG.E.128 R24, desc[UR12][R84.64] ;  /* 0x0000000c54180981 */ /* 0x000562000c1e1d00 */
[----:B------:R-:W-:Y:S05]  /*11a0*/  BRA.U !UP0, `(.L_x_3461) ;  /* 0x0000000108c87547 */ /* 0x000fea000b800000 */
[----:B--2---:R-:W0:Y:S01]  /*11b0*/  LDC.64 R68, c[0x0][0x3a0] ;  /* 0x0000e800ff447b82 */ /* 0x004e220000000a00 */
[----:B------:R-:W-:-:S05]  /*11c0*/  IADD3 R71, PT, PT, R0, 0x100, RZ ;  /* 0x0000010000477810 */ /* 0x000fca0007ffe0ff */
[----:B0-----:R-:W-:-:S06]  /*11d0*/  IMAD.WIDE.U32 R68, R71, 0x10, R68 ;  /* 0x0000001047447825 */ /* 0x001fcc00078e0044 */
[----:B------:R-:W2:Y:S01]  /*11e0*/  LDG.E.128 R68, desc[UR12][R68.64] ;  /* 0x0000000c44447981 */ /* 0x000ea2000c1e1d00 */
[----:B------:R-:W-:-:S13]  /*11f0*/  ISETP.LT.AND P1, PT, RZ, UR19, PT ;  /* 0x00000013ff007c0c */ /* 0x000fda000bf21270 */
[----:B------:R-:W0:Y:S01]  /*1200*/  @P1 LDC R10, c[0x0][0x40c] ;  /* 0x00010300ff0a1b82 */ /* 0x000e220000000800 */
[--C-:B-----5:R-:W-:Y:S02]  /*1210*/  @P1 HADD2.F32 R8, -RZ, R25.reuse.H0_H0 ;  /* 0x20000019ff081230 */ /* 0x120fe40000004100 */
[----:B------:R-:W-:Y:S02]  /*1220*/  @P1 HADD2.F32 R2, -RZ, R24.H1_H1 ;  /* 0x30000018ff021230 */ /* 0x000fe40000004100 */
[----:B------:R-:W-:Y:S02]  /*1230*/  @P1 HADD2.F32 R16, -RZ, R25.H1_H1 ;  /* 0x30000019ff101230 */ /* 0x000fe40000004100 */
[----:B------:R-:W-:Y:S01]  /*1240*/  @P1 HADD2.F32 R20, -RZ, R26.H0_H0 ;  /* 0x2000001aff141230 */ /* 0x000fe20000004100 */
[----:B------:R-:W3:Y:S08]  /*1250*/  @P1 LDC R4, c[0x0][0x40c] ;  /* 0x00010300ff041b82 */ /* 0x000ef00000000800 */
[----:B------:R-:W4:Y:S08]  /*1260*/  @P1 LDC R18, c[0x0][0x40c] ;  /* 0x00010300ff121b82 */ /* 0x000f300000000800 */
[----:B------:R-:W1:Y:S08]  /*1270*/  @P1 LDC R22, c[0x0][0x40c] ;  /* 0x00010300ff161b82 */ /* 0x000e700000000800 */
[----:B------:R-:W1:Y:S08]  /*1280*/  @P1 LDC R14, c[0x0][0x40c] ;  /* 0x00010300ff0e1b82 */ /* 0x000e700000000800 */
[----:B------:R-:W1:Y:S01]  /*1290*/  @P1 LDC R12, c[0x0][0x40c] ;  /* 0x00010300ff0c1b82 */ /* 0x000e620000000800 */
[----:B--2---:R-:W-:-:S02]  /*12a0*/  HADD2.F32 R83, -RZ, R69.H0_H0 ;  /* 0x20000045ff537230 */ /* 0x004fc40000004100 */
[----:B------:R-:W-:Y:S02]  /*12b0*/  HADD2.F32 R85, -RZ, R68.H1_H1 ;  /* 0x30000044ff557230 */ /* 0x000fe40000004100 */
[----:B------:R-:W-:Y:S02]  /*12c0*/  HADD2.F32 R89, -RZ, R69.H1_H1 ;  /* 0x30000045ff597230 */ /* 0x000fe40000004100 */
[----:B0-----:R-:W-:Y:S01]  /*12d0*/  @P1 FFMA.FTZ R83, R8, R10, R83 ;  /* 0x0000000a08531223 */ /* 0x001fe20000010053 */
[--C-:B------:R-:W-:Y:S01]  /*12e0*/  HADD2.F32 R93, -RZ, R71.reuse.H0_H0 ;  /* 0x20000047ff5d7230 */ /* 0x100fe20000004100 */
[----:B------:R-:W0:Y:S01]  /*12f0*/  @P1 LDC R8, c[0x0][0x40c] ;  /* 0x00010300ff081b82 */ /* 0x000e220000000800 */
[----:B---3--:R-:W-:Y:S01]  /*1300*/  @P1 FFMA.FTZ R85, R2, R4, R85 ;  /* 0x0000000402551223 */ /* 0x008fe20000010055 */
[----:B------:R-:W-:Y:S02]  /*1310*/  HADD2.F32 R4, -RZ, R71.H1_H1 ;  /* 0x30000047ff047230 */ /* 0x000fe40000004100 */
[----:B----4-:R-:W-:Y:S01]  /*1320*/  @P1 FFMA.FTZ R89, R16, R18, R89 ;  /* 0x0000001210591223 */ /* 0x010fe20000010059 */
[----:B------:R-:W-:-:S02]  /*1330*/  HADD2.F32 R87, -RZ, R70.H0_H0 ;  /* 0x20000046ff577230 */ /* 0x000fc40000004100 */
[----:B------:R-:W-:Y:S01]  /*1340*/  HADD2.F32 R2, -RZ, R68.H0_H0 ;  /* 0x20000044ff027230 */ /* 0x000fe20000004100 */
[----:B------:R-:W2:Y:S01]  /*1350*/  @P1 LDC R10, c[0x0][0x40c] ;  /* 0x00010300ff0a1b82 */ /* 0x000ea20000000800 */
[----:B------:R-:W-:Y:S02]  /*1360*/  HADD2.F32 R91, -RZ, R70.H1_H1 ;  /* 0x30000046ff5b7230 */ /* 0x000fe40000004100 */
[----:B-1----:R-:W-:Y:S01]  /*1370*/  @P1 FFMA.FTZ R87, R20, R22, R87 ;  /* 0x0000001614571223 */ /* 0x002fe20000010057 */
[----:B------:R-:W-:Y:S02]  /*1380*/  @P1 HADD2.F32 R16, -RZ, R26.H1_H1 ;  /* 0x3000001aff101230 */ /* 0x000fe40000004100 */
[--C-:B------:R-:W-:Y:S02]  /*1390*/  @P1 HADD2.F32 R18, -RZ, R27.reuse.H0_H0 ;  /* 0x2000001bff121230 */ /* 0x100fe40000004100 */
[----:B------:R-:W-:Y:S01]  /*13a0*/  @P1 HADD2.F32 R69, -RZ, R24.H0_H0 ;  /* 0x20000018ff451230 */ /* 0x000fe20000004100 */
[----:B------:R-:W-:Y:S01]  /*13b0*/  F2FP.F16.F32.PACK_AB R70, RZ, R87 ;  /* 0x00000057ff46723e */ /* 0x000fe200000000ff */
[----:B------:R-:W-:-:S02]  /*13c0*/  @P1 HADD2.F32 R71, -RZ, R27.H1_H1 ;  /* 0x3000001bff471230 */ /* 0x000fc40000004100 */
[----:B------:R-:W-:Y:S01]  /*13d0*/  @P1 FFMA.FTZ R93, R18, R14, R93 ;  /* 0x0000000e125d1223 */ /* 0x000fe2000001005d */
[----:B------:R-:W-:Y:S01]  /*13e0*/  @P1 FFMA.FTZ R2, R69, R12, R2 ;  /* 0x0000000c45021223 */ /* 0x000fe20000010002 */
[----:B------:R-:W-:-:S03]  /*13f0*/  F2FP.F16.F32.PACK_AB R69, RZ, R83 ;  /* 0x00000053ff45723e */ /* 0x000fc600000000ff */
[----:B------:R-:W-:Y:S01]  /*1400*/  F2FP.F16.F32.PACK_AB R14, RZ, R93 ;  /* 0x0000005dff0e723e */ /* 0x000fe200000000ff */
[----:B0-----:R-:W-:Y:S01]  /*1410*/  @P1 FFMA.FTZ R91, R16, R8, R91 ;  /* 0x00000008105b1223 */ /* 0x001fe2000001005b */
[----:B------:R-:W-:Y:S02]  /*1420*/  F2FP.F16.F32.PACK_AB R8, RZ, R85 ;  /* 0x00000055ff08723e */ /* 0x000fe400000000ff */
[----:B------:R-:W-:Y:S02]  /*1430*/  F2FP.F16.F32.PACK_AB R68, RZ, R2 ;  /* 0x00000002ff44723e */ /* 0x000fe400000000ff */
[----:B------:R-:W-:Y:S02]  /*1440*/  F2FP.F16.F32.PACK_AB R12, RZ, R91 ;  /* 0x0000005bff0c723e */ /* 0x000fe400000000ff */
[----:B------:R-:W-:Y:S01]  /*1450*/  PRMT R68, R68, 0x5410, R8 ;  /* 0x0000541044447816 */ /* 0x000fe20000000008 */
[----:B--2---:R-:W-:Y:S01]  /*1460*/  @P1 FFMA.FTZ R4, R71, R10, R4 ;  /* 0x0000000a47041223 */ /* 0x004fe20000010004 */
[----:B------:R-:W-:-:S02]  /*1470*/  F2FP.F16.F32.PACK_AB R10, RZ, R89 ;  /* 0x00000059ff0a723e */ /* 0x000fc400000000ff */
[----:B------:R-:W-:Y:S02]  /*1480*/  PRMT R70, R70, 0x5410, R12 ;  /* 0x0000541046467816 */ /* 0x000fe4000000000c */
[----:B------:R-:W-:Y:S02]  /*1490*/  F2FP.F16.F32.PACK_AB R71, RZ, R4 ;  /* 0x00000004ff47723e */ /* 0x000fe400000000ff */
[----:B------:R-:W-:Y:S02]  /*14a0*/  PRMT R69, R69, 0x5410, R10 ;  /* 0x0000541045457816 */ /* 0x000fe4000000000a */
[----:B------:R-:W-:Y:S01]  /*14b0*/  PRMT R71, R14, 0x5410, R71 ;  /* 0x000054100e477816 */ /* 0x000fe20000000047 */
[----:B------:R-:W-:Y:S06]  /*14c0*/  BRA `(.L_x_3462) ;  /* 0x0000000000b07947 */ /* 0x000fec0003800000 */
.L_x_3461:
[----:B--2---:R-:W0:Y:S01]  /*14d0*/  @P0 LDC R71, c[0x0][0x40c] ;  /* 0x00010300ff470b82 */ /* 0x004e220000000800 */
[--C-:B-----5:R-:W-:Y:S01]  /*14e0*/  @P0 HADD2.F32 R8, -RZ, R24.reuse.H1_H1 ;  /* 0x30000018ff080230 */ /* 0x120fe20000004100 */
[----:B------:R-:W-:Y:S01]  /*14f0*/  MOV R85, RZ ;  /* 0x000000ff00557202 */ /* 0x000fe20000000f00 */
[----:B------:R-:W-:Y:S02]  /*1500*/  @P0 HADD2.F32 R10, -RZ, R25.H0_H0 ;  /* 0x20000019ff0a0230 */ /* 0x000fe40000004100 */
[----:B------:R-:W-:Y:S02]  /*1510*/  HFMA2 R83, -RZ, RZ, 0, 0 ;  /* 0x00000000ff537431 */ /* 0x000fe400000001ff */
[----:B------:R-:W-:Y:S02]  /*1520*/  @P0 HADD2.F32 R4, -RZ, R24.H0_H0 ;  /* 0x20000018ff040230 */ /* 0x000fe40000004100 */
[----:B------:R-:W-:Y:S02]  /*1530*/  HFMA2 R2, -RZ, RZ, 0, 0 ;  /* 0x00000000ff027431 */ /* 0x000fe400000001ff */
[----:B------:R-:W-:Y:S01]  /*1540*/  @P0 HADD2.F32 R12, -RZ, R26.H1_H1 ;  /* 0x3000001aff0c0230 */ /* 0x000fe20000004100 */
[----:B------:R-:W2:Y:S01]  /*1550*/  @P0 LDC R87, c[0x0][0x40c] ;  /* 0x00010300ff570b82 */ /* 0x000ea20000000800 */
[--C-:B------:R-:W-:Y:S01]  /*1560*/  @P0 HADD2.F32 R14, -RZ, R27.reuse.H0_H0 ;  /* 0x2000001bff0e0230 */ /* 0x100fe20000004100 */
[----:B------:R-:W-:Y:S01]  /*1570*/  MOV R89, RZ ;  /* 0x000000ff00597202 */ /* 0x000fe20000000f00 */
[----:B------:R-:W-:Y:S01]  /*1580*/  @P0 HADD2.F32 R16, -RZ, R27.H1_H1 ;  /* 0x3000001bff100230 */ /* 0x000fe20000004100 */
[----:B------:R-:W-:Y:S01]  /*1590*/  MOV R91, RZ ;  /* 0x000000ff005b7202 */ /* 0x000fe20000000f00 */
[----:B------:R-:W-:-:S03]  /*15a0*/  HFMA2 R93, -RZ, RZ, 0, 0 ;  /* 0x00000000ff5d7431 */ /* 0x000fc600000001ff */
[----:B------:R-:W3:Y:S08]  /*15b0*/  @P0 LDC R69, c[0x0][0x40c] ;  /* 0x00010300ff450b82 */ /* 0x000ef00000000800 */
[----:B------:R-:W4:Y:S01]  /*15c0*/  @P0 LDC R97, c[0x0][0x40c] ;  /* 0x00010300ff610b82 */ /* 0x000f220000000800 */
[----:B0-----:R-:W-:Y:S01]  /*15d0*/  @P0 FMUL.FTZ R85, R8, R71 ;  /* 0x0000004708550220 */ /* 0x001fe20000410000 */
[----:B------:R-:W-:-:S06]  /*15e0*/  @P0 HADD2.F32 R8, -RZ, R25.H1_H1 ;  /* 0x30000019ff080230 */ /* 0x000fcc0000004100 */
[----:B------:R-:W0:Y:S01]  /*15f0*/  @P0 LDC R99, c[0x0][0x40c] ;  /* 0x00010300ff630b82 */ /* 0x000e220000000800 */
[----:B--2---:R-:W-:Y:S01]  /*1600*/  @P0 FMUL.FTZ R83, R10, R87 ;  /* 0x000000570a530220 */ /* 0x004fe20000410000 */
[----:B------:R-:W-:Y:S02]  /*1610*/  @P0 HADD2.F32 R10, -RZ, R26.H0_H0 ;  /* 0x2000001aff0a0230 */ /* 0x000fe40000004100 */
[----:B------:R-:W-:-:S04]  /*1620*/  HFMA2 R87, -RZ, RZ, 0, 0 ;  /* 0x00000000ff577431 */ /* 0x000fc800000001ff */
[----:B------:R-:W2:Y:S01]  /*1630*/  @P0 LDC R101, c[0x0][0x40c] ;  /* 0x00010300ff650b82 */ /* 0x000ea20000000800 */
[----:B---3--:R-:W-:Y:S01]  /*1640*/  @P0 FMUL.FTZ R2, R4, R69 ;  /* 0x0000004504020220 */ /* 0x008fe20000410000 */
[----:B------:R-:W-:Y:S02]  /*1650*/  MOV R4, RZ ;  /* 0x000000ff00047202 */ /* 0x000fe40000000f00 */
[----:B------:R-:W-:Y:S02]  /*1660*/  F2FP.F16.F32.PACK_AB R69, RZ, R83 ;  /* 0x00000053ff45723e */ /* 0x000fe400000000ff */
        /* <DEDUP_REMOVED lines=18> */
.L_x_3462:
        /* <DEDUP_REMOVED lines=14> */
[----:B-----5:R-:W-:-:S07]  /*1870*/  @P1 HADD2.F32 R97, -RZ, R24.H1_H1 ;  /* 0x30000018ff611230 */ /* 0x020fce0000004100 */
[----:B------:R-:W3:Y:S08]  /*1880*/  @P1 LDC R22, c[0x0][0x40c] ;  /* 0x00010300ff161b82 */ /* 0x000ef00000000800 */
[----:B------:R-:W4:Y:S08]  /*1890*/  @P1 LDC R18, c[0x0][0x40c] ;  /* 0x00010300ff121b82 */ /* 0x000f300000000800 */
[----:B------:R-:W1:Y:S08]  /*18a0*/  @P1 LDC R16, c[0x0][0x40c] ;  /* 0x00010300ff101b82 */ /* 0x000e700000000800 */
[----:B------:R-:W1:Y:S08]  /*18b0*/  @P1 LDC R20, c[0x0][0x40c] ;  /* 0x00010300ff141b82 */ /* 0x000e700000000800 */
[----:B------:R-:W1:Y:S01]  /*18c0*/  @P1 LDC R72, c[0x0][0x40c] ;  /* 0x00010300ff481b82 */ /* 0x000e620000000800 */
[----:B--2---:R-:W-:-:S02]  /*18d0*/  HADD2.F32 R10, -RZ, R68.H1_H1 ;  /* 0x30000044ff0a7230 */ /* 0x004fc40000004100 */
[--C-:B------:R-:W-:Y:S02]  /*18e0*/  HADD2.F32 R8, -RZ, R69.reuse.H0_H0 ;  /* 0x20000045ff087230 */ /* 0x100fe40000004100 */
[----:B------:R-:W-:Y:S02]  /*18f0*/  HADD2.F32 R14, -RZ, R69.H1_H1 ;  /* 0x30000045ff0e7230 */ /* 0x000fe40000004100 */
[----:B0-----:R-:W-:Y:S01]  /*1900*/  @P1 FFMA.FTZ R10, R97, R12, R10 ;  /* 0x0000000c610a1223 */ /* 0x001fe2000001000a */
[--C-:B------:R-:W-:Y:S02]  /*1910*/  @P1 HADD2.F32 R69, -RZ, R25.reuse.H1_H1 ;  /* 0x30000019ff451230 */ /* 0x100fe40000004100 */
[----:B------:R-:W-:Y:S02]  /*1920*/  @P1 HADD2.F32 R97, -RZ, R25.H0_H0 ;  /* 0x20000019ff611230 */ /* 0x000fe40000004100 */
[----:B------:R-:W-:Y:S02]  /*1930*/  HADD2.F32 R12, -RZ, R70.H0_H0 ;  /* 0x20000046ff0c7230 */ /* 0x000fe40000004100 */
[----:B---3--:R-:W-:Y:S01]  /*1940*/  @P1 FFMA.FTZ R14, R69, R22, R14 ;  /* 0x00000016450e1223 */ /* 0x008fe2000001000e */
[----:B------:R-:W-:Y:S01]  /*1950*/  @P1 HADD2.F32 R69, -RZ, R26.H0_H0 ;  /* 0x2000001aff451230 */ /* 0x000fe20000004100 */
[----:B------:R-:W0:Y:S01]  /*1960*/  @P1 LDC R22, c[0x0][0x40c] ;  /* 0x00010300ff161b82 */ /* 0x000e220000000800 */
[----:B----4-:R-:W-:Y:S01]  /*1970*/  @P1 FFMA.FTZ R8, R97, R18, R8 ;  /* 0x0000001261081223 */ /* 0x010fe20000010008 */
[----:B------:R-:W-:-:S02]  /*1980*/  HADD2.F32 R18, -RZ, R70.H1_H1 ;  /* 0x30000046ff127230 */ /* 0x000fc40000004100 */
[----:B-1----:R-:W-:Y:S01]  /*1990*/  @P1 FFMA.FTZ R12, R69, R16, R12 ;  /* 0x00000010450c1223 */ /* 0x002fe2000001000c */
[----:B------:R-:W-:Y:S02]  /*19a0*/  @P1 HADD2.F32 R69, -RZ, R26.H1_H1 ;  /* 0x3000001aff451230 */ /* 0x000fe40000004100 */
[----:B------:R-:W-:Y:S01]  /*19b0*/  HADD2.F32 R16, -RZ, R71.H0_H0 ;  /* 0x20000047ff107230 */ /* 0x000fe20000004100 */
[----:B------:R-:W1:Y:S01]  /*19c0*/  @P1 LDC R70, c[0x0][0x40c] ;  /* 0x00010300ff461b82 */ /* 0x000e620000000800 */
[----:B------:R-:W-:Y:S01]  /*19d0*/  F2FP.F16.F32.PACK_AB R74, RZ, R12 ;  /* 0x0000000cff4a723e */ /* 0x000fe200000000ff */
[----:B------:R-:W-:Y:S01]  /*19e0*/  @P1 FFMA.FTZ R18, R69, R20, R18 ;  /* 0x0000001445121223 */ /* 0x000fe20000010012 */
[----:B------:R-:W-:Y:S02]  /*19f0*/  @P1 HADD2.F32 R69, -RZ, R27.H0_H0 ;  /* 0x2000001bff451230 */ /* 0x000fe40000004100 */
[----:B------:R-:W-:Y:S02]  /*1a00*/  HADD2.F32 R20, -RZ, R68.H0_H0 ;  /* 0x20000044ff147230 */ /* 0x000fe40000004100 */
[----:B------:R-:W-:Y:S01]  /*1a10*/  F2FP.F16.F32.PACK_AB R76, RZ, R18 ;  /* 0x00000012ff4c723e */ /* 0x000fe200000000ff */
[----:B0-----:R-:W-:Y:S01]  /*1a20*/  @P1 FFMA.FTZ R16, R69, R22, R16 ;  /* 0x0000001645101223 */ /* 0x001fe20000010010 */
[----:B------:R-:W-:-:S02]  /*1a30*/  @P1 HADD2.F32 R69, -RZ, R24.H0_H0 ;  /* 0x20000018ff451230 */ /* 0x000fc40000004100 */
[----:B------:R-:W-:Y:S02]  /*1a40*/  HADD2.F32 R22, -RZ, R71.H1_H1 ;  /* 0x30000047ff167230 */ /* 0x000fe40000004100 */
[----:B------:R-:W-:Y:S01]  /*1a50*/  F2FP.F16.F32.PACK_AB R78, RZ, R16 ;  /* 0x00000010ff4e723e */ /* 0x000fe200000000ff */
[----:B-1----:R-:W-:Y:S01]  /*1a60*/  @P1 FFMA.FTZ R20, R69, R70, R20 ;  /* 0x0000004645141223 */ /* 0x002fe20000010014 */
[----:B------:R-:W-:Y:S01]  /*1a70*/  @P1 HADD2.F32 R69, -RZ, R27.H1_H1 ;  /* 0x3000001bff451230 */ /* 0x000fe20000004100 */
[----:B------:R-:W-:-:S03]  /*1a80*/  F2FP.F16.F32.PACK_AB R70, RZ, R14 ;  /* 0x0000000eff46723e */ /* 0x000fc600000000ff */
[----:B------:R-:W-:Y:S01]  /*1a90*/  F2FP.F16.F32.PACK_AB R68, RZ, R20 ;  /* 0x00000014ff44723e */ /* 0x000fe200000000ff */
[----:B------:R-:W-:Y:S01]  /*1aa0*/  @P1 FFMA.FTZ R22, R69, R72, R22 ;  /* 0x0000004845161223 */ /* 0x000fe20000010016 */
        /* <DEDUP_REMOVED lines=8> */
.L_x_3463:
[----:B--2---:R-:W0:Y:S01]  /*1b30*/  @P0 LDC R69, c[0x0][0x40c] ;  /* 0x00010300ff450b82 */ /* 0x004e220000000800 */
[--C-:B-----5:R-:W-:Y:S02]  /*1b40*/  @P0 HADD2.F32 R8, -RZ, R24.reuse.H0_H0 ;  /* 0x20000018ff080230 */ /* 0x120fe40000004100 */
[----:B------:R-:W-:Y:S02]  /*1b50*/  HFMA2 R20, -RZ, RZ, 0, 0 ;  /* 0x00000000ff147431 */ /* 0x000fe400000001ff */
[----:B------:R-:W-:Y:S01]  /*1b60*/  @P0 HADD2.F32 R12, -RZ, R24.H1_H1 ;  /* 0x30000018ff0c0230 */ /* 0x000fe20000004100 */
[----:B------:R-:W-:Y:S01]  /*1b70*/  MOV R10, RZ ;  /* 0x000000ff000a7202 */ /* 0x000fe20000000f00 */
[----:B------:R-:W-:Y:S01]  /*1b80*/  @P0 HADD2.F32 R16, -RZ, R25.H1_H1 ;  /* 0x30000019ff100230 */ /* 0x000fe20000004100 */
[----:B------:R-:W-:Y:S01]  /*1b90*/  MOV R14, RZ ;  /* 0x000000ff000e7202 */ /* 0x000fe20000000f00 */
[----:B------:R-:W-:Y:S01]  /*1ba0*/  @P0 HADD2.F32 R22, -RZ, R26.H1_H1 ;  /* 0x3000001aff160230 */ /* 0x000fe20000004100 */
[----:B------:R-:W2:Y:S01]  /*1bb0*/  @P0 LDC R71, c[0x0][0x40c] ;  /* 0x00010300ff470b82 */ /* 0x000ea20000000800 */
[--C-:B------:R-:W-:Y:S01]  /*1bc0*/  @P0 HADD2.F32 R68, -RZ, R27.reuse.H0_H0 ;  /* 0x2000001bff440230 */ /* 0x100fe20000004100 */
[----:B------:R-:W-:Y:S01]  /*1bd0*/  MOV R18, RZ ;  /* 0x000000ff00127202 */ /* 0x000fe20000000f00 */
[----:B------:R-:W-:-:S05]  /*1be0*/  @P0 HADD2.F32 R70, -RZ, R27.H1_H1 ;  /* 0x3000001bff460230 */ /* 0x000fca0000004100 */
[----:B------:R-:W3:Y:S08]  /*1bf0*/  @P0 LDC R99, c[0x0][0x40c] ;  /* 0x00010300ff630b82 */ /* 0x000ef00000000800 */
[----:B------:R-:W4:Y:S01]  /*1c00*/  @P0 LDC R97, c[0x0][0x40c] ;  /* 0x00010300ff610b82 */ /* 0x000f220000000800 */
[----:B0-----:R-:W-:Y:S01]  /*1c10*/  @P0 FMUL.FTZ R20, R8, R69 ;  /* 0x0000004508140220 */ /* 0x001fe20000410000 */
[----:B------:R-:W-:-:S06]  /*1c20*/  HFMA2 R8, -RZ, RZ, 0, 0 ;  /* 0x00000000ff087431 */ /* 0x000fcc00000001ff */
[----:B------:R-:W0:Y:S01]  /*1c30*/  @P0 LDC R101, c[0x0][0x40c] ;  /* 0x00010300ff650b82 */ /* 0x000e220000000800 */
[----:B--2---:R-:W-:Y:S01]  /*1c40*/  @P0 FMUL.FTZ R10, R12, R71 ;  /* 0x000000470c0a0220 */ /* 0x004fe20000410000 */
[----:B------:R-:W-:-:S06]  /*1c50*/  @P0 HADD2.F32 R12, -RZ, R25.H0_H0 ;  /* 0x20000019ff0c0230 */ /* 0x000fcc0000004100 */
[----:B------:R-:W2:Y:S01]  /*1c60*/  @P0 LDC R103, c[0x0][0x40c] ;  /* 0x00010300ff670b82 */ /* 0x000ea20000000800 */
[----:B---3--:R-:W-:Y:S01]  /*1c70*/  @P0 FMUL.FTZ R14, R16, R99 ;  /* 0x00000063100e0220 */ /* 0x008fe20000410000 */
[----:B------:R-:W-:-:S06]  /*1c80*/  @P0 HADD2.F32 R16, -RZ, R26.H0_H0 ;  /* 0x2000001aff100230 */ /* 0x000fcc0000004100 */
[----:B------:R-:W3:Y:S01]  /*1c90*/  @P0 LDC R69, c[0x0][0x40c] ;  /* 0x00010300ff450b82 */ /* 0x000ee20000000800 */
[----:B----4-:R-:W-:Y:S01]  /*1ca0*/  @P0 FMUL.FTZ R8, R12, R97 ;  /* 0x000000610c080220 */ /* 0x010fe20000410000 */
[----:B------:R-:W-:-:S06]  /*1cb0*/  HFMA2 R12, -RZ, RZ, 0, 0 ;  /* 0x00000000ff0c7431 */ /* 0x000fcc00000001ff */
[----:B------:R-:W4:Y:S01]  /*1cc0*/  @P0 LDC R71, c[0x0][0x40c] ;  /* 0x00010300ff470b82 */ /* 0x000f220000000800 */
[----:B0-----:R-:W-:Y:S01]  /*1cd0*/  @P0 FMUL.FTZ R12, R16, R101 ;  /* 0x00000065100c0220 */ /* 0x001fe20000410000 */
[----:B------:R-:W-:-:S04]  /*1ce0*/  HFMA2 R16, -RZ, RZ, 0, 0 ;  /* 0x00000000ff107431 */ /* 0x000fc800000001ff */
[----:B------:R-:W-:Y:S01]  /*1cf0*/  F2FP.F16.F32.PACK_AB R72, RZ, R12 ;  /* 0x0000000cff48723e */ /* 0x000fe200000000ff */
[----:B--2---:R-:W-:Y:S01]  /*1d00*/  @P0 FMUL.FTZ R18, R22, R103 ;  /* 0x0000006716120220 */ /* 0x004fe20000410000 */
[----:B------:R-:W-:-:S04]  /*1d10*/  MOV R22, RZ ;  /* 0x000000ff00167202 */ /* 0x000fc80000000f00 */
[----:B------:R-:W-:Y:S01]  /*1d20*/  F2FP.F16.F32.PACK_AB R74, RZ, R18 ;  /* 0x00000012ff4a723e */ /* 0x000fe200000000ff */
[----:B---3--:R-:W-:Y:S01]  /*1d30*/  @P0 FMUL.FTZ R16, R68, R69 ;  /* 0x0000004544100220 */ /* 0x008fe20000410000 */
[----:B------:R-:W-:Y:S02]  /*1d40*/  F2FP.F16.F32.PACK_AB R68, RZ, R20 ;  /* 0x00000014ff44723e */ /* 0x000fe400000000ff */
[----:B------:R-:W-:Y:S02]  /*1d50*/  F2FP.F16.F32.PACK_AB R69, RZ, R10 ;  /* 0x0000000aff45723e */ /* 0x000fe400000000ff */
[----:B------:R-:W-:Y:S02]  /*1d60*/  F2FP.F16.F32.PACK_AB R76, RZ, R16 ;  /* 0x00000010ff4c723e */ /* 0x000fe400000000ff */
[----:B------:R-:W-:Y:S01]  /*1d70*/  PRMT R68, R68, 0x5410, R69 ;  /* 0x0000541044447816 */ /* 0x000fe20000000045 */
[----:B----4-:R-:W-:Y:S01]  /*1d80*/  @P0 FMUL.FTZ R22, R70, R71 ;  /* 0x0000004746160220 */ /* 0x010fe20000410000 */
[----:B------:R-:W-:-:S02]  /*1d90*/  F2FP.F16.F32.PACK_AB R70, RZ, R8 ;  /* 0x00000008ff46723e */ /* 0x000fc400000000ff */
[----:B------:R-:W-:Y:S02]  /*1da0*/  F2FP.F16.F32.PACK_AB R71, RZ, R14 ;  /* 0x0000000eff47723e */ /* 0x000fe400000000ff */
[----:B------:R-:W-:Y:S02]  /*1db0*/  F2FP.F16.F32.PACK_AB R78, RZ, R22 ;  /* 0x00000016ff4e723e */ /* 0x000fe400000000ff */
[----:B------:R-:W-:Y:S02]  /*1dc0*/  PRMT R69, R70, 0x5410, R71 ;  /* 0x0000541046457816 */ /* 0x000fe40000000047 */
[----:B------:R-:W-:Y:S02]  /*1dd0*/  PRMT R70, R72, 0x5410, R74 ;  /* 0x0000541048467816 */ /* 0x000fe4000000004a */
[----:B------:R-:W-:-:S07]  /*1de0*/  PRMT R71, R76, 0x5410, R78 ;  /* 0x000054104c477816 */ /* 0x000fce000000004e */
.L_x_3464:
[----:B------:R-:W0:Y:S01]  /*1df0*/  @P0 LDC.64 R96, c[0x0][0x390] ;  /* 0x0000e400ff600b82 */ /* 0x000e220000000a00 */
[----:B------:R-:W-:Y:S02]  /*1e00*/  IADD3 R99, PT, PT, R0, 0x180, RZ ;  /* 0x0000018000637810 */ /* 0x000fe40007ffe0ff */
[----:B------:R-:W-:-:S03]  /*1e10*/  @P0 IADD3 R101, PT, PT, R6, 0x200, RZ ;  /* 0x0000020006650810 */ /* 0x000fc60007ffe0ff */
[----:B------:R-:W-:-:S05]  /*1e20*/  IMAD.WIDE.U32 R98, R99, 0x10, R94 ;  /* 0x0000001063627825 */ /* 0x000fca00078e005e */
[----:B------:R2:W-:Y:S01]  /*1e30*/  STG.E.128 desc[UR12][R98.64], R68 ;  /* 0x0000004462007986 */ /* 0x0005e2000c101d0c */
[----:B0-----:R-:W-:-:S05]  /*1e40*/  @P0 IMAD.WIDE.U32 R96, R101, 0x10, R96 ;  /* 0x0000001065600825 */ /* 0x001fca00078e0060 */
[----:B------:R2:W5:Y:S01]  /*1e50*/  @P0 LDG.E.128 R24, desc[UR12][R96.64] ;  /* 0x0000000c60180981 */ /* 0x000562000c1e1d00 */
[----:B------:R-:W-:Y:S01]  /*1e60*/  IADD3 R84, PT, PT, R0, 0x200, RZ ;  /* 0x0000020000547810 */ /* 0x000fe20007ffe0ff */
[----:B------:R-:W-:Y:S06]  /*1e70*/  BRA.U !UP0, `(.L_x_3465) ;  /* 0x0000000108c87547 */ /* 0x000fec000b800000 */
[----:B--2---:R-:W0:Y:S02]  /*1e80*/  LDC.64 R68, c[0x0][0x3a0] ;  /* 0x0000e800ff447b82 */ /* 0x004e240000000a00 */
[----:B0-----:R-:W-:-:S06]  /*1e90*/  IMAD.WIDE.U32 R68, R84, 0x10, R68 ;  /* 0x0000001054447825 */ /* 0x001fcc00078e0044 */
[----:B------:R-:W2:Y:S01]  /*1ea0*/  LDG.E.128 R68, desc[UR12][R68.64] ;  /* 0x0000000c44447981 */ /* 0x000ea2000c1e1d00 */
[----:B------:R-:W-:-:S06]  /*1eb0*/  UISETP.GT.AND UP0, UPT, UR19, URZ, UPT ;  /* 0x000000ff1300728c */ /* 0x000fcc000bf04270 */
[----:B------:R-:W-:-:S05]  /*1ec0*/  PLOP3.LUT P0, PT, PT, PT, UP0, 0x80, 0x8 ;  /* 0x000000000008781c */ /* 0x000fca0003f0f008 */
[----:B------:R-:W0:Y:S01]  /*1ed0*/  @UP0 LDCU UR4, c[0x0][0x40c] ;  /* 0x00008180ff0407ac */ /* 0x000e220008000800 */
[----:B------:R-:W3:Y:S07]  /*1ee0*/  @UP0 LDCU UR5, c[0x0][0x40c] ;  /* 0x00008180ff0507ac */ /* 0x000eee0008000800 */
[----:B-----5:R-:W-:Y:S02]  /*1ef0*/  @P0 HADD2.F32 R97, -RZ, R24.H1_H1 ;  /* 0x30000018ff610230 */ /* 0x020fe40000004100 */
[----:B--2---:R-:W-:-:S02]  /*1f00*/  HADD2.F32 R6, -RZ, R68.H1_H1 ;  /* 0x30000044ff067230 */ /* 0x004fc40000004100 */
[--C-:B------:R-:W-:Y:S02]  /*1f10*/  HADD2.F32 R0, -RZ, R69.reuse.H0_H0 ;  /* 0x20000045ff007230 */ /* 0x100fe40000004100 */
[----:B------:R-:W-:Y:S02]  /*1f20*/  HADD2.F32 R74, -RZ, R69.H1_H1 ;  /* 0x30000045ff4a7230 */ /* 0x000fe40000004100 */
[----:B0-----:R-:W-:Y:S01]  /*1f30*/  @P0 FFMA.FTZ R6, R97, UR4, R6 ;  /* 0x0000000461060c23 */ /* 0x001fe20008010006 */
[----:B------:R-:W0:Y:S01]  /*1f40*/  @UP0 LDCU UR4, c[0x0][0x40c] ;  /* 0x00008180ff0407ac */ /* 0x000e220008000800 */
[--C-:B------:R-:W-:Y:S02]  /*1f50*/  @P0 HADD2.F32 R97, -RZ, R25.reuse.H0_H0 ;  /* 0x20000019ff610230 */ /* 0x100fe40000004100 */
[----:B------:R-:W-:Y:S01]  /*1f60*/  @P0 HADD2.F32 R69, -RZ, R25.H1_H1 ;  /* 0x30000019ff450230 */ /* 0x000fe20000004100 */
[----:B------:R-:W-:Y:S01]  /*1f70*/  F2FP.F16.F32.PACK_AB R90, RZ, R6 ;  /* 0x00000006ff5a723e */ /* 0x000fe200000000ff */
[----:B------:R-:W-:-:S02]  /*1f80*/  HADD2.F32 R72, -RZ, R70.H0_H0 ;  /* 0x20000046ff487230 */ /* 0x000fc40000004100 */
[----:B---3--:R-:W-:Y:S01]  /*1f90*/  @P0 FFMA.FTZ R0, R97, UR5, R0 ;  /* 0x0000000561000c23 */ /* 0x008fe20008010000 */
[----:B------:R-:W2:Y:S01]  /*1fa0*/  @UP0 LDCU UR5, c[0x0][0x40c] ;  /* 0x00008180ff0507ac */ /* 0x000ea20008000800 */
[----:B------:R-:W-:Y:S02]  /*1fb0*/  HADD2.F32 R78, -RZ, R70.H1_H1 ;  /* 0x30000046ff4e7230 */ /* 0x000fe40000004100 */
[--C-:B------:R-:W-:Y:S02]  /*1fc0*/  HADD2.F32 R76, -RZ, R71.reuse.H0_H0 ;  /* 0x20000047ff4c7230 */ /* 0x100fe40000004100 */
[----:B------:R-:W-:Y:S02]  /*1fd0*/  HADD2.F32 R80, -RZ, R68.H0_H0 ;  /* 0x20000044ff507230 */ /* 0x000fe40000004100 */
[----:B------:R-:W-:Y:S02]  /*1fe0*/  HADD2.F32 R82, -RZ, R71.H1_H1 ;  /* 0x30000047ff527230 */ /* 0x000fe40000004100 */
[----:B0-----:R-:W-:Y:S01]  /*1ff0*/  @P0 FFMA.FTZ R74, R69, UR4, R74 ;  /* 0x00000004454a0c23 */ /* 0x001fe2000801004a */
[----:B------:R-:W0:Y:S01]  /*2000*/  @UP0 LDCU UR4, c[0x0][0x40c] ;  /* 0x00008180ff0407ac */ /* 0x000e220008000800 */
[----:B------:R-:W-:-:S03]  /*2010*/  @P0 HADD2.F32 R69, -RZ, R26.H0_H0 ;  /* 0x2000001aff450230 */ /* 0x000fc60000004100 */
[----:B------:R-:W-:Y:S02]  /*2020*/  F2FP.F16.F32.PACK_AB R88, RZ, R74 ;  /* 0x0000004aff58723e */ /* 0x000fe400000000ff */
[----:B--2---:R-:W-:Y:S01]  /*2030*/  @P0 FFMA.FTZ R72, R69, UR5, R72 ;  /* 0x0000000545480c23 */ /* 0x004fe20008010048 */
[----:B------:R-:W2:Y:S01]  /*2040*/  @UP0 LDCU UR5, c[0x0][0x40c] ;  /* 0x00008180ff0507ac */ /* 0x000ea20008000800 */
[----:B------:R-:W-:-:S03]  /*2050*/  @P0 HADD2.F32 R69, -RZ, R26.H1_H1 ;  /* 0x3000001aff450230 */ /* 0x000fc60000004100 */
[----:B------:R-:W-:Y:S02]  /*2060*/  F2FP.F16.F32.PACK_AB R70, RZ, R72 ;  /* 0x00000048ff46723e */ /* 0x000fe400000000ff */
[----:B0-----:R-:W-:Y:S01]  /*2070*/  @P0 FFMA.FTZ R78, R69, UR4, R78 ;  /* 0x00000004454e0c23 */ /* 0x001fe2000801004e */
[----:B------:R-:W0:Y:S01]  /*2080*/  @UP0 LDCU UR4, c[0x0][0x40c] ;  /* 0x00008180ff0407ac */ /* 0x000e220008000800 */
[----:B------:R-:W-:-:S03]  /*2090*/  @P0 HADD2.F32 R69, -RZ, R27.H0_H0 ;  /* 0x2000001bff450230 */ /* 0x000fc60000004100 */
[----:B------:R-:W-:Y:S02]  /*20a0*/  F2FP.F16.F32.PACK_AB R86, RZ, R78 ;  /* 0x0000004eff56723e */ /* 0x000fe400000000ff */
[----:B--2---:R-:W-:Y:S01]  /*20b0*/  @P0 FFMA.FTZ R76, R69, UR5, R76 ;  /* 0x00000005454c0c23 */ /* 0x004fe2000801004c */
[----:B------:R-:W2:Y:S01]  /*20c0*/  @UP0 LDCU UR5, c[0x0][0x40c] ;  /* 0x00008180ff0507ac */ /* 0x000ea20008000800 */
[----:B------:R-:W-:Y:S01]  /*20d0*/  @P0 HADD2.F32 R69, -RZ, R24.H0_H0 ;  /* 0x20000018ff450230 */ /* 0x000fe20000004100 */
[----:B------:R-:W-:Y:S02]  /*20e0*/  PRMT R70, R70, 0x5410, R86 ;  /* 0x0000541046467816 */ /* 0x000fe40000000056 */
[----:B------:R-:W-:Y:S02]  /*20f0*/  F2FP.F16.F32.PACK_AB R71, RZ, R76 ;  /* 0x0000004cff47723e */ /* 0x000fe400000000ff */
[----:B0-----:R-:W-:Y:S01]  /*2100*/  @P0 FFMA.FTZ R80, R69, UR4, R80 ;  /* 0x0000000445500c23 */ /* 0x001fe20008010050 */
[----:B------:R-:W-:-:S04]  /*2110*/  @P0 HADD2.F32 R69, -RZ, R27.H1_H1 ;  /* 0x3000001bff450230 */ /* 0x000fc80000004100 */
[----:B------:R-:W-:Y:S01]  /*2120*/  F2FP.F16.F32.PACK_AB R68, RZ, R80 ;  /* 0x00000050ff44723e */ /* 0x000fe200000000ff */
[----:B--2---:R-:W-:Y:S01]  /*2130*/  @P0 FFMA.FTZ R82, R69, UR5, R82 ;  /* 0x0000000545520c23 */ /* 0x004fe20008010052 */
[----:B------:R-:W-:Y:S02]  /*2140*/  F2FP.F16.F32.PACK_AB R69, RZ, R0 ;  /* 0x00000000ff45723e */ /* 0x000fe400000000ff */
[----:B------:R-:W-:Y:S02]  /*2150*/  PRMT R68, R68, 0x5410, R90 ;  /* 0x0000541044447816 */ /* 0x000fe4000000005a */
[----:B------:R-:W-:Y:S02]  /*2160*/  F2FP.F16.F32.PACK_AB R92, RZ, R82 ;  /* 0x00000052ff5c723e */ /* 0x000fe400000000ff */
[----:B------:R-:W-:Y:S02]  /*2170*/  PRMT R69, R69, 0x5410, R88 ;  /* 0x0000541045457816 */ /* 0x000fe40000000058 */
[----:B------:R-:W-:Y:S01]  /*2180*/  PRMT R71, R71, 0x5410, R92 ;  /* 0x0000541047477816 */ /* 0x000fe2000000005c */
[----:B------:R-:W-:Y:S06]  /*2190*/  BRA `(.L_x_3466) ;  /* 0x0000000000b07947 */ /* 0x000fec0003800000 */
.L_x_3465:
[----:B--2---:R-:W0:Y:S01]  /*21a0*/  @P0 LDC R69, c[0x0][0x40c] ;  /* 0x00010300ff450b82 */ /* 0x004e220000000800 */
[----:B-----5:R-:W-:Y:S02]  /*21b0*/  @P0 HADD2.F32 R0, -RZ, R24.H0_H0 ;  /* 0x20000018ff000230 */ /* 0x020fe40000004100 */
[----:B------:R-:W-:Y:S01]  /*21c0*/  HFMA2 R80, -RZ, RZ, 0, 0 ;  /* 0x00000000ff507431 */ /* 0x000fe200000001ff */
[----:B------:R-:W-:Y:S01]  /*21d0*/  MOV R6, RZ ;  /* 0x000000ff00067202 */ /* 0x000fe20000000f00 */
[----:B------:R-:W-:Y:S01]  /*21e0*/  @P0 HADD2.F32 R68, -RZ, R25.H0_H0 ;  /* 0x20000019ff440230 */ /* 0x000fe20000004100 */
[----:B------:R-:W-:Y:S01]  /*21f0*/  MOV R74, RZ ;  /* 0x000000ff004a7202 */ /* 0x000fe20000000f00 */
[----:B------:R-:W-:Y:S01]  /*2200*/  HFMA2 R72, -RZ, RZ, 0, 0 ;  /* 0x00000000ff487431 */ /* 0x000fe200000001ff */
[----:B------:R-:W-:Y:S01]  /*2210*/  MOV R78, RZ ;  /* 0x000000ff004e7202 */ /* 0x000fe20000000f00 */
[----:B------:R-:W2:Y:S01]  /*2220*/  @P0 LDC R71, c[0x0][0x40c] ;  /* 0x00010300ff470b82 */ /* 0x000ea20000000800 */
[----:B------:R-:W-:Y:S01]  /*2230*/  HFMA2 R76, -RZ, RZ, 0, 0 ;  /* 0x00000000ff4c7431 */ /* 0x000fe200000001ff */
[----:B------:R-:W-:-:S06]  /*2240*/  MOV R82, RZ ;  /* 0x000000ff00527202 */ /* 0x000fcc0000000f00 */
[----:B------:R-:W3:Y:S01]  /*2250*/  @P0 LDC R97, c[0x0][0x40c] ;  /* 0x00010300ff610b82 */ /* 0x000ee20000000800 */
[----:B0-----:R-:W-:Y:S01]  /*2260*/  @P0 FMUL.FTZ R80, R0, R69 ;  /* 0x0000004500500220 */ /* 0x001fe20000410000 */
[----:B------:R-:W-:-:S06]  /*2270*/  @P0 HADD2.F32 R0, -RZ, R24.H1_H1 ;  /* 0x30000018ff000230 */ /* 0x000fcc0000004100 */
[----:B------:R-:W0:Y:S01]  /*2280*/  @P0 LDC R69, c[0x0][0x40c] ;  /* 0x00010300ff450b82 */ /* 0x000e220000000800 */
[----:B--2---:R-:W-:Y:S01]  /*2290*/  @P0 FMUL.FTZ R6, R0, R71 ;  /* 0x0000004700060220 */ /* 0x004fe20000410000 */
[----:B------:R-:W-:-:S06]  /*22a0*/  HFMA2 R0, -RZ, RZ, 0, 0 ;  /* 0x00000000ff007431 */ /* 0x000fcc00000001ff */
[----:B------:R-:W2:Y:S01]  /*22b0*/  @P0 LDC R71, c[0x0][0x40c] ;  /* 0x00010300ff470b82 */ /* 0x000ea20000000800 */
[----:B------:R-:W-:Y:S01]  /*22c0*/  F2FP.F16.F32.PACK_AB R92, RZ, R6 ;  /* 0x00000006ff5c723e */ /* 0x000fe200000000ff */
[----:B---3--:R-:W-:Y:S01]  /*22d0*/  @P0 FMUL.FTZ R0, R68, R97 ;  /* 0x0000006144000220 */ /* 0x008fe20000410000 */
[----:B------:R-:W-:-:S05]  /*22e0*/  @P0 HADD2.F32 R68, -RZ, R25.H1_H1 ;  /* 0x30000019ff440230 */ /* 0x000fca0000004100 */
[----:B------:R-:W3:Y:S01]  /*22f0*/  @P0 LDC R97, c[0x0][0x40c] ;  /* 0x00010300ff610b82 */ /* 0x000ee20000000800 */
[----:B0-----:R-:W-:Y:S01]  /*2300*/  @P0 FMUL.FTZ R74, R68, R69 ;  /* 0x00000045444a0220 */ /* 0x001fe20000410000 */
[----:B------:R-:W-:-:S06]  /*2310*/  @P0 HADD2.F32 R68, -RZ, R26.H0_H0 ;  /* 0x2000001aff440230 */ /* 0x000fcc0000004100 */
[----:B------:R-:W0:Y:S01]  /*2320*/  @P0 LDC R69, c[0x0][0x40c] ;  /* 0x00010300ff450b82 */ /* 0x000e220000000800 */
[----:B------:R-:W-:Y:S01]  /*2330*/  F2FP.F16.F32.PACK_AB R90, RZ, R74 ;  /* 0x0000004aff5a723e */ /* 0x000fe200000000ff */
[----:B--2---:R-:W-:Y:S01]  /*2340*/  @P0 FMUL.FTZ R72, R68, R71 ;  /* 0x0000004744480220 */ /* 0x004fe20000410000 */
[----:B------:R-:W-:-:S05]  /*2350*/  @P0 HADD2.F32 R68, -RZ, R26.H1_H1 ;  /* 0x3000001aff440230 */ /* 0x000fca0000004100 */
[----:B------:R-:W2:Y:S01]  /*2360*/  @P0 LDC R71, c[0x0][0x40c] ;  /* 0x00010300ff470b82 */ /* 0x000ea20000000800 */
[----:B------:R-:W-:Y:S01]  /*2370*/  F2FP.F16.F32.PACK_AB R70, RZ, R72 ;  /* 0x00000048ff46723e */ /* 0x000fe200000000ff */
[----:B0-----:R-:W-:Y:S01]  /*2380*/  @P0 FMUL.FTZ R78, R68, R69 ;  /* 0x00000045444e0220 */ /* 0x001fe20000410000 */
[----:B------:R-:W-:Y:S01]  /*2390*/  @P0 HADD2.F32 R68, -RZ, R27.H0_H0 ;  /* 0x2000001bff440230 */ /* 0x000fe20000004100 */
[----:B------:R-:W-:-:S03]  /*23a0*/  F2FP.F16.F32.PACK_AB R69, RZ, R0 ;  /* 0x00000000ff45723e */ /* 0x000fc600000000ff */
[----:B------:R-:W-:Y:S01]  /*23b0*/  F2FP.F16.F32.PACK_AB R88, RZ, R78 ;  /* 0x0000004eff58723e */ /* 0x000fe200000000ff */
[----:B---3--:R-:W-:Y:S01]  /*23c0*/  @P0 FMUL.FTZ R76, R68, R97 ;  /* 0x00000061444c0220 */ /* 0x008fe20000410000 */
[----:B------:R-:W-:Y:S01]  /*23d0*/  @P0 HADD2.F32 R68, -RZ, R27.H1_H1 ;  /* 0x3000001bff440230 */ /* 0x000fe20000004100 */
[----:B------:R-:W-:Y:S02]  /*23e0*/  PRMT R69, R69, 0x5410, R90 ;  /* 0x0000541045457816 */ /* 0x000fe4000000005a */
[----:B------:R-:W-:Y:S02]  /*23f0*/  PRMT R70, R70, 0x5410, R88 ;  /* 0x0000541046467816 */ /* 0x000fe40000000058 */
[----:B--2---:R-:W-:Y:S01]  /*2400*/  @P0 FMUL.FTZ R82, R68, R71 ;  /* 0x0000004744520220 */ /* 0x004fe20000410000 */
[----:B------:R-:W-:Y:S02]  /*2410*/  F2FP.F16.F32.PACK_AB R68, RZ, R80 ;  /* 0x00000050ff44723e */ /* 0x000fe400000000ff */
[----:B------:R-:W-:-:S02]  /*2420*/  F2FP.F16.F32.PACK_AB R86, RZ, R76 ;  /* 0x0000004cff56723e */ /* 0x000fc400000000ff */
[----:B------:R-:W-:Y:S02]  /*2430*/  F2FP.F16.F32.PACK_AB R71, RZ, R82 ;  /* 0x00000052ff47723e */ /* 0x000fe400000000ff */
[----:B------:R-:W-:Y:S02]  /*2440*/  PRMT R68, R68, 0x5410, R92 ;  /* 0x0000541044447816 */ /* 0x000fe4000000005c */
[----:B------:R-:W-:-:S07]  /*2450*/  PRMT R71, R86, 0x5410, R71 ;  /* 0x0000541056477816 */ /* 0x000fce0000000047 */
.L_x_3466:
[----:B------:R-:W-:-:S04]  /*2460*/  IMAD.WIDE.U32 R94, R84, 0x10, R94 ;  /* 0x00000010545e7825 */ /* 0x000fc800078e005e */
[----:B------:R-:W-:Y:S01]  /*2470*/  FADD.FTZ R84, RZ, R5 ;  /* 0x00000005ff547221 */ /* 0x000fe20000010000 */
[----:B------:R-:W-:Y:S03]  /*2480*/  BSSY.RECONVERGENT B0, `(.L_x_3467) ;  /* 0x000009a000007945 */ /* 0x000fe60003800200 */
        /* <DEDUP_REMOVED lines=134> */
[----:B0-----:R-:W-:Y:S02]  /*2cf0*/  FADD.FTZ R84, R71, R70 ;  /* 0x0000004647547221 */ /* 0x001fe40000010000 */
[----:B------:R-:W0:Y:S03]  /*2d00*/  S2R R70, SR_TID.X ;  /* 0x0000000000467919 */ /* 0x000e260000002100 */
[----:B------:R-:W2:Y:S02]  /*2d10*/  SHFL.BFLY PT, R95, R84, 0x4, 0x1f ;  /* 0x0c801f00545f7f89 */ /* 0x000ea400000e0000 */
[----:B--2---:R-:W-:Y:S01]  /*2d20*/  FADD.FTZ R95, R84, R95 ;  /* 0x0000005f545f7221 */ /* 0x004fe20000010000 */
[----:B0-----:R-:W-:-:S04]  /*2d30*/  LOP3.LUT P0, RZ, R70, 0x1f, RZ, 0xc0, !PT ;  /* 0x0000001f46ff7812 */ /* 0x001fc8000780c0ff */
[----:B------:R-:W0:Y:S01]  /*2d40*/  SHFL.BFLY PT, R86, R95, 0x8, 0x1f ;  /* 0x0d001f005f567f89 */ /* 0x000e2200000e0000 */
[----:B------:R-:W-:-:S04]  /*2d50*/  LOP3.LUT R88, R70, 0x1f, RZ, 0xc0, !PT ;  /* 0x0000001f46587812 */ /* 0x000fc800078ec0ff */
        /* <DEDUP_REMOVED lines=12> */
.L_x_3468:
[----:B-1----:R-:W-:Y:S05]  /*2e20*/  BSYNC.RECONVERGENT B0 ;  /* 0x0000000000007941 */ /* 0x002fea0003800200 */
.L_x_3467:
[----:B------:R-:W-:Y:S01]  /*2e30*/  BAR.SYNC.DEFER_BLOCKING 0x0 ;  /* 0x0000000000007b1d */ /* 0x000fe20000010000 */
[----:B------:R-:W-:Y:S01]  /*2e40*/  HFMA2 R99, -RZ, RZ, 0, 0 ;  /* 0x00000000ff637431 */ /* 0x000fe200000001ff */
        /* <DEDUP_REMOVED lines=11> */
.L_x_3470:
[----:B------:R-:W-:Y:S05]  /*2f00*/  BSYNC.RECONVERGENT B0 ;  /* 0x0000000000007941 */ /* 0x000fea0003800200 */
.L_x_3469:
[----:B0-----:R-:W0:Y:S01]  /*2f10*/  SHFL.DOWN PT, R97, R68, 0x2, 0x1f ;  /* 0x08401f0044617f89 */ /* 0x001e2200000e0000 */
[----:B------:R-:W-:Y:S01]  /*2f20*/  I2FP.F32.U32 R95, R99 ;  /* 0x00000063005f7245 */ /* 0x000fe20000201000 */
[----:B------:R-:W-:Y:S01]  /*2f30*/  UISETP.GE.AND UP0, UPT, UR6, 0x1, UPT ;  /* 0x000000010600788c */ /* 0x000fe2000bf06270 */
[----:B------:R-:W-:Y:S01]  /*2f40*/  ISETP.NE.AND P0, PT, R70, RZ, PT ;  /* 0x000000ff4600720c */ /* 0x000fe20003f05270 */
[----:B------:R-:W1:Y:S01]  /*2f50*/  SHFL.DOWN PT, R86, R99, 0x2, 0x1f ;  /* 0x08401f0063567f89 */ /* 0x000e6200000e0000 */
[----:B------:R-:W-:Y:S01]  /*2f60*/  ISETP.NE.AND P1, PT, RZ, UR15, PT ;  /* 0x0000000fff007c0c */ /* 0x000fe2000bf25270 */
[----:B0-----:R-:W-:-:S04]  /*2f70*/  FADD.FTZ R84, -R97, R68 ;  /* 0x0000004461547221 */ /* 0x001fc80000010100 */
[----:B------:R-:W-:Y:S01]  /*2f80*/  FMUL.FTZ R84, R84, R84 ;  /* 0x0000005454547220 */ /* 0x000fe20000410000 */
[----:B-1----:R-:W-:Y:S02]  /*2f90*/  IADD3 R71, PT, PT, R86, R99, RZ ;  /* 0x0000006356477210 */ /* 0x002fe40007ffe0ff */
[----:B------:R-:W-:Y:S01]  /*2fa0*/  I2FP.F32.S32 R86, R86 ;  /* 0x0000005600567245 */ /* 0x000fe20000201400 */
[----:B------:R-:W-:Y:S02]  /*2fb0*/  FMUL.FTZ R101, R84, R95 ;  /* 0x0000005f54657220 */ /* 0x000fe40000410000 */
[----:B------:R-:W0:Y:S02]  /*2fc0*/  SHFL.DOWN PT, R90, R71, 0x1, 0x1f ;  /* 0x08201f00475a7f89 */ /* 0x000e2400000e0000 */
[-C--:B------:R-:W-:Y:S01]  /*2fd0*/  FMUL.FTZ R84, R101, R86.reuse ;  /* 0x0000005665547220 */ /* 0x080fe20000410000 */
[----:B------:R-:W-:-:S04]  /*2fe0*/  FMUL.FTZ R86, R97, R86 ;  /* 0x0000005661567220 */ /* 0x000fc80000410000 */
[----:B------:R-:W-:Y:S02]  /*2ff0*/  FFMA.FTZ R95, R95, R68, R86 ;  /* 0x000000445f5f7223 */ /* 0x000fe40000010056 */
[----:B------:R-:W1:Y:S01]  /*3000*/  SHFL.DOWN PT, R68, R69, 0x2, 0x1f ;  /* 0x08401f0045447f89 */ /* 0x000e6200000e0000 */
[-C--:B0-----:R-:W-:Y:S02]  /*3010*/  IADD3 R88, PT, PT, R71, R90.reuse, RZ ;  /* 0x0000005a47587210 */ /* 0x081fe40007ffe0ff */
[----:B------:R-:W-:Y:S02]  /*3020*/  I2FP.F32.S32 R99, R90 ;  /* 0x0000005a00637245 */ /* 0x000fe40000201400 */
[----:B------:R-:W-:Y:S01]  /*3030*/  I2FP.F32.S32 R88, R88 ;  /* 0x0000005800587245 */ /* 0x000fe20000201400 */
[----:B-1----:R-:W-:Y:S01]  /*3040*/  FADD.FTZ R97, R68, R69 ;  /* 0x0000004544617221 */ /* 0x002fe20000010000 */
[----:B------:R-:W-:-:S04]  /*3050*/  I2FP.F32.S32 R68, R71 ;  /* 0x0000004700447245 */ /* 0x000fc80000201400 */
[----:B------:R-:W-:Y:S08]  /*3060*/  MUFU.RCP R88, R88 ;  /* 0x0000005800587308 */ /* 0x000ff00000001000 */
[----:B------:R-:W0:Y:S02]  /*3070*/  MUFU.RCP R86, R68 ;  /* 0x0000004400567308 */ /* 0x000e240000001000 */
[C---:B0-----:R-:W-:Y:S01]  /*3080*/  FMUL.FTZ R95, R86.reuse, R95 ;  /* 0x0000005f565f7220 */ /* 0x041fe20000410000 */
[----:B------:R-:W-:-:S04]  /*3090*/  FFMA.FTZ R84, R86, R84, R97 ;  /* 0x0000005456547223 */ /* 0x000fc80000010061 */
[----:B------:R-:W0:Y:S02]  /*30a0*/  SHFL.DOWN PT, R86, R95, 0x1, 0x1f ;  /* 0x08201f005f567f89 */ /* 0x000e2400000e0000 */
[----:B0-----:R-:W-:-:S04]  /*30b0*/  FADD.FTZ R97, R95, -R86 ;  /* 0x800000565f617221 */ /* 0x001fc80000010000 */
[----:B------:R-:W-:-:S04]  /*30c0*/  FMUL.FTZ R97, R97, R97 ;  /* 0x0000006161617220 */ /* 0x000fc80000410000 */
[----:B------:R-:W-:Y:S02]  /*30d0*/  FMUL.FTZ R90, R68, R97 ;  /* 0x00000061445a7220 */ /* 0x000fe40000410000 */
[----:B------:R-:W0:Y:S02]  /*30e0*/  SHFL.DOWN PT, R97, R84, 0x1, 0x1f ;  /* 0x08201f0054617f89 */ /* 0x000e2400000e0000 */
[-C--:B------:R-:W-:Y:S01]  /*30f0*/  FMUL.FTZ R69, R90, R99.reuse ;  /* 0x000000635a457220 */ /* 0x080fe20000410000 */
[----:B------:R-:W-:-:S04]  /*3100*/  FMUL.FTZ R99, R86, R99 ;  /* 0x0000006356637220 */ /* 0x000fc80000410000 */
[----:B------:R-:W-:Y:S01]  /*3110*/  FFMA.FTZ R99, R68, R95, R99 ;  /* 0x0000005f44637223 */ /* 0x000fe20000010063 */
[----:B------:R-:W-:Y:S01]  /*3120*/  MOV R95, UR7 ;  /* 0x00000007005f7c02 */ /* 0x000fe20008000f00 */
[----:B------:R-:W1:Y:S02]  /*3130*/  LDC R68, c[0x0][0x448] ;  /* 0x00011200ff447b82 */ /* 0x000e640000000800 */
[----:B------:R-:W-:-:S06]  /*3140*/  FMUL.FTZ R71, R88, R99 ;  /* 0x0000006358477220 */ /* 0x000fcc0000410000 */
[----:B------:R-:W2:Y:S01]  /*3150*/  SHFL.IDX PT, R71, R71, RZ, 0x1f ;  /* 0x00001fff47477589 */ /* 0x000ea200000e0000 */
[----:B0-----:R-:W-:-:S04]  /*3160*/  FADD.FTZ R97, R84, R97 ;  /* 0x0000006154617221 */ /* 0x001fc80000010000 */
[----:B------:R-:W-:-:S06]  /*3170*/  FFMA.FTZ R97, R88, R69, R97 ;  /* 0x0000004558617223 */ /* 0x000fcc0000010061 */
[----:B------:R-:W1:Y:S01]  /*3180*/  SHFL.IDX PT, R97, R97, RZ, 0x1f ;  /* 0x00001fff61617589 */ /* 0x000e6200000e0000 */
[----:B--2---:R-:W-:-:S05]  /*3190*/  FMUL.FTZ R69, R71, R71 ;  /* 0x0000004747457220 */ /* 0x004fca0000410000 */
[----:B------:R-:W-:Y:S01]  /*31a0*/  FSEL R69, R69, RZ, P1 ;  /* 0x000000ff45457208 */ /* 0x000fe20000800000 */
[----:B-1----:R-:W-:Y:S01]  /*31b0*/  FFMA.FTZ R68, R97, UR18, R68 ;  /* 0x0000001261447c23 */ /* 0x002fe20008010044 */
[----:B------:R-:W-:-:S03]  /*31c0*/  MOV R97, UR7 ;  /* 0x0000000700617c02 */ /* 0x000fc60008000f00 */
[----:B------:R-:W-:Y:S02]  /*31d0*/  FADD.FTZ R84, R68, R69 ;  /* 0x0000004544547221 */ /* 0x000fe40000010000 */
[----:B------:R-:W0:Y:S04]  /*31e0*/  @!P0 LDC.64 R68, c[0x0][0x3c0] ;  /* 0x0000f000ff448b82 */ /* 0x000e280000000a00 */
[----:B------:R-:W1:Y:S02]  /*31f0*/  MUFU.RSQ R84, R84 ;  /* 0x0000005400547308 */ /* 0x000e640000001400 */
[----:B-1----:R-:W-:Y:S01]  /*3200*/  R2UR UR5, R84 ;  /* 0x00000000540572ca */ /* 0x002fe200000e0000 */
[----:B0-----:R-:W-:Y:S02]  /*3210*/  @!P0 IMAD.WIDE R94, R95, 0x4, R68 ;  /* 0x000000045f5e8825 */ /* 0x001fe400078e0244 */
[----:B------:R-:W0:Y:S03]  /*3220*/  @!P0 LDC.64 R68, c[0x0][0x3c8] ;  /* 0x0000f200ff448b82 */ /* 0x000e260000000a00 */
[----:B------:R1:W-:Y:S01]  /*3230*/  @!P0 STG.E desc[UR12][R94.64], R71 ;  /* 0x000000475e008986 */ /* 0x0003e2000c10190c */
[----:B0-----:R-:W-:-:S06]  /*3240*/  @!P0 IMAD.WIDE R68, R97, 0x4, R68 ;  /* 0x0000000461448825 */ /* 0x001fcc00078e0244 */
[----:B------:R-:W-:-:S05]  /*3250*/  MOV R97, UR5 ;  /* 0x0000000500617c02 */ /* 0x000fca0008000f00 */
[----:B------:R1:W-:Y:S01]  /*3260*/  @!P0 STG.E desc[UR12][R68.64], R97 ;  /* 0x0000006144008986 */ /* 0x0003e2000c10190c */
[----:B------:R-:W-:Y:S05]  /*3270*/  BRA.U !UP0, `(.L_x_3471) ;  /* 0x0000000d08cc7547 */ /* 0x000fea000b800000 */
[----:B-1----:R-:W-:Y:S01]  /*3280*/  FSEL R71, R71, RZ, !P1 ;  /* 0x000000ff47477208 */ /* 0x002fe20004800000 */
[----:B------:R-:W-:Y:S02]  /*3290*/  HADD2.F32 R68, -RZ, R64.H0_H0 ;  /* 0x20000040ff447230 */ /* 0x000fe40000004100 */
[----:B------:R-:W-:Y:S01]  /*32a0*/  HADD2.F32 R84, -RZ, R44.H0_H0 ;  /* 0x2000002cff547230 */ /* 0x000fe20000004100 */
[----:B------:R-:W-:Y:S01]  /*32b0*/  R2UR UR4, R71 ;  /* 0x00000000470472ca */ /* 0x000fe200000e0000 */
[----:B------:R-:W-:Y:S02]  /*32c0*/  HADD2.F32 R86, -RZ, R45.H0_H0 ;  /* 0x2000002dff567230 */ /* 0x000fe40000004100 */
[----:B------:R-:W-:Y:S02]  /*32d0*/  HADD2.F32 R88, -RZ, R46.H0_H0 ;  /* 0x2000002eff587230 */ /* 0x000fe40000004100 */
[----:B------:R-:W-:Y:S02]  /*32e0*/  HADD2.F32 R90, -RZ, R47.H0_H0 ;  /* 0x2000002fff5a7230 */ /* 0x000fe40000004100 */
[----:B------:R-:W-:-:S02]  /*32f0*/  HADD2.F32 R92, -RZ, R67.H1_H1 ;  /* 0x30000043ff5c7230 */ /* 0x000fc40000004100 */
[----:B------:R-:W-:Y:S02]  /*3300*/  HADD2.F32 R94, -RZ, R41.H0_H0 ;  /* 0x20000029ff5e7230 */ /* 0x000fe40000004100 */
[----:B------:R-:W-:Y:S02]  /*3310*/  HADD2.F32 R96, -RZ, R42.H0_H0 ;  /* 0x2000002aff607230 */ /* 0x000fe40000004100 */
        /* <DEDUP_REMOVED lines=9> */
[----:B------:R-:W-:-:S02]  /*33b0*/  HADD2.F32 R68, -RZ, R64.H1_H1 ;  /* 0x30000040ff447230 */ /* 0x000fc40000004100 */
[----:B------:R-:W-:Y:S01]  /*33c0*/  FADD.FTZ R11, R11, -UR4 ;  /* 0x800000040b0b7e21 */ /* 0x000fe20008010000 */
[----:B------:R-:W-:Y:S02]  /*33d0*/  HADD2.F32 R84, -RZ, R44.H1_H1 ;  /* 0x3000002cff547230 */ /* 0x000fe40000004100 */
[----:B------:R-:W-:Y:S01]  /*33e0*/  FADD.FTZ R9, R9, -UR4 ;  /* 0x8000000409097e21 */ /* 0x000fe20008010000 */
[----:B------:R-:W-:Y:S01]  /*33f0*/  FADD.FTZ R7, R7, -UR4 ;  /* 0x8000000407077e21 */ /* 0x000fe20008010000 */
[----:B------:R-:W-:Y:S01]  /*3400*/  FMUL.FTZ R11, R11, UR5 ;  /* 0x000000050b0b7c20 */ /* 0x000fe20008410000 */
[----:B------:R-:W-:Y:S01]  /*3410*/  FADD.FTZ R3, R3, -UR4 ;  /* 0x8000000403037e21 */ /* 0x000fe20008010000 */
[----:B------:R-:W-:Y:S01]  /*3420*/  FFMA.FTZ R68, R17, R68, R84 ;  /* 0x0000004411447223 */ /* 0x000fe20000010054 */
[--C-:B------:R-:W-:Y:S02]  /*3430*/  HADD2.F32 R84, -RZ, R65.reuse.H0_H0 ;  /* 0x20000041ff547230 */ /* 0x100fe40000004100 */
[----:B------:R-:W-:Y:S01]  /*3440*/  FMUL.FTZ R9, R9, UR5 ;  /* 0x0000000509097c20 */ /* 0x000fe20008410000 */
[----:B------:R-:W-:Y:S01]  /*3450*/  FMUL.FTZ R7, R7, UR5 ;  /* 0x0000000507077c20 */ /* 0x000fe20008410000 */
[----:B------:R-:W-:Y:S01]  /*3460*/  FMUL.FTZ R3, R3, UR5 ;  /* 0x0000000503037c20 */ /* 0x000fe20008410000 */
[----:B------:R-:W-:Y:S01]  /*3470*/  FADD.FTZ R75, R75, -UR4 ;  /* 0x800000044b4b7e21 */ /* 0x000fe20008010000 */
        /* <DEDUP_REMOVED lines=12> */
[----:B------:R-:W-:Y:S01]  /*3540*/  FADD.FTZ R79, R79, -UR4 ;  /* 0x800000044f4f7e21 */ /* 0x000fe20008010000 */
[----:B------:R-:W-:Y:S01]  /*3550*/  FADD.FTZ R77, R77, -UR4 ;  /* 0x800000044d4d7e21 */ /* 0x000fe20008010000 */
[----:B------:R-:W-:Y:S01]  /*3560*/  FFMA.FTZ R11, R11, R86, R88 ;  /* 0x000000560b0b7223 */ /* 0x000fe20000010058 */
[----:B------:R-:W-:-:S02]  /*3570*/  HADD2.F32 R86, -RZ, R66.H1_H1 ;  /* 0x30000042ff567230 */ /* 0x000fc40000004100 */
[----:B------:R-:W-:Y:S01]  /*3580*/  FMUL.FTZ R17, R79, UR5 ;  /* 0x000000054f117c20 */ /* 0x000fe20008410000 */
[----:B------:R-:W-:Y:S02]  /*3590*/  HADD2.F32 R88, -RZ, R46.H1_H1 ;  /* 0x3000002eff587230 */ /* 0x000fe40000004100 */
[----:B------:R-:W-:Y:S01]  /*35a0*/  FADD.FTZ R23, R23, -UR4 ;  /* 0x8000000417177e21 */ /* 0x000fe20008010000 */
[----:B------:R-:W-:Y:S01]  /*35b0*/  FADD.FTZ R2, R2, -UR4 ;  /* 0x8000000402027e21 */ /* 0x000fe20008010000 */
[----:B------:R-:W-:Y:S01]  /*35c0*/  FADD.FTZ R83, R83, -UR4 ;  /* 0x8000000453537e21 */ /* 0x000fe20008010000 */
[----:B------:R-:W-:Y:S01]  /*35d0*/  FADD.FTZ R4, R4, -UR4 ;  /* 0x8000000404047e21 */ /* 0x000fe20008010000 */
[----:B------:R-:W-:Y:S01]  /*35e0*/  FFMA.FTZ R86, R9, R86, R88 ;  /* 0x0000005609567223 */ /* 0x000fe20000010058 */
[----:B------:R-:W-:Y:S02]  /*35f0*/  HADD2.F32 R88, -RZ, R67.H0_H0 ;  /* 0x20000043ff587230 */ /* 0x000fe40000004100 */
[----:B------:R-:W-:Y:S01]  /*3600*/  FMUL.FTZ R9, R21, UR5 ;  /* 0x0000000515097c20 */ /* 0x000fe20008410000 */
[----:B------:R-:W-:Y:S01]  /*3610*/  FMUL.FTZ R23, R23, UR5 ;  /* 0x0000000517177c20 */ /* 0x000fe20008410000 */
[----:B------:R-:W-:-:S02]  /*3620*/  HADD2.F32 R21, -RZ, R56.H0_H0 ;  /* 0x20000038ff157230 */ /* 0x000fc40000004100 */
[----:B------:R-:W-:Y:S01]  /*3630*/  FMUL.FTZ R2, R2, UR5 ;  /* 0x0000000502027c20 */ /* 0x000fe20008410000 */
[----:B------:R-:W-:Y:S01]  /*3640*/  FFMA.FTZ R7, R7, R88, R90 ;  /* 0x0000005807077223 */ /* 0x000fe2000001005a */
[----:B------:R-:W-:Y:S02]  /*3650*/  HADD2.F32 R88, -RZ, R47.H1_H1 ;  /* 0x3000002fff587230 */ /* 0x000fe40000004100 */
[----:B------:R-:W-:Y:S01]  /*3660*/  FMUL.FTZ R4, R4, UR5 ;  /* 0x0000000504047c20 */ /* 0x000fe20008410000 */
[----:B------:R-:W-:Y:S02]  /*3670*/  HADD2.F32 R90, -RZ, R40.H0_H0 ;  /* 0x20000028ff5a7230 */ /* 0x000fe40000004100 */
[----:B------:R-:W-:Y:S01]  /*3680*/  FADD.FTZ R20, R20, -UR4 ;  /* 0x8000000414147e21 */ /* 0x000fe20008010000 */
[----:B------:R-:W-:Y:S02]  /*3690*/  HADD2.F32 R81, -RZ, R32.H0_H0 ;  /* 0x20000020ff517230 */ /* 0x000fe40000004100 */
[----:B------:R-:W-:Y:S01]  /*36a0*/  FFMA.FTZ R92, R3, R92, R88 ;  /* 0x0000005c035c7223 */ /* 0x000fe20000010058 */
[----:B------:R-:W-:-:S02]  /*36b0*/  HADD2.F32 R88, -RZ, R60.H0_H0 ;  /* 0x2000003cff587230 */ /* 0x000fc40000004100 */
[----:B------:R-:W-:Y:S01]  /*36c0*/  FMUL.FTZ R3, R75, UR5 ;  /* 0x000000054b037c20 */ /* 0x000fe20008410000 */
[----:B------:R-:W-:Y:S01]  /*36d0*/  FADD.FTZ R10, R10, -UR4 ;  /* 0x800000040a0a7e21 */ /* 0x000fe20008010000 */
[----:B------:R-:W-:Y:S01]  /*36e0*/  FADD.FTZ R85, R85, -UR4 ;  /* 0x8000000455557e21 */ /* 0x000fe20008010000 */
[----:B------:R-:W-:Y:S01]  /*36f0*/  FADD.FTZ R8, R8, -UR4 ;  /* 0x8000000408087e21 */ /* 0x000fe20008010000 */
[----:B------:R-:W-:Y:S01]  /*3700*/  FFMA.FTZ R3, R3, R88, R90 ;  /* 0x0000005803037223 */ /* 0x000fe2000001005a */
[----:B------:R-:W-:Y:S02]  /*3710*/  HADD2.F32 R88, -RZ, R60.H1_H1 ;  /* 0x3000003cff587230 */ /* 0x000fe40000004100 */
[----:B------:R-:W-:Y:S01]  /*3720*/  FMUL.FTZ R10, R10, UR5 ;  /* 0x000000050a0a7c20 */ /* 0x000fe20008410000 */
[----:B------:R-:W-:Y:S02]  /*3730*/  HADD2.F32 R90, -RZ, R40.H1_H1 ;  /* 0x30000028ff5a7230 */ /* 0x000fe40000004100 */
[----:B------:R-:W-:Y:S01]  /*3740*/  FMUL.FTZ R8, R8, UR5 ;  /* 0x0000000508087c20 */ /* 0x000fe20008410000 */
[----:B------:R-:W-:Y:S01]  /*3750*/  FADD.FTZ R14, R14, -UR4 ;  /* 0x800000040e0e7e21 */ /* 0x000fe20008010000 */
[----:B------:R-:W-:Y:S01]  /*3760*/  FADD.FTZ R89, R89, -UR4 ;  /* 0x8000000459597e21 */ /* 0x000fe20008010000 */
[----:B------:R-:W-:Y:S01]  /*3770*/  FADD.FTZ R12, R12, -UR4 ;  /* 0x800000040c0c7e21 */ /* 0x000fe20008010000 */
[----:B------:R-:W-:Y:S01]  /*3780*/  FFMA.FTZ R88, R73, R88, R90 ;  /* 0x0000005849587223 */ /* 0x000fe2000001005a */
[----:B------:R-:W-:-:S02]  /*3790*/  HADD2.F32 R90, -RZ, R61.H0_H0 ;  /* 0x2000003dff5a7230 */ /* 0x000fc40000004100 */
[----:B------:R-:W-:Y:S01]  /*37a0*/  FMUL.FTZ R14, R14, UR5 ;  /* 0x000000050e0e7c20 */ /* 0x000fe20008410000 */
[----:B------:R-:W-:Y:S01]  /*37b0*/  FMUL.FTZ R69, R89, UR5 ;  /* 0x0000000559457c20 */ /* 0x000fe20008410000 */
[----:B------:R-:W-:Y:S02]  /*37c0*/  HADD2.F32 R89, -RZ, R54.H0_H0 ;  /* 0x20000036ff597230 */ /* 0x000fe40000004100 */
[----:B------:R-:W-:Y:S01]  /*37d0*/  FADD.FTZ R87, R87, -UR4 ;  /* 0x8000000457577e21 */ /* 0x000fe20008010000 */
[----:B------:R-:W-:Y:S01]  /*37e0*/  FFMA.FTZ R9, R9, R90, R94 ;  /* 0x0000005a09097223 */ /* 0x000fe2000001005e */
[----:B------:R-:W-:Y:S02]  /*37f0*/  HADD2.F32 R90, -RZ, R61.H1_H1 ;  /* 0x3000003dff5a7230 */ /* 0x000fe40000004100 */
[----:B------:R-:W-:Y:S01]  /*3800*/  FMUL.FTZ R12, R12, UR5 ;  /* 0x000000050c0c7c20 */ /* 0x000fe20008410000 */
[----:B------:R-:W-:Y:S02]  /*3810*/  HADD2.F32 R94, -RZ, R41.H1_H1 ;  /* 0x30000029ff5e7230 */ /* 0x000fe40000004100 */
[----:B------:R-:W-:Y:S01]  /*3820*/  FADD.FTZ R18, R18, -UR4 ;  /* 0x8000000412127e21 */ /* 0x000fe20008010000 */
[----:B------:R-:W-:Y:S01]  /*3830*/  FMUL.FTZ R73, R87, UR5 ;  /* 0x0000000557497c20 */ /* 0x000fe20008410000 */
[----:B------:R-:W-:-:S02]  /*3840*/  HADD2.F32 R87, -RZ, R34.H1_H1 ;  /* 0x30000022ff577230 */ /* 0x000fc40000004100 */
[----:B------:R-:W-:Y:S01]  /*3850*/  FADD.FTZ R93, R93, -UR4 ;  /* 0x800000045d5d7e21 */ /* 0x000fe20008010000 */
[----:B------:R-:W-:Y:S01]  /*3860*/  FFMA.FTZ R90, R19, R90, R94 ;  /* 0x0000005a135a7223 */ /* 0x000fe2000001005e */
[--C-:B------:R-:W-:Y:S02]  /*3870*/  HADD2.F32 R94, -RZ, R62.reuse.H0_H0 ;  /* 0x2000003eff5e7230 */ /* 0x100fe40000004100 */
[----:B------:R-:W-:Y:S01]  /*3880*/  FMUL.FTZ R19, R77, UR5 ;  /* 0x000000054d137c20 */ /* 0x000fe20008410000 */
[----:B------:R-:W-:Y:S02]  /*3890*/  HADD2.F32 R77, -RZ, R39.H1_H1 ;  /* 0x30000027ff4d7230 */ /* 0x000fe40000004100 */
[----:B------:R-:W-:Y:S01]  /*38a0*/  FMUL.FTZ R18, R18, UR5 ;  /* 0x0000000512127c20 */ /* 0x000fe20008410000 */
[----:B------:R-:W-:Y:S01]  /*38b0*/  FADD.FTZ R91, R91, -UR4 ;  /* 0x800000045b5b7e21 */ /* 0x000fe20008010000 */
[----:B------:R-:W-:Y:S01]  /*38c0*/  FFMA.FTZ R13, R13, R94, R96 ;  /* 0x0000005e0d0d7223 */ /* 0x000fe20000010060 */
[----:B------:R-:W-:-:S02]  /*38d0*/  HADD2.F32 R94, -RZ, R62.H1_H1 ;  /* 0x3000003eff5e7230 */ /* 0x000fc40000004100 */
[----:B------:R-:W-:Y:S01]  /*38e0*/  FADD.FTZ R16, R16, -UR4 ;  /* 0x8000000410107e21 */ /* 0x000fe20008010000 */
[----:B------:R-:W-:Y:S02]  /*38f0*/  HADD2.F32 R96, -RZ, R42.H1_H1 ;  /* 0x3000002aff607230 */ /* 0x000fe40000004100 */
[----:B------:R-:W-:Y:S01]  /*3900*/  FMUL.FTZ R79, R93, UR5 ;  /* 0x000000055d4f7c20 */ /* 0x000fe20008410000 */
[----:B------:R-:W-:Y:S01]  /*3910*/  FMUL.FTZ R75, R91, UR5 ;  /* 0x000000055b4b7c20 */ /* 0x000fe20008410000 */
[----:B------:R-:W-:Y:S02]  /*3920*/  HADD2.F32 R93, -RZ, R55.H0_H0 ;  /* 0x20000037ff5d7230 */ /* 0x000fe40000004100 */
[----:B------:R-:W-:Y:S01]  /*3930*/  FMUL.FTZ R16, R16, UR5 ;  /* 0x0000000510107c20 */ /* 0x000fe20008410000 */
[----:B------:R-:W-:Y:S01]  /*3940*/  FFMA.FTZ R17, R17, R94, R96 ;  /* 0x0000005e11117223 */ /* 0x000fe20000010060 */
[----:B------:R-:W-:Y:S02]  /*3950*/  HADD2.F32 R94, -RZ, R63.H0_H0 ;  /* 0x2000003fff5e7230 */ /* 0x000fe40000004100 */
[----:B------:R-:W-:Y:S01]  /*3960*/  FADD.FTZ R22, R22, -UR4 ;  /* 0x8000000416167e21 */ /* 0x000fe20008010000 */
[----:B------:R-:W-:-:S02]  /*3970*/  HADD2.F32 R96, -RZ, R43.H0_H0 ;  /* 0x2000002bff607230 */ /* 0x000fc40000004100 */
[----:B------:R-:W-:Y:S01]  /*3980*/  FADD.FTZ R80, R80, -UR4 ;  /* 0x8000000450507e21 */ /* 0x000fe20008010000 */
[----:B------:R-:W-:Y:S01]  /*3990*/  FADD.FTZ R6, R6, -UR4 ;  /* 0x8000000406067e21 */ /* 0x000fe20008010000 */
[----:B------:R-:W-:Y:S01]  /*39a0*/  FMUL.FTZ R22, R22, UR5 ;  /* 0x0000000516167c20 */ /* 0x000fe20008410000 */
[----:B------:R-:W-:Y:S02]  /*39b0*/  HADD2.F32 R91, -RZ, R48.H1_H1 ;  /* 0x30000030ff5b7230 */ /* 0x000fe40000004100 */
[----:B------:R-:W-:Y:S01]  /*39c0*/  FFMA.FTZ R19, R19, R94, R96 ;  /* 0x0000005e13137223 */ /* 0x000fe20000010060 */
[----:B------:R-:W-:Y:S02]  /*39d0*/  HADD2.F32 R94, -RZ, R63.H1_H1 ;  /* 0x3000003fff5e7230 */ /* 0x000fe40000004100 */
[----:B------:R-:W-:Y:S01]  /*39e0*/  FMUL.FTZ R6, R6, UR5 ;  /* 0x0000000506067c20 */ /* 0x000fe20008410000 */
[----:B------:R-:W-:Y:S02]  /*39f0*/  HADD2.F32 R96, -RZ, R43.H1_H1 ;  /* 0x3000002bff607230 */ /* 0x000fe40000004100 */
[----:B------:R-:W-:Y:S01]  /*3a00*/  FADD.FTZ R0, R0, -UR4 ;  /* 0x8000000400007e21 */ /* 0x000fe20008010000 */
[----:B------:R-:W-:Y:S01]  /*3a10*/  FADD.FTZ R74, R74, -UR4 ;  /* 0x800000044a4a7e21 */ /* 0x000fe20008010000 */
[----:B------:R-:W-:Y:S01]  /*3a20*/  FADD.FTZ R72, R72, -UR4 ;  /* 0x8000000448487e21 */ /* 0x000fe20008010000 */
[----:B------:R-:W-:Y:S01]  /*3a30*/  FADD.FTZ R78, R78, -UR4 ;  /* 0x800000044e4e7e21 */ /* 0x000fe20008010000 */
[----:B------:R-:W-:Y:S01]  /*3a40*/  FFMA.FTZ R71, R23, R94, R96 ;  /* 0x0000005e17477223 */ /* 0x000fe20000010060 */
[----:B------:R-:W-:-:S02]  /*3a50*/  HADD2.F32 R23, -RZ, R36.H0_H0 ;  /* 0x20000024ff177230 */ /* 0x000fc40000004100 */
[----:B------:R-:W-:Y:S01]  /*3a60*/  FMUL.FTZ R0, R0, UR5 ;  /* 0x0000000500007c20 */ /* 0x000fe20008410000 */
[----:B------:R-:W-:Y:S02]  /*3a70*/  HADD2.F32 R94, -RZ, R56.H1_H1 ;  /* 0x30000038ff5e7230 */ /* 0x000fe40000004100 */
[----:B------:R-:W-:Y:S01]  /*3a80*/  FMUL.FTZ R72, R72, UR5 ;  /* 0x0000000548487c20 */ /* 0x000fe20008410000 */
[----:B------:R-:W-:Y:S02]  /*3a90*/  HADD2.F32 R96, -RZ, R36.H1_H1 ;  /* 0x30000024ff607230 */ /* 0x000fe40000004100 */
[----:B------:R-:W-:Y:S01]  /*3aa0*/  FFMA.FTZ R2, R2, R21, R23 ;  /* 0x0000001502027223 */ /* 0x000fe20000010017 */
[----:B------:R-:W-:Y:S01]  /*3ab0*/  FMUL.FTZ R23, R83, UR5 ;  /* 0x0000000553177c20 */ /* 0x000fe20008410000 */
[----:B------:R-:W-:Y:S02]  /*3ac0*/  HADD2.F32 R83, -RZ, R59.H1_H1 ;  /* 0x3000003bff537230 */ /* 0x000fe40000004100 */
[----:B------:R-:W-:Y:S01]  /*3ad0*/  FMUL.FTZ R21, R85, UR5 ;  /* 0x0000000555157c20 */ /* 0x000fe20008410000 */
[----:B------:R-:W-:-:S02]  /*3ae0*/  HADD2.F32 R85, -RZ, R33.H0_H0 ;  /* 0x20000021ff557230 */ /* 0x000fc40000004100 */
[----:B------:R-:W-:Y:S01]  /*3af0*/  FMUL.FTZ R78, R78, UR5 ;  /* 0x000000054e4e7c20 */ /* 0x000fe20008410000 */
[----:B------:R-:W-:Y:S02]  /*3b00*/  HADD2.F32 R95, -RZ, R50.H1_H1 ;  /* 0x30000032ff5f7230 */ /* 0x000fe40000004100 */
[----:B------:R-:W-:Y:S01]  /*3b10*/  FFMA.FTZ R83, R4, R83, R77 ;  /* 0x0000005304537223 */ /* 0x000fe2000001004d */
[--C-:B------:R-:W-:Y:S02]  /*3b20*/  HADD2.F32 R77, -RZ, R52.reuse.H0_H0 ;  /* 0x20000034ff4d7230 */ /* 0x100fe40000004100 */
[----:B------:R-:W-:Y:S01]  /*3b30*/  FMUL.FTZ R4, R20, UR5 ;  /* 0x0000000514047c20 */ /* 0x000fe20008410000 */
[----:B------:R-:W-:Y:S01]  /*3b40*/  FFMA.FTZ R21, R21, R94, R96 ;  /* 0x0000005e15157223 */ /* 0x000fe20000010060 */
[----:B------:R-:W-:Y:S02]  /*3b50*/  HADD2.F32 R94, -RZ, R57.H0_H0 ;  /* 0x20000039ff5e7230 */ /* 0x000fe40000004100 */
[----:B------:R-:W-:Y:S01]  /*3b60*/  FADD.FTZ R76, R76, -UR4 ;  /* 0x800000044c4c7e21 */ /* 0x000fe20008010000 */
[----:B------:R-:W-:Y:S01]  /*3b70*/  FFMA.FTZ R4, R4, R77, R81 ;  /* 0x0000004d04047223 */ /* 0x000fe20000010051 */
[----:B------:R-:W-:-:S02]  /*3b80*/  HADD2.F32 R77, -RZ, R52.H1_H1 ;  /* 0x30000034ff4d7230 */ /* 0x000fc40000004100 */
[----:B------:R-:W-:Y:S01]  /*3b90*/  FADD.FTZ R82, R82, -UR4 ;  /* 0x8000000452527e21 */ /* 0x000fe20008010000 */
[----:B------:R-:W-:Y:S01]  /*3ba0*/  HADD2.F32 R81, -RZ, R32.H1_H1 ;  /* 0x30000020ff517230 */ /* 0x000fe20000004100 */
[----:B------:R-:W-:Y:S01]  /*3bb0*/  UIADD3 UR4, UPT, UPT, UR6, -0x1, URZ ;  /* 0xffffffff06047890 */ /* 0x000fe2000fffe0ff */
[----:B------:R-:W-:Y:S02]  /*3bc0*/  HADD2.F32 R96, -RZ, R37.H0_H0 ;  /* 0x20000025ff607230 */ /* 0x000fe40000004100 */
[----:B------:R-:W-:Y:S01]  /*3bd0*/  FMUL.FTZ R82, R82, UR5 ;  /* 0x0000000552527c20 */ /* 0x000fe20008410000 */
[----:B------:R-:W-:Y:S02]  /*3be0*/  HADD2.F32 R97, -RZ, R51.H1_H1 ;  /* 0x30000033ff617230 */ /* 0x000fe40000004100 */
[----:B------:R-:W-:Y:S01]  /*3bf0*/  FFMA.FTZ R77, R10, R77, R81 ;  /* 0x0000004d0a4d7223 */ /* 0x000fe20000010051 */
[----:B------:R-:W-:Y:S02]  /*3c00*/  HADD2.F32 R81, -RZ, R53.H0_H0 ;  /* 0x20000035ff517230 */ /* 0x000fe40000004100 */
[----:B------:R-:W-:Y:S01]  /*3c10*/  FFMA.FTZ R23, R23, R94, R96 ;  /* 0x0000005e17177223 */ /* 0x000fe20000010060 */
[----:B------:R-:W-:Y:S01]  /*3c20*/  HADD2.F32 R94, -RZ, R57.H1_H1 ;  /* 0x30000039ff5e7230 */ /* 0x000fe20000004100 */
[----:B------:R-:W-:Y:S01]  /*3c30*/  UIMAD UR4, UR4, UR14, URZ ;  /* 0x0000000e040472a4 */ /* 0x000fe2000f8e02ff */
[----:B------:R-:W-:-:S02]  /*3c40*/  HADD2.F32 R96, -RZ, R37.H1_H1 ;  /* 0x30000025ff607230 */ /* 0x000fc40000004100 */
[----:B------:R-:W-:Y:S01]  /*3c50*/  FFMA.FTZ R20, R8, R81, R85 ;  /* 0x0000005108147223 */ /* 0x000fe20000010055 */
[----:B------:R-:W-:Y:S01]  /*3c60*/  HADD2.F32 R81, -RZ, R53.H1_H1 ;  /* 0x30000035ff517230 */ /* 0x000fe20000004100 */
[----:B------:R-:W-:Y:S01]  /*3c70*/  F2FP.F16.F32.PACK_AB R86, R86, R11 ;  /* 0x0000000b5656723e */ /* 0x000fe200000000ff */
[----:B------:R-:W-:Y:S02]  /*3c80*/  HADD2.F32 R85, -RZ, R33.H1_H1 ;  /* 0x30000021ff557230 */ /* 0x000fe40000004100 */
[----:B------:R-:W-:Y:S01]  /*3c90*/  FFMA.FTZ R69, R69, R94, R96 ;  /* 0x0000005e45457223 */ /* 0x000fe20000010060 */
[----:B------:R-:W-:Y:S01]  /*3ca0*/  HADD2.F32 R94, -RZ, R58.H0_H0 ;  /* 0x2000003aff5e7230 */ /* 0x000fe20000004100 */
[----:B------:R-:W-:Y:S01]  /*3cb0*/  F2FP.F16.F32.PACK_AB R11, R71, R19 ;  /* 0x00000013470b723e */ /* 0x000fe200000000ff */
[----:B------:R-:W-:Y:S02]  /*3cc0*/  HADD2.F32 R96, -RZ, R38.H0_H0 ;  /* 0x20000026ff607230 */ /* 0x000fe40000004100 */
[----:B------:R-:W-:Y:S01]  /*3cd0*/  FFMA.FTZ R81, R14, R81, R85 ;  /* 0x000000510e517223 */ /* 0x000fe20000010055 */
[----:B------:R-:W-:Y:S01]  /*3ce0*/  HADD2.F32 R85, -RZ, R34.H0_H0 ;  /* 0x20000022ff557230 */ /* 0x000fe20000004100 */
[----:B------:R-:W-:Y:S01]  /*3cf0*/  F2FP.F16.F32.PACK_AB R10, R17, R13 ;  /* 0x0000000d110a723e */ /* 0x000fe200000000ff */
[----:B------:R-:W-:Y:S01]  /*3d00*/  FFMA.FTZ R73, R73, R94, R96 ;  /* 0x0000005e49497223 */ /* 0x000fe20000010060 */
[----:B------:R-:W-:-:S02]  /*3d10*/  HADD2.F32 R94, -RZ, R58.H1_H1 ;  /* 0x3000003aff5e7230 */ /* 0x000fc40000004100 */
[----:B------:R-:W-:Y:S01]  /*3d20*/  FFMA.FTZ R89, R12, R89, R85 ;  /* 0x000000590c597223 */ /* 0x000fe20000010055 */
[----:B------:R-:W-:Y:S01]  /*3d30*/  HADD2.F32 R85, -RZ, R54.H1_H1 ;  /* 0x30000036ff557230 */ /* 0x000fe20000004100 */
[----:B------:R-:W-:Y:S01]  /*3d40*/  F2FP.F16.F32.PACK_AB R9, R90, R9 ;  /* 0x000000095a09723e */ /* 0x000fe200000000ff */
[----:B------:R-:W-:Y:S01]  /*3d50*/  HADD2.F32 R96, -RZ, R38.H1_H1 ;  /* 0x30000026ff607230 */ /* 0x000fe20000004100 */
[----:B------:R-:W-:Y:S02]  /*3d60*/  F2FP.F16.F32.PACK_AB R8, R88, R3 ;  /* 0x000000035808723e */ /* 0x000fe400000000ff */
[----:B------:R-:W-:Y:S01]  /*3d70*/  FFMA.FTZ R18, R18, R85, R87 ;  /* 0x0000005512127223 */ /* 0x000fe20000010057 */
[----:B------:R-:W-:Y:S02]  /*3d80*/  HADD2.F32 R85, -RZ, R35.H0_H0 ;  /* 0x20000023ff557230 */ /* 0x000fe40000004100 */
[----:B------:R-:W-:Y:S01]  /*3d90*/  FFMA.FTZ R75, R75, R94, R96 ;  /* 0x0000005e4b4b7223 */ /* 0x000fe20000010060 */
[----:B------:R-:W-:Y:S01]  /*3da0*/  HADD2.F32 R94, -RZ, R59.H0_H0 ;  /* 0x2000003bff5e7230 */ /* 0x000fe20000004100 */
[----:B------:R-:W-:Y:S01]  /*3db0*/  F2FP.F16.F32.PACK_AB R13, R69, R23 ;  /* 0x00000017450d723e */ /* 0x000fe200000000ff */
[----:B------:R-:W-:-:S02]  /*3dc0*/  HADD2.F32 R96, -RZ, R39.H0_H0 ;  /* 0x20000027ff607230 */ /* 0x000fc40000004100 */
[----:B------:R-:W-:Y:S01]  /*3dd0*/  FFMA.FTZ R93, R16, R93, R85 ;  /* 0x0000005d105d7223 */ /* 0x000fe20000010055 */
[----:B------:R-:W-:Y:S02]  /*3de0*/  HADD2.F32 R85, -RZ, R55.H1_H1 ;  /* 0x30000037ff557230 */ /* 0x000fe40000004100 */
[----:B------:R-:W-:Y:S01]  /*3df0*/  FMUL.FTZ R16, R80, UR5 ;  /* 0x0000000550107c20 */ /* 0x000fe20008410000 */
[----:B------:R-:W-:Y:S02]  /*3e00*/  HADD2.F32 R87, -RZ, R35.H1_H1 ;  /* 0x30000023ff577230 */ /* 0x000fe40000004100 */
[----:B------:R-:W-:Y:S01]  /*3e10*/  FFMA.FTZ R79, R79, R94, R96 ;  /* 0x0000005e4f4f7223 */ /* 0x000fe20000010060 */
[----:B------:R-:W-:Y:S02]  /*3e20*/  F2FP.F16.F32.PACK_AB R14, R75, R73 ;  /* 0x000000494b0e723e */ /* 0x000fe400000000ff */
[----:B------:R-:W-:Y:S01]  /*3e30*/  F2FP.F16.F32.PACK_AB R12, R21, R2 ;  /* 0x00000002150c723e */ /* 0x000fe200000000ff */
[----:B------:R-:W-:Y:S01]  /*3e40*/  FFMA.FTZ R94, R22, R85, R87 ;  /* 0x00000055165e7223 */ /* 0x000fe20000010057 */
[----:B------:R-:W-:-:S02]  /*3e50*/  HADD2.F32 R85, -RZ, R48.H0_H0 ;  /* 0x20000030ff557230 */ /* 0x000fc40000004100 */
[----:B------:R-:W-:Y:S01]  /*3e60*/  FMUL.FTZ R22, R74, UR5 ;  /* 0x000000054a167c20 */ /* 0x000fe20008410000 */
[--C-:B------:R-:W-:Y:S02]  /*3e70*/  HADD2.F32 R87, -RZ, R28.reuse.H0_H0 ;  /* 0x2000001cff577230 */ /* 0x100fe40000004100 */
[----:B------:R-:W-:Y:S01]  /*3e80*/  FMUL.FTZ R74, R76, UR5 ;  /* 0x000000054c4a7c20 */ /* 0x000fe20008410000 */
[----:B------:R-:W-:Y:S01]  /*3e90*/  USHF.R.S32.HI UR5, URZ, 0x1f, UR4 ;  /* 0x0000001fff057899 */ /* 0x000fe20008011404 */
[----:B------:R-:W-:Y:S01]  /*3ea0*/  F2FP.F16.F32.PACK_AB R4, R77, R4 ;  /* 0x000000044d04723e */ /* 0x000fe200000000ff */
[----:B------:R-:W-:Y:S01]  /*3eb0*/  FFMA.FTZ R16, R16, R85, R87 ;  /* 0x0000005510107223 */ /* 0x000fe20000010057 */
[----:B------:R-:W-:Y:S01]  /*3ec0*/  HADD2.F32 R85, -RZ, R28.H1_H1 ;  /* 0x3000001cff557230 */ /* 0x000fe20000004100 */
[----:B------:R-:W-:Y:S01]  /*3ed0*/  ULEA.HI UR5, UR5, UR4, URZ, 0x3 ;  /* 0x0000000405057291 */ /* 0x000fe2000f8f18ff */
[----:B------:R-:W-:-:S03]  /*3ee0*/  HADD2.F32 R87, -RZ, R29.H0_H0 ;  /* 0x2000001dff577230 */ /* 0x000fc60000004100 */
[----:B------:R-:W-:Y:S01]  /*3ef0*/  FFMA.FTZ R91, R6, R91, R85 ;  /* 0x0000005b065b7223 */ /* 0x000fe20000010055 */
[----:B------:R-:W-:Y:S01]  /*3f00*/  HADD2.F32 R85, -RZ, R49.H0_H0 ;  /* 0x20000031ff557230 */ /* 0x000fe20000004100 */
[----:B------:R-:W-:-:S03]  /*3f10*/  MOV R105, UR5 ;  /* 0x0000000500697c02 */ /* 0x000fc60008000f00 */
[----:B------:R-:W-:Y:S01]  /*3f20*/  F2FP.F16.F32.PACK_AB R16, R91, R16 ;  /* 0x000000105b10723e */ /* 0x000fe200000000ff */
[----:B------:R-:W-:Y:S01]  /*3f30*/  FFMA.FTZ R0, R0, R85, R87 ;  /* 0x0000005500007223 */ /* 0x000fe20000010057 */
[----:B------:R-:W-:Y:S01]  /*3f40*/  HADD2.F32 R85, -RZ, R49.H1_H1 ;  /* 0x30000031ff557230 */ /* 0x000fe20000004100 */
[----:B------:R-:W-:Y:S01]  /*3f50*/  LEA.HI.SX32 R105, R105, R70, 0x1d ;  /* 0x0000004669697211 */ /* 0x000fe200078feaff */
[----:B------:R-:W-:-:S03]  /*3f60*/  HADD2.F32 R87, -RZ, R29.H1_H1 ;  /* 0x3000001dff577230 */ /* 0x000fc60000004100 */
[C---:B------:R-:W-:Y:S02]  /*3f70*/  IADD3 R103, PT, PT, R105.reuse, 0x80, RZ ;  /* 0x0000008069677810 */ /* 0x040fe40007ffe0ff */
[----:B------:R-:W-:Y:S01]  /*3f80*/  FFMA.FTZ R22, R22, R85, R87 ;  /* 0x0000005516167223 */ /* 0x000fe20000010057 */
[----:B------:R-:W-:Y:S01]  /*3f90*/  HADD2.F32 R85, -RZ, R50.H0_H0 ;  /* 0x20000032ff557230 */ /* 0x000fe20000004100 */
[C---:B------:R-:W-:Y:S01]  /*3fa0*/  IADD3 R101, PT, PT, R105.reuse, 0x100, RZ ;  /* 0x0000010069657810 */ /* 0x040fe20007ffe0ff */
[--C-:B------:R-:W-:Y:S01]  /*3fb0*/  HADD2.F32 R87, -RZ, R30.reuse.H0_H0 ;  /* 0x2000001eff577230 */ /* 0x100fe20000004100 */
[C---:B------:R-:W-:Y:S02]  /*3fc0*/  IADD3 R99, PT, PT, R105.reuse, 0x180, RZ ;  /* 0x0000018069637810 */ /* 0x040fe40007ffe0ff */
[----:B------:R-:W-:Y:S02]  /*3fd0*/  IADD3 R107, PT, PT, R105, 0x200, RZ ;  /* 0x00000200696b7810 */ /* 0x000fe40007ffe0ff */
[----:B------:R-:W-:Y:S01]  /*3fe0*/  FFMA.FTZ R72, R72, R85, R87 ;  /* 0x0000005548487223 */ /* 0x000fe20000010057 */
[----:B------:R-:W-:Y:S01]  /*3ff0*/  HADD2.F32 R85, -RZ, R30.H1_H1 ;  /* 0x3000001eff557230 */ /* 0x000fe20000004100 */
[----:B------:R-:W-:Y:S01]  /*4000*/  F2FP.F16.F32.PACK_AB R17, R22, R0 ;  /* 0x000000001611723e */ /* 0x000fe200000000ff */
[----:B------:R-:W-:-:S03]  /*4010*/  HADD2.F32 R87, -RZ, R31.H0_H0 ;  /* 0x2000001fff577230 */ /* 0x000fc60000004100 */
[----:B------:R-:W-:Y:S01]  /*4020*/  FFMA.FTZ R95, R78, R95, R85 ;  /* 0x0000005f4e5f7223 */ /* 0x000fe20000010055 */
[----:B------:R-:W-:-:S05]  /*4030*/  HADD2.F32 R85, -RZ, R51.H0_H0 ;  /* 0x20000033ff557230 */ /* 0x000fca0000004100 */
[----:B------:R-:W-:Y:S01]  /*4040*/  FFMA.FTZ R74, R74, R85, R87 ;  /* 0x000000554a4a7223 */ /* 0x000fe20000010057 */
[----:B------:R-:W-:Y:S01]  /*4050*/  F2FP.F16.F32.PACK_AB R87, R92, R7 ;  /* 0x000000075c57723e */ /* 0x000fe200000000ff */
[----:B------:R-:W-:Y:S01]  /*4060*/  HADD2.F32 R85, -RZ, R31.H1_H1 ;  /* 0x3000001fff557230 */ /* 0x000fe20000004100 */
[----:B------:R-:W0:Y:S04]  /*4070*/  LDC.64 R6, c[0x0][0x428] ;  /* 0x00010a00ff067b82 */ /* 0x000e280000000a00 */
[----:B------:R-:W-:Y:S01]  /*4080*/  FFMA.FTZ R97, R82, R97, R85 ;  /* 0x0000006152617223 */ /* 0x000fe20000010055 */
[----:B------:R-:W-:Y:S02]  /*4090*/  F2FP.F16.F32.PACK_AB R85, R84, R15 ;  /* 0x0000000f5455723e */ /* 0x000fe400000000ff */
[----:B------:R-:W-:-:S02]  /*40a0*/  F2FP.F16.F32.PACK_AB R84, R68, R5 ;  /* 0x000000054454723e */ /* 0x000fc400000000ff */
[----:B------:R-:W-:Y:S02]  /*40b0*/  F2FP.F16.F32.PACK_AB R15, R83, R79 ;  /* 0x0000004f530f723e */ /* 0x000fe400000000ff */
[----:B------:R-:W-:Y:S02]  /*40c0*/  F2FP.F16.F32.PACK_AB R5, R81, R20 ;  /* 0x000000145105723e */ /* 0x000fe400000000ff */
[----:B------:R-:W-:Y:S01]  /*40d0*/  F2FP.F16.F32.PACK_AB R19, R97, R74 ;  /* 0x0000004a6113723e */ /* 0x000fe200000000ff */
[----:B0-----:R-:W-:-:S04]  /*40e0*/  IMAD.WIDE.U32 R104, R105, 0x10, R6 ;  /* 0x0000001069687825 */ /* 0x001fc800078e0006 */
[--C-:B------:R-:W-:Y:S01]  /*40f0*/  IMAD.WIDE.U32 R102, R103, 0x10, R6.reuse ;  /* 0x0000001067667825 */ /* 0x100fe200078e0006 */
[----:B------:R0:W-:Y:S03]  /*4100*/  STG.E.128 desc[UR12][R104.64], R84 ;  /* 0x0000005468007986 */ /* 0x0001e6000c101d0c */
[--C-:B------:R-:W-:Y:S01]  /*4110*/  IMAD.WIDE.U32 R100, R101, 0x10, R6.reuse ;  /* 0x0000001065647825 */ /* 0x100fe200078e0006 */
[----:B------:R0:W-:Y:S03]  /*4120*/  STG.E.128 desc[UR12][R102.64], R8 ;  /* 0x0000000866007986 */ /* 0x0001e6000c101d0c */
[--C-:B------:R-:W-:Y:S01]  /*4130*/  IMAD.WIDE.U32 R98, R99, 0x10, R6.reuse ;  /* 0x0000001063627825 */ /* 0x100fe200078e0006 */
[----:B------:R0:W-:Y:S03]  /*4140*/  STG.E.128 desc[UR12][R100.64], R12 ;  /* 0x0000000c64007986 */ /* 0x0001e6000c101d0c */
[----:B------:R-:W-:Y:S01]  /*4150*/  IMAD.WIDE.U32 R106, R107, 0x10, R6 ;  /* 0x000000106b6a7825 */ /* 0x000fe200078e0006 */
[----:B------:R-:W-:-:S02]  /*4160*/  F2FP.F16.F32.PACK_AB R7, R94, R93 ;  /* 0x0000005d5e07723e */ /* 0x000fc400000000ff */
[----:B------:R-:W-:Y:S02]  /*4170*/  F2FP.F16.F32.PACK_AB R6, R18, R89 ;  /* 0x000000591206723e */ /* 0x000fe400000000ff */
[----:B------:R-:W-:-:S03]  /*4180*/  F2FP.F16.F32.PACK_AB R18, R95, R72 ;  /* 0x000000485f12723e */ /* 0x000fc600000000ff */
[----:B------:R0:W-:Y:S04]  /*4190*/  STG.E.128 desc[UR12][R98.64], R4 ;  /* 0x0000000462007986 */ /* 0x0001e8000c101d0c */
[----:B------:R0:W-:Y:S02]  /*41a0*/  STG.E.128 desc[UR12][R106.64], R16 ;  /* 0x000000106a007986 */ /* 0x0001e4000c101d0c */
.L_x_3471:
[----:B------:R-:W-:Y:S02]  /*41b0*/  UIADD3 UR7, UPT, UPT, UR7, UR20, URZ ;  /* 0x0000001407077290 */ /* 0x000fe4000fffe0ff */
[----:B------:R-:W-:Y:S02]  /*41c0*/  UPLOP3.LUT UP1, UPT, UPT, UPT, UP1, 0x40, 0x4 ;  /* 0x000000000004789c */ /* 0x000fe40003f2e810 */
[----:B------:R-:W-:-:S09]  /*41d0*/  UISETP.GE.AND UP0, UPT, UR7, UR21, UPT ;  /* 0x000000150700728c */ /* 0x000fd2000bf06270 */
[----:B------:R-:W-:Y:S05]  /*41e0*/  BRA.U !UP0, `(.L_x_3472) ;  /* 0xffffffc108447547 */ /* 0x000fea000b83ffff */
[----:B------:R-:W-:Y:S05]  /*41f0*/  EXIT ;  /* 0x000000000000794d */ /* 0x000fea0003800000 */
.L_x_3473:
        /* <DEDUP_REMOVED lines=16> */
.L_x_33999:


//--------------------- .text._ZN10layer_norm13ln_fwd_kernelINS_13Kernel_traitsI6__halfS2_S2_S2_fjLj5120ELj1ELj1ELj4ELj16ENS_18Kernel_traits_baseILj5120ES2_S2_S2_S2_fjLj128EEEEELb0ELb1ELb0ELb0EEEvNS_9FwdParamsE --------------------------
	.section	.text._ZN10layer_norm13ln_fwd_kernelINS_13Kernel_traitsI6__halfS2_S2_S2_fjLj5120ELj1ELj1ELj4ELj16ENS_18Kernel_traits_baseILj5120ES2_S2_S2_S2_fjLj128EEEEELb0ELb1ELb0ELb0EEEvNS_9FwdParamsE,"ax",@progbits
	.align	128
        .global         _ZN10layer_norm13ln_fwd_kernelINS_13Kernel_traitsI6__halfS2_S2_S2_fjLj5120ELj1ELj1ELj4ELj16ENS_18Kernel_traits_baseILj5120ES2_S2_S2_S2_fjLj128EEEEELb0ELb1ELb0ELb0EEEvNS_9FwdParamsE
        .type           _ZN10layer_norm13ln_fwd_kernelINS_13Kernel_traitsI6__halfS2_S2_S2_fjLj5120ELj1ELj1ELj4ELj16ENS_18Kernel_traits_baseILj5120ES2_S2_S2_S2_fjLj128EEEEELb0ELb1ELb0ELb0EEEvNS_9FwdParamsE,@function
        .size           _ZN10layer_norm13ln_fwd_kernelINS_13Kernel_traitsI6__halfS2_S2_S2_fjLj5120ELj1ELj1ELj4ELj16ENS_18Kernel_traits_baseILj5120ES2_S2_S2_S2_fjLj128EEEEELb0ELb1ELb0ELb0EEEvNS_9FwdParamsE,(.L_x_34000 - _ZN10layer_norm13ln_fwd_kernelINS_13Kernel_traitsI6__halfS2_S2_S2_fjLj5120ELj1ELj1ELj4ELj16ENS_18Kernel_traits_baseILj5120ES2_S2_S2_S2_fjLj128EEEEELb0ELb1ELb0ELb0EEEvNS_9FwdParamsE)
        .other          _ZN10layer_norm13ln_fwd_kernelINS_13Kernel_traitsI6__halfS2_S2_S2_fjLj5120ELj1ELj1ELj4ELj16ENS_18Kernel_traits_baseILj5120ES2_S2_S2_S2_fjLj128EEEEELb0ELb1ELb0ELb0EEEvNS_9FwdParamsE,@"STO_CUDA_ENTRY STV_DEFAULT"
_ZN10layer_norm13ln_fwd_kernelINS_13Kernel_traitsI6__halfS2_S2_S2_fjLj5120ELj1ELj1ELj4ELj16ENS_18Kernel_traits_baseILj5120ES2_S2_S2_S2_fjLj128EEEEELb0ELb1ELb0ELb0EEEvNS_9FwdParamsE:
.text._ZN10layer_norm13ln_fwd_kernelINS_13Kernel_traitsI6__halfS2_S2_S2_fjLj5120ELj1ELj1ELj4ELj16ENS_18Kernel_traits_baseILj5120ES2_S2_S2_S2_fjLj128EEEEELb0ELb1ELb0ELb0EEEvNS_9FwdParamsE:
        /* <DEDUP_REMOVED lines=13> */
[----:B------:R-:W-:-:S04]  /*00d0*/  LOP3.LUT R5, R2, 0x1f, R7, 0xf8, !PT ;  /* 0x0000001f02057812 */ /* 0x000fc800078ef807 */
[----:B------:R-:W-:-:S04]  /*00e0*/  LOP3.LUT R0, R5, 0x7f, RZ, 0x3c, !PT ;  /* 0x0000007f05007812 */ /* 0x000fc800078e3cff */
[----:B------:R-:W-:Y:S01]  /*00f0*/  LEA.HI.SX32 R0, R3, R0, 0x1d ;  /* 0x0000000003007211 */ /* 0x000fe200078feaff */
[----:B---34-:R-:W-:Y:S06]  /*0100*/  BRA.U !UP0, `(.L_x_3475) ;  /* 0x0000000108e07547 */ /* 0x018fec000b800000 */
        /* <DEDUP_REMOVED lines=56> */
.L_x_3475:
        /* <DEDUP_REMOVED lines=53> */
.L_x_3476:
[----:B------:R-:W-:Y:S05]  /*07e0*/  BSYNC.RECONVERGENT B0 ;  /* 0x0000000000007941 */ /* 0x000fea0003800200 */
.L_x_3474:
[----:B------:R-:W0:Y:S02]  /*07f0*/  LDCU UR4, c[0x0][0x384] ;  /* 0x00007080ff0477ac */ /* 0x000e240008000800 */
[----:B0-----:R-:W-:-:S06]  /*0800*/  UISETP.GE.AND UP0, UPT, UR6, UR4, UPT ;  /* 0x000000040600728c */ /* 0x001fcc000bf06270 */
[----:B------:R-:W-:-:S13]  /*0810*/  PLOP3.LUT P0, PT, PT, PT, UP0, 0x80, 0x8 ;  /* 0x000000000008781c */ /* 0x000fda0003f0f008 */
[----:B------:R-:W-:Y:S05]  /*0820*/  @P0 EXIT ;  /* 0x000000000000094d */ /* 0x000fea0003800000 */
[----:B------:R-:W-:Y:S01]  /*0830*/  SHF.R.S32.HI R3, RZ, 0x3, R3 ;  /* 0x00000003ff037819 */ /* 0x000fe20000011403 */
[----:B------:R-:W0:Y:S03]  /*0840*/  LDCU.64 UR4, c[0x0][0x3e0] ;  /* 0x00007c00ff0477ac */ /* 0x000e260008000a00 */
[C---:B------:R-:W-:Y:S01]  /*0850*/  LOP3.LUT R5, R3.reuse, 0x7f, RZ, 0xc0, !PT ;  /* 0x0000007f03057812 */ /* 0x040fe200078ec0ff */
[----:B------:R-:W1:Y:S01]  /*0860*/  LDCU UR13, c[0x0][0x388] ;  /* 0x00007100ff0d77ac */ /* 0x000e620008000800 */
[----:B------:R-:W-:Y:S02]  /*0870*/  SHF.L.U32 R3, R3, 0x1, RZ ;  /* 0x0000000103037819 */ /* 0x000fe400000006ff */
[----:B------:R-:W-:Y:S01]  /*0880*/  VIADDMNMX R2, R5, -R2, RZ, !PT ;  /* 0x8000000205027246 */ /* 0x000fe200078001ff */
[----:B------:R-:W-:Y:S01]  /*0890*/  IMAD R4, R4, -0x20, R5 ;  /* 0xffffffe004047824 */ /* 0x000fe200078e0205 */
[----:B------:R-:W-:Y:S01]  /*08a0*/  LOP3.LUT R3, R3, 0xffffff00, RZ, 0xc0, !PT ;  /* 0xffffff0003037812 */ /* 0x000fe200078ec0ff */
[----:B------:R-:W2:Y:S01]  /*08b0*/  LDCU.U8 UR7, c[0x0][0x410] ;  /* 0x00008200ff0777ac */ /* 0x000ea20008000000 */
[----:B------:R-:W-:-:S02]  /*08c0*/  VIMNMX R2, PT, PT, R2, 0x20, PT ;  /* 0x0000002002027848 */ /* 0x000fc40003fe0100 */
[----:B------:R-:W-:Y:S01]  /*08d0*/  VIMNMX R4, PT, PT, RZ, R4, !PT ;  /* 0x00000004ff047248 */ /* 0x000fe20007fe0100 */
[----:B------:R-:W3:Y:S01]  /*08e0*/  LDCU UR12, c[0x0][0x400] ;  /* 0x00008000ff0c77ac */ /* 0x000ee20008000800 */
[-C--:B------:R-:W-:Y:S02]  /*08f0*/  LEA R2, R2, R3.reuse, 0x3 ;  /* 0x0000000302027211 */ /* 0x080fe400078e18ff */
[----:B------:R-:W-:Y:S01]  /*0900*/  VIMNMX R4, PT, PT, R4, 0x20, PT ;  /* 0x0000002004047848 */ /* 0x000fe20003fe0100 */
[----:B0-----:R-:W-:Y:S01]  /*0910*/  UISETP.NE.U32.AND UP0, UPT, UR4, URZ, UPT ;  /* 0x000000ff0400728c */ /* 0x001fe2000bf05070 */
[----:B------:R-:W-:Y:S01]  /*0920*/  I2FP.F32.U32 R2, R2 ;  /* 0x0000000200027245 */ /* 0x000fe20000201000 */
[----:B------:R-:W0:Y:S01]  /*0930*/  LDCU.64 UR10, c[0x0][0x3a0] ;  /* 0x00007400ff0a77ac */ /* 0x000e220008000a00 */
[----:B------:R-:W-:Y:S01]  /*0940*/  LEA R3, R4, R3, 0x3 ;  /* 0x0000000304037211 */ /* 0x000fe200078e18ff */
[----:B------:R-:W4:Y:S03]  /*0950*/  LDCU.64 UR14, c[0x0][0x380] ;  /* 0x00007000ff0e77ac */ /* 0x000f260008000a00 */
[----:B------:R-:W0:Y:S01]  /*0960*/  MUFU.RCP R2, R2 ;  /* 0x0000000200027308 */ /* 0x000e220000001000 */
[----:B------:R-:W-:-:S02]  /*0970*/  UISETP.NE.AND.EX UP0, UPT, UR5, URZ, UPT, UP0 ;  /* 0x000000ff0500728c */ /* 0x000fc4000bf05300 */
[----:B-12---:R-:W-:-:S11]  /*0980*/  UPLOP3.LUT UP2, UPT, UPT, UPT, UPT, 0x40, 0x4 ;  /* 0x000000000004789c */ /* 0x006fd60003f4e870 */
.L_x_3511:
[----:B-1----:R-:W1:Y:S01]  /*0990*/  @UP0 LDCU.64 UR4, c[0x0][0x3e0] ;  /* 0x00007c00ff0407ac */ /* 0x002e620008000a00 */
[----:B------:R-:W-:Y:S01]  /*09a0*/  PLOP3.LUT P0, PT, PT, PT, UP0, 0x80, 0x8 ;  /* 0x000000000008781c */ /* 0x000fe20003f0f008 */
[----:B-1----:R-:W-:-:S06]  /*09b0*/  @UP0 UIMAD.WIDE UR4, UR6, 0x2, UR4 ;  /* 0x00000002060408a5 */ /* 0x002fcc000f8e0204 */
[----:B0-234-:R-:W-:Y:S02]  /*09c0*/  MOV R88, UR4 ;  /* 0x0000000400587c02 */ /* 0x01dfe40008000f00 */
[----:B------:R-:W-:-:S05]  /*09d0*/  MOV R89, UR5 ;  /* 0x0000000500597c02 */ /* 0x000fca0008000f00 */
[----:B------:R-:W2:Y:S01]  /*09e0*/  @P0 LDG.E.U16 R88, desc[UR8][R88.64] ;  /* 0x0000000858580981 */ /* 0x000ea2000c1e1500 */
[----:B------:R-:W-:Y:S01]  /*09f0*/  PLOP3.LUT P0, PT, PT, PT, UP0, 0x80, 0x8 ;  /* 0x000000000008781c */ /* 0x000fe20003f0f008 */
[----:B------:R-:W-:Y:S01]  /*0a00*/  UIMAD UR4, UR6, UR13, URZ ;  /* 0x0000000d060472a4 */ /* 0x000fe2000f8e02ff */
[----:B------:R-:W-:Y:S01]  /*0a10*/  PLOP3.LUT P1, PT, PT, PT, UP0, 0x80, 0x8 ;  /* 0x000000000008781c */ /* 0x000fe20003f2f008 */
[----:B------:R-:W1:Y:S01]  /*0a20*/  S2R R113, SR_TID.X ;  /* 0x0000000000717919 */ /* 0x000e620000002100 */
[----:B------:R-:W-:Y:S01]  /*0a30*/  BSSY.RECONVERGENT B0, `(.L_x_3477) ;  /* 0x0000069000007945 */ /* 0x000fe20003800200 */
[----:B------:R-:W-:-:S04]  /*0a40*/  USHF.R.S32.HI UR5, URZ, 0x1f, UR4 ;  /* 0x0000001fff057899 */ /* 0x000fc80008011404 */
[----:B------:R-:W-:-:S03]  /*0a50*/  ULEA.HI UR5, UR5, UR4, URZ, 0x3 ;  /* 0x0000000405057291 */ /* 0x000fc6000f8f18ff */
[----:B------:R-:W-:-:S03]  /*0a60*/  UMOV UR4, 0x3f800000 ;  /* 0x3f80000000047882 */ /* 0x000fc60000000000 */
[----:B------:R-:W-:Y:S01]  /*0a70*/  MOV R90, UR5 ;  /* 0x00000005005a7c02 */ /* 0x000fe20008000f00 */
[----:B--2---:R-:W-:Y:S01]  /*0a80*/  @P0 HADD2.F32 R4, -RZ, R88.H0_H0 ;  /* 0x20000058ff040230 */ /* 0x004fe20000004100 */
[----:B------:R-:W-:-:S04]  /*0a90*/  ISETP.GE.U32.AND P0, PT, R0, 0x80, PT ;  /* 0x000000800000780c */ /* 0x000fc80003f06070 */
[----:B------:R-:W-:Y:S02]  /*0aa0*/  @P1 R2UR UR4, R4 ;  /* 0x00000000040412ca */ /* 0x000fe400000e0000 */
[----:B-1----:R-:W-:-:S04]  /*0ab0*/  LEA.HI.SX32 R4, R90, R113, 0x1d ;  /* 0x000000715a047211 */ /* 0x002fc800078feaff */
[----:B------:R-:W-:-:S03]  /*0ac0*/  MOV R114, R4 ;  /* 0x0000000400727202 */ /* 0x000fc60000000f00 */
[----:B------:R-:W-:Y:S06]  /*0ad0*/  @!P0 BRA `(.L_x_3478) ;  /* 0x0000000400788947 */ /* 0x000fec0003800000 */
[----:B------:R-:W1:Y:S02]  /*0ae0*/  LDC.64 R88, c[0x0][0x390] ;  /* 0x0000e400ff587b82 */ /* 0x000e640000000a00 */
[----:B-1----:R-:W-:-:S06]  /*0af0*/  IMAD.WIDE.U32 R88, R4, 0x10, R88 ;  /* 0x0000001004587825 */ /* 0x002fcc00078e0058 */
[----:B------:R-:W5:Y:S01]  /*0b00*/  LDG.E.128 R88, desc[UR8][R88.64] ;  /* 0x0000000858587981 */ /* 0x000f62000c1e1d00 */
[----:B0-----:R-:W-:-:S04]  /*0b10*/  UISETP.NE.U32.AND UP1, UPT, UR10, URZ, UPT ;  /* 0x000000ff0a00728c */ /* 0x001fc8000bf25070 */
[----:B------:R-:W-:-:S09]  /*0b20*/  UISETP.NE.AND.EX UP1, UPT, UR11, URZ, UPT, UP1 ;  /* 0x000000ff0b00728c */ /* 0x000fd2000bf25310 */
[----:B------:R-:W-:Y:S05]  /*0b30*/  BRA.U !UP1, `(.L_x_3479) ;  /* 0x0000000109c07547 */ /* 0x000fea000b800000 */
[----:B------:R-:W0:Y:S02]  /*0b40*/  LDC.64 R24, c[0x0][0x3a0] ;  /* 0x0000e800ff187b82 */ /* 0x000e240000000a00 */
[----:B0-----:R-:W-:-:S06]  /*0b50*/  IMAD.WIDE.U32 R24, R4, 0x10, R24 ;  /* 0x0000001004187825 */ /* 0x001fcc00078e0018 */
[----:B------:R-:W2:Y:S01]  /*0b60*/  LDG.E.128 R24, desc[UR8][R24.64] ;  /* 0x0000000818187981 */ /* 0x000ea2000c1e1d00 */
[----:B-----5:R-:W-:Y:S02]  /*0b70*/  HADD2.F32 R5, -RZ, R88.H0_H0 ;  /* 0x20000058ff057230 */ /* 0x020fe40000004100 */
[----:B------:R-:W-:Y:S02]  /*0b80*/  HADD2.F32 R18, -RZ, R89.H0_H0 ;  /* 0x20000059ff127230 */ /* 0x000fe40000004100 */
[----:B------:R-:W-:Y:S02]  /*0b90*/  HADD2.F32 R6, -RZ, R76.H0_H0 ;  /* 0x2000004cff067230 */ /* 0x000fe40000004100 */
[----:B------:R-:W-:Y:S01]  /*0ba0*/  FMUL.FTZ R5, R5, UR4 ;  /* 0x0000000405057c20 */ /* 0x000fe20008410000 */
[--C-:B------:R-:W-:Y:S02]  /*0bb0*/  HADD2.F32 R20, -RZ, R90.reuse.H0_H0 ;  /* 0x2000005aff147230 */ /* 0x100fe40000004100 */
[----:B------:R-:W-:Y:S01]  /*0bc0*/  FMUL.FTZ R18, R18, UR4 ;  /* 0x0000000412127c20 */ /* 0x000fe20008410000 */
[----:B------:R-:W-:-:S02]  /*0bd0*/  HADD2.F32 R90, -RZ, R90.H1_H1 ;  /* 0x3000005aff5a7230 */ /* 0x000fc40000004100 */
[----:B------:R-:W-:Y:S02]  /*0be0*/  HADD2.F32 R23, -RZ, R77.H0_H0 ;  /* 0x2000004dff177230 */ /* 0x000fe40000004100 */
[----:B------:R-:W-:Y:S01]  /*0bf0*/  FMUL.FTZ R20, R20, UR4 ;  /* 0x0000000414147c20 */ /* 0x000fe20008410000 */
[--C-:B------:R-:W-:Y:S02]  /*0c00*/  HADD2.F32 R111, -RZ, R78.reuse.H0_H0 ;  /* 0x2000004eff6f7230 */ /* 0x100fe40000004100 */
[----:B------:R-:W-:Y:S01]  /*0c10*/  FMUL.FTZ R90, R90, UR4 ;  /* 0x000000045a5a7c20 */ /* 0x000fe20008410000 */
[----:B------:R-:W-:Y:S02]  /*0c20*/  HADD2.F32 R117, -RZ, R78.H1_H1 ;  /* 0x3000004eff757230 */ /* 0x000fe40000004100 */
[----:B------:R-:W-:-:S05]  /*0c30*/  HADD2.F32 R88, -RZ, R88.H1_H1 ;  /* 0x30000058ff587230 */ /* 0x000fca0000004100 */
[----:B------:R-:W-:Y:S01]  /*0c40*/  FMUL.FTZ R88, R88, UR4 ;  /* 0x0000000458587c20 */ /* 0x000fe20008410000 */
[----:B--2---:R-:W-:Y:S02]  /*0c50*/  HADD2.F32 R16, -RZ, R24.H0_H0 ;  /* 0x20000018ff107230 */ /* 0x004fe40000004100 */
[----:B------:R-:W-:Y:S02]  /*0c60*/  HADD2.F32 R93, -RZ, R25.H0_H0 ;  /* 0x20000019ff5d7230 */ /* 0x000fe40000004100 */
[--C-:B------:R-:W-:Y:S02]  /*0c70*/  HADD2.F32 R115, -RZ, R26.reuse.H0_H0 ;  /* 0x2000001aff737230 */ /* 0x100fe40000004100 */
[----:B------:R-:W-:Y:S01]  /*0c80*/  FFMA.FTZ R5, R5, R6, R16 ;  /* 0x0000000605057223 */ /* 0x000fe20000010010 */
[----:B------:R-:W-:Y:S02]  /*0c90*/  HADD2.F32 R119, -RZ, R26.H1_H1 ;  /* 0x3000001aff777230 */ /* 0x000fe40000004100 */
[----:B------:R-:W-:Y:S01]  /*0ca0*/  FFMA.FTZ R23, R18, R23, R93 ;  /* 0x0000001712177223 */ /* 0x000fe2000001005d */
[----:B------:R-:W-:-:S02]  /*0cb0*/  HADD2.F32 R16, -RZ, R91.H0_H0 ;  /* 0x2000005bff107230 */ /* 0x000fc40000004100 */
[----:B------:R-:W-:Y:S01]  /*0cc0*/  FFMA.FTZ R93, R20, R111, R115 ;  /* 0x0000006f145d7223 */ /* 0x000fe20000010073 */
[----:B------:R-:W-:Y:S02]  /*0cd0*/  HADD2.F32 R91, -RZ, R91.H1_H1 ;  /* 0x3000005bff5b7230 */ /* 0x000fe40000004100 */
[----:B------:R-:W-:Y:S01]  /*0ce0*/  FFMA.FTZ R6, R90, R117, R119 ;  /* 0x000000755a067223 */ /* 0x000fe20000010077 */
[----:B------:R-:W-:Y:S02]  /*0cf0*/  HADD2.F32 R18, -RZ, R79.H0_H0 ;  /* 0x2000004fff127230 */ /* 0x000fe40000004100 */
[----:B------:R-:W-:Y:S01]  /*0d00*/  FMUL.FTZ R111, R16, UR4 ;  /* 0x00000004106f7c20 */ /* 0x000fe20008410000 */
[----:B------:R-:W-:Y:S02]  /*0d10*/  HADD2.F32 R20, -RZ, R27.H0_H0 ;  /* 0x2000001bff147230 */ /* 0x000fe40000004100 */
[----:B------:R-:W-:Y:S01]  /*0d20*/  FMUL.FTZ R91, R91, UR4 ;  /* 0x000000045b5b7c20 */ /* 0x000fe20008410000 */
[----:B------:R-:W-:-:S02]  /*0d30*/  HADD2.F32 R90, -RZ, R79.H1_H1 ;  /* 0x3000004fff5a7230 */ /* 0x000fc40000004100 */
[----:B------:R-:W-:Y:S02]  /*0d40*/  HADD2.F32 R114, -RZ, R27.H1_H1 ;  /* 0x3000001bff727230 */ /* 0x000fe40000004100 */
[----:B------:R-:W-:Y:S01]  /*0d50*/  FFMA.FTZ R111, R111, R18, R20 ;  /* 0x000000126f6f7223 */ /* 0x000fe20000010014 */
[----:B------:R-:W-:Y:S02]  /*0d60*/  HADD2.F32 R16, -RZ, R89.H1_H1 ;  /* 0x30000059ff107230 */ /* 0x000fe40000004100 */
[----:B------:R-:W-:Y:S02]  /*0d70*/  HADD2.F32 R115, -RZ, R77.H1_H1 ;  /* 0x3000004dff737230 */ /* 0x000fe40000004100 */
[----:B------:R-:W-:Y:S01]  /*0d80*/  FFMA.FTZ R20, R91, R90, R114 ;  /* 0x0000005a5b147223 */ /* 0x000fe20000010072 */
[----:B------:R-:W-:Y:S02]  /*0d90*/  HADD2.F32 R117, -RZ, R25.H1_H1 ;  /* 0x30000019ff757230 */ /* 0x000fe40000004100 */
[----:B------:R-:W-:Y:S01]  /*0da0*/  FMUL.FTZ R16, R16, UR4 ;  /* 0x0000000410107c20 */ /* 0x000fe20008410000 */
[----:B------:R-:W-:Y:S01]  /*0db0*/  HADD2.F32 R89, -RZ, R76.H1_H1 ;  /* 0x3000004cff597230 */ /* 0x000fe20000004100 */
[----:B------:R-:W-:Y:S01]  /*0dc0*/  F2FP.F16.F32.PACK_AB R90, R6, R93 ;  /* 0x0000005d065a723e */ /* 0x000fe200000000ff */
[----:B------:R-:W-:-:S02]  /*0dd0*/  HADD2.F32 R91, -RZ, R24.H1_H1 ;  /* 0x30000018ff5b7230 */ /* 0x000fc40000004100 */
[----:B------:R-:W-:-:S03]  /*0de0*/  FFMA.FTZ R18, R16, R115, R117 ;  /* 0x0000007310127223 */ /* 0x000fc60000010075 */
[----:B------:R-:W-:Y:S01]  /*0df0*/  FFMA.FTZ R16, R88, R89, R91 ;  /* 0x0000005958107223 */ /* 0x000fe2000001005b */
[----:B------:R-:W-:Y:S02]  /*0e00*/  F2FP.F16.F32.PACK_AB R91, R20, R111 ;  /* 0x0000006f145b723e */ /* 0x000fe400000000ff */
[----:B------:R-:W-:Y:S02]  /*0e10*/  F2FP.F16.F32.PACK_AB R89, R18, R23 ;  /* 0x000000171259723e */ /* 0x000fe400000000ff */
[----:B------:R-:W-:Y:S01]  /*0e20*/  F2FP.F16.F32.PACK_AB R88, R16, R5 ;  /* 0x000000051058723e */ /* 0x000fe200000000ff */
[----:B------:R-:W-:Y:S06]  /*0e30*/  BRA `(.L_x_3480) ;  /* 0x0000000000907947 */ /* 0x000fec0003800000 */
.L_x_3479:
[----:B-----5:R-:W-:Y:S02]  /*0e40*/  HADD2.F32 R18, -RZ, R90.H0_H0 ;  /* 0x2000005aff127230 */ /* 0x020fe40000004100 */
[----:B------:R-:W-:Y:S02]  /*0e50*/  HADD2.F32 R93, -RZ, R78.H0_H0 ;  /* 0x2000004eff5d7230 */ /* 0x000fe40000004100 */
[--C-:B------:R-:W-:Y:S02]  /*0e60*/  HADD2.F32 R5, -RZ, R88.reuse.H0_H0 ;  /* 0x20000058ff057230 */ /* 0x100fe40000004100 */
[----:B------:R-:W-:Y:S01]  /*0e70*/  FMUL.FTZ R18, R18, UR4 ;  /* 0x0000000412127c20 */ /* 0x000fe20008410000 */
[----:B------:R-:W-:Y:S02]  /*0e80*/  HADD2.F32 R16, -RZ, R89.H0_H0 ;  /* 0x20000059ff107230 */ /* 0x000fe40000004100 */
[----:B------:R-:W-:Y:S02]  /*0e90*/  HADD2.F32 R20, -RZ, R91.H0_H0 ;  /* 0x2000005bff147230 */ /* 0x000fe40000004100 */
[----:B------:R-:W-:Y:S01]  /*0ea0*/  FMUL.FTZ R93, R18, R93 ;  /* 0x0000005d125d7220 */ /* 0x000fe20000410000 */
[----:B------:R-:W-:-:S02]  /*0eb0*/  HADD2.F32 R88, -RZ, R88.H1_H1 ;  /* 0x30000058ff587230 */ /* 0x000fc40000004100 */
[----:B------:R-:W-:Y:S01]  /*0ec0*/  FMUL.FTZ R5, R5, UR4 ;  /* 0x0000000405057c20 */ /* 0x000fe20008410000 */
[----:B------:R-:W-:Y:S02]  /*0ed0*/  HADD2.F32 R89, -RZ, R89.H1_H1 ;  /* 0x30000059ff597230 */ /* 0x000fe40000004100 */
[----:B------:R-:W-:Y:S01]  /*0ee0*/  FMUL.FTZ R16, R16, UR4 ;  /* 0x0000000410107c20 */ /* 0x000fe20008410000 */
[----:B------:R-:W-:Y:S02]  /*0ef0*/  HADD2.F32 R90, -RZ, R90.H1_H1 ;  /* 0x3000005aff5a7230 */ /* 0x000fe40000004100 */
[----:B------:R-:W-:Y:S01]  /*0f00*/  FMUL.FTZ R20, R20, UR4 ;  /* 0x0000000414147c20 */ /* 0x000fe20008410000 */
[----:B------:R-:W-:Y:S02]  /*0f10*/  HADD2.F32 R114, -RZ, R91.H1_H1 ;  /* 0x3000005bff727230 */ /* 0x000fe40000004100 */
[----:B------:R-:W-:Y:S01]  /*0f20*/  FMUL.FTZ R89, R89, UR4 ;  /* 0x0000000459597c20 */ /* 0x000fe20008410000 */
[----:B------:R-:W-:-:S02]  /*0f30*/  HADD2.F32 R6, -RZ, R76.H0_H0 ;  /* 0x2000004cff067230 */ /* 0x000fc40000004100 */
[----:B------:R-:W-:Y:S01]  /*0f40*/  FMUL.FTZ R90, R90, UR4 ;  /* 0x000000045a5a7c20 */ /* 0x000fe20008410000 */
[----:B------:R-:W-:Y:S02]  /*0f50*/  HADD2.F32 R23, -RZ, R77.H0_H0 ;  /* 0x2000004dff177230 */ /* 0x000fe40000004100 */
[----:B------:R-:W-:Y:S01]  /*0f60*/  FMUL.FTZ R114, R114, UR4 ;  /* 0x0000000472727c20 */ /* 0x000fe20008410000 */
[----:B------:R-:W-:Y:S02]  /*0f70*/  HADD2.F32 R111, -RZ, R79.H0_H0 ;  /* 0x2000004fff6f7230 */ /* 0x000fe40000004100 */
[----:B------:R-:W-:Y:S01]  /*0f80*/  FMUL.FTZ R88, R88, UR4 ;  /* 0x0000000458587c20 */ /* 0x000fe20008410000 */
[----:B------:R-:W-:Y:S02]  /*0f90*/  HADD2.F32 R91, -RZ, R76.H1_H1 ;  /* 0x3000004cff5b7230 */ /* 0x000fe40000004100 */
[----:B------:R-:W-:Y:S01]  /*0fa0*/  FMUL.FTZ R5, R5, R6 ;  /* 0x0000000605057220 */ /* 0x000fe20000410000 */
[----:B------:R-:W-:-:S02]  /*0fb0*/  HADD2.F32 R18, -RZ, R77.H1_H1 ;  /* 0x3000004dff127230 */ /* 0x000fc40000004100 */
[----:B------:R-:W-:Y:S01]  /*0fc0*/  FMUL.FTZ R23, R16, R23 ;  /* 0x0000001710177220 */ /* 0x000fe20000410000 */
[----:B------:R-:W-:Y:S02]  /*0fd0*/  HADD2.F32 R115, -RZ, R78.H1_H1 ;  /* 0x3000004eff737230 */ /* 0x000fe40000004100 */
[----:B------:R-:W-:Y:S01]  /*0fe0*/  FMUL.FTZ R111, R20, R111 ;  /* 0x0000006f146f7220 */ /* 0x000fe20000410000 */
[----:B------:R-:W-:Y:S02]  /*0ff0*/  HADD2.F32 R117, -RZ, R79.H1_H1 ;  /* 0x3000004fff757230 */ /* 0x000fe40000004100 */
[----:B------:R-:W-:Y:S01]  /*1000*/  FMUL.FTZ R18, R89, R18 ;  /* 0x0000001259127220 */ /* 0x000fe20000410000 */
[----:B------:R-:W-:Y:S01]  /*1010*/  FMUL.FTZ R16, R88, R91 ;  /* 0x0000005b58107220 */ /* 0x000fe20000410000 */
[----:B------:R-:W-:Y:S01]  /*1020*/  FMUL.FTZ R6, R90, R115 ;  /* 0x000000735a067220 */ /* 0x000fe20000410000 */
[----:B------:R-:W-:Y:S02]  /*1030*/  FMUL.FTZ R20, R114, R117 ;  /* 0x0000007572147220 */ /* 0x000fe40000410000 */
[----:B------:R-:W-:-:S02]  /*1040*/  F2FP.F16.F32.PACK_AB R89, R18, R23 ;  /* 0x000000171259723e */ /* 0x000fc400000000ff */
[----:B------:R-:W-:Y:S02]  /*1050*/  F2FP.F16.F32.PACK_AB R90, R6, R93 ;  /* 0x0000005d065a723e */ /* 0x000fe400000000ff */
[----:B------:R-:W-:Y:S02]  /*1060*/  F2FP.F16.F32.PACK_AB R91, R20, R111 ;  /* 0x0000006f145b723e */ /* 0x000fe400000000ff */
[----:B------:R-:W-:-:S07]  /*1070*/  F2FP.F16.F32.PACK_AB R88, R16, R5 ;  /* 0x000000051058723e */ /* 0x000fce00000000ff */
.L_x_3480:
[----:B------:R-:W0:Y:S02]  /*1080*/  LDC.64 R114, c[0x0][0x3a8] ;  /* 0x0000ea00ff727b82 */ /* 0x000e240000000a00 */
[C---:B0-----:R-:W-:Y:S01]  /*1090*/  IMAD.WIDE.U32 R116, R4.reuse, 0x10, R114 ;  /* 0x0000001004747825 */ /* 0x041fe200078e0072 */
[----:B------:R-:W-:-:S04]  /*10a0*/  IADD3 R114, PT, PT, R4, 0x80, RZ ;  /* 0x0000008004727810 */ /* 0x000fc80007ffe0ff */
[----:B------:R1:W-:Y:S03]  /*10b0*/  STG.E.128 desc[UR8][R116.64], R88 ;  /* 0x0000005874007986 */ /* 0x0003e6000c101d08 */
.L_x_3478:
[----:B0--34-:R-:W-:Y:S05]  /*10c0*/  BSYNC.RECONVERGENT B0 ;  /* 0x0000000000007941 */ /* 0x019fea0003800200 */
.L_x_3477:
[----:B------:R-:W-:Y:S01]  /*10d0*/  ISETP.GE.U32.AND P1, PT, R0, 0x100, PT ;  /* 0x000001000000780c */ /* 0x000fe20003f26070 */
[----:B------:R-:W-:-:S12]  /*10e0*/  BSSY.RECONVERGENT B0, `(.L_x_3481) ;  /* 0x0000060000007945 */ /* 0x000fd80003800200 */
[----:B------:R-:W-:Y:S05]  /*10f0*/  @!P1 BRA `(.L_x_3482) ;  /* 0x0000000400789947 */ /* 0x000fea0003800000 */
[----:B------:R-:W-:Y:S01]  /*1100*/  ISETP.NE.U32.AND P2, PT, RZ, UR10, PT ;  /* 0x0000000aff007c0c */ /* 0x000fe2000bf45070 */
[----:B-1----:R-:W0:Y:S03]  /*1110*/  LDC.64 R88, c[0x0][0x390] ;  /* 0x0000e400ff587b82 */ /* 0x002e260000000a00 */
[----:B------:R-:W-:-:S13]  /*1120*/  ISETP.NE.AND.EX P2, PT, RZ, UR11, PT, P2 ;  /* 0x0000000bff007c0c */ /* 0x000fda000bf45320 */
[----:B------:R-:W1:Y:S01]  /*1130*/  @P2 LDC.64 R8, c[0x0][0x3a0] ;  /* 0x0000e800ff082b82 */ /* 0x000e620000000a00 */
[----:B0-----:R-:W-:-:S06]  /*1140*/  IMAD.WIDE.U32 R88, R114, 0x10, R88 ;  /* 0x0000001072587825 */ /* 0x001fcc00078e0058 */
[----:B------:R-:W5:Y:S01]  /*1150*/  LDG.E.128 R88, desc[UR8][R88.64] ;  /* 0x0000000858587981 */ /* 0x000f62000c1e1d00 */
[----:B-1----:R-:W-:-:S05]  /*1160*/  @P2 IMAD.WIDE.U32 R8, R114, 0x10, R8 ;  /* 0x0000001072082825 */ /* 0x002fca00078e0008 */
[----:B------:R0:W5:Y:S01]  /*1170*/  @P2 LDG.E.128 R24, desc[UR8][R8.64] ;  /* 0x0000000808182981 */ /* 0x000162000c1e1d00 */
[----:B------:R-:W-:Y:S05]  /*1180*/  @!P2 BRA `(.L_x_3483) ;  /* 0x0000000000b4a947 */ /* 0x000fea0003800000 */
[----:B-----5:R-:W-:Y:S02]  /*1190*/  HADD2.F32 R7, -RZ, R88.H0_H0 ;  /* 0x20000058ff077230 */ /* 0x020fe40000004100 */
[----:B0-----:R-:W-:Y:S02]  /*11a0*/  HADD2.F32 R8, -RZ, R64.H0_H0 ;  /* 0x20000040ff087230 */ /* 0x001fe40000004100 */
[----:B------:R-:W-:Y:S02]  /*11b0*/  HADD2.F32 R22, -RZ, R24.H0_H0 ;  /* 0x20000018ff167230 */ /* 0x000fe40000004100 */
[----:B------:R-:W-:Y:S01]  /*11c0*/  FMUL.FTZ R7, R7, UR4 ;  /* 0x0000000407077c20 */ /* 0x000fe20008410000 */
[----:B------:R-:W-:Y:S02]  /*11d0*/  HADD2.F32 R95, -RZ, R66.H0_H0 ;  /* 0x20000042ff5f7230 */ /* 0x000fe40000004100 */
[----:B------:R-:W-:Y:S02]  /*11e0*/  HADD2.F32 R103, -RZ, R26.H0_H0 ;  /* 0x2000001aff677230 */ /* 0x000fe40000004100 */
[----:B------:R-:W-:Y:S01]  /*11f0*/  FFMA.FTZ R7, R7, R8, R22 ;  /* 0x0000000807077223 */ /* 0x000fe20000010016 */
[----:B------:R-:W-:-:S02]  /*1200*/  HADD2.F32 R8, -RZ, R90.H0_H0 ;  /* 0x2000005aff087230 */ /* 0x000fc40000004100 */
[----:B------:R-:W-:Y:S02]  /*1210*/  HADD2.F32 R90, -RZ, R90.H1_H1 ;  /* 0x3000005aff5a7230 */ /* 0x000fe40000004100 */
[----:B------:R-:W-:Y:S02]  /*1220*/  HADD2.F32 R115, -RZ, R66.H1_H1 ;  /* 0x30000042ff737230 */ /* 0x000fe40000004100 */
[----:B------:R-:W-:Y:S01]  /*1230*/  FMUL.FTZ R8, R8, UR4 ;  /* 0x0000000408087c20 */ /* 0x000fe20008410000 */
[----:B------:R-:W-:Y:S02]  /*1240*/  HADD2.F32 R117, -RZ, R26.H1_H1 ;  /* 0x3000001aff757230 */ /* 0x000fe40000004100 */
[----:B------:R-:W-:Y:S01]  /*1250*/  FMUL.FTZ R90, R90, UR4 ;  /* 0x000000045a5a7c20 */ /* 0x000fe20008410000 */
[----:B------:R-:W-:Y:S02]  /*1260*/  HADD2.F32 R22, -RZ, R91.H0_H0 ;  /* 0x2000005bff167230 */ /* 0x000fe40000004100 */
[----:B------:R-:W-:Y:S01]  /*1270*/  FFMA.FTZ R95, R8, R95, R103 ;  /* 0x0000005f085f7223 */ /* 0x000fe20000010067 */
[----:B------:R-:W-:-:S02]  /*1280*/  HADD2.F32 R9, -RZ, R89.H0_H0 ;  /* 0x20000059ff097230 */ /* 0x000fc40000004100 */
[----:B------:R-:W-:Y:S01]  /*1290*/  FFMA.FTZ R8, R90, R115, R117 ;  /* 0x000000735a087223 */ /* 0x000fe20000010075 */
[----:B------:R-:W-:Y:S02]  /*12a0*/  HADD2.F32 R90, -RZ, R91.H1_H1 ;  /* 0x3000005bff5a7230 */ /* 0x000fe40000004100 */
[----:B------:R-:W-:Y:S01]  /*12b0*/  FMUL.FTZ R22, R22, UR4 ;  /* 0x0000000416167c20 */ /* 0x000fe20008410000 */
[----:B------:R-:W-:Y:S02]  /*12c0*/  HADD2.F32 R103, -RZ, R67.H0_H0 ;  /* 0x20000043ff677230 */ /* 0x000fe40000004100 */
[----:B------:R-:W-:Y:S01]  /*12d0*/  FMUL.FTZ R9, R9, UR4 ;  /* 0x0000000409097c20 */ /* 0x000fe20008410000 */
[----:B------:R-:W-:Y:S02]  /*12e0*/  HADD2.F32 R91, -RZ, R27.H0_H0 ;  /* 0x2000001bff5b7230 */ /* 0x000fe40000004100 */
[----:B------:R-:W-:Y:S01]  /*12f0*/  FMUL.FTZ R90, R90, UR4 ;  /* 0x000000045a5a7c20 */ /* 0x000fe20008410000 */
[----:B------:R-:W-:-:S02]  /*1300*/  HADD2.F32 R92, -RZ, R65.H0_H0 ;  /* 0x20000041ff5c7230 */ /* 0x000fc40000004100 */
[----:B------:R-:W-:Y:S02]  /*1310*/  HADD2.F32 R94, -RZ, R25.H0_H0 ;  /* 0x20000019ff5e7230 */ /* 0x000fe40000004100 */
        /* <DEDUP_REMOVED lines=8> */
[----:B------:R-:W-:Y:S01]  /*13a0*/  FMUL.FTZ R22, R22, UR4 ;  /* 0x0000000416167c20 */ /* 0x000fe20008410000 */
[----:B------:R-:W-:Y:S02]  /*13b0*/  HADD2.F32 R117, -RZ, R25.H1_H1 ;  /* 0x30000019ff757230 */ /* 0x000fe40000004100 */
[----:B------:R-:W-:Y:S01]  /*13c0*/  FMUL.FTZ R88, R88, UR4 ;  /* 0x0000000458587c20 */ /* 0x000fe20008410000 */
[----:B------:R-:W-:Y:S01]  /*13d0*/  HADD2.F32 R89, -RZ, R64.H1_H1 ;  /* 0x30000040ff597230 */ /* 0x000fe20000004100 */
[----:B------:R-:W-:Y:S01]  /*13e0*/  F2FP.F16.F32.PACK_AB R90, R8, R95 ;  /* 0x0000005f085a723e */ /* 0x000fe200000000ff */
[----:B------:R-:W-:Y:S02]  /*13f0*/  HADD2.F32 R91, -RZ, R24.H1_H1 ;  /* 0x30000018ff5b7230 */ /* 0x000fe40000004100 */
[----:B------:R-:W-:-:S03]  /*1400*/  FFMA.FTZ R92, R22, R115, R117 ;  /* 0x00000073165c7223 */ /* 0x000fc60000010075 */
[----:B------:R-:W-:Y:S01]  /*1410*/  FFMA.FTZ R22, R88, R89, R91 ;  /* 0x0000005958167223 */ /* 0x000fe2000001005b */
[----:B------:R-:W-:Y:S02]  /*1420*/  F2FP.F16.F32.PACK_AB R91, R94, R103 ;  /* 0x000000675e5b723e */ /* 0x000fe400000000ff */
[----:B------:R-:W-:Y:S02]  /*1430*/  F2FP.F16.F32.PACK_AB R89, R92, R9 ;  /* 0x000000095c59723e */ /* 0x000fe400000000ff */
[----:B------:R-:W-:Y:S01]  /*1440*/  F2FP.F16.F32.PACK_AB R88, R22, R7 ;  /* 0x000000071658723e */ /* 0x000fe200000000ff */
[----:B------:R-:W-:Y:S06]  /*1450*/  BRA `(.L_x_3484) ;  /* 0x0000000000907947 */ /* 0x000fec0003800000 */
.L_x_3483:
[----:B-----5:R-:W-:Y:S02]  /*1460*/  HADD2.F32 R7, -RZ, R88.H0_H0 ;  /* 0x20000058ff077230 */ /* 0x020fe40000004100 */
[----:B------:R-:W-:Y:S02]  /*1470*/  HADD2.F32 R92, -RZ, R91.H0_H0 ;  /* 0x2000005bff5c7230 */ /* 0x000fe40000004100 */
[----:B0-----:R-:W-:Y:S02]  /*1480*/  HADD2.F32 R8, -RZ, R64.H0_H0 ;  /* 0x20000040ff087230 */ /* 0x001fe40000004100 */
[----:B------:R-:W-:Y:S01]  /*1490*/  FMUL.FTZ R7, R7, UR4 ;  /* 0x0000000407077c20 */ /* 0x000fe20008410000 */
[----:B------:R-:W-:Y:S02]  /*14a0*/  HADD2.F32 R9, -RZ, R89.H0_H0 ;  /* 0x20000059ff097230 */ /* 0x000fe40000004100 */
[----:B------:R-:W-:Y:S01]  /*14b0*/  FMUL.FTZ R92, R92, UR4 ;  /* 0x000000045c5c7c20 */ /* 0x000fe20008410000 */
[----:B------:R-:W-:-:S02]  /*14c0*/  HADD2.F32 R103, -RZ, R67.H0_H0 ;  /* 0x20000043ff677230 */ /* 0x000fc40000004100 */
[----:B------:R-:W-:Y:S01]  /*14d0*/  FMUL.FTZ R7, R7, R8 ;  /* 0x0000000807077220 */ /* 0x000fe20000410000 */
[----:B------:R-:W-:Y:S02]  /*14e0*/  HADD2.F32 R89, -RZ, R89.H1_H1 ;  /* 0x30000059ff597230 */ /* 0x000fe40000004100 */
[----:B------:R-:W-:Y:S01]  /*14f0*/  FMUL.FTZ R9, R9, UR4 ;  /* 0x0000000409097c20 */ /* 0x000fe20008410000 */
[----:B------:R-:W-:Y:S02]  /*1500*/  HADD2.F32 R22, -RZ, R90.H0_H0 ;  /* 0x2000005aff167230 */ /* 0x000fe40000004100 */
[----:B------:R-:W-:Y:S01]  /*1510*/  FMUL.FTZ R103, R92, R103 ;  /* 0x000000675c677220 */ /* 0x000fe20000410000 */
[----:B------:R-:W-:Y:S02]  /*1520*/  HADD2.F32 R88, -RZ, R88.H1_H1 ;  /* 0x30000058ff587230 */ /* 0x000fe40000004100 */
[----:B------:R-:W-:Y:S01]  /*1530*/  FMUL.FTZ R92, R89, UR4 ;  /* 0x00000004595c7c20 */ /* 0x000fe20008410000 */
[----:B------:R-:W-:-:S02]  /*1540*/  HADD2.F32 R90, -RZ, R90.H1_H1 ;  /* 0x3000005aff5a7230 */ /* 0x000fc40000004100 */
[----:B------:R-:W-:Y:S01]  /*1550*/  FMUL.FTZ R22, R22, UR4 ;  /* 0x0000000416167c20 */ /* 0x000fe20008410000 */
[----:B------:R-:W-:Y:S02]  /*1560*/  HADD2.F32 R94, -RZ, R91.H1_H1 ;  /* 0x3000005bff5e7230 */ /* 0x000fe40000004100 */
[----:B------:R-:W-:Y:S01]  /*1570*/  FMUL.FTZ R88, R88, UR4 ;  /* 0x0000000458587c20 */ /* 0x000fe20008410000 */
[--C-:B------:R-:W-:Y:S02]  /*1580*/  HADD2.F32 R8, -RZ, R65.reuse.H0_H0 ;  /* 0x20000041ff087230 */ /* 0x100fe40000004100 */
[----:B------:R-:W-:Y:S01]  /*1590*/  FMUL.FTZ R90, R90, UR4 ;  /* 0x000000045a5a7c20 */ /* 0x000fe20008410000 */
[----:B------:R-:W-:Y:S02]  /*15a0*/  HADD2.F32 R95, -RZ, R66.H0_H0 ;  /* 0x20000042ff5f7230 */ /* 0x000fe40000004100 */
[----:B------:R-:W-:Y:S01]  /*15b0*/  FMUL.FTZ R94, R94, UR4 ;  /* 0x000000045e5e7c20 */ /* 0x000fe20008410000 */
[----:B------:R-:W-:-:S02]  /*15c0*/  HADD2.F32 R91, -RZ, R65.H1_H1 ;  /* 0x30000041ff5b7230 */ /* 0x000fc40000004100 */
[----:B------:R-:W-:Y:S01]  /*15d0*/  FMUL.FTZ R9, R9, R8 ;  /* 0x0000000809097220 */ /* 0x000fe20000410000 */
[----:B------:R-:W-:Y:S02]  /*15e0*/  HADD2.F32 R115, -RZ, R66.H1_H1 ;  /* 0x30000042ff737230 */ /* 0x000fe40000004100 */
[----:B------:R-:W-:Y:S01]  /*15f0*/  FMUL.FTZ R95, R22, R95 ;  /* 0x0000005f165f7220 */ /* 0x000fe20000410000 */
[----:B------:R-:W-:Y:S02]  /*1600*/  HADD2.F32 R117, -RZ, R67.H1_H1 ;  /* 0x30000043ff757230 */ /* 0x000fe40000004100 */
[----:B------:R-:W-:Y:S01]  /*1610*/  FMUL.FTZ R92, R92, R91 ;  /* 0x0000005b5c5c7220 */ /* 0x000fe20000410000 */
[----:B------:R-:W-:Y:S02]  /*1620*/  HADD2.F32 R89, -RZ, R64.H1_H1 ;  /* 0x30000040ff597230 */ /* 0x000fe40000004100 */
[----:B------:R-:W-:Y:S01]  /*1630*/  FMUL.FTZ R8, R90, R115 ;  /* 0x000000735a087220 */ /* 0x000fe20000410000 */
[----:B------:R-:W-:-:S02]  /*1640*/  FMUL.FTZ R94, R94, R117 ;  /* 0x000000755e5e7220 */ /* 0x000fc40000410000 */
[----:B------:R-:W-:Y:S02]  /*1650*/  FMUL.FTZ R22, R88, R89 ;  /* 0x0000005958167220 */ /* 0x000fe40000410000 */
[----:B------:R-:W-:Y:S02]  /*1660*/  F2FP.F16.F32.PACK_AB R90, R8, R95 ;  /* 0x0000005f085a723e */ /* 0x000fe400000000ff */
[----:B------:R-:W-:Y:S02]  /*1670*/  F2FP.F16.F32.PACK_AB R91, R94, R103 ;  /* 0x000000675e5b723e */ /* 0x000fe400000000ff */
[----:B------:R-:W-:Y:S02]  /*1680*/  F2FP.F16.F32.PACK_AB R89, R92, R9 ;  /* 0x000000095c59723e */ /* 0x000fe400000000ff */
[----:B------:R-:W-:-:S07]  /*1690*/  F2FP.F16.F32.PACK_AB R88, R22, R7 ;  /* 0x000000071658723e */ /* 0x000fce00000000ff */
.L_x_3484:
[----:B------:R-:W0:Y:S02]  /*16a0*/  LDC.64 R116, c[0x0][0x3a8] ;  /* 0x0000ea00ff747b82 */ /* 0x000e240000000a00 */
[C---:B0-----:R-:W-:Y:S01]  /*16b0*/  IMAD.WIDE.U32 R116, R114.reuse, 0x10, R116 ;  /* 0x0000001072747825 */ /* 0x041fe200078e0074 */
[----:B------:R-:W-:-:S04]  /*16c0*/  IADD3 R114, PT, PT, R114, 0x80, RZ ;  /* 0x0000008072727810 */ /* 0x000fc80007ffe0ff */
[----:B------:R0:W-:Y:S03]  /*16d0*/  STG.E.128 desc[UR8][R116.64], R88 ;  /* 0x0000005874007986 */ /* 0x0001e6000c101d08 */
.L_x_3482:
[----:B------:R-:W-:Y:S05]  /*16e0*/  BSYNC.RECONVERGENT B0 ;  /* 0x0000000000007941 */ /* 0x000fea0003800200 */
.L_x_3481:
        /* <DEDUP_REMOVED lines=12> */
[----:B0----5:R-:W-:Y:S02]  /*17b0*/  HADD2.F32 R10, -RZ, R88.H0_H0 ;  /* 0x20000058ff0a7230 */ /* 0x021fe40000004100 */
[----:B------:R-:W-:Y:S02]  /*17c0*/  HADD2.F32 R11, -RZ, R52.H0_H0 ;  /* 0x20000034ff0b7230 */ /* 0x000fe40000004100 */
[----:B------:R-:W-:Y:S02]  /*17d0*/  HADD2.F32 R97, -RZ, R24.H0_H0 ;  /* 0x20000018ff617230 */ /* 0x000fe40000004100 */
[----:B------:R-:W-:Y:S01]  /*17e0*/  FMUL.FTZ R10, R10, UR4 ;  /* 0x000000040a0a7c20 */ /* 0x000fe20008410000 */
[----:B------:R-:W-:Y:S02]  /*17f0*/  HADD2.F32 R13, -RZ, R89.H0_H0 ;  /* 0x20000059ff0d7230 */ /* 0x000fe40000004100 */
[----:B------:R-:W-:Y:S02]  /*1800*/  HADD2.F32 R96, -RZ, R53.H0_H0 ;  /* 0x20000035ff607230 */ /* 0x000fe40000004100 */
[----:B------:R-:W-:Y:S01]  /*1810*/  FFMA.FTZ R11, R10, R11, R97 ;  /* 0x0000000b0a0b7223 */ /* 0x000fe20000010061 */
[----:B------:R-:W-:-:S02]  /*1820*/  HADD2.F32 R98, -RZ, R25.H0_H0 ;  /* 0x20000019ff627230 */ /* 0x000fc40000004100 */
[----:B------:R-:W-:Y:S01]  /*1830*/  FMUL.FTZ R13, R13, UR4 ;  /* 0x000000040d0d7c20 */ /* 0x000fe20008410000 */
[--C-:B------:R-:W-:Y:S02]  /*1840*/  HADD2.F32 R10, -RZ, R90.reuse.H0_H0 ;  /* 0x2000005aff0a7230 */ /* 0x100fe40000004100 */
        /* <DEDUP_REMOVED lines=9> */
[--C-:B------:R-:W-:Y:S02]  /*18e0*/  HADD2.F32 R96, -RZ, R91.reuse.H0_H0 ;  /* 0x2000005bff607230 */ /* 0x100fe40000004100 */
[----:B------:R-:W-:Y:S02]  /*18f0*/  HADD2.F32 R91, -RZ, R91.H1_H1 ;  /* 0x3000005bff5b7230 */ /* 0x000fe40000004100 */
[----:B------:R-:W-:Y:S01]  /*1900*/  FFMA.FTZ R10, R90, R105, R117 ;  /* 0x000000695a0a7223 */ /* 0x000fe20000010075 */
[----:B------:R-:W-:Y:S02]  /*1910*/  HADD2.F32 R105, -RZ, R55.H0_H0 ;  /* 0x20000037ff697230 */ /* 0x000fe40000004100 */
[----:B------:R-:W-:Y:S01]  /*1920*/  FMUL.FTZ R96, R96, UR4 ;  /* 0x0000000460607c20 */ /* 0x000fe20008410000 */
[----:B------:R-:W-:-:S02]  /*1930*/  HADD2.F32 R115, -RZ, R27.H0_H0 ;  /* 0x2000001bff737230 */ /* 0x000fc40000004100 */
[----:B------:R-:W-:Y:S01]  /*1940*/  FMUL.FTZ R91, R91, UR4 ;  /* 0x000000045b5b7c20 */ /* 0x000fe20008410000 */
[----:B------:R-:W-:Y:S02]  /*1950*/  HADD2.F32 R100, -RZ, R55.H1_H1 ;  /* 0x30000037ff647230 */ /* 0x000fe40000004100 */
[----:B------:R-:W-:Y:S02]  /*1960*/  HADD2.F32 R98, -RZ, R27.H1_H1 ;  /* 0x3000001bff627230 */ /* 0x000fe40000004100 */
[----:B------:R-:W-:Y:S01]  /*1970*/  FFMA.FTZ R105, R96, R105, R115 ;  /* 0x0000006960697223 */ /* 0x000fe20000010073 */
[----:B------:R-:W-:Y:S02]  /*1980*/  HADD2.F32 R88, -RZ, R88.H1_H1 ;  /* 0x30000058ff587230 */ /* 0x000fe40000004100 */
[----:B------:R-:W-:Y:S02]  /*1990*/  HADD2.F32 R90, -RZ, R89.H1_H1 ;  /* 0x30000059ff5a7230 */ /* 0x000fe40000004100 */
[----:B------:R-:W-:Y:S01]  /*19a0*/  FFMA.FTZ R100, R91, R100, R98 ;  /* 0x000000645b647223 */ /* 0x000fe20000010062 */
[----:B------:R-:W-:-:S02]  /*19b0*/  HADD2.F32 R89, -RZ, R52.H1_H1 ;  /* 0x30000034ff597230 */ /* 0x000fc40000004100 */
[----:B------:R-:W-:Y:S01]  /*19c0*/  FMUL.FTZ R88, R88, UR4 ;  /* 0x0000000458587c20 */ /* 0x000fe20008410000 */
[----:B------:R-:W-:Y:S02]  /*19d0*/  HADD2.F32 R91, -RZ, R53.H1_H1 ;  /* 0x30000035ff5b7230 */ /* 0x000fe40000004100 */
[----:B------:R-:W-:Y:S01]  /*19e0*/  FMUL.FTZ R90, R90, UR4 ;  /* 0x000000045a5a7c20 */ /* 0x000fe20008410000 */
[----:B------:R-:W-:Y:S02]  /*19f0*/  HADD2.F32 R117, -RZ, R25.H1_H1 ;  /* 0x30000019ff757230 */ /* 0x000fe40000004100 */
[----:B------:R-:W-:-:S03]  /*1a00*/  HADD2.F32 R115, -RZ, R24.H1_H1 ;  /* 0x30000018ff737230 */ /* 0x000fc60000004100 */
[----:B------:R-:W-:Y:S01]  /*1a10*/  FFMA.FTZ R98, R90, R91, R117 ;  /* 0x0000005b5a627223 */ /* 0x000fe20000010075 */
[----:B------:R-:W-:Y:S01]  /*1a20*/  F2FP.F16.F32.PACK_AB R91, R100, R105 ;  /* 0x00000069645b723e */ /* 0x000fe200000000ff */
[----:B------:R-:W-:Y:S01]  /*1a30*/  FFMA.FTZ R96, R88, R89, R115 ;  /* 0x0000005958607223 */ /* 0x000fe20000010073 */
[----:B------:R-:W-:Y:S02]  /*1a40*/  F2FP.F16.F32.PACK_AB R90, R10, R97 ;  /* 0x000000610a5a723e */ /* 0x000fe400000000ff */
[----:B------:R-:W-:Y:S02]  /*1a50*/  F2FP.F16.F32.PACK_AB R89, R98, R13 ;  /* 0x0000000d6259723e */ /* 0x000fe400000000ff */
[----:B------:R-:W-:Y:S01]  /*1a60*/  F2FP.F16.F32.PACK_AB R88, R96, R11 ;  /* 0x0000000b6058723e */ /* 0x000fe200000000ff */
[----:B------:R-:W-:Y:S06]  /*1a70*/  BRA `(.L_x_3488) ;  /* 0x0000000000907947 */ /* 0x000fec0003800000 */
.L_x_3487:
[----:B0----5:R-:W-:Y:S02]  /*1a80*/  HADD2.F32 R10, -RZ, R88.H0_H0 ;  /* 0x20000058ff0a7230 */ /* 0x021fe40000004100 */
[----:B------:R-:W-:Y:S02]  /*1a90*/  HADD2.F32 R98, -RZ, R91.H0_H0 ;  /* 0x2000005bff627230 */ /* 0x000fe40000004100 */
[----:B------:R-:W-:Y:S02]  /*1aa0*/  HADD2.F32 R11, -RZ, R52.H0_H0 ;  /* 0x20000034ff0b7230 */ /* 0x000fe40000004100 */
        /* <DEDUP_REMOVED lines=33> */
.L_x_3488:
[----:B------:R-:W0:Y:S02]  /*1cc0*/  LDC.64 R116, c[0x0][0x3a8] ;  /* 0x0000ea00ff747b82 */ /* 0x000e240000000a00 */
[C---:B0-----:R-:W-:Y:S01]  /*1cd0*/  IMAD.WIDE.U32 R116, R114.reuse, 0x10, R116 ;  /* 0x0000001072747825 */ /* 0x041fe200078e0074 */
[----:B------:R-:W-:-:S04]  /*1ce0*/  IADD3 R114, PT, PT, R114, 0x80, RZ ;  /* 0x0000008072727810 */ /* 0x000fc80007ffe0ff */
[----:B------:R2:W-:Y:S03]  /*1cf0*/  STG.E.128 desc[UR8][R116.64], R88 ;  /* 0x0000005874007986 */ /* 0x0005e6000c101d08 */
.L_x_3486:
[----:B------:R-:W-:Y:S05]  /*1d00*/  BSYNC.RECONVERGENT B0 ;  /* 0x0000000000007941 */ /* 0x000fea0003800200 */
.L_x_3485:
        /* <DEDUP_REMOVED lines=28> */
[----:B0-----:R-:W-:-:S02]  /*1ed0*/  HADD2.F32 R107, -RZ, R42.H1_H1 ;  /* 0x3000002aff6b7230 */ /* 0x001fc40000004100 */
        /* <DEDUP_REMOVED lines=28> */
.L_x_3491:
[----:B-----5:R-:W-:Y:S02]  /*20a0*/  HADD2.F32 R12, -RZ, R88.H0_H0 ;  /* 0x20000058ff0c7230 */ /* 0x020fe40000004100 */
[----:B------:R-:W-:Y:S02]  /*20b0*/  HADD2.F32 R104, -RZ, R91.H0_H0 ;  /* 0x2000005bff687230 */ /* 0x000fe40000004100 */
[----:B------:R-:W-:Y:S02]  /*20c0*/  HADD2.F32 R15, -RZ, R40.H0_H0 ;  /* 0x20000028ff0f7230 */ /* 0x000fe40000004100 */
[----:B------:R-:W-:Y:S01]  /*20d0*/  FMUL.FTZ R12, R12, UR4 ;  /* 0x000000040c0c7c20 */ /* 0x000fe20008410000 */
[----:B------:R-:W-:Y:S02]  /*20e0*/  HADD2.F32 R17, -RZ, R89.H0_H0 ;  /* 0x20000059ff117230 */ /* 0x000fe40000004100 */
[----:B------:R-:W-:Y:S01]  /*20f0*/  FMUL.FTZ R104, R104, UR4 ;  /* 0x0000000468687c20 */ /* 0x000fe20008410000 */
[----:B0-----:R-:W-:-:S02]  /*2100*/  HADD2.F32 R107, -RZ, R43.H0_H0 ;  /* 0x2000002bff6b7230 */ /* 0x001fc40000004100 */
[----:B------:R-:W-:Y:S01]  /*2110*/  FMUL.FTZ R15, R12, R15 ;  /* 0x0000000f0c0f7220 */ /* 0x000fe20000410000 */
[----:B------:R-:W-:Y:S02]  /*2120*/  HADD2.F32 R89, -RZ, R89.H1_H1 ;  /* 0x30000059ff597230 */ /* 0x000fe40000004100 */
[----:B------:R-:W-:Y:S01]  /*2130*/  FMUL.FTZ R17, R17, UR4 ;  /* 0x0000000411117c20 */ /* 0x000fe20008410000 */
[----:B------:R-:W-:Y:S02]  /*2140*/  HADD2.F32 R102, -RZ, R90.H1_H1 ;  /* 0x3000005aff667230 */ /* 0x000fe40000004100 */
[----:B------:R-:W-:Y:S01]  /*2150*/  FMUL.FTZ R107, R104, R107 ;  /* 0x0000006b686b7220 */ /* 0x000fe20000410000 */
[----:B------:R-:W-:Y:S02]  /*2160*/  HADD2.F32 R88, -RZ, R88.H1_H1 ;  /* 0x30000058ff587230 */ /* 0x000fe40000004100 */
[----:B------:R-:W-:Y:S01]  /*2170*/  FMUL.FTZ R104, R89, UR4 ;  /* 0x0000000459687c20 */ /* 0x000fe20008410000 */
[----:B------:R-:W-:-:S02]  /*2180*/  HADD2.F32 R99, -RZ, R90.H0_H0 ;  /* 0x2000005aff637230 */ /* 0x000fc40000004100 */
[----:B------:R-:W-:Y:S01]  /*2190*/  FMUL.FTZ R102, R102, UR4 ;  /* 0x0000000466667c20 */ /* 0x000fe20008410000 */
[----:B------:R-:W-:Y:S02]  /*21a0*/  HADD2.F32 R106, -RZ, R91.H1_H1 ;  /* 0x3000005bff6a7230 */ /* 0x000fe40000004100 */
[----:B------:R-:W-:Y:S01]  /*21b0*/  FMUL.FTZ R88, R88, UR4 ;  /* 0x0000000458587c20 */ /* 0x000fe20008410000 */
[----:B------:R-:W-:Y:S02]  /*21c0*/  HADD2.F32 R12, -RZ, R41.H0_H0 ;  /* 0x20000029ff0c7230 */ /* 0x000fe40000004100 */
[----:B------:R-:W-:Y:S01]  /*21d0*/  FMUL.FTZ R99, R99, UR4 ;  /* 0x0000000463637c20 */ /* 0x000fe20008410000 */
[--C-:B------:R-:W-:Y:S02]  /*21e0*/  HADD2.F32 R115, -RZ, R42.reuse.H1_H1 ;  /* 0x3000002aff737230 */ /* 0x100fe40000004100 */
[----:B------:R-:W-:Y:S01]  /*21f0*/  FMUL.FTZ R106, R106, UR4 ;  /* 0x000000046a6a7c20 */ /* 0x000fe20008410000 */
[----:B------:R-:W-:-:S02]  /*2200*/  HADD2.F32 R90, -RZ, R42.H0_H0 ;  /* 0x2000002aff5a7230 */ /* 0x000fc40000004100 */
[----:B------:R-:W-:Y:S01]  /*2210*/  FMUL.FTZ R17, R17, R12 ;  /* 0x0000000c11117220 */ /* 0x000fe20000410000 */
[----:B------:R-:W-:Y:S02]  /*2220*/  HADD2.F32 R91, -RZ, R41.H1_H1 ;  /* 0x30000029ff5b7230 */ /* 0x000fe40000004100 */
[----:B------:R-:W-:Y:S01]  /*2230*/  FMUL.FTZ R12, R102, R115 ;  /* 0x00000073660c7220 */ /* 0x000fe20000410000 */
[----:B------:R-:W-:Y:S02]  /*2240*/  HADD2.F32 R117, -RZ, R43.H1_H1 ;  /* 0x3000002bff757230 */ /* 0x000fe40000004100 */
[----:B------:R-:W-:Y:S01]  /*2250*/  FMUL.FTZ R99, R99, R90 ;  /* 0x0000005a63637220 */ /* 0x000fe20000410000 */
[----:B------:R-:W-:Y:S02]  /*2260*/  HADD2.F32 R89, -RZ, R40.H1_H1 ;  /* 0x30000028ff597230 */ /* 0x000fe40000004100 */
[----:B------:R-:W-:Y:S01]  /*2270*/  FMUL.FTZ R104, R104, R91 ;  /* 0x0000005b68687220 */ /* 0x000fe20000410000 */
[----:B------:R-:W-:Y:S01]  /*2280*/  FMUL.FTZ R106, R106, R117 ;  /* 0x000000756a6a7220 */ /* 0x000fe20000410000 */
[----:B------:R-:W-:Y:S01]  /*2290*/  F2FP.F16.F32.PACK_AB R90, R12, R99 ;  /* 0x000000630c5a723e */ /* 0x000fe200000000ff */
[----:B------:R-:W-:-:S02]  /*22a0*/  FMUL.FTZ R102, R88, R89 ;  /* 0x0000005958667220 */ /* 0x000fc40000410000 */
[----:B------:R-:W-:Y:S02]  /*22b0*/  F2FP.F16.F32.PACK_AB R89, R104, R17 ;  /* 0x000000116859723e */ /* 0x000fe400000000ff */
[----:B------:R-:W-:Y:S02]  /*22c0*/  F2FP.F16.F32.PACK_AB R91, R106, R107 ;  /* 0x0000006b6a5b723e */ /* 0x000fe400000000ff */
[----:B------:R-:W-:-:S07]  /*22d0*/  F2FP.F16.F32.PACK_AB R88, R102, R15 ;  /* 0x0000000f6658723e */ /* 0x000fce00000000ff */
.L_x_3492:
[----:B------:R-:W0:Y:S02]  /*22e0*/  LDC.64 R116, c[0x0][0x3a8] ;  /* 0x0000ea00ff747b82 */ /* 0x000e240000000a00 */
[C---:B0-----:R-:W-:Y:S01]  /*22f0*/  IMAD.WIDE.U32 R116, R114.reuse, 0x10, R116 ;  /* 0x0000001072747825 */ /* 0x041fe200078e0074 */
[----:B------:R-:W-:-:S04]  /*2300*/  IADD3 R114, PT, PT, R114, 0x80, RZ ;  /* 0x0000008072727810 */ /* 0x000fc80007ffe0ff */
[----:B------:R3:W-:Y:S03]  /*2310*/  STG.E.128 desc[UR8][R116.64], R88 ;  /* 0x0000005874007986 */ /* 0x0007e6000c101d08 */
.L_x_3490:
[----:B------:R-:W-:Y:S05]  /*2320*/  BSYNC.RECONVERGENT B0 ;  /* 0x0000000000007941 */ /* 0x000fea0003800200 */
.L_x_3489:
        /* <DEDUP_REMOVED lines=17> */
[----:B0-----:R-:W-:Y:S02]  /*2440*/  HADD2.F32 R108, -RZ, R29.H0_H0 ;  /* 0x2000001dff6c7230 */ /* 0x001fe40000004100 */
        /* <DEDUP_REMOVED lines=39> */
.L_x_3495:
[----:B-----5:R-:W-:Y:S02]  /*26c0*/  HADD2.F32 R14, -RZ, R88.H0_H0 ;  /* 0x20000058ff0e7230 */ /* 0x020fe40000004100 */
[----:B0-----:R-:W-:Y:S02]  /*26d0*/  HADD2.F32 R109, -RZ, R91.H0_H0 ;  /* 0x2000005bff6d7230 */ /* 0x001fe40000004100 */
        /* <DEDUP_REMOVED lines=34> */
.L_x_3496:
[----:B------:R-:W0:Y:S02]  /*2900*/  LDC.64 R116, c[0x0][0x3a8] ;  /* 0x0000ea00ff747b82 */ /* 0x000e240000000a00 */
[----:B0-----:R-:W-:-:S05]  /*2910*/  IMAD.WIDE.U32 R116, R114, 0x10, R116 ;  /* 0x0000001072747825 */ /* 0x001fca00078e0074 */
[----:B------:R4:W-:Y:S02]  /*2920*/  STG.E.128 desc[UR8][R116.64], R88 ;  /* 0x0000005874007986 */ /* 0x0009e4000c101d08 */
.L_x_3494:
[----:B------:R-:W-:Y:S05]  /*2930*/  BSYNC.RECONVERGENT B0 ;  /* 0x0000000000007941 */ /* 0x000fea0003800200 */
.L_x_3493:
[----:B01234-:R-:W-:Y:S01]  /*2940*/  FADD.FTZ R89, RZ, R5 ;  /* 0x00000005ff597221 */ /* 0x01ffe20000010000 */
[C---:B------:R-:W-:Y:S01]  /*2950*/  ISETP.GT.U32.AND P5, PT, R0.reuse, 0xff, PT ;  /* 0x000000ff0000780c */ /* 0x040fe20003fa4070 */
[----:B------:R-:W-:Y:S01]  /*2960*/  BSSY.RECONVERGENT B0, `(.L_x_3497) ;  /* 0x00000a2000007945 */ /* 0x000fe20003800200 */
[----:B------:R-:W-:Y:S01]  /*2970*/  ISETP.GT.U32.AND P6, PT, R0, 0x17f, PT ;  /* 0x0000017f0000780c */ /* 0x000fe20003fc4070 */
        /* <DEDUP_REMOVED lines=77> */
[----:B------:R-:W-:-:S04]  /*2e50*/  FADD.FTZ R91, R9, -R88 ;  /* 0x80000058095b7221 */ /* 0x000fc80000010000 */
        /* <DEDUP_REMOVED lines=10> */
[----:B------:R-:W-:Y:S01]  /*2f00*/  @P5 FFMA.FTZ R89, R91, R91, R90 ;  /* 0x0000005b5b595223 */ /* 0x000fe2000001005a */
[--C-:B------:R-:W-:Y:S01]  /*2f10*/  FADD.FTZ R90, R11, -R88.reuse ;  /* 0x800000580b5a7221 */ /* 0x100fe20000010000 */
[----:B------:R-:W-:Y:S01]  /*2f20*/  FADD.FTZ R91, R96, -R88 ;  /* 0x80000058605b7221 */ /* 0x000fe20000010000 */
[----:B------:R-:W-:Y:S02]  /*2f30*/  ISETP.GT.U32.AND P5, PT, R0, 0x1ff, PT ;  /* 0x000001ff0000780c */ /* 0x000fe40003fa4070 */
        /* <DEDUP_REMOVED lines=16> */
[----:B------:R-:W-:Y:S01]  /*3040*/  ISETP.GT.U32.AND P6, PT, R117, 0x3, PT ;  /* 0x000000037500780c */ /* 0x000fe20003fc4070 */
[----:B------:R-:W-:Y:S02]  /*3050*/  HFMA2 R117, -RZ, RZ, 0, 0 ;  /* 0x00000000ff757431 */ /* 0x000fe400000001ff */
        /* <DEDUP_REMOVED lines=50> */
.L_x_3498:
[----:B------:R-:W-:Y:S05]  /*3380*/  BSYNC.RECONVERGENT B0 ;  /* 0x0000000000007941 */ /* 0x000fea0003800200 */
.L_x_3497:
        /* <DEDUP_REMOVED lines=12> */
.L_x_3500:
[----:B------:R-:W-:Y:S05]  /*3450*/  BSYNC.RECONVERGENT B0 ;  /* 0x0000000000007941 */ /* 0x000fea0003800200 */
.L_x_3499:
[----:B------:R-:W1:Y:S01]  /*3460*/  SHFL.DOWN PT, R90, R117, 0x2, 0x1f ;  /* 0x08401f00755a7f89 */ /* 0x000e6200000e0000 */
[----:B------:R-:W-:Y:S01]  /*3470*/  I2FP.F32.S32 R120, R117 ;  /* 0x0000007500787245 */ /* 0x000fe20000201400 */
[----:B------:R-:W-:Y:S01]  /*3480*/  BSSY.RECONVERGENT B0, `(.L_x_3501) ;  /* 0x0000066000007945 */ /* 0x000fe20003800200 */
[----:B------:R-:W-:Y:S01]  /*3490*/  ISETP.NE.AND P6, PT, RZ, UR7, PT ;  /* 0x00000007ff007c0c */ /* 0x000fe2000bfc5270 */
[----:B0-----:R-:W0:Y:S01]  /*34a0*/  SHFL.DOWN PT, R91, R88, 0x2, 0x1f ;  /* 0x08401f00585b7f89 */ /* 0x001e2200000e0000 */
[----:B------:R-:W-:-:S03]  /*34b0*/  ISETP.NE.AND P5, PT, R113, RZ, PT ;  /* 0x000000ff7100720c */ /* 0x000fc60003fa5270 */
[----:B------:R-:W2:Y:S01]  /*34c0*/  SHFL.DOWN PT, R116, R89, 0x2, 0x1f ;  /* 0x08401f0059747f89 */ /* 0x000ea200000e0000 */
[----:B-1----:R-:W-:Y:S02]  /*34d0*/  I2FP.F32.S32 R114, R90 ;  /* 0x0000005a00727245 */ /* 0x002fe40000201400 */
[----:B------:R-:W-:Y:S01]  /*34e0*/  IADD3 R90, PT, PT, R90, R117, RZ ;  /* 0x000000755a5a7210 */ /* 0x000fe20007ffe0ff */
[C---:B0-----:R-:W-:Y:S02]  /*34f0*/  FADD.FTZ R119, -R91.reuse, R88 ;  /* 0x000000585b777221 */ /* 0x041fe40000010100 */
[----:B------:R-:W-:Y:S01]  /*3500*/  FMUL.FTZ R115, R91, R114 ;  /* 0x000000725b737220 */ /* 0x000fe20000410000 */
[----:B------:R-:W-:Y:S01]  /*3510*/  I2FP.F32.S32 R91, R90 ;  /* 0x0000005a005b7245 */ /* 0x000fe20000201400 */
[----:B------:R-:W-:Y:S02]  /*3520*/  FMUL.FTZ R119, R119, R119 ;  /* 0x0000007777777220 */ /* 0x000fe40000410000 */
[----:B------:R-:W-:Y:S01]  /*3530*/  FFMA.FTZ R121, R120, R88, R115 ;  /* 0x0000005878797223 */ /* 0x000fe20000010073 */
[----:B------:R-:W0:Y:S01]  /*3540*/  MUFU.RCP R118, R91 ;  /* 0x0000005b00767308 */ /* 0x000e220000001000 */
[----:B------:R-:W1:Y:S01]  /*3550*/  SHFL.DOWN PT, R115, R90, 0x1, 0x1f ;  /* 0x08201f005a737f89 */ /* 0x000e6200000e0000 */
[----:B------:R-:W-:-:S04]  /*3560*/  FMUL.FTZ R119, R119, R120 ;  /* 0x0000007877777220 */ /* 0x000fc80000410000 */
[----:B------:R-:W-:Y:S01]  /*3570*/  FMUL.FTZ R114, R119, R114 ;  /* 0x0000007277727220 */ /* 0x000fe20000410000 */
[----:B--2---:R-:W-:Y:S01]  /*3580*/  FADD.FTZ R119, R116, R89 ;  /* 0x0000005974777221 */ /* 0x004fe20000010000 */
[----:B0-----:R-:W-:-:S03]  /*3590*/  FMUL.FTZ R88, R118, R121 ;  /* 0x0000007976587220 */ /* 0x001fc60000410000 */
[----:B------:R-:W-:Y:S02]  /*35a0*/  FFMA.FTZ R114, R118, R114, R119 ;  /* 0x0000007276727223 */ /* 0x000fe40000010077 */
[----:B------:R-:W0:Y:S01]  /*35b0*/  SHFL.DOWN PT, R117, R88, 0x1, 0x1f ;  /* 0x08201f0058757f89 */ /* 0x000e2200000e0000 */
[----:B-1----:R-:W-:-:S03]  /*35c0*/  IADD3 R116, PT, PT, R90, R115, RZ ;  /* 0x000000735a747210 */ /* 0x002fc60007ffe0ff */
[----:B------:R-:W1:Y:S01]  /*35d0*/  SHFL.DOWN PT, R119, R114, 0x1, 0x1f ;  /* 0x08201f0072777f89 */ /* 0x000e6200000e0000 */
[----:B------:R-:W-:Y:S02]  /*35e0*/  I2FP.F32.S32 R115, R115 ;  /* 0x0000007300737245 */ /* 0x000fe40000201400 */
[----:B------:R-:W-:-:S04]  /*35f0*/  I2FP.F32.S32 R116, R116 ;  /* 0x0000007400747245 */ /* 0x000fc80000201400 */
[----:B------:R-:W2:Y:S01]  /*3600*/  MUFU.RCP R89, R116 ;  /* 0x0000007400597308 */ /* 0x000ea20000001000 */
[----:B0-----:R-:W-:Y:S01]  /*3610*/  FADD.FTZ R90, R88, -R117 ;  /* 0x80000075585a7221 */ /* 0x001fe20000010000 */
[----:B------:R-:W-:Y:S01]  /*3620*/  FMUL.FTZ R118, R117, R115 ;  /* 0x0000007375767220 */ /* 0x000fe20000410000 */
[----:B------:R-:W-:Y:S02]  /*3630*/  MOV R117, UR6 ;  /* 0x0000000600757c02 */ /* 0x000fe40008000f00 */
[----:B------:R-:W-:Y:S01]  /*3640*/  FMUL.FTZ R90, R90, R90 ;  /* 0x0000005a5a5a7220 */ /* 0x000fe20000410000 */
[C---:B------:R-:W-:Y:S01]  /*3650*/  FFMA.FTZ R118, R91.reuse, R88, R118 ;  /* 0x000000585b767223 */ /* 0x040fe20000010076 */
[----:B-1----:R-:W-:Y:S02]  /*3660*/  FADD.FTZ R88, R114, R119 ;  /* 0x0000007772587221 */ /* 0x002fe40000010000 */
[----:B------:R-:W-:-:S04]  /*3670*/  FMUL.FTZ R90, R91, R90 ;  /* 0x0000005a5b5a7220 */ /* 0x000fc80000410000 */
[----:B------:R-:W-:Y:S01]  /*3680*/  FMUL.FTZ R90, R90, R115 ;  /* 0x000000735a5a7220 */ /* 0x000fe20000410000 */
[----:B--2---:R-:W-:-:S03]  /*3690*/  FMUL.FTZ R115, R89, R118 ;  /* 0x0000007659737220 */ /* 0x004fc60000410000 */
[----:B------:R-:W-:Y:S02]  /*36a0*/  FFMA.FTZ R114, R89, R90, R88 ;  /* 0x0000005a59727223 */ /* 0x000fe40000010058 */
[----:B------:R-:W0:Y:S01]  /*36b0*/  LDC R90, c[0x0][0x448] ;  /* 0x00011200ff5a7b82 */ /* 0x000e220000000800 */
[----:B------:R-:W1:Y:S04]  /*36c0*/  SHFL.IDX PT, R115, R115, RZ, 0x1f ;  /* 0x00001fff73737589 */ /* 0x000e6800000e0000 */
[----:B------:R2:W0:Y:S01]  /*36d0*/  SHFL.IDX PT, R91, R114, RZ, 0x1f ;  /* 0x00001fff725b7589 */ /* 0x00042200000e0000 */
[C---:B-1----:R-:W-:Y:S01]  /*36e0*/  FMUL.FTZ R88, R115.reuse, R115 ;  /* 0x0000007373587220 */ /* 0x042fe20000410000 */
[----:B--2---:R-:W-:-:S04]  /*36f0*/  FSEL R114, R115, RZ, !P6 ;  /* 0x000000ff73727208 */ /* 0x004fc80007000000 */
[----:B------:R-:W-:Y:S01]  /*3700*/  FSEL R89, R88, RZ, P6 ;  /* 0x000000ff58597208 */ /* 0x000fe20003000000 */
[----:B0-----:R-:W-:Y:S01]  /*3710*/  FFMA.FTZ R88, R91, UR12, R90 ;  /* 0x0000000c5b587c23 */ /* 0x001fe2000801005a */
[----:B------:R-:W-:Y:S01]  /*3720*/  R2UR UR5, R114 ;  /* 0x00000000720572ca */ /* 0x000fe200000e0000 */
        /* <DEDUP_REMOVED lines=10> */
[----:B------:R-:W-:Y:S05]  /*37d0*/  @!P0 BRA `(.L_x_3502) ;  /* 0x0000000000c08947 */ /* 0x000fea0003800000 */
[----:B0-----:R-:W-:Y:S01]  /*37e0*/  FADD.FTZ R88, R5, -UR5 ;  /* 0x8000000505587e21 */ /* 0x001fe20008010000 */
[----:B-----5:R-:W-:Y:S02]  /*37f0*/  HADD2.F32 R89, -RZ, R84.H0_H0 ;  /* 0x20000054ff597230 */ /* 0x020fe40000004100 */
[----:B------:R-:W-:Y:S01]  /*3800*/  FADD.FTZ R90, R23, -UR5 ;  /* 0x80000005175a7e21 */ /* 0x000fe20008010000 */
[----:B------:R-:W-:Y:S02]  /*3810*/  HADD2.F32 R91, -RZ, R80.H0_H0 ;  /* 0x20000050ff5b7230 */ /* 0x000fe40000004100 */
[----:B------:R-:W-:Y:S01]  /*3820*/  FMUL.FTZ R88, R88, UR4 ;  /* 0x0000000458587c20 */ /* 0x000fe20008410000 */
[----:B------:R-:W-:Y:S02]  /*3830*/  HADD2.F32 R113, -RZ, R85.H0_H0 ;  /* 0x20000055ff717230 */ /* 0x000fe40000004100 */
[----:B------:R-:W-:Y:S01]  /*3840*/  FMUL.FTZ R90, R90, UR4 ;  /* 0x000000045a5a7c20 */ /* 0x000fe20008410000 */
[----:B------:R-:W-:-:S02]  /*3850*/  HADD2.F32 R115, -RZ, R81.H0_H0 ;  /* 0x20000051ff737230 */ /* 0x000fc40000004100 */
[----:B------:R-:W-:Y:S01]  /*3860*/  FFMA.FTZ R88, R88, R89, R91 ;  /* 0x0000005958587223 */ /* 0x000fe2000001005b */
[----:B------:R-:W-:Y:S01]  /*3870*/  FADD.FTZ R91, R18, -UR5 ;  /* 0x80000005125b7e21 */ /* 0x000fe20008010000 */
[----:B------:R-:W-:Y:S02]  /*3880*/  HADD2.F32 R116, -RZ, R85.H1_H1 ;  /* 0x30000055ff747230 */ /* 0x000fe40000004100 */
[----:B------:R-:W-:Y:S01]  /*3890*/  FFMA.FTZ R89, R90, R113, R115 ;  /* 0x000000715a597223 */ /* 0x000fe20000010073 */
[----:B------:R-:W-:Y:S02]  /*38a0*/  HADD2.F32 R90, -RZ, R81.H1_H1 ;  /* 0x30000051ff5a7230 */ /* 0x000fe40000004100 */
[----:B------:R-:W-:Y:S01]  /*38b0*/  FMUL.FTZ R91, R91, UR4 ;  /* 0x000000045b5b7c20 */ /* 0x000fe20008410000 */
[----:B------:R-:W-:Y:S01]  /*38c0*/  FADD.FTZ R113, R93, -UR5 ;  /* 0x800000055d717e21 */ /* 0x000fe20008010000 */
[----:B------:R-:W-:Y:S02]  /*38d0*/  HADD2.F32 R115, -RZ, R82.H0_H0 ;  /* 0x20000052ff737230 */ /* 0x000fe40000004100 */
[----:B------:R-:W-:Y:S01]  /*38e0*/  FFMA.FTZ R116, R91, R116, R90 ;  /* 0x000000745b747223 */ /* 0x000fe2000001005a */
[----:B------:R-:W-:Y:S01]  /*38f0*/  FMUL.FTZ R90, R113, UR4 ;  /* 0x00000004715a7c20 */ /* 0x000fe20008410000 */
[----:B------:R-:W-:-:S02]  /*3900*/  HADD2.F32 R91, -RZ, R86.H0_H0 ;  /* 0x20000056ff5b7230 */ /* 0x000fc40000004100 */
[----:B------:R-:W-:Y:S01]  /*3910*/  FADD.FTZ R113, R6, -UR5 ;  /* 0x8000000506717e21 */ /* 0x000fe20008010000 */
[----:B------:R-:W-:Y:S01]  /*3920*/  HADD2.F32 R114, -RZ, R86.H1_H1 ;  /* 0x30000056ff727230 */ /* 0x000fe20000004100 */
[----:B------:R-:W-:Y:S01]  /*3930*/  F2FP.F16.F32.PACK_AB R89, R116, R89 ;  /* 0x000000597459723e */ /* 0x000fe200000000ff */
[----:B------:R-:W-:Y:S02]  /*3940*/  HADD2.F32 R118, -RZ, R82.H1_H1 ;  /* 0x30000052ff767230 */ /* 0x000fe40000004100 */
[----:B------:R-:W-:Y:S01]  /*3950*/  FMUL.FTZ R113, R113, UR4 ;  /* 0x0000000471717c20 */ /* 0x000fe20008410000 */
[----:B------:R-:W-:Y:S01]  /*3960*/  FFMA.FTZ R90, R90, R91, R115 ;  /* 0x0000005b5a5a7223 */ /* 0x000fe20000010073 */
[----:B------:R-:W-:Y:S01]  /*3970*/  FADD.FTZ R91, R111, -UR5 ;  /* 0x800000056f5b7e21 */ /* 0x000fe20008010000 */
[--C-:B------:R-:W-:Y:S02]  /*3980*/  HADD2.F32 R115, -RZ, R87.reuse.H1_H1 ;  /* 0x30000057ff737230 */ /* 0x100fe40000004100 */
[----:B------:R-:W-:Y:S01]  /*3990*/  FFMA.FTZ R113, R113, R114, R118 ;  /* 0x0000007271717223 */ /* 0x000fe20000010076 */
[----:B------:R-:W-:-:S02]  /*39a0*/  HADD2.F32 R114, -RZ, R87.H0_H0 ;  /* 0x20000057ff727230 */ /* 0x000fc40000004100 */
[----:B------:R-:W-:Y:S01]  /*39b0*/  FMUL.FTZ R91, R91, UR4 ;  /* 0x000000045b5b7c20 */ /* 0x000fe20008410000 */
[--C-:B------:R-:W-:Y:S02]  /*39c0*/  HADD2.F32 R118, -RZ, R83.reuse.H0_H0 ;  /* 0x20000053ff767230 */ /* 0x100fe40000004100 */
[----:B------:R-:W-:Y:S01]  /*39d0*/  HADD2.F32 R117, -RZ, R83.H1_H1 ;  /* 0x30000053ff757230 */ /* 0x000fe20000004100 */
[----:B------:R-:W-:Y:S01]  /*39e0*/  F2FP.F16.F32.PACK_AB R90, R113, R90 ;  /* 0x0000005a715a723e */ /* 0x000fe200000000ff */
[----:B------:R-:W-:Y:S02]  /*39f0*/  HADD2.F32 R120, -RZ, R80.H1_H1 ;  /* 0x30000050ff787230 */ /* 0x000fe40000004100 */
[----:B------:R-:W-:Y:S01]  /*3a00*/  FFMA.FTZ R91, R91, R114, R118 ;  /* 0x000000725b5b7223 */ /* 0x000fe20000010076 */
[----:B------:R-:W-:Y:S01]  /*3a10*/  FADD.FTZ R114, R20, -UR5 ;  /* 0x8000000514727e21 */ /* 0x000fe20008010000 */
[----:B------:R-:W-:-:S03]  /*3a20*/  HADD2.F32 R118, -RZ, R84.H1_H1 ;  /* 0x30000054ff767230 */ /* 0x000fc60000004100 */
[----:B------:R-:W-:-:S04]  /*3a30*/  FMUL.FTZ R114, R114, UR4 ;  /* 0x0000000472727c20 */ /* 0x000fc80008410000 */
[----:B------:R-:W-:Y:S01]  /*3a40*/  FFMA.FTZ R122, R114, R115, R117 ;  /* 0x00000073727a7223 */ /* 0x000fe20000010075 */
[----:B------:R-:W-:Y:S01]  /*3a50*/  FADD.FTZ R117, R16, -UR5 ;  /* 0x8000000510757e21 */ /* 0x000fe20008010000 */
[----:B------:R-:W0:Y:S03]  /*3a60*/  LDC.64 R114, c[0x0][0x428] ;  /* 0x00010a00ff727b82 */ /* 0x000e260000000a00 */
[----:B------:R-:W-:Y:S01]  /*3a70*/  FMUL.FTZ R117, R117, UR4 ;  /* 0x0000000475757c20 */ /* 0x000fe20008410000 */
[----:B------:R-:W-:-:S03]  /*3a80*/  F2FP.F16.F32.PACK_AB R91, R122, R91 ;  /* 0x0000005b7a5b723e */ /* 0x000fc600000000ff */
[----:B------:R-:W-:-:S05]  /*3a90*/  FFMA.FTZ R117, R117, R118, R120 ;  /* 0x0000007675757223 */ /* 0x000fca0000010078 */
[----:B------:R-:W-:Y:S01]  /*3aa0*/  F2FP.F16.F32.PACK_AB R88, R117, R88 ;  /* 0x000000587558723e */ /* 0x000fe200000000ff */
[C---:B0-----:R-:W-:Y:S01]  /*3ab0*/  IMAD.WIDE.U32 R114, R4.reuse, 0x10, R114 ;  /* 0x0000001004727825 */ /* 0x041fe200078e0072 */
[----:B------:R-:W-:-:S04]  /*3ac0*/  IADD3 R4, PT, PT, R4, 0x80, RZ ;  /* 0x0000008004047810 */ /* 0x000fc80007ffe0ff */
[----:B------:R1:W-:Y:S03]  /*3ad0*/  STG.E.128 desc[UR8][R114.64], R88 ;  /* 0x0000005872007986 */ /* 0x0003e6000c101d08 */
.L_x_3502:
[----:B------:R-:W-:Y:S05]  /*3ae0*/  BSYNC.RECONVERGENT B0 ;  /* 0x0000000000007941 */ /* 0x000fea0003800200 */
.L_x_3501:
[----:B------:R-:W-:Y:S04]  /*3af0*/  BSSY.RECONVERGENT B0, `(.L_x_3503) ;  /* 0x0000032000007945 */ /* 0x000fe80003800200 */
[----:B------:R-:W-:Y:S05]  /*3b00*/  @!P1 BRA `(.L_x_3504) ;  /* 0x0000000000c09947 */ /* 0x000fea0003800000 */
[----:B01----:R-:W-:Y:S01]  /*3b10*/  FADD.FTZ R88, R7, -UR5 ;  /* 0x8000000507587e21 */ /* 0x003fe20008010000 */
        /* <DEDUP_REMOVED lines=47> */
.L_x_3504:
[----:B------:R-:W-:Y:S05]  /*3e10*/  BSYNC.RECONVERGENT B0 ;  /* 0x0000000000007941 */ /* 0x000fea0003800200 */
.L_x_3503:
[----:B------:R-:W-:Y:S04]  /*3e20*/  BSSY.RECONVERGENT B0, `(.L_x_3505) ;  /* 0x0000032000007945 */ /* 0x000fe80003800200 */
[----:B------:R-:W-:Y:S05]  /*3e30*/  @!P2 BRA `(.L_x_3506) ;  /* 0x0000000000c0a947 */ /* 0x000fea0003800000 */
[----:B012---:R-:W-:Y:S01]  /*3e40*/  FADD.FTZ R88, R11, -UR5 ;  /* 0x800000050b587e21 */ /* 0x007fe20008010000 */
        /* <DEDUP_REMOVED lines=47> */
.L_x_3506:
[----:B------:R-:W-:Y:S05]  /*4140*/  BSYNC.RECONVERGENT B0 ;  /* 0x0000000000007941 */ /* 0x000fea0003800200 */
.L_x_3505:
[----:B------:R-:W-:Y:S04]  /*4150*/  BSSY.RECONVERGENT B0, `(.L_x_3507) ;  /* 0x0000032000007945 */ /* 0x000fe80003800200 */
[----:B------:R-:W-:Y:S05]  /*4160*/  @!P3 BRA `(.L_x_3508) ;  /* 0x0000000000c0b947 */ /* 0x000fea0003800000 */
[----:B0123--:R-:W-:Y:S01]  /*4170*/  FADD.FTZ R88, R15, -UR5 ;  /* 0x800000050f587e21 */ /* 0x00ffe20008010000 */
        /* <DEDUP_REMOVED lines=47> */
.L_x_3508:
[----:B------:R-:W-:Y:S05]  /*4470*/  BSYNC.RECONVERGENT B0 ;  /* 0x0000000000007941 */ /* 0x000fea0003800200 */
.L_x_3507:
[----:B------:R-:W-:Y:S04]  /*4480*/  BSSY.RECONVERGENT B0, `(.L_x_3509) ;  /* 0x0000031000007945 */ /* 0x000fe80003800200 */
[----:B------:R-:W-:Y:S05]  /*4490*/  @!P4 BRA `(.L_x_3510) ;  /* 0x0000000000bcc947 */ /* 0x000fea0003800000 */
[----:B01234-:R-:W-:Y:S01]  /*44a0*/  FADD.FTZ R88, R19, -UR5 ;  /* 0x8000000513587e21 */ /* 0x01ffe20008010000 */
        /* <DEDUP_REMOVED lines=44> */
[----:B0-----:R-:W-:-:S05]  /*4770*/  IMAD.WIDE.U32 R114, R4, 0x10, R114 ;  /* 0x0000001004727825 */ /* 0x001fca00078e0072 */
[----:B------:R0:W-:Y:S02]  /*4780*/  STG.E.128 desc[UR8][R114.64], R88 ;  /* 0x0000005872007986 */ /* 0x0001e4000c101d08 */
.L_x_3510:
[----:B------:R-:W-:Y:S05]  /*4790*/  BSYNC.RECONVERGENT B0 ;  /* 0x0000000000007941 */ /* 0x000fea0003800200 */
.L_x_3509:
[----:B------:R-:W-:Y:S02]  /*47a0*/  UIADD3 UR6, UPT, UPT, UR6, UR14, URZ ;  /* 0x0000000e06067290 */ /* 0x000fe4000fffe0ff */
[----:B------:R-:W-:Y:S02]  /*47b0*/  UPLOP3.LUT UP2, UPT, UPT, UPT, UP2, 0x40, 0x4 ;  /* 0x000000000004789c */ /* 0x000fe40003f4e820 */
[----:B------:R-:W-:-:S09]  /*47c0*/  UISETP.GE.AND UP1, UPT, UR6, UR15, UPT ;  /* 0x0000000f0600728c */ /* 0x000fd2000bf26270 */
[----:B------:R-:W-:Y:S05]  /*47d0*/  BRA.U !UP1, `(.L_x_3511) ;  /* 0xffffffc1096c7547 */ /* 0x000fea000b83ffff */
[----:B------:R-:W-:Y:S05]  /*47e0*/  EXIT ;  /* 0x000000000000794d */ /* 0x000fea0003800000 */
.L_x_3512:
        /* <DEDUP_REMOVED lines=9> */
.L_x_34000:


//--------------------- .text._ZN10layer_norm13ln_fwd_kernelINS_13Kernel_traitsI6__halfS2_S2_S2_fjLj5120ELj1ELj1ELj4ELj16ENS_18Kernel_traits_baseILj5120ES2_S2_S2_S2_fjLj128EEEEELb0ELb1ELb0ELb1EEEvNS_9FwdParamsE --------------------------
	.section	.text._ZN10layer_norm13ln_fwd_kernelINS_13Kernel_traitsI6__halfS2_S2_S2_fjLj5120ELj1ELj1ELj4ELj16ENS_18Kernel_traits_baseILj5120ES2_S2_S2_S2_fjLj128EEEEELb0ELb1ELb0ELb1EEEvNS_9FwdParamsE,"ax",@progbits
	.align	128
        .global         _ZN10layer_norm13ln_fwd_kernelINS_13Kernel_traitsI6__halfS2_S2_S2_fjLj5120ELj1ELj1ELj4ELj16ENS_18Kernel_traits_baseILj5120ES2_S2_S2_S2_fjLj128EEEEELb0ELb1ELb0ELb1EEEvNS_9FwdParamsE
        .type           _ZN10layer_norm13ln_fwd_kernelINS_13Kernel_traitsI6__halfS2_S2_S2_fjLj5120ELj1ELj1ELj4ELj16ENS_18Kernel_traits_baseILj5120ES2_S2_S2_S2_fjLj128EEEEELb0ELb1ELb0ELb1EEEvNS_9FwdParamsE,@function
        .size           _ZN10layer_norm13ln_fwd_kernelINS_13Kernel_traitsI6__halfS2_S2_S2_fjLj5120ELj1ELj1ELj4ELj16ENS_18Kernel_traits_baseILj5120ES2_S2_S2_S2_fjLj128EEEEELb0ELb1ELb0ELb1EEEvNS_9FwdParamsE,(.L_x_34001 - _ZN10layer_norm13ln_fwd_kernelINS_13Kernel_traitsI6__halfS2_S2_S2_fjLj5120ELj1ELj1ELj4ELj16ENS_18Kernel_traits_baseILj5120ES2_S2_S2_S2_fjLj128EEEEELb0ELb1ELb0ELb1EEEvNS_9FwdParamsE)
        .other          _ZN10layer_norm13ln_fwd_kernelINS_13Kernel_traitsI6__halfS2_S2_S2_fjLj5120ELj1ELj1ELj4ELj16ENS_18Kernel_traits_baseILj5120ES2_S2_S2_S2_fjLj128EEEEELb0ELb1ELb0ELb1EEEvNS_9FwdParamsE,@"STO_CUDA_ENTRY STV_DEFAULT"
_ZN10layer_norm13ln_fwd_kernelINS_13Kernel_traitsI6__halfS2_S2_S2_fjLj5120ELj1ELj1ELj4ELj16ENS_18Kernel_traits_baseILj5120ES2_S2_S2_S2_fjLj128EEEEELb0ELb1ELb0ELb1EEEvNS_9FwdParamsE:
.text._ZN10layer_norm13ln_fwd_kernelINS_13Kernel_traitsI6__halfS2_S2_S2_fjLj5120ELj1ELj1ELj4ELj16ENS_18Kernel_traits_baseILj5120ES2_S2_S2_S2_fjLj128EEEEELb0ELb1ELb0ELb1EEEvNS_9FwdParamsE:
[----:B------:R-:W-:Y:S01]  /*0000*/  LDC R1, c[0x0][0x37c] ;  /* 0x0000df00ff017b82 */ /* 0x000fe20000000800 */
[----:B------:R-:W0:Y:S07]  /*0010*/  LDCU.64 UR8, c[0x0][0x438] ;  /* 0x00008700ff0877ac */ /* 0x000e2e0008000a00 */
[----:B------:R-:W1:Y:S01]  /*0020*/  S2UR UR4, SR_CTAID.X ;  /* 0x00000000000479c3 */ /* 0x000e620000002500 */
[----:B------:R-:W2:Y:S01]  /*0030*/  S2R R9, SR_TID.X ;  /* 0x0000000000097919 */ /* 0x000ea20000002100 */
[----:B------:R-:W3:Y:S01]  /*0040*/  LDCU.64 UR6, c[0x0][0x358] ;  /* 0x00006b00ff0677ac */ /* 0x000ee20008000a00 */
[----:B0-----:R-:W-:-:S04]  /*0050*/  UISETP.NE.U32.AND UP0, UPT, UR8, URZ, UPT ;  /* 0x000000ff0800728c */ /* 0x001fc8000bf05070 */
[----:B------:R-:W-:Y:S01]  /*0060*/  UISETP.NE.AND.EX UP0, UPT, UR9, URZ, UPT, UP0 ;  /* 0x000000ff0900728c */ /* 0x000fe2000bf05300 */
[----:B-1----:R-:W-:-:S08]  /*0070*/  MOV R93, UR4 ;  /* 0x00000004005d7c02 */ /* 0x002fd00008000f00 */
[----:B---3--:R-:W-:Y:S05]  /*0080*/  BRA.U !UP0, `(.L_x_3513) ;  /* 0x0000000108587547 */ /* 0x008fea000b800000 */
[----:B------:R-:W2:Y:S08]  /*0090*/  LDC.64 R2, c[0x0][0x3d0] ;  /* 0x0000f400ff027b82 */ /* 0x000eb00000000a00 */
[----:B------:R-:W0:Y:S08]  /*00a0*/  LDC.64 R4, c[0x0][0x438] ;  /* 0x00010e00ff047b82 */ /* 0x000e300000000a00 */
[----:B------:R-:W1:Y:S01]  /*00b0*/  LDC.64 R6, c[0x0][0x3e8] ;  /* 0x0000fa00ff067b82 */ /* 0x000e620000000a00 */
[----:B--2---:R-:W-:-:S05]  /*00c0*/  IMAD.WIDE.U32 R2, R9, 0x10, R2 ;  /* 0x0000001009027825 */ /* 0x004fca00078e0002 */
[----:B------:R2:W5:Y:S01]  /*00d0*/  LDG.E.128 R76, desc[UR6][R2.64] ;  /* 0x00000006024c7981 */ /* 0x000562000c1e1d00 */
[----:B0-----:R-:W-:-:S03]  /*00e0*/  IMAD.WIDE.U32 R4, R9, 0x10, R4 ;  /* 0x0000001009047825 */ /* 0x001fc600078e0004 */
[----:B------:R2:W5:Y:S04]  /*00f0*/  LDG.E.128 R72, desc[UR6][R2.64+0x800] ;  /* 0x0008000602487981 */ /* 0x000568000c1e1d00 */
        /* <DEDUP_REMOVED lines=15> */
.L_x_3513:
[----:B------:R-:W2:Y:S08]  /*01f0*/  LDC.64 R2, c[0x0][0x3d0] ;  /* 0x0000f400ff027b82 */ /* 0x000eb00000000a00 */
[----:B------:R-:W0:Y:S01]  /*0200*/  LDC.64 R4, c[0x0][0x3e8] ;  /* 0x0000fa00ff047b82 */ /* 0x000e220000000a00 */
[----:B--2---:R-:W-:-:S05]  /*0210*/  IMAD.WIDE.U32 R2, R9, 0x10, R2 ;  /* 0x0000001009027825 */ /* 0x004fca00078e0002 */
        /* <DEDUP_REMOVED lines=21> */
.L_x_3514:
[----:B------:R-:W0:Y:S02]  /*0370*/  LDCU UR4, c[0x0][0x384] ;  /* 0x00007080ff0477ac */ /* 0x000e240008000800 */
[----:B0-----:R-:W-:-:S13]  /*0380*/  ISETP.GE.AND P0, PT, R93, UR4, PT ;  /* 0x000000045d007c0c */ /* 0x001fda000bf06270 */
[----:B------:R-:W-:Y:S05]  /*0390*/  @P0 EXIT ;  /* 0x000000000000094d */ /* 0x000fea0003800000 */
[----:B--2---:R-:W0:Y:S01]  /*03a0*/  LDC.64 R2, c[0x0][0x3e0] ;  /* 0x0000f800ff027b82 */ /* 0x004e220000000a00 */
[----:B------:R-:W1:Y:S01]  /*03b0*/  LDCU UR10, c[0x0][0x388] ;  /* 0x00007100ff0a77ac */ /* 0x000e620008000800 */
[----:B------:R-:W2:Y:S01]  /*03c0*/  LDCU.U8 UR11, c[0x0][0x410] ;  /* 0x00008200ff0b77ac */ /* 0x000ea20008000000 */
[----:B------:R-:W3:Y:S01]  /*03d0*/  LDCU UR12, c[0x0][0x400] ;  /* 0x00008000ff0c77ac */ /* 0x000ee20008000800 */
[----:B------:R-:W4:Y:S01]  /*03e0*/  LDCU.64 UR8, c[0x0][0x3a0] ;  /* 0x00007400ff0877ac */ /* 0x000f220008000a00 */
[----:B------:R-:W-:Y:S01]  /*03f0*/  UPLOP3.LUT UP0, UPT, UPT, UPT, UPT, 0x40, 0x4 ;  /* 0x000000000004789c */ /* 0x000fe20003f0e870 */
[----:B0-----:R-:W-:-:S04]  /*0400*/  ISETP.NE.U32.AND P0, PT, R2, RZ, PT ;  /* 0x000000ff0200720c */ /* 0x001fc80003f05070 */
[----:B-1234-:R-:W-:-:S13]  /*0410*/  ISETP.NE.AND.EX P0, PT, R3, RZ, PT, P0 ;  /* 0x000000ff0300720c */ /* 0x01efda0003f05300 */
.L_x_3529:
[----:B------:R-:W0:Y:S01]  /*0420*/  S2R R92, SR_TID.X ;  /* 0x00000000005c7919 */ /* 0x000e220000002100 */
[----:B-1----:R-:W1:Y:S01]  /*0430*/  @P0 LDC.64 R2, c[0x0][0x3e0] ;  /* 0x0000f800ff020b82 */ /* 0x002e620000000a00 */
[----:B------:R-:W-:-:S05]  /*0440*/  IMAD R0, R93, UR10, RZ ;  /* 0x0000000a5d007c24 */ /* 0x000fca000f8e02ff */
[----:B------:R-:W-:Y:S02]  /*0450*/  SHF.R.S32.HI R5, RZ, 0x1f, R0 ;  /* 0x0000001fff057819 */ /* 0x000fe40000011400 */
[----:B------:R-:W2:Y:S02]  /*0460*/  LDC.64 R114, c[0x0][0x390] ;  /* 0x0000e400ff727b82 */ /* 0x000ea40000000a00 */
[----:B------:R-:W-:Y:S01]  /*0470*/  LEA.HI R5, R5, R0, RZ, 0x3 ;  /* 0x0000000005057211 */ /* 0x000fe200078f18ff */
[----:B-1----:R-:W-:-:S06]  /*0480*/  @P0 IMAD.WIDE R2, R93, 0x2, R2 ;  /* 0x000000025d020825 */ /* 0x002fcc00078e0202 */
[----:B------:R-:W3:Y:S01]  /*0490*/  @P0 LDG.E.U16 R2, desc[UR6][R2.64] ;  /* 0x0000000602020981 */ /* 0x000ee2000c1e1500 */
[----:B0-----:R-:W-:-:S05]  /*04a0*/  LEA.HI.SX32 R91, R5, R92, 0x1d ;  /* 0x0000005c055b7211 */ /* 0x001fca00078feaff */
[----:B--2---:R-:W-:-:S06]  /*04b0*/  IMAD.WIDE.U32 R4, R91, 0x10, R114 ;  /* 0x000000105b047825 */ /* 0x004fcc00078e0072 */
[----:B-----5:R-:W5:Y:S01]  /*04c0*/  LDG.E.128 R4, desc[UR6][R4.64] ;  /* 0x0000000604047981 */ /* 0x020f62000c1e1d00 */
[----:B------:R-:W-:-:S04]  /*04d0*/  ISETP.NE.U32.AND P1, PT, RZ, UR8, PT ;  /* 0x00000008ff007c0c */ /* 0x000fc8000bf25070 */
[----:B------:R-:W-:Y:S01]  /*04e0*/  ISETP.NE.AND.EX P1, PT, RZ, UR9, PT, P1 ;  /* 0x00000009ff007c0c */ /* 0x000fe2000bf25310 */
[----:B------:R-:W-:Y:S02]  /*04f0*/  HFMA2 R103, -RZ, RZ, 1.875, 0 ;  /* 0x3f800000ff677431 */ /* 0x000fe400000001ff */
[----:B---3--:R-:W-:-:S10]  /*0500*/  @P0 HADD2.F32 R103, -RZ, R2.H0_H0 ;  /* 0x20000002ff670230 */ /* 0x008fd40000004100 */
[----:B------:R-:W-:Y:S05]  /*0510*/  @!P1 BRA `(.L_x_3515) ;  /* 0x0000000000c09947 */ /* 0x000fea0003800000 */
[----:B------:R-:W0:Y:S02]  /*0520*/  LDC.64 R16, c[0x0][0x3a0] ;  /* 0x0000e800ff107b82 */ /* 0x000e240000000a00 */
[----:B0-----:R-:W-:-:S06]  /*0530*/  IMAD.WIDE.U32 R16, R91, 0x10, R16 ;  /* 0x000000105b107825 */ /* 0x001fcc00078e0010 */
[----:B------:R-:W2:Y:S01]  /*0540*/  LDG.E.128 R16, desc[UR6][R16.64] ;  /* 0x0000000610107981 */ /* 0x000ea2000c1e1d00 */
[----:B-----5:R-:W-:Y:S02]  /*0550*/  HADD2.F32 R0, -RZ, R4.H0_H0 ;  /* 0x20000004ff007230 */ /* 0x020fe40000004100 */
[----:B------:R-:W-:Y:S02]  /*0560*/  HADD2.F32 R2, -RZ, R5.H0_H0 ;  /* 0x20000005ff027230 */ /* 0x000fe40000004100 */
[----:B------:R-:W-:Y:S02]  /*0570*/  HADD2.F32 R10, -RZ, R6.H0_H0 ;  /* 0x20000006ff0a7230 */ /* 0x000fe40000004100 */
[-C--:B------:R-:W-:Y:S01]  /*0580*/  FMUL.FTZ R0, R0, R103.reuse ;  /* 0x0000006700007220 */ /* 0x080fe20000410000 */
[----:B------:R-:W-:Y:S02]  /*0590*/  HADD2.F32 R12, -RZ, R7.H0_H0 ;  /* 0x20000007ff0c7230 */ /* 0x000fe40000004100 */
[----:B------:R-:W-:Y:S01]  /*05a0*/  FMUL.FTZ R2, R2, R103 ;  /* 0x0000006702027220 */ /* 0x000fe20000410000 */
[----:B------:R-:W-:-:S02]  /*05b0*/  HADD2.F32 R8, -RZ, R5.H1_H1 ;  /* 0x30000005ff087230 */ /* 0x000fc40000004100 */
[-C--:B------:R-:W-:Y:S01]  /*05c0*/  FMUL.FTZ R10, R10, R103.reuse ;  /* 0x000000670a0a7220 */ /* 0x080fe20000410000 */
[----:B------:R-:W-:Y:S02]  /*05d0*/  HADD2.F32 R80, -RZ, R7.H1_H1 ;  /* 0x30000007ff507230 */ /* 0x000fe40000004100 */
[-C--:B------:R-:W-:Y:S01]  /*05e0*/  FMUL.FTZ R12, R12, R103.reuse ;  /* 0x000000670c0c7220 */ /* 0x080fe20000410000 */
[----:B------:R-:W-:Y:S02]  /*05f0*/  HADD2.F32 R3, -RZ, R36.H0_H0 ;  /* 0x20000024ff037230 */ /* 0x000fe40000004100 */
[-C--:B------:R-:W-:Y:S01]  /*0600*/  FMUL.FTZ R8, R8, R103.reuse ;  /* 0x0000006708087220 */ /* 0x080fe20000410000 */
[----:B------:R-:W-:Y:S02]  /*0610*/  HADD2.F32 R7, -RZ, R37.H0_H0 ;  /* 0x20000025ff077230 */ /* 0x000fe40000004100 */
[----:B------:R-:W-:Y:S01]  /*0620*/  FMUL.FTZ R80, R80, R103 ;  /* 0x0000006750507220 */ /* 0x000fe20000410000 */
[----:B------:R-:W-:-:S02]  /*0630*/  HADD2.F32 R11, -RZ, R38.H0_H0 ;  /* 0x20000026ff0b7230 */ /* 0x000fc40000004100 */
[--C-:B------:R-:W-:Y:S02]  /*0640*/  HADD2.F32 R15, -RZ, R39.reuse.H0_H0 ;  /* 0x20000027ff0f7230 */ /* 0x100fe40000004100 */
[----:B------:R-:W-:Y:S02]  /*0650*/  HADD2.F32 R4, -RZ, R4.H1_H1 ;  /* 0x30000004ff047230 */ /* 0x000fe40000004100 */
[----:B------:R-:W-:Y:S02]  /*0660*/  HADD2.F32 R6, -RZ, R6.H1_H1 ;  /* 0x30000006ff067230 */ /* 0x000fe40000004100 */
[----:B------:R-:W-:Y:S02]  /*0670*/  HADD2.F32 R89, -RZ, R39.H1_H1 ;  /* 0x30000027ff597230 */ /* 0x000fe40000004100 */
[-C--:B------:R-:W-:Y:S01]  /*0680*/  FMUL.FTZ R4, R4, R103.reuse ;  /* 0x0000006704047220 */ /* 0x080fe20000410000 */
[----:B------:R-:W-:Y:S01]  /*0690*/  FMUL.FTZ R6, R6, R103 ;  /* 0x0000006706067220 */ /* 0x000fe20000410000 */
[----:B--2---:R-:W-:-:S02]  /*06a0*/  HADD2.F32 R5, -RZ, R16.H0_H0 ;  /* 0x20000010ff057230 */ /* 0x004fc40000004100 */
[----:B------:R-:W-:Y:S02]  /*06b0*/  HADD2.F32 R9, -RZ, R17.H0_H0 ;  /* 0x20000011ff097230 */ /* 0x000fe40000004100 */
[----:B------:R-:W-:Y:S02]  /*06c0*/  HADD2.F32 R13, -RZ, R18.H0_H0 ;  /* 0x20000012ff0d7230 */ /* 0x000fe40000004100 */
[----:B------:R-:W-:Y:S01]  /*06d0*/  FFMA.FTZ R90, R0, R3, R5 ;  /* 0x00000003005a7223 */ /* 0x000fe20000010005 */
[--C-:B------:R-:W-:Y:S02]  /*06e0*/  HADD2.F32 R81, -RZ, R19.reuse.H0_H0 ;  /* 0x20000013ff517230 */ /* 0x100fe40000004100 */
[----:B------:R-:W-:Y:S01]  /*06f0*/  FFMA.FTZ R88, R2, R7, R9 ;  /* 0x0000000702587223 */ /* 0x000fe20000010009 */
[----:B------:R-:W-:Y:S02]  /*0700*/  HADD2.F32 R9, -RZ, R19.H1_H1 ;  /* 0x30000013ff097230 */ /* 0x000fe40000004100 */
[----:B------:R-:W-:Y:S01]  /*0710*/  FFMA.FTZ R14, R10, R11, R13 ;  /* 0x0000000b0a0e7223 */ /* 0x000fe2000001000d */
[----:B------:R-:W-:-:S02]  /*0720*/  HADD2.F32 R11, -RZ, R36.H1_H1 ;  /* 0x30000024ff0b7230 */ /* 0x000fc40000004100 */
[----:B------:R-:W-:Y:S01]  /*0730*/  FFMA.FTZ R12, R12, R15, R81 ;  /* 0x0000000f0c0c7223 */ /* 0x000fe20000010051 */
[----:B------:R-:W-:Y:S02]  /*0740*/  HADD2.F32 R13, -RZ, R37.H1_H1 ;  /* 0x30000025ff0d7230 */ /* 0x000fe40000004100 */
[----:B------:R-:W-:Y:S01]  /*0750*/  FFMA.FTZ R89, R80, R89, R9 ;  /* 0x0000005950597223 */ /* 0x000fe20000010009 */
[----:B------:R-:W-:Y:S02]  /*0760*/  HADD2.F32 R15, -RZ, R38.H1_H1 ;  /* 0x30000026ff0f7230 */ /* 0x000fe40000004100 */
[----:B------:R-:W-:Y:S02]  /*0770*/  HADD2.F32 R7, -RZ, R18.H1_H1 ;  /* 0x30000012ff077230 */ /* 0x000fe40000004100 */
[----:B------:R-:W-:Y:S02]  /*0780*/  HADD2.F32 R5, -RZ, R17.H1_H1 ;  /* 0x30000011ff057230 */ /* 0x000fe40000004100 */
[----:B------:R-:W-:-:S02]  /*0790*/  HADD2.F32 R3, -RZ, R16.H1_H1 ;  /* 0x30000010ff037230 */ /* 0x000fc40000004100 */
[----:B------:R-:W-:Y:S01]  /*07a0*/  FFMA.FTZ R15, R6, R15, R7 ;  /* 0x0000000f060f7223 */ /* 0x000fe20000010007 */
[----:B------:R-:W-:Y:S01]  /*07b0*/  F2FP.F16.F32.PACK_AB R7, R89, R12 ;  /* 0x0000000c5907723e */ /* 0x000fe200000000ff */
[----:B------:R-:W-:Y:S01]  /*07c0*/  FFMA.FTZ R13, R8, R13, R5 ;  /* 0x0000000d080d7223 */ /* 0x000fe20000010005 */
[----:B------:R-:W-:Y:S02]  /*07d0*/  FFMA.FTZ R11, R4, R11, R3 ;  /* 0x0000000b040b7223 */ /* 0x000fe40000010003 */
[----:B------:R-:W-:Y:S02]  /*07e0*/  F2FP.F16.F32.PACK_AB R6, R15, R14 ;  /* 0x0000000e0f06723e */ /* 0x000fe400000000ff */
[----:B------:R-:W-:Y:S02]  /*07f0*/  F2FP.F16.F32.PACK_AB R5, R13, R88 ;  /* 0x000000580d05723e */ /* 0x000fe400000000ff */
[----:B------:R-:W-:Y:S01]  /*0800*/  F2FP.F16.F32.PACK_AB R4, R11, R90 ;  /* 0x0000005a0b04723e */ /* 0x000fe200000000ff */
[----:B------:R-:W-:Y:S06]  /*0810*/  BRA `(.L_x_3516) ;  /* 0x0000000000907947 */ /* 0x000fec0003800000 */
.L_x_3515:
        /* <DEDUP_REMOVED lines=13> */
[----:B------:R-:W-:Y:S01]  /*08f0*/  FMUL.FTZ R6, R6, R103 ;  /* 0x0000006706067220 */ /* 0x000fe20000410000 */
[----:B------:R-:W-:-:S02]  /*0900*/  HADD2.F32 R3, -RZ, R36.H0_H0 ;  /* 0x20000024ff037230 */ /* 0x000fc40000004100 */
[-C--:B------:R-:W-:Y:S01]  /*0910*/  FMUL.FTZ R12, R12, R103.reuse ;  /* 0x000000670c0c7220 */ /* 0x080fe20000410000 */
[----:B------:R-:W-:Y:S02]  /*0920*/  HADD2.F32 R5, -RZ, R37.H0_H0 ;  /* 0x20000025ff057230 */ /* 0x000fe40000004100 */
[----:B------:R-:W-:Y:S01]  /*0930*/  FMUL.FTZ R80, R80, R103 ;  /* 0x0000006750507220 */ /* 0x000fe20000410000 */
[----:B------:R-:W-:Y:S02]  /*0940*/  HADD2.F32 R7, -RZ, R38.H0_H0 ;  /* 0x20000026ff077230 */ /* 0x000fe40000004100 */
[----:B------:R-:W-:Y:S01]  /*0950*/  FMUL.FTZ R90, R0, R3 ;  /* 0x00000003005a7220 */ /* 0x000fe20000410000 */
[----:B------:R-:W-:Y:S02]  /*0960*/  HADD2.F32 R9, -RZ, R39.H0_H0 ;  /* 0x20000027ff097230 */ /* 0x000fe40000004100 */
[----:B------:R-:W-:Y:S01]  /*0970*/  FMUL.FTZ R88, R2, R5 ;  /* 0x0000000502587220 */ /* 0x000fe20000410000 */
        /* <DEDUP_REMOVED lines=14> */
.L_x_3516:
[----:B------:R-:W0:Y:S01]  /*0a60*/  LDC.64 R120, c[0x0][0x3a8] ;  /* 0x0000ea00ff787b82 */ /* 0x000e220000000a00 */
[----:B------:R-:W-:-:S05]  /*0a70*/  IADD3 R10, PT, PT, R91, 0x80, RZ ;  /* 0x000000805b0a7810 */ /* 0x000fca0007ffe0ff */
[----:B------:R-:W-:Y:S02]  /*0a80*/  IMAD.WIDE.U32 R80, R10, 0x10, R114 ;  /* 0x000000100a507825 */ /* 0x000fe400078e0072 */
[----:B------:R-:W1:Y:S02]  /*0a90*/  @P1 LDC.64 R8, c[0x0][0x3a0] ;  /* 0x0000e800ff081b82 */ /* 0x000e640000000a00 */
[----:B0-----:R-:W-:-:S05]  /*0aa0*/  IMAD.WIDE.U32 R2, R91, 0x10, R120 ;  /* 0x000000105b027825 */ /* 0x001fca00078e0078 */
[----:B------:R0:W-:Y:S01]  /*0ab0*/  STG.E.128 desc[UR6][R2.64], R4 ;  /* 0x0000000402007986 */ /* 0x0001e2000c101d06 */
[----:B-1----:R-:W-:-:S03]  /*0ac0*/  @P1 IMAD.WIDE.U32 R8, R10, 0x10, R8 ;  /* 0x000000100a081825 */ /* 0x002fc600078e0008 */
[----:B------:R-:W5:Y:S04]  /*0ad0*/  LDG.E.128 R80, desc[UR6][R80.64] ;  /* 0x0000000650507981 */ /* 0x000f68000c1e1d00 */
[----:B------:R0:W5:Y:S01]  /*0ae0*/  @P1 LDG.E.128 R16, desc[UR6][R8.64] ;  /* 0x0000000608101981 */ /* 0x000162000c1e1d00 */
[----:B------:R-:W-:Y:S05]  /*0af0*/  @!P1 BRA `(.L_x_3517) ;  /* 0x0000000000b49947 */ /* 0x000fea0003800000 */
[----:B0----5:R-:W-:Y:S02]  /*0b00*/  HADD2.F32 R2, -RZ, R81.H0_H0 ;  /* 0x20000051ff027230 */ /* 0x021fe40000004100 */
        /* <DEDUP_REMOVED lines=14> */
[----:B------:R-:W-:Y:S02]  /*0bf0*/  HADD2.F32 R5, -RZ, R16.H0_H0 ;  /* 0x20000010ff057230 */ /* 0x000fe40000004100 */
[----:B------:R-:W-:Y:S01]  /*0c00*/  FFMA.FTZ R6, R2, R7, R9 ;  /* 0x0000000702067223 */ /* 0x000fe20000010009 */
[----:B------:R-:W-:Y:S02]  /*0c10*/  HADD2.F32 R81, -RZ, R34.H0_H0 ;  /* 0x20000022ff517230 */ /* 0x000fe40000004100 */
[----:B------:R-:W-:Y:S02]  /*0c20*/  HADD2.F32 R83, -RZ, R18.H0_H0 ;  /* 0x20000012ff537230 */ /* 0x000fe40000004100 */
[----:B------:R-:W-:Y:S01]  /*0c30*/  FFMA.FTZ R8, R0, R3, R5 ;  /* 0x0000000300087223 */ /* 0x000fe20000010005 */
[----:B------:R-:W-:Y:S02]  /*0c40*/  HADD2.F32 R86, -RZ, R35.H0_H0 ;  /* 0x20000023ff567230 */ /* 0x000fe40000004100 */
[----:B------:R-:W-:-:S02]  /*0c50*/  HADD2.F32 R94, -RZ, R19.H0_H0 ;  /* 0x20000013ff5e7230 */ /* 0x000fc40000004100 */
[----:B------:R-:W-:Y:S01]  /*0c60*/  FFMA.FTZ R4, R4, R81, R83 ;  /* 0x0000005104047223 */ /* 0x000fe20000010053 */
[----:B------:R-:W-:Y:S02]  /*0c70*/  HADD2.F32 R80, -RZ, R80.H1_H1 ;  /* 0x30000050ff507230 */ /* 0x000fe40000004100 */
[----:B------:R-:W-:Y:S02]  /*0c80*/  HADD2.F32 R82, -RZ, R82.H1_H1 ;  /* 0x30000052ff527230 */ /* 0x000fe40000004100 */
[----:B------:R-:W-:Y:S01]  /*0c90*/  FFMA.FTZ R2, R85, R86, R94 ;  /* 0x0000005655027223 */ /* 0x000fe2000001005e */
[----:B------:R-:W-:Y:S02]  /*0ca0*/  HADD2.F32 R3, -RZ, R32.H1_H1 ;  /* 0x30000020ff037230 */ /* 0x000fe40000004100 */
[-C--:B------:R-:W-:Y:S01]  /*0cb0*/  FMUL.FTZ R80, R80, R103.reuse ;  /* 0x0000006750507220 */ /* 0x080fe20000410000 */
[----:B------:R-:W-:Y:S02]  /*0cc0*/  HADD2.F32 R81, -RZ, R16.H1_H1 ;  /* 0x30000010ff517230 */ /* 0x000fe40000004100 */
[----:B------:R-:W-:Y:S01]  /*0cd0*/  FMUL.FTZ R82, R82, R103 ;  /* 0x0000006752527220 */ /* 0x000fe20000410000 */
[----:B------:R-:W-:-:S02]  /*0ce0*/  HADD2.F32 R5, -RZ, R33.H1_H1 ;  /* 0x30000021ff057230 */ /* 0x000fc40000004100 */
[----:B------:R-:W-:Y:S02]  /*0cf0*/  HADD2.F32 R83, -RZ, R17.H1_H1 ;  /* 0x30000011ff537230 */ /* 0x000fe40000004100 */
[----:B------:R-:W-:Y:S01]  /*0d00*/  FFMA.FTZ R3, R80, R3, R81 ;  /* 0x0000000350037223 */ /* 0x000fe20000010051 */
[----:B------:R-:W-:Y:S02]  /*0d10*/  HADD2.F32 R7, -RZ, R34.H1_H1 ;  /* 0x30000022ff077230 */ /* 0x000fe40000004100 */
[----:B------:R-:W-:Y:S02]  /*0d20*/  HADD2.F32 R85, -RZ, R18.H1_H1 ;  /* 0x30000012ff557230 */ /* 0x000fe40000004100 */
[----:B------:R-:W-:Y:S01]  /*0d30*/  FFMA.FTZ R5, R84, R5, R83 ;  /* 0x0000000554057223 */ /* 0x000fe20000010053 */
[----:B------:R-:W-:Y:S01]  /*0d40*/  HADD2.F32 R9, -RZ, R35.H1_H1 ;  /* 0x30000023ff097230 */ /* 0x000fe20000004100 */
[----:B------:R-:W-:Y:S01]  /*0d50*/  F2FP.F16.F32.PACK_AB R80, R3, R8 ;  /* 0x000000080350723e */ /* 0x000fe200000000ff */
[----:B------:R-:W-:-:S02]  /*0d60*/  HADD2.F32 R87, -RZ, R19.H1_H1 ;  /* 0x30000013ff577230 */ /* 0x000fc40000004100 */
[----:B------:R-:W-:Y:S01]  /*0d70*/  FFMA.FTZ R7, R82, R7, R85 ;  /* 0x0000000752077223 */ /* 0x000fe20000010055 */
[----:B------:R-:W-:Y:S02]  /*0d80*/  F2FP.F16.F32.PACK_AB R81, R5, R6 ;  /* 0x000000060551723e */ /* 0x000fe400000000ff */
[----:B------:R-:W-:Y:S02]  /*0d90*/  FFMA.FTZ R9, R96, R9, R87 ;  /* 0x0000000960097223 */ /* 0x000fe40000010057 */
[----:B------:R-:W-:-:S03]  /*0da0*/  F2FP.F16.F32.PACK_AB R82, R7, R4 ;  /* 0x000000040752723e */ /* 0x000fc600000000ff */
[----:B------:R-:W-:Y:S01]  /*0db0*/  F2FP.F16.F32.PACK_AB R83, R9, R2 ;  /* 0x000000020953723e */ /* 0x000fe200000000ff */
[----:B------:R-:W-:Y:S06]  /*0dc0*/  BRA `(.L_x_3518) ;  /* 0x0000000000907947 */ /* 0x000fec0003800000 */
.L_x_3517:
[----:B0----5:R-:W-:Y:S02]  /*0dd0*/  HADD2.F32 R2, -RZ, R81.H0_H0 ;  /* 0x20000051ff027230 */ /* 0x021fe40000004100 */
[----:B------:R-:W-:Y:S02]  /*0de0*/  HADD2.F32 R0, -RZ, R80.H0_H0 ;  /* 0x20000050ff007230 */ /* 0x000fe40000004100 */
[----:B------:R-:W-:Y:S02]  /*0df0*/  HADD2.F32 R4, -RZ, R82.H0_H0 ;  /* 0x20000052ff047230 */ /* 0x000fe40000004100 */
[-C--:B------:R-:W-:Y:S01]  /*0e00*/  FMUL.FTZ R2, R2, R103.reuse ;  /* 0x0000006702027220 */ /* 0x080fe20000410000 */
[----:B------:R-:W-:Y:S02]  /*0e10*/  HADD2.F32 R6, -RZ, R83.H0_H0 ;  /* 0x20000053ff067230 */ /* 0x000fe40000004100 */
        /* <DEDUP_REMOVED lines=14> */
[-C--:B------:R-:W-:Y:S01]  /*0f00*/  FMUL.FTZ R80, R80, R103.reuse ;  /* 0x0000006750507220 */ /* 0x080fe20000410000 */
[----:B------:R-:W-:Y:S02]  /*0f10*/  HADD2.F32 R94, -RZ, R83.H1_H1 ;  /* 0x30000053ff5e7230 */ /* 0x000fe40000004100 */
[----:B------:R-:W-:Y:S01]  /*0f20*/  FMUL.FTZ R84, R84, R103 ;  /* 0x0000006754547220 */ /* 0x000fe20000410000 */
[----:B------:R-:W-:-:S02]  /*0f30*/  HADD2.F32 R3, -RZ, R32.H1_H1 ;  /* 0x30000020ff037230 */ /* 0x000fc40000004100 */
[-C--:B------:R-:W-:Y:S01]  /*0f40*/  FMUL.FTZ R82, R82, R103.reuse ;  /* 0x0000006752527220 */ /* 0x080fe20000410000 */
        /* <DEDUP_REMOVED lines=12> */
.L_x_3518:
        /* <DEDUP_REMOVED lines=9> */
[----:B-1---5:R-:W-:Y:S02]  /*10a0*/  HADD2.F32 R96, -RZ, R86.H0_H0 ;  /* 0x20000056ff607230 */ /* 0x022fe40000004100 */
[----:B------:R-:W-:Y:S02]  /*10b0*/  HADD2.F32 R82, -RZ, R84.H0_H0 ;  /* 0x20000054ff527230 */ /* 0x000fe40000004100 */
[----:B------:R-:W-:Y:S02]  /*10c0*/  HADD2.F32 R94, -RZ, R85.H0_H0 ;  /* 0x20000055ff5e7230 */ /* 0x000fe40000004100 */
[-C--:B------:R-:W-:Y:S01]  /*10d0*/  FMUL.FTZ R96, R96, R103.reuse ;  /* 0x0000006760607220 */ /* 0x080fe20000410000 */
[----:B------:R-:W-:Y:S02]  /*10e0*/  HADD2.F32 R98, -RZ, R87.H0_H0 ;  /* 0x20000057ff627230 */ /* 0x000fe40000004100 */
[----:B------:R-:W-:Y:S01]  /*10f0*/  FMUL.FTZ R82, R82, R103 ;  /* 0x0000006752527220 */ /* 0x000fe20000410000 */
[----:B------:R-:W-:-:S02]  /*1100*/  HADD2.F32 R80, -RZ, R85.H1_H1 ;  /* 0x30000055ff507230 */ /* 0x000fc40000004100 */
[-C--:B------:R-:W-:Y:S01]  /*1110*/  FMUL.FTZ R94, R94, R103.reuse ;  /* 0x000000675e5e7220 */ /* 0x080fe20000410000 */
[----:B------:R-:W-:Y:S02]  /*1120*/  HADD2.F32 R85, -RZ, R30.H0_H0 ;  /* 0x2000001eff557230 */ /* 0x000fe40000004100 */
[----:B------:R-:W-:Y:S02]  /*1130*/  HADD2.F32 R99, -RZ, R18.H0_H0 ;  /* 0x20000012ff637230 */ /* 0x000fe40000004100 */
[-C--:B------:R-:W-:Y:S01]  /*1140*/  FMUL.FTZ R80, R80, R103.reuse ;  /* 0x0000006750507220 */ /* 0x080fe20000410000 */
[----:B------:R-:W-:Y:S02]  /*1150*/  HADD2.F32 R106, -RZ, R87.H1_H1 ;  /* 0x30000057ff6a7230 */ /* 0x000fe40000004100 */
[----:B------:R-:W-:Y:S01]  /*1160*/  FMUL.FTZ R87, R98, R103 ;  /* 0x0000006762577220 */ /* 0x000fe20000410000 */
[----:B------:R-:W-:Y:S02]  /*1170*/  HADD2.F32 R81, -RZ, R28.H0_H0 ;  /* 0x2000001cff517230 */ /* 0x000fe40000004100 */
[----:B------:R-:W-:Y:S01]  /*1180*/  FFMA.FTZ R98, R96, R85, R99 ;  /* 0x0000005560627223 */ /* 0x000fe20000010063 */
[----:B------:R-:W-:-:S02]  /*1190*/  HADD2.F32 R95, -RZ, R16.H0_H0 ;  /* 0x20000010ff5f7230 */ /* 0x000fc40000004100 */
[----:B------:R-:W-:Y:S01]  /*11a0*/  FMUL.FTZ R106, R106, R103 ;  /* 0x000000676a6a7220 */ /* 0x000fe20000410000 */
[----:B------:R-:W-:Y:S02]  /*11b0*/  HADD2.F32 R83, -RZ, R29.H0_H0 ;  /* 0x2000001dff537230 */ /* 0x000fe40000004100 */
[----:B------:R-:W-:Y:S02]  /*11c0*/  HADD2.F32 R97, -RZ, R17.H0_H0 ;  /* 0x20000011ff617230 */ /* 0x000fe40000004100 */
[----:B------:R-:W-:Y:S01]  /*11d0*/  FFMA.FTZ R102, R82, R81, R95 ;  /* 0x0000005152667223 */ /* 0x000fe2000001005f */
[----:B------:R-:W-:Y:S02]  /*11e0*/  HADD2.F32 R104, -RZ, R31.H0_H0 ;  /* 0x2000001fff687230 */ /* 0x000fe40000004100 */
[----:B------:R-:W-:Y:S02]  /*11f0*/  HADD2.F32 R108, -RZ, R19.H0_H0 ;  /* 0x20000013ff6c7230 */ /* 0x000fe40000004100 */
[----:B------:R-:W-:Y:S01]  /*1200*/  FFMA.FTZ R100, R94, R83, R97 ;  /* 0x000000535e647223 */ /* 0x000fe20000010061 */
[----:B------:R-:W-:-:S02]  /*1210*/  HADD2.F32 R84, -RZ, R84.H1_H1 ;  /* 0x30000054ff547230 */ /* 0x000fc40000004100 */
[----:B------:R-:W-:Y:S02]  /*1220*/  HADD2.F32 R86, -RZ, R86.H1_H1 ;  /* 0x30000056ff567230 */ /* 0x000fe40000004100 */
[----:B------:R-:W-:Y:S01]  /*1230*/  FFMA.FTZ R96, R87, R104, R108 ;  /* 0x0000006857607223 */ /* 0x000fe2000001006c */
[----:B------:R-:W-:Y:S02]  /*1240*/  HADD2.F32 R95, -RZ, R28.H1_H1 ;  /* 0x3000001cff5f7230 */ /* 0x000fe40000004100 */
[-C--:B------:R-:W-:Y:S01]  /*1250*/  FMUL.FTZ R84, R84, R103.reuse ;  /* 0x0000006754547220 */ /* 0x080fe20000410000 */
[----:B------:R-:W-:Y:S02]  /*1260*/  HADD2.F32 R81, -RZ, R16.H1_H1 ;  /* 0x30000010ff517230 */ /* 0x000fe40000004100 */
[----:B------:R-:W-:Y:S01]  /*1270*/  FMUL.FTZ R86, R86, R103 ;  /* 0x0000006756567220 */ /* 0x000fe20000410000 */
[----:B------:R-:W-:Y:S02]  /*1280*/  HADD2.F32 R97, -RZ, R29.H1_H1 ;  /* 0x3000001dff617230 */ /* 0x000fe40000004100 */
[----:B------:R-:W-:-:S02]  /*1290*/  HADD2.F32 R83, -RZ, R17.H1_H1 ;  /* 0x30000011ff537230 */ /* 0x000fc40000004100 */
[----:B------:R-:W-:Y:S01]  /*12a0*/  FFMA.FTZ R95, R84, R95, R81 ;  /* 0x0000005f545f7223 */ /* 0x000fe20000010051 */
[----:B------:R-:W-:Y:S02]  /*12b0*/  HADD2.F32 R99, -RZ, R30.H1_H1 ;  /* 0x3000001eff637230 */ /* 0x000fe40000004100 */
[----:B------:R-:W-:Y:S02]  /*12c0*/  HADD2.F32 R85, -RZ, R18.H1_H1 ;  /* 0x30000012ff557230 */ /* 0x000fe40000004100 */
[----:B------:R-:W-:Y:S01]  /*12d0*/  FFMA.FTZ R97, R80, R97, R83 ;  /* 0x0000006150617223 */ /* 0x000fe20000010053 */
[----:B------:R-:W-:Y:S01]  /*12e0*/  HADD2.F32 R101, -RZ, R31.H1_H1 ;  /* 0x3000001fff657230 */ /* 0x000fe20000004100 */
[----:B------:R-:W-:Y:S01]  /*12f0*/  F2FP.F16.F32.PACK_AB R80, R95, R102 ;  /* 0x000000665f50723e */ /* 0x000fe200000000ff */
[----:B------:R-:W-:Y:S02]  /*1300*/  HADD2.F32 R87, -RZ, R19.H1_H1 ;  /* 0x30000013ff577230 */ /* 0x000fe40000004100 */
[----:B------:R-:W-:Y:S01]  /*1310*/  FFMA.FTZ R99, R86, R99, R85 ;  /* 0x0000006356637223 */ /* 0x000fe20000010055 */
[----:B------:R-:W-:-:S02]  /*1320*/  F2FP.F16.F32.PACK_AB R81, R97, R100 ;  /* 0x000000646151723e */ /* 0x000fc400000000ff */
[----:B------:R-:W-:Y:S02]  /*1330*/  FFMA.FTZ R101, R106, R101, R87 ;  /* 0x000000656a657223 */ /* 0x000fe40000010057 */
[----:B------:R-:W-:-:S03]  /*1340*/  F2FP.F16.F32.PACK_AB R82, R99, R98 ;  /* 0x000000626352723e */ /* 0x000fc600000000ff */
[----:B------:R-:W-:Y:S01]  /*1350*/  F2FP.F16.F32.PACK_AB R83, R101, R96 ;  /* 0x000000606553723e */ /* 0x000fe200000000ff */
[----:B------:R-:W-:Y:S06]  /*1360*/  BRA `(.L_x_3520) ;  /* 0x0000000000907947 */ /* 0x000fec0003800000 */
.L_x_3519:
[----:B-1---5:R-:W-:Y:S02]  /*1370*/  HADD2.F32 R80, -RZ, R84.H0_H0 ;  /* 0x20000054ff507230 */ /* 0x022fe40000004100 */
        /* <DEDUP_REMOVED lines=15> */
[--C-:B------:R-:W-:Y:S02]  /*1470*/  HADD2.F32 R81, -RZ, R28.reuse.H0_H0 ;  /* 0x2000001cff517230 */ /* 0x100fe40000004100 */
        /* <DEDUP_REMOVED lines=19> */
.L_x_3520:
        /* <DEDUP_REMOVED lines=15> */
[----:B------:R-:W-:-:S02]  /*16a0*/  HADD2.F32 R105, -RZ, R24.H0_H0 ;  /* 0x20000018ff697230 */ /* 0x000fc40000004100 */
[----:B------:R-:W-:Y:S02]  /*16b0*/  HADD2.F32 R81, -RZ, R16.H0_H0 ;  /* 0x20000010ff517230 */ /* 0x000fe40000004100 */
[----:B------:R-:W-:Y:S01]  /*16c0*/  FFMA.FTZ R107, R82, R107, R83 ;  /* 0x0000006b526b7223 */ /* 0x000fe20000010053 */
[--C-:B------:R-:W-:Y:S02]  /*16d0*/  HADD2.F32 R104, -RZ, R87.reuse.H0_H0 ;  /* 0x20000057ff687230 */ /* 0x100fe40000004100 */
[----:B------:R-:W-:Y:S02]  /*16e0*/  HADD2.F32 R106, -RZ, R87.H1_H1 ;  /* 0x30000057ff6a7230 */ /* 0x000fe40000004100 */
[----:B------:R-:W-:Y:S01]  /*16f0*/  FFMA.FTZ R105, R80, R105, R81 ;  /* 0x0000006950697223 */ /* 0x000fe20000010051 */
[----:B------:R-:W-:Y:S02]  /*1700*/  HADD2.F32 R82, -RZ, R86.H0_H0 ;  /* 0x20000056ff527230 */ /* 0x000fe40000004100 */
[----:B------:R-:W-:Y:S01]  /*1710*/  FMUL.FTZ R104, R104, R103 ;  /* 0x0000006768687220 */ /* 0x000fe20000410000 */
[----:B------:R-:W-:-:S02]  /*1720*/  HADD2.F32 R80, -RZ, R85.H1_H1 ;  /* 0x30000055ff507230 */ /* 0x000fc40000004100 */
[-C--:B------:R-:W-:Y:S01]  /*1730*/  FMUL.FTZ R106, R106, R103.reuse ;  /* 0x000000676a6a7220 */ /* 0x080fe20000410000 */
[----:B------:R-:W-:Y:S02]  /*1740*/  HADD2.F32 R81, -RZ, R26.H0_H0 ;  /* 0x2000001aff517230 */ /* 0x000fe40000004100 */
[-C--:B------:R-:W-:Y:S01]  /*1750*/  FMUL.FTZ R82, R82, R103.reuse ;  /* 0x0000006752527220 */ /* 0x080fe20000410000 */
[----:B------:R-:W-:Y:S02]  /*1760*/  HADD2.F32 R85, -RZ, R18.H0_H0 ;  /* 0x20000012ff557230 */ /* 0x000fe40000004100 */
[----:B------:R-:W-:Y:S01]  /*1770*/  FMUL.FTZ R80, R80, R103 ;  /* 0x0000006750507220 */ /* 0x000fe20000410000 */
[----:B------:R-:W-:Y:S02]  /*1780*/  HADD2.F32 R83, -RZ, R27.H0_H0 ;  /* 0x2000001bff537230 */ /* 0x000fe40000004100 */
        /* <DEDUP_REMOVED lines=9> */
[----:B------:R-:W-:Y:S01]  /*1820*/  FMUL.FTZ R84, R84, R103 ;  /* 0x0000006754547220 */ /* 0x000fe20000410000 */
[----:B------:R-:W-:-:S02]  /*1830*/  HADD2.F32 R85, -RZ, R16.H1_H1 ;  /* 0x30000010ff557230 */ /* 0x000fc40000004100 */
[----:B------:R-:W-:Y:S01]  /*1840*/  FMUL.FTZ R86, R86, R103 ;  /* 0x0000006756567220 */ /* 0x000fe20000410000 */
[----:B------:R-:W-:Y:S02]  /*1850*/  HADD2.F32 R83, -RZ, R25.H1_H1 ;  /* 0x30000019ff537230 */ /* 0x000fe40000004100 */
[----:B------:R-:W-:Y:S02]  /*1860*/  HADD2.F32 R87, -RZ, R17.H1_H1 ;  /* 0x30000011ff577230 */ /* 0x000fe40000004100 */
[----:B------:R-:W-:Y:S01]  /*1870*/  FFMA.FTZ R104, R84, R81, R85 ;  /* 0x0000005154687223 */ /* 0x000fe20000010055 */
[----:B------:R-:W-:Y:S02]  /*1880*/  HADD2.F32 R109, -RZ, R26.H1_H1 ;  /* 0x3000001aff6d7230 */ /* 0x000fe40000004100 */
[----:B------:R-:W-:Y:S02]  /*1890*/  HADD2.F32 R113, -RZ, R18.H1_H1 ;  /* 0x30000012ff717230 */ /* 0x000fe40000004100 */
[----:B------:R-:W-:Y:S01]  /*18a0*/  FFMA.FTZ R106, R80, R83, R87 ;  /* 0x00000053506a7223 */ /* 0x000fe20000010057 */
[----:B------:R-:W-:-:S02]  /*18b0*/  F2FP.F16.F32.PACK_AB R83, R111, R108 ;  /* 0x0000006c6f53723e */ /* 0x000fc400000000ff */
[----:B------:R-:W-:Y:S01]  /*18c0*/  F2FP.F16.F32.PACK_AB R80, R104, R105 ;  /* 0x000000696850723e */ /* 0x000fe200000000ff */
[----:B------:R-:W-:Y:S01]  /*18d0*/  FFMA.FTZ R109, R86, R109, R113 ;  /* 0x0000006d566d7223 */ /* 0x000fe20000010071 */
[----:B------:R-:W-:-:S04]  /*18e0*/  F2FP.F16.F32.PACK_AB R81, R106, R107 ;  /* 0x0000006b6a51723e */ /* 0x000fc800000000ff */
[----:B------:R-:W-:Y:S01]  /*18f0*/  F2FP.F16.F32.PACK_AB R82, R109, R110 ;  /* 0x0000006e6d52723e */ /* 0x000fe200000000ff */
[----:B------:R-:W-:Y:S06]  /*1900*/  BRA `(.L_x_3522) ;  /* 0x0000000000907947 */ /* 0x000fec0003800000 */
.L_x_3521:
[----:B-1---5:R-:W-:Y:S02]  /*1910*/  HADD2.F32 R106, -RZ, R86.H0_H0 ;  /* 0x20000056ff6a7230 */ /* 0x022fe40000004100 */
[----:B------:R-:W-:Y:S02]  /*1920*/  HADD2.F32 R108, -RZ, R87.H0_H0 ;  /* 0x20000057ff6c7230 */ /* 0x000fe40000004100 */
[----:B------:R-:W-:Y:S02]  /*1930*/  HADD2.F32 R81, -RZ, R26.H0_H0 ;  /* 0x2000001aff517230 */ /* 0x000fe40000004100 */
[-C--:B------:R-:W-:Y:S01]  /*1940*/  FMUL.FTZ R106, R106, R103.reuse ;  /* 0x000000676a6a7220 */ /* 0x080fe20000410000 */
[----:B------:R-:W-:Y:S02]  /*1950*/  HADD2.F32 R83, -RZ, R27.H0_H0 ;  /* 0x2000001bff537230 */ /* 0x000fe40000004100 */
[----:B------:R-:W-:Y:S01]  /*1960*/  FMUL.FTZ R108, R108, R103 ;  /* 0x000000676c6c7220 */ /* 0x000fe20000410000 */
[----:B------:R-:W-:-:S02]  /*1970*/  HADD2.F32 R82, -RZ, R84.H0_H0 ;  /* 0x20000054ff527230 */ /* 0x000fc40000004100 */
[----:B------:R-:W-:Y:S01]  /*1980*/  FMUL.FTZ R110, R106, R81 ;  /* 0x000000516a6e7220 */ /* 0x000fe20000410000 */
[--C-:B------:R-:W-:Y:S02]  /*1990*/  HADD2.F32 R104, -RZ, R85.reuse.H0_H0 ;  /* 0x20000055ff687230 */ /* 0x100fe40000004100 */
        /* <DEDUP_REMOVED lines=8> */
[-C--:B------:R-:W-:Y:S01]  /*1a20*/  FMUL.FTZ R80, R80, R103.reuse ;  /* 0x0000006750507220 */ /* 0x080fe20000410000 */
[----:B------:R-:W-:Y:S02]  /*1a30*/  HADD2.F32 R107, -RZ, R25.H0_H0 ;  /* 0x20000019ff6b7230 */ /* 0x000fe40000004100 */
[-C--:B------:R-:W-:Y:S01]  /*1a40*/  FMUL.FTZ R86, R86, R103.reuse ;  /* 0x0000006756567220 */ /* 0x080fe20000410000 */
[--C-:B------:R-:W-:Y:S02]  /*1a50*/  HADD2.F32 R105, -RZ, R24.reuse.H0_H0 ;  /* 0x20000018ff697230 */ /* 0x100fe40000004100 */
        /* <DEDUP_REMOVED lines=15> */
.L_x_3522:
        /* <DEDUP_REMOVED lines=9> */
[----:B-1---5:R-:W-:Y:S02]  /*1be0*/  HADD2.F32 R80, -RZ, R84.H0_H0 ;  /* 0x20000054ff507230 */ /* 0x022fe40000004100 */
[----:B------:R-:W-:Y:S02]  /*1bf0*/  HADD2.F32 R113, -RZ, R20.H0_H0 ;  /* 0x20000014ff717230 */ /* 0x000fe40000004100 */
[----:B------:R-:W-:Y:S02]  /*1c00*/  HADD2.F32 R81, -RZ, R16.H0_H0 ;  /* 0x20000010ff517230 */ /* 0x000fe40000004100 */
[----:B------:R-:W-:Y:S01]  /*1c10*/  FMUL.FTZ R80, R80, R103 ;  /* 0x0000006750507220 */ /* 0x000fe20000410000 */
[----:B------:R-:W-:Y:S02]  /*1c20*/  HADD2.F32 R82, -RZ, R85.H0_H0 ;  /* 0x20000055ff527230 */ /* 0x000fe40000004100 */
[----:B------:R-:W-:Y:S02]  /*1c30*/  HADD2.F32 R83, -RZ, R17.H0_H0 ;  /* 0x20000011ff537230 */ /* 0x000fe40000004100 */
[----:B------:R-:W-:Y:S01]  /*1c40*/  FFMA.FTZ R113, R80, R113, R81 ;  /* 0x0000007150717223 */ /* 0x000fe20000010051 */
[----:B------:R-:W-:-:S02]  /*1c50*/  HADD2.F32 R81, -RZ, R21.H0_H0 ;  /* 0x20000015ff517230 */ /* 0x000fc40000004100 */
[----:B------:R-:W-:Y:S01]  /*1c60*/  FMUL.FTZ R82, R82, R103 ;  /* 0x0000006752527220 */ /* 0x000fe20000410000 */
[----:B------:R-:W-:Y:S02]  /*1c70*/  HADD2.F32 R80, -RZ, R85.H1_H1 ;  /* 0x30000055ff507230 */ /* 0x000fe40000004100 */
[----:B------:R-:W-:Y:S02]  /*1c80*/  HADD2.F32 R115, -RZ, R21.H1_H1 ;  /* 0x30000015ff737230 */ /* 0x000fe40000004100 */
[----:B------:R-:W-:Y:S01]  /*1c90*/  FFMA.FTZ R114, R82, R81, R83 ;  /* 0x0000005152727223 */ /* 0x000fe20000010053 */
[----:B------:R-:W-:Y:S02]  /*1ca0*/  HADD2.F32 R81, -RZ, R17.H1_H1 ;  /* 0x30000011ff517230 */ /* 0x000fe40000004100 */
[----:B------:R-:W-:Y:S01]  /*1cb0*/  FMUL.FTZ R80, R80, R103 ;  /* 0x0000006750507220 */ /* 0x000fe20000410000 */
[----:B------:R-:W-:Y:S02]  /*1cc0*/  HADD2.F32 R82, -RZ, R86.H0_H0 ;  /* 0x20000056ff527230 */ /* 0x000fe40000004100 */
[----:B------:R-:W-:-:S02]  /*1cd0*/  HADD2.F32 R83, -RZ, R18.H0_H0 ;  /* 0x20000012ff537230 */ /* 0x000fc40000004100 */
[----:B------:R-:W-:Y:S01]  /*1ce0*/  FFMA.FTZ R115, R80, R115, R81 ;  /* 0x0000007350737223 */ /* 0x000fe20000010051 */
[----:B------:R-:W-:Y:S02]  /*1cf0*/  HADD2.F32 R81, -RZ, R22.H0_H0 ;  /* 0x20000016ff517230 */ /* 0x000fe40000004100 */
[----:B------:R-:W-:Y:S01]  /*1d00*/  FMUL.FTZ R82, R82, R103 ;  /* 0x0000006752527220 */ /* 0x000fe20000410000 */
[----:B------:R-:W-:Y:S02]  /*1d10*/  HADD2.F32 R80, -RZ, R86.H1_H1 ;  /* 0x30000056ff507230 */ /* 0x000fe40000004100 */
[----:B------:R-:W-:Y:S02]  /*1d20*/  HADD2.F32 R117, -RZ, R22.H1_H1 ;  /* 0x30000016ff757230 */ /* 0x000fe40000004100 */
[----:B------:R-:W-:Y:S01]  /*1d30*/  FFMA.FTZ R86, R82, R81, R83 ;  /* 0x0000005152567223 */ /* 0x000fe20000010053 */
[----:B------:R-:W-:Y:S02]  /*1d40*/  HADD2.F32 R81, -RZ, R18.H1_H1 ;  /* 0x30000012ff517230 */ /* 0x000fe40000004100 */
[----:B------:R-:W-:Y:S01]  /*1d50*/  FMUL.FTZ R80, R80, R103 ;  /* 0x0000006750507220 */ /* 0x000fe20000410000 */
[----:B------:R-:W-:-:S02]  /*1d60*/  HADD2.F32 R119, -RZ, R23.H0_H0 ;  /* 0x20000017ff777230 */ /* 0x000fc40000004100 */
[----:B------:R-:W-:Y:S02]  /*1d70*/  HADD2.F32 R83, -RZ, R19.H1_H1 ;  /* 0x30000013ff537230 */ /* 0x000fe40000004100 */
[----:B------:R-:W-:Y:S01]  /*1d80*/  FFMA.FTZ R117, R80, R117, R81 ;  /* 0x0000007550757223 */ /* 0x000fe20000010051 */
[----:B------:R-:W-:Y:S02]  /*1d90*/  HADD2.F32 R80, -RZ, R87.H0_H0 ;  /* 0x20000057ff507230 */ /* 0x000fe40000004100 */
[----:B------:R-:W-:Y:S02]  /*1da0*/  HADD2.F32 R81, -RZ, R19.H0_H0 ;  /* 0x20000013ff517230 */ /* 0x000fe40000004100 */
[----:B------:R-:W-:Y:S02]  /*1db0*/  HADD2.F32 R84, -RZ, R84.H1_H1 ;  /* 0x30000054ff547230 */ /* 0x000fe40000004100 */
[----:B------:R-:W-:Y:S01]  /*1dc0*/  FMUL.FTZ R80, R80, R103 ;  /* 0x0000006750507220 */ /* 0x000fe20000410000 */
[----:B------:R-:W-:-:S03]  /*1dd0*/  F2FP.F16.F32.PACK_AB R82, R117, R86 ;  /* 0x000000567552723e */ /* 0x000fc600000000ff */
[----:B------:R-:W-:Y:S01]  /*1de0*/  FFMA.FTZ R119, R80, R119, R81 ;  /* 0x0000007750777223 */ /* 0x000fe20000010051 */
[----:B------:R-:W-:Y:S02]  /*1df0*/  HADD2.F32 R80, -RZ, R87.H1_H1 ;  /* 0x30000057ff507230 */ /* 0x000fe40000004100 */
[-C--:B------:R-:W-:Y:S01]  /*1e00*/  FMUL.FTZ R84, R84, R103.reuse ;  /* 0x0000006754547220 */ /* 0x080fe20000410000 */
[----:B------:R-:W-:Y:S02]  /*1e10*/  HADD2.F32 R81, -RZ, R23.H1_H1 ;  /* 0x30000017ff517230 */ /* 0x000fe40000004100 */
[----:B------:R-:W-:-:S04]  /*1e20*/  FMUL.FTZ R80, R80, R103 ;  /* 0x0000006750507220 */ /* 0x000fc80000410000 */
[----:B------:R-:W-:Y:S01]  /*1e30*/  FFMA.FTZ R116, R80, R81, R83 ;  /* 0x0000005150747223 */ /* 0x000fe20000010053 */
[----:B------:R-:W-:Y:S02]  /*1e40*/  HADD2.F32 R81, -RZ, R20.H1_H1 ;  /* 0x30000014ff517230 */ /* 0x000fe40000004100 */
[----:B------:R-:W-:-:S05]  /*1e50*/  HADD2.F32 R83, -RZ, R16.H1_H1 ;  /* 0x30000010ff537230 */ /* 0x000fca0000004100 */
[----:B------:R-:W-:Y:S01]  /*1e60*/  FFMA.FTZ R118, R84, R81, R83 ;  /* 0x0000005154767223 */ /* 0x000fe20000010053 */
[----:B------:R-:W-:Y:S02]  /*1e70*/  F2FP.F16.F32.PACK_AB R83, R116, R119 ;  /* 0x000000777453723e */ /* 0x000fe400000000ff */
[----:B------:R-:W-:Y:S02]  /*1e80*/  F2FP.F16.F32.PACK_AB R81, R115, R114 ;  /* 0x000000727351723e */ /* 0x000fe400000000ff */
[----:B------:R-:W-:Y:S01]  /*1e90*/  F2FP.F16.F32.PACK_AB R80, R118, R113 ;  /* 0x000000717650723e */ /* 0x000fe200000000ff */
[----:B------:R-:W-:Y:S06]  /*1ea0*/  BRA `(.L_x_3524) ;  /* 0x0000000000907947 */ /* 0x000fec0003800000 */
.L_x_3523:
[----:B-1---5:R-:W-:Y:S02]  /*1eb0*/  HADD2.F32 R82, -RZ, R85.H0_H0 ;  /* 0x20000055ff527230 */ /* 0x022fe40000004100 */
[--C-:B------:R-:W-:Y:S02]  /*1ec0*/  HADD2.F32 R114, -RZ, R86.reuse.H0_H0 ;  /* 0x20000056ff727230 */ /* 0x100fe40000004100 */
[----:B------:R-:W-:Y:S02]  /*1ed0*/  HADD2.F32 R81, -RZ, R21.H0_H0 ;  /* 0x20000015ff517230 */ /* 0x000fe40000004100 */
[-C--:B------:R-:W-:Y:S01]  /*1ee0*/  FMUL.FTZ R82, R82, R103.reuse ;  /* 0x0000006752527220 */ /* 0x080fe20000410000 */
[----:B------:R-:W-:Y:S02]  /*1ef0*/  HADD2.F32 R116, -RZ, R86.H1_H1 ;  /* 0x30000056ff747230 */ /* 0x000fe40000004100 */
[----:B------:R-:W-:Y:S01]  /*1f00*/  FMUL.FTZ R86, R114, R103 ;  /* 0x0000006772567220 */ /* 0x000fe20000410000 */
[----:B------:R-:W-:-:S02]  /*1f10*/  HADD2.F32 R80, -RZ, R84.H0_H0 ;  /* 0x20000054ff507230 */ /* 0x000fc40000004100 */
[----:B------:R-:W-:Y:S01]  /*1f20*/  FMUL.FTZ R114, R82, R81 ;  /* 0x0000005152727220 */ /* 0x000fe20000410000 */
[--C-:B------:R-:W-:Y:S02]  /*1f30*/  HADD2.F32 R81, -RZ, R22.reuse.H0_H0 ;  /* 0x20000016ff517230 */ /* 0x100fe40000004100 */
[-C--:B------:R-:W-:Y:S01]  /*1f40*/  FMUL.FTZ R116, R116, R103.reuse ;  /* 0x0000006774747220 */ /* 0x080fe20000410000 */
[----:B------:R-:W-:Y:S02]  /*1f50*/  HADD2.F32 R124, -RZ, R87.H1_H1 ;  /* 0x30000057ff7c7230 */ /* 0x000fe40000004100 */
[----:B------:R-:W-:Y:S01]  /*1f60*/  FMUL.FTZ R80, R80, R103 ;  /* 0x0000006750507220 */ /* 0x000fe20000410000 */
[----:B------:R-:W-:Y:S02]  /*1f70*/  HADD2.F32 R117, -RZ, R22.H1_H1 ;  /* 0x30000016ff757230 */ /* 0x000fe40000004100 */
[----:B------:R-:W-:Y:S01]  /*1f80*/  FMUL.FTZ R86, R86, R81 ;  /* 0x0000005156567220 */ /* 0x000fe20000410000 */
        /* <DEDUP_REMOVED lines=8> */
[----:B------:R-:W-:-:S02]  /*2010*/  HADD2.F32 R122, -RZ, R87.H0_H0 ;  /* 0x20000057ff7a7230 */ /* 0x000fc40000004100 */
[-C--:B------:R-:W-:Y:S01]  /*2020*/  FMUL.FTZ R118, R118, R103.reuse ;  /* 0x0000006776767220 */ /* 0x080fe20000410000 */
[----:B------:R-:W-:Y:S02]  /*2030*/  HADD2.F32 R119, -RZ, R23.H0_H0 ;  /* 0x20000017ff777230 */ /* 0x000fe40000004100 */
[-C--:B------:R-:W-:Y:S01]  /*2040*/  FMUL.FTZ R115, R84, R103.reuse ;  /* 0x0000006754737220 */ /* 0x080fe20000410000 */
[----:B------:R-:W-:Y:S02]  /*2050*/  HADD2.F32 R80, -RZ, R21.H1_H1 ;  /* 0x30000015ff507230 */ /* 0x000fe40000004100 */
[----:B------:R-:W-:Y:S01]  /*2060*/  FMUL.FTZ R122, R122, R103 ;  /* 0x000000677a7a7220 */ /* 0x000fe20000410000 */
[----:B------:R-:W-:Y:S01]  /*2070*/  HADD2.F32 R81, -RZ, R20.H1_H1 ;  /* 0x30000014ff517230 */ /* 0x000fe20000004100 */
[----:B------:R-:W-:Y:S02]  /*2080*/  F2FP.F16.F32.PACK_AB R82, R117, R86 ;  /* 0x000000567552723e */ /* 0x000fe400000000ff */
[----:B------:R-:W-:Y:S01]  /*2090*/  FMUL.FTZ R119, R122, R119 ;  /* 0x000000777a777220 */ /* 0x000fe20000410000 */
[----:B------:R-:W-:Y:S01]  /*20a0*/  FMUL.FTZ R115, R115, R80 ;  /* 0x0000005073737220 */ /* 0x000fe20000410000 */
[----:B------:R-:W-:-:S03]  /*20b0*/  FMUL.FTZ R118, R118, R81 ;  /* 0x0000005176767220 */ /* 0x000fc60000410000 */
[----:B------:R-:W-:Y:S02]  /*20c0*/  F2FP.F16.F32.PACK_AB R83, R116, R119 ;  /* 0x000000777453723e */ /* 0x000fe400000000ff */
[----:B------:R-:W-:Y:S02]  /*20d0*/  F2FP.F16.F32.PACK_AB R81, R115, R114 ;  /* 0x000000727351723e */ /* 0x000fe400000000ff */
[----:B------:R-:W-:-:S07]  /*20e0*/  F2FP.F16.F32.PACK_AB R80, R118, R113 ;  /* 0x000000717650723e */ /* 0x000fce00000000ff */
.L_x_3524:
[----:B------:R-:W-:Y:S01]  /*20f0*/  FADD.FTZ R84, RZ, R90 ;  /* 0x0000005aff547221 */ /* 0x000fe20000010000 */
[----:B------:R-:W-:Y:S01]  /*2100*/  IMAD.WIDE.U32 R120, R112, 0x10, R120 ;  /* 0x0000001070787825 */ /* 0x000fe200078e0078 */
[----:B------:R-:W-:Y:S01]  /*2110*/  LOP3.LUT P1, RZ, R92, 0x1f, RZ, 0xc0, !PT ;  /* 0x0000001f5cff7812 */ /* 0x000fe2000782c0ff */
[----:B------:R-:W-:Y:S02]  /*2120*/  BSSY.RECONVERGENT B0, `(.L_x_3525) ;  /* 0x0000096000007945 */ /* 0x000fe40003800200 */
        /* <DEDUP_REMOVED lines=56> */
[----:B------:R-:W-:-:S04]  /*24b0*/  FADD.FTZ R124, -R84, R88 ;  /* 0x00000058547c7221 */ /* 0x000fc80000010100 */
        /* <DEDUP_REMOVED lines=92> */
.L_x_3526:
[----:B------:R-:W-:Y:S05]  /*2a80*/  BSYNC.RECONVERGENT B0 ;  /* 0x0000000000007941 */ /* 0x000fea0003800200 */
.L_x_3525:
[----:B0-----:R-:W-:Y:S01]  /*2a90*/  LOP3.LUT R80, R92, 0x1f, RZ, 0xc0, !PT ;  /* 0x0000001f5c507812 */ /* 0x001fe200078ec0ff */
[----:B------:R-:W-:Y:S01]  /*2aa0*/  BAR.SYNC.DEFER_BLOCKING 0x0 ;  /* 0x0000000000007b1d */ /* 0x000fe20000010000 */
[----:B------:R-:W-:Y:S02]  /*2ab0*/  MOV R87, RZ ;  /* 0x000000ff00577202 */ /* 0x000fe40000000f00 */
[----:B------:R-:W-:Y:S02]  /*2ac0*/  ISETP.GT.U32.AND P1, PT, R80, 0x3, PT ;  /* 0x000000035000780c */ /* 0x000fe40003f24070 */
[----:B------:R-:W-:Y:S01]  /*2ad0*/  CS2R R80, SRZ ;  /* 0x0000000000507805 */ /* 0x000fe2000001ff00 */
[----:B------:R-:W-:Y:S10]  /*2ae0*/  BSSY.RECONVERGENT B0, `(.L_x_3527) ;  /* 0x000000a000007945 */ /* 0x000ff40003800200 */
        /* <DEDUP_REMOVED lines=9> */
.L_x_3528:
[----:B------:R-:W-:Y:S05]  /*2b80*/  BSYNC.RECONVERGENT B0 ;  /* 0x0000000000007941 */ /* 0x000fea0003800200 */
.L_x_3527:
[----:B------:R-:W1:Y:S01]  /*2b90*/  SHFL.DOWN PT, R120, R87, 0x2, 0x1f ;  /* 0x08401f0057787f89 */ /* 0x000e6200000e0000 */
[-C--:B------:R-:W-:Y:S01]  /*2ba0*/  I2FP.F32.U32 R122, R87.reuse ;  /* 0x00000057007a7245 */ /* 0x080fe20000201000 */
[----:B------:R-:W2:Y:S01]  /*2bb0*/  LDC.64 R124, c[0x0][0x428] ;  /* 0x00010a00ff7c7b82 */ /* 0x000ea20000000a00 */
[----:B------:R-:W-:Y:S01]  /*2bc0*/  ISETP.NE.AND P1, PT, R92, RZ, PT ;  /* 0x000000ff5c00720c */ /* 0x000fe20003f25270 */
[----:B0-----:R-:W0:Y:S01]  /*2bd0*/  SHFL.DOWN PT, R103, R80, 0x2, 0x1f ;  /* 0x08401f0050677f89 */ /* 0x001e2200000e0000 */
[----:B------:R-:W-:Y:S01]  /*2be0*/  ISETP.NE.AND P2, PT, RZ, UR11, PT ;  /* 0x0000000bff007c0c */ /* 0x000fe2000bf45270 */
[----:B------:R-:W-:Y:S01]  /*2bf0*/  UPLOP3.LUT UP0, UPT, UPT, UPT, UP0, 0x40, 0x4 ;  /* 0x000000000004789c */ /* 0x000fe20003f0e800 */
[----:B-1----:R-:W-:Y:S02]  /*2c00*/  IADD3 R83, PT, PT, R120, R87, RZ ;  /* 0x0000005778537210 */ /* 0x002fe40007ffe0ff */
[----:B------:R-:W-:Y:S02]  /*2c10*/  I2FP.F32.S32 R85, R120 ;  /* 0x0000007800557245 */ /* 0x000fe40000201400 */
[----:B------:R-:W-:Y:S01]  /*2c20*/  I2FP.F32.S32 R82, R83 ;  /* 0x0000005300527245 */ /* 0x000fe20000201400 */
[C---:B0-----:R-:W-:Y:S01]  /*2c30*/  FADD.FTZ R121, -R103.reuse, R80 ;  /* 0x0000005067797221 */ /* 0x041fe20000010100 */
[----:B------:R-:W0:Y:S01]  /*2c40*/  SHFL.DOWN PT, R120, R81, 0x2, 0x1f ;  /* 0x08401f0051787f89 */ /* 0x000e2200000e0000 */
[----:B------:R-:W-:Y:S01]  /*2c50*/  FMUL.FTZ R103, R103, R85 ;  /* 0x0000005567677220 */ /* 0x000fe20000410000 */
[----:B------:R-:W1:Y:S01]  /*2c60*/  MUFU.RCP R84, R82 ;  /* 0x0000005200547308 */ /* 0x000e620000001000 */
[----:B------:R-:W-:-:S02]  /*2c70*/  FMUL.FTZ R121, R121, R121 ;  /* 0x0000007979797220 */ /* 0x000fc40000410000 */
[----:B------:R-:W-:Y:S02]  /*2c80*/  FFMA.FTZ R87, R122, R80, R103 ;  /* 0x000000507a577223 */ /* 0x000fe40000010067 */
[----:B------:R-:W3:Y:S01]  /*2c90*/  SHFL.DOWN PT, R80, R83, 0x1, 0x1f ;  /* 0x08201f0053507f89 */ /* 0x000ee200000e0000 */
[----:B------:R-:W-:Y:S01]  /*2ca0*/  FMUL.FTZ R122, R121, R122 ;  /* 0x0000007a797a7220 */ /* 0x000fe20000410000 */
[----:B------:R-:W-:-:S03]  /*2cb0*/  HADD2.F32 R121, -RZ, R56.H0_H0 ;  /* 0x20000038ff797230 */ /* 0x000fc60000004100 */
[----:B------:R-:W-:Y:S01]  /*2cc0*/  FMUL.FTZ R85, R122, R85 ;  /* 0x000000557a557220 */ /* 0x000fe20000410000 */
[----:B-1----:R-:W-:Y:S01]  /*2cd0*/  FMUL.FTZ R87, R84, R87 ;  /* 0x0000005754577220 */ /* 0x002fe20000410000 */
[----:B0-----:R-:W-:-:S04]  /*2ce0*/  FADD.FTZ R81, R120, R81 ;  /* 0x0000005178517221 */ /* 0x001fc80000010000 */
[----:B------:R-:W0:Y:S01]  /*2cf0*/  SHFL.DOWN PT, R122, R87, 0x1, 0x1f ;  /* 0x08201f00577a7f89 */ /* 0x000e2200000e0000 */
[----:B------:R-:W-:Y:S01]  /*2d00*/  FFMA.FTZ R84, R84, R85, R81 ;  /* 0x0000005554547223 */ /* 0x000fe20000010051 */
[----:B---3--:R-:W-:-:S04]  /*2d10*/  IADD3 R85, PT, PT, R83, R80, RZ ;  /* 0x0000005053557210 */ /* 0x008fc80007ffe0ff */
[----:B------:R-:W1:Y:S01]  /*2d20*/  SHFL.DOWN PT, R81, R84, 0x1, 0x1f ;  /* 0x08201f0054517f89 */ /* 0x000e6200000e0000 */
[----:B------:R-:W-:Y:S02]  /*2d30*/  I2FP.F32.S32 R80, R80 ;  /* 0x0000005000507245 */ /* 0x000fe40000201400 */
[----:B------:R-:W-:-:S06]  /*2d40*/  I2FP.F32.S32 R85, R85 ;  /* 0x0000005500557245 */ /* 0x000fcc0000201400 */
[----:B------:R-:W3:Y:S01]  /*2d50*/  MUFU.RCP R85, R85 ;  /* 0x0000005500557308 */ /* 0x000ee20000001000 */
[----:B0-----:R-:W-:Y:S01]  /*2d60*/  FADD.FTZ R103, R87, -R122 ;  /* 0x8000007a57677221 */ /* 0x001fe20000010000 */
[----:B------:R-:W-:Y:S01]  /*2d70*/  FMUL.FTZ R83, R122, R80 ;  /* 0x000000507a537220 */ /* 0x000fe20000410000 */
[----:B--2---:R-:W-:-:S04]  /*2d80*/  IMAD.WIDE.U32 R122, R94, 0x10, R124 ;  /* 0x000000105e7a7825 */ /* 0x004fc800078e007c */
[----:B------:R-:W-:-:S04]  /*2d90*/  FMUL.FTZ R103, R103, R103 ;  /* 0x0000006767677220 */ /* 0x000fc80000410000 */
[C---:B------:R-:W-:Y:S01]  /*2da0*/  FMUL.FTZ R103, R82.reuse, R103 ;  /* 0x0000006752677220 */ /* 0x040fe20000410000 */
[----:B------:R-:W-:-:S03]  /*2db0*/  FFMA.FTZ R82, R82, R87, R83 ;  /* 0x0000005752527223 */ /* 0x000fc60000010053 */
[----:B------:R-:W-:Y:S01]  /*2dc0*/  FMUL.FTZ R103, R103, R80 ;  /* 0x0000005067677220 */ /* 0x000fe20000410000 */
[C---:B---3--:R-:W-:Y:S01]  /*2dd0*/  FMUL.FTZ R87, R85.reuse, R82 ;  /* 0x0000005255577220 */ /* 0x048fe20000410000 */
[----:B-1----:R-:W-:Y:S02]  /*2de0*/  FADD.FTZ R80, R84, R81 ;  /* 0x0000005154507221 */ /* 0x002fe40000010000 */
[----:B------:R-:W0:Y:S02]  /*2df0*/  LDC R81, c[0x0][0x448] ;  /* 0x00011200ff517b82 */ /* 0x000e240000000800 */
[----:B------:R-:W-:Y:S01]  /*2e00*/  FFMA.FTZ R80, R85, R103, R80 ;  /* 0x0000006755507223 */ /* 0x000fe20000010050 */
[----:B------:R-:W1:Y:S01]  /*2e10*/  SHFL.IDX PT, R87, R87, RZ, 0x1f ;  /* 0x00001fff57577589 */ /* 0x000e6200000e0000 */
[----:B------:R-:W-:-:S04]  /*2e20*/  HADD2.F32 R103, -RZ, R76.H0_H0 ;  /* 0x2000004cff677230 */ /* 0x000fc80000004100 */
[----:B------:R-:W0:Y:S01]  /*2e30*/  SHFL.IDX PT, R80, R80, RZ, 0x1f ;  /* 0x00001fff50507589 */ /* 0x000e2200000e0000 */
[----:B------:R-:W2:Y:S01]  /*2e40*/  @!P1 LDC.64 R84, c[0x0][0x3c0] ;  /* 0x0000f000ff549b82 */ /* 0x000ea20000000a00 */
[----:B-1----:R-:W-:-:S05]  /*2e50*/  FMUL.FTZ R82, R87, R87 ;  /* 0x0000005757527220 */ /* 0x002fca0000410000 */
[----:B------:R-:W-:Y:S01]  /*2e60*/  FSEL R92, R82, RZ, P2 ;  /* 0x000000ff525c7208 */ /* 0x000fe20001000000 */
[----:B0-----:R-:W-:Y:S01]  /*2e70*/  FFMA.FTZ R81, R80, UR12, R81 ;  /* 0x0000000c50517c23 */ /* 0x001fe20008010051 */
[----:B------:R-:W0:Y:S01]  /*2e80*/  @!P1 LDC.64 R82, c[0x0][0x3c8] ;  /* 0x0000f200ff529b82 */ /* 0x000e220000000a00 */
[----:B------:R-:W-:Y:S01]  /*2e90*/  FSEL R80, R87, RZ, !P2 ;  /* 0x000000ff57507208 */ /* 0x000fe20005000000 */
[----:B--2---:R-:W-:-:S04]  /*2ea0*/  @!P1 IMAD.WIDE R84, R93, 0x4, R84 ;  /* 0x000000045d549825 */ /* 0x004fc800078e0254 */
[----:B------:R-:W-:Y:S01]  /*2eb0*/  FADD.FTZ R81, R81, R92 ;  /* 0x0000005c51517221 */ /* 0x000fe20000010000 */
[C---:B------:R-:W-:Y:S01]  /*2ec0*/  FADD.FTZ R90, -R80.reuse, R90 ;  /* 0x0000005a505a7221 */ /* 0x040fe20000010100 */
[C---:B------:R-:W-:Y:S01]  /*2ed0*/  FADD.FTZ R92, -R80.reuse, R11 ;  /* 0x0000000b505c7221 */ /* 0x040fe20000010100 */
[----:B------:R1:W-:Y:S03]  /*2ee0*/  @!P1 STG.E desc[UR6][R84.64], R87 ;  /* 0x0000005754009986 */ /* 0x0003e6000c101906 */
[----:B------:R-:W2:Y:S01]  /*2ef0*/  MUFU.RSQ R81, R81 ;  /* 0x0000005100517308 */ /* 0x000ea20000001400 */
        /* <DEDUP_REMOVED lines=10> */
[----:B-1----:R-:W-:-:S02]  /*2fa0*/  HADD2.F32 R85, -RZ, R56.H1_H1 ;  /* 0x30000038ff557230 */ /* 0x002fc40000004100 */
[C---:B------:R-:W-:Y:S01]  /*2fb0*/  FADD.FTZ R84, -R80.reuse, R13 ;  /* 0x0000000d50547221 */ /* 0x040fe20000010100 */
[----:B------:R-:W-:Y:S02]  /*2fc0*/  HADD2.F32 R87, -RZ, R59.H1_H1 ;  /* 0x3000003bff577230 */ /* 0x000fe40000004100 */
[----:B------:R-:W-:Y:S01]  /*2fd0*/  FADD.FTZ R86, -R80, R86 ;  /* 0x0000005650567221 */ /* 0x000fe20000010100 */
[----:B0-----:R-:W-:-:S04]  /*2fe0*/  @!P1 IMAD.WIDE R82, R93, 0x4, R82 ;  /* 0x000000045d529825 */ /* 0x001fc800078e0252 */
[----:B------:R-:W-:Y:S01]  /*2ff0*/  FADD.FTZ R116, -R80, R116 ;  /* 0x0000007450747221 */ /* 0x000fe20000010100 */
[C---:B--2---:R-:W-:Y:S01]  /*3000*/  FMUL.FTZ R90, R81.reuse, R90 ;  /* 0x0000005a515a7220 */ /* 0x044fe20000410000 */
[C---:B------:R-:W-:Y:S01]  /*3010*/  FMUL.FTZ R92, R81.reuse, R92 ;  /* 0x0000005c515c7220 */ /* 0x040fe20000410000 */
[----:B------:R0:W-:Y:S01]  /*3020*/  @!P1 STG.E desc[UR6][R82.64], R81 ;  /* 0x0000005152009986 */ /* 0x0001e2000c101906 */
[C---:B------:R-:W-:Y:S01]  /*3030*/  FMUL.FTZ R88, R81.reuse, R88 ;  /* 0x0000005851587220 */ /* 0x040fe20000410000 */
[----:B------:R-:W-:Y:S01]  /*3040*/  FFMA.FTZ R11, R90, R103, R121 ;  /* 0x000000675a0b7223 */ /* 0x000fe20000010079 */
[----:B------:R-:W-:Y:S02]  /*3050*/  HADD2.F32 R103, -RZ, R76.H1_H1 ;  /* 0x3000004cff677230 */ /* 0x000fe40000004100 */
[C---:B------:R-:W-:Y:S01]  /*3060*/  FMUL.FTZ R84, R81.reuse, R84 ;  /* 0x0000005451547220 */ /* 0x040fe20000410000 */
[----:B------:R-:W-:Y:S02]  /*3070*/  HADD2.F32 R90, -RZ, R59.H0_H0 ;  /* 0x2000003bff5a7230 */ /* 0x000fe40000004100 */
[----:B------:R-:W-:Y:S01]  /*3080*/  FMUL.FTZ R86, R81, R86 ;  /* 0x0000005651567220 */ /* 0x000fe20000410000 */
[----:B------:R-:W-:-:S04]  /*3090*/  IMAD.WIDE.U32 R120, R0, 0x10, R124 ;  /* 0x0000001000787825 */ /* 0x000fc800078e007c */
[----:B0-----:R-:W-:Y:S01]  /*30a0*/  FFMA.FTZ R82, R92, R103, R85 ;  /* 0x000000675c527223 */ /* 0x001fe20000010055 */
[----:B------:R-:W-:Y:S02]  /*30b0*/  HADD2.F32 R83, -RZ, R77.H0_H0 ;  /* 0x2000004dff537230 */ /* 0x000fe40000004100 */
[C---:B------:R-:W-:Y:S01]  /*30c0*/  FADD.FTZ R92, -R80.reuse, R95 ;  /* 0x0000005f505c7221 */ /* 0x040fe20000010100 */
[----:B------:R-:W-:Y:S02]  /*30d0*/  HADD2.F32 R85, -RZ, R57.H0_H0 ;  /* 0x20000039ff557230 */ /* 0x000fe40000004100 */
[C---:B------:R-:W-:Y:S01]  /*30e0*/  FMUL.FTZ R103, R81.reuse, R106 ;  /* 0x0000006a51677220 */ /* 0x040fe20000410000 */
[----:B------:R-:W-:Y:S02]  /*30f0*/  HADD2.F32 R95, -RZ, R69.H1_H1 ;  /* 0x30000045ff5f7230 */ /* 0x000fe40000004100 */
[----:B------:R-:W-:Y:S01]  /*3100*/  FMUL.FTZ R106, R81, R108 ;  /* 0x0000006c516a7220 */ /* 0x000fe20000410000 */
[----:B------:R-:W-:Y:S01]  /*3110*/  FADD.FTZ R108, -R80, R113 ;  /* 0x00000071506c7221 */ /* 0x000fe20000010100 */
[----:B------:R-:W-:Y:S01]  /*3120*/  FFMA.FTZ R13, R88, R83, R85 ;  /* 0x00000053580d7223 */ /* 0x000fe20000010055 */
[----:B------:R-:W-:-:S02]  /*3130*/  HADD2.F32 R83, -RZ, R77.H1_H1 ;  /* 0x3000004dff537230 */ /* 0x000fc40000004100 */
[----:B------:R-:W-:Y:S01]  /*3140*/  FADD.FTZ R88, -R80, R14 ;  /* 0x0000000e50587221 */ /* 0x000fe20000010100 */
[----:B------:R-:W-:Y:S02]  /*3150*/  HADD2.F32 R85, -RZ, R57.H1_H1 ;  /* 0x30000039ff557230 */ /* 0x000fe40000004100 */
[----:B------:R-:W-:Y:S02]  /*3160*/  HADD2.F32 R113, -RZ, R62.H1_H1 ;  /* 0x3000003eff717230 */ /* 0x000fe40000004100 */
[----:B------:R-:W-:Y:S01]  /*3170*/  FMUL.FTZ R88, R81, R88 ;  /* 0x0000005851587220 */ /* 0x000fe20000410000 */
[----:B------:R-:W-:Y:S01]  /*3180*/  FFMA.FTZ R14, R84, R83, R85 ;  /* 0x00000053540e7223 */ /* 0x000fe20000010055 */
[----:B------:R-:W-:Y:S02]  /*3190*/  HADD2.F32 R83, -RZ, R78.H0_H0 ;  /* 0x2000004eff537230 */ /* 0x000fe40000004100 */
[----:B------:R-:W-:Y:S01]  /*31a0*/  FADD.FTZ R84, -R80, R15 ;  /* 0x0000000f50547221 */ /* 0x000fe20000010100 */
[----:B------:R-:W-:-:S03]  /*31b0*/  HADD2.F32 R85, -RZ, R58.H0_H0 ;  /* 0x2000003aff557230 */ /* 0x000fc60000004100 */
[----:B------:R-:W-:Y:S02]  /*31c0*/  FMUL.FTZ R84, R81, R84 ;  /* 0x0000005451547220 */ /* 0x000fe40000410000 */
[----:B------:R-:W-:Y:S01]  /*31d0*/  FFMA.FTZ R15, R88, R83, R85 ;  /* 0x00000053580f7223 */ /* 0x000fe20000010055 */
[----:B------:R-:W-:Y:S02]  /*31e0*/  HADD2.F32 R83, -RZ, R78.H1_H1 ;  /* 0x3000004eff537230 */ /* 0x000fe40000004100 */
[----:B------:R-:W-:Y:S01]  /*31f0*/  FADD.FTZ R88, -R80, R12 ;  /* 0x0000000c50587221 */ /* 0x000fe20000010100 */
[----:B------:R-:W-:-:S05]  /*3200*/  HADD2.F32 R85, -RZ, R58.H1_H1 ;  /* 0x3000003aff557230 */ /* 0x000fca0000004100 */
[----:B------:R-:W-:Y:S01]  /*3210*/  FFMA.FTZ R12, R84, R83, R85 ;  /* 0x00000053540c7223 */ /* 0x000fe20000010055 */
[C---:B------:R-:W-:Y:S01]  /*3220*/  FMUL.FTZ R83, R81.reuse, R88 ;  /* 0x0000005851537220 */ /* 0x040fe20000410000 */
[--C-:B------:R-:W-:Y:S02]  /*3230*/  HADD2.F32 R84, -RZ, R79.reuse.H0_H0 ;  /* 0x2000004fff547230 */ /* 0x100fe40000004100 */
[C---:B------:R-:W-:Y:S01]  /*3240*/  FADD.FTZ R88, -R80.reuse, R89 ;  /* 0x0000005950587221 */ /* 0x040fe20000010100 */
[----:B------:R-:W-:Y:S02]  /*3250*/  HADD2.F32 R85, -RZ, R79.H1_H1 ;  /* 0x3000004fff557230 */ /* 0x000fe40000004100 */
[C---:B------:R-:W-:Y:S01]  /*3260*/  FMUL.FTZ R89, R81.reuse, R102 ;  /* 0x0000006651597220 */ /* 0x040fe20000410000 */
[----:B------:R-:W-:Y:S02]  /*3270*/  HADD2.F32 R102, -RZ, R51.H1_H1 ;  /* 0x30000033ff667230 */ /* 0x000fe40000004100 */
[----:B------:R-:W-:Y:S01]  /*3280*/  FMUL.FTZ R88, R81, R88 ;  /* 0x0000005851587220 */ /* 0x000fe20000410000 */
[----:B------:R-:W-:Y:S01]  /*3290*/  FFMA.FTZ R83, R83, R84, R90 ;  /* 0x0000005453537223 */ /* 0x000fe2000001005a */
[----:B------:R-:W-:Y:S01]  /*32a0*/  FADD.FTZ R84, -R80, R8 ;  /* 0x0000000850547221 */ /* 0x000fe20000010100 */
[----:B------:R-:W-:-:S02]  /*32b0*/  HADD2.F32 R90, -RZ, R48.H0_H0 ;  /* 0x20000030ff5a7230 */ /* 0x000fc40000004100 */
[----:B------:R-:W-:Y:S01]  /*32c0*/  FFMA.FTZ R8, R88, R85, R87 ;  /* 0x0000005558087223 */ /* 0x000fe20000010057 */
[----:B------:R-:W-:Y:S02]  /*32d0*/  HADD2.F32 R85, -RZ, R72.H0_H0 ;  /* 0x20000048ff557230 */ /* 0x000fe40000004100 */
[----:B------:R-:W-:Y:S01]  /*32e0*/  FMUL.FTZ R84, R81, R84 ;  /* 0x0000005451547220 */ /* 0x000fe20000410000 */
[----:B------:R-:W-:Y:S02]  /*32f0*/  HADD2.F32 R87, -RZ, R52.H0_H0 ;  /* 0x20000034ff577230 */ /* 0x000fe40000004100 */
[----:B------:R-:W-:-:S03]  /*3300*/  FADD.FTZ R88, -R80, R3 ;  /* 0x0000000350587221 */ /* 0x000fc60000010100 */
[----:B------:R-:W-:Y:S01]  /*3310*/  FFMA.FTZ R3, R84, R85, R87 ;  /* 0x0000005554037223 */ /* 0x000fe20000010057 */
[----:B------:R-:W-:Y:S02]  /*3320*/  HADD2.F32 R85, -RZ, R72.H1_H1 ;  /* 0x30000048ff557230 */ /* 0x000fe40000004100 */
[----:B------:R-:W-:Y:S01]  /*3330*/  FMUL.FTZ R88, R81, R88 ;  /* 0x0000005851587220 */ /* 0x000fe20000410000 */
[----:B------:R-:W-:Y:S02]  /*3340*/  HADD2.F32 R87, -RZ, R52.H1_H1 ;  /* 0x30000034ff577230 */ /* 0x000fe40000004100 */
[----:B------:R-:W-:-:S03]  /*3350*/  FADD.FTZ R84, -R80, R6 ;  /* 0x0000000650547221 */ /* 0x000fc60000010100 */
        /* <DEDUP_REMOVED lines=29> */
[----:B------:R-:W-:-:S03]  /*3530*/  HADD2.F32 R84, -RZ, R68.H0_H0 ;  /* 0x20000044ff547230 */ /* 0x000fc60000004100 */
[----:B------:R-:W-:Y:S01]  /*3540*/  FFMA.FTZ R88, R88, R85, R87 ;  /* 0x0000005558587223 */ /* 0x000fe20000010057 */
[----:B------:R-:W-:Y:S02]  /*3550*/  HADD2.F32 R85, -RZ, R68.H1_H1 ;  /* 0x30000044ff557230 */ /* 0x000fe40000004100 */
[----:B------:R-:W-:Y:S01]  /*3560*/  FFMA.FTZ R89, R89, R84, R90 ;  /* 0x0000005459597223 */ /* 0x000fe2000001005a */
[----:B------:R-:W-:Y:S02]  /*3570*/  HADD2.F32 R87, -RZ, R48.H1_H1 ;  /* 0x30000030ff577230 */ /* 0x000fe40000004100 */
[C---:B------:R-:W-:Y:S01]  /*3580*/  FMUL.FTZ R90, R81.reuse, R92 ;  /* 0x0000005c515a7220 */ /* 0x040fe20000410000 */
[C---:B------:R-:W-:Y:S01]  /*3590*/  FMUL.FTZ R92, R81.reuse, R100 ;  /* 0x00000064515c7220 */ /* 0x040fe20000410000 */
[----:B------:R-:W-:Y:S01]  /*35a0*/  FADD.FTZ R84, -R80, R97 ;  /* 0x0000006150547221 */ /* 0x000fe20000010100 */
[----:B------:R-:W-:Y:S01]  /*35b0*/  FMUL.FTZ R97, R81, R98 ;  /* 0x0000006251617220 */ /* 0x000fe20000410000 */
[----:B------:R-:W-:Y:S01]  /*35c0*/  FFMA.FTZ R90, R90, R85, R87 ;  /* 0x000000555a5a7223 */ /* 0x000fe20000010057 */
[----:B------:R-:W-:-:S02]  /*35d0*/  HADD2.F32 R85, -RZ, R69.H0_H0 ;  /* 0x20000045ff557230 */ /* 0x000fc40000004100 */
[C---:B------:R-:W-:Y:S01]  /*35e0*/  FMUL.FTZ R84, R81.reuse, R84 ;  /* 0x0000005451547220 */ /* 0x040fe20000410000 */
[--C-:B------:R-:W-:Y:S02]  /*35f0*/  HADD2.F32 R87, -RZ, R49.reuse.H0_H0 ;  /* 0x20000031ff577230 */ /* 0x100fe40000004100 */
[----:B------:R-:W-:Y:S01]  /*3600*/  FADD.FTZ R98, -R80, R99 ;  /* 0x0000006350627221 */ /* 0x000fe20000010100 */
[--C-:B------:R-:W-:Y:S02]  /*3610*/  HADD2.F32 R100, -RZ, R50.reuse.H0_H0 ;  /* 0x20000032ff647230 */ /* 0x100fe40000004100 */
[----:B------:R-:W-:Y:S01]  /*3620*/  FFMA.FTZ R92, R92, R85, R87 ;  /* 0x000000555c5c7223 */ /* 0x000fe20000010057 */
[----:B------:R-:W-:Y:S02]  /*3630*/  HADD2.F32 R85, -RZ, R49.H1_H1 ;  /* 0x30000031ff557230 */ /* 0x000fe40000004100 */
[----:B------:R-:W-:Y:S01]  /*3640*/  FMUL.FTZ R98, R81, R98 ;  /* 0x0000006251627220 */ /* 0x000fe20000410000 */
[----:B------:R-:W-:-:S02]  /*3650*/  HADD2.F32 R87, -RZ, R50.H1_H1 ;  /* 0x30000032ff577230 */ /* 0x000fc40000004100 */
[----:B------:R-:W-:Y:S01]  /*3660*/  FFMA.FTZ R95, R84, R95, R85 ;  /* 0x0000005f545f7223 */ /* 0x000fe20000010055 */
[--C-:B------:R-:W-:Y:S02]  /*3670*/  HADD2.F32 R84, -RZ, R70.reuse.H0_H0 ;  /* 0x20000046ff547230 */ /* 0x100fe40000004100 */
[----:B------:R-:W-:-:S03]  /*3680*/  HADD2.F32 R85, -RZ, R70.H1_H1 ;  /* 0x30000046ff557230 */ /* 0x000fc60000004100 */
[----:B------:R-:W-:Y:S01]  /*3690*/  FFMA.FTZ R97, R97, R84, R100 ;  /* 0x0000005461617223 */ /* 0x000fe20000010064 */
[----:B------:R-:W-:Y:S01]  /*36a0*/  FADD.FTZ R84, -R80, R96 ;  /* 0x0000006050547221 */ /* 0x000fe20000010100 */
[----:B------:R-:W-:Y:S01]  /*36b0*/  FFMA.FTZ R96, R98, R85, R87 ;  /* 0x0000005562607223 */ /* 0x000fe20000010057 */
[----:B------:R-:W-:Y:S02]  /*36c0*/  HADD2.F32 R85, -RZ, R71.H0_H0 ;  /* 0x20000047ff557230 */ /* 0x000fe40000004100 */
[C---:B------:R-:W-:Y:S01]  /*36d0*/  FADD.FTZ R100, -R80.reuse, R101 ;  /* 0x0000006550647221 */ /* 0x040fe20000010100 */
[----:B------:R-:W-:Y:S02]  /*36e0*/  HADD2.F32 R87, -RZ, R51.H0_H0 ;  /* 0x20000033ff577230 */ /* 0x000fe40000004100 */
[C---:B------:R-:W-:Y:S01]  /*36f0*/  FMUL.FTZ R84, R81.reuse, R84 ;  /* 0x0000005451547220 */ /* 0x040fe20000410000 */
[C---:B------:R-:W-:Y:S01]  /*3700*/  FMUL.FTZ R101, R81.reuse, R104 ;  /* 0x0000006851657220 */ /* 0x040fe20000410000 */
[----:B------:R-:W-:Y:S01]  /*3710*/  FMUL.FTZ R99, R81, R100 ;  /* 0x0000006451637220 */ /* 0x000fe20000410000 */
[----:B------:R-:W-:Y:S01]  /*3720*/  FADD.FTZ R100, -R80, R105 ;  /* 0x0000006950647221 */ /* 0x000fe20000010100 */
[----:B------:R-:W-:Y:S01]  /*3730*/  FFMA.FTZ R98, R84, R85, R87 ;  /* 0x0000005554627223 */ /* 0x000fe20000010057 */
[----:B------:R-:W-:-:S02]  /*3740*/  HADD2.F32 R84, -RZ, R71.H1_H1 ;  /* 0x30000047ff547230 */ /* 0x000fc40000004100 */
[----:B------:R-:W-:Y:S01]  /*3750*/  FADD.FTZ R104, -R80, R107 ;  /* 0x0000006b50687221 */ /* 0x000fe20000010100 */
[----:B------:R-:W-:Y:S02]  /*3760*/  HADD2.F32 R85, -RZ, R64.H0_H0 ;  /* 0x20000040ff557230 */ /* 0x000fe40000004100 */
[----:B------:R-:W-:Y:S01]  /*3770*/  FMUL.FTZ R100, R81, R100 ;  /* 0x0000006451647220 */ /* 0x000fe20000410000 */
[----:B------:R-:W-:Y:S02]  /*3780*/  HADD2.F32 R87, -RZ, R44.H0_H0 ;  /* 0x2000002cff577230 */ /* 0x000fe40000004100 */
[----:B------:R-:W-:Y:S01]  /*3790*/  FFMA.FTZ R99, R99, R84, R102 ;  /* 0x0000005463637223 */ /* 0x000fe20000010066 */
[----:B------:R-:W-:Y:S02]  /*37a0*/  HADD2.F32 R84, -RZ, R64.H1_H1 ;  /* 0x30000040ff547230 */ /* 0x000fe40000004100 */
[----:B------:R-:W-:Y:S01]  /*37b0*/  FMUL.FTZ R107, R81, R108 ;  /* 0x0000006c516b7220 */ /* 0x000fe20000410000 */
[----:B------:R-:W-:-:S02]  /*37c0*/  HADD2.F32 R102, -RZ, R44.H1_H1 ;  /* 0x3000002cff667230 */ /* 0x000fc40000004100 */
[----:B------:R-:W-:Y:S01]  /*37d0*/  FFMA.FTZ R100, R100, R85, R87 ;  /* 0x0000005564647223 */ /* 0x000fe20000010057 */
[----:B------:R-:W-:Y:S02]  /*37e0*/  HADD2.F32 R85, -RZ, R65.H0_H0 ;  /* 0x20000041ff557230 */ /* 0x000fe40000004100 */
[----:B------:R-:W-:Y:S01]  /*37f0*/  FMUL.FTZ R108, R81, R118 ;  /* 0x00000076516c7220 */ /* 0x000fe20000410000 */
[----:B------:R-:W-:Y:S02]  /*3800*/  HADD2.F32 R87, -RZ, R45.H0_H0 ;  /* 0x2000002dff577230 */ /* 0x000fe40000004100 */
[----:B------:R-:W-:Y:S01]  /*3810*/  FFMA.FTZ R101, R101, R84, R102 ;  /* 0x0000005465657223 */ /* 0x000fe20000010066 */
[----:B------:R-:W-:Y:S01]  /*3820*/  FMUL.FTZ R102, R81, R104 ;  /* 0x0000006851667220 */ /* 0x000fe20000410000 */
[----:B------:R-:W-:Y:S01]  /*3830*/  HADD2.F32 R84, -RZ, R65.H1_H1 ;  /* 0x30000041ff547230 */ /* 0x000fe20000004100 */
[----:B------:R-:W-:Y:S01]  /*3840*/  F2FP.F16.F32.PACK_AB R99, R99, R98 ;  /* 0x000000626363723e */ /* 0x000fe200000000ff */
[----:B------:R-:W-:-:S02]  /*3850*/  HADD2.F32 R104, -RZ, R45.H1_H1 ;  /* 0x3000002dff687230 */ /* 0x000fc40000004100 */
[----:B------:R-:W-:Y:S01]  /*3860*/  FFMA.FTZ R102, R102, R85, R87 ;  /* 0x0000005566667223 */ /* 0x000fe20000010057 */
[----:B------:R-:W-:Y:S01]  /*3870*/  HADD2.F32 R85, -RZ, R66.H0_H0 ;  /* 0x20000042ff557230 */ /* 0x000fe20000004100 */
[----:B------:R-:W-:Y:S01]  /*3880*/  F2FP.F16.F32.PACK_AB R98, R96, R97 ;  /* 0x000000616062723e */ /* 0x000fe200000000ff */
[----:B------:R-:W-:Y:S02]  /*3890*/  HADD2.F32 R87, -RZ, R46.H0_H0 ;  /* 0x2000002eff577230 */ /* 0x000fe40000004100 */
[----:B------:R-:W-:Y:S01]  /*38a0*/  FFMA.FTZ R103, R103, R84, R104 ;  /* 0x0000005467677223 */ /* 0x000fe20000010068 */
[C---:B------:R-:W-:Y:S01]  /*38b0*/  FMUL.FTZ R104, R81.reuse, R110 ;  /* 0x0000006e51687220 */ /* 0x040fe20000410000 */
[----:B------:R-:W-:Y:S01]  /*38c0*/  FADD.FTZ R84, -R80, R109 ;  /* 0x0000006d50547221 */ /* 0x000fe20000010100 */
[----:B------:R-:W-:Y:S02]  /*38d0*/  HADD2.F32 R105, -RZ, R66.H1_H1 ;  /* 0x30000042ff697230 */ /* 0x000fe40000004100 */
[----:B------:R-:W-:Y:S01]  /*38e0*/  FMUL.FTZ R109, R81, R114 ;  /* 0x00000072516d7220 */ /* 0x000fe20000410000 */
[----:B------:R-:W-:Y:S01]  /*38f0*/  FFMA.FTZ R104, R104, R85, R87 ;  /* 0x0000005568687223 */ /* 0x000fe20000010057 */
[----:B------:R-:W-:-:S02]  /*3900*/  HADD2.F32 R85, -RZ, R46.H1_H1 ;  /* 0x3000002eff557230 */ /* 0x000fc40000004100 */
[----:B------:R-:W-:Y:S01]  /*3910*/  FMUL.FTZ R84, R81, R84 ;  /* 0x0000005451547220 */ /* 0x000fe20000410000 */
[----:B------:R-:W-:Y:S02]  /*3920*/  HADD2.F32 R87, -RZ, R47.H0_H0 ;  /* 0x2000002fff577230 */ /* 0x000fe40000004100 */
[----:B------:R-:W-:Y:S01]  /*3930*/  FADD.FTZ R114, -R80, R115 ;  /* 0x0000007350727221 */ /* 0x000fe20000010100 */
[----:B------:R-:W-:Y:S02]  /*3940*/  HADD2.F32 R110, -RZ, R40.H0_H0 ;  /* 0x20000028ff6e7230 */ /* 0x000fe40000004100 */
[----:B------:R-:W-:Y:S01]  /*3950*/  FFMA.FTZ R105, R84, R105, R85 ;  /* 0x0000006954697223 */ /* 0x000fe20000010055 */
[--C-:B------:R-:W-:Y:S02]  /*3960*/  HADD2.F32 R85, -RZ, R67.reuse.H0_H0 ;  /* 0x20000043ff557230 */ /* 0x100fe40000004100 */
[----:B------:R-:W-:Y:S01]  /*3970*/  FADD.FTZ R84, -R80, R111 ;  /* 0x0000006f50547221 */ /* 0x000fe20000010100 */
[----:B------:R-:W-:Y:S01]  /*3980*/  HADD2.F32 R111, -RZ, R67.H1_H1 ;  /* 0x30000043ff6f7230 */ /* 0x000fe20000004100 */
[----:B------:R-:W-:Y:S01]  /*3990*/  F2FP.F16.F32.PACK_AB R97, R95, R92 ;  /* 0x0000005c5f61723e */ /* 0x000fe200000000ff */
[----:B------:R-:W-:Y:S01]  /*39a0*/  FFMA.FTZ R106, R106, R85, R87 ;  /* 0x000000556a6a7223 */ /* 0x000fe20000010057 */
[----:B------:R-:W-:-:S02]  /*39b0*/  HADD2.F32 R85, -RZ, R47.H1_H1 ;  /* 0x3000002fff557230 */ /* 0x000fc40000004100 */
[----:B------:R-:W-:Y:S01]  /*39c0*/  FMUL.FTZ R84, R81, R84 ;  /* 0x0000005451547220 */ /* 0x000fe20000410000 */
[----:B------:R-:W-:Y:S01]  /*39d0*/  HADD2.F32 R87, -RZ, R40.H1_H1 ;  /* 0x30000028ff577230 */ /* 0x000fe20000004100 */
[----:B------:R-:W-:Y:S02]  /*39e0*/  F2FP.F16.F32.PACK_AB R96, R90, R89 ;  /* 0x000000595a60723e */ /* 0x000fe400000000ff */
[----:B------:R-:W-:Y:S01]  /*39f0*/  FFMA.FTZ R111, R84, R111, R85 ;  /* 0x0000006f546f7223 */ /* 0x000fe20000010055 */
[--C-:B------:R-:W-:Y:S02]  /*3a00*/  HADD2.F32 R84, -RZ, R60.reuse.H0_H0 ;  /* 0x2000003cff547230 */ /* 0x100fe40000004100 */
[----:B------:R-:W-:-:S03]  /*3a10*/  HADD2.F32 R85, -RZ, R60.H1_H1 ;  /* 0x3000003cff557230 */ /* 0x000fc60000004100 */
[----:B------:R-:W-:Y:S01]  /*3a20*/  FFMA.FTZ R107, R107, R84, R110 ;  /* 0x000000546b6b7223 */ /* 0x000fe2000001006e */
[----:B------:R-:W-:Y:S02]  /*3a30*/  HADD2.F32 R84, -RZ, R61.H0_H0 ;  /* 0x2000003dff547230 */ /* 0x000fe40000004100 */
[----:B------:R-:W-:Y:S01]  /*3a40*/  FFMA.FTZ R108, R108, R85, R87 ;  /* 0x000000556c6c7223 */ /* 0x000fe20000010057 */
[----:B------:R-:W-:Y:S02]  /*3a50*/  HADD2.F32 R110, -RZ, R41.H0_H0 ;  /* 0x20000029ff6e7230 */ /* 0x000fe40000004100 */
[----:B------:R-:W-:Y:S02]  /*3a60*/  HADD2.F32 R85, -RZ, R61.H1_H1 ;  /* 0x3000003dff557230 */ /* 0x000fe40000004100 */
[----:B------:R-:W-:Y:S02]  /*3a70*/  HADD2.F32 R87, -RZ, R41.H1_H1 ;  /* 0x30000029ff577230 */ /* 0x000fe40000004100 */
[----:B------:R-:W-:Y:S01]  /*3a80*/  FFMA.FTZ R109, R109, R84, R110 ;  /* 0x000000546d6d7223 */ /* 0x000fe2000001006e */
[----:B------:R-:W-:Y:S01]  /*3a90*/  FMUL.FTZ R110, R81, R114 ;  /* 0x00000072516e7220 */ /* 0x000fe20000410000 */
[----:B------:R-:W-:-:S03]  /*3aa0*/  FADD.FTZ R84, -R80, R117 ;  /* 0x0000007550547221 */ /* 0x000fc60000010100 */
[----:B------:R-:W-:Y:S01]  /*3ab0*/  FFMA.FTZ R110, R110, R85, R87 ;  /* 0x000000556e6e7223 */ /* 0x000fe20000010057 */
[----:B------:R-:W-:Y:S02]  /*3ac0*/  HADD2.F32 R85, -RZ, R62.H0_H0 ;  /* 0x2000003eff557230 */ /* 0x000fe40000004100 */
[----:B------:R-:W-:Y:S01]  /*3ad0*/  FMUL.FTZ R84, R81, R84 ;  /* 0x0000005451547220 */ /* 0x000fe20000410000 */
[----:B------:R-:W-:-:S05]  /*3ae0*/  HADD2.F32 R87, -RZ, R42.H0_H0 ;  /* 0x2000002aff577230 */ /* 0x000fca0000004100 */
[----:B------:R-:W-:Y:S01]  /*3af0*/  FFMA.FTZ R114, R86, R85, R87 ;  /* 0x0000005556727223 */ /* 0x000fe20000010057 */
[----:B------:R-:W-:Y:S02]  /*3b00*/  HADD2.F32 R85, -RZ, R42.H1_H1 ;  /* 0x3000002aff557230 */ /* 0x000fe40000004100 */
[--C-:B------:R-:W-:Y:S02]  /*3b10*/  HADD2.F32 R87, -RZ, R43.reuse.H0_H0 ;  /* 0x2000002bff577230 */ /* 0x100fe40000004100 */
[----:B------:R-:W-:Y:S02]  /*3b20*/  HADD2.F32 R86, -RZ, R43.H1_H1 ;  /* 0x3000002bff567230 */ /* 0x000fe40000004100 */
[----:B------:R-:W-:Y:S01]  /*3b30*/  FFMA.FTZ R113, R84, R113, R85 ;  /* 0x0000007154717223 */ /* 0x000fe20000010055 */
[----:B------:R-:W-:Y:S01]  /*3b40*/  FADD.FTZ R84, -R80, R119 ;  /* 0x0000007750547221 */ /* 0x000fe20000010100 */
[----:B------:R-:W-:Y:S02]  /*3b50*/  HADD2.F32 R85, -RZ, R63.H0_H0 ;  /* 0x2000003fff557230 */ /* 0x000fe40000004100 */
[----:B------:R-:W-:-:S04]  /*3b60*/  IMAD.WIDE.U32 R118, R10, 0x10, R124 ;  /* 0x000000100a767825 */ /* 0x000fc800078e007c */
[C---:B------:R-:W-:Y:S01]  /*3b70*/  FMUL.FTZ R80, R81.reuse, R84 ;  /* 0x0000005451507220 */ /* 0x040fe20000410000 */
[----:B------:R-:W-:Y:S01]  /*3b80*/  F2FP.F16.F32.PACK_AB R10, R2, R7 ;  /* 0x00000007020a723e */ /* 0x000fe200000000ff */
[----:B------:R-:W-:Y:S01]  /*3b90*/  FMUL.FTZ R81, R81, R116 ;  /* 0x0000007451517220 */ /* 0x000fe20000410000 */
[----:B------:R-:W-:Y:S02]  /*3ba0*/  HADD2.F32 R84, -RZ, R63.H1_H1 ;  /* 0x3000003fff547230 */ /* 0x000fe40000004100 */
[----:B------:R-:W-:Y:S01]  /*3bb0*/  FFMA.FTZ R80, R80, R85, R87 ;  /* 0x0000005550507223 */ /* 0x000fe20000010057 */
[----:B------:R-:W-:Y:S01]  /*3bc0*/  F2FP.F16.F32.PACK_AB R87, R8, R83 ;  /* 0x000000530857723e */ /* 0x000fe200000000ff */
[----:B------:R-:W-:Y:S01]  /*3bd0*/  IMAD.WIDE.U32 R116, R91, 0x10, R124 ;  /* 0x000000105b747825 */ /* 0x000fe200078e007c */
[----:B------:R-:W-:-:S03]  /*3be0*/  F2FP.F16.F32.PACK_AB R8, R6, R3 ;  /* 0x000000030608723e */ /* 0x000fc600000000ff */
[----:B------:R-:W-:Y:S01]  /*3bf0*/  FFMA.FTZ R81, R81, R84, R86 ;  /* 0x0000005451517223 */ /* 0x000fe20000010056 */
[----:B------:R-:W0:Y:S01]  /*3c00*/  LDC.64 R2, c[0x0][0x380] ;  /* 0x0000e000ff027b82 */ /* 0x000e220000000a00 */
[----:B------:R-:W-:Y:S01]  /*3c10*/  F2FP.F16.F32.PACK_AB R84, R82, R11 ;  /* 0x0000000b5254723e */ /* 0x000fe200000000ff */
[----:B------:R-:W-:Y:S01]  /*3c20*/  IMAD.WIDE.U32 R124, R112, 0x10, R124 ;  /* 0x00000010707c7825 */ /* 0x000fe200078e007c */
[----:B------:R-:W-:Y:S02]  /*3c30*/  F2FP.F16.F32.PACK_AB R86, R12, R15 ;  /* 0x0000000f0c56723e */ /* 0x000fe400000000ff */
[----:B------:R-:W-:Y:S02]  /*3c40*/  F2FP.F16.F32.PACK_AB R85, R14, R13 ;  /* 0x0000000d0e55723e */ /* 0x000fe400000000ff */
[----:B------:R-:W-:Y:S02]  /*3c50*/  F2FP.F16.F32.PACK_AB R11, R88, R9 ;  /* 0x00000009580b723e */ /* 0x000fe400000000ff */
[----:B------:R-:W-:Y:S01]  /*3c60*/  F2FP.F16.F32.PACK_AB R9, R4, R5 ;  /* 0x000000050409723e */ /* 0x000fe200000000ff */
[----:B------:R1:W-:Y:S01]  /*3c70*/  STG.E.128 desc[UR6][R116.64], R84 ;  /* 0x0000005474007986 */ /* 0x0003e2000c101d06 */
[----:B------:R-:W-:-:S02]  /*3c80*/  F2FP.F16.F32.PACK_AB R7, R111, R106 ;  /* 0x0000006a6f07723e */ /* 0x000fc400000000ff */
[----:B------:R-:W-:Y:S01]  /*3c90*/  F2FP.F16.F32.PACK_AB R6, R105, R104 ;  /* 0x000000686906723e */ /* 0x000fe200000000ff */
[----:B------:R1:W-:Y:S01]  /*3ca0*/  STG.E.128 desc[UR6][R118.64], R8 ;  /* 0x0000000876007986 */ /* 0x0003e2000c101d06 */
[----:B------:R-:W-:Y:S02]  /*3cb0*/  F2FP.F16.F32.PACK_AB R5, R103, R102 ;  /* 0x000000666705723e */ /* 0x000fe400000000ff */
[----:B------:R-:W-:Y:S01]  /*3cc0*/  F2FP.F16.F32.PACK_AB R4, R101, R100 ;  /* 0x000000646504723e */ /* 0x000fe200000000ff */
[----:B------:R1:W-:Y:S01]  /*3cd0*/  STG.E.128 desc[UR6][R120.64], R96 ;  /* 0x0000006078007986 */ /* 0x0003e2000c101d06 */
[----:B------:R-:W-:Y:S02]  /*3ce0*/  F2FP.F16.F32.PACK_AB R114, R113, R114 ;  /* 0x000000727172723e */ /* 0x000fe400000000ff */
[----:B------:R-:W-:Y:S01]  /*3cf0*/  F2FP.F16.F32.PACK_AB R115, R81, R80 ;  /* 0x000000505173723e */ /* 0x000fe200000000ff */
[----:B------:R1:W-:Y:S01]  /*3d00*/  STG.E.128 desc[UR6][R122.64], R4 ;  /* 0x000000047a007986 */ /* 0x0003e2000c101d06 */
[----:B------:R-:W-:-:S02]  /*3d10*/  F2FP.F16.F32.PACK_AB R113, R110, R109 ;  /* 0x0000006d6e71723e */ /* 0x000fc400000000ff */
[----:B------:R-:W-:Y:S02]  /*3d20*/  F2FP.F16.F32.PACK_AB R112, R108, R107 ;  /* 0x0000006b6c70723e */ /* 0x000fe400000000ff */
[----:B0-----:R-:W-:-:S03]  /*3d30*/  IADD3 R93, PT, PT, R93, R2, RZ ;  /* 0x000000025d5d7210 */ /* 0x001fc60007ffe0ff */
[----:B------:R1:W-:Y:S01]  /*3d40*/  STG.E.128 desc[UR6][R124.64], R112 ;  /* 0x000000707c007986 */ /* 0x0003e2000c101d06 */
[----:B------:R-:W-:-:S13]  /*3d50*/  ISETP.GE.AND P1, PT, R93, R3, PT ;  /* 0x000000035d00720c */ /* 0x000fda0003f26270 */
[----:B------:R-:W-:Y:S05]  /*3d60*/  @!P1 BRA `(.L_x_3529) ;  /* 0xffffffc400ac9947 */ /* 0x000fea000383ffff */
[----:B------:R-:W-:Y:S05]  /*3d70*/  EXIT ;  /* 0x000000000000794d */ /* 0x000fea0003800000 */
.L_x_3530:
        /* <DEDUP_REMOVED lines=16> */
.L_x_34001:


//--------------------- .text._ZN10layer_norm13ln_fwd_kernelINS_13Kernel_traitsI6__halfS2_S2_S2_fjLj5120ELj1ELj1ELj4ELj16ENS_18Kernel_traits_baseILj5120ES2_S2_S2_S2_fjLj128EEEEELb0ELb1ELb1ELb0EEEvNS_9FwdParamsE --------------------------
	.section	.text._ZN10layer_norm13ln_fwd_kernelINS_13Kernel_traitsI6__halfS2_S2_S2_fjLj5120ELj1ELj1ELj4ELj16ENS_18Kernel_traits_baseILj5120ES2_S2_S2_S2_fjLj128EEEEELb0ELb1ELb1ELb0EEEvNS_9FwdParamsE,"ax",@progbits
	.align	128
        .global         _ZN10layer_norm13ln_fwd_kernelINS_13Kernel_traitsI6__halfS2_S2_S2_fjLj5120ELj1ELj1ELj4ELj16ENS_18Kernel_traits_baseILj5120ES2_S2_S2_S2_fjLj128EEEEELb0ELb1ELb1ELb0EEEvNS_9FwdParamsE
        .type           _ZN10layer_norm13ln_fwd_kernelINS_13Kernel_traitsI6__halfS2_S2_S2_fjLj5120ELj1ELj1ELj4ELj16ENS_18Kernel_traits_baseILj5120ES2_S2_S2_S2_fjLj128EEEEELb0ELb1ELb1ELb0EEEvNS_9FwdParamsE,@function
        .size           _ZN10layer_norm13ln_fwd_kernelINS_13Kernel_traitsI6__halfS2_S2_S2_fjLj5120ELj1ELj1ELj4ELj16ENS_18Kernel_traits_baseILj5120ES2_S2_S2_S2_fjLj128EEEEELb0ELb1ELb1ELb0EEEvNS_9FwdParamsE,(.L_x_34002 - _ZN10layer_norm13ln_fwd_kernelINS_13Kernel_traitsI6__halfS2_S2_S2_fjLj5120ELj1ELj1ELj4ELj16ENS_18Kernel_traits_baseILj5120ES2_S2_S2_S2_fjLj128EEEEELb0ELb1ELb1ELb0EEEvNS_9FwdParamsE)
        .other          _ZN10layer_norm13ln_fwd_kernelINS_13Kernel_traitsI6__halfS2_S2_S2_fjLj5120ELj1ELj1ELj4ELj16ENS_18Kernel_traits_baseILj5120ES2_S2_S2_S2_fjLj128EEEEELb0ELb1ELb1ELb0EEEvNS_9FwdParamsE,@"STO_CUDA_ENTRY STV_DEFAULT"
_ZN10layer_norm13ln_fwd_kernelINS_13Kernel_traitsI6__halfS2_S2_S2_fjLj5120ELj1ELj1ELj4ELj16ENS_18Kernel_traits_baseILj5120ES2_S2_S2_S2_fjLj128EEEEELb0ELb1ELb1ELb0EEEvNS_9FwdParamsE:
.text._ZN10layer_norm13ln_fwd_kernelINS_13Kernel_traitsI6__halfS2_S2_S2_fjLj5120ELj1ELj1ELj4ELj16ENS_18Kernel_traits_baseILj5120ES2_S2_S2_S2_fjLj128EEEEELb0ELb1ELb1ELb0EEEvNS_9FwdParamsE:
        /* <DEDUP_REMOVED lines=11> */
[----:B0-----:R-:W-:-:S04]  /*00b0*/  LOP3.LUT R0, R3, 0x60, RZ, 0xc0, !PT ;  /* 0x0000006003007812 */ /* 0x001fc800078ec0ff */
[----:B------:R-:W-:Y:S02]  /*00c0*/  LOP3.LUT R4, R0, 0x1f, R3, 0xf8, !PT ;  /* 0x0000001f00047812 */ /* 0x000fe400078ef803 */
[----:B------:R-:W-:Y:S02]  /*00d0*/  LOP3.LUT R3, R3, 0x1f, RZ, 0xc0, !PT ;  /* 0x0000001f03037812 */ /* 0x000fe400078ec0ff */
        /* <DEDUP_REMOVED lines=56> */
[----:B--2---:R-:W-:-:S05]  /*0460*/  IMAD.WIDE.U32 R4, R4, 0x10, R6 ;  /* 0x0000001004047825 */ /* 0x004fca00078e0006 */
[----:B------:R0:W5:Y:S01]  /*0470*/  LDG.E.128 R24, desc[UR12][R4.64] ;  /* 0x0000000c04187981 */ /* 0x000162000c1e1d00 */
[----:B------:R-:W-:Y:S05]  /*0480*/  BRA `(.L_x_3533) ;  /* 0x0000000000d47947 */ /* 0x000fea0003800000 */
.L_x_3532:
        /* <DEDUP_REMOVED lines=53> */
.L_x_3533:
[----:B------:R-:W-:Y:S05]  /*07e0*/  BSYNC.RECONVERGENT B0 ;  /* 0x0000000000007941 */ /* 0x000fea0003800200 */
.L_x_3531:
[----:B------:R-:W1:Y:S02]  /*07f0*/  LDCU UR4, c[0x0][0x384] ;  /* 0x00007080ff0477ac */ /* 0x000e640008000800 */
[----:B-1----:R-:W-:-:S06]  /*0800*/  UISETP.GE.AND UP0, UPT, UR7, UR4, UPT ;  /* 0x000000040700728c */ /* 0x002fcc000bf06270 */
[----:B------:R-:W-:-:S13]  /*0810*/  PLOP3.LUT P0, PT, PT, PT, UP0, 0x80, 0x8 ;  /* 0x000000000008781c */ /* 0x000fda0003f0f008 */
[----:B------:R-:W-:Y:S05]  /*0820*/  @P0 EXIT ;  /* 0x000000000000094d */ /* 0x000fea0003800000 */
[----:B------:R-:W-:Y:S01]  /*0830*/  SHF.R.S32.HI R2, RZ, 0x3, R2 ;  /* 0x00000003ff027819 */ /* 0x000fe20000011402 */
[----:B------:R-:W1:Y:S03]  /*0840*/  LDCU UR21, c[0x0][0x388] ;  /* 0x00007100ff1577ac */ /* 0x000e660008000800 */
[C---:B0-----:R-:W-:Y:S01]  /*0850*/  LOP3.LUT R4, R2.reuse, 0x7f, RZ, 0xc0, !PT ;  /* 0x0000007f02047812 */ /* 0x041fe200078ec0ff */
[----:B------:R-:W0:Y:S01]  /*0860*/  LDCU.U8 UR16, c[0x0][0x410] ;  /* 0x00008200ff1077ac */ /* 0x000e220008000000 */
[----:B------:R-:W-:Y:S02]  /*0870*/  SHF.L.U32 R2, R2, 0x1, RZ ;  /* 0x0000000102027819 */ /* 0x000fe400000006ff */
[----:B------:R-:W-:Y:S01]  /*0880*/  VIADDMNMX R0, R4, -R0, RZ, !PT ;  /* 0x8000000004007246 */ /* 0x000fe200078001ff */
[----:B------:R-:W-:Y:S01]  /*0890*/  IMAD R3, R3, -0x20, R4 ;  /* 0xffffffe003037824 */ /* 0x000fe200078e0204 */
[----:B------:R-:W-:Y:S01]  /*08a0*/  LOP3.LUT R113, R2, 0xffffff00, RZ, 0xc0, !PT ;  /* 0xffffff0002717812 */ /* 0x000fe200078ec0ff */
[----:B------:R-:W2:Y:S01]  /*08b0*/  LDCU UR17, c[0x0][0x400] ;  /* 0x00008000ff1177ac */ /* 0x000ea20008000800 */
[----:B------:R-:W-:-:S02]  /*08c0*/  VIMNMX R0, PT, PT, R0, 0x20, PT ;  /* 0x0000002000007848 */ /* 0x000fc40003fe0100 */
[----:B------:R-:W-:Y:S01]  /*08d0*/  VIMNMX R3, PT, PT, RZ, R3, !PT ;  /* 0x00000003ff037248 */ /* 0x000fe20007fe0100 */
[----:B------:R-:W3:Y:S01]  /*08e0*/  LDCU.64 UR14, c[0x0][0x3a0] ;  /* 0x00007400ff0e77ac */ /* 0x000ee20008000a00 */
[-C--:B------:R-:W-:Y:S02]  /*08f0*/  LEA R0, R0, R113.reuse, 0x3 ;  /* 0x0000007100007211 */ /* 0x080fe400078e18ff */
[----:B------:R-:W-:Y:S01]  /*0900*/  VIMNMX R2, PT, PT, R3, 0x20, PT ;  /* 0x0000002003027848 */ /* 0x000fe20003fe0100 */
[----:B------:R-:W4:Y:S01]  /*0910*/  LDCU.128 UR8, c[0x0][0x3f0] ;  /* 0x00007e00ff0877ac */ /* 0x000f220008000c00 */
[----:B------:R-:W-:Y:S02]  /*0920*/  I2FP.F32.U32 R0, R0 ;  /* 0x0000000000007245 */ /* 0x000fe40000201000 */
[----:B------:R-:W-:Y:S01]  /*0930*/  LEA R113, R2, R113, 0x3 ;  /* 0x0000007102717211 */ /* 0x000fe200078e18ff */
[----:B------:R-:W0:Y:S01]  /*0940*/  LDCU.64 UR18, c[0x0][0x380] ;  /* 0x00007000ff1277ac */ /* 0x000e220008000a00 */
[----:B------:R0:W0:Y:S01]  /*0950*/  MUFU.RCP R114, R0 ;  /* 0x0000000000727308 */ /* 0x0000220000001000 */
[----:B-1----:R-:W-:-:S11]  /*0960*/  UPLOP3.LUT UP1, UPT, UPT, UPT, UPT, 0x40, 0x4 ;  /* 0x000000000004789c */ /* 0x002fd60003f2e870 */
.L_x_3569:
[----:B----4-:R-:W-:-:S06]  /*0970*/  UIMAD.WIDE UR4, UR7, 0x4, UR8 ;  /* 0x00000004070478a5 */ /* 0x010fcc000f8e0208 */
[----:B0123--:R-:W-:Y:S02]  /*0980*/  MOV R84, UR4 ;  /* 0x0000000400547c02 */ /* 0x00ffe40008000f00 */
[----:B------:R-:W-:-:S05]  /*0990*/  MOV R85, UR5 ;  /* 0x0000000500557c02 */ /* 0x000fca0008000f00 */
[----:B------:R1:W4:Y:S01]  /*09a0*/  LDG.E R86, desc[UR12][R84.64] ;  /* 0x0000000c54567981 */ /* 0x000322000c1e1900 */
[----:B------:R-:W-:-:S06]  /*09b0*/  UIMAD.WIDE UR4, UR7, 0x4, UR10 ;  /* 0x00000004070478a5 */ /* 0x000fcc000f8e020a */
[----:B-1----:R-:W-:Y:S02]  /*09c0*/  MOV R84, UR4 ;  /* 0x0000000400547c02 */ /* 0x002fe40008000f00 */
[----:B------:R-:W-:-:S05]  /*09d0*/  MOV R85, UR5 ;  /* 0x0000000500557c02 */ /* 0x000fca0008000f00 */
[----:B------:R-:W2:Y:S01]  /*09e0*/  LDG.E R87, desc[UR12][R84.64] ;  /* 0x0000000c54577981 */ /* 0x000ea2000c1e1900 */
[----:B------:R-:W-:Y:S01]  /*09f0*/  ISETP.GE.U32.AND P0, PT, R115, 0x80, PT ;  /* 0x000000807300780c */ /* 0x000fe20003f06070 */
[----:B------:R-:W-:Y:S01]  /*0a00*/  BSSY.RECONVERGENT B0, `(.L_x_3534) ;  /* 0x00000a2000007945 */ /* 0x000fe20003800200 */
[----:B------:R-:W-:Y:S01]  /*0a10*/  HFMA2 R118, -RZ, RZ, 0, 0 ;  /* 0x00000000ff767431 */ /* 0x000fe200000001ff */
[----:B------:R-:W1:Y:S01]  /*0a20*/  S2R R116, SR_TID.X ;  /* 0x0000000000747919 */ /* 0x000e620000002100 */
[----:B----4-:R-:W-:-:S13]  /*0a30*/  R2UR UR20, R86 ;  /* 0x00000000561472ca */ /* 0x010fda00000e0000 */
[----:B------:R-:W-:Y:S01]  /*0a40*/  UISETP.GE.AND UP2, UPT, UR20, 0x1, UPT ;  /* 0x000000011400788c */ /* 0x000fe2000bf46270 */
[----:B--2---:R-:W-:-:S05]  /*0a50*/  R2UR UR6, R87 ;  /* 0x00000000570672ca */ /* 0x004fca00000e0000 */
[----:B------:R-:W-:-:S05]  /*0a60*/  PLOP3.LUT P5, PT, PT, PT, UP2, 0x80, 0x8 ;  /* 0x000000000008781c */ /* 0x000fca0003faf028 */
[----:B------:R-:W-:-:S06]  /*0a70*/  @UP2 UIADD3 UR4, UPT, UPT, UR20, -0x1, URZ ;  /* 0xffffffff14042890 */ /* 0x000fcc000fffe0ff */
[----:B------:R-:W-:Y:S01]  /*0a80*/  MOV R86, UR4 ;  /* 0x0000000400567c02 */ /* 0x000fe20008000f00 */
[----:B------:R-:W-:-:S04]  /*0a90*/  UIMAD UR4, UR7, UR21, URZ ;  /* 0x00000015070472a4 */ /* 0x000fc8000f8e02ff */
[----:B------:R-:W-:Y:S01]  /*0aa0*/  USHF.R.S32.HI UR5, URZ, 0x1f, UR4 ;  /* 0x0000001fff057899 */ /* 0x000fe20008011404 */
[----:B------:R-:W-:-:S03]  /*0ab0*/  @P5 IMAD R86, R86, UR21, RZ ;  /* 0x0000001556565c24 */ /* 0x000fc6000f8e02ff */
[----:B------:R-:W-:Y:S02]  /*0ac0*/  ULEA.HI UR5, UR5, UR4, URZ, 0x3 ;  /* 0x0000000405057291 */ /* 0x000fe4000f8f18ff */
[----:B------:R-:W-:-:S04]  /*0ad0*/  @P5 SHF.R.S32.HI R85, RZ, 0x1f, R86 ;  /* 0x0000001fff555819 */ /* 0x000fc80000011456 */
[----:B------:R-:W-:Y:S02]  /*0ae0*/  @P5 LEA.HI R85, R85, R86, RZ, 0x3 ;  /* 0x0000005655555211 */ /* 0x000fe400078f18ff */
[----:B------:R-:W-:Y:S02]  /*0af0*/  MOV R117, UR5 ;  /* 0x0000000500757c02 */ /* 0x000fe40008000f00 */
[-C--:B-1----:R-:W-:Y:S02]  /*0b00*/  @P5 LEA.HI.SX32 R118, R85, R116.reuse, 0x1d ;  /* 0x0000007455765211 */ /* 0x082fe400078feaff */
[----:B------:R-:W-:Y:S01]  /*0b10*/  LEA.HI.SX32 R117, R117, R116, 0x1d ;  /* 0x0000007475757211 */ /* 0x000fe200078feaff */
[----:B------:R-:W-:Y:S06]  /*0b20*/  @!P0 BRA `(.L_x_3535) ;  /* 0x00000008003c8947 */ /* 0x000fec0003800000 */
[----:B---3--:R-:W-:-:S04]  /*0b30*/  UISETP.NE.U32.AND UP0, UPT, UR14, URZ, UPT ;  /* 0x000000ff0e00728c */ /* 0x008fc8000bf05070 */
[----:B------:R-:W-:Y:S01]  /*0b40*/  UISETP.NE.AND.EX UP0, UPT, UR15, URZ, UPT, UP0 ;  /* 0x000000ff0f00728c */ /* 0x000fe2000bf05300 */
[----:B------:R-:W-:Y:S10]  /*0b50*/  BRA.U !UP2, `(.L_x_3536) ;  /* 0x000000010a0c7547 */ /* 0x000ff4000b800000 */
[----:B------:R-:W1:Y:S02]  /*0b60*/  LDC.64 R10, c[0x0][0x390] ;  /* 0x0000e400ff0a7b82 */ /* 0x000e640000000a00 */
[----:B-1----:R-:W-:-:S05]  /*0b70*/  IMAD.WIDE.U32 R10, R118, 0x10, R10 ;  /* 0x00000010760a7825 */ /* 0x002fca00078e000a */
[----:B------:R1:W5:Y:S02]  /*0b80*/  LDG.E.128 R20, desc[UR12][R10.64] ;  /* 0x0000000c0a147981 */ /* 0x000364000c1e1d00 */
.L_x_3536:
[----:B------:R-:W-:Y:S05]  /*0b90*/  BRA.U !UP0, `(.L_x_3537) ;  /* 0x0000000508247547 */ /* 0x000fea000b800000 */
[----:B-1----:R-:W1:Y:S02]  /*0ba0*/  LDC.64 R10, c[0x0][0x3a0] ;  /* 0x0000e800ff0a7b82 */ /* 0x002e640000000a00 */
[----:B-1----:R-:W-:-:S05]  /*0bb0*/  IMAD.WIDE.U32 R10, R117, 0x10, R10 ;  /* 0x00000010750a7825 */ /* 0x002fca00078e000a */
[----:B------:R1:W2:Y:S01]  /*0bc0*/  LDG.E.128 R16, desc[UR12][R10.64] ;  /* 0x0000000c0a107981 */ /* 0x0002a2000c1e1d00 */
[----:B------:R-:W-:-:S13]  /*0bd0*/  ISETP.LT.AND P1, PT, RZ, UR20, PT ;  /* 0x00000014ff007c0c */ /* 0x000fda000bf21270 */
[----:B------:R-:W3:Y:S01]  /*0be0*/  @P1 LDC R85, c[0x0][0x40c] ;  /* 0x00010300ff551b82 */ /* 0x000ee20000000800 */
[--C-:B-----5:R-:W-:Y:S02]  /*0bf0*/  @P1 HADD2.F32 R14, -RZ, R20.reuse.H1_H1 ;  /* 0x30000014ff0e1230 */ /* 0x120fe40000004100 */
[----:B------:R-:W-:Y:S02]  /*0c00*/  @P1 HADD2.F32 R12, -RZ, R20.H0_H0 ;  /* 0x20000014ff0c1230 */ /* 0x000fe40000004100 */
[----:B-1----:R-:W-:Y:S02]  /*0c10*/  @P1 HADD2.F32 R10, -RZ, R21.H0_H0 ;  /* 0x20000015ff0a1230 */ /* 0x002fe40000004100 */
[----:B------:R-:W-:Y:S01]  /*0c20*/  @P1 HADD2.F32 R11, -RZ, R72.H1_H1 ;  /* 0x30000048ff0b1230 */ /* 0x000fe20000004100 */
[----:B------:R-:W1:Y:S08]  /*0c30*/  @P1 LDC R13, c[0x0][0x40c] ;  /* 0x00010300ff0d1b82 */ /* 0x000e700000000800 */
[----:B------:R-:W4:Y:S08]  /*0c40*/  @P1 LDC R87, c[0x0][0x40c] ;  /* 0x00010300ff571b82 */ /* 0x000f300000000800 */
[----:B------:R-:W0:Y:S01]  /*0c50*/  @P1 LDC R119, c[0x0][0x40c] ;  /* 0x00010300ff771b82 */ /* 0x000e220000000800 */
[----:B---3--:R-:W-:Y:S01]  /*0c60*/  @P1 FMUL.FTZ R14, R14, R85 ;  /* 0x000000550e0e1220 */ /* 0x008fe20000410000 */
[----:B-1----:R-:W-:-:S06]  /*0c70*/  @P1 FMUL.FTZ R12, R12, R13 ;  /* 0x0000000d0c0c1220 */ /* 0x002fcc0000410000 */
[----:B------:R-:W1:Y:S01]  /*0c80*/  @P1 LDC R85, c[0x0][0x40c] ;  /* 0x00010300ff551b82 */ /* 0x000e620000000800 */
[----:B------:R-:W-:Y:S02]  /*0c90*/  @P1 HADD2.F32 R13, -RZ, R72.H0_H0 ;  /* 0x20000048ff0d1230 */ /* 0x000fe40000004100 */
[----:B----4-:R-:W-:-:S05]  /*0ca0*/  @P1 FMUL.FTZ R10, R10, R87 ;  /* 0x000000570a0a1220 */ /* 0x010fca0000410000 */
[----:B------:R-:W3:Y:S08]  /*0cb0*/  @P1 LDC R121, c[0x0][0x40c] ;  /* 0x00010300ff791b82 */ /* 0x000ef00000000800 */
[----:B------:R-:W4:Y:S01]  /*0cc0*/  @P1 LDC R87, c[0x0][0x40c] ;  /* 0x00010300ff571b82 */ /* 0x000f220000000800 */
[--C-:B--2---:R-:W-:Y:S02]  /*0cd0*/  @P1 HADD2.F32 R15, -RZ, R16.reuse.H0_H0 ;  /* 0x20000010ff0f1230 */ /* 0x104fe40000004100 */
[----:B------:R-:W-:-:S02]  /*0ce0*/  @!P1 HADD2.F32 R89, -RZ, R16.H0_H0 ;  /* 0x20000010ff599230 */ /* 0x000fc40000004100 */
[--C-:B------:R-:W-:Y:S02]  /*0cf0*/  @!P1 HADD2.F32 R88, -RZ, R16.reuse.H1_H1 ;  /* 0x30000010ff589230 */ /* 0x100fe40000004100 */
[----:B------:R-:W-:Y:S01]  /*0d00*/  @P1 FFMA.FTZ R89, R12, R13, R15 ;  /* 0x0000000d0c591223 */ /* 0x000fe2000001000f */
[----:B------:R-:W-:Y:S02]  /*0d10*/  @P1 HADD2.F32 R13, -RZ, R16.H1_H1 ;  /* 0x30000010ff0d1230 */ /* 0x000fe40000004100 */
[----:B------:R-:W-:Y:S02]  /*0d20*/  @P1 HADD2.F32 R12, -RZ, R21.H1_H1 ;  /* 0x30000015ff0c1230 */ /* 0x000fe40000004100 */
[----:B------:R-:W-:Y:S02]  /*0d30*/  @!P1 HADD2.F32 R15, -RZ, R17.H0_H0 ;  /* 0x20000011ff0f9230 */ /* 0x000fe40000004100 */
[----:B------:R-:W-:Y:S01]  /*0d40*/  @P1 FFMA.FTZ R88, R14, R11, R13 ;  /* 0x0000000b0e581223 */ /* 0x000fe2000001000d */
[----:B------:R-:W-:-:S02]  /*0d50*/  @P1 HADD2.F32 R11, -RZ, R73.H0_H0 ;  /* 0x20000049ff0b1230 */ /* 0x000fc40000004100 */
[----:B0-----:R-:W-:Y:S01]  /*0d60*/  @P1 FMUL.FTZ R12, R12, R119 ;  /* 0x000000770c0c1220 */ /* 0x001fe20000410000 */
[--C-:B------:R-:W-:Y:S01]  /*0d70*/  @P1 HADD2.F32 R13, -RZ, R17.reuse.H0_H0 ;  /* 0x20000011ff0d1230 */ /* 0x100fe20000004100 */
[----:B------:R-:W0:Y:S01]  /*0d80*/  @P1 LDC R119, c[0x0][0x40c] ;  /* 0x00010300ff771b82 */ /* 0x000e220000000800 */
[----:B------:R-:W-:-:S03]  /*0d90*/  @!P1 HADD2.F32 R14, -RZ, R17.H1_H1 ;  /* 0x30000011ff0e9230 */ /* 0x000fc60000004100 */
[----:B------:R-:W-:Y:S01]  /*0da0*/  @P1 FFMA.FTZ R15, R10, R11, R13 ;  /* 0x0000000b0a0f1223 */ /* 0x000fe2000001000d */
[----:B------:R-:W-:Y:S02]  /*0db0*/  @P1 HADD2.F32 R11, -RZ, R73.H1_H1 ;  /* 0x30000049ff0b1230 */ /* 0x000fe40000004100 */
[----:B------:R-:W-:Y:S02]  /*0dc0*/  @P1 HADD2.F32 R13, -RZ, R17.H1_H1 ;  /* 0x30000011ff0d1230 */ /* 0x000fe40000004100 */
[----:B------:R-:W-:Y:S01]  /*0dd0*/  @P1 HADD2.F32 R10, -RZ, R22.H0_H0 ;  /* 0x20000016ff0a1230 */ /* 0x000fe20000004100 */
[----:B------:R-:W-:Y:S02]  /*0de0*/  F2FP.F16.F32.PACK_AB R86, RZ, R15 ;  /* 0x0000000fff56723e */ /* 0x000fe400000000ff */
[----:B------:R-:W-:Y:S01]  /*0df0*/  @P1 FFMA.FTZ R14, R12, R11, R13 ;  /* 0x0000000b0c0e1223 */ /* 0x000fe2000001000d */
[----:B------:R-:W-:Y:S02]  /*0e00*/  @P1 HADD2.F32 R11, -RZ, R74.H0_H0 ;  /* 0x2000004aff0b1230 */ /* 0x000fe40000004100 */
[----:B-1----:R-:W-:Y:S01]  /*0e10*/  @P1 FMUL.FTZ R10, R10, R85 ;  /* 0x000000550a0a1220 */ /* 0x002fe20000410000 */
[----:B------:R-:W-:-:S02]  /*0e20*/  @P1 HADD2.F32 R85, -RZ, R18.H0_H0 ;  /* 0x20000012ff551230 */ /* 0x000fc40000004100 */
[--C-:B------:R-:W-:Y:S02]  /*0e30*/  @!P1 HADD2.F32 R13, -RZ, R18.reuse.H0_H0 ;  /* 0x20000012ff0d9230 */ /* 0x100fe40000004100 */
[----:B------:R-:W-:Y:S02]  /*0e40*/  @!P1 HADD2.F32 R12, -RZ, R18.H1_H1 ;  /* 0x30000012ff0c9230 */ /* 0x000fe40000004100 */
[----:B------:R-:W-:Y:S01]  /*0e50*/  @P1 FFMA.FTZ R13, R10, R11, R85 ;  /* 0x0000000b0a0d1223 */ /* 0x000fe20000010055 */
[----:B------:R-:W-:Y:S02]  /*0e60*/  @P1 HADD2.F32 R10, -RZ, R22.H1_H1 ;  /* 0x30000016ff0a1230 */ /* 0x000fe40000004100 */
[----:B------:R-:W-:Y:S02]  /*0e70*/  @P1 HADD2.F32 R11, -RZ, R74.H1_H1 ;  /* 0x3000004aff0b1230 */ /* 0x000fe40000004100 */
[----:B------:R-:W-:Y:S02]  /*0e80*/  @P1 HADD2.F32 R85, -RZ, R18.H1_H1 ;  /* 0x30000012ff551230 */ /* 0x000fe40000004100 */
[----:B----4-:R-:W-:Y:S01]  /*0e90*/  @P1 FMUL.FTZ R10, R10, R87 ;  /* 0x000000570a0a1220 */ /* 0x010fe20000410000 */
[----:B------:R-:W-:Y:S01]  /*0ea0*/  @P1 HADD2.F32 R87, -RZ, R19.H0_H0 ;  /* 0x20000013ff571230 */ /* 0x000fe20000004100 */
[----:B------:R-:W-:-:S02]  /*0eb0*/  F2FP.F16.F32.PACK_AB R120, RZ, R13 ;  /* 0x0000000dff78723e */ /* 0x000fc400000000ff */
[----:B------:R-:W-:Y:S01]  /*0ec0*/  @P1 FFMA.FTZ R12, R10, R11, R85 ;  /* 0x0000000b0a0c1223 */ /* 0x000fe20000010055 */
[----:B------:R-:W-:Y:S02]  /*0ed0*/  @P1 HADD2.F32 R10, -RZ, R23.H0_H0 ;  /* 0x20000017ff0a1230 */ /* 0x000fe40000004100 */
[----:B------:R-:W-:Y:S02]  /*0ee0*/  @P1 HADD2.F32 R85, -RZ, R75.H0_H0 ;  /* 0x2000004bff551230 */ /* 0x000fe40000004100 */
[----:B------:R-:W-:Y:S02]  /*0ef0*/  @!P1 HADD2.F32 R11, -RZ, R19.H0_H0 ;  /* 0x20000013ff0b9230 */ /* 0x000fe40000004100 */
[----:B0-----:R-:W-:Y:S01]  /*0f00*/  @P1 FMUL.FTZ R10, R10, R119 ;  /* 0x000000770a0a1220 */ /* 0x001fe20000410000 */
[----:B------:R-:W-:-:S03]  /*0f10*/  F2FP.F16.F32.PACK_AB R119, RZ, R14 ;  /* 0x0000000eff77723e */ /* 0x000fc600000000ff */
[----:B------:R-:W-:Y:S01]  /*0f20*/  @P1 FFMA.FTZ R11, R10, R85, R87 ;  /* 0x000000550a0b1223 */ /* 0x000fe20000010057 */
[----:B------:R-:W-:Y:S02]  /*0f30*/  @P1 HADD2.F32 R10, -RZ, R23.H1_H1 ;  /* 0x30000017ff0a1230 */ /* 0x000fe40000004100 */
[----:B------:R-:W-:Y:S02]  /*0f40*/  @P1 HADD2.F32 R85, -RZ, R75.H1_H1 ;  /* 0x3000004bff551230 */ /* 0x000fe40000004100 */
[--C-:B------:R-:W-:Y:S02]  /*0f50*/  @P1 HADD2.F32 R87, -RZ, R19.reuse.H1_H1 ;  /* 0x30000013ff571230 */ /* 0x100fe40000004100 */
[----:B---3--:R-:W-:Y:S01]  /*0f60*/  @P1 FMUL.FTZ R84, R10, R121 ;  /* 0x000000790a541220 */ /* 0x008fe20000410000 */
[----:B------:R-:W-:Y:S01]  /*0f70*/  @!P1 HADD2.F32 R10, -RZ, R19.H1_H1 ;  /* 0x30000013ff0a9230 */ /* 0x000fe20000004100 */
[----:B------:R-:W-:Y:S02]  /*0f80*/  F2FP.F16.F32.PACK_AB R121, RZ, R12 ;  /* 0x0000000cff79723e */ /* 0x000fe400000000ff */
[----:B------:R-:W-:Y:S01]  /*0f90*/  @P1 FFMA.FTZ R10, R84, R85, R87 ;  /* 0x00000055540a1223 */ /* 0x000fe20000010057 */
[----:B------:R-:W-:-:S02]  /*0fa0*/  F2FP.F16.F32.PACK_AB R84, RZ, R89 ;  /* 0x00000059ff54723e */ /* 0x000fc400000000ff */
[----:B------:R-:W-:Y:S02]  /*0fb0*/  F2FP.F16.F32.PACK_AB R85, RZ, R88 ;  /* 0x00000058ff55723e */ /* 0x000fe400000000ff */
[----:B------:R-:W-:Y:S02]  /*0fc0*/  F2FP.F16.F32.PACK_AB R122, RZ, R11 ;  /* 0x0000000bff7a723e */ /* 0x000fe400000000ff */
[----:B------:R-:W-:Y:S02]  /*0fd0*/  F2FP.F16.F32.PACK_AB R87, RZ, R10 ;  /* 0x0000000aff57723e */ /* 0x000fe400000000ff */
[----:B------:R-:W-:Y:S02]  /*0fe0*/  PRMT R84, R84, 0x5410, R85 ;  /* 0x0000541054547816 */ /* 0x000fe40000000055 */
[----:B------:R-:W-:Y:S02]  /*0ff0*/  PRMT R85, R86, 0x5410, R119 ;  /* 0x0000541056557816 */ /* 0x000fe40000000077 */
[----:B------:R-:W-:-:S02]  /*1000*/  PRMT R86, R120, 0x5410, R121 ;  /* 0x0000541078567816 */ /* 0x000fc40000000079 */
[----:B------:R-:W-:Y:S01]  /*1010*/  PRMT R87, R122, 0x5410, R87 ;  /* 0x000054107a577816 */ /* 0x000fe20000000057 */
[----:B------:R-:W-:Y:S06]  /*1020*/  BRA `(.L_x_3538) ;  /* 0x0000000000e87947 */ /* 0x000fec0003800000 */
.L_x_3537:
[----:B-1----:R-:W1:Y:S01]  /*1030*/  @P5 LDC R11, c[0x0][0x40c] ;  /* 0x00010300ff0b5b82 */ /* 0x002e620000000800 */
[----:B-----5:R-:W-:Y:S01]  /*1040*/  @P5 HADD2.F32 R10, -RZ, R20.H0_H0 ;  /* 0x20000014ff0a5230 */ /* 0x020fe20000004100 */
[----:B------:R-:W-:Y:S01]  /*1050*/  CS2R R88, SRZ ;  /* 0x0000000000587805 */ /* 0x000fe2000001ff00 */
[----:B------:R-:W-:Y:S01]  /*1060*/  @P5 HADD2.F32 R13, -RZ, R72.H0_H0 ;  /* 0x20000048ff0d5230 */ /* 0x000fe20000004100 */
[----:B------:R-:W-:Y:S01]  /*1070*/  CS2R R14, SRZ ;  /* 0x00000000000e7805 */ /* 0x000fe2000001ff00 */
[----:B------:R-:W-:-:S03]  /*1080*/  @P5 HADD2.F32 R84, -RZ, R75.H1_H1 ;  /* 0x3000004bff545230 */ /* 0x000fc60000004100 */
[----:B------:R-:W2:Y:S08]  /*1090*/  @P5 LDC R12, c[0x0][0x40c] ;  /* 0x00010300ff0c5b82 */ /* 0x000eb00000000800 */
[----:B------:R-:W3:Y:S08]  /*10a0*/  @P5 LDC R85, c[0x0][0x40c] ;  /* 0x00010300ff555b82 */ /* 0x000ef00000000800 */
[----:B------:R-:W4:Y:S01]  /*10b0*/  @P5 LDC R87, c[0x0][0x40c] ;  /* 0x00010300ff575b82 */ /* 0x000f220000000800 */
[----:B-1----:R-:W-:Y:S01]  /*10c0*/  @P5 FMUL.FTZ R10, R10, R11 ;  /* 0x0000000b0a0a5220 */ /* 0x002fe20000410000 */
[----:B------:R-:W-:-:S03]  /*10d0*/  @P5 HADD2.F32 R11, -RZ, R20.H1_H1 ;  /* 0x30000014ff0b5230 */ /* 0x000fc60000004100 */
[----:B------:R-:W-:Y:S01]  /*10e0*/  @P5 FMUL.FTZ R89, R10, R13 ;  /* 0x0000000d0a595220 */ /* 0x000fe20000410000 */
[----:B------:R-:W-:Y:S02]  /*10f0*/  @P5 HADD2.F32 R10, -RZ, R72.H1_H1 ;  /* 0x30000048ff0a5230 */ /* 0x000fe40000004100 */
[----:B--2---:R-:W-:Y:S01]  /*1100*/  @P5 FMUL.FTZ R11, R11, R12 ;  /* 0x0000000c0b0b5220 */ /* 0x004fe20000410000 */
[----:B------:R-:W1:Y:S01]  /*1110*/  @P5 LDC R13, c[0x0][0x40c] ;  /* 0x00010300ff0d5b82 */ /* 0x000e620000000800 */
[--C-:B------:R-:W-:Y:S02]  /*1120*/  @P5 HADD2.F32 R12, -RZ, R21.reuse.H0_H0 ;  /* 0x20000015ff0c5230 */ /* 0x100fe40000004100 */
[----:B------:R-:W-:Y:S01]  /*1130*/  @P5 FMUL.FTZ R88, R11, R10 ;  /* 0x0000000a0b585220 */ /* 0x000fe20000410000 */
[----:B------:R-:W-:Y:S02]  /*1140*/  @P5 HADD2.F32 R10, -RZ, R21.H1_H1 ;  /* 0x30000015ff0a5230 */ /* 0x000fe40000004100 */
[----:B------:R-:W-:-:S02]  /*1150*/  @P5 HADD2.F32 R11, -RZ, R73.H0_H0 ;  /* 0x20000049ff0b5230 */ /* 0x000fc40000004100 */
[----:B---3--:R-:W-:Y:S01]  /*1160*/  @P5 FMUL.FTZ R12, R12, R85 ;  /* 0x000000550c0c5220 */ /* 0x008fe20000410000 */
[----:B------:R-:W2:Y:S03]  /*1170*/  @P5 LDC R119, c[0x0][0x40c] ;  /* 0x00010300ff775b82 */ /* 0x000ea60000000800 */
[----:B------:R-:W-:Y:S01]  /*1180*/  @P5 FMUL.FTZ R15, R12, R11 ;  /* 0x0000000b0c0f5220 */ /* 0x000fe20000410000 */
[----:B------:R-:W-:Y:S02]  /*1190*/  @P5 HADD2.F32 R11, -RZ, R73.H1_H1 ;  /* 0x30000049ff0b5230 */ /* 0x000fe40000004100 */
[----:B------:R-:W-:Y:S02]  /*11a0*/  @P5 HADD2.F32 R12, -RZ, R22.H0_H0 ;  /* 0x20000016ff0c5230 */ /* 0x000fe40000004100 */
[----:B----4-:R-:W-:Y:S01]  /*11b0*/  @P5 FMUL.FTZ R10, R10, R87 ;  /* 0x000000570a0a5220 */ /* 0x010fe20000410000 */
[----:B------:R-:W3:Y:S01]  /*11c0*/  @P5 LDC R85, c[0x0][0x40c] ;  /* 0x00010300ff555b82 */ /* 0x000ee20000000800 */
[----:B------:R-:W-:-:S02]  /*11d0*/  F2FP.F16.F32.PACK_AB R86, RZ, R15 ;  /* 0x0000000fff56723e */ /* 0x000fc400000000ff */
[----:B------:R-:W-:Y:S01]  /*11e0*/  @P5 FMUL.FTZ R14, R10, R11 ;  /* 0x0000000b0a0e5220 */ /* 0x000fe20000410000 */
[----:B------:R-:W-:Y:S02]  /*11f0*/  @P5 HADD2.F32 R11, -RZ, R74.H0_H0 ;  /* 0x2000004aff0b5230 */ /* 0x000fe40000004100 */
[----:B------:R-:W-:Y:S02]  /*1200*/  @P5 HADD2.F32 R10, -RZ, R22.H1_H1 ;  /* 0x30000016ff0a5230 */ /* 0x000fe40000004100 */
[----:B------:R-:W4:Y:S01]  /*1210*/  @P5 LDC R87, c[0x0][0x40c] ;  /* 0x00010300ff575b82 */ /* 0x000f220000000800 */
[----:B-1----:R-:W-:Y:S01]  /*1220*/  @P5 FMUL.FTZ R12, R12, R13 ;  /* 0x0000000d0c0c5220 */ /* 0x002fe20000410000 */
[----:B------:R-:W-:-:S03]  /*1230*/  MOV R13, RZ ;  /* 0x000000ff000d7202 */ /* 0x000fc60000000f00 */
[----:B------:R-:W-:Y:S01]  /*1240*/  @P5 FMUL.FTZ R13, R12, R11 ;  /* 0x0000000b0c0d5220 */ /* 0x000fe20000410000 */
[----:B------:R-:W-:Y:S02]  /*1250*/  @P5 HADD2.F32 R11, -RZ, R74.H1_H1 ;  /* 0x3000004aff0b5230 */ /* 0x000fe40000004100 */
[----:B------:R-:W-:Y:S02]  /*1260*/  HFMA2 R12, -RZ, RZ, 0, 0 ;  /* 0x00000000ff0c7431 */ /* 0x000fe400000001ff */
[----:B---3--:R-:W-:Y:S01]  /*1270*/  @P5 FMUL.FTZ R10, R10, R85 ;  /* 0x000000550a0a5220 */ /* 0x008fe20000410000 */
[----:B------:R-:W-:-:S03]  /*1280*/  @P5 HADD2.F32 R85, -RZ, R75.H0_H0 ;  /* 0x2000004bff555230 */ /* 0x000fc60000004100 */
[----:B------:R-:W-:Y:S01]  /*1290*/  @P5 FMUL.FTZ R12, R10, R11 ;  /* 0x0000000b0a0c5220 */ /* 0x000fe20000410000 */
[----:B------:R-:W-:Y:S01]  /*12a0*/  @P5 HADD2.F32 R10, -RZ, R23.H0_H0 ;  /* 0x20000017ff0a5230 */ /* 0x000fe20000004100 */
[----:B------:R-:W-:-:S03]  /*12b0*/  MOV R11, RZ ;  /* 0x000000ff000b7202 */ /* 0x000fc60000000f00 */
[----:B------:R-:W-:Y:S01]  /*12c0*/  F2FP.F16.F32.PACK_AB R120, RZ, R12 ;  /* 0x0000000cff78723e */ /* 0x000fe200000000ff */
[----:B----4-:R-:W-:Y:S01]  /*12d0*/  @P5 FMUL.FTZ R10, R10, R87 ;  /* 0x000000570a0a5220 */ /* 0x010fe20000410000 */
[----:B------:R-:W-:-:S03]  /*12e0*/  F2FP.F16.F32.PACK_AB R87, RZ, R14 ;  /* 0x0000000eff57723e */ /* 0x000fc600000000ff */
[----:B------:R-:W-:Y:S01]  /*12f0*/  @P5 FMUL.FTZ R11, R10, R85 ;  /* 0x000000550a0b5220 */ /* 0x000fe20000410000 */
[----:B------:R-:W-:Y:S01]  /*1300*/  @P5 HADD2.F32 R10, -RZ, R23.H1_H1 ;  /* 0x30000017ff0a5230 */ /* 0x000fe20000004100 */
[----:B------:R-:W-:-:S03]  /*1310*/  F2FP.F16.F32.PACK_AB R85, RZ, R88 ;  /* 0x00000058ff55723e */ /* 0x000fc600000000ff */
[----:B------:R-:W-:Y:S01]  /*1320*/  F2FP.F16.F32.PACK_AB R121, RZ, R11 ;  /* 0x0000000bff79723e */ /* 0x000fe200000000ff */
[----:B--2---:R-:W-:Y:S01]  /*1330*/  @P5 FMUL.FTZ R119, R10, R119 ;  /* 0x000000770a775220 */ /* 0x004fe20000410000 */
[----:B------:R-:W-:-:S03]  /*1340*/  HFMA2 R10, -RZ, RZ, 0, 0 ;  /* 0x00000000ff0a7431 */ /* 0x000fc600000001ff */
[----:B------:R-:W-:Y:S01]  /*1350*/  @P5 FMUL.FTZ R10, R119, R84 ;  /* 0x00000054770a5220 */ /* 0x000fe20000410000 */
[----:B------:R-:W-:Y:S02]  /*1360*/  F2FP.F16.F32.PACK_AB R84, RZ, R89 ;  /* 0x00000059ff54723e */ /* 0x000fe400000000ff */
[----:B------:R-:W-:Y:S02]  /*1370*/  F2FP.F16.F32.PACK_AB R119, RZ, R13 ;  /* 0x0000000dff77723e */ /* 0x000fe400000000ff */
[----:B------:R-:W-:Y:S02]  /*1380*/  F2FP.F16.F32.PACK_AB R122, RZ, R10 ;  /* 0x0000000aff7a723e */ /* 0x000fe400000000ff */
[----:B------:R-:W-:Y:S02]  /*1390*/  PRMT R84, R84, 0x5410, R85 ;  /* 0x0000541054547816 */ /* 0x000fe40000000055 */
[----:B------:R-:W-:Y:S02]  /*13a0*/  PRMT R85, R86, 0x5410, R87 ;  /* 0x0000541056557816 */ /* 0x000fe40000000057 */
[----:B------:R-:W-:-:S02]  /*13b0*/  PRMT R86, R119, 0x5410, R120 ;  /* 0x0000541077567816 */ /* 0x000fc40000000078 */
[----:B------:R-:W-:-:S07]  /*13c0*/  PRMT R87, R121, 0x5410, R122 ;  /* 0x0000541079577816 */ /* 0x000fce000000007a */
.L_x_3538:
[----:B------:R-:W1:Y:S01]  /*13d0*/  LDC.64 R120, c[0x0][0x3a8] ;  /* 0x0000ea00ff787b82 */ /* 0x000e620000000a00 */
[----:B------:R-:W-:Y:S01]  /*13e0*/  IADD3 R118, PT, PT, R118, 0x80, RZ ;  /* 0x0000008076767810 */ /* 0x000fe20007ffe0ff */
[C---:B-1----:R-:W-:Y:S01]  /*13f0*/  IMAD.WIDE.U32 R120, R117.reuse, 0x10, R120 ;  /* 0x0000001075787825 */ /* 0x042fe200078e0078 */
[----:B------:R-:W-:-:S04]  /*1400*/  IADD3 R117, PT, PT, R117, 0x80, RZ ;  /* 0x0000008075757810 */ /* 0x000fc80007ffe0ff */
[----:B------:R1:W-:Y:S03]  /*1410*/  STG.E.128 desc[UR12][R120.64], R84 ;  /* 0x0000005478007986 */ /* 0x0003e6000c101d0c */
.L_x_3535:
[----:B0--3--:R-:W-:Y:S05]  /*1420*/  BSYNC.RECONVERGENT B0 ;  /* 0x0000000000007941 */ /* 0x009fea0003800200 */
.L_x_3534:
[----:B------:R-:W-:Y:S01]  /*1430*/  ISETP.GE.U32.AND P1, PT, R115, 0x100, PT ;  /* 0x000001007300780c */ /* 0x000fe20003f26070 */
[----:B------:R-:W-:-:S12]  /*1440*/  BSSY.RECONVERGENT B0, `(.L_x_3539) ;  /* 0x0000088000007945 */ /* 0x000fd80003800200 */
[----:B------:R-:W-:Y:S05]  /*1450*/  @!P1 BRA `(.L_x_3540) ;  /* 0x0000000800189947 */ /* 0x000fea0003800000 */
[----:B------:R-:W-:Y:S01]  /*1460*/  ISETP.NE.U32.AND P2, PT, RZ, UR14, PT ;  /* 0x0000000eff007c0c */ /* 0x000fe2000bf45070 */
[----:B------:R-:W0:Y:S03]  /*1470*/  @P5 LDC.64 R4, c[0x0][0x390] ;  /* 0x0000e400ff045b82 */ /* 0x000e260000000a00 */
[----:B------:R-:W-:-:S13]  /*1480*/  ISETP.NE.AND.EX P2, PT, RZ, UR15, PT, P2 ;  /* 0x0000000fff007c0c */ /* 0x000fda000bf45320 */
[----:B------:R-:W2:Y:S01]  /*1490*/  @P2 LDC.64 R2, c[0x0][0x3a0] ;  /* 0x0000e800ff022b82 */ /* 0x000ea20000000a00 */
[----:B0-----:R-:W-:-:S05]  /*14a0*/  @P5 IMAD.WIDE.U32 R4, R118, 0x10, R4 ;  /* 0x0000001076045825 */ /* 0x001fca00078e0004 */
[----:B------:R0:W5:Y:S01]  /*14b0*/  @P5 LDG.E.128 R20, desc[UR12][R4.64] ;  /* 0x0000000c04145981 */ /* 0x000162000c1e1d00 */
[----:B--2---:R-:W-:-:S05]  /*14c0*/  @P2 IMAD.WIDE.U32 R2, R117, 0x10, R2 ;  /* 0x0000001075022825 */ /* 0x004fca00078e0002 */
[----:B------:R0:W5:Y:S01]  /*14d0*/  @P2 LDG.E.128 R16, desc[UR12][R2.64] ;  /* 0x0000000c02102981 */ /* 0x000162000c1e1d00 */
[----:B------:R-:W-:Y:S05]  /*14e0*/  @!P2 BRA `(.L_x_3541) ;  /* 0x0000000000f8a947 */ /* 0x000fea0003800000 */
[----:B------:R-:W-:Y:S01]  /*14f0*/  ISETP.LT.AND P2, PT, RZ, UR20, PT ;  /* 0x00000014ff007c0c */ /* 0x000fe2000bf41270 */
[--C-:B-----5:R-:W-:Y:S02]  /*1500*/  HADD2.F32 R9, -RZ, R16.reuse.H0_H0 ;  /* 0x20000010ff097230 */ /* 0x120fe40000004100 */
[----:B------:R-:W-:Y:S02]  /*1510*/  HADD2.F32 R8, -RZ, R16.H1_H1 ;  /* 0x30000010ff087230 */ /* 0x000fe40000004100 */
[----:B------:R-:W-:-:S08]  /*1520*/  HADD2.F32 R7, -RZ, R17.H0_H0 ;  /* 0x20000011ff077230 */ /* 0x000fd00000004100 */
[----:B0-----:R-:W0:Y:S01]  /*1530*/  @P2 LDC R3, c[0x0][0x40c] ;  /* 0x00010300ff032b82 */ /* 0x001e220000000800 */
[----:B------:R-:W-:-:S07]  /*1540*/  @P2 HADD2.F32 R2, -RZ, R20.H0_H0 ;  /* 0x20000014ff022230 */ /* 0x000fce0000004100 */
[----:B------:R-:W2:Y:S08]  /*1550*/  @P2 LDC R6, c[0x0][0x40c] ;  /* 0x00010300ff062b82 */ /* 0x000eb00000000800 */
[----:B------:R-:W3:Y:S01]  /*1560*/  @P2 LDC R5, c[0x0][0x40c] ;  /* 0x00010300ff052b82 */ /* 0x000ee20000000800 */
[----:B0-----:R-:W-:Y:S01]  /*1570*/  @P2 FMUL.FTZ R4, R2, R3 ;  /* 0x0000000302042220 */ /* 0x001fe20000410000 */
[----:B------:R-:W-:-:S06]  /*1580*/  @P2 HADD2.F32 R2, -RZ, R60.H0_H0 ;  /* 0x2000003cff022230 */ /* 0x000fcc0000004100 */
[----:B-1----:R-:W0:Y:S01]  /*1590*/  @P2 LDC R85, c[0x0][0x40c] ;  /* 0x00010300ff552b82 */ /* 0x002e220000000800 */
[----:B------:R-:W-:Y:S02]  /*15a0*/  @P2 HADD2.F32 R3, -RZ, R20.H1_H1 ;  /* 0x30000014ff032230 */ /* 0x000fe40000004100 */
[----:B------:R-:W-:Y:S01]  /*15b0*/  @P2 FFMA.FTZ R9, R4, R2, R9 ;  /* 0x0000000204092223 */ /* 0x000fe20000010009 */
[----:B------:R-:W-:Y:S02]  /*15c0*/  @P2 HADD2.F32 R2, -RZ, R60.H1_H1 ;  /* 0x3000003cff022230 */ /* 0x000fe40000004100 */
[----:B--2---:R-:W-:Y:S01]  /*15d0*/  @P2 FMUL.FTZ R3, R3, R6 ;  /* 0x0000000603032220 */ /* 0x004fe20000410000 */
[----:B------:R-:W-:Y:S01]  /*15e0*/  HADD2.F32 R6, -RZ, R17.H1_H1 ;  /* 0x30000011ff067230 */ /* 0x000fe20000004100 */
[----:B------:R-:W1:Y:S02]  /*15f0*/  @P2 LDC R87, c[0x0][0x40c] ;  /* 0x00010300ff572b82 */ /* 0x000e640000000800 */
[----:B------:R-:W-:Y:S01]  /*1600*/  @P2 FFMA.FTZ R8, R3, R2, R8 ;  /* 0x0000000203082223 */ /* 0x000fe20000010008 */
[----:B------:R-:W-:-:S05]  /*1610*/  @P2 HADD2.F32 R2, -RZ, R21.H0_H0 ;  /* 0x20000015ff022230 */ /* 0x000fca0000004100 */
[----:B---3--:R-:W-:Y:S01]  /*1620*/  @P2 FMUL.FTZ R4, R2, R5 ;  /* 0x0000000502042220 */ /* 0x008fe20000410000 */
[----:B------:R-:W2:Y:S01]  /*1630*/  @P2 LDC R3, c[0x0][0x40c] ;  /* 0x00010300ff032b82 */ /* 0x000ea20000000800 */
[----:B------:R-:W-:Y:S02]  /*1640*/  @P2 HADD2.F32 R2, -RZ, R61.H0_H0 ;  /* 0x2000003dff022230 */ /* 0x000fe40000004100 */
[----:B------:R-:W-:-:S03]  /*1650*/  HADD2.F32 R5, -RZ, R18.H0_H0 ;  /* 0x20000012ff057230 */ /* 0x000fc60000004100 */
[----:B------:R-:W-:Y:S01]  /*1660*/  @P2 FFMA.FTZ R7, R4, R2, R7 ;  /* 0x0000000204072223 */ /* 0x000fe20000010007 */
[----:B------:R-:W-:-:S04]  /*1670*/  @P2 HADD2.F32 R2, -RZ, R21.H1_H1 ;  /* 0x30000015ff022230 */ /* 0x000fc80000004100 */
[----:B------:R-:W-:Y:S01]  /*1680*/  F2FP.F16.F32.PACK_AB R86, RZ, R7 ;  /* 0x00000007ff56723e */ /* 0x000fe200000000ff */
[----:B0-----:R-:W-:Y:S01]  /*1690*/  @P2 FMUL.FTZ R85, R2, R85 ;  /* 0x0000005502552220 */ /* 0x001fe20000410000 */
[----:B------:R-:W-:-:S05]  /*16a0*/  @P2 HADD2.F32 R2, -RZ, R61.H1_H1 ;  /* 0x3000003dff022230 */ /* 0x000fca0000004100 */
[----:B------:R-:W-:Y:S01]  /*16b0*/  @P2 FFMA.FTZ R6, R85, R2, R6 ;  /* 0x0000000255062223 */ /* 0x000fe20000010006 */
[----:B------:R-:W-:Y:S01]  /*16c0*/  @P2 HADD2.F32 R2, -RZ, R22.H0_H0 ;  /* 0x20000016ff022230 */ /* 0x000fe20000004100 */
[----:B------:R-:W0:Y:S03]  /*16d0*/  @P2 LDC R85, c[0x0][0x40c] ;  /* 0x00010300ff552b82 */ /* 0x000e260000000800 */
[----:B------:R-:W-:Y:S01]  /*16e0*/  F2FP.F16.F32.PACK_AB R119, RZ, R6 ;  /* 0x00000006ff77723e */ /* 0x000fe200000000ff */
[----:B--2---:R-:W-:Y:S01]  /*16f0*/  @P2 FMUL.FTZ R4, R2, R3 ;  /* 0x0000000302042220 */ /* 0x004fe20000410000 */
[----:B------:R-:W-:Y:S02]  /*1700*/  @P2 HADD2.F32 R2, -RZ, R62.H0_H0 ;  /* 0x2000003eff022230 */ /* 0x000fe40000004100 */
[----:B------:R-:W-:-:S03]  /*1710*/  HADD2.F32 R3, -RZ, R19.H0_H0 ;  /* 0x20000013ff037230 */ /* 0x000fc60000004100 */
[----:B------:R-:W-:Y:S01]  /*1720*/  @P2 FFMA.FTZ R5, R4, R2, R5 ;  /* 0x0000000204052223 */ /* 0x000fe20000010005 */
[----:B------:R-:W-:Y:S02]  /*1730*/  @P2 HADD2.F32 R2, -RZ, R22.H1_H1 ;  /* 0x30000016ff022230 */ /* 0x000fe40000004100 */
[----:B------:R-:W-:Y:S02]  /*1740*/  HADD2.F32 R4, -RZ, R18.H1_H1 ;  /* 0x30000012ff047230 */ /* 0x000fe40000004100 */
[----:B------:R-:W-:Y:S01]  /*1750*/  F2FP.F16.F32.PACK_AB R120, RZ, R5 ;  /* 0x00000005ff78723e */ /* 0x000fe200000000ff */
[----:B-1----:R-:W-:Y:S01]  /*1760*/  @P2 FMUL.FTZ R87, R2, R87 ;  /* 0x0000005702572220 */ /* 0x002fe20000410000 */
[----:B------:R-:W-:-:S05]  /*1770*/  @P2 HADD2.F32 R2, -RZ, R62.H1_H1 ;  /* 0x3000003eff022230 */ /* 0x000fca0000004100 */
[----:B------:R-:W-:Y:S01]  /*1780*/  @P2 FFMA.FTZ R4, R87, R2, R4 ;  /* 0x0000000257042223 */ /* 0x000fe20000010004 */
[----:B------:R-:W-:Y:S01]  /*1790*/  @P2 HADD2.F32 R2, -RZ, R23.H0_H0 ;  /* 0x20000017ff022230 */ /* 0x000fe20000004100 */
[----:B------:R-:W1:Y:S03]  /*17a0*/  @P2 LDC R87, c[0x0][0x40c] ;  /* 0x00010300ff572b82 */ /* 0x000e660000000800 */
[----:B------:R-:W-:Y:S01]  /*17b0*/  F2FP.F16.F32.PACK_AB R121, RZ, R4 ;  /* 0x00000004ff79723e */ /* 0x000fe200000000ff */
[----:B0-----:R-:W-:Y:S01]  /*17c0*/  @P2 FMUL.FTZ R84, R2, R85 ;  /* 0x0000005502542220 */ /* 0x001fe20000410000 */
[----:B------:R-:W-:Y:S01]  /*17d0*/  @P2 HADD2.F32 R2, -RZ, R63.H0_H0 ;  /* 0x2000003fff022230 */ /* 0x000fe20000004100 */
[----:B------:R-:W-:-:S04]  /*17e0*/  F2FP.F16.F32.PACK_AB R85, RZ, R8 ;  /* 0x00000008ff55723e */ /* 0x000fc800000000ff */
[----:B------:R-:W-:Y:S01]  /*17f0*/  @P2 FFMA.FTZ R3, R84, R2, R3 ;  /* 0x0000000254032223 */ /* 0x000fe20000010003 */
[----:B------:R-:W-:Y:S02]  /*1800*/  @P2 HADD2.F32 R84, -RZ, R23.H1_H1 ;  /* 0x30000017ff542230 */ /* 0x000fe40000004100 */
[----:B------:R-:W-:Y:S02]  /*1810*/  HADD2.F32 R2, -RZ, R19.H1_H1 ;  /* 0x30000013ff027230 */ /* 0x000fe40000004100 */
[----:B------:R-:W-:Y:S01]  /*1820*/  F2FP.F16.F32.PACK_AB R122, RZ, R3 ;  /* 0x00000003ff7a723e */ /* 0x000fe200000000ff */
[----:B-1----:R-:W-:Y:S01]  /*1830*/  @P2 FMUL.FTZ R87, R84, R87 ;  /* 0x0000005754572220 */ /* 0x002fe20000410000 */
[----:B------:R-:W-:-:S05]  /*1840*/  @P2 HADD2.F32 R84, -RZ, R63.H1_H1 ;  /* 0x3000003fff542230 */ /* 0x000fca0000004100 */
[----:B------:R-:W-:Y:S01]  /*1850*/  @P2 FFMA.FTZ R2, R87, R84, R2 ;  /* 0x0000005457022223 */ /* 0x000fe20000010002 */
[----:B------:R-:W-:-:S04]  /*1860*/  F2FP.F16.F32.PACK_AB R84, RZ, R9 ;  /* 0x00000009ff54723e */ /* 0x000fc800000000ff */
[----:B------:R-:W-:Y:S02]  /*1870*/  F2FP.F16.F32.PACK_AB R87, RZ, R2 ;  /* 0x00000002ff57723e */ /* 0x000fe400000000ff */
[----:B------:R-:W-:Y:S02]  /*1880*/  PRMT R84, R84, 0x5410, R85 ;  /* 0x0000541054547816 */ /* 0x000fe40000000055 */
[----:B------:R-:W-:Y:S02]  /*1890*/  PRMT R85, R86, 0x5410, R119 ;  /* 0x0000541056557816 */ /* 0x000fe40000000077 */
[----:B------:R-:W-:Y:S02]  /*18a0*/  PRMT R86, R120, 0x5410, R121 ;  /* 0x0000541078567816 */ /* 0x000fe40000000079 */
[----:B------:R-:W-:Y:S01]  /*18b0*/  PRMT R87, R122, 0x5410, R87 ;  /* 0x000054107a577816 */ /* 0x000fe20000000057 */
[----:B------:R-:W-:Y:S06]  /*18c0*/  BRA `(.L_x_3542) ;  /* 0x0000000000e87947 */ /* 0x000fec0003800000 */
.L_x_3541:
[----:B0-----:R-:W0:Y:S01]  /*18d0*/  @P5 LDC R3, c[0x0][0x40c] ;  /* 0x00010300ff035b82 */ /* 0x001e220000000800 */
[----:B-----5:R-:W-:Y:S01]  /*18e0*/  @P5 HADD2.F32 R2, -RZ, R20.H0_H0 ;  /* 0x20000014ff025230 */ /* 0x020fe20000004100 */
[----:B------:R-:W-:Y:S01]  /*18f0*/  CS2R R8, SRZ ;  /* 0x0000000000087805 */ /* 0x000fe2000001ff00 */
[----:B------:R-:W-:Y:S01]  /*1900*/  @P5 HADD2.F32 R5, -RZ, R60.H0_H0 ;  /* 0x2000003cff055230 */ /* 0x000fe20000004100 */
[----:B------:R-:W-:Y:S01]  /*1910*/  CS2R R6, SRZ ;  /* 0x0000000000067805 */ /* 0x000fe2000001ff00 */
[----:B-1----:R-:W-:-:S03]  /*1920*/  @P5 HADD2.F32 R84, -RZ, R63.H1_H1 ;  /* 0x3000003fff545230 */ /* 0x002fc60000004100 */
[----:B------:R-:W1:Y:S08]  /*1930*/  @P5 LDC R4, c[0x0][0x40c] ;  /* 0x00010300ff045b82 */ /* 0x000e700000000800 */
[----:B------:R-:W2:Y:S08]  /*1940*/  @P5 LDC R85, c[0x0][0x40c] ;  /* 0x00010300ff555b82 */ /* 0x000eb00000000800 */
[----:B------:R-:W3:Y:S01]  /*1950*/  @P5 LDC R87, c[0x0][0x40c] ;  /* 0x00010300ff575b82 */ /* 0x000ee20000000800 */
[----:B0-----:R-:W-:Y:S01]  /*1960*/  @P5 FMUL.FTZ R2, R2, R3 ;  /* 0x0000000302025220 */ /* 0x001fe20000410000 */
[----:B------:R-:W-:-:S03]  /*1970*/  @P5 HADD2.F32 R3, -RZ, R20.H1_H1 ;  /* 0x30000014ff035230 */ /* 0x000fc60000004100 */
[----:B------:R-:W-:Y:S01]  /*1980*/  @P5 FMUL.FTZ R9, R2, R5 ;  /* 0x0000000502095220 */ /* 0x000fe20000410000 */
[----:B------:R-:W-:Y:S02]  /*1990*/  @P5 HADD2.F32 R2, -RZ, R60.H1_H1 ;  /* 0x3000003cff025230 */ /* 0x000fe40000004100 */
[----:B-1----:R-:W-:Y:S01]  /*19a0*/  @P5 FMUL.FTZ R3, R3, R4 ;  /* 0x0000000403035220 */ /* 0x002fe20000410000 */
[----:B------:R-:W0:Y:S01]  /*19b0*/  @P5 LDC R5, c[0x0][0x40c] ;  /* 0x00010300ff055b82 */ /* 0x000e220000000800 */
[--C-:B------:R-:W-:Y:S02]  /*19c0*/  @P5 HADD2.F32 R4, -RZ, R21.reuse.H0_H0 ;  /* 0x20000015ff045230 */ /* 0x100fe40000004100 */
[----:B------:R-:W-:Y:S01]  /*19d0*/  @P5 FMUL.FTZ R8, R3, R2 ;  /* 0x0000000203085220 */ /* 0x000fe20000410000 */
[----:B------:R-:W-:Y:S02]  /*19e0*/  @P5 HADD2.F32 R2, -RZ, R21.H1_H1 ;  /* 0x30000015ff025230 */ /* 0x000fe40000004100 */
[----:B------:R-:W-:-:S02]  /*19f0*/  @P5 HADD2.F32 R3, -RZ, R61.H0_H0 ;  /* 0x2000003dff035230 */ /* 0x000fc40000004100 */
[----:B--2---:R-:W-:Y:S01]  /*1a00*/  @P5 FMUL.FTZ R4, R4, R85 ;  /* 0x0000005504045220 */ /* 0x004fe20000410000 */
[----:B------:R-:W1:Y:S03]  /*1a10*/  @P5 LDC R119, c[0x0][0x40c] ;  /* 0x00010300ff775b82 */ /* 0x000e660000000800 */
[----:B------:R-:W-:Y:S01]  /*1a20*/  @P5 FMUL.FTZ R7, R4, R3 ;  /* 0x0000000304075220 */ /* 0x000fe20000410000 */
[----:B------:R-:W-:Y:S02]  /*1a30*/  @P5 HADD2.F32 R3, -RZ, R61.H1_H1 ;  /* 0x3000003dff035230 */ /* 0x000fe40000004100 */
[----:B------:R-:W-:Y:S02]  /*1a40*/  @P5 HADD2.F32 R4, -RZ, R22.H0_H0 ;  /* 0x20000016ff045230 */ /* 0x000fe40000004100 */
[----:B---3--:R-:W-:Y:S01]  /*1a50*/  @P5 FMUL.FTZ R2, R2, R87 ;  /* 0x0000005702025220 */ /* 0x008fe20000410000 */
[----:B------:R-:W2:Y:S01]  /*1a60*/  @P5 LDC R85, c[0x0][0x40c] ;  /* 0x00010300ff555b82 */ /* 0x000ea20000000800 */
[----:B------:R-:W-:-:S02]  /*1a70*/  F2FP.F16.F32.PACK_AB R86, RZ, R7 ;  /* 0x00000007ff56723e */ /* 0x000fc400000000ff */
[----:B------:R-:W-:Y:S01]  /*1a80*/  @P5 FMUL.FTZ R6, R2, R3 ;  /* 0x0000000302065220 */ /* 0x000fe20000410000 */
[----:B------:R-:W-:Y:S02]  /*1a90*/  @P5 HADD2.F32 R3, -RZ, R62.H0_H0 ;  /* 0x2000003eff035230 */ /* 0x000fe40000004100 */
[----:B------:R-:W-:Y:S02]  /*1aa0*/  @P5 HADD2.F32 R2, -RZ, R22.H1_H1 ;  /* 0x30000016ff025230 */ /* 0x000fe40000004100 */
[----:B------:R-:W3:Y:S01]  /*1ab0*/  @P5 LDC R87, c[0x0][0x40c] ;  /* 0x00010300ff575b82 */ /* 0x000ee20000000800 */
[----:B0-----:R-:W-:Y:S01]  /*1ac0*/  @P5 FMUL.FTZ R4, R4, R5 ;  /* 0x0000000504045220 */ /* 0x001fe20000410000 */
[----:B------:R-:W-:-:S03]  /*1ad0*/  MOV R5, RZ ;  /* 0x000000ff00057202 */ /* 0x000fc60000000f00 */
[----:B------:R-:W-:Y:S01]  /*1ae0*/  @P5 FMUL.FTZ R5, R4, R3 ;  /* 0x0000000304055220 */ /* 0x000fe20000410000 */
[----:B------:R-:W-:Y:S02]  /*1af0*/  @P5 HADD2.F32 R3, -RZ, R62.H1_H1 ;  /* 0x3000003eff035230 */ /* 0x000fe40000004100 */
[----:B------:R-:W-:Y:S02]  /*1b00*/  HFMA2 R4, -RZ, RZ, 0, 0 ;  /* 0x00000000ff047431 */ /* 0x000fe400000001ff */
[----:B--2---:R-:W-:Y:S01]  /*1b10*/  @P5 FMUL.FTZ R2, R2, R85 ;  /* 0x0000005502025220 */ /* 0x004fe20000410000 */
[----:B------:R-:W-:-:S03]  /*1b20*/  @P5 HADD2.F32 R85, -RZ, R63.H0_H0 ;  /* 0x2000003fff555230 */ /* 0x000fc60000004100 */
[----:B------:R-:W-:Y:S01]  /*1b30*/  @P5 FMUL.FTZ R4, R2, R3 ;  /* 0x0000000302045220 */ /* 0x000fe20000410000 */
[----:B------:R-:W-:Y:S01]  /*1b40*/  @P5 HADD2.F32 R2, -RZ, R23.H0_H0 ;  /* 0x20000017ff025230 */ /* 0x000fe20000004100 */
[----:B------:R-:W-:-:S03]  /*1b50*/  MOV R3, RZ ;  /* 0x000000ff00037202 */ /* 0x000fc60000000f00 */
[----:B------:R-:W-:Y:S01]  /*1b60*/  F2FP.F16.F32.PACK_AB R120, RZ, R4 ;  /* 0x00000004ff78723e */ /* 0x000fe200000000ff */
[----:B---3--:R-:W-:Y:S01]  /*1b70*/  @P5 FMUL.FTZ R2, R2, R87 ;  /* 0x0000005702025220 */ /* 0x008fe20000410000 */
[----:B------:R-:W-:-:S03]  /*1b80*/  F2FP.F16.F32.PACK_AB R87, RZ, R6 ;  /* 0x00000006ff57723e */ /* 0x000fc600000000ff */
[----:B------:R-:W-:Y:S01]  /*1b90*/  @P5 FMUL.FTZ R3, R2, R85 ;  /* 0x0000005502035220 */ /* 0x000fe20000410000 */
[----:B------:R-:W-:Y:S01]  /*1ba0*/  @P5 HADD2.F32 R2, -RZ, R23.H1_H1 ;  /* 0x30000017ff025230 */ /* 0x000fe20000004100 */
[----:B------:R-:W-:-:S03]  /*1bb0*/  F2FP.F16.F32.PACK_AB R85, RZ, R8 ;  /* 0x00000008ff55723e */ /* 0x000fc600000000ff */
[----:B------:R-:W-:Y:S01]  /*1bc0*/  F2FP.F16.F32.PACK_AB R121, RZ, R3 ;  /* 0x00000003ff79723e */ /* 0x000fe200000000ff */
[----:B-1----:R-:W-:Y:S01]  /*1bd0*/  @P5 FMUL.FTZ R119, R2, R119 ;  /* 0x0000007702775220 */ /* 0x002fe20000410000 */
        /* <DEDUP_REMOVED lines=9> */
.L_x_3542:
[----:B------:R-:W0:Y:S01]  /*1c70*/  LDC.64 R120, c[0x0][0x3a8] ;  /* 0x0000ea00ff787b82 */ /* 0x000e220000000a00 */
[----:B------:R-:W-:Y:S01]  /*1c80*/  IADD3 R118, PT, PT, R118, 0x80, RZ ;  /* 0x0000008076767810 */ /* 0x000fe20007ffe0ff */
[C---:B0-----:R-:W-:Y:S01]  /*1c90*/  IMAD.WIDE.U32 R120, R117.reuse, 0x10, R120 ;  /* 0x0000001075787825 */ /* 0x041fe200078e0078 */
[----:B------:R-:W-:-:S04]  /*1ca0*/  IADD3 R117, PT, PT, R117, 0x80, RZ ;  /* 0x0000008075757810 */ /* 0x000fc80007ffe0ff */
[----:B------:R0:W-:Y:S03]  /*1cb0*/  STG.E.128 desc[UR12][R120.64], R84 ;  /* 0x0000005478007986 */ /* 0x0001e6000c101d0c */
.L_x_3540:
[----:B------:R-:W-:Y:S05]  /*1cc0*/  BSYNC.RECONVERGENT B0 ;  /* 0x0000000000007941 */ /* 0x000fea0003800200 */
.L_x_3539:
        /* <DEDUP_REMOVED lines=12> */
[----:B------:R-:W-:Y:S01]  /*1d90*/  ISETP.LT.AND P3, PT, RZ, UR20, PT ;  /* 0x00000014ff007c0c */ /* 0x000fe2000bf61270 */
[--C-:B-----5:R-:W-:Y:S02]  /*1da0*/  HADD2.F32 R0, -RZ, R16.reuse.H0_H0 ;  /* 0x20000010ff007230 */ /* 0x120fe40000004100 */
[----:B------:R-:W-:Y:S02]  /*1db0*/  HADD2.F32 R90, -RZ, R16.H1_H1 ;  /* 0x30000010ff5a7230 */ /* 0x000fe40000004100 */
[--C-:B------:R-:W-:Y:S02]  /*1dc0*/  HADD2.F32 R91, -RZ, R17.reuse.H0_H0 ;  /* 0x20000011ff5b7230 */ /* 0x100fe40000004100 */
[----:B------:R-:W-:Y:S02]  /*1dd0*/  HADD2.F32 R92, -RZ, R17.H1_H1 ;  /* 0x30000011ff5c7230 */ /* 0x000fe40000004100 */
[----:B------:R-:W-:Y:S02]  /*1de0*/  HADD2.F32 R94, -RZ, R18.H1_H1 ;  /* 0x30000012ff5e7230 */ /* 0x000fe40000004100 */
[----:B------:R-:W-:-:S02]  /*1df0*/  HADD2.F32 R96, -RZ, R19.H1_H1 ;  /* 0x30000013ff607230 */ /* 0x000fc40000004100 */
[----:B0-----:R-:W0:Y:S01]  /*1e00*/  @P3 LDC R85, c[0x0][0x40c] ;  /* 0x00010300ff553b82 */ /* 0x001e220000000800 */
[--C-:B------:R-:W-:Y:S02]  /*1e10*/  @P3 HADD2.F32 R84, -RZ, R20.reuse.H0_H0 ;  /* 0x20000014ff543230 */ /* 0x100fe40000004100 */
[----:B------:R-:W-:-:S05]  /*1e20*/  @P3 HADD2.F32 R86, -RZ, R20.H1_H1 ;  /* 0x30000014ff563230 */ /* 0x000fca0000004100 */
[----:B------:R-:W1:Y:S08]  /*1e30*/  @P3 LDC R87, c[0x0][0x40c] ;  /* 0x00010300ff573b82 */ /* 0x000e700000000800 */
[----:B------:R-:W2:Y:S01]  /*1e40*/  @P3 LDC R93, c[0x0][0x40c] ;  /* 0x00010300ff5d3b82 */ /* 0x000ea20000000800 */
[----:B0-----:R-:W-:Y:S01]  /*1e50*/  @P3 FMUL.FTZ R85, R84, R85 ;  /* 0x0000005554553220 */ /* 0x001fe20000410000 */
[----:B------:R-:W-:-:S06]  /*1e60*/  @P3 HADD2.F32 R84, -RZ, R48.H0_H0 ;  /* 0x20000030ff543230 */ /* 0x000fcc0000004100 */
[----:B------:R-:W0:Y:S01]  /*1e70*/  @P3 LDC R95, c[0x0][0x40c] ;  /* 0x00010300ff5f3b82 */ /* 0x000e220000000800 */
[----:B------:R-:W-:Y:S01]  /*1e80*/  @P3 FFMA.FTZ R0, R85, R84, R0 ;  /* 0x0000005455003223 */ /* 0x000fe20000010000 */
[----:B------:R-:W-:Y:S02]  /*1e90*/  @P3 HADD2.F32 R84, -RZ, R48.H1_H1 ;  /* 0x30000030ff543230 */ /* 0x000fe40000004100 */
[----:B-1----:R-:W-:-:S04]  /*1ea0*/  @P3 FMUL.FTZ R87, R86, R87 ;  /* 0x0000005756573220 */ /* 0x002fc80000410000 */
[----:B------:R-:W1:Y:S01]  /*1eb0*/  @P3 LDC R85, c[0x0][0x40c] ;  /* 0x00010300ff553b82 */ /* 0x000e620000000800 */
[----:B------:R-:W-:Y:S01]  /*1ec0*/  @P3 FFMA.FTZ R90, R87, R84, R90 ;  /* 0x00000054575a3223 */ /* 0x000fe2000001005a */
[----:B------:R-:W-:-:S05]  /*1ed0*/  @P3 HADD2.F32 R84, -RZ, R21.H0_H0 ;  /* 0x20000015ff543230 */ /* 0x000fca0000004100 */
[----:B--2---:R-:W-:Y:S01]  /*1ee0*/  @P3 FMUL.FTZ R86, R84, R93 ;  /* 0x0000005d54563220 */ /* 0x004fe20000410000 */
[----:B------:R-:W2:Y:S01]  /*1ef0*/  @P3 LDC R87, c[0x0][0x40c] ;  /* 0x00010300ff573b82 */ /* 0x000ea20000000800 */
[----:B------:R-:W-:Y:S02]  /*1f00*/  @P3 HADD2.F32 R84, -RZ, R49.H0_H0 ;  /* 0x20000031ff543230 */ /* 0x000fe40000004100 */
[----:B------:R-:W-:-:S03]  /*1f10*/  HADD2.F32 R93, -RZ, R18.H0_H0 ;  /* 0x20000012ff5d7230 */ /* 0x000fc60000004100 */
[----:B------:R-:W-:Y:S01]  /*1f20*/  @P3 FFMA.FTZ R91, R86, R84, R91 ;  /* 0x00000054565b3223 */ /* 0x000fe2000001005b */
[----:B------:R-:W-:-:S05]  /*1f30*/  @P3 HADD2.F32 R84, -RZ, R21.H1_H1 ;  /* 0x30000015ff543230 */ /* 0x000fca0000004100 */
[----:B-1----:R-:W-:Y:S01]  /*1f40*/  @P3 FMUL.FTZ R85, R84, R85 ;  /* 0x0000005554553220 */ /* 0x002fe20000410000 */
[----:B------:R-:W-:-:S05]  /*1f50*/  @P3 HADD2.F32 R84, -RZ, R49.H1_H1 ;  /* 0x30000031ff543230 */ /* 0x000fca0000004100 */
[----:B------:R-:W-:Y:S01]  /*1f60*/  @P3 FFMA.FTZ R92, R85, R84, R92 ;  /* 0x00000054555c3223 */ /* 0x000fe2000001005c */
[----:B------:R-:W-:Y:S01]  /*1f70*/  @P3 HADD2.F32 R84, -RZ, R22.H0_H0 ;  /* 0x20000016ff543230 */ /* 0x000fe20000004100 */
[----:B------:R-:W1:Y:S03]  /*1f80*/  @P3 LDC R85, c[0x0][0x40c] ;  /* 0x00010300ff553b82 */ /* 0x000e660000000800 */
[----:B------:R-:W-:Y:S01]  /*1f90*/  F2FP.F16.F32.PACK_AB R119, RZ, R92 ;  /* 0x0000005cff77723e */ /* 0x000fe200000000ff */
[----:B--2---:R-:W-:Y:S01]  /*1fa0*/  @P3 FMUL.FTZ R86, R84, R87 ;  /* 0x0000005754563220 */ /* 0x004fe20000410000 */
[----:B------:R-:W-:-:S03]  /*1fb0*/  @P3 HADD2.F32 R84, -RZ, R50.H0_H0 ;  /* 0x20000032ff543230 */ /* 0x000fc60000004100 */
[----:B------:R-:W2:Y:S02]  /*1fc0*/  @P3 LDC R87, c[0x0][0x40c] ;  /* 0x00010300ff573b82 */ /* 0x000ea40000000800 */
[----:B------:R-:W-:Y:S01]  /*1fd0*/  @P3 FFMA.FTZ R93, R86, R84, R93 ;  /* 0x00000054565d3223 */ /* 0x000fe2000001005d */
[----:B------:R-:W-:-:S04]  /*1fe0*/  @P3 HADD2.F32 R84, -RZ, R22.H1_H1 ;  /* 0x30000016ff543230 */ /* 0x000fc80000004100 */
[----:B------:R-:W-:Y:S01]  /*1ff0*/  F2FP.F16.F32.PACK_AB R120, RZ, R93 ;  /* 0x0000005dff78723e */ /* 0x000fe200000000ff */
[----:B0-----:R-:W-:Y:S01]  /*2000*/  @P3 FMUL.FTZ R95, R84, R95 ;  /* 0x0000005f545f3220 */ /* 0x001fe20000410000 */
[----:B------:R-:W-:-:S05]  /*2010*/  @P3 HADD2.F32 R84, -RZ, R50.H1_H1 ;  /* 0x30000032ff543230 */ /* 0x000fca0000004100 */
[----:B------:R-:W-:Y:S01]  /*2020*/  @P3 FFMA.FTZ R94, R95, R84, R94 ;  /* 0x000000545f5e3223 */ /* 0x000fe2000001005e */
[----:B------:R-:W-:Y:S02]  /*2030*/  @P3 HADD2.F32 R84, -RZ, R23.H0_H0 ;  /* 0x20000017ff543230 */ /* 0x000fe40000004100 */
[----:B------:R-:W-:Y:S02]  /*2040*/  HADD2.F32 R95, -RZ, R19.H0_H0 ;  /* 0x20000013ff5f7230 */ /* 0x000fe40000004100 */
[----:B------:R-:W-:Y:S01]  /*2050*/  F2FP.F16.F32.PACK_AB R121, RZ, R94 ;  /* 0x0000005eff79723e */ /* 0x000fe200000000ff */
[----:B-1----:R-:W-:Y:S01]  /*2060*/  @P3 FMUL.FTZ R86, R84, R85 ;  /* 0x0000005554563220 */ /* 0x002fe20000410000 */
[----:B------:R-:W-:Y:S01]  /*2070*/  @P3 HADD2.F32 R84, -RZ, R51.H0_H0 ;  /* 0x20000033ff543230 */ /* 0x000fe20000004100 */
[----:B------:R-:W-:-:S04]  /*2080*/  F2FP.F16.F32.PACK_AB R85, RZ, R90 ;  /* 0x0000005aff55723e */ /* 0x000fc800000000ff */
[----:B------:R-:W-:Y:S01]  /*2090*/  @P3 FFMA.FTZ R95, R86, R84, R95 ;  /* 0x00000054565f3223 */ /* 0x000fe2000001005f */
[----:B------:R-:W-:Y:S01]  /*20a0*/  @P3 HADD2.F32 R84, -RZ, R23.H1_H1 ;  /* 0x30000017ff543230 */ /* 0x000fe20000004100 */
[----:B------:R-:W-:-:S03]  /*20b0*/  F2FP.F16.F32.PACK_AB R86, RZ, R91 ;  /* 0x0000005bff56723e */ /* 0x000fc600000000ff */
[----:B------:R-:W-:Y:S01]  /*20c0*/  F2FP.F16.F32.PACK_AB R122, RZ, R95 ;  /* 0x0000005fff7a723e */ /* 0x000fe200000000ff */
[----:B--2---:R-:W-:Y:S01]  /*20d0*/  @P3 FMUL.FTZ R87, R84, R87 ;  /* 0x0000005754573220 */ /* 0x004fe20000410000 */
        /* <DEDUP_REMOVED lines=9> */
.L_x_3545:
[----:B0-----:R-:W0:Y:S01]  /*2170*/  @P5 LDC R85, c[0x0][0x40c] ;  /* 0x00010300ff555b82 */ /* 0x001e220000000800 */
[----:B-----5:R-:W-:Y:S01]  /*2180*/  @P5 HADD2.F32 R84, -RZ, R20.H0_H0 ;  /* 0x20000014ff545230 */ /* 0x020fe20000004100 */
[----:B------:R-:W-:Y:S01]  /*2190*/  MOV R0, RZ ;  /* 0x000000ff00007202 */ /* 0x000fe20000000f00 */
[----:B------:R-:W-:Y:S01]  /*21a0*/  @P5 HADD2.F32 R87, -RZ, R48.H0_H0 ;  /* 0x20000030ff575230 */ /* 0x000fe20000004100 */
[----:B------:R-:W-:Y:S01]  /*21b0*/  CS2R R90, SRZ ;  /* 0x00000000005a7805 */ /* 0x000fe2000001ff00 */
[----:B------:R-:W-:-:S03]  /*21c0*/  HFMA2 R96, -RZ, RZ, 0, 0 ;  /* 0x00000000ff607431 */ /* 0x000fc600000001ff */
[----:B------:R-:W1:Y:S08]  /*21d0*/  @P5 LDC R86, c[0x0][0x40c] ;  /* 0x00010300ff565b82 */ /* 0x000e700000000800 */
[----:B------:R-:W2:Y:S01]  /*21e0*/  @P5 LDC R93, c[0x0][0x40c] ;  /* 0x00010300ff5d5b82 */ /* 0x000ea20000000800 */
[----:B0-----:R-:W-:-:S07]  /*21f0*/  @P5 FMUL.FTZ R84, R84, R85 ;  /* 0x0000005554545220 */ /* 0x001fce0000410000 */
[----:B------:R-:W0:Y:S01]  /*2200*/  @P5 LDC R95, c[0x0][0x40c] ;  /* 0x00010300ff5f5b82 */ /* 0x000e220000000800 */
[----:B------:R-:W-:Y:S02]  /*2210*/  @P5 HADD2.F32 R85, -RZ, R20.H1_H1 ;  /* 0x30000014ff555230 */ /* 0x000fe40000004100 */
[----:B------:R-:W-:Y:S01]  /*2220*/  @P5 FMUL.FTZ R0, R84, R87 ;  /* 0x0000005754005220 */ /* 0x000fe20000410000 */
[----:B------:R-:W-:Y:S02]  /*2230*/  @P5 HADD2.F32 R84, -RZ, R48.H1_H1 ;  /* 0x30000030ff545230 */ /* 0x000fe40000004100 */
[----:B-1----:R-:W-:Y:S02]  /*2240*/  @P5 FMUL.FTZ R85, R85, R86 ;  /* 0x0000005655555220 */ /* 0x002fe40000410000 */
[----:B------:R-:W1:Y:S01]  /*2250*/  @P5 LDC R87, c[0x0][0x40c] ;  /* 0x00010300ff575b82 */ /* 0x000e620000000800 */
[----:B------:R-:W-:Y:S02]  /*2260*/  @P5 HADD2.F32 R86, -RZ, R21.H0_H0 ;  /* 0x20000015ff565230 */ /* 0x000fe40000004100 */
[----:B------:R-:W-:Y:S01]  /*2270*/  @P5 FMUL.FTZ R90, R85, R84 ;  /* 0x00000054555a5220 */ /* 0x000fe20000410000 */
[----:B------:R-:W-:-:S02]  /*2280*/  @P5 HADD2.F32 R85, -RZ, R49.H0_H0 ;  /* 0x20000031ff555230 */ /* 0x000fc40000004100 */
[----:B------:R-:W-:Y:S02]  /*2290*/  @P5 HADD2.F32 R84, -RZ, R21.H1_H1 ;  /* 0x30000015ff545230 */ /* 0x000fe40000004100 */
[----:B--2---:R-:W-:Y:S01]  /*22a0*/  @P5 FMUL.FTZ R86, R86, R93 ;  /* 0x0000005d56565220 */ /* 0x004fe20000410000 */
[----:B------:R-:W2:Y:S01]  /*22b0*/  @P5 LDC R119, c[0x0][0x40c] ;  /* 0x00010300ff775b82 */ /* 0x000ea20000000800 */
[----:B------:R-:W-:Y:S02]  /*22c0*/  CS2R R92, SRZ ;  /* 0x00000000005c7805 */ /* 0x000fe4000001ff00 */
[----:B------:R-:W-:Y:S01]  /*22d0*/  @P5 FMUL.FTZ R91, R86, R85 ;  /* 0x00000055565b5220 */ /* 0x000fe20000410000 */
[----:B------:R-:W-:Y:S02]  /*22e0*/  @P5 HADD2.F32 R86, -RZ, R22.H0_H0 ;  /* 0x20000016ff565230 */ /* 0x000fe40000004100 */
[----:B------:R-:W-:Y:S02]  /*22f0*/  @P5 HADD2.F32 R85, -RZ, R49.H1_H1 ;  /* 0x30000031ff555230 */ /* 0x000fe40000004100 */
[----:B0-----:R-:W-:Y:S01]  /*2300*/  @P5 FMUL.FTZ R84, R84, R95 ;  /* 0x0000005f54545220 */ /* 0x001fe20000410000 */
[----:B------:R-:W-:-:S03]  /*2310*/  CS2R R94, SRZ ;  /* 0x00000000005e7805 */ /* 0x000fc6000001ff00 */
[----:B------:R-:W-:Y:S01]  /*2320*/  @P5 FMUL.FTZ R92, R84, R85 ;  /* 0x00000055545c5220 */ /* 0x000fe20000410000 */
[----:B------:R-:W-:Y:S02]  /*2330*/  @P5 HADD2.F32 R84, -RZ, R22.H1_H1 ;  /* 0x30000016ff545230 */ /* 0x000fe40000004100 */
[--C-:B------:R-:W-:Y:S02]  /*2340*/  @P5 HADD2.F32 R85, -RZ, R50.reuse.H0_H0 ;  /* 0x20000032ff555230 */ /* 0x100fe40000004100 */
[----:B-1----:R-:W-:Y:S02]  /*2350*/  @P5 FMUL.FTZ R86, R86, R87 ;  /* 0x0000005756565220 */ /* 0x002fe40000410000 */
[----:B------:R-:W0:Y:S02]  /*2360*/  @P5 LDC R87, c[0x0][0x40c] ;  /* 0x00010300ff575b82 */ /* 0x000e240000000800 */
[----:B------:R-:W-:Y:S01]  /*2370*/  @P5 FMUL.FTZ R93, R86, R85 ;  /* 0x00000055565d5220 */ /* 0x000fe20000410000 */
[----:B------:R-:W-:Y:S01]  /*2380*/  @P5 HADD2.F32 R85, -RZ, R50.H1_H1 ;  /* 0x30000032ff555230 */ /* 0x000fe20000004100 */
[----:B------:R-:W-:Y:S01]  /*2390*/  F2FP.F16.F32.PACK_AB R86, RZ, R91 ;  /* 0x0000005bff56723e */ /* 0x000fe200000000ff */
[----:B--2---:R-:W-:-:S03]  /*23a0*/  @P5 FMUL.FTZ R84, R84, R119 ;  /* 0x0000007754545220 */ /* 0x004fc60000410000 */
[----:B------:R-:W1:Y:S01]  /*23b0*/  @P5 LDC R119, c[0x0][0x40c] ;  /* 0x00010300ff775b82 */ /* 0x000e620000000800 */
[----:B------:R-:W-:Y:S01]  /*23c0*/  @P5 FMUL.FTZ R94, R84, R85 ;  /* 0x00000055545e5220 */ /* 0x000fe20000410000 */
[----:B------:R-:W-:Y:S02]  /*23d0*/  @P5 HADD2.F32 R84, -RZ, R23.H0_H0 ;  /* 0x20000017ff545230 */ /* 0x000fe40000004100 */
[----:B------:R-:W-:Y:S02]  /*23e0*/  @P5 HADD2.F32 R85, -RZ, R51.H0_H0 ;  /* 0x20000033ff555230 */ /* 0x000fe40000004100 */
[----:B------:R-:W-:Y:S01]  /*23f0*/  F2FP.F16.F32.PACK_AB R120, RZ, R94 ;  /* 0x0000005eff78723e */ /* 0x000fe200000000ff */
[----:B0-----:R-:W-:Y:S01]  /*2400*/  @P5 FMUL.FTZ R84, R84, R87 ;  /* 0x0000005754545220 */ /* 0x001fe20000410000 */
[----:B------:R-:W-:-:S03]  /*2410*/  F2FP.F16.F32.PACK_AB R87, RZ, R92 ;  /* 0x0000005cff57723e */ /* 0x000fc600000000ff */
[----:B------:R-:W-:Y:S01]  /*2420*/  @P5 FMUL.FTZ R95, R84, R85 ;  /* 0x00000055545f5220 */ /* 0x000fe20000410000 */
[----:B------:R-:W-:Y:S02]  /*2430*/  @P5 HADD2.F32 R84, -RZ, R23.H1_H1 ;  /* 0x30000017ff545230 */ /* 0x000fe40000004100 */
[----:B------:R-:W-:Y:S02]  /*2440*/  @P5 HADD2.F32 R85, -RZ, R51.H1_H1 ;  /* 0x30000033ff555230 */ /* 0x000fe40000004100 */
[----:B------:R-:W-:Y:S01]  /*2450*/  F2FP.F16.F32.PACK_AB R121, RZ, R95 ;  /* 0x0000005fff79723e */ /* 0x000fe200000000ff */
[----:B-1----:R-:W-:Y:S01]  /*2460*/  @P5 FMUL.FTZ R84, R84, R119 ;  /* 0x0000007754545220 */ /* 0x002fe20000410000 */
[----:B------:R-:W-:-:S03]  /*2470*/  F2FP.F16.F32.PACK_AB R119, RZ, R93 ;  /* 0x0000005dff77723e */ /* 0x000fc600000000ff */
        /* <DEDUP_REMOVED lines=8> */
.L_x_3546:
[----:B------:R-:W0:Y:S01]  /*2500*/  LDC.64 R120, c[0x0][0x3a8] ;  /* 0x0000ea00ff787b82 */ /* 0x000e220000000a00 */
[----:B------:R-:W-:Y:S01]  /*2510*/  IADD3 R118, PT, PT, R118, 0x80, RZ ;  /* 0x0000008076767810 */ /* 0x000fe20007ffe0ff */
[C---:B0-----:R-:W-:Y:S01]  /*2520*/  IMAD.WIDE.U32 R120, R117.reuse, 0x10, R120 ;  /* 0x0000001075787825 */ /* 0x041fe200078e0078 */
[----:B------:R-:W-:-:S04]  /*2530*/  IADD3 R117, PT, PT, R117, 0x80, RZ ;  /* 0x0000008075757810 */ /* 0x000fc80007ffe0ff */
[----:B------:R2:W-:Y:S03]  /*2540*/  STG.E.128 desc[UR12][R120.64], R84 ;  /* 0x0000005478007986 */ /* 0x0005e6000c101d0c */
.L_x_3544:
[----:B------:R-:W-:Y:S05]  /*2550*/  BSYNC.RECONVERGENT B0 ;  /* 0x0000000000007941 */ /* 0x000fea0003800200 */
.L_x_3543:
        /* <DEDUP_REMOVED lines=15> */
[----:B------:R-:W-:Y:S02]  /*2650*/  HADD2.F32 R99, -RZ, R17.H0_H0 ;  /* 0x20000011ff637230 */ /* 0x000fe40000004100 */
[----:B------:R-:W-:Y:S02]  /*2660*/  HADD2.F32 R102, -RZ, R18.H1_H1 ;  /* 0x30000012ff667230 */ /* 0x000fe40000004100 */
[--C-:B------:R-:W-:Y:S02]  /*2670*/  HADD2.F32 R103, -RZ, R19.reuse.H0_H0 ;  /* 0x20000013ff677230 */ /* 0x100fe40000004100 */
[----:B------:R-:W-:-:S02]  /*2680*/  HADD2.F32 R104, -RZ, R19.H1_H1 ;  /* 0x30000013ff687230 */ /* 0x000fc40000004100 */
[----:B0-----:R-:W0:Y:S01]  /*2690*/  @P4 LDC R85, c[0x0][0x40c] ;  /* 0x00010300ff554b82 */ /* 0x001e220000000800 */
[----:B------:R-:W-:-:S07]  /*26a0*/  @P4 HADD2.F32 R84, -RZ, R20.H0_H0 ;  /* 0x20000014ff544230 */ /* 0x000fce0000004100 */
[----:B------:R-:W1:Y:S08]  /*26b0*/  @P4 LDC R100, c[0x0][0x40c] ;  /* 0x00010300ff644b82 */ /* 0x000e700000000800 */
[----:B------:R-:W2:Y:S01]  /*26c0*/  @P4 LDC R87, c[0x0][0x40c] ;  /* 0x00010300ff574b82 */ /* 0x000ea20000000800 */
[----:B0-----:R-:W-:Y:S01]  /*26d0*/  @P4 FMUL.FTZ R86, R84, R85 ;  /* 0x0000005554564220 */ /* 0x001fe20000410000 */
[----:B------:R-:W-:-:S06]  /*26e0*/  @P4 HADD2.F32 R84, -RZ, R36.H0_H0 ;  /* 0x20000024ff544230 */ /* 0x000fcc0000004100 */
[----:B------:R-:W0:Y:S01]  /*26f0*/  @P4 LDC R101, c[0x0][0x40c] ;  /* 0x00010300ff654b82 */ /* 0x000e220000000800 */
[----:B------:R-:W-:Y:S02]  /*2700*/  @P4 HADD2.F32 R85, -RZ, R20.H1_H1 ;  /* 0x30000014ff554230 */ /* 0x000fe40000004100 */
[----:B------:R-:W-:Y:S01]  /*2710*/  @P4 FFMA.FTZ R97, R86, R84, R97 ;  /* 0x0000005456614223 */ /* 0x000fe20000010061 */
[----:B------:R-:W-:Y:S02]  /*2720*/  @P4 HADD2.F32 R84, -RZ, R36.H1_H1 ;  /* 0x30000024ff544230 */ /* 0x000fe40000004100 */
[----:B-1----:R-:W-:Y:S01]  /*2730*/  @P4 FMUL.FTZ R85, R85, R100 ;  /* 0x0000006455554220 */ /* 0x002fe20000410000 */
[----:B------:R-:W-:-:S03]  /*2740*/  HADD2.F32 R100, -RZ, R17.H1_H1 ;  /* 0x30000011ff647230 */ /* 0x000fc60000004100 */
[----:B------:R-:W-:Y:S01]  /*2750*/  @P4 FFMA.FTZ R98, R85, R84, R98 ;  /* 0x0000005455624223 */ /* 0x000fe20000010062 */
[----:B------:R-:W-:Y:S01]  /*2760*/  @P4 HADD2.F32 R84, -RZ, R21.H0_H0 ;  /* 0x20000015ff544230 */ /* 0x000fe20000004100 */
[----:B------:R-:W1:Y:S04]  /*2770*/  @P4 LDC R85, c[0x0][0x40c] ;  /* 0x00010300ff554b82 */ /* 0x000e680000000800 */
[----:B--2---:R-:W-:Y:S01]  /*2780*/  @P4 FMUL.FTZ R86, R84, R87 ;  /* 0x0000005754564220 */ /* 0x004fe20000410000 */
[----:B------:R-:W-:-:S03]  /*2790*/  @P4 HADD2.F32 R84, -RZ, R37.H0_H0 ;  /* 0x20000025ff544230 */ /* 0x000fc60000004100 */
[----:B------:R-:W2:Y:S02]  /*27a0*/  @P4 LDC R87, c[0x0][0x40c] ;  /* 0x00010300ff574b82 */ /* 0x000ea40000000800 */
[----:B------:R-:W-:Y:S01]  /*27b0*/  @P4 FFMA.FTZ R99, R86, R84, R99 ;  /* 0x0000005456634223 */ /* 0x000fe20000010063 */
[----:B------:R-:W-:-:S05]  /*27c0*/  @P4 HADD2.F32 R84, -RZ, R21.H1_H1 ;  /* 0x30000015ff544230 */ /* 0x000fca0000004100 */
        /* <DEDUP_REMOVED lines=8> */
[----:B------:R-:W0:Y:S04]  /*2850*/  @P4 LDC R85, c[0x0][0x40c] ;  /* 0x00010300ff554b82 */ /* 0x000e280000000800 */
[----:B------:R-:W-:Y:S01]  /*2860*/  @P4 FFMA.FTZ R101, R86, R84, R101 ;  /* 0x0000005456654223 */ /* 0x000fe20000010065 */
[----:B------:R-:W-:-:S04]  /*2870*/  @P4 HADD2.F32 R84, -RZ, R22.H1_H1 ;  /* 0x30000016ff544230 */ /* 0x000fc80000004100 */
[----:B------:R-:W-:Y:S01]  /*2880*/  F2FP.F16.F32.PACK_AB R120, RZ, R101 ;  /* 0x00000065ff78723e */ /* 0x000fe200000000ff */
[----:B--2---:R-:W-:Y:S01]  /*2890*/  @P4 FMUL.FTZ R87, R84, R87 ;  /* 0x0000005754574220 */ /* 0x004fe20000410000 */
        /* <DEDUP_REMOVED lines=9> */
[----:B------:R-:W-:Y:S01]  /*2930*/  @P4 HADD2.F32 R84, -RZ, R23.H1_H1 ;  /* 0x30000017ff544230 */ /* 0x000fe20000004100 */
[----:B------:R-:W-:-:S03]  /*2940*/  F2FP.F16.F32.PACK_AB R86, RZ, R99 ;  /* 0x00000063ff56723e */ /* 0x000fc600000000ff */
        /* <DEDUP_REMOVED lines=11> */
.L_x_3549:
        /* <DEDUP_REMOVED lines=57> */
.L_x_3550:
[----:B------:R-:W0:Y:S01]  /*2d90*/  LDC.64 R120, c[0x0][0x3a8] ;  /* 0x0000ea00ff787b82 */ /* 0x000e220000000a00 */
[----:B------:R-:W-:Y:S01]  /*2da0*/  IADD3 R118, PT, PT, R118, 0x80, RZ ;  /* 0x0000008076767810 */ /* 0x000fe20007ffe0ff */
[C---:B0-----:R-:W-:Y:S01]  /*2db0*/  IMAD.WIDE.U32 R120, R117.reuse, 0x10, R120 ;  /* 0x0000001075787825 */ /* 0x041fe200078e0078 */
[----:B------:R-:W-:-:S04]  /*2dc0*/  IADD3 R117, PT, PT, R117, 0x80, RZ ;  /* 0x0000008075757810 */ /* 0x000fc80007ffe0ff */
[----:B------:R3:W-:Y:S03]  /*2dd0*/  STG.E.128 desc[UR12][R120.64], R84 ;  /* 0x0000005478007986 */ /* 0x0007e6000c101d0c */
.L_x_3548:
[----:B------:R-:W-:Y:S05]  /*2de0*/  BSYNC.RECONVERGENT B0 ;  /* 0x0000000000007941 */ /* 0x000fea0003800200 */
.L_x_3547:
        /* <DEDUP_REMOVED lines=12> */
[----:B------:R-:W-:Y:S01]  /*2eb0*/  UISETP.GT.AND UP0, UPT, UR20, URZ, UPT ;  /* 0x000000ff1400728c */ /* 0x000fe2000bf04270 */
[--C-:B-----5:R-:W-:Y:S02]  /*2ec0*/  HADD2.F32 R105, -RZ, R16.reuse.H0_H0 ;  /* 0x20000010ff697230 */ /* 0x120fe40000004100 */
[----:B------:R-:W-:Y:S02]  /*2ed0*/  HADD2.F32 R106, -RZ, R16.H1_H1 ;  /* 0x30000010ff6a7230 */ /* 0x000fe40000004100 */
[--C-:B------:R-:W-:Y:S01]  /*2ee0*/  HADD2.F32 R107, -RZ, R17.reuse.H0_H0 ;  /* 0x20000011ff6b7230 */ /* 0x100fe20000004100 */
[----:B------:R-:W-:Y:S01]  /*2ef0*/  PLOP3.LUT P5, PT, PT, PT, UP0, 0x80, 0x8 ;  /* 0x000000000008781c */ /* 0x000fe20003faf008 */
[----:B------:R-:W-:Y:S02]  /*2f00*/  HADD2.F32 R108, -RZ, R17.H1_H1 ;  /* 0x30000011ff6c7230 */ /* 0x000fe40000004100 */
[----:B------:R-:W-:Y:S02]  /*2f10*/  HADD2.F32 R109, -RZ, R18.H0_H0 ;  /* 0x20000012ff6d7230 */ /* 0x000fe40000004100 */
[----:B------:R-:W1:Y:S01]  /*2f20*/  @UP0 LDCU UR4, c[0x0][0x40c] ;  /* 0x00008180ff0407ac */ /* 0x000e620008000800 */
[----:B------:R-:W-:-:S02]  /*2f30*/  HADD2.F32 R111, -RZ, R19.H0_H0 ;  /* 0x20000013ff6f7230 */ /* 0x000fc40000004100 */
[----:B------:R-:W-:Y:S01]  /*2f40*/  HADD2.F32 R112, -RZ, R19.H1_H1 ;  /* 0x30000013ff707230 */ /* 0x000fe20000004100 */
[----:B------:R-:W2:Y:S01]  /*2f50*/  @UP0 LDCU UR5, c[0x0][0x40c] ;  /* 0x00008180ff0507ac */ /* 0x000ea20008000800 */
[----:B------:R-:W-:-:S03]  /*2f60*/  HADD2.F32 R110, -RZ, R18.H1_H1 ;  /* 0x30000012ff6e7230 */ /* 0x000fc60000004100 */
[----:B0-----:R-:W-:Y:S01]  /*2f70*/  @P5 HADD2.F32 R85, -RZ, R20.H0_H0 ;  /* 0x20000014ff555230 */ /* 0x001fe20000004100 */
[----:B------:R-:W0:Y:S01]  /*2f80*/  @UP0 LDCU UR22, c[0x0][0x40c] ;  /* 0x00008180ff1607ac */ /* 0x000e220008000800 */
[----:B------:R-:W-:-:S03]  /*2f90*/  @P5 HADD2.F32 R84, -RZ, R24.H0_H0 ;  /* 0x20000018ff545230 */ /* 0x000fc60000004100 */
[----:B-1----:R-:W-:Y:S01]  /*2fa0*/  @P5 FMUL.FTZ R86, R85, UR4 ;  /* 0x0000000455565c20 */ /* 0x002fe20008410000 */
[----:B------:R-:W1:Y:S01]  /*2fb0*/  @UP0 LDCU UR4, c[0x0][0x40c] ;  /* 0x00008180ff0407ac */ /* 0x000e620008000800 */
[----:B------:R-:W-:Y:S02]  /*2fc0*/  @P5 HADD2.F32 R85, -RZ, R20.H1_H1 ;  /* 0x30000014ff555230 */ /* 0x000fe40000004100 */
[----:B------:R-:W-:Y:S01]  /*2fd0*/  @P5 FFMA.FTZ R105, R86, R84, R105 ;  /* 0x0000005456695223 */ /* 0x000fe20000010069 */
[----:B------:R-:W-:Y:S02]  /*2fe0*/  @P5 HADD2.F32 R84, -RZ, R24.H1_H1 ;  /* 0x30000018ff545230 */ /* 0x000fe40000004100 */
[----:B--2---:R-:W-:Y:S01]  /*2ff0*/  @P5 FMUL.FTZ R85, R85, UR5 ;  /* 0x0000000555555c20 */ /* 0x004fe20008410000 */
[----:B------:R-:W2:Y:S01]  /*3000*/  @UP0 LDCU UR5, c[0x0][0x40c] ;  /* 0x00008180ff0507ac */ /* 0x000ea20008000800 */
[--C-:B------:R-:W-:Y:S02]  /*3010*/  @P5 HADD2.F32 R86, -RZ, R21.reuse.H0_H0 ;  /* 0x20000015ff565230 */ /* 0x100fe40000004100 */
[----:B------:R-:W-:Y:S01]  /*3020*/  @P5 FFMA.FTZ R106, R85, R84, R106 ;  /* 0x00000054556a5223 */ /* 0x000fe2000001006a */
[----:B------:R-:W-:-:S02]  /*3030*/  @P5 HADD2.F32 R85, -RZ, R21.H1_H1 ;  /* 0x30000015ff555230 */ /* 0x000fc40000004100 */
[--C-:B------:R-:W-:Y:S02]  /*3040*/  @P5 HADD2.F32 R84, -RZ, R25.reuse.H0_H0 ;  /* 0x20000019ff545230 */ /* 0x100fe40000004100 */
[----:B0-----:R-:W-:Y:S01]  /*3050*/  @P5 FMUL.FTZ R86, R86, UR22 ;  /* 0x0000001656565c20 */ /* 0x001fe20008410000 */
[----:B-1----:R-:W-:Y:S01]  /*3060*/  @P5 FMUL.FTZ R85, R85, UR4 ;  /* 0x0000000455555c20 */ /* 0x002fe20008410000 */
[----:B------:R-:W0:Y:S02]  /*3070*/  @UP0 LDCU UR4, c[0x0][0x40c] ;  /* 0x00008180ff0407ac */ /* 0x000e240008000800 */
[----:B------:R-:W-:Y:S01]  /*3080*/  @P5 FFMA.FTZ R107, R86, R84, R107 ;  /* 0x00000054566b5223 */ /* 0x000fe2000001006b */
[----:B------:R-:W-:Y:S02]  /*3090*/  @P5 HADD2.F32 R86, -RZ, R22.H0_H0 ;  /* 0x20000016ff565230 */ /* 0x000fe40000004100 */
[----:B------:R-:W-:-:S03]  /*30a0*/  @P5 HADD2.F32 R84, -RZ, R25.H1_H1 ;  /* 0x30000019ff545230 */ /* 0x000fc60000004100 */
[----:B--2---:R-:W-:Y:S01]  /*30b0*/  @P5 FMUL.FTZ R86, R86, UR5 ;  /* 0x0000000556565c20 */ /* 0x004fe20008410000 */
[----:B------:R-:W1:Y:S01]  /*30c0*/  @UP0 LDCU UR5, c[0x0][0x40c] ;  /* 0x00008180ff0507ac */ /* 0x000e620008000800 */
[----:B------:R-:W-:Y:S01]  /*30d0*/  @P5 FFMA.FTZ R108, R85, R84, R108 ;  /* 0x00000054556c5223 */ /* 0x000fe2000001006c */
[----:B------:R-:W-:Y:S02]  /*30e0*/  @P5 HADD2.F32 R84, -RZ, R26.H0_H0 ;  /* 0x2000001aff545230 */ /* 0x000fe40000004100 */
[----:B------:R-:W-:Y:S02]  /*30f0*/  @P5 HADD2.F32 R85, -RZ, R23.H0_H0 ;  /* 0x20000017ff555230 */ /* 0x000fe40000004100 */
[----:B------:R-:W-:Y:S01]  /*3100*/  F2FP.F16.F32.PACK_AB R118, RZ, R108 ;  /* 0x0000006cff76723e */ /* 0x000fe200000000ff */
[----:B------:R-:W-:Y:S01]  /*3110*/  @P5 FFMA.FTZ R109, R86, R84, R109 ;  /* 0x00000054566d5223 */ /* 0x000fe2000001006d */
[----:B------:R-:W-:Y:S02]  /*3120*/  @P5 HADD2.F32 R84, -RZ, R27.H0_H0 ;  /* 0x2000001bff545230 */ /* 0x000fe40000004100 */
[----:B0-----:R-:W-:Y:S01]  /*3130*/  @P5 FMUL.FTZ R86, R85, UR4 ;  /* 0x0000000455565c20 */ /* 0x001fe20008410000 */
[----:B------:R-:W0:Y:S01]  /*3140*/  @UP0 LDCU UR4, c[0x0][0x40c] ;  /* 0x00008180ff0407ac */ /* 0x000e220008000800 */
[----:B------:R-:W-:-:S02]  /*3150*/  F2FP.F16.F32.PACK_AB R119, RZ, R109 ;  /* 0x0000006dff77723e */ /* 0x000fc400000000ff */
[----:B------:R-:W-:Y:S01]  /*3160*/  @P5 FFMA.FTZ R111, R86, R84, R111 ;  /* 0x00000054566f5223 */ /* 0x000fe2000001006f */
[----:B------:R-:W-:Y:S01]  /*3170*/  @P5 HADD2.F32 R84, -RZ, R23.H1_H1 ;  /* 0x30000017ff545230 */ /* 0x000fe20000004100 */
[----:B------:R-:W-:-:S03]  /*3180*/  F2FP.F16.F32.PACK_AB R86, RZ, R107 ;  /* 0x0000006bff56723e */ /* 0x000fc600000000ff */
[----:B------:R-:W-:Y:S01]  /*3190*/  F2FP.F16.F32.PACK_AB R121, RZ, R111 ;  /* 0x0000006fff79723e */ /* 0x000fe200000000ff */
[----:B-1----:R-:W-:Y:S01]  /*31a0*/  @P5 FMUL.FTZ R85, R84, UR5 ;  /* 0x0000000554555c20 */ /* 0x002fe20008410000 */
[----:B------:R-:W-:-:S05]  /*31b0*/  @P5 HADD2.F32 R84, -RZ, R27.H1_H1 ;  /* 0x3000001bff545230 */ /* 0x000fca0000004100 */
[----:B------:R-:W-:Y:S01]  /*31c0*/  @P5 FFMA.FTZ R112, R85, R84, R112 ;  /* 0x0000005455705223 */ /* 0x000fe20000010070 */
[----:B------:R-:W-:-:S04]  /*31d0*/  @P5 HADD2.F32 R84, -RZ, R22.H1_H1 ;  /* 0x30000016ff545230 */ /* 0x000fc80000004100 */
[----:B------:R-:W-:Y:S01]  /*31e0*/  F2FP.F16.F32.PACK_AB R87, RZ, R112 ;  /* 0x00000070ff57723e */ /* 0x000fe200000000ff */
[----:B0-----:R-:W-:Y:S01]  /*31f0*/  @P5 FMUL.FTZ R85, R84, UR4 ;  /* 0x0000000454555c20 */ /* 0x001fe20008410000 */
[----:B------:R-:W-:Y:S02]  /*3200*/  @P5 HADD2.F32 R84, -RZ, R26.H1_H1 ;  /* 0x3000001aff545230 */ /* 0x000fe40000004100 */
[----:B------:R-:W-:-:S03]  /*3210*/  PRMT R87, R121, 0x5410, R87 ;  /* 0x0000541079577816 */ /* 0x000fc60000000057 */
[----:B------:R-:W-:Y:S01]  /*3220*/  @P5 FFMA.FTZ R110, R85, R84, R110 ;  /* 0x00000054556e5223 */ /* 0x000fe2000001006e */
[----:B------:R-:W-:Y:S02]  /*3230*/  F2FP.F16.F32.PACK_AB R84, RZ, R105 ;  /* 0x00000069ff54723e */ /* 0x000fe400000000ff */
[----:B------:R-:W-:Y:S02]  /*3240*/  F2FP.F16.F32.PACK_AB R85, RZ, R106 ;  /* 0x0000006aff55723e */ /* 0x000fe400000000ff */
[----:B------:R-:W-:Y:S02]  /*3250*/  F2FP.F16.F32.PACK_AB R120, RZ, R110 ;  /* 0x0000006eff78723e */ /* 0x000fe400000000ff */
[----:B------:R-:W-:Y:S02]  /*3260*/  PRMT R84, R84, 0x5410, R85 ;  /* 0x0000541054547816 */ /* 0x000fe40000000055 */
[----:B------:R-:W-:Y:S02]  /*3270*/  PRMT R85, R86, 0x5410, R118 ;  /* 0x0000541056557816 */ /* 0x000fe40000000076 */
[----:B------:R-:W-:Y:S01]  /*3280*/  PRMT R86, R119, 0x5410, R120 ;  /* 0x0000541077567816 */ /* 0x000fe20000000078 */
[----:B------:R-:W-:Y:S06]  /*3290*/  BRA `(.L_x_3554) ;  /* 0x0000000000e87947 */ /* 0x000fec0003800000 */
.L_x_3553:
[----:B0-----:R-:W0:Y:S01]  /*32a0*/  @P5 LDC R86, c[0x0][0x40c] ;  /* 0x00010300ff565b82 */ /* 0x001e220000000800 */
[--C-:B-----5:R-:W-:Y:S01]  /*32b0*/  @P5 HADD2.F32 R85, -RZ, R20.reuse.H0_H0 ;  /* 0x20000014ff555230 */ /* 0x120fe20000004100 */
[----:B------:R-:W-:Y:S01]  /*32c0*/  MOV R105, RZ ;  /* 0x000000ff00697202 */ /* 0x000fe20000000f00 */
[----:B------:R-:W-:Y:S02]  /*32d0*/  @P5 HADD2.F32 R87, -RZ, R20.H1_H1 ;  /* 0x30000014ff575230 */ /* 0x000fe40000004100 */
[----:B------:R-:W-:Y:S02]  /*32e0*/  HFMA2 R112, -RZ, RZ, 0, 0 ;  /* 0x00000000ff707431 */ /* 0x000fe400000001ff */
[--C-:B------:R-:W-:Y:S01]  /*32f0*/  @P5 HADD2.F32 R108, -RZ, R24.reuse.H1_H1 ;  /* 0x30000018ff6c5230 */ /* 0x100fe20000004100 */
[----:B------:R-:W1:Y:S08]  /*3300*/  @P5 LDC R106, c[0x0][0x40c] ;  /* 0x00010300ff6a5b82 */ /* 0x000e700000000800 */
[----:B------:R-:W2:Y:S08]  /*3310*/  @P5 LDC R110, c[0x0][0x40c] ;  /* 0x00010300ff6e5b82 */ /* 0x000eb00000000800 */
[----:B------:R-:W3:Y:S01]  /*3320*/  @P5 LDC R84, c[0x0][0x40c] ;  /* 0x00010300ff545b82 */ /* 0x000ee20000000800 */
[----:B0-----:R-:W-:Y:S01]  /*3330*/  @P5 FMUL.FTZ R85, R85, R86 ;  /* 0x0000005655555220 */ /* 0x001fe20000410000 */
[----:B------:R-:W-:-:S05]  /*3340*/  @P5 HADD2.F32 R86, -RZ, R24.H0_H0 ;  /* 0x20000018ff565230 */ /* 0x000fca0000004100 */
[----:B------:R-:W-:Y:S01]  /*3350*/  @P5 FMUL.FTZ R105, R85, R86 ;  /* 0x0000005655695220 */ /* 0x000fe20000410000 */
[----:B------:R-:W0:Y:S01]  /*3360*/  @P5 LDC R109, c[0x0][0x40c] ;  /* 0x00010300ff6d5b82 */ /* 0x000e220000000800 */
[----:B-1----:R-:W-:Y:S01]  /*3370*/  @P5 FMUL.FTZ R87, R87, R106 ;  /* 0x0000006a57575220 */ /* 0x002fe20000410000 */
[----:B------:R-:W-:Y:S01]  /*3380*/  CS2R R106, SRZ ;  /* 0x00000000006a7805 */ /* 0x000fe2000001ff00 */
[--C-:B------:R-:W-:Y:S02]  /*3390*/  @P5 HADD2.F32 R85, -RZ, R21.reuse.H0_H0 ;  /* 0x20000015ff555230 */ /* 0x100fe40000004100 */
[----:B------:R-:W-:Y:S01]  /*33a0*/  @P5 FMUL.FTZ R106, R87, R108 ;  /* 0x0000006c576a5220 */ /* 0x000fe20000410000 */
[----:B------:R-:W-:Y:S02]  /*33b0*/  @P5 HADD2.F32 R87, -RZ, R21.H1_H1 ;  /* 0x30000015ff575230 */ /* 0x000fe40000004100 */
[----:B------:R-:W-:Y:S01]  /*33c0*/  HFMA2 R108, -RZ, RZ, 0, 0 ;  /* 0x00000000ff6c7431 */ /* 0x000fe200000001ff */
[----:B------:R-:W1:Y:S01]  /*33d0*/  @P5 LDC R111, c[0x0][0x40c] ;  /* 0x00010300ff6f5b82 */ /* 0x000e620000000800 */
[----:B------:R-:W-:-:S02]  /*33e0*/  @P5 HADD2.F32 R86, -RZ, R25.H0_H0 ;  /* 0x20000019ff565230 */ /* 0x000fc40000004100 */
[----:B--2---:R-:W-:-:S04]  /*33f0*/  @P5 FMUL.FTZ R85, R85, R110 ;  /* 0x0000006e55555220 */ /* 0x004fc80000410000 */
[----:B------:R-:W-:Y:S01]  /*3400*/  @P5 FMUL.FTZ R107, R85, R86 ;  /* 0x00000056556b5220 */ /* 0x000fe20000410000 */
[----:B------:R-:W-:Y:S02]  /*3410*/  @P5 HADD2.F32 R85, -RZ, R25.H1_H1 ;  /* 0x30000019ff555230 */ /* 0x000fe40000004100 */
[----:B---3--:R-:W-:Y:S01]  /*3420*/  @P5 FMUL.FTZ R84, R87, R84 ;  /* 0x0000005457545220 */ /* 0x008fe20000410000 */
[----:B------:R-:W-:Y:S01]  /*3430*/  @P5 HADD2.F32 R86, -RZ, R22.H0_H0 ;  /* 0x20000016ff565230 */ /* 0x000fe20000004100 */
[----:B------:R-:W2:Y:S02]  /*3440*/  @P5 LDC R87, c[0x0][0x40c] ;  /* 0x00010300ff575b82 */ /* 0x000ea40000000800 */
[----:B------:R-:W-:Y:S01]  /*3450*/  @P5 FMUL.FTZ R108, R84, R85 ;  /* 0x00000055546c5220 */ /* 0x000fe20000410000 */
[----:B------:R-:W-:Y:S02]  /*3460*/  @P5 HADD2.F32 R85, -RZ, R26.H0_H0 ;  /* 0x2000001aff555230 */ /* 0x000fe40000004100 */
[----:B------:R-:W-:-:S02]  /*3470*/  @P5 HADD2.F32 R84, -RZ, R22.H1_H1 ;  /* 0x30000016ff545230 */ /* 0x000fc40000004100 */
[----:B0-----:R-:W-:Y:S01]  /*3480*/  @P5 FMUL.FTZ R86, R86, R109 ;  /* 0x0000006d56565220 */ /* 0x001fe20000410000 */
[----:B------:R-:W-:Y:S01]  /*3490*/  MOV R109, RZ ;  /* 0x000000ff006d7202 */ /* 0x000fe20000000f00 */
[----:B------:R-:W0:Y:S02]  /*34a0*/  @P5 LDC R119, c[0x0][0x40c] ;  /* 0x00010300ff775b82 */ /* 0x000e240000000800 */
[----:B------:R-:W-:Y:S01]  /*34b0*/  @P5 FMUL.FTZ R109, R86, R85 ;  /* 0x00000055566d5220 */ /* 0x000fe20000410000 */
[----:B------:R-:W-:Y:S01]  /*34c0*/  @P5 HADD2.F32 R85, -RZ, R26.H1_H1 ;  /* 0x3000001aff555230 */ /* 0x000fe20000004100 */
[----:B------:R-:W-:Y:S01]  /*34d0*/  F2FP.F16.F32.PACK_AB R86, RZ, R107 ;  /* 0x0000006bff56723e */ /* 0x000fe200000000ff */
[----:B-1----:R-:W-:Y:S01]  /*34e0*/  @P5 FMUL.FTZ R84, R84, R111 ;  /* 0x0000006f54545220 */ /* 0x002fe20000410000 */
[----:B------:R-:W-:Y:S02]  /*34f0*/  CS2R R110, SRZ ;  /* 0x00000000006e7805 */ /* 0x000fe4000001ff00 */
[----:B------:R-:W-:Y:S01]  /*3500*/  F2FP.F16.F32.PACK_AB R118, RZ, R109 ;  /* 0x0000006dff76723e */ /* 0x000fe200000000ff */
[----:B------:R-:W-:Y:S01]  /*3510*/  @P5 FMUL.FTZ R110, R84, R85 ;  /* 0x00000055546e5220 */ /* 0x000fe20000410000 */
[----:B------:R-:W-:-:S02]  /*3520*/  @P5 HADD2.F32 R84, -RZ, R23.H0_H0 ;  /* 0x20000017ff545230 */ /* 0x000fc40000004100 */
[----:B------:R-:W-:-:S03]  /*3530*/  @P5 HADD2.F32 R85, -RZ, R27.H0_H0 ;  /* 0x2000001bff555230 */ /* 0x000fc60000004100 */
[----:B--2---:R-:W-:Y:S01]  /*3540*/  @P5 FMUL.FTZ R84, R84, R87 ;  /* 0x0000005754545220 */ /* 0x004fe20000410000 */
[----:B------:R-:W-:-:S03]  /*3550*/  F2FP.F16.F32.PACK_AB R87, RZ, R108 ;  /* 0x0000006cff57723e */ /* 0x000fc600000000ff */
[----:B------:R-:W-:Y:S01]  /*3560*/  @P5 FMUL.FTZ R111, R84, R85 ;  /* 0x00000055546f5220 */ /* 0x000fe20000410000 */
[----:B------:R-:W-:Y:S02]  /*3570*/  @P5 HADD2.F32 R84, -RZ, R23.H1_H1 ;  /* 0x30000017ff545230 */ /* 0x000fe40000004100 */
[----:B------:R-:W-:Y:S02]  /*3580*/  @P5 HADD2.F32 R85, -RZ, R27.H1_H1 ;  /* 0x3000001bff555230 */ /* 0x000fe40000004100 */
[----:B------:R-:W-:Y:S01]  /*3590*/  F2FP.F16.F32.PACK_AB R120, RZ, R111 ;  /* 0x0000006fff78723e */ /* 0x000fe200000000ff */
[----:B0-----:R-:W-:Y:S01]  /*35a0*/  @P5 FMUL.FTZ R84, R84, R119 ;  /* 0x0000007754545220 */ /* 0x001fe20000410000 */
        /* <DEDUP_REMOVED lines=9> */
.L_x_3554:
[----:B------:R-:W0:Y:S02]  /*3640*/  LDC.64 R118, c[0x0][0x3a8] ;  /* 0x0000ea00ff767b82 */ /* 0x000e240000000a00 */
[----:B0-----:R-:W-:-:S05]  /*3650*/  IMAD.WIDE.U32 R118, R117, 0x10, R118 ;  /* 0x0000001075767825 */ /* 0x001fca00078e0076 */
[----:B------:R4:W-:Y:S02]  /*3660*/  STG.E.128 desc[UR12][R118.64], R84 ;  /* 0x0000005476007986 */ /* 0x0009e4000c101d0c */
.L_x_3552:
[----:B------:R-:W-:Y:S05]  /*3670*/  BSYNC.RECONVERGENT B0 ;  /* 0x0000000000007941 */ /* 0x000fea0003800200 */
.L_x_3551:
        /* <DEDUP_REMOVED lines=62> */
[----:B------:R-:W-:Y:S02]  /*3a60*/  FADD.FTZ R87, R8, -R84 ;  /* 0x8000005408577221 */ /* 0x000fe40000010000 */
[----:B------:R-:W-:-:S04]  /*3a70*/  FFMA.FTZ R85, R85, R85, RZ ;  /* 0x0000005555557223 */ /* 0x000fc800000100ff */
        /* <DEDUP_REMOVED lines=99> */
.L_x_3556:
[----:B------:R-:W-:Y:S05]  /*40b0*/  BSYNC.RECONVERGENT B0 ;  /* 0x0000000000007941 */ /* 0x000fea0003800200 */
.L_x_3555:
[----:B------:R-:W-:Y:S01]  /*40c0*/  BAR.SYNC.DEFER_BLOCKING 0x0 ;  /* 0x0000000000007b1d */ /* 0x000fe20000010000 */
[----:B------:R-:W-:Y:S02]  /*40d0*/  MOV R119, RZ ;  /* 0x000000ff00777202 */ /* 0x000fe40000000f00 */
[----:B0-----:R-:W-:-:S03]  /*40e0*/  CS2R R84, SRZ ;  /* 0x0000000000547805 */ /* 0x001fc6000001ff00 */
        /* <DEDUP_REMOVED lines=10> */
.L_x_3558:
[----:B------:R-:W-:Y:S05]  /*4190*/  BSYNC.RECONVERGENT B0 ;  /* 0x0000000000007941 */ /* 0x000fea0003800200 */
.L_x_3557:
[----:B------:R-:W1:Y:S01]  /*41a0*/  SHFL.DOWN PT, R86, R119, 0x2, 0x1f ;  /* 0x08401f0077567f89 */ /* 0x000e6200000e0000 */
[----:B------:R-:W-:Y:S01]  /*41b0*/  I2FP.F32.S32 R122, R119 ;  /* 0x00000077007a7245 */ /* 0x000fe20000201400 */
[----:B------:R-:W-:Y:S01]  /*41c0*/  UISETP.GE.AND UP0, UPT, UR6, 0x1, UPT ;  /* 0x000000010600788c */ /* 0x000fe2000bf06270 */
        /* <DEDUP_REMOVED lines=9> */
[----:B------:R-:W0:Y:S01]  /*4260*/  SHFL.DOWN PT, R119, R86, 0x1, 0x1f ;  /* 0x08201f0056777f89 */ /* 0x000e2200000e0000 */
[----:B------:R-:W-:Y:S01]  /*4270*/  FMUL.FTZ R121, R121, R121 ;  /* 0x0000007979797220 */ /* 0x000fe20000410000 */
[----:B------:R-:W-:Y:S01]  /*4280*/  FFMA.FTZ R123, R122, R84, R123 ;  /* 0x000000547a7b7223 */ /* 0x000fe2000001007b */
[----:B------:R-:W1:Y:S02]  /*4290*/  MUFU.RCP R118, R87 ;  /* 0x0000005700767308 */ /* 0x000e640000001000 */
[----:B------:R-:W-:Y:S01]  /*42a0*/  FMUL.FTZ R122, R121, R122 ;  /* 0x0000007a797a7220 */ /* 0x000fe20000410000 */
[----:B--2---:R-:W-:-:S03]  /*42b0*/  FADD.FTZ R121, R120, R85 ;  /* 0x0000005578797221 */ /* 0x004fc60000010000 */
[----:B------:R-:W-:Y:S01]  /*42c0*/  FMUL.FTZ R122, R122, R117 ;  /* 0x000000757a7a7220 */ /* 0x000fe20000410000 */
[----:B-1----:R-:W-:-:S03]  /*42d0*/  FMUL.FTZ R84, R118, R123 ;  /* 0x0000007b76547220 */ /* 0x002fc60000410000 */
[----:B------:R-:W-:Y:S01]  /*42e0*/  FFMA.FTZ R118, R118, R122, R121 ;  /* 0x0000007a76767223 */ /* 0x000fe20000010079 */
[-C--:B0-----:R-:W-:Y:S01]  /*42f0*/  IADD3 R120, PT, PT, R86, R119.reuse, RZ ;  /* 0x0000007756787210 */ /* 0x081fe20007ffe0ff */
[----:B------:R-:W0:Y:S01]  /*4300*/  SHFL.DOWN PT, R117, R84, 0x1, 0x1f ;  /* 0x08201f0054757f89 */ /* 0x000e2200000e0000 */
[----:B------:R-:W-:Y:S02]  /*4310*/  I2FP.F32.S32 R119, R119 ;  /* 0x0000007700777245 */ /* 0x000fe40000201400 */
[----:B------:R-:W-:Y:S01]  /*4320*/  I2FP.F32.S32 R85, R120 ;  /* 0x0000007800557245 */ /* 0x000fe20000201400 */
[----:B------:R-:W1:Y:S05]  /*4330*/  SHFL.DOWN PT, R121, R118, 0x1, 0x1f ;  /* 0x08201f0076797f89 */ /* 0x000e6a00000e0000 */
[----:B------:R-:W2:Y:S01]  /*4340*/  MUFU.RCP R85, R85 ;  /* 0x0000005500557308 */ /* 0x000ea20000001000 */
[----:B0-----:R-:W-:Y:S01]  /*4350*/  FADD.FTZ R86, R84, -R117 ;  /* 0x8000007554567221 */ /* 0x001fe20000010000 */
[----:B------:R-:W-:-:S03]  /*4360*/  FMUL.FTZ R120, R117, R119 ;  /* 0x0000007775787220 */ /* 0x000fc60000410000 */
[----:B------:R-:W-:Y:S01]  /*4370*/  FMUL.FTZ R86, R86, R86 ;  /* 0x0000005656567220 */ /* 0x000fe20000410000 */
[C---:B------:R-:W-:Y:S01]  /*4380*/  FFMA.FTZ R120, R87.reuse, R84, R120 ;  /* 0x0000005457787223 */ /* 0x040fe20000010078 */
[----:B-1----:R-:W-:Y:S01]  /*4390*/  FADD.FTZ R84, R118, R121 ;  /* 0x0000007976547221 */ /* 0x002fe20000010000 */
[----:B------:R-:W-:Y:S01]  /*43a0*/  MOV R121, UR7 ;  /* 0x0000000700797c02 */ /* 0x000fe20008000f00 */
[----:B------:R-:W-:Y:S01]  /*43b0*/  FMUL.FTZ R86, R87, R86 ;  /* 0x0000005657567220 */ /* 0x000fe20000410000 */
[----:B--2---:R-:W-:-:S03]  /*43c0*/  FMUL.FTZ R117, R85, R120 ;  /* 0x0000007855757220 */ /* 0x004fc60000410000 */
[----:B------:R-:W-:-:S03]  /*43d0*/  FMUL.FTZ R86, R86, R119 ;  /* 0x0000007756567220 */ /* 0x000fc60000410000 */
[----:B------:R-:W0:Y:S01]  /*43e0*/  SHFL.IDX PT, R117, R117, RZ, 0x1f ;  /* 0x00001fff75757589 */ /* 0x000e2200000e0000 */
[----:B------:R-:W-:Y:S02]  /*43f0*/  FFMA.FTZ R118, R85, R86, R84 ;  /* 0x0000005655767223 */ /* 0x000fe40000010054 */
[----:B------:R-:W1:Y:S03]  /*4400*/  LDC R84, c[0x0][0x448] ;  /* 0x00011200ff547b82 */ /* 0x000e660000000800 */
[----:B------:R-:W1:Y:S01]  /*4410*/  SHFL.IDX PT, R87, R118, RZ, 0x1f ;  /* 0x00001fff76577589 */ /* 0x000e6200000e0000 */
[----:B0-----:R-:W-:-:S05]  /*4420*/  FMUL.FTZ R85, R117, R117 ;  /* 0x0000007575557220 */ /* 0x001fca0000410000 */
[----:B------:R-:W-:Y:S01]  /*4430*/  FSEL R85, R85, RZ, P6 ;  /* 0x000000ff55557208 */ /* 0x000fe20003000000 */
[----:B-1----:R-:W-:Y:S02]  /*4440*/  FFMA.FTZ R84, R87, UR17, R84 ;  /* 0x0000001157547c23 */ /* 0x002fe40008010054 */
        /* <DEDUP_REMOVED lines=11> */
[----:B------:R-:W-:Y:S01]  /*4500*/  UIADD3 UR4, UPT, UPT, UR6, -0x1, URZ ;  /* 0xffffffff06047890 */ /* 0x000fe2000fffe0ff */
[----:B0-----:R-:W-:Y:S01]  /*4510*/  FSEL R117, R117, RZ, !P6 ;  /* 0x000000ff75757208 */ /* 0x001fe20007000000 */
[----:B------:R-:W-:Y:S02]  /*4520*/  BSSY.RECONVERGENT B0, `(.L_x_3560) ;  /* 0x0000038000007945 */ /* 0x000fe40003800200 */
[----:B------:R-:W-:-:S04]  /*4530*/  UIMAD UR4, UR4, UR21, URZ ;  /* 0x00000015040472a4 */ /* 0x000fc8000f8e02ff */
[----:B------:R-:W-:-:S04]  /*4540*/  USHF.R.S32.HI UR5, URZ, 0x1f, UR4 ;  /* 0x0000001fff057899 */ /* 0x000fc80008011404 */
[----:B------:R-:W-:Y:S01]  /*4550*/  ULEA.HI UR5, UR5, UR4, URZ, 0x3 ;  /* 0x0000000405057291 */ /* 0x000fe2000f8f18ff */
[----:B------:R-:W-:-:S05]  /*4560*/  R2UR UR4, R117 ;  /* 0x00000000750472ca */ /* 0x000fca00000e0000 */
[----:B------:R-:W-:-:S04]  /*4570*/  MOV R85, UR5 ;  /* 0x0000000500557c02 */ /* 0x000fc80008000f00 */
[----:B------:R-:W-:Y:S01]  /*4580*/  LEA.HI.SX32 R116, R85, R116, 0x1d ;  /* 0x0000007455747211 */ /* 0x000fe200078feaff */
[----:B------:R-:W-:Y:S06]  /*4590*/  @!P0 BRA `(.L_x_3561) ;  /* 0x0000000000c08947 */ /* 0x000fec0003800000 */
[----:B------:R-:W-:Y:S01]  /*45a0*/  FADD.FTZ R84, R89, -UR4 ;  /* 0x8000000459547e21 */ /* 0x000fe20008010000 */
[----:B-----5:R-:W-:Y:S02]  /*45b0*/  HADD2.F32 R85, -RZ, R80.H0_H0 ;  /* 0x20000050ff557230 */ /* 0x020fe40000004100 */
[----:B------:R-:W-:Y:S02]  /*45c0*/  HADD2.F32 R87, -RZ, R76.H0_H0 ;  /* 0x2000004cff577230 */ /* 0x000fe40000004100 */
[----:B------:R-:W-:Y:S01]  /*45d0*/  FMUL.FTZ R84, R84, UR20 ;  /* 0x0000001454547c20 */ /* 0x000fe20008410000 */
[----:B------:R-:W-:Y:S02]  /*45e0*/  HADD2.F32 R86, -RZ, R80.H1_H1 ;  /* 0x30000050ff567230 */ /* 0x000fe40000004100 */
[----:B------:R-:W-:Y:S02]  /*45f0*/  HADD2.F32 R118, -RZ, R76.H1_H1 ;  /* 0x3000004cff767230 */ /* 0x000fe40000004100 */
[----:B------:R-:W-:Y:S01]  /*4600*/  FFMA.FTZ R84, R84, R85, R87 ;  /* 0x0000005554547223 */ /* 0x000fe20000010057 */
[----:B------:R-:W-:Y:S01]  /*4610*/  FADD.FTZ R85, R88, -UR4 ;  /* 0x8000000458557e21 */ /* 0x000fe20008010000 */
[----:B------:R-:W-:-:S02]  /*4620*/  HADD2.F32 R87, -RZ, R81.H1_H1 ;  /* 0x30000051ff577230 */ /* 0x000fc40000004100 */
[----:B------:R-:W-:Y:S02]  /*4630*/  HADD2.F32 R119, -RZ, R77.H1_H1 ;  /* 0x3000004dff777230 */ /* 0x000fe40000004100 */
[----:B------:R-:W-:Y:S01]  /*4640*/  FMUL.FTZ R85, R85, UR20 ;  /* 0x0000001455557c20 */ /* 0x000fe20008410000 */
[----:B------:R-:W-:Y:S02]  /*4650*/  HADD2.F32 R122, -RZ, R78.H1_H1 ;  /* 0x3000004eff7a7230 */ /* 0x000fe40000004100 */
[----:B------:R-:W-:Y:S02]  /*4660*/  HADD2.F32 R123, -RZ, R79.H1_H1 ;  /* 0x3000004fff7b7230 */ /* 0x000fe40000004100 */
[----:B------:R-:W-:Y:S01]  /*4670*/  FFMA.FTZ R117, R85, R86, R118 ;  /* 0x0000005655757223 */ /* 0x000fe20000010076 */
[----:B------:R-:W-:Y:S01]  /*4680*/  FADD.FTZ R85, R15, -UR4 ;  /* 0x800000040f557e21 */ /* 0x000fe20008010000 */
[----:B------:R-:W-:Y:S02]  /*4690*/  HADD2.F32 R86, -RZ, R81.H0_H0 ;  /* 0x20000051ff567230 */ /* 0x000fe40000004100 */
[----:B------:R-:W-:-:S02]  /*46a0*/  HADD2.F32 R118, -RZ, R77.H0_H0 ;  /* 0x2000004dff767230 */ /* 0x000fc40000004100 */
[----:B------:R-:W-:Y:S01]  /*46b0*/  FMUL.FTZ R85, R85, UR20 ;  /* 0x0000001455557c20 */ /* 0x000fe20008410000 */
[----:B------:R-:W-:-:S03]  /*46c0*/  F2FP.F16.F32.PACK_AB R84, R117, R84 ;  /* 0x000000547554723e */ /* 0x000fc600000000ff */
[----:B------:R-:W-:Y:S01]  /*46d0*/  FFMA.FTZ R85, R85, R86, R118 ;  /* 0x0000005655557223 */ /* 0x000fe20000010076 */
[----:B------:R-:W-:Y:S01]  /*46e0*/  FADD.FTZ R86, R14, -UR4 ;  /* 0x800000040e567e21 */ /* 0x000fe20008010000 */
[----:B------:R-:W-:-:S03]  /*46f0*/  HADD2.F32 R118, -RZ, R82.H1_H1 ;  /* 0x30000052ff767230 */ /* 0x000fc60000004100 */
[----:B------:R-:W-:-:S04]  /*4700*/  FMUL.FTZ R86, R86, UR20 ;  /* 0x0000001456567c20 */ /* 0x000fc80008410000 */
[----:B------:R-:W-:Y:S01]  /*4710*/  FFMA.FTZ R120, R86, R87, R119 ;  /* 0x0000005756787223 */ /* 0x000fe20000010077 */
[----:B------:R-:W-:Y:S01]  /*4720*/  FADD.FTZ R86, R13, -UR4 ;  /* 0x800000040d567e21 */ /* 0x000fe20008010000 */
[----:B------:R-:W-:Y:S02]  /*4730*/  HADD2.F32 R87, -RZ, R82.H0_H0 ;  /* 0x20000052ff577230 */ /* 0x000fe40000004100 */
[----:B------:R-:W-:Y:S02]  /*4740*/  HADD2.F32 R119, -RZ, R78.H0_H0 ;  /* 0x2000004eff777230 */ /* 0x000fe40000004100 */
        /* <DEDUP_REMOVED lines=13> */
[----:B------:R-:W-:-:S04]  /*4820*/  FADD.FTZ R118, R10, -UR4 ;  /* 0x800000040a767e21 */ /* 0x000fc80008010000 */
[----:B------:R-:W-:-:S04]  /*4830*/  FMUL.FTZ R118, R118, UR20 ;  /* 0x0000001476767c20 */ /* 0x000fc80008410000 */
[----:B------:R-:W-:-:S05]  /*4840*/  FFMA.FTZ R118, R118, R119, R123 ;  /* 0x0000007776767223 */ /* 0x000fca000001007b */
[----:B------:R-:W-:Y:S02]  /*4850*/  F2FP.F16.F32.PACK_AB R87, R118, R87 ;  /* 0x000000577657723e */ /* 0x000fe400000000ff */
[----:B------:R-:W0:Y:S02]  /*4860*/  LDC.64 R118, c[0x0][0x428] ;  /* 0x00010a00ff767b82 */ /* 0x000e240000000a00 */
[C---:B0-----:R-:W-:Y:S01]  /*4870*/  IMAD.WIDE.U32 R118, R116.reuse, 0x10, R118 ;  /* 0x0000001074767825 */ /* 0x041fe200078e0076 */
[----:B------:R-:W-:-:S04]  /*4880*/  IADD3 R116, PT, PT, R116, 0x80, RZ ;  /* 0x0000008074747810 */ /* 0x000fc80007ffe0ff */
[----:B------:R0:W-:Y:S03]  /*4890*/  STG.E.128 desc[UR12][R118.64], R84 ;  /* 0x0000005476007986 */ /* 0x0001e6000c101d0c */
.L_x_3561:
[----:B------:R-:W-:Y:S05]  /*48a0*/  BSYNC.RECONVERGENT B0 ;  /* 0x0000000000007941 */ /* 0x000fea0003800200 */
.L_x_3560:
[----:B------:R-:W-:Y:S04]  /*48b0*/  BSSY.RECONVERGENT B0, `(.L_x_3562) ;  /* 0x0000032000007945 */ /* 0x000fe80003800200 */
[----:B------:R-:W-:Y:S05]  /*48c0*/  @!P1 BRA `(.L_x_3563) ;  /* 0x0000000000c09947 */ /* 0x000fea0003800000 */
[----:B0-----:R-:W-:Y:S01]  /*48d0*/  FADD.FTZ R84, R9, -UR4 ;  /* 0x8000000409547e21 */ /* 0x001fe20008010000 */
        /* <DEDUP_REMOVED lines=47> */
.L_x_3563:
[----:B------:R-:W-:Y:S05]  /*4bd0*/  BSYNC.RECONVERGENT B0 ;  /* 0x0000000000007941 */ /* 0x000fea0003800200 */
.L_x_3562:
[----:B------:R-:W-:Y:S04]  /*4be0*/  BSSY.RECONVERGENT B0, `(.L_x_3564) ;  /* 0x0000032000007945 */ /* 0x000fe80003800200 */
[----:B------:R-:W-:Y:S05]  /*4bf0*/  @!P2 BRA `(.L_x_3565) ;  /* 0x0000000000c0a947 */ /* 0x000fea0003800000 */
[----:B01----:R-:W-:Y:S01]  /*4c00*/  FADD.FTZ R84, R0, -UR4 ;  /* 0x8000000400547e21 */ /* 0x003fe20008010000 */
        /* <DEDUP_REMOVED lines=47> */
.L_x_3565:
[----:B------:R-:W-:Y:S05]  /*4f00*/  BSYNC.RECONVERGENT B0 ;  /* 0x0000000000007941 */ /* 0x000fea0003800200 */
.L_x_3564:
[----:B------:R-:W-:Y:S04]  /*4f10*/  BSSY.RECONVERGENT B0, `(.L_x_3566) ;  /* 0x0000032000007945 */ /* 0x000fe80003800200 */
[----:B------:R-:W-:Y:S05]  /*4f20*/  @!P3 BRA `(.L_x_3567) ;  /* 0x0000000000c0b947 */ /* 0x000fea0003800000 */
[----:B012---:R-:W-:Y:S01]  /*4f30*/  FADD.FTZ R84, R97, -UR4 ;  /* 0x8000000461547e21 */ /* 0x007fe20008010000 */
        /* <DEDUP_REMOVED lines=47> */
.L_x_3567:
[----:B------:R-:W-:Y:S05]  /*5230*/  BSYNC.RECONVERGENT B0 ;  /* 0x0000000000007941 */ /* 0x000fea0003800200 */
.L_x_3566:
[----:B------:R-:W-:Y:S04]  /*5240*/  BSSY.RECONVERGENT B0, `(.L_x_3559) ;  /* 0x0000031000007945 */ /* 0x000fe80003800200 */
[----:B------:R-:W-:Y:S05]  /*5250*/  @!P4 BRA `(.L_x_3568) ;  /* 0x0000000000bcc947 */ /* 0x000fea0003800000 */
[----:B0123--:R-:W-:Y:S01]  /*5260*/  FADD.FTZ R84, R105, -UR4 ;  /* 0x8000000469547e21 */ /* 0x00ffe20008010000 */
        /* <DEDUP_REMOVED lines=44> */
[----:B0-----:R-:W-:-:S05]  /*5530*/  IMAD.WIDE.U32 R118, R116, 0x10, R118 ;  /* 0x0000001074767825 */ /* 0x001fca00078e0076 */
[----:B------:R4:W-:Y:S02]  /*5540*/  STG.E.128 desc[UR12][R118.64], R84 ;  /* 0x0000005476007986 */ /* 0x0009e4000c101d0c */
.L_x_3568:
[----:B------:R-:W-:Y:S05]  /*5550*/  BSYNC.RECONVERGENT B0 ;  /* 0x0000000000007941 */ /* 0x000fea0003800200 */
.L_x_3559:
[----:B------:R-:W-:Y:S02]  /*5560*/  UIADD3 UR7, UPT, UPT, UR7, UR18, URZ ;  /* 0x0000001207077290 */ /* 0x000fe4000fffe0ff */
[----:B------:R-:W-:Y:S02]  /*5570*/  UPLOP3.LUT UP1, UPT, UPT, UPT, UP1, 0x40, 0x4 ;  /* 0x000000000004789c */ /* 0x000fe40003f2e810 */
[----:B------:R-:W-:-:S09]  /*5580*/  UISETP.GE.AND UP0, UPT, UR7, UR19, UPT ;  /* 0x000000130700728c */ /* 0x000fd2000bf06270 */
[----:B------:R-:W-:Y:S05]  /*5590*/  BRA.U !UP0, `(.L_x_3569) ;  /* 0xffffffb108f47547 */ /* 0x000fea000b83ffff */
[----:B------:R-:W-:Y:S05]  /*55a0*/  EXIT ;  /* 0x000000000000794d */ /* 0x000fea0003800000 */
.L_x_3570:
        /* <DEDUP_REMOVED lines=13> */
.L_x_34002:


//--------------------- .text._ZN10layer_norm13ln_fwd_kernelINS_13Kernel_traitsI6__halfS2_S2_S2_fjLj5120ELj1ELj1ELj4ELj16ENS_18Kernel_traits_baseILj5120ES2_S2_S2_S2_fjLj128EEEEELb0ELb1ELb1ELb1EEEvNS_9FwdParamsE --------------------------
	.section	.text._ZN10layer_norm13ln_fwd_kernelINS_13Kernel_traitsI6__halfS2_S2_S2_fjLj5120ELj1ELj1ELj4ELj16ENS_18Kernel_traits_baseILj5120ES2_S2_S2_S2_fjLj128EEEEELb0ELb1ELb1ELb1EEEvNS_9FwdParamsE,"ax",@progbits
	.align	128
        .global         _ZN10layer_norm13ln_fwd_kernelINS_13Kernel_traitsI6__halfS2_S2_S2_fjLj5120ELj1ELj1ELj4ELj16ENS_18Kernel_traits_baseILj5120ES2_S2_S2_S2_fjLj128EEEEELb0ELb1ELb1ELb1EEEvNS_9FwdParamsE
        .type           _ZN10layer_norm13ln_fwd_kernelINS_13Kernel_traitsI6__halfS2_S2_S2_fjLj5120ELj1ELj1ELj4ELj16ENS_18Kernel_traits_baseILj5120ES2_S2_S2_S2_fjLj128EEEEELb0ELb1ELb1ELb1EEEvNS_9FwdParamsE,@function
        .size           _ZN10layer_norm13ln_fwd_kernelINS_13Kernel_traitsI6__halfS2_S2_S2_fjLj5120ELj1ELj1ELj4ELj16ENS_18Kernel_traits_baseILj5120ES2_S2_S2_S2_fjLj128EEEEELb0ELb1ELb1ELb1EEEvNS_9FwdParamsE,(.L_x_34003 - _ZN10layer_norm13ln_fwd_kernelINS_13Kernel_traitsI6__halfS2_S2_S2_fjLj5120ELj1ELj1ELj4ELj16ENS_18Kernel_traits_baseILj5120ES2_S2_S2_S2_fjLj128EEEEELb0ELb1ELb1ELb1EEEvNS_9FwdParamsE)
        .other          _ZN10layer_norm13ln_fwd_kernelINS_13Kernel_traitsI6__halfS2_S2_S2_fjLj5120ELj1ELj1ELj4ELj16ENS_18Kernel_traits_baseILj5120ES2_S2_S2_S2_fjLj128EEEEELb0ELb1ELb1ELb1EEEvNS_9FwdParamsE,@"STO_CUDA_ENTRY STV_DEFAULT"
_ZN10layer_norm13ln_fwd_kernelINS_13Kernel_traitsI6__halfS2_S2_S2_fjLj5120ELj1ELj1ELj4ELj16ENS_18Kernel_traits_baseILj5120ES2_S2_S2_S2_fjLj128EEEEELb0ELb1ELb1ELb1EEEvNS_9FwdParamsE:
.text._ZN10layer_norm13ln_fwd_kernelINS_13Kernel_traitsI6__halfS2_S2_S2_fjLj5120ELj1ELj1ELj4ELj16ENS_18Kernel_traits_baseILj5120ES2_S2_S2_S2_fjLj128EEEEELb0ELb1ELb1ELb1EEEvNS_9FwdParamsE:
        /* <DEDUP_REMOVED lines=30> */
.L_x_3571:
        /* <DEDUP_REMOVED lines=24> */
.L_x_3572:
[----:B------:R-:W0:Y:S02]  /*0360*/  LDCU UR4, c[0x0][0x384] ;  /* 0x00007080ff0477ac */ /* 0x000e240008000800 */
[----:B0-----:R-:W-:-:S06]  /*0370*/  UISETP.GE.AND UP0, UPT, UR7, UR4, UPT ;  /* 0x000000040700728c */ /* 0x001fcc000bf06270 */
[----:B------:R-:W-:-:S13]  /*0380*/  PLOP3.LUT P0, PT, PT, PT, UP0, 0x80, 0x8 ;  /* 0x000000000008781c */ /* 0x000fda0003f0f008 */
[----:B------:R-:W-:Y:S05]  /*0390*/  @P0 EXIT ;  /* 0x000000000000094d */ /* 0x000fea0003800000 */
[----:B------:R-:W0:Y:S01]  /*03a0*/  LDCU UR15, c[0x0][0x388] ;  /* 0x00007100ff0f77ac */ /* 0x000e220008000800 */
[----:B------:R-:W2:Y:S01]  /*03b0*/  LDCU.U8 UR18, c[0x0][0x410] ;  /* 0x00008200ff1277ac */ /* 0x000ea20008000000 */
[----:B------:R-:W3:Y:S01]  /*03c0*/  LDCU UR19, c[0x0][0x400] ;  /* 0x00008000ff1377ac */ /* 0x000ee20008000800 */
[----:B------:R-:W4:Y:S01]  /*03d0*/  LDCU.128 UR8, c[0x0][0x3f0] ;  /* 0x00007e00ff0877ac */ /* 0x000f220008000c00 */
[----:B------:R-:W0:Y:S01]  /*03e0*/  LDCU.64 UR16, c[0x0][0x3a0] ;  /* 0x00007400ff1077ac */ /* 0x000e220008000a00 */
[----:B------:R-:W0:Y:S01]  /*03f0*/  LDCU.64 UR20, c[0x0][0x380] ;  /* 0x00007000ff1477ac */ /* 0x000e220008000a00 */
[----:B------:R-:W-:-:S11]  /*0400*/  UPLOP3.LUT UP0, UPT, UPT, UPT, UPT, 0x40, 0x4 ;  /* 0x000000000004789c */ /* 0x000fd60003f0e870 */
.L_x_3588:
[----:B----4-:R-:W-:-:S06]  /*0410*/  UIMAD.WIDE UR4, UR7, 0x4, UR8 ;  /* 0x00000004070478a5 */ /* 0x010fcc000f8e0208 */
[----:B-1----:R-:W-:Y:S02]  /*0420*/  MOV R4, UR4 ;  /* 0x0000000400047c02 */ /* 0x002fe40008000f00 */
[----:B------:R-:W-:-:S05]  /*0430*/  MOV R5, UR5 ;  /* 0x0000000500057c02 */ /* 0x000fca0008000f00 */
[----:B------:R-:W4:Y:S01]  /*0440*/  LDG.E R4, desc[UR12][R4.64] ;  /* 0x0000000c04047981 */ /* 0x000f22000c1e1900 */
[----:B------:R-:W-:Y:S01]  /*0450*/  HFMA2 R110, -RZ, RZ, 0, 0 ;  /* 0x00000000ff6e7431 */ /* 0x000fe200000001ff */
[----:B----4-:R-:W-:-:S13]  /*0460*/  R2UR UR14, R4 ;  /* 0x00000000040e72ca */ /* 0x010fda00000e0000 */
[----:B------:R-:W-:-:S06]  /*0470*/  UISETP.GE.AND UP1, UPT, UR14, 0x1, UPT ;  /* 0x000000010e00788c */ /* 0x000fcc000bf26270 */
[----:B------:R-:W-:-:S05]  /*0480*/  PLOP3.LUT P1, PT, PT, PT, UP1, 0x80, 0x8 ;  /* 0x000000000008781c */ /* 0x000fca0003f2f018 */
[----:B------:R-:W-:-:S06]  /*0490*/  @UP1 UIADD3 UR4, UPT, UPT, UR14, -0x1, URZ ;  /* 0xffffffff0e041890 */ /* 0x000fcc000fffe0ff */
[----:B------:R-:W-:Y:S01]  /*04a0*/  MOV R0, UR4 ;  /* 0x0000000400007c02 */ /* 0x000fe20008000f00 */
[----:B------:R-:W-:Y:S01]  /*04b0*/  UIMAD.WIDE UR4, UR7, 0x4, UR10 ;  /* 0x00000004070478a5 */ /* 0x000fe2000f8e020a */
[----:B------:R-:W1:Y:S03]  /*04c0*/  @P1 LDC.64 R2, c[0x0][0x390] ;  /* 0x0000e400ff021b82 */ /* 0x000e660000000a00 */
[----:B0-----:R-:W-:Y:S02]  /*04d0*/  @P1 IMAD R0, R0, UR15, RZ ;  /* 0x0000000f00001c24 */ /* 0x001fe4000f8e02ff */
[----:B------:R-:W-:Y:S02]  /*04e0*/  MOV R6, UR4 ;  /* 0x0000000400067c02 */ /* 0x000fe40008000f00 */
[----:B------:R-:W-:Y:S02]  /*04f0*/  MOV R7, UR5 ;  /* 0x0000000500077c02 */ /* 0x000fe40008000f00 */
[----:B------:R-:W-:-:S03]  /*0500*/  @P1 SHF.R.S32.HI R9, RZ, 0x1f, R0 ;  /* 0x0000001fff091819 */ /* 0x000fc60000011400 */
[----:B------:R-:W4:Y:S01]  /*0510*/  LDG.E R6, desc[UR12][R6.64] ;  /* 0x0000000c06067981 */ /* 0x000f22000c1e1900 */
[----:B------:R-:W-:-:S04]  /*0520*/  @P1 LEA.HI R0, R9, R0, RZ, 0x3 ;  /* 0x0000000009001211 */ /* 0x000fc800078f18ff */
[----:B------:R-:W-:-:S05]  /*0530*/  @P1 LEA.HI.SX32 R110, R0, R107, 0x1d ;  /* 0x0000006b006e1211 */ /* 0x000fca00078feaff */
[----:B-1----:R-:W-:-:S05]  /*0540*/  @P1 IMAD.WIDE.U32 R2, R110, 0x10, R2 ;  /* 0x000000106e021825 */ /* 0x002fca00078e0002 */
[----:B-----5:R0:W5:Y:S01]  /*0550*/  @P1 LDG.E.128 R20, desc[UR12][R2.64] ;  /* 0x0000000c02141981 */ /* 0x020162000c1e1d00 */
[----:B------:R-:W-:Y:S01]  /*0560*/  ISETP.NE.U32.AND P0, PT, RZ, UR16, PT ;  /* 0x00000010ff007c0c */ /* 0x000fe2000bf05070 */
[----:B------:R-:W-:-:S03]  /*0570*/  UIMAD UR4, UR7, UR15, URZ ;  /* 0x0000000f070472a4 */ /* 0x000fc6000f8e02ff */
[----:B------:R-:W-:Y:S01]  /*0580*/  ISETP.NE.AND.EX P0, PT, RZ, UR17, PT, P0 ;  /* 0x00000011ff007c0c */ /* 0x000fe2000bf05300 */
[----:B------:R-:W-:-:S04]  /*0590*/  USHF.R.S32.HI UR5, URZ, 0x1f, UR4 ;  /* 0x0000001fff057899 */ /* 0x000fc80008011404 */
[----:B------:R-:W-:-:S06]  /*05a0*/  ULEA.HI UR5, UR5, UR4, URZ, 0x3 ;  /* 0x0000000405057291 */ /* 0x000fcc000f8f18ff */
[----:B------:R-:W-:-:S04]  /*05b0*/  MOV R0, UR5 ;  /* 0x0000000500007c02 */ /* 0x000fc80008000f00 */
[----:B------:R-:W-:Y:S02]  /*05c0*/  LEA.HI.SX32 R107, R0, R107, 0x1d ;  /* 0x0000006b006b7211 */ /* 0x000fe400078feaff */
[----:B----4-:R-:W-:Y:S01]  /*05d0*/  R2UR UR6, R6 ;  /* 0x00000000060672ca */ /* 0x010fe200000e0000 */
[----:B0-----:R-:W-:-:S14]  /*05e0*/  @!P0 BRA `(.L_x_3573) ;  /* 0x0000000400248947 */ /* 0x001fdc0003800000 */
[----:B------:R-:W0:Y:S02]  /*05f0*/  LDC.64 R16, c[0x0][0x3a0] ;  /* 0x0000e800ff107b82 */ /* 0x000e240000000a00 */
[----:B0-----:R-:W-:-:S06]  /*0600*/  IMAD.WIDE.U32 R16, R107, 0x10, R16 ;  /* 0x000000106b107825 */ /* 0x001fcc00078e0010 */
[----:B------:R-:W4:Y:S01]  /*0610*/  LDG.E.128 R16, desc[UR12][R16.64] ;  /* 0x0000000c10107981 */ /* 0x000f22000c1e1d00 */
[----:B------:R-:W-:-:S13]  /*0620*/  ISETP.LT.AND P2, PT, RZ, UR14, PT ;  /* 0x0000000eff007c0c */ /* 0x000fda000bf41270 */
[----:B------:R-:W0:Y:S01]  /*0630*/  @P2 LDC R5, c[0x0][0x40c] ;  /* 0x00010300ff052b82 */ /* 0x000e220000000800 */
[--C-:B-----5:R-:W-:Y:S02]  /*0640*/  @P2 HADD2.F32 R2, -RZ, R20.reuse.H1_H1 ;  /* 0x30000014ff022230 */ /* 0x120fe40000004100 */
[----:B------:R-:W-:Y:S02]  /*0650*/  @P2 HADD2.F32 R0, -RZ, R20.H0_H0 ;  /* 0x20000014ff002230 */ /* 0x000fe40000004100 */
[--C-:B------:R-:W-:Y:S02]  /*0660*/  @P2 HADD2.F32 R4, -RZ, R21.reuse.H0_H0 ;  /* 0x20000015ff042230 */ /* 0x100fe40000004100 */
[----:B------:R-:W-:Y:S01]  /*0670*/  @P2 HADD2.F32 R6, -RZ, R21.H1_H1 ;  /* 0x30000015ff062230 */ /* 0x000fe20000004100 */
[----:B------:R-:W1:Y:S08]  /*0680*/  @P2 LDC R3, c[0x0][0x40c] ;  /* 0x00010300ff032b82 */ /* 0x000e700000000800 */
[----:B------:R-:W2:Y:S08]  /*0690*/  @P2 LDC R11, c[0x0][0x40c] ;  /* 0x00010300ff0b2b82 */ /* 0x000eb00000000800 */
[----:B------:R-:W3:Y:S01]  /*06a0*/  @P2 LDC R13, c[0x0][0x40c] ;  /* 0x00010300ff0d2b82 */ /* 0x000ee20000000800 */
[----:B0-----:R-:W-:Y:S01]  /*06b0*/  @P2 FMUL.FTZ R2, R2, R5 ;  /* 0x0000000502022220 */ /* 0x001fe20000410000 */
[----:B------:R-:W-:-:S06]  /*06c0*/  @P2 HADD2.F32 R5, -RZ, R40.H1_H1 ;  /* 0x30000028ff052230 */ /* 0x000fcc0000004100 */
[----:B------:R-:W0:Y:S01]  /*06d0*/  @P2 LDC R85, c[0x0][0x40c] ;  /* 0x00010300ff552b82 */ /* 0x000e220000000800 */
[----:B-1----:R-:W-:Y:S01]  /*06e0*/  @P2 FMUL.FTZ R0, R0, R3 ;  /* 0x0000000300002220 */ /* 0x002fe20000410000 */
[----:B------:R-:W-:-:S06]  /*06f0*/  @P2 HADD2.F32 R3, -RZ, R40.H0_H0 ;  /* 0x20000028ff032230 */ /* 0x000fcc0000004100 */
[----:B------:R-:W1:Y:S01]  /*0700*/  @P2 LDC R87, c[0x0][0x40c] ;  /* 0x00010300ff572b82 */ /* 0x000e620000000800 */
[----:B--2---:R-:W-:-:S07]  /*0710*/  @P2 FMUL.FTZ R4, R4, R11 ;  /* 0x0000000b04042220 */ /* 0x004fce0000410000 */
[----:B------:R-:W2:Y:S01]  /*0720*/  @P2 LDC R8, c[0x0][0x40c] ;  /* 0x00010300ff082b82 */ /* 0x000ea20000000800 */
[----:B---3--:R-:W-:-:S07]  /*0730*/  @P2 FMUL.FTZ R6, R6, R13 ;  /* 0x0000000d06062220 */ /* 0x008fce0000410000 */
[----:B------:R-:W3:Y:S01]  /*0740*/  @P2 LDC R91, c[0x0][0x40c] ;  /* 0x00010300ff5b2b82 */ /* 0x000ee20000000800 */
[--C-:B----4-:R-:W-:Y:S02]  /*0750*/  @P2 HADD2.F32 R9, -RZ, R16.reuse.H1_H1 ;  /* 0x30000010ff092230 */ /* 0x110fe40000004100 */
[--C-:B------:R-:W-:Y:S02]  /*0760*/  @P2 HADD2.F32 R7, -RZ, R16.reuse.H0_H0 ;  /* 0x20000010ff072230 */ /* 0x100fe40000004100 */
[----:B------:R-:W-:Y:S02]  /*0770*/  @!P2 HADD2.F32 R15, -RZ, R16.H1_H1 ;  /* 0x30000010ff0fa230 */ /* 0x000fe40000004100 */
[----:B------:R-:W-:Y:S01]  /*0780*/  @P2 FFMA.FTZ R15, R2, R5, R9 ;  /* 0x00000005020f2223 */ /* 0x000fe20000010009 */
[----:B------:R-:W-:Y:S02]  /*0790*/  @P2 HADD2.F32 R5, -RZ, R41.H1_H1 ;  /* 0x30000029ff052230 */ /* 0x000fe40000004100 */
[----:B------:R-:W-:-:S02]  /*07a0*/  @P2 HADD2.F32 R11, -RZ, R17.H1_H1 ;  /* 0x30000011ff0b2230 */ /* 0x000fc40000004100 */
[----:B------:R-:W-:Y:S02]  /*07b0*/  @!P2 HADD2.F32 R88, -RZ, R16.H0_H0 ;  /* 0x20000010ff58a230 */ /* 0x000fe40000004100 */
[----:B------:R-:W-:Y:S01]  /*07c0*/  @P2 FFMA.FTZ R88, R0, R3, R7 ;  /* 0x0000000300582223 */ /* 0x000fe20000010007 */
[----:B------:R-:W-:Y:S02]  /*07d0*/  @P2 HADD2.F32 R3, -RZ, R41.H0_H0 ;  /* 0x20000029ff032230 */ /* 0x000fe40000004100 */
[--C-:B------:R-:W-:Y:S02]  /*07e0*/  @P2 HADD2.F32 R9, -RZ, R17.reuse.H0_H0 ;  /* 0x20000011ff092230 */ /* 0x100fe40000004100 */
[----:B------:R-:W-:Y:S02]  /*07f0*/  @!P2 HADD2.F32 R13, -RZ, R17.H1_H1 ;  /* 0x30000011ff0da230 */ /* 0x000fe40000004100 */
[----:B------:R-:W-:Y:S01]  /*0800*/  @P2 FFMA.FTZ R13, R6, R5, R11 ;  /* 0x00000005060d2223 */ /* 0x000fe2000001000b */
[----:B------:R-:W-:-:S02]  /*0810*/  @P2 HADD2.F32 R0, -RZ, R22.H0_H0 ;  /* 0x20000016ff002230 */ /* 0x000fc40000004100 */
[----:B------:R-:W-:Y:S02]  /*0820*/  @P2 HADD2.F32 R2, -RZ, R22.H1_H1 ;  /* 0x30000016ff022230 */ /* 0x000fe40000004100 */
[--C-:B------:R-:W-:Y:S02]  /*0830*/  @P2 HADD2.F32 R7, -RZ, R23.reuse.H0_H0 ;  /* 0x20000017ff072230 */ /* 0x100fe40000004100 */
[----:B0-----:R-:W-:Y:S01]  /*0840*/  @P2 FMUL.FTZ R0, R0, R85 ;  /* 0x0000005500002220 */ /* 0x001fe20000410000 */
[----:B------:R-:W-:Y:S02]  /*0850*/  @P2 HADD2.F32 R6, -RZ, R23.H1_H1 ;  /* 0x30000017ff062230 */ /* 0x000fe40000004100 */
[----:B-1----:R-:W-:Y:S01]  /*0860*/  @P2 FMUL.FTZ R2, R2, R87 ;  /* 0x0000005702022220 */ /* 0x002fe20000410000 */
[----:B------:R-:W-:Y:S02]  /*0870*/  @!P2 HADD2.F32 R14, -RZ, R17.H0_H0 ;  /* 0x20000011ff0ea230 */ /* 0x000fe40000004100 */
[----:B------:R-:W-:Y:S01]  /*0880*/  @P2 FFMA.FTZ R14, R4, R3, R9 ;  /* 0x00000003040e2223 */ /* 0x000fe20000010009 */
[----:B--2---:R-:W-:Y:S01]  /*0890*/  @P2 FMUL.FTZ R7, R7, R8 ;  /* 0x0000000807072220 */ /* 0x004fe20000410000 */
[----:B------:R-:W-:-:S02]  /*08a0*/  @P2 HADD2.F32 R3, -RZ, R42.H0_H0 ;  /* 0x2000002aff032230 */ /* 0x000fc40000004100 */
[----:B---3--:R-:W-:Y:S01]  /*08b0*/  @P2 FMUL.FTZ R6, R6, R91 ;  /* 0x0000005b06062220 */ /* 0x008fe20000410000 */
[----:B------:R-:W-:Y:S02]  /*08c0*/  @P2 HADD2.F32 R5, -RZ, R42.H1_H1 ;  /* 0x3000002aff052230 */ /* 0x000fe40000004100 */
[--C-:B------:R-:W-:Y:S02]  /*08d0*/  @P2 HADD2.F32 R4, -RZ, R43.reuse.H0_H0 ;  /* 0x2000002bff042230 */ /* 0x100fe40000004100 */
[----:B------:R-:W-:Y:S02]  /*08e0*/  @P2 HADD2.F32 R85, -RZ, R43.H1_H1 ;  /* 0x3000002bff552230 */ /* 0x000fe40000004100 */
[--C-:B------:R-:W-:Y:S02]  /*08f0*/  @P2 HADD2.F32 R87, -RZ, R18.reuse.H0_H0 ;  /* 0x20000012ff572230 */ /* 0x100fe40000004100 */
[----:B------:R-:W-:Y:S02]  /*0900*/  @P2 HADD2.F32 R89, -RZ, R18.H1_H1 ;  /* 0x30000012ff592230 */ /* 0x000fe40000004100 */
[----:B------:R-:W-:-:S02]  /*0910*/  @P2 HADD2.F32 R8, -RZ, R19.H0_H0 ;  /* 0x20000013ff082230 */ /* 0x000fc40000004100 */
[--C-:B------:R-:W-:Y:S02]  /*0920*/  @P2 HADD2.F32 R93, -RZ, R19.reuse.H1_H1 ;  /* 0x30000013ff5d2230 */ /* 0x100fe40000004100 */
[--C-:B------:R-:W-:Y:S02]  /*0930*/  @!P2 HADD2.F32 R12, -RZ, R18.reuse.H0_H0 ;  /* 0x20000012ff0ca230 */ /* 0x100fe40000004100 */
[----:B------:R-:W-:Y:S01]  /*0940*/  @P2 FFMA.FTZ R12, R0, R3, R87 ;  /* 0x00000003000c2223 */ /* 0x000fe20000010057 */
[----:B------:R-:W-:Y:S02]  /*0950*/  @!P2 HADD2.F32 R11, -RZ, R18.H1_H1 ;  /* 0x30000012ff0ba230 */ /* 0x000fe40000004100 */
[----:B------:R-:W-:Y:S01]  /*0960*/  @P2 FFMA.FTZ R11, R2, R5, R89 ;  /* 0x00000005020b2223 */ /* 0x000fe20000010059 */
[--C-:B------:R-:W-:Y:S02]  /*0970*/  @!P2 HADD2.F32 R10, -RZ, R19.reuse.H0_H0 ;  /* 0x20000013ff0aa230 */ /* 0x100fe40000004100 */
[----:B------:R-:W-:Y:S01]  /*0980*/  @P2 FFMA.FTZ R10, R7, R4, R8 ;  /* 0x00000004070a2223 */ /* 0x000fe20000010008 */
[----:B------:R-:W-:-:S02]  /*0990*/  @!P2 HADD2.F32 R9, -RZ, R19.H1_H1 ;  /* 0x30000013ff09a230 */ /* 0x000fc40000004100 */
[----:B------:R-:W-:Y:S01]  /*09a0*/  @P2 FFMA.FTZ R9, R6, R85, R93 ;  /* 0x0000005506092223 */ /* 0x000fe2000001005d */
[----:B------:R-:W-:Y:S02]  /*09b0*/  F2FP.F16.F32.PACK_AB R4, RZ, R88 ;  /* 0x00000058ff04723e */ /* 0x000fe400000000ff */
[----:B------:R-:W-:Y:S02]  /*09c0*/  F2FP.F16.F32.PACK_AB R2, RZ, R15 ;  /* 0x0000000fff02723e */ /* 0x000fe400000000ff */
[----:B------:R-:W-:Y:S02]  /*09d0*/  F2FP.F16.F32.PACK_AB R5, RZ, R14 ;  /* 0x0000000eff05723e */ /* 0x000fe400000000ff */
[----:B------:R-:W-:Y:S02]  /*09e0*/  F2FP.F16.F32.PACK_AB R0, RZ, R13 ;  /* 0x0000000dff00723e */ /* 0x000fe400000000ff */
[----:B------:R-:W-:Y:S02]  /*09f0*/  F2FP.F16.F32.PACK_AB R6, RZ, R12 ;  /* 0x0000000cff06723e */ /* 0x000fe400000000ff */
[----:B------:R-:W-:-:S02]  /*0a00*/  F2FP.F16.F32.PACK_AB R3, RZ, R11 ;  /* 0x0000000bff03723e */ /* 0x000fc400000000ff */
[----:B------:R-:W-:Y:S02]  /*0a10*/  F2FP.F16.F32.PACK_AB R8, RZ, R10 ;  /* 0x0000000aff08723e */ /* 0x000fe400000000ff */
[----:B------:R-:W-:Y:S02]  /*0a20*/  F2FP.F16.F32.PACK_AB R7, RZ, R9 ;  /* 0x00000009ff07723e */ /* 0x000fe400000000ff */
[----:B------:R-:W-:Y:S02]  /*0a30*/  PRMT R4, R4, 0x5410, R2 ;  /* 0x0000541004047816 */ /* 0x000fe40000000002 */
[----:B------:R-:W-:Y:S02]  /*0a40*/  PRMT R5, R5, 0x5410, R0 ;  /* 0x0000541005057816 */ /* 0x000fe40000000000 */
[----:B------:R-:W-:Y:S02]  /*0a50*/  PRMT R6, R6, 0x5410, R3 ;  /* 0x0000541006067816 */ /* 0x000fe40000000003 */
[----:B------:R-:W-:Y:S01]  /*0a60*/  PRMT R7, R8, 0x5410, R7 ;  /* 0x0000541008077816 */ /* 0x000fe20000000007 */
[----:B------:R-:W-:Y:S06]  /*0a70*/  BRA `(.L_x_3574) ;  /* 0x0000000000e47947 */ /* 0x000fec0003800000 */
.L_x_3573:
[----:B------:R-:W0:Y:S01]  /*0a80*/  @P1 LDC R3, c[0x0][0x40c] ;  /* 0x00010300ff031b82 */ /* 0x000e220000000800 */
[--C-:B-----5:R-:W-:Y:S01]  /*0a90*/  @P1 HADD2.F32 R0, -RZ, R20.reuse.H0_H0 ;  /* 0x20000014ff001230 */ /* 0x120fe20000004100 */
[----:B------:R-:W-:Y:S01]  /*0aa0*/  MOV R88, RZ ;  /* 0x000000ff00587202 */ /* 0x000fe20000000f00 */
[----:B------:R-:W-:Y:S01]  /*0ab0*/  @P1 HADD2.F32 R2, -RZ, R20.H1_H1 ;  /* 0x30000014ff021230 */ /* 0x000fe20000004100 */
[----:B------:R-:W-:Y:S01]  /*0ac0*/  CS2R R14, SRZ ;  /* 0x00000000000e7805 */ /* 0x000fe2000001ff00 */
[----:B------:R-:W-:Y:S01]  /*0ad0*/  @P1 HADD2.F32 R4, -RZ, R21.H0_H0 ;  /* 0x20000015ff041230 */ /* 0x000fe20000004100 */
[----:B------:R-:W-:Y:S01]  /*0ae0*/  CS2R R12, SRZ ;  /* 0x00000000000c7805 */ /* 0x000fe2000001ff00 */
[--C-:B------:R-:W-:Y:S01]  /*0af0*/  @P1 HADD2.F32 R7, -RZ, R40.reuse.H1_H1 ;  /* 0x30000028ff071230 */ /* 0x100fe20000004100 */
[----:B------:R-:W1:Y:S08]  /*0b00*/  @P1 LDC R5, c[0x0][0x40c] ;  /* 0x00010300ff051b82 */ /* 0x000e700000000800 */
[----:B------:R-:W4:Y:S08]  /*0b10*/  @P1 LDC R9, c[0x0][0x40c] ;  /* 0x00010300ff091b82 */ /* 0x000f300000000800 */
[----:B------:R-:W2:Y:S01]  /*0b20*/  @P1 LDC R6, c[0x0][0x40c] ;  /* 0x00010300ff061b82 */ /* 0x000ea20000000800 */
[----:B0-----:R-:W-:Y:S01]  /*0b30*/  @P1 FMUL.FTZ R0, R0, R3 ;  /* 0x0000000300001220 */ /* 0x001fe20000410000 */
[----:B------:R-:W-:-:S05]  /*0b40*/  @P1 HADD2.F32 R3, -RZ, R40.H0_H0 ;  /* 0x20000028ff031230 */ /* 0x000fca0000004100 */
[----:B------:R-:W-:Y:S01]  /*0b50*/  @P1 FMUL.FTZ R88, R0, R3 ;  /* 0x0000000300581220 */ /* 0x000fe20000410000 */
[----:B------:R-:W0:Y:S01]  /*0b60*/  @P1 LDC R85, c[0x0][0x40c] ;  /* 0x00010300ff551b82 */ /* 0x000e220000000800 */
[----:B-1----:R-:W-:Y:S01]  /*0b70*/  @P1 FMUL.FTZ R2, R2, R5 ;  /* 0x0000000502021220 */ /* 0x002fe20000410000 */
[----:B------:R-:W-:Y:S02]  /*0b80*/  @P1 HADD2.F32 R5, -RZ, R21.H1_H1 ;  /* 0x30000015ff051230 */ /* 0x000fe40000004100 */
[--C-:B------:R-:W-:Y:S02]  /*0b90*/  @P1 HADD2.F32 R3, -RZ, R41.reuse.H0_H0 ;  /* 0x20000029ff031230 */ /* 0x100fe40000004100 */
[----:B------:R-:W-:Y:S01]  /*0ba0*/  @P1 FMUL.FTZ R15, R2, R7 ;  /* 0x00000007020f1220 */ /* 0x000fe20000410000 */
[----:B------:R-:W-:Y:S01]  /*0bb0*/  @P1 HADD2.F32 R0, -RZ, R41.H1_H1 ;  /* 0x30000029ff001230 */ /* 0x000fe20000004100 */
[----:B------:R-:W1:Y:S01]  /*0bc0*/  @P1 LDC R11, c[0x0][0x40c] ;  /* 0x00010300ff0b1b82 */ /* 0x000e620000000800 */
[----:B----4-:R-:W-:Y:S01]  /*0bd0*/  @P1 FMUL.FTZ R4, R4, R9 ;  /* 0x0000000904041220 */ /* 0x010fe20000410000 */
[----:B------:R-:W-:Y:S01]  /*0be0*/  @P1 HADD2.F32 R2, -RZ, R22.H0_H0 ;  /* 0x20000016ff021230 */ /* 0x000fe20000004100 */
[----:B------:R-:W-:Y:S01]  /*0bf0*/  MOV R9, RZ ;  /* 0x000000ff00097202 */ /* 0x000fe20000000f00 */
[----:B------:R-:W-:-:S02]  /*0c00*/  @P1 HADD2.F32 R7, -RZ, R23.H0_H0 ;  /* 0x20000017ff071230 */ /* 0x000fc40000004100 */
[----:B------:R-:W-:Y:S01]  /*0c10*/  @P1 FMUL.FTZ R14, R4, R3 ;  /* 0x00000003040e1220 */ /* 0x000fe20000410000 */
[----:B------:R-:W-:Y:S01]  /*0c20*/  @P1 HADD2.F32 R4, -RZ, R23.H1_H1 ;  /* 0x30000017ff041230 */ /* 0x000fe20000004100 */
[----:B------:R-:W4:Y:S01]  /*0c30*/  @P1 LDC R8, c[0x0][0x40c] ;  /* 0x00010300ff081b82 */ /* 0x000f220000000800 */
[----:B--2---:R-:W-:Y:S01]  /*0c40*/  @P1 FMUL.FTZ R5, R5, R6 ;  /* 0x0000000605051220 */ /* 0x004fe20000410000 */
[----:B------:R-:W-:Y:S02]  /*0c50*/  @P1 HADD2.F32 R6, -RZ, R22.H1_H1 ;  /* 0x30000016ff061230 */ /* 0x000fe40000004100 */
[--C-:B------:R-:W-:Y:S02]  /*0c60*/  @P1 HADD2.F32 R3, -RZ, R42.reuse.H0_H0 ;  /* 0x2000002aff031230 */ /* 0x100fe40000004100 */
[----:B------:R-:W-:Y:S01]  /*0c70*/  @P1 FMUL.FTZ R13, R5, R0 ;  /* 0x00000000050d1220 */ /* 0x000fe20000410000 */
[----:B------:R-:W-:Y:S01]  /*0c80*/  @P1 HADD2.F32 R5, -RZ, R42.H1_H1 ;  /* 0x3000002aff051230 */ /* 0x000fe20000004100 */
[----:B------:R-:W2:Y:S01]  /*0c90*/  @P1 LDC R87, c[0x0][0x40c] ;  /* 0x00010300ff571b82 */ /* 0x000ea20000000800 */
[----:B0-----:R-:W-:Y:S01]  /*0ca0*/  @P1 FMUL.FTZ R6, R6, R85 ;  /* 0x0000005506061220 */ /* 0x001fe20000410000 */
[----:B------:R-:W-:-:S02]  /*0cb0*/  @P1 HADD2.F32 R0, -RZ, R43.H0_H0 ;  /* 0x2000002bff001230 */ /* 0x000fc40000004100 */
[----:B------:R-:W-:Y:S02]  /*0cc0*/  @P1 HADD2.F32 R85, -RZ, R43.H1_H1 ;  /* 0x3000002bff551230 */ /* 0x000fe40000004100 */
[----:B-1----:R-:W-:Y:S01]  /*0cd0*/  @P1 FMUL.FTZ R2, R2, R11 ;  /* 0x0000000b02021220 */ /* 0x002fe20000410000 */
[----:B------:R-:W-:Y:S02]  /*0ce0*/  CS2R R10, SRZ ;  /* 0x00000000000a7805 */ /* 0x000fe4000001ff00 */
[----:B------:R-:W-:Y:S01]  /*0cf0*/  @P1 FMUL.FTZ R11, R6, R5 ;  /* 0x00000005060b1220 */ /* 0x000fe20000410000 */
[----:B------:R-:W-:Y:S01]  /*0d00*/  @P1 FMUL.FTZ R12, R2, R3 ;  /* 0x00000003020c1220 */ /* 0x000fe20000410000 */
[----:B------:R-:W-:Y:S02]  /*0d10*/  F2FP.F16.F32.PACK_AB R2, RZ, R15 ;  /* 0x0000000fff02723e */ /* 0x000fe400000000ff */
[----:B------:R-:W-:Y:S01]  /*0d20*/  F2FP.F16.F32.PACK_AB R5, RZ, R14 ;  /* 0x0000000eff05723e */ /* 0x000fe200000000ff */
[----:B----4-:R-:W-:Y:S01]  /*0d30*/  @P1 FMUL.FTZ R7, R7, R8 ;  /* 0x0000000807071220 */ /* 0x010fe20000410000 */
[----:B------:R-:W-:-:S02]  /*0d40*/  F2FP.F16.F32.PACK_AB R6, RZ, R12 ;  /* 0x0000000cff06723e */ /* 0x000fc400000000ff */
[----:B------:R-:W-:Y:S01]  /*0d50*/  F2FP.F16.F32.PACK_AB R3, RZ, R11 ;  /* 0x0000000bff03723e */ /* 0x000fe200000000ff */
[----:B------:R-:W-:Y:S01]  /*0d60*/  @P1 FMUL.FTZ R10, R7, R0 ;  /* 0x00000000070a1220 */ /* 0x000fe20000410000 */
[----:B------:R-:W-:Y:S02]  /*0d70*/  F2FP.F16.F32.PACK_AB R0, RZ, R13 ;  /* 0x0000000dff00723e */ /* 0x000fe400000000ff */
[----:B------:R-:W-:Y:S01]  /*0d80*/  PRMT R6, R6, 0x5410, R3 ;  /* 0x0000541006067816 */ /* 0x000fe20000000003 */
[----:B--2---:R-:W-:Y:S01]  /*0d90*/  @P1 FMUL.FTZ R4, R4, R87 ;  /* 0x0000005704041220 */ /* 0x004fe20000410000 */
[----:B------:R-:W-:Y:S02]  /*0da0*/  F2FP.F16.F32.PACK_AB R7, RZ, R10 ;  /* 0x0000000aff07723e */ /* 0x000fe400000000ff */
[----:B------:R-:W-:Y:S01]  /*0db0*/  PRMT R5, R5, 0x5410, R0 ;  /* 0x0000541005057816 */ /* 0x000fe20000000000 */
[----:B------:R-:W-:Y:S01]  /*0dc0*/  @P1 FMUL.FTZ R9, R4, R85 ;  /* 0x0000005504091220 */ /* 0x000fe20000410000 */
[----:B------:R-:W-:-:S04]  /*0dd0*/  F2FP.F16.F32.PACK_AB R4, RZ, R88 ;  /* 0x00000058ff04723e */ /* 0x000fc800000000ff */
[----:B------:R-:W-:Y:S02]  /*0de0*/  F2FP.F16.F32.PACK_AB R8, RZ, R9 ;  /* 0x00000009ff08723e */ /* 0x000fe400000000ff */
[----:B------:R-:W-:Y:S02]  /*0df0*/  PRMT R4, R4, 0x5410, R2 ;  /* 0x0000541004047816 */ /* 0x000fe40000000002 */
[----:B------:R-:W-:-:S07]  /*0e00*/  PRMT R7, R7, 0x5410, R8 ;  /* 0x0000541007077816 */ /* 0x000fce0000000008 */
.L_x_3574:
[----:B------:R-:W0:Y:S01]  /*0e10*/  LDC.64 R116, c[0x0][0x3a8] ;  /* 0x0000ea00ff747b82 */ /* 0x000e220000000a00 */
[----:B------:R-:W-:Y:S02]  /*0e20*/  @P1 IADD3 R89, PT, PT, R110, 0x80, RZ ;  /* 0x000000806e591810 */ /* 0x000fe40007ffe0ff */
[----:B------:R-:W-:-:S05]  /*0e30*/  @P0 IADD3 R91, PT, PT, R107, 0x80, RZ ;  /* 0x000000806b5b0810 */ /* 0x000fca0007ffe0ff */
        /* <DEDUP_REMOVED lines=10> */
[--C-:B-----5:R-:W-:Y:S02]  /*0ee0*/  HADD2.F32 R8, -RZ, R16.reuse.H0_H0 ;  /* 0x20000010ff087230 */ /* 0x120fe40000004100 */
[----:B0-----:R-:W-:Y:S02]  /*0ef0*/  HADD2.F32 R7, -RZ, R16.H1_H1 ;  /* 0x30000010ff077230 */ /* 0x001fe40000004100 */
[----:B------:R-:W-:-:S08]  /*0f00*/  HADD2.F32 R6, -RZ, R17.H0_H0 ;  /* 0x20000011ff067230 */ /* 0x000fd00000004100 */
[----:B------:R-:W0:Y:S01]  /*0f10*/  @P2 LDC R3, c[0x0][0x40c] ;  /* 0x00010300ff032b82 */ /* 0x000e220000000800 */
[--C-:B------:R-:W-:Y:S02]  /*0f20*/  @P2 HADD2.F32 R0, -RZ, R20.reuse.H0_H0 ;  /* 0x20000014ff002230 */ /* 0x100fe40000004100 */
[----:B------:R-:W-:Y:S02]  /*0f30*/  @P2 HADD2.F32 R2, -RZ, R20.H1_H1 ;  /* 0x30000014ff022230 */ /* 0x000fe40000004100 */
[----:B------:R-:W-:-:S03]  /*0f40*/  @P2 HADD2.F32 R92, -RZ, R23.H1_H1 ;  /* 0x30000017ff5c2230 */ /* 0x000fc60000004100 */
[----:B------:R-:W1:Y:S08]  /*0f50*/  @P2 LDC R5, c[0x0][0x40c] ;  /* 0x00010300ff052b82 */ /* 0x000e700000000800 */
[----:B------:R-:W2:Y:S08]  /*0f60*/  @P2 LDC R85, c[0x0][0x40c] ;  /* 0x00010300ff552b82 */ /* 0x000eb00000000800 */
[----:B------:R-:W4:Y:S01]  /*0f70*/  @P2 LDC R84, c[0x0][0x40c] ;  /* 0x00010300ff542b82 */ /* 0x000f220000000800 */
[----:B0-----:R-:W-:Y:S01]  /*0f80*/  @P2 FMUL.FTZ R3, R0, R3 ;  /* 0x0000000300032220 */ /* 0x001fe20000410000 */
[----:B------:R-:W-:-:S05]  /*0f90*/  @P2 HADD2.F32 R0, -RZ, R36.H0_H0 ;  /* 0x20000024ff002230 */ /* 0x000fca0000004100 */
[----:B------:R-:W-:Y:S01]  /*0fa0*/  @P2 FFMA.FTZ R8, R3, R0, R8 ;  /* 0x0000000003082223 */ /* 0x000fe20000010008 */
[----:B------:R-:W0:Y:S01]  /*0fb0*/  @P2 LDC R87, c[0x0][0x40c] ;  /* 0x00010300ff572b82 */ /* 0x000e220000000800 */
[----:B-1----:R-:W-:Y:S01]  /*0fc0*/  @P2 FMUL.FTZ R4, R2, R5 ;  /* 0x0000000502042220 */ /* 0x002fe20000410000 */
[----:B------:R-:W-:Y:S02]  /*0fd0*/  @P2 HADD2.F32 R2, -RZ, R36.H1_H1 ;  /* 0x30000024ff022230 */ /* 0x000fe40000004100 */
[--C-:B------:R-:W-:Y:S02]  /*0fe0*/  @P2 HADD2.F32 R0, -RZ, R21.reuse.H1_H1 ;  /* 0x30000015ff002230 */ /* 0x100fe40000004100 */
[----:B------:R-:W-:Y:S02]  /*0ff0*/  @P2 HADD2.F32 R5, -RZ, R21.H0_H0 ;  /* 0x20000015ff052230 */ /* 0x000fe40000004100 */
[----:B------:R-:W-:Y:S01]  /*1000*/  @P2 FFMA.FTZ R7, R4, R2, R7 ;  /* 0x0000000204072223 */ /* 0x000fe20000010007 */
[----:B------:R-:W1:Y:S01]  /*1010*/  @P2 LDC R86, c[0x0][0x40c] ;  /* 0x00010300ff562b82 */ /* 0x000e620000000800 */
[----:B--2---:R-:W-:Y:S01]  /*1020*/  @P2 FMUL.FTZ R4, R0, R85 ;  /* 0x0000005500042220 */ /* 0x004fe20000410000 */
[----:B------:R-:W-:-:S02]  /*1030*/  @P2 HADD2.F32 R0, -RZ, R37.H0_H0 ;  /* 0x20000025ff002230 */ /* 0x000fc40000004100 */
[----:B------:R-:W-:Y:S02]  /*1040*/  @P2 HADD2.F32 R2, -RZ, R37.H1_H1 ;  /* 0x30000025ff022230 */ /* 0x000fe40000004100 */
[--C-:B------:R-:W-:Y:S02]  /*1050*/  @P2 HADD2.F32 R85, -RZ, R22.reuse.H1_H1 ;  /* 0x30000016ff552230 */ /* 0x100fe40000004100 */
[----:B------:R-:W2:Y:S01]  /*1060*/  @P2 LDC R91, c[0x0][0x40c] ;  /* 0x00010300ff5b2b82 */ /* 0x000ea20000000800 */
[----:B----4-:R-:W-:Y:S01]  /*1070*/  @P2 FMUL.FTZ R3, R5, R84 ;  /* 0x0000005405032220 */ /* 0x010fe20000410000 */
[----:B------:R-:W-:Y:S02]  /*1080*/  HADD2.F32 R5, -RZ, R17.H1_H1 ;  /* 0x30000011ff057230 */ /* 0x000fe40000004100 */
[----:B------:R-:W-:Y:S02]  /*1090*/  @P2 HADD2.F32 R84, -RZ, R22.H0_H0 ;  /* 0x20000016ff542230 */ /* 0x000fe40000004100 */
[----:B------:R-:W-:Y:S01]  /*10a0*/  @P2 FFMA.FTZ R6, R3, R0, R6 ;  /* 0x0000000003062223 */ /* 0x000fe20000010006 */
[----:B------:R-:W-:-:S02]  /*10b0*/  @P2 HADD2.F32 R0, -RZ, R23.H0_H0 ;  /* 0x20000017ff002230 */ /* 0x000fc40000004100 */
[----:B------:R-:W-:Y:S01]  /*10c0*/  @P2 FFMA.FTZ R5, R4, R2, R5 ;  /* 0x0000000204052223 */ /* 0x000fe20000010005 */
[----:B------:R-:W4:Y:S01]  /*10d0*/  @P2 LDC R93, c[0x0][0x40c] ;  /* 0x00010300ff5d2b82 */ /* 0x000f220000000800 */
[----:B0-----:R-:W-:Y:S01]  /*10e0*/  @P2 FMUL.FTZ R89, R84, R87 ;  /* 0x0000005754592220 */ /* 0x001fe20000410000 */
[--C-:B------:R-:W-:Y:S02]  /*10f0*/  HADD2.F32 R4, -RZ, R18.reuse.H0_H0 ;  /* 0x20000012ff047230 */ /* 0x100fe40000004100 */
[----:B------:R-:W-:Y:S02]  /*1100*/  HADD2.F32 R3, -RZ, R18.H1_H1 ;  /* 0x30000012ff037230 */ /* 0x000fe40000004100 */
[----:B------:R-:W-:Y:S02]  /*1110*/  HADD2.F32 R2, -RZ, R19.H0_H0 ;  /* 0x20000013ff027230 */ /* 0x000fe40000004100 */
[----:B-1----:R-:W-:Y:S01]  /*1120*/  @P2 FMUL.FTZ R90, R85, R86 ;  /* 0x00000056555a2220 */ /* 0x002fe20000410000 */
[----:B------:R-:W-:-:S02]  /*1130*/  @P2 HADD2.F32 R84, -RZ, R38.H0_H0 ;  /* 0x20000026ff542230 */ /* 0x000fc40000004100 */
[----:B------:R-:W-:Y:S02]  /*1140*/  @P2 HADD2.F32 R85, -RZ, R38.H1_H1 ;  /* 0x30000026ff552230 */ /* 0x000fe40000004100 */
[--C-:B------:R-:W-:Y:S02]  /*1150*/  @P2 HADD2.F32 R86, -RZ, R39.reuse.H0_H0 ;  /* 0x20000027ff562230 */ /* 0x100fe40000004100 */
[----:B------:R-:W-:Y:S01]  /*1160*/  @P2 FFMA.FTZ R4, R89, R84, R4 ;  /* 0x0000005459042223 */ /* 0x000fe20000010004 */
[----:B------:R-:W-:Y:S02]  /*1170*/  @P2 HADD2.F32 R87, -RZ, R39.H1_H1 ;  /* 0x30000027ff572230 */ /* 0x000fe40000004100 */
[----:B--2---:R-:W-:Y:S01]  /*1180*/  @P2 FMUL.FTZ R91, R0, R91 ;  /* 0x0000005b005b2220 */ /* 0x004fe20000410000 */
[----:B------:R-:W-:Y:S02]  /*1190*/  HADD2.F32 R0, -RZ, R19.H1_H1 ;  /* 0x30000013ff007230 */ /* 0x000fe40000004100 */
[----:B------:R-:W-:Y:S01]  /*11a0*/  @P2 FFMA.FTZ R3, R90, R85, R3 ;  /* 0x000000555a032223 */ /* 0x000fe20000010003 */
[----:B------:R-:W-:Y:S01]  /*11b0*/  F2FP.F16.F32.PACK_AB R84, RZ, R8 ;  /* 0x00000008ff54723e */ /* 0x000fe200000000ff */
[----:B------:R-:W-:Y:S01]  /*11c0*/  @P2 FFMA.FTZ R2, R91, R86, R2 ;  /* 0x000000565b022223 */ /* 0x000fe20000010002 */
[----:B------:R-:W-:-:S02]  /*11d0*/  F2FP.F16.F32.PACK_AB R85, RZ, R7 ;  /* 0x00000007ff55723e */ /* 0x000fc400000000ff */
[----:B------:R-:W-:Y:S01]  /*11e0*/  F2FP.F16.F32.PACK_AB R86, RZ, R6 ;  /* 0x00000006ff56723e */ /* 0x000fe200000000ff */
[----:B----4-:R-:W-:Y:S01]  /*11f0*/  @P2 FMUL.FTZ R93, R92, R93 ;  /* 0x0000005d5c5d2220 */ /* 0x010fe20000410000 */
[----:B------:R-:W-:Y:S02]  /*1200*/  F2FP.F16.F32.PACK_AB R89, RZ, R5 ;  /* 0x00000005ff59723e */ /* 0x000fe400000000ff */
[----:B------:R-:W-:Y:S01]  /*1210*/  F2FP.F16.F32.PACK_AB R90, RZ, R4 ;  /* 0x00000004ff5a723e */ /* 0x000fe200000000ff */
[----:B------:R-:W-:Y:S01]  /*1220*/  @P2 FFMA.FTZ R0, R93, R87, R0 ;  /* 0x000000575d002223 */ /* 0x000fe20000010000 */
[----:B------:R-:W-:Y:S02]  /*1230*/  F2FP.F16.F32.PACK_AB R91, RZ, R3 ;  /* 0x00000003ff5b723e */ /* 0x000fe400000000ff */
[----:B------:R-:W-:Y:S02]  /*1240*/  F2FP.F16.F32.PACK_AB R92, RZ, R2 ;  /* 0x00000002ff5c723e */ /* 0x000fe400000000ff */
[----:B------:R-:W-:-:S02]  /*1250*/  F2FP.F16.F32.PACK_AB R87, RZ, R0 ;  /* 0x00000000ff57723e */ /* 0x000fc400000000ff */
[----:B------:R-:W-:Y:S02]  /*1260*/  PRMT R84, R84, 0x5410, R85 ;  /* 0x0000541054547816 */ /* 0x000fe40000000055 */
[----:B------:R-:W-:Y:S02]  /*1270*/  PRMT R85, R86, 0x5410, R89 ;  /* 0x0000541056557816 */ /* 0x000fe40000000059 */
[----:B------:R-:W-:Y:S02]  /*1280*/  PRMT R86, R90, 0x5410, R91 ;  /* 0x000054105a567816 */ /* 0x000fe4000000005b */
[----:B------:R-:W-:Y:S01]  /*1290*/  PRMT R87, R92, 0x5410, R87 ;  /* 0x000054105c577816 */ /* 0x000fe20000000057 */
[----:B------:R-:W-:Y:S06]  /*12a0*/  BRA `(.L_x_3576) ;  /* 0x0000000000ec7947 */ /* 0x000fec0003800000 */
.L_x_3575:
[----:B0-----:R-:W0:Y:S01]  /*12b0*/  @P1 LDC R3, c[0x0][0x40c] ;  /* 0x00010300ff031b82 */ /* 0x001e220000000800 */
[--C-:B-----5:R-:W-:Y:S02]  /*12c0*/  @P1 HADD2.F32 R0, -RZ, R20.reuse.H0_H0 ;  /* 0x20000014ff001230 */ /* 0x120fe40000004100 */
[----:B------:R-:W-:Y:S02]  /*12d0*/  HFMA2 R7, -RZ, RZ, 0, 0 ;  /* 0x00000000ff077431 */ /* 0x000fe400000001ff */
[----:B------:R-:W-:Y:S01]  /*12e0*/  @P1 HADD2.F32 R2, -RZ, R20.H1_H1 ;  /* 0x30000014ff021230 */ /* 0x000fe20000004100 */
[----:B------:R-:W-:Y:S01]  /*12f0*/  MOV R8, RZ ;  /* 0x000000ff00087202 */ /* 0x000fe20000000f00 */
[----:B------:R-:W-:Y:S02]  /*1300*/  @P1 HADD2.F32 R85, -RZ, R36.H1_H1 ;  /* 0x30000024ff551230 */ /* 0x000fe40000004100 */
[----:B------:R-:W-:Y:S01]  /*1310*/  @P1 HADD2.F32 R4, -RZ, R21.H0_H0 ;  /* 0x20000015ff041230 */ /* 0x000fe20000004100 */
[----:B------:R-:W1:Y:S01]  /*1320*/  @P1 LDC R5, c[0x0][0x40c] ;  /* 0x00010300ff051b82 */ /* 0x000e620000000800 */
[----:B------:R-:W-:-:S02]  /*1330*/  @P1 HADD2.F32 R84, -RZ, R22.H1_H1 ;  /* 0x30000016ff541230 */ /* 0x000fc40000004100 */
[----:B------:R-:W-:Y:S02]  /*1340*/  @P1 HADD2.F32 R86, -RZ, R23.H0_H0 ;  /* 0x20000017ff561230 */ /* 0x000fe40000004100 */
[--C-:B------:R-:W-:Y:S02]  /*1350*/  @P1 HADD2.F32 R90, -RZ, R39.reuse.H0_H0 ;  /* 0x20000027ff5a1230 */ /* 0x100fe40000004100 */
[----:B------:R-:W-:Y:S01]  /*1360*/  @P1 HADD2.F32 R94, -RZ, R39.H1_H1 ;  /* 0x30000027ff5e1230 */ /* 0x000fe20000004100 */
[----:B------:R-:W2:Y:S08]  /*1370*/  @P1 LDC R6, c[0x0][0x40c] ;  /* 0x00010300ff061b82 */ /* 0x000eb00000000800 */
[----:B------:R-:W4:Y:S01]  /*1380*/  @P1 LDC R87, c[0x0][0x40c] ;  /* 0x00010300ff571b82 */ /* 0x000f220000000800 */
        /* <DEDUP_REMOVED lines=10> */
[----:B--2---:R-:W-:Y:S01]  /*1430*/  @P1 FMUL.FTZ R0, R5, R6 ;  /* 0x0000000605001220 */ /* 0x004fe20000410000 */
[----:B------:R-:W-:-:S02]  /*1440*/  HFMA2 R5, -RZ, RZ, 0, 0 ;  /* 0x00000000ff057431 */ /* 0x000fc400000001ff */
[----:B------:R-:W-:Y:S01]  /*1450*/  @P1 HADD2.F32 R2, -RZ, R22.H0_H0 ;  /* 0x20000016ff021230 */ /* 0x000fe20000004100 */
[----:B------:R-:W-:Y:S01]  /*1460*/  MOV R6, RZ ;  /* 0x000000ff00067202 */ /* 0x000fe20000000f00 */
[----:B------:R-:W-:Y:S01]  /*1470*/  @P1 FMUL.FTZ R5, R0, R85 ;  /* 0x0000005500051220 */ /* 0x000fe20000410000 */
[----:B------:R-:W-:Y:S02]  /*1480*/  @P1 HADD2.F32 R85, -RZ, R23.H1_H1 ;  /* 0x30000017ff551230 */ /* 0x000fe40000004100 */
[----:B------:R-:W-:Y:S01]  /*1490*/  HFMA2 R0, -RZ, RZ, 0, 0 ;  /* 0x00000000ff007431 */ /* 0x000fe200000001ff */
[----:B------:R-:W2:Y:S01]  /*14a0*/  @P1 LDC R89, c[0x0][0x40c] ;  /* 0x00010300ff591b82 */ /* 0x000ea20000000800 */
[----:B----4-:R-:W-:Y:S01]  /*14b0*/  @P1 FMUL.FTZ R4, R4, R87 ;  /* 0x0000005704041220 */ /* 0x010fe20000410000 */
[----:B------:R-:W-:-:S03]  /*14c0*/  F2FP.F16.F32.PACK_AB R87, RZ, R5 ;  /* 0x00000005ff57723e */ /* 0x000fc600000000ff */
[----:B------:R-:W-:Y:S01]  /*14d0*/  @P1 FMUL.FTZ R6, R4, R3 ;  /* 0x0000000304061220 */ /* 0x000fe20000410000 */
[----:B------:R-:W-:Y:S02]  /*14e0*/  MOV R4, RZ ;  /* 0x000000ff00047202 */ /* 0x000fe40000000f00 */
[----:B------:R-:W4:Y:S01]  /*14f0*/  @P1 LDC R92, c[0x0][0x40c] ;  /* 0x00010300ff5c1b82 */ /* 0x000f220000000800 */
[----:B0-----:R-:W-:Y:S01]  /*1500*/  @P1 FMUL.FTZ R91, R84, R91 ;  /* 0x0000005b545b1220 */ /* 0x001fe20000410000 */
[--C-:B------:R-:W-:Y:S02]  /*1510*/  @P1 HADD2.F32 R84, -RZ, R38.reuse.H0_H0 ;  /* 0x20000026ff541230 */ /* 0x100fe40000004100 */
[----:B-1----:R-:W-:Y:S01]  /*1520*/  @P1 FMUL.FTZ R93, R86, R93 ;  /* 0x0000005d565d1220 */ /* 0x002fe20000410000 */
[----:B------:R-:W-:Y:S02]  /*1530*/  @P1 HADD2.F32 R86, -RZ, R38.H1_H1 ;  /* 0x30000026ff561230 */ /* 0x000fe40000004100 */
[----:B--2---:R-:W-:Y:S01]  /*1540*/  @P1 FMUL.FTZ R89, R2, R89 ;  /* 0x0000005902591220 */ /* 0x004fe20000410000 */
[----:B------:R-:W-:-:S02]  /*1550*/  CS2R R2, SRZ ;  /* 0x0000000000027805 */ /* 0x000fc4000001ff00 */
[----:B------:R-:W-:Y:S01]  /*1560*/  @P1 FMUL.FTZ R3, R91, R86 ;  /* 0x000000565b031220 */ /* 0x000fe20000410000 */
[----:B------:R-:W-:Y:S01]  /*1570*/  @P1 FMUL.FTZ R4, R89, R84 ;  /* 0x0000005459041220 */ /* 0x000fe20000410000 */
[----:B------:R-:W-:Y:S01]  /*1580*/  @P1 FMUL.FTZ R2, R93, R90 ;  /* 0x0000005a5d021220 */ /* 0x000fe20000410000 */
[----:B------:R-:W-:Y:S01]  /*1590*/  F2FP.F16.F32.PACK_AB R84, RZ, R8 ;  /* 0x00000008ff54723e */ /* 0x000fe200000000ff */
[----:B----4-:R-:W-:Y:S01]  /*15a0*/  @P1 FMUL.FTZ R85, R85, R92 ;  /* 0x0000005c55551220 */ /* 0x010fe20000410000 */
[----:B------:R-:W-:Y:S02]  /*15b0*/  F2FP.F16.F32.PACK_AB R86, RZ, R6 ;  /* 0x00000006ff56723e */ /* 0x000fe400000000ff */
[----:B------:R-:W-:Y:S01]  /*15c0*/  F2FP.F16.F32.PACK_AB R89, RZ, R4 ;  /* 0x00000004ff59723e */ /* 0x000fe200000000ff */
[----:B------:R-:W-:Y:S01]  /*15d0*/  @P1 FMUL.FTZ R0, R85, R94 ;  /* 0x0000005e55001220 */ /* 0x000fe20000410000 */
[----:B------:R-:W-:Y:S02]  /*15e0*/  F2FP.F16.F32.PACK_AB R85, RZ, R7 ;  /* 0x00000007ff55723e */ /* 0x000fe400000000ff */
[----:B------:R-:W-:-:S02]  /*15f0*/  F2FP.F16.F32.PACK_AB R90, RZ, R3 ;  /* 0x00000003ff5a723e */ /* 0x000fc400000000ff */
[----:B------:R-:W-:Y:S02]  /*1600*/  F2FP.F16.F32.PACK_AB R91, RZ, R2 ;  /* 0x00000002ff5b723e */ /* 0x000fe400000000ff */
[----:B------:R-:W-:Y:S02]  /*1610*/  F2FP.F16.F32.PACK_AB R92, RZ, R0 ;  /* 0x00000000ff5c723e */ /* 0x000fe400000000ff */
[----:B------:R-:W-:Y:S02]  /*1620*/  PRMT R84, R84, 0x5410, R85 ;  /* 0x0000541054547816 */ /* 0x000fe40000000055 */
[----:B------:R-:W-:Y:S02]  /*1630*/  PRMT R85, R86, 0x5410, R87 ;  /* 0x0000541056557816 */ /* 0x000fe40000000057 */
[----:B------:R-:W-:Y:S02]  /*1640*/  PRMT R86, R89, 0x5410, R90 ;  /* 0x0000541059567816 */ /* 0x000fe4000000005a */
[----:B------:R-:W-:-:S07]  /*1650*/  PRMT R87, R91, 0x5410, R92 ;  /* 0x000054105b577816 */ /* 0x000fce000000005c */
.L_x_3576:
[----:B------:R-:W0:Y:S01]  /*1660*/  @P1 LDC.64 R92, c[0x0][0x390] ;  /* 0x0000e400ff5c1b82 */ /* 0x000e220000000a00 */
[C---:B------:R-:W-:Y:S02]  /*1670*/  IADD3 R91, PT, PT, R107.reuse, 0x80, RZ ;  /* 0x000000806b5b7810 */ /* 0x040fe40007ffe0ff */
[----:B------:R-:W-:Y:S02]  /*1680*/  @P1 IADD3 R89, PT, PT, R110, 0x100, RZ ;  /* 0x000001006e591810 */ /* 0x000fe40007ffe0ff */
[----:B------:R-:W-:Y:S01]  /*1690*/  @P0 IADD3 R97, PT, PT, R107, 0x100, RZ ;  /* 0x000001006b610810 */ /* 0x000fe20007ffe0ff */
        /* <DEDUP_REMOVED lines=9> */
[--C-:B--2--5:R-:W-:Y:S02]  /*1730*/  HADD2.F32 R92, -RZ, R16.reuse.H0_H0 ;  /* 0x20000010ff5c7230 */ /* 0x124fe40000004100 */
[----:B------:R-:W-:Y:S02]  /*1740*/  HADD2.F32 R93, -RZ, R16.H1_H1 ;  /* 0x30000010ff5d7230 */ /* 0x000fe40000004100 */
[----:B------:R-:W-:-:S08]  /*1750*/  HADD2.F32 R94, -RZ, R17.H1_H1 ;  /* 0x30000011ff5e7230 */ /* 0x000fd00000004100 */
[----:B------:R-:W0:Y:S01]  /*1760*/  @P2 LDC R85, c[0x0][0x40c] ;  /* 0x00010300ff552b82 */ /* 0x000e220000000800 */
[--C-:B------:R-:W-:Y:S02]  /*1770*/  @P2 HADD2.F32 R84, -RZ, R20.reuse.H0_H0 ;  /* 0x20000014ff542230 */ /* 0x100fe40000004100 */
[----:B------:R-:W-:Y:S02]  /*1780*/  @P2 HADD2.F32 R86, -RZ, R20.H1_H1 ;  /* 0x30000014ff562230 */ /* 0x000fe40000004100 */
[----:B------:R-:W-:-:S03]  /*1790*/  @P2 HADD2.F32 R90, -RZ, R21.H0_H0 ;  /* 0x20000015ff5a2230 */ /* 0x000fc60000004100 */
[----:B------:R-:W1:Y:S08]  /*17a0*/  @P2 LDC R89, c[0x0][0x40c] ;  /* 0x00010300ff592b82 */ /* 0x000e700000000800 */
[----:B------:R-:W2:Y:S08]  /*17b0*/  @P2 LDC R95, c[0x0][0x40c] ;  /* 0x00010300ff5f2b82 */ /* 0x000eb00000000800 */
[----:B------:R-:W4:Y:S01]  /*17c0*/  @P2 LDC R91, c[0x0][0x40c] ;  /* 0x00010300ff5b2b82 */ /* 0x000f220000000800 */
[----:B0-----:R-:W-:Y:S01]  /*17d0*/  @P2 FMUL.FTZ R87, R84, R85 ;  /* 0x0000005554572220 */ /* 0x001fe20000410000 */
[----:B------:R-:W-:-:S02]  /*17e0*/  @P2 HADD2.F32 R84, -RZ, R32.H0_H0 ;  /* 0x20000020ff542230 */ /* 0x000fc40000004100 */
[----:B------:R-:W-:-:S03]  /*17f0*/  @P2 HADD2.F32 R85, -RZ, R32.H1_H1 ;  /* 0x30000020ff552230 */ /* 0x000fc60000004100 */
[----:B------:R-:W-:Y:S01]  /*1800*/  @P2 FFMA.FTZ R92, R87, R84, R92 ;  /* 0x00000054575c2223 */ /* 0x000fe2000001005c */
[----:B------:R-:W0:Y:S01]  /*1810*/  @P2 LDC R99, c[0x0][0x40c] ;  /* 0x00010300ff632b82 */ /* 0x000e220000000800 */
[----:B------:R-:W-:Y:S02]  /*1820*/  @P2 HADD2.F32 R84, -RZ, R21.H1_H1 ;  /* 0x30000015ff542230 */ /* 0x000fe40000004100 */
[----:B-1----:R-:W-:Y:S01]  /*1830*/  @P2 FMUL.FTZ R86, R86, R89 ;  /* 0x0000005956562220 */ /* 0x002fe20000410000 */
[----:B------:R-:W-:Y:S02]  /*1840*/  HADD2.F32 R89, -RZ, R17.H0_H0 ;  /* 0x20000011ff597230 */ /* 0x000fe40000004100 */
[----:B------:R-:W-:Y:S02]  /*1850*/  @P2 HADD2.F32 R87, -RZ, R22.H1_H1 ;  /* 0x30000016ff572230 */ /* 0x000fe40000004100 */
[----:B------:R-:W-:Y:S01]  /*1860*/  @P2 FFMA.FTZ R93, R86, R85, R93 ;  /* 0x00000055565d2223 */ /* 0x000fe2000001005d */
[--C-:B------:R-:W-:Y:S01]  /*1870*/  @P2 HADD2.F32 R85, -RZ, R33.reuse.H1_H1 ;  /* 0x30000021ff552230 */ /* 0x100fe20000004100 */
[----:B------:R-:W1:Y:S01]  /*1880*/  @P2 LDC R97, c[0x0][0x40c] ;  /* 0x00010300ff612b82 */ /* 0x000e620000000800 */
[----:B--2---:R-:W-:Y:S01]  /*1890*/  @P2 FMUL.FTZ R95, R84, R95 ;  /* 0x0000005f545f2220 */ /* 0x004fe20000410000 */
[----:B------:R-:W-:-:S02]  /*18a0*/  @P2 HADD2.F32 R84, -RZ, R33.H0_H0 ;  /* 0x20000021ff542230 */ /* 0x000fc40000004100 */
[----:B------:R-:W-:Y:S02]  /*18b0*/  @P2 HADD2.F32 R86, -RZ, R22.H0_H0 ;  /* 0x20000016ff562230 */ /* 0x000fe40000004100 */
[----:B------:R-:W-:Y:S01]  /*18c0*/  @P2 FFMA.FTZ R94, R95, R85, R94 ;  /* 0x000000555f5e2223 */ /* 0x000fe2000001005e */
[----:B------:R-:W-:Y:S01]  /*18d0*/  HADD2.F32 R95, -RZ, R18.H1_H1 ;  /* 0x30000012ff5f7230 */ /* 0x000fe20000004100 */
[----:B------:R-:W2:Y:S01]  /*18e0*/  @P2 LDC R96, c[0x0][0x40c] ;  /* 0x00010300ff602b82 */ /* 0x000ea20000000800 */
[----:B----4-:R-:W-:Y:S01]  /*18f0*/  @P2 FMUL.FTZ R90, R90, R91 ;  /* 0x0000005b5a5a2220 */ /* 0x010fe20000410000 */
[----:B------:R-:W-:Y:S02]  /*1900*/  HADD2.F32 R91, -RZ, R19.H0_H0 ;  /* 0x20000013ff5b7230 */ /* 0x000fe40000004100 */
[----:B------:R-:W-:Y:S02]  /*1910*/  @P2 HADD2.F32 R85, -RZ, R34.H1_H1 ;  /* 0x30000022ff552230 */ /* 0x000fe40000004100 */
[----:B------:R-:W-:Y:S01]  /*1920*/  @P2 FFMA.FTZ R89, R90, R84, R89 ;  /* 0x000000545a592223 */ /* 0x000fe20000010059 */
[----:B------:R-:W-:Y:S01]  /*1930*/  @P2 HADD2.F32 R84, -RZ, R23.H0_H0 ;  /* 0x20000017ff542230 */ /* 0x000fe20000004100 */
[----:B------:R-:W4:Y:S01]  /*1940*/  @P2 LDC R102, c[0x0][0x40c] ;  /* 0x00010300ff662b82 */ /* 0x000f220000000800 */
[----:B------:R-:W-:-:S03]  /*1950*/  HADD2.F32 R90, -RZ, R18.H0_H0 ;  /* 0x20000012ff5a7230 */ /* 0x000fc60000004100 */
[----:B0-----:R-:W-:Y:S01]  /*1960*/  @P2 FMUL.FTZ R100, R84, R99 ;  /* 0x0000006354642220 */ /* 0x001fe20000410000 */
[----:B------:R-:W-:Y:S02]  /*1970*/  @P2 HADD2.F32 R99, -RZ, R23.H1_H1 ;  /* 0x30000017ff632230 */ /* 0x000fe40000004100 */
[----:B------:R-:W-:Y:S02]  /*1980*/  @P2 HADD2.F32 R84, -RZ, R34.H0_H0 ;  /* 0x20000022ff542230 */ /* 0x000fe40000004100 */
[----:B-1----:R-:W-:Y:S01]  /*1990*/  @P2 FMUL.FTZ R97, R86, R97 ;  /* 0x0000006156612220 */ /* 0x002fe20000410000 */
[----:B------:R-:W-:-:S03]  /*19a0*/  @P2 HADD2.F32 R86, -RZ, R35.H0_H0 ;  /* 0x20000023ff562230 */ /* 0x000fc60000004100 */
[----:B------:R-:W-:Y:S01]  /*19b0*/  @P2 FFMA.FTZ R90, R97, R84, R90 ;  /* 0x00000054615a2223 */ /* 0x000fe2000001005a */
[----:B------:R-:W-:Y:S01]  /*19c0*/  F2FP.F16.F32.PACK_AB R84, RZ, R92 ;  /* 0x0000005cff54723e */ /* 0x000fe200000000ff */
[----:B------:R-:W-:Y:S01]  /*19d0*/  @P2 FFMA.FTZ R91, R100, R86, R91 ;  /* 0x00000056645b2223 */ /* 0x000fe2000001005b */
[----:B------:R-:W-:Y:S01]  /*19e0*/  F2FP.F16.F32.PACK_AB R86, RZ, R89 ;  /* 0x00000059ff56723e */ /* 0x000fe200000000ff */
[----:B--2---:R-:W-:Y:S01]  /*19f0*/  @P2 FMUL.FTZ R98, R87, R96 ;  /* 0x0000006057622220 */ /* 0x004fe20000410000 */
[----:B------:R-:W-:Y:S01]  /*1a00*/  HADD2.F32 R96, -RZ, R19.H1_H1 ;  /* 0x30000013ff607230 */ /* 0x000fe20000004100 */
[----:B------:R-:W-:Y:S01]  /*1a10*/  F2FP.F16.F32.PACK_AB R97, RZ, R94 ;  /* 0x0000005eff61723e */ /* 0x000fe200000000ff */
[----:B------:R-:W-:Y:S02]  /*1a20*/  @P2 HADD2.F32 R87, -RZ, R35.H1_H1 ;  /* 0x30000023ff572230 */ /* 0x000fe40000004100 */
[----:B------:R-:W-:Y:S01]  /*1a30*/  @P2 FFMA.FTZ R95, R98, R85, R95 ;  /* 0x00000055625f2223 */ /* 0x000fe2000001005f */
[----:B------:R-:W-:-:S02]  /*1a40*/  F2FP.F16.F32.PACK_AB R85, RZ, R93 ;  /* 0x0000005dff55723e */ /* 0x000fc400000000ff */
[----:B------:R-:W-:Y:S01]  /*1a50*/  F2FP.F16.F32.PACK_AB R98, RZ, R90 ;  /* 0x0000005aff62723e */ /* 0x000fe200000000ff */
[----:B----4-:R-:W-:Y:S01]  /*1a60*/  @P2 FMUL.FTZ R99, R99, R102 ;  /* 0x0000006663632220 */ /* 0x010fe20000410000 */
[----:B------:R-:W-:Y:S02]  /*1a70*/  F2FP.F16.F32.PACK_AB R100, RZ, R91 ;  /* 0x0000005bff64723e */ /* 0x000fe400000000ff */
[----:B------:R-:W-:Y:S01]  /*1a80*/  PRMT R84, R84, 0x5410, R85 ;  /* 0x0000541054547816 */ /* 0x000fe20000000055 */
[----:B------:R-:W-:Y:S01]  /*1a90*/  @P2 FFMA.FTZ R96, R99, R87, R96 ;  /* 0x0000005763602223 */ /* 0x000fe20000010060 */
[----:B------:R-:W-:Y:S02]  /*1aa0*/  F2FP.F16.F32.PACK_AB R99, RZ, R95 ;  /* 0x0000005fff63723e */ /* 0x000fe400000000ff */
[----:B------:R-:W-:Y:S02]  /*1ab0*/  PRMT R85, R86, 0x5410, R97 ;  /* 0x0000541056557816 */ /* 0x000fe40000000061 */
[----:B------:R-:W-:-:S02]  /*1ac0*/  F2FP.F16.F32.PACK_AB R87, RZ, R96 ;  /* 0x00000060ff57723e */ /* 0x000fc400000000ff */
[----:B------:R-:W-:Y:S02]  /*1ad0*/  PRMT R86, R98, 0x5410, R99 ;  /* 0x0000541062567816 */ /* 0x000fe40000000063 */
[----:B------:R-:W-:Y:S01]  /*1ae0*/  PRMT R87, R100, 0x5410, R87 ;  /* 0x0000541064577816 */ /* 0x000fe20000000057 */
[----:B------:R-:W-:Y:S06]  /*1af0*/  BRA `(.L_x_3578) ;  /* 0x0000000000e87947 */ /* 0x000fec0003800000 */
.L_x_3577:
[----:B--2---:R-:W0:Y:S01]  /*1b00*/  @P1 LDC R85, c[0x0][0x40c] ;  /* 0x00010300ff551b82 */ /* 0x004e220000000800 */
[--C-:B-----5:R-:W-:Y:S01]  /*1b10*/  @P1 HADD2.F32 R84, -RZ, R20.reuse.H0_H0 ;  /* 0x20000014ff541230 */ /* 0x120fe20000004100 */
[----:B------:R-:W-:Y:S01]  /*1b20*/  CS2R R92, SRZ ;  /* 0x00000000005c7805 */ /* 0x000fe2000001ff00 */
[----:B------:R-:W-:Y:S02]  /*1b30*/  @P1 HADD2.F32 R86, -RZ, R20.H1_H1 ;  /* 0x30000014ff561230 */ /* 0x000fe40000004100 */
[----:B------:R-:W-:Y:S02]  /*1b40*/  @P1 HADD2.F32 R89, -RZ, R32.H1_H1 ;  /* 0x30000020ff591230 */ /* 0x000fe40000004100 */
[----:B------:R-:W-:Y:S01]  /*1b50*/  @P1 HADD2.F32 R91, -RZ, R21.H1_H1 ;  /* 0x30000015ff5b1230 */ /* 0x000fe20000004100 */
[----:B------:R-:W1:Y:S01]  /*1b60*/  @P1 LDC R87, c[0x0][0x40c] ;  /* 0x00010300ff571b82 */ /* 0x000e620000000800 */
[--C-:B------:R-:W-:Y:S02]  /*1b70*/  @P1 HADD2.F32 R97, -RZ, R23.reuse.H0_H0 ;  /* 0x20000017ff611230 */ /* 0x100fe40000004100 */
[----:B------:R-:W-:-:S02]  /*1b80*/  @P1 HADD2.F32 R99, -RZ, R23.H1_H1 ;  /* 0x30000017ff631230 */ /* 0x000fc40000004100 */
[----:B------:R-:W-:-:S03]  /*1b90*/  @P1 HADD2.F32 R102, -RZ, R35.H1_H1 ;  /* 0x30000023ff661230 */ /* 0x000fc60000004100 */
[----:B------:R-:W2:Y:S08]  /*1ba0*/  @P1 LDC R90, c[0x0][0x40c] ;  /* 0x00010300ff5a1b82 */ /* 0x000eb00000000800 */
[----:B------:R-:W4:Y:S01]  /*1bb0*/  @P1 LDC R94, c[0x0][0x40c] ;  /* 0x00010300ff5e1b82 */ /* 0x000f220000000800 */
[----:B0-----:R-:W-:Y:S01]  /*1bc0*/  @P1 FMUL.FTZ R84, R84, R85 ;  /* 0x0000005554541220 */ /* 0x001fe20000410000 */
[----:B------:R-:W-:-:S05]  /*1bd0*/  @P1 HADD2.F32 R85, -RZ, R32.H0_H0 ;  /* 0x20000020ff551230 */ /* 0x000fca0000004100 */
[----:B------:R-:W-:Y:S01]  /*1be0*/  @P1 FMUL.FTZ R92, R84, R85 ;  /* 0x00000055545c1220 */ /* 0x000fe20000410000 */
[----:B------:R-:W0:Y:S01]  /*1bf0*/  @P1 LDC R98, c[0x0][0x40c] ;  /* 0x00010300ff621b82 */ /* 0x000e220000000800 */
[----:B-1----:R-:W-:Y:S01]  /*1c00*/  @P1 FMUL.FTZ R86, R86, R87 ;  /* 0x0000005756561220 */ /* 0x002fe20000410000 */
[----:B------:R-:W-:Y:S02]  /*1c10*/  @P1 HADD2.F32 R87, -RZ, R21.H0_H0 ;  /* 0x20000015ff571230 */ /* 0x000fe40000004100 */
[--C-:B------:R-:W-:Y:S02]  /*1c20*/  @P1 HADD2.F32 R84, -RZ, R33.reuse.H0_H0 ;  /* 0x20000021ff541230 */ /* 0x100fe40000004100 */
[----:B------:R-:W-:Y:S01]  /*1c30*/  @P1 FMUL.FTZ R93, R86, R89 ;  /* 0x00000059565d1220 */ /* 0x000fe20000410000 */
[----:B------:R-:W-:Y:S01]  /*1c40*/  @P1 HADD2.F32 R86, -RZ, R33.H1_H1 ;  /* 0x30000021ff561230 */ /* 0x000fe20000004100 */
[----:B------:R-:W-:Y:S01]  /*1c50*/  MOV R89, RZ ;  /* 0x000000ff00597202 */ /* 0x000fe20000000f00 */
[----:B------:R-:W1:Y:S01]  /*1c60*/  @P1 LDC R96, c[0x0][0x40c] ;  /* 0x00010300ff601b82 */ /* 0x000e620000000800 */
[----:B--2---:R-:W-:Y:S01]  /*1c70*/  @P1 FMUL.FTZ R87, R87, R90 ;  /* 0x0000005a57571220 */ /* 0x004fe20000410000 */
[----:B------:R-:W-:-:S02]  /*1c80*/  @P1 HADD2.F32 R85, -RZ, R22.H0_H0 ;  /* 0x20000016ff551230 */ /* 0x000fc40000004100 */
[----:B------:R-:W-:Y:S02]  /*1c90*/  @P1 HADD2.F32 R90, -RZ, R22.H1_H1 ;  /* 0x30000016ff5a1230 */ /* 0x000fe40000004100 */
[----:B------:R-:W-:Y:S01]  /*1ca0*/  @P1 FMUL.FTZ R89, R87, R84 ;  /* 0x0000005457591220 */ /* 0x000fe20000410000 */
[--C-:B------:R-:W-:Y:S01]  /*1cb0*/  @P1 HADD2.F32 R84, -RZ, R34.reuse.H0_H0 ;  /* 0x20000022ff541230 */ /* 0x100fe20000004100 */
[----:B------:R-:W2:Y:S01]  /*1cc0*/  @P1 LDC R95, c[0x0][0x40c] ;  /* 0x00010300ff5f1b82 */ /* 0x000ea20000000800 */
[----:B----4-:R-:W-:Y:S01]  /*1cd0*/  @P1 FMUL.FTZ R91, R91, R94 ;  /* 0x0000005e5b5b1220 */ /* 0x010fe20000410000 */
[----:B------:R-:W-:Y:S02]  /*1ce0*/  HFMA2 R94, -RZ, RZ, 0, 0 ;  /* 0x00000000ff5e7431 */ /* 0x000fe400000001ff */
[----:B------:R-:W-:Y:S02]  /*1cf0*/  @P1 HADD2.F32 R87, -RZ, R34.H1_H1 ;  /* 0x30000022ff571230 */ /* 0x000fe40000004100 */
[----:B------:R-:W-:-:S02]  /*1d00*/  @P1 FMUL.FTZ R94, R91, R86 ;  /* 0x000000565b5e1220 */ /* 0x000fc40000410000 */
[----:B------:R-:W4:Y:S01]  /*1d10*/  @P1 LDC R100, c[0x0][0x40c] ;  /* 0x00010300ff641b82 */ /* 0x000f220000000800 */
[----:B0-----:R-:W-:Y:S01]  /*1d20*/  @P1 FMUL.FTZ R97, R97, R98 ;  /* 0x0000006261611220 */ /* 0x001fe20000410000 */
[----:B------:R-:W-:Y:S02]  /*1d30*/  @P1 HADD2.F32 R98, -RZ, R35.H0_H0 ;  /* 0x20000023ff621230 */ /* 0x000fe40000004100 */
[----:B-1----:R-:W-:Y:S01]  /*1d40*/  @P1 FMUL.FTZ R85, R85, R96 ;  /* 0x0000006055551220 */ /* 0x002fe20000410000 */
[----:B------:R-:W-:Y:S02]  /*1d50*/  HFMA2 R96, -RZ, RZ, 0, 0 ;  /* 0x00000000ff607431 */ /* 0x000fe400000001ff */
[----:B--2---:R-:W-:Y:S01]  /*1d60*/  @P1 FMUL.FTZ R86, R90, R95 ;  /* 0x0000005f5a561220 */ /* 0x004fe20000410000 */
[----:B------:R-:W-:Y:S02]  /*1d70*/  CS2R R90, SRZ ;  /* 0x00000000005a7805 */ /* 0x000fe4000001ff00 */
[----:B------:R-:W-:Y:S01]  /*1d80*/  MOV R95, RZ ;  /* 0x000000ff005f7202 */ /* 0x000fe20000000f00 */
[----:B------:R-:W-:Y:S01]  /*1d90*/  @P1 FMUL.FTZ R90, R85, R84 ;  /* 0x00000054555a1220 */ /* 0x000fe20000410000 */
[----:B------:R-:W-:Y:S01]  /*1da0*/  @P1 FMUL.FTZ R95, R86, R87 ;  /* 0x00000057565f1220 */ /* 0x000fe20000410000 */
[----:B------:R-:W-:Y:S01]  /*1db0*/  @P1 FMUL.FTZ R91, R97, R98 ;  /* 0x00000062615b1220 */ /* 0x000fe20000410000 */
[----:B------:R-:W-:Y:S01]  /*1dc0*/  F2FP.F16.F32.PACK_AB R84, RZ, R92 ;  /* 0x0000005cff54723e */ /* 0x000fe200000000ff */
[----:B----4-:R-:W-:Y:S01]  /*1dd0*/  @P1 FMUL.FTZ R99, R99, R100 ;  /* 0x0000006463631220 */ /* 0x010fe20000410000 */
[----:B------:R-:W-:-:S02]  /*1de0*/  F2FP.F16.F32.PACK_AB R85, RZ, R93 ;  /* 0x0000005dff55723e */ /* 0x000fc400000000ff */
[----:B------:R-:W-:Y:S01]  /*1df0*/  F2FP.F16.F32.PACK_AB R86, RZ, R89 ;  /* 0x00000059ff56723e */ /* 0x000fe200000000ff */
[----:B------:R-:W-:Y:S01]  /*1e00*/  @P1 FMUL.FTZ R96, R99, R102 ;  /* 0x0000006663601220 */ /* 0x000fe20000410000 */
[----:B------:R-:W-:Y:S02]  /*1e10*/  F2FP.F16.F32.PACK_AB R87, RZ, R94 ;  /* 0x0000005eff57723e */ /* 0x000fe400000000ff */
[----:B------:R-:W-:Y:S02]  /*1e20*/  F2FP.F16.F32.PACK_AB R97, RZ, R90 ;  /* 0x0000005aff61723e */ /* 0x000fe400000000ff */
[----:B------:R-:W-:Y:S02]  /*1e30*/  F2FP.F16.F32.PACK_AB R98, RZ, R95 ;  /* 0x0000005fff62723e */ /* 0x000fe400000000ff */
[----:B------:R-:W-:Y:S02]  /*1e40*/  F2FP.F16.F32.PACK_AB R99, RZ, R91 ;  /* 0x0000005bff63723e */ /* 0x000fe400000000ff */
[----:B------:R-:W-:-:S02]  /*1e50*/  F2FP.F16.F32.PACK_AB R100, RZ, R96 ;  /* 0x00000060ff64723e */ /* 0x000fc400000000ff */
[----:B------:R-:W-:Y:S02]  /*1e60*/  PRMT R84, R84, 0x5410, R85 ;  /* 0x0000541054547816 */ /* 0x000fe40000000055 */
[----:B------:R-:W-:Y:S02]  /*1e70*/  PRMT R85, R86, 0x5410, R87 ;  /* 0x0000541056557816 */ /* 0x000fe40000000057 */
[----:B------:R-:W-:Y:S02]  /*1e80*/  PRMT R86, R97, 0x5410, R98 ;  /* 0x0000541061567816 */ /* 0x000fe40000000062 */
[----:B------:R-:W-:-:S07]  /*1e90*/  PRMT R87, R99, 0x5410, R100 ;  /* 0x0000541063577816 */ /* 0x000fce0000000064 */
.L_x_3578:
        /* <DEDUP_REMOVED lines=15> */
[----:B------:R-:W-:Y:S02]  /*1f90*/  HADD2.F32 R97, -RZ, R17.H0_H0 ;  /* 0x20000011ff617230 */ /* 0x000fe40000004100 */
[----:B------:R-:W-:-:S06]  /*1fa0*/  HADD2.F32 R105, -RZ, R18.H1_H1 ;  /* 0x30000012ff697230 */ /* 0x000fcc0000004100 */
[----:B------:R-:W0:Y:S01]  /*1fb0*/  @P2 LDC R87, c[0x0][0x40c] ;  /* 0x00010300ff572b82 */ /* 0x000e220000000800 */
[--C-:B------:R-:W-:Y:S02]  /*1fc0*/  @P2 HADD2.F32 R86, -RZ, R20.reuse.H1_H1 ;  /* 0x30000014ff562230 */ /* 0x100fe40000004100 */
[----:B------:R-:W-:Y:S02]  /*1fd0*/  @P2 HADD2.F32 R84, -RZ, R20.H0_H0 ;  /* 0x20000014ff542230 */ /* 0x000fe40000004100 */
[----:B------:R-:W-:Y:S02]  /*1fe0*/  @P2 HADD2.F32 R101, -RZ, R21.H0_H0 ;  /* 0x20000015ff652230 */ /* 0x000fe40000004100 */
[----:B------:R-:W-:Y:S01]  /*1ff0*/  @P2 HADD2.F32 R98, -RZ, R29.H0_H0 ;  /* 0x2000001dff622230 */ /* 0x000fe20000004100 */
[----:B------:R-:W1:Y:S01]  /*2000*/  @P2 LDC R85, c[0x0][0x40c] ;  /* 0x00010300ff552b82 */ /* 0x000e620000000800 */
[----:B------:R-:W-:-:S07]  /*2010*/  @P2 HADD2.F32 R109, -RZ, R23.H0_H0 ;  /* 0x20000017ff6d2230 */ /* 0x000fce0000004100 */
[----:B------:R-:W2:Y:S08]  /*2020*/  @P2 LDC R104, c[0x0][0x40c] ;  /* 0x00010300ff682b82 */ /* 0x000eb00000000800 */
[----:B------:R-:W4:Y:S01]  /*2030*/  @P2 LDC R106, c[0x0][0x40c] ;  /* 0x00010300ff6a2b82 */ /* 0x000f220000000800 */
[----:B0-----:R-:W-:Y:S01]  /*2040*/  @P2 FMUL.FTZ R100, R86, R87 ;  /* 0x0000005756642220 */ /* 0x001fe20000410000 */
[----:B------:R-:W-:-:S02]  /*2050*/  @P2 HADD2.F32 R86, -RZ, R28.H0_H0 ;  /* 0x2000001cff562230 */ /* 0x000fc40000004100 */
[----:B------:R-:W-:-:S04]  /*2060*/  @P2 HADD2.F32 R87, -RZ, R28.H1_H1 ;  /* 0x3000001cff572230 */ /* 0x000fc80000004100 */
[----:B------:R-:W0:Y:S01]  /*2070*/  @P2 LDC R108, c[0x0][0x40c] ;  /* 0x00010300ff6c2b82 */ /* 0x000e220000000800 */
[----:B-1----:R-:W-:Y:S01]  /*2080*/  @P2 FMUL.FTZ R99, R84, R85 ;  /* 0x0000005554632220 */ /* 0x002fe20000410000 */
[----:B------:R-:W-:Y:S01]  /*2090*/  @P2 FFMA.FTZ R103, R100, R87, R103 ;  /* 0x0000005764672223 */ /* 0x000fe20000010067 */
[----:B------:R-:W-:Y:S02]  /*20a0*/  @P2 HADD2.F32 R87, -RZ, R21.H1_H1 ;  /* 0x30000015ff572230 */ /* 0x000fe40000004100 */
[----:B------:R-:W-:Y:S01]  /*20b0*/  @P2 FFMA.FTZ R102, R99, R86, R102 ;  /* 0x0000005663662223 */ /* 0x000fe20000010066 */
[----:B------:R-:W-:Y:S02]  /*20c0*/  HADD2.F32 R100, -RZ, R18.H0_H0 ;  /* 0x20000012ff647230 */ /* 0x000fe40000004100 */
[----:B------:R-:W1:Y:S01]  /*20d0*/  @P2 LDC R85, c[0x0][0x40c] ;  /* 0x00010300ff552b82 */ /* 0x000e620000000800 */
[----:B--2---:R-:W-:Y:S01]  /*20e0*/  @P2 FMUL.FTZ R104, R101, R104 ;  /* 0x0000006865682220 */ /* 0x004fe20000410000 */
[----:B------:R-:W-:-:S03]  /*20f0*/  @P2 HADD2.F32 R101, -RZ, R22.H0_H0 ;  /* 0x20000016ff652230 */ /* 0x000fc60000004100 */
[----:B------:R-:W-:Y:S01]  /*2100*/  @P2 FFMA.FTZ R97, R104, R98, R97 ;  /* 0x0000006268612223 */ /* 0x000fe20000010061 */
[----:B------:R-:W-:Y:S02]  /*2110*/  HADD2.F32 R104, -RZ, R17.H1_H1 ;  /* 0x30000011ff687230 */ /* 0x000fe40000004100 */
[----:B------:R-:W2:Y:S01]  /*2120*/  @P2 LDC R84, c[0x0][0x40c] ;  /* 0x00010300ff542b82 */ /* 0x000ea20000000800 */
[----:B----4-:R-:W-:Y:S01]  /*2130*/  @P2 FMUL.FTZ R99, R87, R106 ;  /* 0x0000006a57632220 */ /* 0x010fe20000410000 */
[----:B------:R-:W-:Y:S02]  /*2140*/  @P2 HADD2.F32 R87, -RZ, R29.H1_H1 ;  /* 0x3000001dff572230 */ /* 0x000fe40000004100 */
[----:B------:R-:W-:Y:S02]  /*2150*/  @P2 HADD2.F32 R98, -RZ, R30.H0_H0 ;  /* 0x2000001eff622230 */ /* 0x000fe40000004100 */
[----:B------:R-:W-:Y:S02]  /*2160*/  @P2 HADD2.F32 R106, -RZ, R22.H1_H1 ;  /* 0x30000016ff6a2230 */ /* 0x000fe40000004100 */
[----:B------:R-:W-:Y:S01]  /*2170*/  @P2 FFMA.FTZ R104, R99, R87, R104 ;  /* 0x0000005763682223 */ /* 0x000fe20000010068 */
[----:B------:R-:W4:Y:S01]  /*2180*/  @P2 LDC R86, c[0x0][0x40c] ;  /* 0x00010300ff562b82 */ /* 0x000f220000000800 */
[----:B0-----:R-:W-:Y:S01]  /*2190*/  @P2 FMUL.FTZ R101, R101, R108 ;  /* 0x0000006c65652220 */ /* 0x001fe20000410000 */
[----:B------:R-:W-:-:S02]  /*21a0*/  @P2 HADD2.F32 R99, -RZ, R23.H1_H1 ;  /* 0x30000017ff632230 */ /* 0x000fc40000004100 */
[----:B------:R-:W-:Y:S02]  /*21b0*/  @P2 HADD2.F32 R87, -RZ, R31.H1_H1 ;  /* 0x3000001fff572230 */ /* 0x000fe40000004100 */
[----:B------:R-:W-:Y:S01]  /*21c0*/  @P2 FFMA.FTZ R100, R101, R98, R100 ;  /* 0x0000006265642223 */ /* 0x000fe20000010064 */
[--C-:B------:R-:W-:Y:S02]  /*21d0*/  HADD2.F32 R101, -RZ, R19.reuse.H0_H0 ;  /* 0x20000013ff657230 */ /* 0x100fe40000004100 */
[----:B-1----:R-:W-:Y:S01]  /*21e0*/  @P2 FMUL.FTZ R98, R106, R85 ;  /* 0x000000556a622220 */ /* 0x002fe20000410000 */
[----:B------:R-:W-:Y:S02]  /*21f0*/  HADD2.F32 R106, -RZ, R19.H1_H1 ;  /* 0x30000013ff6a7230 */ /* 0x000fe40000004100 */
[----:B------:R-:W-:Y:S02]  /*2200*/  @P2 HADD2.F32 R85, -RZ, R31.H0_H0 ;  /* 0x2000001fff552230 */ /* 0x000fe40000004100 */
[----:B--2---:R-:W-:Y:S01]  /*2210*/  @P2 FMUL.FTZ R108, R109, R84 ;  /* 0x000000546d6c2220 */ /* 0x004fe20000410000 */
[----:B------:R-:W-:-:S03]  /*2220*/  @P2 HADD2.F32 R84, -RZ, R30.H1_H1 ;  /* 0x3000001eff542230 */ /* 0x000fc60000004100 */
[----:B------:R-:W-:Y:S01]  /*2230*/  @P2 FFMA.FTZ R101, R108, R85, R101 ;  /* 0x000000556c652223 */ /* 0x000fe20000010065 */
[----:B------:R-:W-:Y:S01]  /*2240*/  F2FP.F16.F32.PACK_AB R85, RZ, R103 ;  /* 0x00000067ff55723e */ /* 0x000fe200000000ff */
[----:B------:R-:W-:Y:S01]  /*2250*/  @P2 FFMA.FTZ R105, R98, R84, R105 ;  /* 0x0000005462692223 */ /* 0x000fe20000010069 */
[----:B------:R-:W-:Y:S01]  /*2260*/  F2FP.F16.F32.PACK_AB R84, RZ, R102 ;  /* 0x00000066ff54723e */ /* 0x000fe200000000ff */
[----:B----4-:R-:W-:Y:S01]  /*2270*/  @P2 FMUL.FTZ R99, R99, R86 ;  /* 0x0000005663632220 */ /* 0x010fe20000410000 */
[----:B------:R-:W-:Y:S02]  /*2280*/  F2FP.F16.F32.PACK_AB R86, RZ, R97 ;  /* 0x00000061ff56723e */ /* 0x000fe400000000ff */
[----:B------:R-:W-:Y:S01]  /*2290*/  F2FP.F16.F32.PACK_AB R98, RZ, R104 ;  /* 0x00000068ff62723e */ /* 0x000fe200000000ff */
[----:B------:R-:W-:Y:S01]  /*22a0*/  @P2 FFMA.FTZ R106, R99, R87, R106 ;  /* 0x00000057636a2223 */ /* 0x000fe2000001006a */
        /* <DEDUP_REMOVED lines=9> */
.L_x_3579:
[----:B--2---:R-:W0:Y:S01]  /*2340*/  @P1 LDC R85, c[0x0][0x40c] ;  /* 0x00010300ff551b82 */ /* 0x004e220000000800 */
[--C-:B-----5:R-:W-:Y:S01]  /*2350*/  @P1 HADD2.F32 R84, -RZ, R20.reuse.H0_H0 ;  /* 0x20000014ff541230 */ /* 0x120fe20000004100 */
[----:B------:R-:W-:Y:S01]  /*2360*/  CS2R R102, SRZ ;  /* 0x0000000000667805 */ /* 0x000fe2000001ff00 */
[----:B------:R-:W-:Y:S02]  /*2370*/  @P1 HADD2.F32 R86, -RZ, R20.H1_H1 ;  /* 0x30000014ff561230 */ /* 0x000fe40000004100 */
[----:B------:R-:W-:Y:S02]  /*2380*/  HFMA2 R104, -RZ, RZ, 0, 0 ;  /* 0x00000000ff687431 */ /* 0x000fe400000001ff */
[----:B------:R-:W-:Y:S02]  /*2390*/  @P1 HADD2.F32 R97, -RZ, R28.H1_H1 ;  /* 0x3000001cff611230 */ /* 0x000fe40000004100 */
[----:B------:R-:W-:Y:S01]  /*23a0*/  @P1 HADD2.F32 R99, -RZ, R21.H1_H1 ;  /* 0x30000015ff631230 */ /* 0x000fe20000004100 */
[----:B------:R-:W1:Y:S01]  /*23b0*/  @P1 LDC R87, c[0x0][0x40c] ;  /* 0x00010300ff571b82 */ /* 0x000e620000000800 */
[----:B------:R-:W-:-:S02]  /*23c0*/  @P1 HADD2.F32 R105, -RZ, R23.H0_H0 ;  /* 0x20000017ff691230 */ /* 0x000fc40000004100 */
[----:B------:R-:W-:Y:S02]  /*23d0*/  @P1 HADD2.F32 R109, -RZ, R23.H1_H1 ;  /* 0x30000017ff6d1230 */ /* 0x000fe40000004100 */
[----:B------:R-:W-:-:S03]  /*23e0*/  @P1 HADD2.F32 R111, -RZ, R31.H1_H1 ;  /* 0x3000001fff6f1230 */ /* 0x000fc60000004100 */
[----:B------:R-:W2:Y:S01]  /*23f0*/  @P1 LDC R98, c[0x0][0x40c] ;  /* 0x00010300ff621b82 */ /* 0x000ea20000000800 */
[----:B0-----:R-:W-:-:S07]  /*2400*/  @P1 FMUL.FTZ R84, R84, R85 ;  /* 0x0000005554541220 */ /* 0x001fce0000410000 */
[----:B------:R-:W0:Y:S01]  /*2410*/  @P1 LDC R100, c[0x0][0x40c] ;  /* 0x00010300ff641b82 */ /* 0x000e220000000800 */
[----:B------:R-:W-:-:S05]  /*2420*/  @P1 HADD2.F32 R85, -RZ, R28.H0_H0 ;  /* 0x2000001cff551230 */ /* 0x000fca0000004100 */
[----:B------:R-:W-:Y:S01]  /*2430*/  @P1 FMUL.FTZ R102, R84, R85 ;  /* 0x0000005554661220 */ /* 0x000fe20000410000 */
[----:B-1----:R-:W-:Y:S01]  /*2440*/  @P1 FMUL.FTZ R86, R86, R87 ;  /* 0x0000005756561220 */ /* 0x002fe20000410000 */
[----:B------:R-:W1:Y:S01]  /*2450*/  @P1 LDC R106, c[0x0][0x40c] ;  /* 0x00010300ff6a1b82 */ /* 0x000e620000000800 */
[----:B------:R-:W-:Y:S02]  /*2460*/  @P1 HADD2.F32 R87, -RZ, R21.H0_H0 ;  /* 0x20000015ff571230 */ /* 0x000fe40000004100 */
[----:B------:R-:W-:Y:S01]  /*2470*/  @P1 FMUL.FTZ R103, R86, R97 ;  /* 0x0000006156671220 */ /* 0x000fe20000410000 */
[--C-:B------:R-:W-:Y:S01]  /*2480*/  @P1 HADD2.F32 R86, -RZ, R29.reuse.H0_H0 ;  /* 0x2000001dff561230 */ /* 0x100fe20000004100 */
[----:B------:R-:W-:Y:S01]  /*2490*/  MOV R97, RZ ;  /* 0x000000ff00617202 */ /* 0x000fe20000000f00 */
[----:B------:R-:W-:Y:S02]  /*24a0*/  @P1 HADD2.F32 R85, -RZ, R22.H0_H0 ;  /* 0x20000016ff551230 */ /* 0x000fe40000004100 */
[----:B--2---:R-:W-:Y:S01]  /*24b0*/  @P1 FMUL.FTZ R87, R87, R98 ;  /* 0x0000006257571220 */ /* 0x004fe20000410000 */
[----:B------:R-:W2:Y:S01]  /*24c0*/  @P1 LDC R101, c[0x0][0x40c] ;  /* 0x00010300ff651b82 */ /* 0x000ea20000000800 */
[----:B------:R-:W-:-:S02]  /*24d0*/  @P1 HADD2.F32 R98, -RZ, R29.H1_H1 ;  /* 0x3000001dff621230 */ /* 0x000fc40000004100 */
[----:B------:R-:W-:Y:S01]  /*24e0*/  @P1 FMUL.FTZ R97, R87, R86 ;  /* 0x0000005657611220 */ /* 0x000fe20000410000 */
[----:B------:R-:W-:-:S04]  /*24f0*/  @P1 HADD2.F32 R86, -RZ, R30.H0_H0 ;  /* 0x2000001eff561230 */ /* 0x000fc80000004100 */
[----:B------:R-:W4:Y:S01]  /*2500*/  @P1 LDC R108, c[0x0][0x40c] ;  /* 0x00010300ff6c1b82 */ /* 0x000f220000000800 */
[----:B0-----:R-:W-:Y:S01]  /*2510*/  @P1 FMUL.FTZ R99, R99, R100 ;  /* 0x0000006463631220 */ /* 0x001fe20000410000 */
[----:B------:R-:W-:-:S03]  /*2520*/  @P1 HADD2.F32 R100, -RZ, R22.H1_H1 ;  /* 0x30000016ff641230 */ /* 0x000fc60000004100 */
[----:B------:R-:W-:Y:S01]  /*2530*/  @P1 FMUL.FTZ R104, R99, R98 ;  /* 0x0000006263681220 */ /* 0x000fe20000410000 */
[----:B------:R-:W-:Y:S02]  /*2540*/  @P1 HADD2.F32 R98, -RZ, R30.H1_H1 ;  /* 0x3000001eff621230 */ /* 0x000fe40000004100 */
[----:B------:R-:W0:Y:S01]  /*2550*/  @P1 LDC R84, c[0x0][0x40c] ;  /* 0x00010300ff541b82 */ /* 0x000e220000000800 */
[----:B------:R-:W-:Y:S02]  /*2560*/  @P1 HADD2.F32 R99, -RZ, R31.H0_H0 ;  /* 0x2000001fff631230 */ /* 0x000fe40000004100 */
[----:B-1----:R-:W-:Y:S01]  /*2570*/  @P1 FMUL.FTZ R85, R85, R106 ;  /* 0x0000006a55551220 */ /* 0x002fe20000410000 */
[----:B------:R-:W-:Y:S02]  /*2580*/  HFMA2 R106, -RZ, RZ, 0, 0 ;  /* 0x00000000ff6a7431 */ /* 0x000fe400000001ff */
[----:B--2---:R-:W-:Y:S01]  /*2590*/  @P1 FMUL.FTZ R87, R100, R101 ;  /* 0x0000006564571220 */ /* 0x004fe20000410000 */
[----:B------:R-:W-:-:S02]  /*25a0*/  CS2R R100, SRZ ;  /* 0x0000000000647805 */ /* 0x000fc4000001ff00 */
[----:B------:R-:W-:Y:S01]  /*25b0*/  @P1 FMUL.FTZ R100, R85, R86 ;  /* 0x0000005655641220 */ /* 0x000fe20000410000 */
[----:B------:R-:W-:Y:S02]  /*25c0*/  F2FP.F16.F32.PACK_AB R85, RZ, R103 ;  /* 0x00000067ff55723e */ /* 0x000fe400000000ff */
[----:B------:R-:W-:Y:S01]  /*25d0*/  F2FP.F16.F32.PACK_AB R86, RZ, R97 ;  /* 0x00000061ff56723e */ /* 0x000fe200000000ff */
[----:B----4-:R-:W-:Y:S01]  /*25e0*/  @P1 FMUL.FTZ R108, R105, R108 ;  /* 0x0000006c696c1220 */ /* 0x010fe20000410000 */
[----:B------:R-:W-:Y:S01]  /*25f0*/  MOV R105, RZ ;  /* 0x000000ff00697202 */ /* 0x000fe20000000f00 */
[----:B------:R-:W-:Y:S01]  /*2600*/  @P1 FMUL.FTZ R105, R87, R98 ;  /* 0x0000006257691220 */ /* 0x000fe20000410000 */
[----:B------:R-:W-:Y:S01]  /*2610*/  F2FP.F16.F32.PACK_AB R87, RZ, R104 ;  /* 0x00000068ff57723e */ /* 0x000fe200000000ff */
[----:B------:R-:W-:Y:S01]  /*2620*/  @P1 FMUL.FTZ R101, R108, R99 ;  /* 0x000000636c651220 */ /* 0x000fe20000410000 */
[----:B------:R-:W-:Y:S02]  /*2630*/  F2FP.F16.F32.PACK_AB R98, RZ, R100 ;  /* 0x00000064ff62723e */ /* 0x000fe400000000ff */
[----:B------:R-:W-:Y:S01]  /*2640*/  F2FP.F16.F32.PACK_AB R99, RZ, R105 ;  /* 0x00000069ff63723e */ /* 0x000fe200000000ff */
[----:B0-----:R-:W-:Y:S01]  /*2650*/  @P1 FMUL.FTZ R84, R109, R84 ;  /* 0x000000546d541220 */ /* 0x001fe20000410000 */
[----:B------:R-:W-:-:S03]  /*2660*/  F2FP.F16.F32.PACK_AB R108, RZ, R101 ;  /* 0x00000065ff6c723e */ /* 0x000fc600000000ff */
[----:B------:R-:W-:Y:S01]  /*2670*/  @P1 FMUL.FTZ R106, R84, R111 ;  /* 0x0000006f546a1220 */ /* 0x000fe20000410000 */
[----:B------:R-:W-:-:S04]  /*2680*/  F2FP.F16.F32.PACK_AB R84, RZ, R102 ;  /* 0x00000066ff54723e */ /* 0x000fc800000000ff */
[----:B------:R-:W-:Y:S02]  /*2690*/  F2FP.F16.F32.PACK_AB R109, RZ, R106 ;  /* 0x0000006aff6d723e */ /* 0x000fe400000000ff */
[----:B------:R-:W-:Y:S02]  /*26a0*/  PRMT R84, R84, 0x5410, R85 ;  /* 0x0000541054547816 */ /* 0x000fe40000000055 */
[----:B------:R-:W-:Y:S02]  /*26b0*/  PRMT R85, R86, 0x5410, R87 ;  /* 0x0000541056557816 */ /* 0x000fe40000000057 */
[----:B------:R-:W-:Y:S02]  /*26c0*/  PRMT R86, R98, 0x5410, R99 ;  /* 0x0000541062567816 */ /* 0x000fe40000000063 */
[----:B------:R-:W-:-:S07]  /*26d0*/  PRMT R87, R108, 0x5410, R109 ;  /* 0x000054106c577816 */ /* 0x000fce000000006d */
.L_x_3580:
        /* <DEDUP_REMOVED lines=15> */
[--C-:B--2---:R-:W-:Y:S01]  /*27d0*/  HADD2.F32 R108, -RZ, R17.reuse.H0_H0 ;  /* 0x20000011ff6c7230 */ /* 0x104fe20000004100 */
[----:B------:R-:W-:Y:S01]  /*27e0*/  PLOP3.LUT P0, PT, PT, PT, UP1, 0x80, 0x8 ;  /* 0x000000000008781c */ /* 0x000fe20003f0f018 */
[----:B------:R-:W-:Y:S02]  /*27f0*/  HADD2.F32 R109, -RZ, R17.H1_H1 ;  /* 0x30000011ff6d7230 */ /* 0x000fe40000004100 */
[----:B------:R-:W-:Y:S02]  /*2800*/  HADD2.F32 R114, -RZ, R18.H0_H0 ;  /* 0x20000012ff727230 */ /* 0x000fe40000004100 */
[----:B------:R-:W0:Y:S01]  /*2810*/  @UP1 LDCU UR4, c[0x0][0x40c] ;  /* 0x00008180ff0417ac */ /* 0x000e220008000800 */
[----:B------:R-:W-:-:S02]  /*2820*/  HADD2.F32 R111, -RZ, R19.H0_H0 ;  /* 0x20000013ff6f7230 */ /* 0x000fc40000004100 */
[----:B------:R-:W-:Y:S01]  /*2830*/  HADD2.F32 R115, -RZ, R19.H1_H1 ;  /* 0x30000013ff737230 */ /* 0x000fe20000004100 */
[----:B------:R-:W1:Y:S01]  /*2840*/  @UP1 LDCU UR5, c[0x0][0x40c] ;  /* 0x00008180ff0517ac */ /* 0x000e620008000800 */
[----:B------:R-:W-:-:S03]  /*2850*/  HADD2.F32 R110, -RZ, R18.H1_H1 ;  /* 0x30000012ff6e7230 */ /* 0x000fc60000004100 */
[----:B------:R-:W-:Y:S01]  /*2860*/  @P0 HADD2.F32 R85, -RZ, R20.H0_H0 ;  /* 0x20000014ff550230 */ /* 0x000fe20000004100 */
[----:B------:R-:W2:Y:S01]  /*2870*/  @UP1 LDCU UR14, c[0x0][0x40c] ;  /* 0x00008180ff0e17ac */ /* 0x000ea20008000800 */
[----:B------:R-:W-:Y:S02]  /*2880*/  @P0 HADD2.F32 R84, -RZ, R24.H0_H0 ;  /* 0x20000018ff540230 */ /* 0x000fe40000004100 */
[----:B------:R-:W-:Y:S01]  /*2890*/  @P0 HADD2.F32 R87, -RZ, R21.H0_H0 ;  /* 0x20000015ff570230 */ /* 0x000fe20000004100 */
[----:B------:R-:W4:Y:S01]  /*28a0*/  @UP1 LDCU UR22, c[0x0][0x40c] ;  /* 0x00008180ff1617ac */ /* 0x000f220008000800 */
[----:B0-----:R-:W-:Y:S01]  /*28b0*/  @P0 FMUL.FTZ R85, R85, UR4 ;  /* 0x0000000455550c20 */ /* 0x001fe20008410000 */
[----:B------:R-:W0:Y:S03]  /*28c0*/  @UP1 LDCU UR4, c[0x0][0x40c] ;  /* 0x00008180ff0417ac */ /* 0x000e260008000800 */
[----:B------:R-:W-:Y:S01]  /*28d0*/  @P0 FFMA.FTZ R112, R85, R84, R112 ;  /* 0x0000005455700223 */ /* 0x000fe20000010070 */
[----:B------:R-:W-:-:S02]  /*28e0*/  @P0 HADD2.F32 R85, -RZ, R20.H1_H1 ;  /* 0x30000014ff550230 */ /* 0x000fc40000004100 */
[----:B------:R-:W-:Y:S02]  /*28f0*/  @P0 HADD2.F32 R84, -RZ, R24.H1_H1 ;  /* 0x30000018ff540230 */ /* 0x000fe40000004100 */
[----:B--2---:R-:W-:Y:S01]  /*2900*/  @P0 FMUL.FTZ R87, R87, UR14 ;  /* 0x0000000e57570c20 */ /* 0x004fe20008410000 */
[----:B-1----:R-:W-:Y:S01]  /*2910*/  @P0 FMUL.FTZ R86, R85, UR5 ;  /* 0x0000000555560c20 */ /* 0x002fe20008410000 */
[----:B------:R-:W1:Y:S01]  /*2920*/  @UP1 LDCU UR5, c[0x0][0x40c] ;  /* 0x00008180ff0517ac */ /* 0x000e620008000800 */
[----:B------:R-:W-:Y:S02]  /*2930*/  @P0 HADD2.F32 R85, -RZ, R25.H0_H0 ;  /* 0x20000019ff550230 */ /* 0x000fe40000004100 */
[----:B------:R-:W-:Y:S01]  /*2940*/  @P0 FFMA.FTZ R113, R86, R84, R113 ;  /* 0x0000005456710223 */ /* 0x000fe20000010071 */
[----:B------:R-:W-:Y:S01]  /*2950*/  @P0 HADD2.F32 R86, -RZ, R21.H1_H1 ;  /* 0x30000015ff560230 */ /* 0x000fe20000004100 */
[----:B------:R-:W2:Y:S01]  /*2960*/  @UP1 LDCU UR14, c[0x0][0x40c] ;  /* 0x00008180ff0e17ac */ /* 0x000ea20008000800 */
[----:B------:R-:W-:-:S02]  /*2970*/  @P0 HADD2.F32 R84, -RZ, R25.H1_H1 ;  /* 0x30000019ff540230 */ /* 0x000fc40000004100 */
[----:B------:R-:W-:Y:S01]  /*2980*/  @P0 FFMA.FTZ R108, R87, R85, R108 ;  /* 0x00000055576c0223 */ /* 0x000fe2000001006c */
[----:B------:R-:W-:Y:S02]  /*2990*/  @P0 HADD2.F32 R85, -RZ, R22.H0_H0 ;  /* 0x20000016ff550230 */ /* 0x000fe40000004100 */
[----:B0-----:R-:W-:Y:S01]  /*29a0*/  @P0 FMUL.FTZ R86, R86, UR4 ;  /* 0x0000000456560c20 */ /* 0x001fe20008410000 */
[----:B------:R-:W0:Y:S03]  /*29b0*/  @UP1 LDCU UR4, c[0x0][0x40c] ;  /* 0x00008180ff0417ac */ /* 0x000e260008000800 */
[----:B------:R-:W-:Y:S01]  /*29c0*/  @P0 FFMA.FTZ R109, R86, R84, R109 ;  /* 0x00000054566d0223 */ /* 0x000fe2000001006d */
[----:B------:R-:W-:Y:S02]  /*29d0*/  @P0 HADD2.F32 R84, -RZ, R26.H0_H0 ;  /* 0x2000001aff540230 */ /* 0x000fe40000004100 */
[----:B----4-:R-:W-:Y:S01]  /*29e0*/  @P0 FMUL.FTZ R85, R85, UR22 ;  /* 0x0000001655550c20 */ /* 0x010fe20008410000 */
[----:B------:R-:W-:Y:S01]  /*29f0*/  @P0 HADD2.F32 R86, -RZ, R23.H0_H0 ;  /* 0x20000017ff560230 */ /* 0x000fe20000004100 */
[----:B------:R-:W-:-:S02]  /*2a00*/  F2FP.F16.F32.PACK_AB R98, RZ, R109 ;  /* 0x0000006dff62723e */ /* 0x000fc400000000ff */
[----:B------:R-:W-:Y:S01]  /*2a10*/  @P0 FFMA.FTZ R114, R85, R84, R114 ;  /* 0x0000005455720223 */ /* 0x000fe20000010072 */
[----:B------:R-:W-:Y:S02]  /*2a20*/  @P0 HADD2.F32 R84, -RZ, R27.H0_H0 ;  /* 0x2000001bff540230 */ /* 0x000fe40000004100 */
[----:B-1----:R-:W-:Y:S01]  /*2a30*/  @P0 FMUL.FTZ R86, R86, UR5 ;  /* 0x0000000556560c20 */ /* 0x002fe20008410000 */
[----:B------:R-:W-:Y:S01]  /*2a40*/  @P0 HADD2.F32 R85, -RZ, R23.H1_H1 ;  /* 0x30000017ff550230 */ /* 0x000fe20000004100 */
[----:B------:R-:W-:Y:S02]  /*2a50*/  F2FP.F16.F32.PACK_AB R99, RZ, R114 ;  /* 0x00000072ff63723e */ /* 0x000fe400000000ff */
[----:B------:R-:W-:Y:S01]  /*2a60*/  @P0 FFMA.FTZ R111, R86, R84, R111 ;  /* 0x00000054566f0223 */ /* 0x000fe2000001006f */
[----:B------:R-:W-:Y:S02]  /*2a70*/  @P0 HADD2.F32 R84, -RZ, R27.H1_H1 ;  /* 0x3000001bff540230 */ /* 0x000fe40000004100 */
[----:B--2---:R-:W-:Y:S01]  /*2a80*/  @P0 FMUL.FTZ R86, R85, UR14 ;  /* 0x0000000e55560c20 */ /* 0x004fe20008410000 */
[----:B------:R-:W-:Y:S01]  /*2a90*/  @P0 HADD2.F32 R85, -RZ, R22.H1_H1 ;  /* 0x30000016ff550230 */ /* 0x000fe20000004100 */
[----:B------:R-:W-:-:S02]  /*2aa0*/  F2FP.F16.F32.PACK_AB R119, RZ, R111 ;  /* 0x0000006fff77723e */ /* 0x000fc400000000ff */
[----:B------:R-:W-:Y:S01]  /*2ab0*/  @P0 FFMA.FTZ R115, R86, R84, R115 ;  /* 0x0000005456730223 */ /* 0x000fe20000010073 */
[----:B------:R-:W-:Y:S02]  /*2ac0*/  @P0 HADD2.F32 R84, -RZ, R26.H1_H1 ;  /* 0x3000001aff540230 */ /* 0x000fe40000004100 */
[----:B0-----:R-:W-:Y:S01]  /*2ad0*/  @P0 FMUL.FTZ R85, R85, UR4 ;  /* 0x0000000455550c20 */ /* 0x001fe20008410000 */
[----:B------:R-:W-:Y:S02]  /*2ae0*/  F2FP.F16.F32.PACK_AB R86, RZ, R108 ;  /* 0x0000006cff56723e */ /* 0x000fe400000000ff */
[----:B------:R-:W-:Y:S01]  /*2af0*/  F2FP.F16.F32.PACK_AB R87, RZ, R115 ;  /* 0x00000073ff57723e */ /* 0x000fe200000000ff */
[----:B------:R-:W-:Y:S01]  /*2b00*/  @P0 FFMA.FTZ R110, R85, R84, R110 ;  /* 0x00000054556e0223 */ /* 0x000fe2000001006e */
        /* <DEDUP_REMOVED lines=8> */
.L_x_3581:
[----:B--2---:R-:W0:Y:S01]  /*2b90*/  @P1 LDC R85, c[0x0][0x40c] ;  /* 0x00010300ff551b82 */ /* 0x004e220000000800 */
[----:B-----5:R-:W-:Y:S01]  /*2ba0*/  @P1 HADD2.F32 R84, -RZ, R20.H0_H0 ;  /* 0x20000014ff541230 */ /* 0x020fe20000004100 */
[----:B------:R-:W-:Y:S01]  /*2bb0*/  CS2R R112, SRZ ;  /* 0x0000000000707805 */ /* 0x000fe2000001ff00 */
[----:B------:R-:W-:Y:S01]  /*2bc0*/  @P1 HADD2.F32 R87, -RZ, R24.H0_H0 ;  /* 0x20000018ff571230 */ /* 0x000fe20000004100 */
[----:B------:R-:W-:Y:S01]  /*2bd0*/  CS2R R114, SRZ ;  /* 0x0000000000727805 */ /* 0x000fe2000001ff00 */
[----:B------:R-:W-:Y:S02]  /*2be0*/  @P1 HADD2.F32 R98, -RZ, R20.H1_H1 ;  /* 0x30000014ff621230 */ /* 0x000fe40000004100 */
[----:B------:R-:W-:Y:S01]  /*2bf0*/  @P1 HADD2.F32 R107, -RZ, R24.H1_H1 ;  /* 0x30000018ff6b1230 */ /* 0x000fe20000004100 */
[----:B------:R-:W1:Y:S08]  /*2c00*/  @P1 LDC R99, c[0x0][0x40c] ;  /* 0x00010300ff631b82 */ /* 0x000e700000000800 */
[----:B------:R-:W2:Y:S01]  /*2c10*/  @P1 LDC R109, c[0x0][0x40c] ;  /* 0x00010300ff6d1b82 */ /* 0x000ea20000000800 */
[----:B0-----:R-:W-:-:S07]  /*2c20*/  @P1 FMUL.FTZ R86, R84, R85 ;  /* 0x0000005554561220 */ /* 0x001fce0000410000 */
[----:B------:R-:W0:Y:S01]  /*2c30*/  @P1 LDC R111, c[0x0][0x40c] ;  /* 0x00010300ff6f1b82 */ /* 0x000e220000000800 */
[----:B------:R-:W-:Y:S01]  /*2c40*/  @P1 FMUL.FTZ R112, R86, R87 ;  /* 0x0000005756701220 */ /* 0x000fe20000410000 */
[----:B------:R-:W-:Y:S02]  /*2c50*/  @P1 HADD2.F32 R86, -RZ, R21.H0_H0 ;  /* 0x20000015ff561230 */ /* 0x000fe40000004100 */
[--C-:B------:R-:W-:Y:S02]  /*2c60*/  @P1 HADD2.F32 R87, -RZ, R25.reuse.H0_H0 ;  /* 0x20000019ff571230 */ /* 0x100fe40000004100 */
[----:B-1----:R-:W-:Y:S02]  /*2c70*/  @P1 FMUL.FTZ R98, R98, R99 ;  /* 0x0000006362621220 */ /* 0x002fe40000410000 */
[----:B------:R-:W1:Y:S01]  /*2c80*/  @P1 LDC R84, c[0x0][0x40c] ;  /* 0x00010300ff541b82 */ /* 0x000e620000000800 */
[----:B------:R-:W-:Y:S02]  /*2c90*/  @P1 HADD2.F32 R99, -RZ, R25.H1_H1 ;  /* 0x30000019ff631230 */ /* 0x000fe40000004100 */
[----:B------:R-:W-:Y:S01]  /*2ca0*/  @P1 FMUL.FTZ R113, R98, R107 ;  /* 0x0000006b62711220 */ /* 0x000fe20000410000 */
[----:B------:R-:W-:-:S02]  /*2cb0*/  @P1 HADD2.F32 R98, -RZ, R21.H1_H1 ;  /* 0x30000015ff621230 */ /* 0x000fc40000004100 */
[----:B--2---:R-:W-:Y:S02]  /*2cc0*/  @P1 FMUL.FTZ R86, R86, R109 ;  /* 0x0000006d56561220 */ /* 0x004fe40000410000 */
[----:B------:R-:W2:Y:S01]  /*2cd0*/  @P1 LDC R85, c[0x0][0x40c] ;  /* 0x00010300ff551b82 */ /* 0x000ea20000000800 */
[----:B------:R-:W-:Y:S02]  /*2ce0*/  CS2R R108, SRZ ;  /* 0x00000000006c7805 */ /* 0x000fe4000001ff00 */
[----:B------:R-:W-:Y:S01]  /*2cf0*/  @P1 FMUL.FTZ R108, R86, R87 ;  /* 0x00000057566c1220 */ /* 0x000fe20000410000 */
[--C-:B------:R-:W-:Y:S02]  /*2d00*/  @P1 HADD2.F32 R87, -RZ, R22.reuse.H1_H1 ;  /* 0x30000016ff571230 */ /* 0x100fe40000004100 */
[----:B------:R-:W-:Y:S02]  /*2d10*/  @P1 HADD2.F32 R86, -RZ, R22.H0_H0 ;  /* 0x20000016ff561230 */ /* 0x000fe40000004100 */
[----:B------:R-:W4:Y:S01]  /*2d20*/  @P1 LDC R120, c[0x0][0x40c] ;  /* 0x00010300ff781b82 */ /* 0x000f220000000800 */
[----:B0-----:R-:W-:Y:S01]  /*2d30*/  @P1 FMUL.FTZ R98, R98, R111 ;  /* 0x0000006f62621220 */ /* 0x001fe20000410000 */
[----:B------:R-:W-:-:S03]  /*2d40*/  CS2R R110, SRZ ;  /* 0x00000000006e7805 */ /* 0x000fc6000001ff00 */
[----:B------:R-:W-:-:S03]  /*2d50*/  @P1 FMUL.FTZ R109, R98, R99 ;  /* 0x00000063626d1220 */ /* 0x000fc60000410000 */
[----:B------:R-:W0:Y:S01]  /*2d60*/  @P1 LDC R107, c[0x0][0x40c] ;  /* 0x00010300ff6b1b82 */ /* 0x000e220000000800 */
[----:B-1----:R-:W-:Y:S01]  /*2d70*/  @P1 FMUL.FTZ R87, R87, R84 ;  /* 0x0000005457571220 */ /* 0x002fe20000410000 */
[--C-:B------:R-:W-:Y:S02]  /*2d80*/  @P1 HADD2.F32 R84, -RZ, R26.reuse.H0_H0 ;  /* 0x2000001aff541230 */ /* 0x100fe40000004100 */
[----:B--2---:R-:W-:Y:S01]  /*2d90*/  @P1 FMUL.FTZ R85, R86, R85 ;  /* 0x0000005556551220 */ /* 0x004fe20000410000 */
[----:B------:R-:W-:-:S03]  /*2da0*/  @P1 HADD2.F32 R86, -RZ, R26.H1_H1 ;  /* 0x3000001aff561230 */ /* 0x000fc60000004100 */
[----:B------:R-:W-:Y:S01]  /*2db0*/  @P1 FMUL.FTZ R114, R85, R84 ;  /* 0x0000005455721220 */ /* 0x000fe20000410000 */
[--C-:B------:R-:W-:Y:S02]  /*2dc0*/  @P1 HADD2.F32 R85, -RZ, R23.reuse.H1_H1 ;  /* 0x30000017ff551230 */ /* 0x100fe40000004100 */
[----:B------:R-:W-:Y:S01]  /*2dd0*/  @P1 FMUL.FTZ R110, R87, R86 ;  /* 0x00000056576e1220 */ /* 0x000fe20000410000 */
[----:B------:R-:W-:Y:S01]  /*2de0*/  @P1 HADD2.F32 R84, -RZ, R23.H0_H0 ;  /* 0x20000017ff541230 */ /* 0x000fe20000004100 */
[----:B------:R-:W-:Y:S01]  /*2df0*/  F2FP.F16.F32.PACK_AB R86, RZ, R108 ;  /* 0x0000006cff56723e */ /* 0x000fe200000000ff */
[--C-:B------:R-:W-:Y:S02]  /*2e00*/  @P1 HADD2.F32 R87, -RZ, R27.reuse.H1_H1 ;  /* 0x3000001bff571230 */ /* 0x100fe40000004100 */
[----:B----4-:R-:W-:Y:S01]  /*2e10*/  @P1 FMUL.FTZ R120, R85, R120 ;  /* 0x0000007855781220 */ /* 0x010fe20000410000 */
[----:B------:R-:W-:Y:S01]  /*2e20*/  @P1 HADD2.F32 R85, -RZ, R27.H0_H0 ;  /* 0x2000001bff551230 */ /* 0x000fe20000004100 */
[----:B------:R-:W-:-:S02]  /*2e30*/  F2FP.F16.F32.PACK_AB R98, RZ, R114 ;  /* 0x00000072ff62723e */ /* 0x000fc400000000ff */
[----:B------:R-:W-:Y:S01]  /*2e40*/  @P1 FMUL.FTZ R115, R120, R87 ;  /* 0x0000005778731220 */ /* 0x000fe20000410000 */
[----:B------:R-:W-:Y:S01]  /*2e50*/  F2FP.F16.F32.PACK_AB R87, RZ, R109 ;  /* 0x0000006dff57723e */ /* 0x000fe200000000ff */
[----:B0-----:R-:W-:Y:S01]  /*2e60*/  @P1 FMUL.FTZ R84, R84, R107 ;  /* 0x0000006b54541220 */ /* 0x001fe20000410000 */
[----:B------:R-:W-:Y:S02]  /*2e70*/  F2FP.F16.F32.PACK_AB R99, RZ, R110 ;  /* 0x0000006eff63723e */ /* 0x000fe400000000ff */
[----:B------:R-:W-:Y:S01]  /*2e80*/  F2FP.F16.F32.PACK_AB R119, RZ, R115 ;  /* 0x00000073ff77723e */ /* 0x000fe200000000ff */
[----:B------:R-:W-:Y:S01]  /*2e90*/  @P1 FMUL.FTZ R111, R84, R85 ;  /* 0x00000055546f1220 */ /* 0x000fe20000410000 */
[----:B------:R-:W-:Y:S02]  /*2ea0*/  F2FP.F16.F32.PACK_AB R84, RZ, R112 ;  /* 0x00000070ff54723e */ /* 0x000fe400000000ff */
[----:B------:R-:W-:Y:S02]  /*2eb0*/  F2FP.F16.F32.PACK_AB R85, RZ, R113 ;  /* 0x00000071ff55723e */ /* 0x000fe400000000ff */
[----:B------:R-:W-:-:S02]  /*2ec0*/  F2FP.F16.F32.PACK_AB R107, RZ, R111 ;  /* 0x0000006fff6b723e */ /* 0x000fc400000000ff */
[----:B------:R-:W-:Y:S02]  /*2ed0*/  PRMT R84, R84, 0x5410, R85 ;  /* 0x0000541054547816 */ /* 0x000fe40000000055 */
[----:B------:R-:W-:Y:S02]  /*2ee0*/  PRMT R85, R86, 0x5410, R87 ;  /* 0x0000541056557816 */ /* 0x000fe40000000057 */
[----:B------:R-:W-:Y:S02]  /*2ef0*/  PRMT R86, R98, 0x5410, R99 ;  /* 0x0000541062567816 */ /* 0x000fe40000000063 */
[----:B------:R-:W-:-:S07]  /*2f00*/  PRMT R87, R107, 0x5410, R119 ;  /* 0x000054106b577816 */ /* 0x000fce0000000077 */
.L_x_3582:
        /* <DEDUP_REMOVED lines=156> */
.L_x_3584:
[----:B---3--:R-:W-:Y:S05]  /*38d0*/  BSYNC.RECONVERGENT B0 ;  /* 0x0000000000007941 */ /* 0x008fea0003800200 */
.L_x_3583:
[----:B------:R-:W-:Y:S01]  /*38e0*/  BAR.SYNC.DEFER_BLOCKING 0x0 ;  /* 0x0000000000007b1d */ /* 0x000fe20000010000 */
[----:B0-----:R-:W-:Y:S02]  /*38f0*/  MOV R99, RZ ;  /* 0x000000ff00637202 */ /* 0x001fe40000000f00 */
[----:B------:R-:W-:-:S03]  /*3900*/  CS2R R84, SRZ ;  /* 0x0000000000547805 */ /* 0x000fc6000001ff00 */
        /* <DEDUP_REMOVED lines=10> */
.L_x_3586:
[----:B------:R-:W-:Y:S05]  /*39b0*/  BSYNC.RECONVERGENT B0 ;  /* 0x0000000000007941 */ /* 0x000fea0003800200 */
.L_x_3585:
[----:B------:R-:W1:Y:S01]  /*39c0*/  SHFL.DOWN PT, R86, R99, 0x2, 0x1f ;  /* 0x08401f0063567f89 */ /* 0x000e6200000e0000 */
[-C--:B------:R-:W-:Y:S01]  /*39d0*/  I2FP.F32.U32 R119, R99.reuse ;  /* 0x0000006300777245 */ /* 0x080fe20000201000 */
[----:B------:R-:W-:Y:S01]  /*39e0*/  UISETP.GE.AND UP1, UPT, UR6, 0x1, UPT ;  /* 0x000000010600788c */ /* 0x000fe2000bf26270 */
[----:B------:R-:W-:Y:S01]  /*39f0*/  ISETP.NE.AND P1, PT, RZ, UR18, PT ;  /* 0x00000012ff007c0c */ /* 0x000fe2000bf25270 */
[----:B0-----:R-:W0:Y:S01]  /*3a00*/  SHFL.DOWN PT, R87, R84, 0x2, 0x1f ;  /* 0x08401f0054577f89 */ /* 0x001e2200000e0000 */
[----:B------:R-:W-:Y:S02]  /*3a10*/  ISETP.NE.AND P0, PT, R107, RZ, PT ;  /* 0x000000ff6b00720c */ /* 0x000fe40003f05270 */
[----:B-1----:R-:W-:Y:S02]  /*3a20*/  I2FP.F32.S32 R98, R86 ;  /* 0x0000005600627245 */ /* 0x002fe40000201400 */
[----:B------:R-:W-:Y:S01]  /*3a30*/  IADD3 R86, PT, PT, R86, R99, RZ ;  /* 0x0000006356567210 */ /* 0x000fe20007ffe0ff */
        /* <DEDUP_REMOVED lines=28> */
[----:B------:R-:W-:Y:S02]  /*3c00*/  MOV R119, UR7 ;  /* 0x0000000700777c02 */ /* 0x000fe40008000f00 */
        /* <DEDUP_REMOVED lines=19> */
[----:B------:R-:W-:Y:S01]  /*3d40*/  HADD2.F32 R85, -RZ, R80.H0_H0 ;  /* 0x20000050ff557230 */ /* 0x000fe20000004100 */
[----:B------:R-:W-:Y:S01]  /*3d50*/  UIADD3 UR4, UPT, UPT, UR6, -0x1, URZ ;  /* 0xffffffff06047890 */ /* 0x000fe2000fffe0ff */
[----:B------:R-:W-:Y:S01]  /*3d60*/  HADD2.F32 R87, -RZ, R60.H0_H0 ;  /* 0x2000003cff577230 */ /* 0x000fe20000004100 */
[----:B------:R-:W-:Y:S01]  /*3d70*/  R2UR UR14, R99 ;  /* 0x00000000630e72ca */ /* 0x000fe200000e0000 */
[----:B------:R-:W-:Y:S01]  /*3d80*/  HADD2.F32 R86, -RZ, R81.H0_H0 ;  /* 0x20000051ff567230 */ /* 0x000fe20000004100 */
[----:B------:R-:W-:Y:S01]  /*3d90*/  UIMAD UR4, UR4, UR15, URZ ;  /* 0x0000000f040472a4 */ /* 0x000fe2000f8e02ff */
[----:B------:R-:W-:Y:S02]  /*3da0*/  HADD2.F32 R98, -RZ, R62.H0_H0 ;  /* 0x2000003eff627230 */ /* 0x000fe40000004100 */
[----:B------:R-:W-:Y:S01]  /*3db0*/  HADD2.F32 R99, -RZ, R80.H1_H1 ;  /* 0x30000050ff637230 */ /* 0x000fe20000004100 */
[----:B------:R-:W-:Y:S01]  /*3dc0*/  USHF.R.S32.HI UR5, URZ, 0x1f, UR4 ;  /* 0x0000001fff057899 */ /* 0x000fe20008011404 */
[----:B------:R-:W-:-:S02]  /*3dd0*/  HADD2.F32 R117, -RZ, R60.H1_H1 ;  /* 0x3000003cff757230 */ /* 0x000fc40000004100 */
[----:B------:R-:W-:Y:S01]  /*3de0*/  HADD2.F32 R116, -RZ, R75.H0_H0 ;  /* 0x2000004bff747230 */ /* 0x000fe20000004100 */
[----:B------:R-:W-:Y:S01]  /*3df0*/  ULEA.HI UR5, UR5, UR4, URZ, 0x3 ;  /* 0x0000000405057291 */ /* 0x000fe2000f8f18ff */
[----:B------:R-:W-:Y:S02]  /*3e00*/  HADD2.F32 R118, -RZ, R55.H0_H0 ;  /* 0x20000037ff767230 */ /* 0x000fe40000004100 */
[----:B------:R-:W-:Y:S01]  /*3e10*/  FADD.FTZ R88, R88, -UR14 ;  /* 0x8000000e58587e21 */ /* 0x000fe20008010000 */
[----:B------:R-:W-:Y:S01]  /*3e20*/  FADD.FTZ R15, R15, -UR14 ;  /* 0x8000000e0f0f7e21 */ /* 0x000fe20008010000 */
[----:B------:R-:W-:Y:S01]  /*3e30*/  FADD.FTZ R13, R13, -UR14 ;  /* 0x8000000e0d0d7e21 */ /* 0x000fe20008010000 */
[----:B------:R-:W-:Y:S01]  /*3e40*/  FADD.FTZ R11, R11, -UR14 ;  /* 0x8000000e0b0b7e21 */ /* 0x000fe20008010000 */
[----:B------:R-:W-:Y:S01]  /*3e50*/  FMUL.FTZ R84, R88, UR22 ;  /* 0x0000001658547c20 */ /* 0x000fe20008410000 */
[--C-:B------:R-:W-:Y:S02]  /*3e60*/  HADD2.F32 R88, -RZ, R61.reuse.H0_H0 ;  /* 0x2000003dff587230 */ /* 0x100fe40000004100 */
[----:B------:R-:W-:Y:S01]  /*3e70*/  FADD.FTZ R9, R9, -UR14 ;  /* 0x8000000e09097e21 */ /* 0x000fe20008010000 */
[----:B------:R-:W-:Y:S01]  /*3e80*/  FADD.FTZ R8, R8, -UR14 ;  /* 0x8000000e08087e21 */ /* 0x000fe20008010000 */
[----:B------:R-:W-:Y:S01]  /*3e90*/  FFMA.FTZ R84, R84, R85, R87 ;  /* 0x0000005554547223 */ /* 0x000fe20000010057 */
[----:B------:R-:W-:Y:S01]  /*3ea0*/  FADD.FTZ R85, R14, -UR14 ;  /* 0x8000000e0e557e21 */ /* 0x000fe20008010000 */
[----:B------:R-:W-:Y:S01]  /*3eb0*/  FMUL.FTZ R14, R15, UR22 ;  /* 0x000000160f0e7c20 */ /* 0x000fe20008410000 */
[----:B------:R-:W-:-:S02]  /*3ec0*/  HADD2.F32 R87, -RZ, R61.H1_H1 ;  /* 0x3000003dff577230 */ /* 0x000fc40000004100 */
[----:B------:R-:W-:Y:S01]  /*3ed0*/  FMUL.FTZ R9, R9, UR22 ;  /* 0x0000001609097c20 */ /* 0x000fe20008410000 */
[----:B------:R-:W-:Y:S01]  /*3ee0*/  FMUL.FTZ R15, R85, UR22 ;  /* 0x00000016550f7c20 */ /* 0x000fe20008410000 */
[----:B------:R-:W-:Y:S02]  /*3ef0*/  HADD2.F32 R85, -RZ, R81.H1_H1 ;  /* 0x30000051ff557230 */ /* 0x000fe40000004100 */
[----:B------:R-:W-:Y:S01]  /*3f00*/  FMUL.FTZ R8, R8, UR22 ;  /* 0x0000001608087c20 */ /* 0x000fe20008410000 */
[----:B------:R-:W-:Y:S01]  /*3f10*/  FADD.FTZ R7, R7, -UR14 ;  /* 0x8000000e07077e21 */ /* 0x000fe20008010000 */
[----:B------:R-:W-:Y:S01]  /*3f20*/  FFMA.FTZ R15, R15, R86, R88 ;  /* 0x000000560f0f7223 */ /* 0x000fe20000010058 */
[----:B------:R-:W-:Y:S01]  /*3f30*/  FADD.FTZ R86, R12, -UR14 ;  /* 0x8000000e0c567e21 */ /* 0x000fe20008010000 */
[--C-:B------:R-:W-:Y:S02]  /*3f40*/  HADD2.F32 R88, -RZ, R82.reuse.H0_H0 ;  /* 0x20000052ff587230 */ /* 0x100fe40000004100 */
[----:B------:R-:W-:Y:S01]  /*3f50*/  FMUL.FTZ R12, R13, UR22 ;  /* 0x000000160d0c7c20 */ /* 0x000fe20008410000 */
[----:B------:R-:W-:Y:S01]  /*3f60*/  FADD.FTZ R5, R5, -UR14 ;  /* 0x8000000e05057e21 */ /* 0x000fe20008010000 */
[----:B------:R-:W-:Y:S01]  /*3f70*/  FMUL.FTZ R13, R86, UR22 ;  /* 0x00000016560d7c20 */ /* 0x000fe20008410000 */
[----:B------:R-:W-:Y:S01]  /*3f80*/  FADD.FTZ R86, R10, -UR14 ;  /* 0x8000000e0a567e21 */ /* 0x000fe20008010000 */
[----:B------:R-:W-:Y:S01]  /*3f90*/  FFMA.FTZ R12, R12, R85, R87 ;  /* 0x000000550c0c7223 */ /* 0x000fe20000010057 */
[----:B------:R-:W-:-:S02]  /*3fa0*/  HADD2.F32 R85, -RZ, R82.H1_H1 ;  /* 0x30000052ff557230 */ /* 0x000fc40000004100 */
[----:B------:R-:W-:Y:S01]  /*3fb0*/  FFMA.FTZ R13, R13, R88, R98 ;  /* 0x000000580d0d7223 */ /* 0x000fe20000010062 */
[----:B------:R-:W-:Y:S02]  /*3fc0*/  HADD2.F32 R87, -RZ, R62.H1_H1 ;  /* 0x3000003eff577230 */ /* 0x000fe40000004100 */
[----:B------:R-:W-:Y:S01]  /*3fd0*/  FMUL.FTZ R10, R11, UR22 ;  /* 0x000000160b0a7c20 */ /* 0x000fe20008410000 */
[----:B------:R-:W-:Y:S02]  /*3fe0*/  HADD2.F32 R88, -RZ, R83.H0_H0 ;  /* 0x20000053ff587230 */ /* 0x000fe40000004100 */
[----:B------:R-:W-:Y:S01]  /*3ff0*/  FMUL.FTZ R11, R86, UR22 ;  /* 0x00000016560b7c20 */ /* 0x000fe20008410000 */
[----:B------:R-:W-:Y:S02]  /*4000*/  HADD2.F32 R98, -RZ, R63.H0_H0 ;  /* 0x2000003fff627230 */ /* 0x000fe40000004100 */
[----:B------:R-:W-:Y:S01]  /*4010*/  FFMA.FTZ R10, R10, R85, R87 ;  /* 0x000000550a0a7223 */ /* 0x000fe20000010057 */
[----:B------:R-:W-:-:S02]  /*4020*/  HADD2.F32 R86, -RZ, R83.H1_H1 ;  /* 0x30000053ff567230 */ /* 0x000fc40000004100 */
[----:B------:R-:W-:Y:S01]  /*4030*/  FADD.FTZ R3, R3, -UR14 ;  /* 0x8000000e03037e21 */ /* 0x000fe20008010000 */
[----:B------:R-:W-:Y:S02]  /*4040*/  HADD2.F32 R85, -RZ, R76.H0_H0 ;  /* 0x2000004cff557230 */ /* 0x000fe40000004100 */
[----:B------:R-:W-:Y:S01]  /*4050*/  FFMA.FTZ R11, R11, R88, R98 ;  /* 0x000000580b0b7223 */ /* 0x000fe20000010062 */
[----:B------:R-:W-:Y:S02]  /*4060*/  HADD2.F32 R88, -RZ, R63.H1_H1 ;  /* 0x3000003fff587230 */ /* 0x000fe40000004100 */
[----:B------:R-:W-:Y:S01]  /*4070*/  FADD.FTZ R0, R0, -UR14 ;  /* 0x8000000e00007e21 */ /* 0x000fe20008010000 */
[----:B------:R-:W-:Y:S02]  /*4080*/  HADD2.F32 R87, -RZ, R56.H0_H0 ;  /* 0x20000038ff577230 */ /* 0x000fe40000004100 */
[----:B------:R-:W-:Y:S01]  /*4090*/  FADD.FTZ R92, R92, -UR14 ;  /* 0x8000000e5c5c7e21 */ /* 0x000fe20008010000 */
[----:B------:R-:W-:-:S02]  /*40a0*/  HADD2.F32 R98, -RZ, R57.H0_H0 ;  /* 0x20000039ff627230 */ /* 0x000fc40000004100 */
[----:B------:R-:W-:Y:S01]  /*40b0*/  FFMA.FTZ R9, R9, R86, R88 ;  /* 0x0000005609097223 */ /* 0x000fe20000010058 */
[----:B------:R-:W-:Y:S01]  /*40c0*/  FADD.FTZ R86, R6, -UR14 ;  /* 0x8000000e06567e21 */ /* 0x000fe20008010000 */
[----:B------:R-:W-:Y:S01]  /*40d0*/  FFMA.FTZ R8, R8, R85, R87 ;  /* 0x0000005508087223 */ /* 0x000fe20000010057 */
[----:B------:R-:W-:Y:S02]  /*40e0*/  HADD2.F32 R85, -RZ, R76.H1_H1 ;  /* 0x3000004cff557230 */ /* 0x000fe40000004100 */
[----:B------:R-:W-:Y:S01]  /*40f0*/  FMUL.FTZ R6, R7, UR22 ;  /* 0x0000001607067c20 */ /* 0x000fe20008410000 */
[----:B------:R-:W-:Y:S02]  /*4100*/  HADD2.F32 R87, -RZ, R56.H1_H1 ;  /* 0x30000038ff577230 */ /* 0x000fe40000004100 */
[----:B------:R-:W-:Y:S01]  /*4110*/  FMUL.FTZ R7, R86, UR22 ;  /* 0x0000001656077c20 */ /* 0x000fe20008410000 */
[--C-:B------:R-:W-:Y:S02]  /*4120*/  HADD2.F32 R88, -RZ, R77.reuse.H0_H0 ;  /* 0x2000004dff587230 */ /* 0x100fe40000004100 */
[----:B------:R-:W-:Y:S01]  /*4130*/  FADD.FTZ R86, R4, -UR14 ;  /* 0x8000000e04567e21 */ /* 0x000fe20008010000 */
[----:B------:R-:W-:Y:S01]  /*4140*/  FMUL.FTZ R4, R5, UR22 ;  /* 0x0000001605047c20 */ /* 0x000fe20008410000 */
[----:B------:R-:W-:Y:S01]  /*4150*/  FFMA.FTZ R6, R6, R85, R87 ;  /* 0x0000005506067223 */ /* 0x000fe20000010057 */
[----:B------:R-:W-:-:S02]  /*4160*/  HADD2.F32 R85, -RZ, R77.H1_H1 ;  /* 0x3000004dff557230 */ /* 0x000fc40000004100 */
[----:B------:R-:W-:Y:S01]  /*4170*/  FFMA.FTZ R7, R7, R88, R98 ;  /* 0x0000005807077223 */ /* 0x000fe20000010062 */
[----:B------:R-:W-:Y:S02]  /*4180*/  HADD2.F32 R87, -RZ, R57.H1_H1 ;  /* 0x30000039ff577230 */ /* 0x000fe40000004100 */
[----:B------:R-:W-:Y:S01]  /*4190*/  FMUL.FTZ R5, R86, UR22 ;  /* 0x0000001656057c20 */ /* 0x000fe20008410000 */
[----:B------:R-:W-:Y:S02]  /*41a0*/  HADD2.F32 R88, -RZ, R78.H0_H0 ;  /* 0x2000004eff587230 */ /* 0x000fe40000004100 */
[----:B------:R-:W-:Y:S01]  /*41b0*/  FADD.FTZ R86, R2, -UR14 ;  /* 0x8000000e02567e21 */ /* 0x000fe20008010000 */
[----:B------:R-:W-:Y:S02]  /*41c0*/  HADD2.F32 R98, -RZ, R58.H0_H0 ;  /* 0x2000003aff627230 */ /* 0x000fe40000004100 */
[----:B------:R-:W-:Y:S01]  /*41d0*/  FFMA.FTZ R4, R4, R85, R87 ;  /* 0x0000005504047223 */ /* 0x000fe20000010057 */
[----:B------:R-:W-:-:S02]  /*41e0*/  HADD2.F32 R85, -RZ, R78.H1_H1 ;  /* 0x3000004eff557230 */ /* 0x000fc40000004100 */
[----:B------:R-:W-:Y:S01]  /*41f0*/  FMUL.FTZ R2, R3, UR22 ;  /* 0x0000001603027c20 */ /* 0x000fe20008410000 */
[----:B------:R-:W-:Y:S02]  /*4200*/  HADD2.F32 R87, -RZ, R58.H1_H1 ;  /* 0x3000003aff577230 */ /* 0x000fe40000004100 */
[----:B------:R-:W-:Y:S01]  /*4210*/  FFMA.FTZ R5, R5, R88, R98 ;  /* 0x0000005805057223 */ /* 0x000fe20000010062 */
[----:B------:R-:W-:Y:S02]  /*4220*/  HADD2.F32 R88, -RZ, R79.H0_H0 ;  /* 0x2000004fff587230 */ /* 0x000fe40000004100 */
[----:B------:R-:W-:Y:S01]  /*4230*/  FFMA.FTZ R14, R14, R99, R117 ;  /* 0x000000630e0e7223 */ /* 0x000fe20000010075 */
[----:B------:R-:W-:Y:S02]  /*4240*/  HADD2.F32 R98, -RZ, R59.H0_H0 ;  /* 0x2000003bff627230 */ /* 0x000fe40000004100 */
[----:B------:R-:W-:Y:S01]  /*4250*/  FFMA.FTZ R2, R2, R85, R87 ;  /* 0x0000005502027223 */ /* 0x000fe20000010057 */
[----:B------:R-:W-:Y:S01]  /*4260*/  FMUL.FTZ R3, R86, UR22 ;  /* 0x0000001656037c20 */ /* 0x000fe20008410000 */
[----:B------:R-:W-:-:S02]  /*4270*/  HADD2.F32 R85, -RZ, R79.H1_H1 ;  /* 0x3000004fff557230 */ /* 0x000fc40000004100 */
[----:B------:R-:W-:Y:S01]  /*4280*/  FMUL.FTZ R0, R0, UR22 ;  /* 0x0000001600007c20 */ /* 0x000fe20008410000 */
[----:B------:R-:W-:Y:S02]  /*4290*/  HADD2.F32 R87, -RZ, R59.H1_H1 ;  /* 0x3000003bff577230 */ /* 0x000fe40000004100 */
[----:B------:R-:W-:Y:S01]  /*42a0*/  FMUL.FTZ R92, R92, UR22 ;  /* 0x000000165c5c7c20 */ /* 0x000fe20008410000 */
[----:B------:R-:W-:Y:S02]  /*42b0*/  HADD2.F32 R99, -RZ, R72.H0_H0 ;  /* 0x20000048ff637230 */ /* 0x000fe40000004100 */
[----:B------:R-:W-:Y:S01]  /*42c0*/  FFMA.FTZ R3, R3, R88, R98 ;  /* 0x0000005803037223 */ /* 0x000fe20000010062 */
[----:B------:R-:W-:Y:S02]  /*42d0*/  HADD2.F32 R117, -RZ, R52.H0_H0 ;  /* 0x20000034ff757230 */ /* 0x000fe40000004100 */
[----:B------:R-:W-:Y:S01]  /*42e0*/  FADD.FTZ R93, R93, -UR14 ;  /* 0x8000000e5d5d7e21 */ /* 0x000fe20008010000 */
        /* <DEDUP_REMOVED lines=9> */
[----:B------:R-:W-:Y:S01]  /*4380*/  FADD.FTZ R94, R94, -UR14 ;  /* 0x8000000e5e5e7e21 */ /* 0x000fe20008010000 */
[----:B------:R-:W-:Y:S01]  /*4390*/  FFMA.FTZ R88, R88, R85, R87 ;  /* 0x0000005558587223 */ /* 0x000fe20000010057 */
[----:B------:R-:W-:-:S02]  /*43a0*/  HADD2.F32 R85, -RZ, R73.H1_H1 ;  /* 0x30000049ff557230 */ /* 0x000fc40000004100 */
[----:B------:R-:W-:Y:S01]  /*43b0*/  FADD.FTZ R95, R95, -UR14 ;  /* 0x8000000e5f5f7e21 */ /* 0x000fe20008010000 */
[----:B------:R-:W-:Y:S01]  /*43c0*/  FFMA.FTZ R89, R89, R86, R92 ;  /* 0x0000005659597223 */ /* 0x000fe2000001005c */
[----:B------:R-:W-:Y:S02]  /*43d0*/  HADD2.F32 R87, -RZ, R53.H1_H1 ;  /* 0x30000035ff577230 */ /* 0x000fe40000004100 */
[----:B------:R-:W-:Y:S01]  /*43e0*/  FADD.FTZ R86, R90, -UR14 ;  /* 0x8000000e5a567e21 */ /* 0x000fe20008010000 */
[----:B------:R-:W-:Y:S01]  /*43f0*/  FMUL.FTZ R90, R94, UR22 ;  /* 0x000000165e5a7c20 */ /* 0x000fe20008410000 */
[----:B------:R-:W-:Y:S02]  /*4400*/  HADD2.F32 R93, -RZ, R74.H0_H0 ;  /* 0x2000004aff5d7230 */ /* 0x000fe40000004100 */
[----:B------:R-:W-:Y:S01]  /*4410*/  FADD.FTZ R96, R96, -UR14 ;  /* 0x8000000e60607e21 */ /* 0x000fe20008010000 */
[--C-:B------:R-:W-:Y:S02]  /*4420*/  HADD2.F32 R99, -RZ, R54.reuse.H0_H0 ;  /* 0x20000036ff637230 */ /* 0x100fe40000004100 */
[----:B------:R-:W-:Y:S01]  /*4430*/  FFMA.FTZ R90, R90, R85, R87 ;  /* 0x000000555a5a7223 */ /* 0x000fe20000010057 */
[----:B------:R-:W-:Y:S01]  /*4440*/  FMUL.FTZ R86, R86, UR22 ;  /* 0x0000001656567c20 */ /* 0x000fe20008410000 */
[----:B------:R-:W-:Y:S01]  /*4450*/  FADD.FTZ R85, R91, -UR14 ;  /* 0x8000000e5b557e21 */ /* 0x000fe20008010000 */
[----:B------:R-:W-:-:S02]  /*4460*/  HADD2.F32 R94, -RZ, R54.H1_H1 ;  /* 0x30000036ff5e7230 */ /* 0x000fc40000004100 */
[----:B------:R-:W-:Y:S01]  /*4470*/  FMUL.FTZ R91, R95, UR22 ;  /* 0x000000165f5b7c20 */ /* 0x000fe20008410000 */
[----:B------:R-:W-:Y:S01]  /*4480*/  FFMA.FTZ R92, R86, R93, R99 ;  /* 0x0000005d565c7223 */ /* 0x000fe20000010063 */
[----:B------:R-:W-:Y:S01]  /*4490*/  FMUL.FTZ R85, R85, UR22 ;  /* 0x0000001655557c20 */ /* 0x000fe20008410000 */
[----:B------:R-:W-:Y:S02]  /*44a0*/  HADD2.F32 R86, -RZ, R74.H1_H1 ;  /* 0x3000004aff567230 */ /* 0x000fe40000004100 */
[----:B------:R-:W-:Y:S01]  /*44b0*/  FADD.FTZ R102, R102, -UR14 ;  /* 0x8000000e66667e21 */ /* 0x000fe20008010000 */
[----:B------:R-:W-:Y:S02]  /*44c0*/  HADD2.F32 R87, -RZ, R55.H1_H1 ;  /* 0x30000037ff577230 */ /* 0x000fe40000004100 */
[----:B------:R-:W-:Y:S01]  /*44d0*/  FFMA.FTZ R93, R85, R116, R118 ;  /* 0x00000074555d7223 */ /* 0x000fe20000010076 */
[----:B------:R-:W-:Y:S02]  /*44e0*/  HADD2.F32 R85, -RZ, R75.H1_H1 ;  /* 0x3000004bff557230 */ /* 0x000fe40000004100 */
[----:B------:R-:W-:Y:S01]  /*44f0*/  FFMA.FTZ R91, R91, R86, R94 ;  /* 0x000000565b5b7223 */ /* 0x000fe2000001005e */
[----:B------:R-:W-:-:S02]  /*4500*/  HADD2.F32 R95, -RZ, R68.H0_H0 ;  /* 0x20000044ff5f7230 */ /* 0x000fc40000004100 */
[----:B------:R-:W-:Y:S01]  /*4510*/  FMUL.FTZ R96, R96, UR22 ;  /* 0x0000001660607c20 */ /* 0x000fe20008410000 */
[----:B------:R-:W-:Y:S02]  /*4520*/  HADD2.F32 R99, -RZ, R48.H0_H0 ;  /* 0x20000030ff637230 */ /* 0x000fe40000004100 */
[----:B------:R-:W-:Y:S01]  /*4530*/  FMUL.FTZ R94, R102, UR22 ;  /* 0x00000016665e7c20 */ /* 0x000fe20008410000 */
[----:B------:R-:W-:Y:S01]  /*4540*/  FADD.FTZ R103, R103, -UR14 ;  /* 0x8000000e67677e21 */ /* 0x000fe20008010000 */
[----:B------:R-:W-:Y:S01]  /*4550*/  FADD.FTZ R97, R97, -UR14 ;  /* 0x8000000e61617e21 */ /* 0x000fe20008010000 */
[----:B------:R-:W-:Y:S01]  /*4560*/  FFMA.FTZ R102, R96, R85, R87 ;  /* 0x0000005560667223 */ /* 0x000fe20000010057 */
[----:B------:R-:W-:Y:S01]  /*4570*/  FFMA.FTZ R94, R94, R95, R99 ;  /* 0x0000005f5e5e7223 */ /* 0x000fe20000010063 */
[----:B------:R-:W-:Y:S02]  /*4580*/  HADD2.F32 R86, -RZ, R68.H1_H1 ;  /* 0x30000044ff567230 */ /* 0x000fe40000004100 */
[----:B------:R-:W-:Y:S01]  /*4590*/  FMUL.FTZ R95, R103, UR22 ;  /* 0x00000016675f7c20 */ /* 0x000fe20008410000 */
[----:B------:R-:W-:-:S02]  /*45a0*/  HADD2.F32 R96, -RZ, R48.H1_H1 ;  /* 0x30000030ff607230 */ /* 0x000fc40000004100 */
[----:B------:R-:W-:Y:S01]  /*45b0*/  FMUL.FTZ R97, R97, UR22 ;  /* 0x0000001661617c20 */ /* 0x000fe20008410000 */
[----:B------:R-:W-:Y:S02]  /*45c0*/  HADD2.F32 R116, -RZ, R69.H0_H0 ;  /* 0x20000045ff747230 */ /* 0x000fe40000004100 */
[----:B------:R-:W-:Y:S01]  /*45d0*/  FADD.FTZ R104, R104, -UR14 ;  /* 0x8000000e68687e21 */ /* 0x000fe20008010000 */
[----:B------:R-:W-:Y:S02]  /*45e0*/  HADD2.F32 R118, -RZ, R49.H0_H0 ;  /* 0x20000031ff767230 */ /* 0x000fe40000004100 */
[----:B------:R-:W-:Y:S01]  /*45f0*/  FFMA.FTZ R95, R95, R86, R96 ;  /* 0x000000565f5f7223 */ /* 0x000fe20000010060 */
[----:B------:R-:W-:Y:S02]  /*4600*/  HADD2.F32 R86, -RZ, R69.H1_H1 ;  /* 0x30000045ff567230 */ /* 0x000fe40000004100 */
[----:B------:R-:W-:Y:S01]  /*4610*/  FADD.FTZ R100, R100, -UR14 ;  /* 0x8000000e64647e21 */ /* 0x000fe20008010000 */
[----:B------:R-:W-:Y:S01]  /*4620*/  FADD.FTZ R105, R105, -UR14 ;  /* 0x8000000e69697e21 */ /* 0x000fe20008010000 */
[----:B------:R-:W-:Y:S01]  /*4630*/  FFMA.FTZ R96, R97, R116, R118 ;  /* 0x0000007461607223 */ /* 0x000fe20000010076 */
[----:B------:R-:W-:-:S02]  /*4640*/  HADD2.F32 R116, -RZ, R49.H1_H1 ;  /* 0x30000031ff747230 */ /* 0x000fc40000004100 */
[----:B------:R-:W-:Y:S01]  /*4650*/  FMUL.FTZ R97, R104, UR22 ;  /* 0x0000001668617c20 */ /* 0x000fe20008410000 */
[----:B------:R-:W-:Y:S01]  /*4660*/  FADD.FTZ R101, R101, -UR14 ;  /* 0x8000000e65657e21 */ /* 0x000fe20008010000 */
[----:B------:R-:W-:Y:S01]  /*4670*/  FMUL.FTZ R99, R100, UR22 ;  /* 0x0000001664637c20 */ /* 0x000fe20008410000 */
[----:B------:R-:W-:Y:S02]  /*4680*/  HADD2.F32 R85, -RZ, R70.H1_H1 ;  /* 0x30000046ff557230 */ /* 0x000fe40000004100 */
[----:B------:R-:W-:Y:S01]  /*4690*/  FFMA.FTZ R97, R97, R86, R116 ;  /* 0x0000005661617223 */ /* 0x000fe20000010074 */
[----:B------:R-:W-:Y:S02]  /*46a0*/  HADD2.F32 R87, -RZ, R50.H1_H1 ;  /* 0x30000032ff577230 */ /* 0x000fe40000004100 */
[----:B------:R-:W-:Y:S01]  /*46b0*/  FMUL.FTZ R100, R105, UR22 ;  /* 0x0000001669647c20 */ /* 0x000fe20008410000 */
[----:B------:R-:W-:Y:S02]  /*46c0*/  HADD2.F32 R86, -RZ, R71.H0_H0 ;  /* 0x20000047ff567230 */ /* 0x000fe40000004100 */
[----:B------:R-:W-:Y:S01]  /*46d0*/  FMUL.FTZ R101, R101, UR22 ;  /* 0x0000001665657c20 */ /* 0x000fe20008410000 */
[----:B------:R-:W-:-:S02]  /*46e0*/  HADD2.F32 R104, -RZ, R51.H0_H0 ;  /* 0x20000033ff687230 */ /* 0x000fc40000004100 */
[----:B------:R-:W-:Y:S01]  /*46f0*/  FADD.FTZ R106, R106, -UR14 ;  /* 0x8000000e6a6a7e21 */ /* 0x000fe20008010000 */
[----:B------:R-:W-:Y:S01]  /*4700*/  FADD.FTZ R112, R112, -UR14 ;  /* 0x8000000e70707e21 */ /* 0x000fe20008010000 */
[----:B------:R-:W-:Y:S01]  /*4710*/  FFMA.FTZ R100, R100, R85, R87 ;  /* 0x0000005564647223 */ /* 0x000fe20000010057 */
        /* <DEDUP_REMOVED lines=18> */
[----:B------:R-:W-:Y:S01]  /*4840*/  FFMA.FTZ R104, R104, R85, R87 ;  /* 0x0000005568687223 */ /* 0x000fe20000010057 */
[----:B------:R-:W-:Y:S02]  /*4850*/  HADD2.F32 R85, -RZ, R65.H1_H1 ;  /* 0x30000041ff557230 */ /* 0x000fe40000004100 */
[----:B------:R-:W-:Y:S01]  /*4860*/  FADD.FTZ R114, R114, -UR14 ;  /* 0x8000000e72727e21 */ /* 0x000fe20008010000 */
[----:B------:R-:W-:Y:S01]  /*4870*/  FFMA.FTZ R105, R105, R86, R106 ;  /* 0x0000005669697223 */ /* 0x000fe2000001006a */
[----:B------:R-:W-:Y:S02]  /*4880*/  HADD2.F32 R87, -RZ, R45.H1_H1 ;  /* 0x3000002dff577230 */ /* 0x000fe40000004100 */
[----:B------:R-:W-:Y:S01]  /*4890*/  FMUL.FTZ R106, R109, UR22 ;  /* 0x000000166d6a7c20 */ /* 0x000fe20008410000 */
[----:B------:R-:W-:Y:S02]  /*48a0*/  HADD2.F32 R113, -RZ, R66.H0_H0 ;  /* 0x20000042ff717230 */ /* 0x000fe40000004100 */
[----:B------:R-:W-:Y:S01]  /*48b0*/  FMUL.FTZ R108, R114, UR22 ;  /* 0x00000016726c7c20 */ /* 0x000fe20008410000 */
[----:B------:R-:W-:-:S02]  /*48c0*/  HADD2.F32 R109, -RZ, R46.H0_H0 ;  /* 0x2000002eff6d7230 */ /* 0x000fc40000004100 */
[----:B------:R-:W-:Y:S01]  /*48d0*/  FFMA.FTZ R106, R106, R85, R87 ;  /* 0x000000556a6a7223 */ /* 0x000fe20000010057 */
[----:B------:R-:W-:Y:S01]  /*48e0*/  HADD2.F32 R118, -RZ, R70.H0_H0 ;  /* 0x20000046ff767230 */ /* 0x000fe20000004100 */
[----:B------:R-:W0:Y:S01]  /*48f0*/  LDC.64 R86, c[0x0][0x428] ;  /* 0x00010a00ff567b82 */ /* 0x000e220000000a00 */
[----:B------:R-:W-:Y:S02]  /*4900*/  HADD2.F32 R120, -RZ, R50.H0_H0 ;  /* 0x20000032ff787230 */ /* 0x000fe40000004100 */
[----:B------:R-:W-:Y:S01]  /*4910*/  FADD.FTZ R110, R110, -UR14 ;  /* 0x8000000e6e6e7e21 */ /* 0x000fe20008010000 */
[----:B------:R-:W-:Y:S01]  /*4920*/  FADD.FTZ R111, R111, -UR14 ;  /* 0x8000000e6f6f7e21 */ /* 0x000fe20008010000 */
[----:B------:R-:W-:Y:S01]  /*4930*/  FFMA.FTZ R108, R108, R113, R109 ;  /* 0x000000716c6c7223 */ /* 0x000fe2000001006d */
[----:B------:R-:W-:Y:S02]  /*4940*/  HADD2.F32 R114, -RZ, R66.H1_H1 ;  /* 0x30000042ff727230 */ /* 0x000fe40000004100 */
[----:B------:R-:W-:Y:S01]  /*4950*/  FFMA.FTZ R99, R99, R118, R120 ;  /* 0x0000007663637223 */ /* 0x000fe20000010078 */
[----:B------:R-:W-:Y:S01]  /*4960*/  FMUL.FTZ R109, R110, UR22 ;  /* 0x000000166e6d7c20 */ /* 0x000fe20008410000 */
[----:B------:R-:W-:-:S02]  /*4970*/  HADD2.F32 R116, -RZ, R46.H1_H1 ;  /* 0x3000002eff747230 */ /* 0x000fc40000004100 */
[----:B------:R-:W-:Y:S01]  /*4980*/  FMUL.FTZ R110, R111, UR22 ;  /* 0x000000166f6e7c20 */ /* 0x000fe20008410000 */
[----:B------:R-:W-:Y:S01]  /*4990*/  MOV R118, UR5 ;  /* 0x0000000500767c02 */ /* 0x000fe20008000f00 */
[----:B------:R-:W-:Y:S02]  /*49a0*/  HADD2.F32 R85, -RZ, R67.H0_H0 ;  /* 0x20000043ff557230 */ /* 0x000fe40000004100 */
[----:B------:R-:W-:Y:S01]  /*49b0*/  FADD.FTZ R115, R115, -UR14 ;  /* 0x8000000e73737e21 */ /* 0x000fe20008010000 */
[----:B------:R-:W-:Y:S01]  /*49c0*/  HADD2.F32 R111, -RZ, R47.H0_H0 ;  /* 0x2000002fff6f7230 */ /* 0x000fe20000004100 */
[----:B------:R-:W-:Y:S01]  /*49d0*/  LEA.HI.SX32 R123, R118, R107, 0x1d ;  /* 0x0000006b767b7211 */ /* 0x000fe200078feaff */
[----:B------:R-:W-:Y:S01]  /*49e0*/  FFMA.FTZ R109, R109, R114, R116 ;  /* 0x000000726d6d7223 */ /* 0x000fe20000010074 */
[----:B------:R-:W-:Y:S01]  /*49f0*/  HADD2.F32 R114, -RZ, R67.H1_H1 ;  /* 0x30000043ff727230 */ /* 0x000fe20000004100 */
[----:B------:R-:W-:Y:S01]  /*4a00*/  F2FP.F16.F32.PACK_AB R84, R14, R84 ;  /* 0x000000540e54723e */ /* 0x000fe200000000ff */
[----:B------:R-:W-:Y:S01]  /*4a10*/  FFMA.FTZ R110, R110, R85, R111 ;  /* 0x000000556e6e7223 */ /* 0x000fe2000001006f */
[----:B------:R-:W-:-:S02]  /*4a20*/  HADD2.F32 R116, -RZ, R47.H1_H1 ;  /* 0x3000002fff747230 */ /* 0x000fc40000004100 */
[----:B------:R-:W-:Y:S01]  /*4a30*/  FMUL.FTZ R111, R115, UR22 ;  /* 0x00000016736f7c20 */ /* 0x000fe20008410000 */
[C---:B------:R-:W-:Y:S02]  /*4a40*/  IADD3 R121, PT, PT, R123.reuse, 0x80, RZ ;  /* 0x000000807b797810 */ /* 0x040fe40007ffe0ff */
[----:B------:R-:W-:Y:S01]  /*4a50*/  IADD3 R119, PT, PT, R123, 0x100, RZ ;  /* 0x000001007b777810 */ /* 0x000fe20007ffe0ff */
[----:B------:R-:W-:Y:S01]  /*4a60*/  FFMA.FTZ R111, R111, R114, R116 ;  /* 0x000000726f6f7223 */ /* 0x000fe20000010074 */
[----:B------:R-:W-:Y:S01]  /*4a70*/  IADD3 R117, PT, PT, R123, 0x180, RZ ;  /* 0x000001807b757810 */ /* 0x000fe20007ffe0ff */
[--C-:B0-----:R-:W-:Y:S01]  /*4a80*/  IMAD.WIDE.U32 R120, R121, 0x10, R86.reuse ;  /* 0x0000001079787825 */ /* 0x101fe200078e0056 */
[C---:B------:R-:W-:Y:S02]  /*4a90*/  IADD3 R115, PT, PT, R123.reuse, 0x200, RZ ;  /* 0x000002007b737810 */ /* 0x040fe40007ffe0ff */
[----:B------:R-:W-:Y:S01]  /*4aa0*/  F2FP.F16.F32.PACK_AB R85, R12, R15 ;  /* 0x0000000f0c55723e */ /* 0x000fe200000000ff */
[----:B------:R-:W-:Y:S01]  /*4ab0*/  IMAD.WIDE.U32 R122, R123, 0x10, R86 ;  /* 0x000000107b7a7825 */ /* 0x000fe200078e0056 */
[----:B------:R-:W-:-:S02]  /*4ac0*/  F2FP.F16.F32.PACK_AB R8, R6, R8 ;  /* 0x000000080608723e */ /* 0x000fc400000000ff */
[----:B------:R-:W-:Y:S01]  /*4ad0*/  F2FP.F16.F32.PACK_AB R6, R91, R92 ;  /* 0x0000005c5b06723e */ /* 0x000fe200000000ff */
[--C-:B------:R-:W-:Y:S01]  /*4ae0*/  IMAD.WIDE.U32 R118, R119, 0x10, R86.reuse ;  /* 0x0000001077767825 */ /* 0x100fe200078e0056 */
[----:B------:R-:W-:Y:S02]  /*4af0*/  F2FP.F16.F32.PACK_AB R111, R111, R110 ;  /* 0x0000006e6f6f723e */ /* 0x000fe400000000ff */
[----:B------:R-:W-:Y:S01]  /*4b00*/  F2FP.F16.F32.PACK_AB R15, R112, R101 ;  /* 0x00000065700f723e */ /* 0x000fe200000000ff */
[--C-:B------:R-:W-:Y:S01]  /*4b10*/  IMAD.WIDE.U32 R116, R117, 0x10, R86.reuse ;  /* 0x0000001075747825 */ /* 0x100fe200078e0056 */
[----:B------:R-:W-:Y:S02]  /*4b20*/  F2FP.F16.F32.PACK_AB R14, R100, R99 ;  /* 0x00000063640e723e */ /* 0x000fe400000000ff */
[----:B------:R-:W-:Y:S01]  /*4b30*/  F2FP.F16.F32.PACK_AB R12, R95, R94 ;  /* 0x0000005e5f0c723e */ /* 0x000fe200000000ff */
[----:B------:R-:W-:Y:S01]  /*4b40*/  IMAD.WIDE.U32 R114, R115, 0x10, R86 ;  /* 0x0000001073727825 */ /* 0x000fe200078e0056 */
[----:B------:R-:W-:-:S02]  /*4b50*/  F2FP.F16.F32.PACK_AB R87, R9, R11 ;  /* 0x0000000b0957723e */ /* 0x000fc400000000ff */
[----:B------:R-:W-:Y:S02]  /*4b60*/  F2FP.F16.F32.PACK_AB R86, R10, R13 ;  /* 0x0000000d0a56723e */ /* 0x000fe400000000ff */
[----:B------:R-:W-:Y:S02]  /*4b70*/  F2FP.F16.F32.PACK_AB R11, R98, R3 ;  /* 0x00000003620b723e */ /* 0x000fe400000000ff */
[----:B------:R-:W-:Y:S01]  /*4b80*/  F2FP.F16.F32.PACK_AB R10, R2, R5 ;  /* 0x00000005020a723e */ /* 0x000fe200000000ff */
[----:B------:R1:W-:Y:S01]  /*4b90*/  STG.E.128 desc[UR12][R122.64], R84 ;  /* 0x000000547a007986 */ /* 0x0003e2000c101d0c */
[----:B------:R-:W-:Y:S02]  /*4ba0*/  F2FP.F16.F32.PACK_AB R9, R4, R7 ;  /* 0x000000070409723e */ /* 0x000fe400000000ff */
[----:B------:R-:W-:Y:S02]  /*4bb0*/  F2FP.F16.F32.PACK_AB R7, R102, R93 ;  /* 0x0000005d6607723e */ /* 0x000fe400000000ff */
[----:B------:R-:W-:Y:S01]  /*4bc0*/  F2FP.F16.F32.PACK_AB R5, R90, R89 ;  /* 0x000000595a05723e */ /* 0x000fe200000000ff */
[----:B------:R1:W-:Y:S01]  /*4bd0*/  STG.E.128 desc[UR12][R120.64], R8 ;  /* 0x0000000878007986 */ /* 0x0003e2000c101d0c */
[----:B------:R-:W-:-:S02]  /*4be0*/  F2FP.F16.F32.PACK_AB R4, R88, R0 ;  /* 0x000000005804723e */ /* 0x000fc400000000ff */
[----:B------:R-:W-:Y:S02]  /*4bf0*/  F2FP.F16.F32.PACK_AB R13, R97, R96 ;  /* 0x00000060610d723e */ /* 0x000fe400000000ff */
[----:B------:R-:W-:Y:S01]  /*4c00*/  F2FP.F16.F32.PACK_AB R110, R109, R108 ;  /* 0x0000006c6d6e723e */ /* 0x000fe200000000ff */
[----:B------:R1:W-:Y:S01]  /*4c10*/  STG.E.128 desc[UR12][R118.64], R4 ;  /* 0x0000000476007986 */ /* 0x0003e2000c101d0c */
[----:B------:R-:W-:Y:S02]  /*4c20*/  F2FP.F16.F32.PACK_AB R109, R106, R105 ;  /* 0x000000696a6d723e */ /* 0x000fe400000000ff */
[----:B------:R-:W-:Y:S01]  /*4c30*/  F2FP.F16.F32.PACK_AB R108, R104, R103 ;  /* 0x00000067686c723e */ /* 0x000fe200000000ff */
[----:B------:R1:W-:Y:S04]  /*4c40*/  STG.E.128 desc[UR12][R116.64], R12 ;  /* 0x0000000c74007986 */ /* 0x0003e8000c101d0c */
[----:B------:R1:W-:Y:S02]  /*4c50*/  STG.E.128 desc[UR12][R114.64], R108 ;  /* 0x0000006c72007986 */ /* 0x0003e4000c101d0c */
.L_x_3587:
[----:B------:R-:W-:Y:S02]  /*4c60*/  UIADD3 UR7, UPT, UPT, UR7, UR20, URZ ;  /* 0x0000001407077290 */ /* 0x000fe4000fffe0ff */
[----:B------:R-:W-:Y:S02]  /*4c70*/  UPLOP3.LUT UP0, UPT, UPT, UPT, UP0, 0x40, 0x4 ;  /* 0x000000000004789c */ /* 0x000fe40003f0e800 */
[----:B------:R-:W-:-:S09]  /*4c80*/  UISETP.GE.AND UP1, UPT, UR7, UR21, UPT ;  /* 0x000000150700728c */ /* 0x000fd2000bf26270 */
[----:B------:R-:W-:Y:S05]  /*4c90*/  BRA.U !UP1, `(.L_x_3588) ;  /* 0xffffffb509dc7547 */ /* 0x000fea000b83ffff */
[----:B------:R-:W-:Y:S05]  /*4ca0*/  EXIT ;  /* 0x000000000000794d */ /* 0x000fea0003800000 */
.L_x_3589:
        /* <DEDUP_REMOVED lines=13> */
.L_x_34003:


//--------------------- .text._ZN10layer_norm13ln_fwd_kernelINS_13Kernel_traitsI6__halfS2_S2_S2_fjLj5120ELj1ELj1ELj4ELj16ENS_18Kernel_traits_baseILj5120ES2_S2_S2_S2_fjLj128EEEEELb1ELb0ELb0ELb0EEEvNS_9FwdParamsE --------------------------
	.section	.text._ZN10layer_norm13ln_fwd_kernelINS_13Kernel_traitsI6__halfS2_S2_S2_fjLj5120ELj1ELj1ELj4ELj16ENS_18Kernel_traits_baseILj5120ES2_S2_S2_S2_fjLj128EEEEELb1ELb0ELb0ELb0EEEvNS_9FwdParamsE,"ax",@progbits
	.align	128
        .global         _ZN10layer_norm13ln_fwd_kernelINS_13Kernel_traitsI6__halfS2_S2_S2_fjLj5120ELj1ELj1ELj4ELj16ENS_18Kernel_traits_baseILj5120ES2_S2_S2_S2_fjLj128EEEEELb1ELb0ELb0ELb0EEEvNS_9FwdParamsE
        .type           _ZN10layer_norm13ln_fwd_kernelINS_13Kernel_traitsI6__halfS2_S2_S2_fjLj5120ELj1ELj1ELj4ELj16ENS_18Kernel_traits_baseILj5120ES2_S2_S2_S2_fjLj128EEEEELb1ELb0ELb0ELb0EEEvNS_9FwdParamsE,@function
        .size           _ZN10layer_norm13ln_fwd_kernelINS_13Kernel_traitsI6__halfS2_S2_S2_fjLj5120ELj1ELj1ELj4ELj16ENS_18Kernel_traits_baseILj5120ES2_S2_S2_S2_fjLj128EEEEELb1ELb0ELb0ELb0EEEvNS_9FwdParamsE,(.L_x_34004 - _ZN10layer_norm13ln_fwd_kernelINS_13Kernel_traitsI6__halfS2_S2_S2_fjLj5120ELj1ELj1ELj4ELj16ENS_18Kernel_traits_baseILj5120ES2_S2_S2_S2_fjLj128EEEEELb1ELb0ELb0ELb0EEEvNS_9FwdParamsE)
        .other          _ZN10layer_norm13ln_fwd_kernelINS_13Kernel_traitsI6__halfS2_S2_S2_fjLj5120ELj1ELj1ELj4ELj16ENS_18Kernel_traits_baseILj5120ES2_S2_S2_S2_fjLj128EEEEELb1ELb0ELb0ELb0EEEvNS_9FwdParamsE,@"STO_CUDA_ENTRY STV_DEFAULT"
_ZN10layer_norm13ln_fwd_kernelINS_13Kernel_traitsI6__halfS2_S2_S2_fjLj5120ELj1ELj1ELj4ELj16ENS_18Kernel_traits_baseILj5120ES2_S2_S2_S2_fjLj128EEEEELb1ELb0ELb0ELb0EEEvNS_9FwdParamsE:
.text._ZN10layer_norm13ln_fwd_kernelINS_13Kernel_traitsI6__halfS2_S2_S2_fjLj5120ELj1ELj1ELj4ELj16ENS_18Kernel_traits_baseILj5120ES2_S2_S2_S2_fjLj128EEEEELb1ELb0ELb0ELb0EEEvNS_9FwdParamsE:
        /* <DEDUP_REMOVED lines=12> */
[----:B---3--:R-:W2:Y:S01]  /*00c0*/  @P0 LDG.E.64 R2, desc[UR6][R2.64] ;  /* 0x0000000602020981 */ /* 0x008ea2000c1e1b00 */
[----:B-1----:R-:W-:Y:S01]  /*00d0*/  @P0 MOV R11, R9 ;  /* 0x00000009000b0202 */ /* 0x002fe20000000f00 */
[----:B------:R-:W1:Y:S04]  /*00e0*/  @P0 LDC R7, c[0x0][0x460] ;  /* 0x00011800ff070b82 */ /* 0x000e680000000800 */
[----:B----4-:R-:W1:Y:S01]  /*00f0*/  @P0 LDG.E.64 R4, desc[UR6][R10.64] ;  /* 0x000000060a040981 */ /* 0x010e62000c1e1b00 */
[----:B0-----:R-:W-:Y:S01]  /*0100*/  UISETP.NE.U32.AND UP0, UPT, UR4, URZ, UPT ;  /* 0x000000ff0400728c */ /* 0x001fe2000bf05070 */
[----:B------:R-:W-:Y:S02]  /*0110*/  BSSY.RECONVERGENT B0, `(.L_x_3590) ;  /* 0x0000075000007945 */ /* 0x000fe40003800200 */
[----:B------:R-:W0:Y:S01]  /*0120*/  S2UR UR16, SR_CTAID.X ;  /* 0x00000000001079c3 */ /* 0x000e220000002500 */
[----:B-----5:R-:W-:Y:S01]  /*0130*/  SHF.R.S32.HI R0, RZ, 0x1f, R13 ;  /* 0x0000001fff007819 */ /* 0x020fe2000001140d */
[----:B------:R-:W-:-:S03]  /*0140*/  UISETP.NE.AND.EX UP0, UPT, UR5, URZ, UPT, UP0 ;  /* 0x000000ff0500728c */ /* 0x000fc6000bf05300 */
[----:B------:R-:W-:Y:S02]  /*0150*/  LEA.HI R0, R0, R13, RZ, 0x3 ;  /* 0x0000000d00007211 */ /* 0x000fe400078f18ff */
[----:B--2---:R-:W-:Y:S02]  /*0160*/  @P0 R2UR UR9, R3 ;  /* 0x00000000030902ca */ /* 0x004fe400000e0000 */
[----:B------:R-:W0:Y:S01]  /*0170*/  LDC R3, c[0x0][0x360] ;  /* 0x0000d800ff037b82 */ /* 0x000e220000000800 */
[----:B------:R-:W-:Y:S02]  /*0180*/  @P0 R2UR UR8, R2 ;  /* 0x00000000020802ca */ /* 0x000fe400000e0000 */
[----:B-1----:R-:W-:Y:S02]  /*0190*/  @P0 IADD3 R10, P1, PT, R4, R7, RZ ;  /* 0x00000007040a0210 */ /* 0x002fe40007f3e0ff */
[----:B------:R-:W-:-:S03]  /*01a0*/  SHF.R.S32.HI R7, RZ, 0x3, R0 ;  /* 0x00000003ff077819 */ /* 0x000fc60000011400 */
[----:B------:R-:W-:Y:S01]  /*01b0*/  @P0 IMAD.X R9, RZ, RZ, R5, P1 ;  /* 0x000000ffff090224 */ /* 0x000fe200008e0605 */
[----:B------:R-:W-:Y:S02]  /*01c0*/  LOP3.LUT R5, R6, 0x60, RZ, 0xc0, !PT ;  /* 0x0000006006057812 */ /* 0x000fe400078ec0ff */
[----:B------:R-:W-:Y:S02]  /*01d0*/  UIADD3 UR15, UPT, UPT, UR9, -0x4498517b, URZ ;  /* 0xbb67ae85090f7890 */ /* 0x000fe4000fffe0ff */
[----:B------:R-:W-:Y:S01]  /*01e0*/  UIADD3 UR18, UPT, UPT, UR9, 0x76cf5d0a, URZ ;  /* 0x76cf5d0a09127890 */ /* 0x000fe2000fffe0ff */
[----:B------:R-:W-:Y:S01]  /*01f0*/  LOP3.LUT R11, R5, 0x1f, R6, 0xf8, !PT ;  /* 0x0000001f050b7812 */ /* 0x000fe200078ef806 */
[----:B------:R-:W-:Y:S01]  /*0200*/  UIADD3 UR14, UPT, UPT, UR8, -0x61c88647, URZ ;  /* 0x9e3779b9080e7890 */ /* 0x000fe2000fffe0ff */
[----:B------:R-:W-:Y:S01]  /*0210*/  SHF.R.U32.HI R4, RZ, 0x2, R9 ;  /* 0x00000002ff047819 */ /* 0x000fe20000011609 */
[----:B------:R-:W-:Y:S01]  /*0220*/  UIADD3 UR17, UPT, UPT, UR8, 0x3c6ef372, URZ ;  /* 0x3c6ef37208117890 */ /* 0x000fe2000fffe0ff */
[----:B------:R-:W-:Y:S01]  /*0230*/  LOP3.LUT R2, R11, 0x7f, RZ, 0x3c, !PT ;  /* 0x0000007f0b027812 */ /* 0x000fe200078e3cff */
[----:B------:R-:W-:-:S02]  /*0240*/  UIADD3 UR19, UPT, UPT, UR8, -0x255992d5, URZ ;  /* 0xdaa66d2b08137890 */ /* 0x000fc4000fffe0ff */
[----:B------:R-:W-:Y:S02]  /*0250*/  UIADD3 UR20, UPT, UPT, UR9, 0x32370b8f, URZ ;  /* 0x32370b8f09147890 */ /* 0x000fe4000fffe0ff */
[----:B------:R-:W-:Y:S01]  /*0260*/  IMAD.IADD R2, R7, 0x1, R2 ;  /* 0x0000000107027824 */ /* 0x000fe200078e0202 */
[----:B------:R-:W-:Y:S01]  /*0270*/  UIADD3 UR21, UPT, UPT, UR8, 0x78dde6e4, URZ ;  /* 0x78dde6e408157890 */ /* 0x000fe2000fffe0ff */
[----:B0-----:R-:W-:Y:S01]  /*0280*/  IMAD R0, R3, UR16, R6 ;  /* 0x0000001003007c24 */ /* 0x001fe2000f8e0206 */
[----:B------:R-:W-:Y:S01]  /*0290*/  LOP3.LUT R6, R6, 0x1f, RZ, 0xc0, !PT ;  /* 0x0000001f06067812 */ /* 0x000fe200078ec0ff */
[----:B------:R-:W-:Y:S01]  /*02a0*/  UIADD3 UR22, UPT, UPT, UR9, -0x126145ec, URZ ;  /* 0xed9eba1409167890 */ /* 0x000fe2000fffe0ff */
[----:B------:R-:W-:Y:S01]  /*02b0*/  SHF.R.U64 R3, R10, 0x2, R9 ;  /* 0x000000020a037819 */ /* 0x000fe20000001209 */
        /* <DEDUP_REMOVED lines=29> */
[C---:B---3--:R-:W-:Y:S01]  /*0490*/  @P1 IMAD.WIDE.U32 R16, R11.reuse, 0x10, R16 ;  /* 0x000000100b101825 */ /* 0x048fe200078e0010 */
[----:B------:R-:W-:-:S04]  /*04a0*/  @P1 IADD3 R11, PT, PT, R11, 0x80, RZ ;  /* 0x000000800b0b1810 */ /* 0x000fc80007ffe0ff */
        /* <DEDUP_REMOVED lines=21> */
.L_x_3591:
        /* <DEDUP_REMOVED lines=13> */
[C---:B-1----:R-:W-:Y:S01]  /*06d0*/  @P1 IMAD.WIDE.U32 R14, R11.reuse, 0x10, R14 ;  /* 0x000000100b0e1825 */ /* 0x042fe200078e000e */
[----:B------:R-:W-:-:S04]  /*06e0*/  @P1 IADD3 R11, PT, PT, R11, 0x80, RZ ;  /* 0x000000800b0b1810 */ /* 0x000fc80007ffe0ff */
[----:B------:R0:W5:Y:S01]  /*06f0*/  @P1 LDG.E.128 R48, desc[UR6][R14.64] ;  /* 0x000000060e301981 */ /* 0x000162000c1e1d00 */
[----:B--2---:R-:W-:-:S04]  /*0700*/  @P2 IMAD.WIDE.U32 R16, R11, 0x10, R16 ;  /* 0x000000100b102825 */ /* 0x004fc800078e0010 */
[----:B------:R-:W-:Y:S01]  /*0710*/  @P2 VIADD R11, R11, 0x80 ;  /* 0x000000800b0b2836 */ /* 0x000fe20000000000 */
[----:B------:R0:W5:Y:S03]  /*0720*/  @P2 LDG.E.128 R40, desc[UR6][R16.64] ;  /* 0x0000000610282981 */ /* 0x000166000c1e1d00 */
[----:B---3--:R-:W-:-:S04]  /*0730*/  @P3 IMAD.WIDE.U32 R18, R11, 0x10, R18 ;  /* 0x000000100b123825 */ /* 0x008fc800078e0012 */
[----:B------:R-:W-:Y:S01]  /*0740*/  @P3 VIADD R11, R11, 0x80 ;  /* 0x000000800b0b3836 */ /* 0x000fe20000000000 */
[----:B------:R0:W5:Y:S03]  /*0750*/  @P3 LDG.E.128 R32, desc[UR6][R18.64] ;  /* 0x0000000612203981 */ /* 0x000166000c1e1d00 */
[----:B----4-:R-:W-:-:S05]  /*0760*/  @P4 IMAD.WIDE.U32 R8, R11, 0x10, R28 ;  /* 0x000000100b084825 */ /* 0x010fca00078e001c */
[----:B------:R0:W5:Y:S01]  /*0770*/  @P4 LDG.E.128 R24, desc[UR6][R8.64] ;  /* 0x0000000608184981 */ /* 0x000162000c1e1d00 */
[----:B------:R-:W-:Y:S01]  /*0780*/  HFMA2 R30, -RZ, RZ, 0, 0 ;  /* 0x00000000ff1e7431 */ /* 0x000fe200000001ff */
[----:B------:R-:W-:Y:S01]  /*0790*/  CS2R R28, SRZ ;  /* 0x00000000001c7805 */ /* 0x000fe2000001ff00 */
[----:B------:R-:W-:Y:S01]  /*07a0*/  IMAD.MOV.U32 R38, RZ, RZ, RZ ;  /* 0x000000ffff267224 */ /* 0x000fe200078e00ff */
[----:B------:R-:W-:Y:S01]  /*07b0*/  CS2R R36, SRZ ;  /* 0x0000000000247805 */ /* 0x000fe2000001ff00 */
[----:B------:R-:W-:Y:S01]  /*07c0*/  IMAD.MOV.U32 R46, RZ, RZ, RZ ;  /* 0x000000ffff2e7224 */ /* 0x000fe200078e00ff */
[----:B------:R-:W-:Y:S02]  /*07d0*/  CS2R R44, SRZ ;  /* 0x00000000002c7805 */ /* 0x000fe4000001ff00 */
[----:B------:R-:W-:Y:S02]  /*07e0*/  MOV R54, RZ ;  /* 0x000000ff00367202 */ /* 0x000fe40000000f00 */
[----:B------:R-:W-:-:S02]  /*07f0*/  CS2R R52, SRZ ;  /* 0x0000000000347805 */ /* 0x000fc4000001ff00 */
[----:B------:R-:W-:Y:S02]  /*0800*/  @P4 CS2R R22, SRZ ;  /* 0x0000000000164805 */ /* 0x000fe4000001ff00 */
[----:B------:R-:W-:Y:S01]  /*0810*/  @P4 CS2R R20, SRZ ;  /* 0x0000000000144805 */ /* 0x000fe2000001ff00 */
[----:B------:R-:W-:Y:S01]  /*0820*/  @P0 IMAD.MOV.U32 R55, RZ, RZ, RZ ;  /* 0x000000ffff370224 */ /* 0x000fe200078e00ff */
[----:B------:R-:W-:Y:S01]  /*0830*/  @P2 MOV R39, RZ ;  /* 0x000000ff00272202 */ /* 0x000fe20000000f00 */
[----:B------:R-:W-:Y:S02]  /*0840*/  @P1 IMAD.MOV.U32 R47, RZ, RZ, RZ ;  /* 0x000000ffff2f1224 */ /* 0x000fe400078e00ff */
[----:B0-----:R-:W-:-:S07]  /*0850*/  @P3 IMAD.MOV.U32 R31, RZ, RZ, RZ ;  /* 0x000000ffff1f3224 */ /* 0x001fce00078e00ff */
.L_x_3592:
[----:B------:R-:W-:Y:S05]  /*0860*/  BSYNC.RECONVERGENT B0 ;  /* 0x0000000000007941 */ /* 0x000fea0003800200 */
.L_x_3590:
[----:B------:R-:W0:Y:S02]  /*0870*/  LDCU UR4, c[0x0][0x384] ;  /* 0x00007080ff0477ac */ /* 0x000e240008000800 */
[----:B0-----:R-:W-:-:S06]  /*0880*/  UISETP.GE.AND UP0, UPT, UR16, UR4, UPT ;  /* 0x000000041000728c */ /* 0x001fcc000bf06270 */
[----:B------:R-:W-:-:S13]  /*0890*/  PLOP3.LUT P0, PT, PT, PT, UP0, 0x80, 0x8 ;  /* 0x000000000008781c */ /* 0x000fda0003f0f008 */
[----:B------:R-:W-:Y:S05]  /*08a0*/  @P0 EXIT ;  /* 0x000000000000094d */ /* 0x000fea0003800000 */
[----:B------:R-:W-:Y:S01]  /*08b0*/  IMAD.HI.U32 R9, R0, -0x326172a9, RZ ;  /* 0xcd9e8d5700097827 */ /* 0x000fe200078e00ff */
[----:B------:R-:W0:Y:S03]  /*08c0*/  LDCU.64 UR4, c[0x0][0x3e0] ;  /* 0x00007c00ff0477ac */ /* 0x000e260008000a00 */
[C---:B------:R-:W-:Y:S01]  /*08d0*/  IMAD.HI.U32 R8, R3.reuse, -0x2daee0ad, RZ ;  /* 0xd2511f5303087827 */ /* 0x040fe200078e00ff */
[----:B------:R-:W-:Y:S01]  /*08e0*/  LOP3.LUT R9, R4, UR8, R9, 0x96, !PT ;  /* 0x0000000804097c12 */ /* 0x000fe2000f8e9609 */
[----:B------:R-:W1:Y:S02]  /*08f0*/  LDCU UR32, c[0x0][0x388] ;  /* 0x00007100ff2077ac */ /* 0x000e640008000800 */
[----:B------:R-:W-:Y:S01]  /*0900*/  IMAD R14, R3, -0x2daee0ad, RZ ;  /* 0xd2511f53030e7824 */ /* 0x000fe200078e02ff */
[----:B------:R-:W-:Y:S01]  /*0910*/  LOP3.LUT R8, R8, UR9, RZ, 0x3c, !PT ;  /* 0x0000000908087c12 */ /* 0x000fe2000f8e3cff */
[----:B------:R-:W-:Y:S01]  /*0920*/  IMAD.HI.U32 R13, R9, -0x2daee0ad, RZ ;  /* 0xd2511f53090d7827 */ /* 0x000fe200078e00ff */
[----:B------:R-:W2:Y:S03]  /*0930*/  LDCU.U8 UR33, c[0x0][0x410] ;  /* 0x00008200ff2177ac */ /* 0x000ea60008000000 */
[----:B------:R-:W-:Y:S01]  /*0940*/  IMAD R12, R0, -0x326172a9, RZ ;  /* 0xcd9e8d57000c7824 */ /* 0x000fe200078e02ff */
[----:B------:R-:W-:Y:S01]  /*0950*/  LOP3.LUT R13, R14, UR15, R13, 0x96, !PT ;  /* 0x0000000f0e0d7c12 */ /* 0x000fe2000f8e960d */
[C---:B------:R-:W-:Y:S01]  /*0960*/  IMAD.HI.U32 R11, R8.reuse, -0x326172a9, RZ ;  /* 0xcd9e8d57080b7827 */ /* 0x040fe200078e00ff */
[----:B------:R-:W3:Y:S03]  /*0970*/  LDCU UR34, c[0x0][0x400] ;  /* 0x00008000ff2277ac */ /* 0x000ee60008000800 */
[----:B------:R-:W-:Y:S01]  /*0980*/  IMAD R15, R8, -0x326172a9, RZ ;  /* 0xcd9e8d57080f7824 */ /* 0x000fe200078e02ff */
[----:B------:R-:W-:Y:S01]  /*0990*/  LOP3.LUT R11, R12, UR14, R11, 0x96, !PT ;  /* 0x0000000e0c0b7c12 */ /* 0x000fe2000f8e960b */
[----:B------:R-:W-:Y:S01]  /*09a0*/  IMAD.HI.U32 R8, R13, -0x326172a9, RZ ;  /* 0xcd9e8d570d087827 */ /* 0x000fe200078e00ff */
[----:B0-----:R-:W-:Y:S01]  /*09b0*/  UISETP.NE.U32.AND UP0, UPT, UR4, URZ, UPT ;  /* 0x000000ff0400728c */ /* 0x001fe2000bf05070 */
[----:B------:R-:W0:Y:S02]  /*09c0*/  LDCU.64 UR12, c[0x0][0x380] ;  /* 0x00007000ff0c77ac */ /* 0x000e240008000a00 */
[----:B------:R-:W-:Y:S01]  /*09d0*/  IMAD R12, R9, -0x2daee0ad, RZ ;  /* 0xd2511f53090c7824 */ /* 0x000fe200078e02ff */
[----:B------:R-:W-:Y:S01]  /*09e0*/  LOP3.LUT R8, R15, UR17, R8, 0x96, !PT ;  /* 0x000000110f087c12 */ /* 0x000fe2000f8e9608 */
[----:B------:R-:W-:Y:S01]  /*09f0*/  IMAD.HI.U32 R9, R11, -0x2daee0ad, RZ ;  /* 0xd2511f530b097827 */ /* 0x000fe200078e00ff */
[----:B------:R-:W-:-:S02]  /*0a00*/  UISETP.NE.AND.EX UP0, UPT, UR5, URZ, UPT, UP0 ;  /* 0x000000ff0500728c */ /* 0x000fc4000bf05300 */
[----:B------:R-:W-:Y:S01]  /*0a10*/  UPLOP3.LUT UP2, UPT, UPT, UPT, UPT, 0x40, 0x4 ;  /* 0x000000000004789c */ /* 0x000fe20003f4e870 */
        /* <DEDUP_REMOVED lines=8> */
[----:B------:R-:W-:Y:S02]  /*0aa0*/  IMAD R12, R9, -0x326172a9, RZ ;  /* 0xcd9e8d57090c7824 */ /* 0x000fe400078e02ff */
[----:B------:R-:W-:-:S04]  /*0ab0*/  IMAD.HI.U32 R9, R14, -0x326172a9, RZ ;  /* 0xcd9e8d570e097827 */ /* 0x000fc800078e00ff */
[----:B------:R-:W-:Y:S01]  /*0ac0*/  IMAD.HI.U32 R8, R11, -0x2daee0ad, RZ ;  /* 0xd2511f530b087827 */ /* 0x000fe200078e00ff */
[----:B------:R-:W-:-:S03]  /*0ad0*/  LOP3.LUT R9, R12, UR21, R9, 0x96, !PT ;  /* 0x000000150c097c12 */ /* 0x000fc6000f8e9609 */
        /* <DEDUP_REMOVED lines=15> */
[----:B------:R-:W-:Y:S02]  /*0bd0*/  IMAD R12, R12, -0x326172a9, RZ ;  /* 0xcd9e8d570c0c7824 */ /* 0x000fe400078e02ff */
[----:B------:R-:W-:Y:S01]  /*0be0*/  IMAD.HI.U32 R11, R9, -0x326172a9, RZ ;  /* 0xcd9e8d57090b7827 */ /* 0x000fe200078e00ff */
[----:B------:R-:W-:Y:S02]  /*0bf0*/  LOP3.LUT R13, R14, UR28, R13, 0x96, !PT ;  /* 0x0000001c0e0d7c12 */ /* 0x000fe4000f8e960d */
[----:B------:R-:W-:Y:S01]  /*0c00*/  LOP3.LUT R14, R7, 0x7f, RZ, 0xc0, !PT ;  /* 0x0000007f070e7812 */ /* 0x000fe200078ec0ff */
[----:B------:R-:W-:Y:S01]  /*0c10*/  IMAD R8, R8, -0x2daee0ad, RZ ;  /* 0xd2511f5308087824 */ /* 0x000fe200078e02ff */
[----:B------:R-:W-:Y:S01]  /*0c20*/  LOP3.LUT R11, R12, UR27, R11, 0x96, !PT ;  /* 0x0000001b0c0b7c12 */ /* 0x000fe2000f8e960b */
[----:B------:R-:W-:Y:S01]  /*0c30*/  IMAD R12, R9, -0x326172a9, RZ ;  /* 0xcd9e8d57090c7824 */ /* 0x000fe200078e02ff */
[----:B------:R-:W-:Y:S01]  /*0c40*/  VIADDMNMX R15, R14, -R5, RZ, !PT ;  /* 0x800000050e0f7246 */ /* 0x000fe200078001ff */
[----:B------:R-:W-:-:S03]  /*0c50*/  IMAD.HI.U32 R9, R13, -0x326172a9, RZ ;  /* 0xcd9e8d570d097827 */ /* 0x000fc600078e00ff */
[----:B------:R-:W-:Y:S01]  /*0c60*/  VIMNMX R15, PT, PT, R15, 0x20, PT ;  /* 0x000000200f0f7848 */ /* 0x000fe20003fe0100 */
[----:B------:R-:W-:Y:S01]  /*0c70*/  IMAD.HI.U32 R5, R11, -0x2daee0ad, RZ ;  /* 0xd2511f530b057827 */ /* 0x000fe200078e00ff */
[----:B------:R-:W-:-:S03]  /*0c80*/  LOP3.LUT R12, R12, UR29, R9, 0x96, !PT ;  /* 0x0000001d0c0c7c12 */ /* 0x000fc6000f8e9609 */
[----:B------:R-:W-:Y:S01]  /*0c90*/  IMAD R6, R6, -0x20, R14 ;  /* 0xffffffe006067824 */ /* 0x000fe200078e020e */
[----:B------:R-:W-:Y:S01]  /*0ca0*/  LOP3.LUT R14, R8, UR10, R5, 0x96, !PT ;  /* 0x0000000a080e7c12 */ /* 0x000fe2000f8e9605 */
[----:B------:R-:W-:Y:S01]  /*0cb0*/  IMAD.SHL.U32 R7, R7, 0x2, RZ ;  /* 0x0000000207077824 */ /* 0x000fe200078e00ff */
[----:B------:R-:W4:Y:S01]  /*0cc0*/  LDCU.64 UR10, c[0x0][0x3a0] ;  /* 0x00007400ff0a77ac */ /* 0x000f220008000a00 */
[----:B------:R-:W-:Y:S01]  /*0cd0*/  IMAD R8, R11, -0x2daee0ad, RZ ;  /* 0xd2511f530b087824 */ /* 0x000fe200078e02ff */
[----:B------:R-:W-:Y:S01]  /*0ce0*/  VIMNMX R5, PT, PT, RZ, R6, !PT ;  /* 0x00000006ff057248 */ /* 0x000fe20007fe0100 */
[----:B------:R-:W-:Y:S01]  /*0cf0*/  IMAD R16, R13, -0x326172a9, RZ ;  /* 0xcd9e8d570d107824 */ /* 0x000fe200078e02ff */
[----:B------:R-:W-:Y:S01]  /*0d00*/  LOP3.LUT R6, R7, 0xffffff00, RZ, 0xc0, !PT ;  /* 0xffffff0007067812 */ /* 0x000fe200078ec0ff */
[----:B------:R-:W-:Y:S01]  /*0d10*/  IMAD.HI.U32 R7, R12, -0x2daee0ad, RZ ;  /* 0xd2511f530c077827 */ /* 0x000fe200078e00ff */
[----:B------:R-:W-:Y:S02]  /*0d20*/  VIMNMX R5, PT, PT, R5, 0x20, PT ;  /* 0x0000002005057848 */ /* 0x000fe40003fe0100 */
[----:B------:R-:W-:Y:S01]  /*0d30*/  LEA R15, R15, R6, 0x3 ;  /* 0x000000060f0f7211 */ /* 0x000fe200078e18ff */
[----:B------:R-:W-:-:S04]  /*0d40*/  IMAD.HI.U32 R9, R14, -0x326172a9, RZ ;  /* 0xcd9e8d570e097827 */ /* 0x000fc800078e00ff */
[----:B------:R-:W-:Y:S01]  /*0d50*/  IMAD R5, R5, 0x8, R6 ;  /* 0x0000000805057824 */ /* 0x000fe200078e0206 */
[----:B------:R-:W-:Y:S01]  /*0d60*/  LOP3.LUT R6, R8, UR31, R7, 0x96, !PT ;  /* 0x0000001f08067c12 */ /* 0x000fe2000f8e9607 */
[----:B------:R-:W-:Y:S01]  /*0d70*/  IMAD R102, R12, -0x2daee0ad, RZ ;  /* 0xd2511f530c667824 */ /* 0x000fe200078e02ff */
[----:B------:R-:W-:Y:S01]  /*0d80*/  I2FP.F32.U32 R8, R15 ;  /* 0x0000000f00087245 */ /* 0x000fe20000201000 */
[----:B------:R-:W-:Y:S01]  /*0d90*/  IMAD R12, R14, -0x326172a9, RZ ;  /* 0xcd9e8d570e0c7824 */ /* 0x000fe200078e02ff */
[----:B------:R-:W-:Y:S02]  /*0da0*/  LOP3.LUT R7, R16, UR30, R9, 0x96, !PT ;  /* 0x0000001e10077c12 */ /* 0x000fe4000f8e9609 */
[----:B------:R-:W-:Y:S01]  /*0db0*/  LOP3.LUT R9, R10, 0x3, RZ, 0xc0, !PT ;  /* 0x000000030a097812 */ /* 0x000fe200078ec0ff */
[----:B------:R-:W-:Y:S01]  /*0dc0*/  IMAD.MOV.U32 R10, RZ, RZ, RZ ;  /* 0x000000ffff0a7224 */ /* 0x000fe200078e00ff */
[----:B-1234-:R-:W0:Y:S06]  /*0dd0*/  MUFU.RCP R8, R8 ;  /* 0x0000000800087308 */ /* 0x01ee2c0000001000 */
.L_x_4026:
[----:B-1----:R-:W1:Y:S01]  /*0de0*/  @UP0 LDCU.64 UR4, c[0x0][0x3e0] ;  /* 0x00007c00ff0407ac */ /* 0x002e620008000a00 */
[----:B------:R-:W-:Y:S01]  /*0df0*/  PLOP3.LUT P0, PT, PT, PT, UP0, 0x80, 0x8 ;  /* 0x000000000008781c */ /* 0x000fe20003f0f008 */
[----:B-1----:R-:W-:-:S06]  /*0e00*/  @UP0 UIMAD.WIDE UR4, UR16, 0x2, UR4 ;  /* 0x00000002100408a5 */ /* 0x002fcc000f8e0204 */
[----:B0-234-:R-:W-:Y:S01]  /*0e10*/  MOV R60, UR4 ;  /* 0x00000004003c7c02 */ /* 0x01dfe20008000f00 */
[----:B------:R-:W-:-:S05]  /*0e20*/  IMAD.U32 R61, RZ, RZ, UR5 ;  /* 0x00000005ff3d7e24 */ /* 0x000fca000f8e00ff */
[----:B------:R-:W2:Y:S01]  /*0e30*/  @P0 LDG.E.U16 R60, desc[UR6][R60.64] ;  /* 0x000000063c3c0981 */ /* 0x000ea2000c1e1500 */
[----:B------:R-:W-:Y:S01]  /*0e40*/  UIMAD UR4, UR16, UR32, URZ ;  /* 0x00000020100472a4 */ /* 0x000fe2000f8e02ff */
[----:B------:R-:W-:Y:S01]  /*0e50*/  PLOP3.LUT P0, PT, PT, PT, UP0, 0x80, 0x8 ;  /* 0x000000000008781c */ /* 0x000fe20003f0f008 */
[----:B------:R-:W-:Y:S01]  /*0e60*/  BSSY.RECONVERGENT B0, `(.L_x_3593) ;  /* 0x000055c000007945 */ /* 0x000fe20003800200 */
[----:B------:R-:W1:Y:S01]  /*0e70*/  S2R R101, SR_TID.X ;  /* 0x0000000000657919 */ /* 0x000e620000002100 */
[----:B------:R-:W-:Y:S01]  /*0e80*/  USHF.R.S32.HI UR5, URZ, 0x1f, UR4 ;  /* 0x0000001fff057899 */ /* 0x000fe20008011404 */
[----:B------:R-:W-:Y:S02]  /*0e90*/  PLOP3.LUT P1, PT, PT, PT, UP0, 0x80, 0x8 ;  /* 0x000000000008781c */ /* 0x000fe40003f2f008 */
[----:B------:R-:W-:Y:S01]  /*0ea0*/  ISETP.GE.U32.AND P2, PT, R2, 0x80, PT ;  /* 0x000000800200780c */ /* 0x000fe20003f46070 */
[----:B------:R-:W-:-:S03]  /*0eb0*/  ULEA.HI UR5, UR5, UR4, URZ, 0x3 ;  /* 0x0000000405057291 */ /* 0x000fc6000f8f18ff */
[----:B------:R-:W-:Y:S01]  /*0ec0*/  UMOV UR4, 0x3f800000 ;  /* 0x3f80000000047882 */ /* 0x000fe20000000000 */
[----:B------:R-:W-:Y:S02]  /*0ed0*/  P2R R103, PR, RZ, 0x4 ;  /* 0x00000004ff677803 */ /* 0x000fe40000000000 */
[----:B------:R-:W-:-:S05]  /*0ee0*/  IMAD.U32 R64, RZ, RZ, UR5 ;  /* 0x00000005ff407e24 */ /* 0x000fca000f8e00ff */
[----:B-1----:R-:W-:-:S04]  /*0ef0*/  LEA.HI.SX32 R85, R64, R101, 0x1d ;  /* 0x0000006540557211 */ /* 0x002fc800078feaff */
[----:B------:R-:W-:Y:S01]  /*0f00*/  MOV R105, R85 ;  /* 0x0000005500697202 */ /* 0x000fe20000000f00 */
[----:B--2---:R-:W-:-:S05]  /*0f10*/  @P0 HADD2.F32 R62, -RZ, R60.H0_H0 ;  /* 0x2000003cff3e0230 */ /* 0x004fca0000004100 */
[----:B------:R-:W-:Y:S01]  /*0f20*/  @P1 R2UR UR4, R62 ;  /* 0x000000003e0412ca */ /* 0x000fe200000e0000 */
[----:B------:R-:W-:-:S14]  /*0f30*/  @!P2 BRA `(.L_x_3594) ;  /* 0x000000540038a947 */ /* 0x000fdc0003800000 */
[----:B------:R-:W1:Y:S02]  /*0f40*/  LDC.64 R60, c[0x0][0x390] ;  /* 0x0000e400ff3c7b82 */ /* 0x000e640000000a00 */
[----:B-1----:R-:W-:-:S05]  /*0f50*/  IMAD.WIDE.U32 R60, R85, 0x10, R60 ;  /* 0x00000010553c7825 */ /* 0x002fca00078e003c */
[----:B------:R1:W5:Y:S01]  /*0f60*/  LDG.E.128 R64, desc[UR6][R60.64] ;  /* 0x000000063c407981 */ /* 0x000362000c1e1d00 */
[----:B------:R-:W-:-:S04]  /*0f70*/  UISETP.NE.U32.AND UP1, UPT, UR10, URZ, UPT ;  /* 0x000000ff0a00728c */ /* 0x000fc8000bf25070 */
[----:B------:R-:W-:-:S09]  /*0f80*/  UISETP.NE.AND.EX UP1, UPT, UR11, URZ, UPT, UP1 ;  /* 0x000000ff0b00728c */ /* 0x000fd2000bf25310 */
[----:B-1----:R-:W-:Y:S05]  /*0f90*/  BRA.U !UP1, `(.L_x_3595) ;  /* 0x0000002909987547 */ /* 0x002fea000b800000 */
[----:B------:R-:W1:Y:S02]  /*0fa0*/  LDC.64 R60, c[0x0][0x3a0] ;  /* 0x0000e800ff3c7b82 */ /* 0x000e640000000a00 */
[----:B-1----:R-:W-:-:S06]  /*0fb0*/  IMAD.WIDE.U32 R60, R85, 0x10, R60 ;  /* 0x00000010553c7825 */ /* 0x002fcc00078e003c */
[----:B------:R-:W5:Y:S01]  /*0fc0*/  LDG.E.128 R60, desc[UR6][R60.64] ;  /* 0x000000063c3c7981 */ /* 0x000f62000c1e1d00 */
[----:B------:R-:W-:Y:S01]  /*0fd0*/  ISETP.NE.AND P0, PT, R9, 0x1, PT ;  /* 0x000000010900780c */ /* 0x000fe20003f05270 */
[----:B------:R-:W-:Y:S01]  /*0fe0*/  BSSY.RECONVERGENT B1, `(.L_x_3596) ;  /* 0x000004c000017945 */ /* 0x000fe20003800200 */
[----:B------:R-:W-:Y:S01]  /*0ff0*/  IMAD.MOV.U32 R17, RZ, RZ, 0x2 ;  /* 0x00000002ff117424 */ /* 0x000fe200078e00ff */
[----:B------:R-:W-:Y:S01]  /*1000*/  MOV R106, R102 ;  /* 0x00000066006a7202 */ /* 0x000fe20000000f00 */
[----:B------:R-:W-:-:S09]  /*1010*/  IMAD.MOV.U32 R11, RZ, RZ, R12 ;  /* 0x000000ffff0b7224 */ /* 0x000fd200078e000c */
[----:B------:R-:W-:Y:S05]  /*1020*/  @!P0 BRA `(.L_x_3597) ;  /* 0x00000004001c8947 */ /* 0x000fea0003800000 */
[----:B------:R-:W-:-:S05]  /*1030*/  IMAD.MOV.U32 R18, RZ, RZ, 0x2 ;  /* 0x00000002ff127424 */ /* 0x000fca00078e00ff */
[----:B------:R-:W-:-:S05]  /*1040*/  VIADDMNMX.U32 R11, R9, 0xfffffffe, R18, PT ;  /* 0xfffffffe090b7846 */ /* 0x000fca0003800012 */
[----:B------:R-:W-:-:S04]  /*1050*/  IMAD.SHL.U32 R11, R11, 0x4, RZ ;  /* 0x000000040b0b7824 */ /* 0x000fc800078e00ff */
[----:B------:R-:W1:Y:S02]  /*1060*/  LDC R86, c[0x2][R11] ;  /* 0x008000000b567b82 */ /* 0x000e640000000800 */
[----:B-1----:R-:W-:-:S04]  /*1070*/  SHF.R.S32.HI R87, RZ, 0x1f, R86 ;  /* 0x0000001fff577819 */ /* 0x002fc80000011456 */
.L_x_33836:
[----:B0-----:R-:W-:Y:S05]  /*1080*/  BRX R86 -0x1090                                        (*"BRANCH_TARGETS .L_x_33837,.L_x_33838,.L_x_33839"*) ;  /* 0xffffffec56dc7949 */ /* 0x001fea000383ffff */
.L_x_33839:
[----:B------:R-:W-:Y:S01]  /*1090*/  IADD3 R17, PT, PT, R9, 0x1, RZ ;  /* 0x0000000109117810 */ /* 0x000fe20007ffe0ff */
[----:B------:R-:W-:Y:S02]  /*10a0*/  IMAD.MOV.U32 R106, RZ, RZ, R102 ;  /* 0x000000ffff6a7224 */ /* 0x000fe400078e0066 */
[----:B------:R-:W-:Y:S01]  /*10b0*/  IMAD.MOV.U32 R11, RZ, RZ, R7 ;  /* 0x000000ffff0b7224 */ /* 0x000fe200078e0007 */
[----:B------:R-:W-:Y:S06]  /*10c0*/  BRA `(.L_x_3597) ;  /* 0x0000000000f47947 */ /* 0x000fec0003800000 */
.L_x_33837:
[----:B------:R-:W-:Y:S01]  /*10d0*/  MOV R106, R102 ;  /* 0x00000066006a7202 */ /* 0x000fe20000000f00 */
[----:B------:R-:W-:Y:S02]  /*10e0*/  IMAD.MOV.U32 R17, RZ, RZ, 0x3 ;  /* 0x00000003ff117424 */ /* 0x000fe400078e00ff */
[----:B------:R-:W-:Y:S01]  /*10f0*/  IMAD.MOV.U32 R11, RZ, RZ, R6 ;  /* 0x000000ffff0b7224 */ /* 0x000fe200078e0006 */
[----:B------:R-:W-:Y:S06]  /*1100*/  BRA `(.L_x_3597) ;  /* 0x0000000000e47947 */ /* 0x000fec0003800000 */
.L_x_33838:
        /* <DEDUP_REMOVED lines=13> */
.L_x_3599:
[----:B------:R-:W-:Y:S05]  /*11e0*/  BSYNC.RECONVERGENT B2 ;  /* 0x0000000000027941 */ /* 0x000fea0003800200 */
.L_x_3598:
        /* <DEDUP_REMOVED lines=43> */
.L_x_3597:
[----:B0-----:R-:W-:Y:S05]  /*14a0*/  BSYNC.RECONVERGENT B1 ;  /* 0x0000000000017941 */ /* 0x001fea0003800200 */
.L_x_3596:
[----:B------:R-:W0:Y:S01]  /*14b0*/  LDC R108, c[0x0][0x408] ;  /* 0x00010200ff6c7b82 */ /* 0x000e220000000800 */
[----:B------:R-:W-:Y:S01]  /*14c0*/  I2FP.F32.U32 R9, R11 ;  /* 0x0000000b00097245 */ /* 0x000fe20000201000 */
[----:B-----5:R-:W-:Y:S01]  /*14d0*/  HADD2.F32 R11, -RZ, R64.H0_H0 ;  /* 0x20000040ff0b7230 */ /* 0x020fe20000004100 */
[----:B------:R-:W-:Y:S01]  /*14e0*/  ISETP.NE.AND P1, PT, R17, 0x1, PT ;  /* 0x000000011100780c */ /* 0x000fe20003f25270 */
[----:B------:R-:W-:Y:S01]  /*14f0*/  IMAD.MOV.U32 R96, RZ, RZ, 0x2f800000 ;  /* 0x2f800000ff607424 */ /* 0x000fe200078e00ff */
[----:B------:R-:W-:Y:S01]  /*1500*/  BSSY.RECONVERGENT B1, `(.L_x_3600) ;  /* 0x0000050000017945 */ /* 0x000fe20003800200 */
[----:B------:R-:W-:Y:S02]  /*1510*/  IMAD.MOV.U32 R75, RZ, RZ, 0x2 ;  /* 0x00000002ff4b7424 */ /* 0x000fe400078e00ff */
[----:B------:R-:W-:Y:S01]  /*1520*/  FMUL.FTZ R11, R11, UR4 ;  /* 0x000000040b0b7c20 */ /* 0x000fe20008410000 */
[----:B------:R-:W1:Y:S01]  /*1530*/  LDC R107, c[0x0][0x404] ;  /* 0x00010100ff6b7b82 */ /* 0x000e620000000800 */
[----:B------:R-:W-:Y:S01]  /*1540*/  FFMA.FTZ R18, R9, R96, 1.1641532182693481445e-10 ;  /* 0x2f00000009127423 */ /* 0x000fe20000010060 */
[----:B------:R-:W-:Y:S01]  /*1550*/  MOV R9, R12 ;  /* 0x0000000c00097202 */ /* 0x000fe20000000f00 */
[----:B0-----:R-:W-:-:S03]  /*1560*/  FMUL.FTZ R11, R11, R108 ;  /* 0x0000006c0b0b7220 */ /* 0x001fc60000410000 */
[----:B-1----:R-:W-:Y:S01]  /*1570*/  FSETP.GTU.FTZ.AND P0, PT, R18, R107, PT ;  /* 0x0000006b1200720b */ /* 0x002fe20003f1c000 */
[----:B------:R-:W-:-:S03]  /*1580*/  HADD2.F32 R18, -RZ, R60.H0_H0 ;  /* 0x2000003cff127230 */ /* 0x000fc60000004100 */
[----:B------:R-:W-:Y:S02]  /*1590*/  FSEL R11, R11, RZ, !P0 ;  /* 0x000000ff0b0b7208 */ /* 0x000fe40004000000 */
[----:B------:R-:W-:-:S03]  /*15a0*/  PLOP3.LUT P0, PT, P0, PT, PT, 0x8, 0x80 ;  /* 0x000000000080781c */ /* 0x000fc6000070e170 */
[----:B------:R-:W-:Y:S01]  /*15b0*/  FADD.FTZ R11, R11, R18 ;  /* 0x000000120b0b7221 */ /* 0x000fe20000010000 */
        /* <DEDUP_REMOVED lines=10> */
.L_x_3602:
        /* <DEDUP_REMOVED lines=13> */
.L_x_3604:
[----:B------:R-:W-:Y:S05]  /*1730*/  BSYNC.RECONVERGENT B2 ;  /* 0x0000000000027941 */ /* 0x000fea0003800200 */
.L_x_3603:
        /* <DEDUP_REMOVED lines=44> */
.L_x_3601:
[----:B------:R-:W-:Y:S05]  /*1a00*/  BSYNC.RECONVERGENT B1 ;  /* 0x0000000000017941 */ /* 0x000fea0003800200 */
.L_x_3600:
[----:B------:R-:W-:Y:S01]  /*1a10*/  I2FP.F32.U32 R9, R9 ;  /* 0x0000000900097245 */ /* 0x000fe20000201000 */
[----:B------:R-:W-:Y:S01]  /*1a20*/  HADD2.F32 R64, -RZ, R64.H1_H1 ;  /* 0x30000040ff407230 */ /* 0x000fe20000004100 */
[----:B------:R-:W-:Y:S01]  /*1a30*/  ISETP.NE.AND P1, PT, R75, 0x1, PT ;  /* 0x000000014b00780c */ /* 0x000fe20003f25270 */
[----:B------:R-:W-:Y:S01]  /*1a40*/  HADD2.F32 R60, -RZ, R60.H1_H1 ;  /* 0x3000003cff3c7230 */ /* 0x000fe20000004100 */
[----:B------:R-:W-:Y:S01]  /*1a50*/  BSSY.RECONVERGENT B1, `(.L_x_3605) ;  /* 0x000004d000017945 */ /* 0x000fe20003800200 */
        /* <DEDUP_REMOVED lines=18> */
.L_x_3607:
        /* <DEDUP_REMOVED lines=13> */
.L_x_3609:
[----:B------:R-:W-:Y:S05]  /*1c50*/  BSYNC.RECONVERGENT B2 ;  /* 0x0000000000027941 */ /* 0x000fea0003800200 */
.L_x_3608:
[----:B------:R-:W-:Y:S01]  /*1c60*/  IMAD.WIDE.U32 R6, R0, -0x326172a9, RZ ;  /* 0xcd9e8d5700067825 */ /* 0x000fe200078e00ff */
[----:B------:R-:W-:Y:S01]  /*1c70*/  LOP3.LUT R86, R10, UR9, R111, 0x96, !PT ;  /* 0x000000090a567c12 */ /* 0x000fe2000f8e966f */
[----:B------:R-:W-:Y:S01]  /*1c80*/  UIADD3 UR5, UPT, UPT, UR9, -0x24c28bd8, URZ ;  /* 0xdb3d742809057890 */ /* 0x000fe2000fffe0ff */
        /* <DEDUP_REMOVED lines=41> */
.L_x_3606:
[----:B------:R-:W-:Y:S05]  /*1f20*/  BSYNC.RECONVERGENT B1 ;  /* 0x0000000000017941 */ /* 0x000fea0003800200 */
.L_x_3605:
[----:B------:R-:W-:Y:S01]  /*1f30*/  I2FP.F32.U32 R9, R9 ;  /* 0x0000000900097245 */ /* 0x000fe20000201000 */
[----:B------:R-:W-:Y:S01]  /*1f40*/  HADD2.F32 R60, -RZ, R65.H0_H0 ;  /* 0x20000041ff3c7230 */ /* 0x000fe20000004100 */
[----:B------:R-:W-:Y:S01]  /*1f50*/  ISETP.NE.AND P2, PT, R64, 0x1, PT ;  /* 0x000000014000780c */ /* 0x000fe20003f45270 */
[----:B------:R-:W-:Y:S01]  /*1f60*/  BSSY.RECONVERGENT B1, `(.L_x_3610) ;  /* 0x000004e000017945 */ /* 0x000fe20003800200 */
[----:B------:R-:W-:Y:S02]  /*1f70*/  HFMA2 R76, -RZ, RZ, 0, 1.1920928955078125e-07 ;  /* 0x00000002ff4c7431 */ /* 0x000fe400000001ff */
[----:B------:R-:W-:Y:S01]  /*1f80*/  FFMA.FTZ R18, R9, R96, 1.1641532182693481445e-10 ;  /* 0x2f00000009127423 */ /* 0x000fe20000010060 */
[----:B------:R-:W-:-:S04]  /*1f90*/  FMUL.FTZ R9, R60, UR4 ;  /* 0x000000043c097c20 */ /* 0x000fc80008410000 */
[----:B------:R-:W-:Y:S01]  /*1fa0*/  FMUL.FTZ R9, R9, R108 ;  /* 0x0000006c09097220 */ /* 0x000fe20000410000 */
[----:B------:R-:W-:Y:S01]  /*1fb0*/  FSETP.GTU.FTZ.AND P1, PT, R18, R107, PT ;  /* 0x0000006b1200720b */ /* 0x000fe20003f3c000 */
[----:B------:R-:W-:-:S03]  /*1fc0*/  HADD2.F32 R18, -RZ, R61.H0_H0 ;  /* 0x2000003dff127230 */ /* 0x000fc60000004100 */
        /* <DEDUP_REMOVED lines=13> */
.L_x_3612:
        /* <DEDUP_REMOVED lines=13> */
.L_x_3614:
[----:B------:R-:W-:Y:S05]  /*2170*/  BSYNC.RECONVERGENT B2 ;  /* 0x0000000000027941 */ /* 0x000fea0003800200 */
.L_x_3613:
[----:B------:R-:W-:Y:S01]  /*2180*/  IMAD.WIDE.U32 R6, R0, -0x326172a9, RZ ;  /* 0xcd9e8d5700067825 */ /* 0x000fe200078e00ff */
[----:B------:R-:W-:Y:S01]  /*2190*/  LOP3.LUT R86, R10, UR9, R111, 0x96, !PT ;  /* 0x000000090a567c12 */ /* 0x000fe2000f8e966f */
[----:B------:R-:W-:Y:S02]  /*21a0*/  UIADD3 UR5, UPT, UPT, UR9, -0x24c28bd8, URZ ;  /* 0xdb3d742809057890 */ /* 0x000fe4000fffe0ff */
        /* <DEDUP_REMOVED lines=41> */
.L_x_3611:
[----:B------:R-:W-:Y:S05]  /*2440*/  BSYNC.RECONVERGENT B1 ;  /* 0x0000000000017941 */ /* 0x000fea0003800200 */
.L_x_3610:
[----:B------:R-:W-:Y:S01]  /*2450*/  I2FP.F32.U32 R9, R9 ;  /* 0x0000000900097245 */ /* 0x000fe20000201000 */
[----:B------:R-:W-:Y:S01]  /*2460*/  HADD2.F32 R65, -RZ, R65.H1_H1 ;  /* 0x30000041ff417230 */ /* 0x000fe20000004100 */
[----:B------:R-:W-:Y:S01]  /*2470*/  ISETP.NE.AND P3, PT, R76, 0x1, PT ;  /* 0x000000014c00780c */ /* 0x000fe20003f65270 */
[----:B------:R-:W-:Y:S01]  /*2480*/  BSSY.RECONVERGENT B1, `(.L_x_3615) ;  /* 0x000004e000017945 */ /* 0x000fe20003800200 */
[----:B------:R-:W-:Y:S02]  /*2490*/  IMAD.MOV.U32 R64, RZ, RZ, 0x2 ;  /* 0x00000002ff407424 */ /* 0x000fe400078e00ff */
[----:B------:R-:W-:Y:S01]  /*24a0*/  FFMA.FTZ R60, R9, R96, 1.1641532182693481445e-10 ;  /* 0x2f000000093c7423 */ /* 0x000fe20000010060 */
[----:B------:R-:W-:Y:S01]  /*24b0*/  FMUL.FTZ R65, R65, UR4 ;  /* 0x0000000441417c20 */ /* 0x000fe20008410000 */
[----:B------:R-:W-:-:S03]  /*24c0*/  MOV R9, R12 ;  /* 0x0000000c00097202 */ /* 0x000fc60000000f00 */
[----:B------:R-:W-:Y:S01]  /*24d0*/  FMUL.FTZ R65, R65, R108 ;  /* 0x0000006c41417220 */ /* 0x000fe20000410000 */
[----:B------:R-:W-:Y:S01]  /*24e0*/  FSETP.GTU.FTZ.AND P2, PT, R60, R107, PT ;  /* 0x0000006b3c00720b */ /* 0x000fe20003f5c000 */
[----:B------:R-:W-:-:S03]  /*24f0*/  HADD2.F32 R60, -RZ, R61.H1_H1 ;  /* 0x3000003dff3c7230 */ /* 0x000fc60000004100 */
        /* <DEDUP_REMOVED lines=12> */
.L_x_3617:
        /* <DEDUP_REMOVED lines=13> */
.L_x_3619:
[----:B------:R-:W-:Y:S05]  /*2690*/  BSYNC.RECONVERGENT B2 ;  /* 0x0000000000027941 */ /* 0x000fea0003800200 */
.L_x_3618:
[----:B------:R-:W-:Y:S01]  /*26a0*/  IMAD.WIDE.U32 R6, R0, -0x326172a9, RZ ;  /* 0xcd9e8d5700067825 */ /* 0x000fe200078e00ff */
[----:B------:R-:W-:Y:S01]  /*26b0*/  LOP3.LUT R60, R10, UR9, R87, 0x96, !PT ;  /* 0x000000090a3c7c12 */ /* 0x000fe2000f8e9657 */
[----:B------:R-:W-:Y:S02]  /*26c0*/  UIADD3 UR5, UPT, UPT, UR9, -0x24c28bd8, URZ ;  /* 0xdb3d742809057890 */ /* 0x000fe4000fffe0ff */
        /* <DEDUP_REMOVED lines=38> */
[----:B------:R-:W-:Y:S01]  /*2930*/  LOP3.LUT R7, R86, UR30, R65, 0x96, !PT ;  /* 0x0000001e56077c12 */ /* 0x000fe2000f8e9641 */
[----:B------:R-:W-:Y:S01]  /*2940*/  IMAD.MOV.U32 R106, RZ, RZ, R60 ;  /* 0x000000ffff6a7224 */ /* 0x000fe200078e003c */
[----:B------:R-:W-:-:S07]  /*2950*/  LOP3.LUT R6, R6, UR31, R61, 0x96, !PT ;  /* 0x0000001f06067c12 */ /* 0x000fce000f8e963d */
.L_x_3616:
[----:B------:R-:W-:Y:S05]  /*2960*/  BSYNC.RECONVERGENT B1 ;  /* 0x0000000000017941 */ /* 0x000fea0003800200 */
.L_x_3615:
[----:B------:R-:W-:Y:S01]  /*2970*/  I2FP.F32.U32 R9, R9 ;  /* 0x0000000900097245 */ /* 0x000fe20000201000 */
[----:B------:R-:W-:Y:S01]  /*2980*/  HADD2.F32 R61, -RZ, R66.H0_H0 ;  /* 0x20000042ff3d7230 */ /* 0x000fe20000004100 */
[----:B------:R-:W-:Y:S01]  /*2990*/  ISETP.NE.AND P4, PT, R64, 0x1, PT ;  /* 0x000000014000780c */ /* 0x000fe20003f85270 */
[----:B------:R-:W-:Y:S01]  /*29a0*/  HADD2.F32 R76, -RZ, R62.H0_H0 ;  /* 0x2000003eff4c7230 */ /* 0x000fe20000004100 */
[----:B------:R-:W-:Y:S01]  /*29b0*/  BSSY.RECONVERGENT B1, `(.L_x_3620) ;  /* 0x000004d000017945 */ /* 0x000fe20003800200 */
[----:B------:R-:W-:Y:S01]  /*29c0*/  FFMA.FTZ R60, R9, R96, 1.1641532182693481445e-10 ;  /* 0x2f000000093c7423 */ /* 0x000fe20000010060 */
[----:B------:R-:W-:Y:S01]  /*29d0*/  FMUL.FTZ R61, R61, UR4 ;  /* 0x000000043d3d7c20 */ /* 0x000fe20008410000 */
[----:B------:R-:W-:-:S03]  /*29e0*/  IMAD.MOV.U32 R9, RZ, RZ, R12 ;  /* 0x000000ffff097224 */ /* 0x000fc600078e000c */
[----:B------:R-:W-:Y:S01]  /*29f0*/  FMUL.FTZ R61, R61, R108 ;  /* 0x0000006c3d3d7220 */ /* 0x000fe20000410000 */
[----:B------:R-:W-:-:S04]  /*2a00*/  FSETP.GTU.FTZ.AND P3, PT, R60, R107, PT ;  /* 0x0000006b3c00720b */ /* 0x000fc80003f7c000 */
        /* <DEDUP_REMOVED lines=13> */
.L_x_3622:
        /* <DEDUP_REMOVED lines=13> */
.L_x_3624:
[----:B------:R-:W-:Y:S05]  /*2bb0*/  BSYNC.RECONVERGENT B2 ;  /* 0x0000000000027941 */ /* 0x000fea0003800200 */
.L_x_3623:
[----:B------:R-:W-:Y:S01]  /*2bc0*/  IMAD.WIDE.U32 R6, R0, -0x326172a9, RZ ;  /* 0xcd9e8d5700067825 */ /* 0x000fe200078e00ff */
[----:B------:R-:W-:Y:S01]  /*2bd0*/  LOP3.LUT R60, R10, UR9, R87, 0x96, !PT ;  /* 0x000000090a3c7c12 */ /* 0x000fe2000f8e9657 */
[----:B------:R-:W-:Y:S01]  /*2be0*/  UIADD3 UR5, UPT, UPT, UR9, -0x24c28bd8, URZ ;  /* 0xdb3d742809057890 */ /* 0x000fe2000fffe0ff */
        /* <DEDUP_REMOVED lines=41> */
.L_x_3621:
[----:B------:R-:W-:Y:S05]  /*2e80*/  BSYNC.RECONVERGENT B1 ;  /* 0x0000000000017941 */ /* 0x000fea0003800200 */
.L_x_3620:
[----:B------:R-:W-:Y:S01]  /*2e90*/  I2FP.F32.U32 R9, R9 ;  /* 0x0000000900097245 */ /* 0x000fe20000201000 */
[----:B------:R-:W-:Y:S01]  /*2ea0*/  HADD2.F32 R66, -RZ, R66.H1_H1 ;  /* 0x30000042ff427230 */ /* 0x000fe20000004100 */
[----:B------:R-:W-:Y:S01]  /*2eb0*/  ISETP.NE.AND P5, PT, R61, 0x1, PT ;  /* 0x000000013d00780c */ /* 0x000fe20003fa5270 */
[----:B------:R-:W-:Y:S01]  /*2ec0*/  HADD2.F32 R62, -RZ, R62.H1_H1 ;  /* 0x3000003eff3e7230 */ /* 0x000fe20000004100 */
[----:B------:R-:W-:Y:S01]  /*2ed0*/  BSSY.RECONVERGENT B1, `(.L_x_3625) ;  /* 0x000004e000017945 */ /* 0x000fe20003800200 */
[----:B------:R-:W-:Y:S01]  /*2ee0*/  FFMA.FTZ R60, R9, R96, 1.1641532182693481445e-10 ;  /* 0x2f000000093c7423 */ /* 0x000fe20000010060 */
[----:B------:R-:W-:Y:S01]  /*2ef0*/  FMUL.FTZ R9, R66, UR4 ;  /* 0x0000000442097c20 */ /* 0x000fe20008410000 */
[----:B------:R-:W-:-:S03]  /*2f00*/  HFMA2 R64, -RZ, RZ, 0, 1.1920928955078125e-07 ;  /* 0x00000002ff407431 */ /* 0x000fc600000001ff */
[----:B------:R-:W-:Y:S01]  /*2f10*/  FMUL.FTZ R9, R9, R108 ;  /* 0x0000006c09097220 */ /* 0x000fe20000410000 */
[----:B------:R-:W-:-:S04]  /*2f20*/  FSETP.GTU.FTZ.AND P4, PT, R60, R107, PT ;  /* 0x0000006b3c00720b */ /* 0x000fc80003f9c000 */
[----:B------:R-:W-:Y:S02]  /*2f30*/  FSEL R9, R9, RZ, !P4 ;  /* 0x000000ff09097208 */ /* 0x000fe40006000000 */
[----:B------:R-:W-:-:S03]  /*2f40*/  PLOP3.LUT P4, PT, P4, PT, PT, 0x8, 0x80 ;  /* 0x000000000080781c */ /* 0x000fc6000278e170 */
[----:B------:R-:W-:Y:S01]  /*2f50*/  FADD.FTZ R62, R9, R62 ;  /* 0x0000003e093e7221 */ /* 0x000fe20000010000 */
[----:B------:R-:W-:-:S03]  /*2f60*/  IMAD.MOV.U32 R9, RZ, RZ, R12 ;  /* 0x000000ffff097224 */ /* 0x000fc600078e000c */
[----:B------:R-:W-:Y:S01]  /*2f70*/  IMAD.MOV.U32 R86, RZ, RZ, R62 ;  /* 0x000000ffff567224 */ /* 0x000fe200078e003e */
        /* <DEDUP_REMOVED lines=9> */
.L_x_3627:
        /* <DEDUP_REMOVED lines=13> */
.L_x_3629:
[----:B------:R-:W-:Y:S05]  /*30e0*/  BSYNC.RECONVERGENT B2 ;  /* 0x0000000000027941 */ /* 0x000fea0003800200 */
.L_x_3628:
        /* <DEDUP_REMOVED lines=44> */
.L_x_3626:
[----:B------:R-:W-:Y:S05]  /*33b0*/  BSYNC.RECONVERGENT B1 ;  /* 0x0000000000017941 */ /* 0x000fea0003800200 */
.L_x_3625:
[----:B------:R-:W-:Y:S01]  /*33c0*/  I2FP.F32.U32 R9, R9 ;  /* 0x0000000900097245 */ /* 0x000fe20000201000 */
[----:B------:R-:W-:Y:S01]  /*33d0*/  HADD2.F32 R61, -RZ, R67.H0_H0 ;  /* 0x20000043ff3d7230 */ /* 0x000fe20000004100 */
[----:B------:R-:W-:Y:S01]  /*33e0*/  ISETP.NE.AND P6, PT, R64, 0x1, PT ;  /* 0x000000014000780c */ /* 0x000fe20003fc5270 */
[----:B------:R-:W-:Y:S01]  /*33f0*/  HADD2.F32 R66, -RZ, R63.H0_H0 ;  /* 0x2000003fff427230 */ /* 0x000fe20000004100 */
        /* <DEDUP_REMOVED lines=20> */
.L_x_3632:
        /* <DEDUP_REMOVED lines=15> */
.L_x_3634:
[----:B------:R-:W-:Y:S05]  /*3630*/  BSYNC.RECONVERGENT B2 ;  /* 0x0000000000027941 */ /* 0x000fea0003800200 */
.L_x_3633:
        /* <DEDUP_REMOVED lines=44> */
.L_x_3631:
[----:B------:R-:W-:Y:S05]  /*3900*/  BSYNC.RECONVERGENT B1 ;  /* 0x0000000000017941 */ /* 0x000fea0003800200 */
.L_x_3630:
[----:B------:R-:W-:Y:S01]  /*3910*/  I2FP.F32.U32 R61, R61 ;  /* 0x0000003d003d7245 */ /* 0x000fe20000201000 */
[----:B------:R-:W-:Y:S01]  /*3920*/  HADD2.F32 R67, -RZ, R67.H1_H1 ;  /* 0x30000043ff437230 */ /* 0x000fe20000004100 */
[----:B------:R-:W-:Y:S01]  /*3930*/  F2FP.F16.F32.PACK_AB R62, R62, R76 ;  /* 0x0000004c3e3e723e */ /* 0x000fe200000000ff */
[----:B------:R-:W-:Y:S02]  /*3940*/  HADD2.F32 R60, -RZ, R63.H1_H1 ;  /* 0x3000003fff3c7230 */ /* 0x000fe40000004100 */
[----:B------:R-:W-:Y:S01]  /*3950*/  FFMA.FTZ R96, R61, R96, 1.1641532182693481445e-10 ;  /* 0x2f0000003d607423 */ /* 0x000fe20000010060 */
[----:B------:R-:W-:Y:S01]  /*3960*/  FMUL.FTZ R67, R67, UR4 ;  /* 0x0000000443437c20 */ /* 0x000fe20008410000 */
[----:B------:R-:W-:-:S03]  /*3970*/  F2FP.F16.F32.PACK_AB R61, R75, R18 ;  /* 0x000000124b3d723e */ /* 0x000fc600000000ff */
[----:B------:R-:W-:Y:S01]  /*3980*/  FMUL.FTZ R67, R67, R108 ;  /* 0x0000006c43437220 */ /* 0x000fe20000410000 */
[----:B------:R-:W-:-:S04]  /*3990*/  FSETP.GTU.FTZ.AND P6, PT, R96, R107, PT ;  /* 0x0000006b6000720b */ /* 0x000fc80003fdc000 */
[----:B------:R-:W-:Y:S02]  /*39a0*/  FSEL R67, R67, RZ, !P6 ;  /* 0x000000ff43437208 */ /* 0x000fe40007000000 */
[----:B------:R-:W-:-:S03]  /*39b0*/  PLOP3.LUT P6, PT, P6, PT, PT, 0x8, 0x80 ;  /* 0x000000000080781c */ /* 0x000fc600037ce170 */
[----:B------:R-:W-:Y:S01]  /*39c0*/  FADD.FTZ R96, R67, R60 ;  /* 0x0000003c43607221 */ /* 0x000fe20000010000 */
[----:B------:R-:W-:-:S04]  /*39d0*/  F2FP.F16.F32.PACK_AB R60, R17, R11 ;  /* 0x0000000b113c723e */ /* 0x000fc800000000ff */
[----:B------:R-:W-:Y:S01]  /*39e0*/  F2FP.F16.F32.PACK_AB R63, R96, R66 ;  /* 0x00000042603f723e */ /* 0x000fe200000000ff */
[----:B------:R-:W-:Y:S06]  /*39f0*/  BRA `(.L_x_3635) ;  /* 0x0000002800347947 */ /* 0x000fec0003800000 */
.L_x_3595:
        /* <DEDUP_REMOVED lines=16> */
.L_x_3638:
        /* <DEDUP_REMOVED lines=13> */
.L_x_3640:
[----:B0-----:R-:W-:Y:S05]  /*3bd0*/  BSYNC.RECONVERGENT B2 ;  /* 0x0000000000027941 */ /* 0x001fea0003800200 */
.L_x_3639:
        /* <DEDUP_REMOVED lines=43> */
.L_x_3637:
[----:B0-----:R-:W-:Y:S05]  /*3e90*/  BSYNC.RECONVERGENT B1 ;  /* 0x0000000000017941 */ /* 0x001fea0003800200 */
.L_x_3636:
[----:B------:R-:W0:Y:S01]  /*3ea0*/  LDC R105, c[0x0][0x404] ;  /* 0x00010100ff697b82 */ /* 0x000e220000000800 */
[----:B------:R-:W-:Y:S01]  /*3eb0*/  I2FP.F32.U32 R9, R11 ;  /* 0x0000000b00097245 */ /* 0x000fe20000201000 */
[----:B------:R-:W-:Y:S01]  /*3ec0*/  IMAD.MOV.U32 R96, RZ, RZ, 0x2f800000 ;  /* 0x2f800000ff607424 */ /* 0x000fe200078e00ff */
[----:B------:R-:W-:Y:S01]  /*3ed0*/  ISETP.NE.AND P1, PT, R17, 0x1, PT ;  /* 0x000000011100780c */ /* 0x000fe20003f25270 */
[----:B-----5:R-:W-:Y:S01]  /*3ee0*/  HADD2.F32 R11, -RZ, R64.H0_H0 ;  /* 0x20000040ff0b7230 */ /* 0x020fe20000004100 */
[----:B------:R-:W-:Y:S01]  /*3ef0*/  BSSY.RECONVERGENT B1, `(.L_x_3641) ;  /* 0x000004e000017945 */ /* 0x000fe20003800200 */
[----:B------:R-:W-:Y:S01]  /*3f00*/  FFMA.FTZ R18, R9, R96, 1.1641532182693481445e-10 ;  /* 0x2f00000009127423 */ /* 0x000fe20000010060 */
[----:B------:R-:W-:Y:S01]  /*3f10*/  IMAD.MOV.U32 R60, RZ, RZ, 0x2 ;  /* 0x00000002ff3c7424 */ /* 0x000fe200078e00ff */
[----:B------:R-:W1:Y:S01]  /*3f20*/  LDC R104, c[0x0][0x408] ;  /* 0x00010200ff687b82 */ /* 0x000e620000000800 */
[----:B------:R-:W-:Y:S01]  /*3f30*/  FMUL.FTZ R11, R11, UR4 ;  /* 0x000000040b0b7c20 */ /* 0x000fe20008410000 */
[----:B------:R-:W-:-:S02]  /*3f40*/  MOV R9, R12 ;  /* 0x0000000c00097202 */ /* 0x000fc40000000f00 */
[----:B0-----:R-:W-:-:S04]  /*3f50*/  FSETP.GTU.FTZ.AND P0, PT, R18, R105, PT ;  /* 0x000000691200720b */ /* 0x001fc80003f1c000 */
[----:B------:R-:W-:Y:S01]  /*3f60*/  PLOP3.LUT P2, PT, P0, PT, PT, 0x8, 0x80 ;  /* 0x000000000080781c */ /* 0x000fe2000074e170 */
[----:B-1----:R-:W-:-:S03]  /*3f70*/  FMUL.FTZ R11, R11, R104 ;  /* 0x000000680b0b7220 */ /* 0x002fc60000410000 */
[----:B------:R-:W-:Y:S02]  /*3f80*/  P2R R102, PR, RZ, 0x4 ;  /* 0x00000004ff667803 */ /* 0x000fe40000000000 */
[----:B------:R-:W-:Y:S01]  /*3f90*/  FSEL R11, R11, RZ, !P0 ;  /* 0x000000ff0b0b7208 */ /* 0x000fe20004000000 */
        /* <DEDUP_REMOVED lines=9> */
.L_x_3643:
        /* <DEDUP_REMOVED lines=13> */
.L_x_3645:
[----:B------:R-:W-:Y:S05]  /*4100*/  BSYNC.RECONVERGENT B2 ;  /* 0x0000000000027941 */ /* 0x000fea0003800200 */
.L_x_3644:
        /* <DEDUP_REMOVED lines=44> */
.L_x_3642:
[----:B------:R-:W-:Y:S05]  /*43d0*/  BSYNC.RECONVERGENT B1 ;  /* 0x0000000000017941 */ /* 0x000fea0003800200 */
.L_x_3641:
[----:B------:R-:W-:Y:S01]  /*43e0*/  I2FP.F32.U32 R9, R9 ;  /* 0x0000000900097245 */ /* 0x000fe20000201000 */
[----:B------:R-:W-:Y:S01]  /*43f0*/  HADD2.F32 R64, -RZ, R64.H1_H1 ;  /* 0x30000040ff407230 */ /* 0x000fe20000004100 */
[----:B------:R-:W-:Y:S01]  /*4400*/  ISETP.NE.AND P2, PT, R60, 0x1, PT ;  /* 0x000000013c00780c */ /* 0x000fe20003f45270 */
[----:B------:R-:W-:Y:S01]  /*4410*/  BSSY.RECONVERGENT B1, `(.L_x_3646) ;  /* 0x000004c000017945 */ /* 0x000fe20003800200 */
[----:B------:R-:W-:Y:S02]  /*4420*/  IMAD.MOV.U32 R61, RZ, RZ, 0x2 ;  /* 0x00000002ff3d7424 */ /* 0x000fe400078e00ff */
[----:B------:R-:W-:Y:S01]  /*4430*/  FFMA.FTZ R18, R9, R96, 1.1641532182693481445e-10 ;  /* 0x2f00000009127423 */ /* 0x000fe20000010060 */
[----:B------:R-:W-:-:S04]  /*4440*/  FMUL.FTZ R9, R64, UR4 ;  /* 0x0000000440097c20 */ /* 0x000fc80008410000 */
        /* <DEDUP_REMOVED lines=14> */
.L_x_3648:
        /* <DEDUP_REMOVED lines=13> */
.L_x_3650:
[----:B------:R-:W-:Y:S05]  /*4600*/  BSYNC.RECONVERGENT B2 ;  /* 0x0000000000027941 */ /* 0x000fea0003800200 */
.L_x_3649:
        /* <DEDUP_REMOVED lines=44> */
.L_x_3647:
[----:B------:R-:W-:Y:S05]  /*48d0*/  BSYNC.RECONVERGENT B1 ;  /* 0x0000000000017941 */ /* 0x000fea0003800200 */
.L_x_3646:
        /* <DEDUP_REMOVED lines=21> */
.L_x_3653:
        /* <DEDUP_REMOVED lines=13> */
.L_x_3655:
[----:B------:R-:W-:Y:S05]  /*4b00*/  BSYNC.RECONVERGENT B2 ;  /* 0x0000000000027941 */ /* 0x000fea0003800200 */
.L_x_3654:
        /* <DEDUP_REMOVED lines=44> */
.L_x_3652:
[----:B------:R-:W-:Y:S05]  /*4dd0*/  BSYNC.RECONVERGENT B1 ;  /* 0x0000000000017941 */ /* 0x000fea0003800200 */
.L_x_3651:
[----:B------:R-:W-:Y:S01]  /*4de0*/  ISETP.NE.AND P4, PT, R62, 0x1, PT ;  /* 0x000000013e00780c */ /* 0x000fe20003f85270 */
[----:B------:R-:W-:Y:S01]  /*4df0*/  HADD2.F32 R65, -RZ, R65.H1_H1 ;  /* 0x30000041ff417230 */ /* 0x000fe20000004100 */
[----:B------:R-:W-:Y:S01]  /*4e00*/  I2FP.F32.U32 R9, R9 ;  /* 0x0000000900097245 */ /* 0x000fe20000201000 */
[----:B------:R-:W-:Y:S01]  /*4e10*/  BSSY.RECONVERGENT B1, `(.L_x_3656) ;  /* 0x000004c000017945 */ /* 0x000fe20003800200 */
[----:B------:R-:W-:Y:S02]  /*4e20*/  IMAD.MOV.U32 R63, RZ, RZ, 0x2 ;  /* 0x00000002ff3f7424 */ /* 0x000fe400078e00ff */
[----:B------:R-:W-:Y:S01]  /*4e30*/  FMUL.FTZ R65, R65, UR4 ;  /* 0x0000000441417c20 */ /* 0x000fe20008410000 */
[----:B------:R-:W-:Y:S01]  /*4e40*/  FFMA.FTZ R60, R9, R96, 1.1641532182693481445e-10 ;  /* 0x2f000000093c7423 */ /* 0x000fe20000010060 */
[----:B------:R-:W-:Y:S02]  /*4e50*/  MOV R9, R12 ;  /* 0x0000000c00097202 */ /* 0x000fe40000000f00 */
[----:B------:R-:W-:-:S02]  /*4e60*/  FMUL.FTZ R65, R65, R104 ;  /* 0x0000006841417220 */ /* 0x000fc40000410000 */
        /* <DEDUP_REMOVED lines=12> */
.L_x_3658:
        /* <DEDUP_REMOVED lines=13> */
.L_x_3660:
[----:B------:R-:W-:Y:S05]  /*5000*/  BSYNC.RECONVERGENT B2 ;  /* 0x0000000000027941 */ /* 0x000fea0003800200 */
.L_x_3659:
        /* <DEDUP_REMOVED lines=41> */
[----:B------:R-:W-:Y:S01]  /*52a0*/  MOV R12, R62 ;  /* 0x0000003e000c7202 */ /* 0x000fe20000000f00 */
[----:B------:R-:W-:Y:S01]  /*52b0*/  IMAD.MOV.U32 R106, RZ, RZ, R60 ;  /* 0x000000ffff6a7224 */ /* 0x000fe200078e003c */
[----:B------:R-:W-:-:S07]  /*52c0*/  LOP3.LUT R6, R6, UR31, R61, 0x96, !PT ;  /* 0x0000001f06067c12 */ /* 0x000fce000f8e963d */
.L_x_3657:
[----:B------:R-:W-:Y:S05]  /*52d0*/  BSYNC.RECONVERGENT B1 ;  /* 0x0000000000017941 */ /* 0x000fea0003800200 */
.L_x_3656:
[----:B------:R-:W-:Y:S01]  /*52e0*/  I2FP.F32.U32 R9, R9 ;  /* 0x0000000900097245 */ /* 0x000fe20000201000 */
[----:B------:R-:W-:Y:S01]  /*52f0*/  HADD2.F32 R61, -RZ, R66.H0_H0 ;  /* 0x20000042ff3d7230 */ /* 0x000fe20000004100 */
[----:B------:R-:W-:Y:S01]  /*5300*/  ISETP.NE.AND P4, PT, R63, 0x1, PT ;  /* 0x000000013f00780c */ /* 0x000fe20003f85270 */
[----:B------:R-:W-:Y:S02]  /*5310*/  BSSY.RECONVERGENT B1, `(.L_x_3661) ;  /* 0x000004c000017945 */ /* 0x000fe40003800200 */
[----:B------:R-:W-:Y:S01]  /*5320*/  FFMA.FTZ R60, R9, R96, 1.1641532182693481445e-10 ;  /* 0x2f000000093c7423 */ /* 0x000fe20000010060 */
[----:B------:R-:W-:Y:S01]  /*5330*/  FMUL.FTZ R61, R61, UR4 ;  /* 0x000000043d3d7c20 */ /* 0x000fe20008410000 */
[----:B------:R-:W-:-:S03]  /*5340*/  IMAD.MOV.U32 R9, RZ, RZ, R12 ;  /* 0x000000ffff097224 */ /* 0x000fc600078e000c */
[----:B------:R-:W-:Y:S01]  /*5350*/  FMUL.FTZ R61, R61, R104 ;  /* 0x000000683d3d7220 */ /* 0x000fe20000410000 */
[----:B------:R-:W-:-:S04]  /*5360*/  FSETP.GTU.FTZ.AND P3, PT, R60, R105, PT ;  /* 0x000000693c00720b */ /* 0x000fc80003f7c000 */
        /* <DEDUP_REMOVED lines=12> */
.L_x_3663:
        /* <DEDUP_REMOVED lines=13> */
.L_x_3665:
[----:B------:R-:W-:Y:S05]  /*5500*/  BSYNC.RECONVERGENT B2 ;  /* 0x0000000000027941 */ /* 0x000fea0003800200 */
.L_x_3664:
        /* <DEDUP_REMOVED lines=44> */
.L_x_3662:
[----:B------:R-:W-:Y:S05]  /*57d0*/  BSYNC.RECONVERGENT B1 ;  /* 0x0000000000017941 */ /* 0x000fea0003800200 */
.L_x_3661:
[----:B------:R-:W-:Y:S01]  /*57e0*/  I2FP.F32.U32 R9, R9 ;  /* 0x0000000900097245 */ /* 0x000fe20000201000 */
[----:B------:R-:W-:Y:S01]  /*57f0*/  HADD2.F32 R66, -RZ, R66.H1_H1 ;  /* 0x30000042ff427230 */ /* 0x000fe20000004100 */
        /* <DEDUP_REMOVED lines=19> */
.L_x_3668:
        /* <DEDUP_REMOVED lines=13> */
.L_x_3670:
[----:B------:R-:W-:Y:S05]  /*5a00*/  BSYNC.RECONVERGENT B2 ;  /* 0x0000000000027941 */ /* 0x000fea0003800200 */
.L_x_3669:
        /* <DEDUP_REMOVED lines=44> */
.L_x_3667:
[----:B------:R-:W-:Y:S05]  /*5cd0*/  BSYNC.RECONVERGENT B1 ;  /* 0x0000000000017941 */ /* 0x000fea0003800200 */
.L_x_3666:
[----:B------:R-:W-:Y:S01]  /*5ce0*/  I2FP.F32.U32 R9, R9 ;  /* 0x0000000900097245 */ /* 0x000fe20000201000 */
[----:B------:R-:W-:Y:S01]  /*5cf0*/  HADD2.F32 R61, -RZ, R67.H0_H0 ;  /* 0x20000043ff3d7230 */ /* 0x000fe20000004100 */
[----:B------:R-:W-:Y:S01]  /*5d00*/  ISETP.NE.AND P6, PT, R62, 0x1, PT ;  /* 0x000000013e00780c */ /* 0x000fe20003fc5270 */
[----:B------:R-:W-:Y:S02]  /*5d10*/  BSSY.RECONVERGENT B1, `(.L_x_3671) ;  /* 0x000004f000017945 */ /* 0x000fe40003800200 */
[----:B------:R-:W-:Y:S01]  /*5d20*/  FFMA.FTZ R60, R9, R96, 1.1641532182693481445e-10 ;  /* 0x2f000000093c7423 */ /* 0x000fe20000010060 */
[----:B------:R-:W-:Y:S01]  /*5d30*/  FMUL.FTZ R61, R61, UR4 ;  /* 0x000000043d3d7c20 */ /* 0x000fe20008410000 */
[----:B------:R-:W-:-:S03]  /*5d40*/  IMAD.MOV.U32 R9, RZ, RZ, 0x2 ;  /* 0x00000002ff097424 */ /* 0x000fc600078e00ff */
[----:B------:R-:W-:Y:S01]  /*5d50*/  FMUL.FTZ R61, R61, R104 ;  /* 0x000000683d3d7220 */ /* 0x000fe20000410000 */
[----:B------:R-:W-:-:S04]  /*5d60*/  FSETP.GTU.FTZ.AND P5, PT, R60, R105, PT ;  /* 0x000000693c00720b */ /* 0x000fc80003fbc000 */
[----:B------:R-:W-:Y:S02]  /*5d70*/  FSEL R66, R61, RZ, !P5 ;  /* 0x000000ff3d427208 */ /* 0x000fe40006800000 */
[----:B------:R-:W-:Y:S02]  /*5d80*/  MOV R61, R12 ;  /* 0x0000000c003d7202 */ /* 0x000fe40000000f00 */
[----:B------:R-:W-:Y:S01]  /*5d90*/  PLOP3.LUT P5, PT, P5, PT, PT, 0x8, 0x80 ;  /* 0x000000000080781c */ /* 0x000fe20002fae170 */
[----:B------:R-:W-:Y:S01]  /*5da0*/  IMAD.MOV.U32 R87, RZ, RZ, R66 ;  /* 0x000000ffff577224 */ /* 0x000fe200078e0042 */
[----:B------:R-:W-:Y:S11]  /*5db0*/  @!P6 BRA `(.L_x_3672) ;  /* 0x000000040010e947 */ /* 0x000ff60003800000 */
        /* <DEDUP_REMOVED lines=8> */
.L_x_3673:
        /* <DEDUP_REMOVED lines=15> */
.L_x_3675:
[----:B------:R-:W-:Y:S05]  /*5f30*/  BSYNC.RECONVERGENT B2 ;  /* 0x0000000000027941 */ /* 0x000fea0003800200 */
.L_x_3674:
        /* <DEDUP_REMOVED lines=44> */
.L_x_3672:
[----:B------:R-:W-:Y:S05]  /*6200*/  BSYNC.RECONVERGENT B1 ;  /* 0x0000000000017941 */ /* 0x000fea0003800200 */
.L_x_3671:
[----:B------:R-:W-:Y:S01]  /*6210*/  I2FP.F32.U32 R61, R61 ;  /* 0x0000003d003d7245 */ /* 0x000fe20000201000 */
[----:B------:R-:W-:Y:S01]  /*6220*/  HADD2.F32 R67, -RZ, R67.H1_H1 ;  /* 0x30000043ff437230 */ /* 0x000fe20000004100 */
[----:B------:R-:W-:Y:S02]  /*6230*/  F2FP.F16.F32.PACK_AB R62, R86, R76 ;  /* 0x0000004c563e723e */ /* 0x000fe400000000ff */
[----:B------:R-:W-:Y:S01]  /*6240*/  F2FP.F16.F32.PACK_AB R60, R17, R11 ;  /* 0x0000000b113c723e */ /* 0x000fe200000000ff */
[----:B------:R-:W-:Y:S01]  /*6250*/  FFMA.FTZ R96, R61, R96, 1.1641532182693481445e-10 ;  /* 0x2f0000003d607423 */ /* 0x000fe20000010060 */
[----:B------:R-:W-:Y:S01]  /*6260*/  FMUL.FTZ R67, R67, UR4 ;  /* 0x0000000443437c20 */ /* 0x000fe20008410000 */
[----:B------:R-:W-:-:S03]  /*6270*/  F2FP.F16.F32.PACK_AB R61, R75, R18 ;  /* 0x000000124b3d723e */ /* 0x000fc600000000ff */
[----:B------:R-:W-:Y:S01]  /*6280*/  FMUL.FTZ R67, R67, R104 ;  /* 0x0000006843437220 */ /* 0x000fe20000410000 */
[----:B------:R-:W-:-:S04]  /*6290*/  FSETP.GTU.FTZ.AND P6, PT, R96, R105, PT ;  /* 0x000000696000720b */ /* 0x000fc80003fdc000 */
[----:B------:R-:W-:Y:S02]  /*62a0*/  FSEL R96, R67, RZ, !P6 ;  /* 0x000000ff43607208 */ /* 0x000fe40007000000 */
[----:B------:R-:W-:Y:S02]  /*62b0*/  PLOP3.LUT P6, PT, P6, PT, PT, 0x8, 0x80 ;  /* 0x000000000080781c */ /* 0x000fe400037ce170 */
[----:B------:R-:W-:-:S11]  /*62c0*/  F2FP.F16.F32.PACK_AB R63, R96, R66 ;  /* 0x00000042603f723e */ /* 0x000fd600000000ff */
.L_x_3635:
        /* <DEDUP_REMOVED lines=17> */
[----:B------:R-:W-:Y:S01]  /*63e0*/  STG.E.128 desc[UR6][R66.64], R60 ;  /* 0x0000003c42007986 */ /* 0x000fe2000c101d06 */
[----:B-1----:R-:W-:-:S05]  /*63f0*/  IMAD.WIDE.U32 R64, R85, 0x8, R64 ;  /* 0x0000000855407825 */ /* 0x002fca00078e0040 */
[----:B------:R0:W-:Y:S02]  /*6400*/  STG.E.64 desc[UR6][R64.64], R104 ;  /* 0x0000006840007986 */ /* 0x0001e4000c101b06 */
[----:B0-----:R-:W-:-:S07]  /*6410*/  IADD3 R105, PT, PT, R85, 0x80, RZ ;  /* 0x0000008055697810 */ /* 0x001fce0007ffe0ff */
.L_x_3594:
[----:B0-----:R-:W-:Y:S05]  /*6420*/  BSYNC.RECONVERGENT B0 ;  /* 0x0000000000007941 */ /* 0x001fea0003800200 */
.L_x_3593:
[----:B------:R-:W-:Y:S01]  /*6430*/  ISETP.GE.U32.AND P0, PT, R2, 0x100, PT ;  /* 0x000001000200780c */ /* 0x000fe20003f06070 */
[----:B------:R-:W-:Y:S03]  /*6440*/  BSSY.RECONVERGENT B0, `(.L_x_3676) ;  /* 0x000054b000007945 */ /* 0x000fe60003800200 */
[----:B------:R-:W-:-:S09]  /*6450*/  P2R R104, PR, RZ, 0x1 ;  /* 0x00000001ff687803 */ /* 0x000fd20000000000 */
[----:B------:R-:W-:Y:S05]  /*6460*/  @!P0 BRA `(.L_x_3677) ;  /* 0x0000005400208947 */ /* 0x000fea0003800000 */
[----:B------:R-:W0:Y:S02]  /*6470*/  LDC.64 R60, c[0x0][0x390] ;  /* 0x0000e400ff3c7b82 */ /* 0x000e240000000a00 */
[----:B0-----:R-:W-:-:S05]  /*6480*/  IMAD.WIDE.U32 R60, R105, 0x10, R60 ;  /* 0x00000010693c7825 */ /* 0x001fca00078e003c */
[----:B------:R0:W5:Y:S01]  /*6490*/  LDG.E.128 R64, desc[UR6][R60.64] ;  /* 0x000000063c407981 */ /* 0x000162000c1e1d00 */
[----:B------:R-:W-:-:S04]  /*64a0*/  UISETP.NE.U32.AND UP1, UPT, UR10, URZ, UPT ;  /* 0x000000ff0a00728c */ /* 0x000fc8000bf25070 */
[----:B------:R-:W-:-:S09]  /*64b0*/  UISETP.NE.AND.EX UP1, UPT, UR11, URZ, UPT, UP1 ;  /* 0x000000ff0b00728c */ /* 0x000fd2000bf25310 */
[----:B0-----:R-:W-:Y:S05]  /*64c0*/  BRA.U !UP1, `(.L_x_3678) ;  /* 0x0000002909847547 */ /* 0x001fea000b800000 */
        /* <DEDUP_REMOVED lines=19> */
.L_x_3681:
        /* <DEDUP_REMOVED lines=13> */
.L_x_3683:
[----:B------:R-:W-:Y:S05]  /*66d0*/  BSYNC.RECONVERGENT B2 ;  /* 0x0000000000027941 */ /* 0x000fea0003800200 */
.L_x_3682:
        /* <DEDUP_REMOVED lines=42> */
.L_x_3680:
[----:B------:R-:W-:Y:S05]  /*6980*/  BSYNC.RECONVERGENT B1 ;  /* 0x0000000000017941 */ /* 0x000fea0003800200 */
.L_x_3679:
        /* <DEDUP_REMOVED lines=9> */
[----:B------:R-:W-:-:S02]  /*6a20*/  FFMA.FTZ R68, R68, R97, 1.1641532182693481445e-10 ;  /* 0x2f00000044447423 */ /* 0x000fc40000010061 */
[----:B0-----:R-:W-:-:S03]  /*6a30*/  FMUL.FTZ R9, R9, R110 ;  /* 0x0000006e09097220 */ /* 0x001fc60000410000 */
[----:B-1----:R-:W-:Y:S01]  /*6a40*/  FSETP.GTU.FTZ.AND P0, PT, R68, R109, PT ;  /* 0x0000006d4400720b */ /* 0x002fe20003f1c000 */
[----:B------:R-:W-:-:S03]  /*6a50*/  HADD2.F32 R68, -RZ, R60.H0_H0 ;  /* 0x2000003cff447230 */ /* 0x000fc60000004100 */
        /* <DEDUP_REMOVED lines=14> */
.L_x_3686:
        /* <DEDUP_REMOVED lines=13> */
.L_x_3688:
[----:B------:R-:W-:Y:S05]  /*6c10*/  BSYNC.RECONVERGENT B2 ;  /* 0x0000000000027941 */ /* 0x000fea0003800200 */
.L_x_3687:
        /* <DEDUP_REMOVED lines=44> */
.L_x_3685:
[----:B------:R-:W-:Y:S05]  /*6ee0*/  BSYNC.RECONVERGENT B1 ;  /* 0x0000000000017941 */ /* 0x000fea0003800200 */
.L_x_3684:
        /* <DEDUP_REMOVED lines=23> */
.L_x_3691:
        /* <DEDUP_REMOVED lines=13> */
.L_x_3693:
[----:B------:R-:W-:Y:S05]  /*7130*/  BSYNC.RECONVERGENT B2 ;  /* 0x0000000000027941 */ /* 0x000fea0003800200 */
.L_x_3692:
        /* <DEDUP_REMOVED lines=44> */
.L_x_3690:
[----:B------:R-:W-:Y:S05]  /*7400*/  BSYNC.RECONVERGENT B1 ;  /* 0x0000000000017941 */ /* 0x000fea0003800200 */
.L_x_3689:
        /* <DEDUP_REMOVED lines=23> */
.L_x_3696:
        /* <DEDUP_REMOVED lines=13> */
.L_x_3698:
[----:B------:R-:W-:Y:S05]  /*7650*/  BSYNC.RECONVERGENT B2 ;  /* 0x0000000000027941 */ /* 0x000fea0003800200 */
.L_x_3697:
        /* <DEDUP_REMOVED lines=44> */
.L_x_3695:
[----:B------:R-:W-:Y:S05]  /*7920*/  BSYNC.RECONVERGENT B1 ;  /* 0x0000000000017941 */ /* 0x000fea0003800200 */
.L_x_3694:
[----:B------:R-:W-:Y:S01]  /*7930*/  I2FP.F32.U32 R60, R9 ;  /* 0x00000009003c7245 */ /* 0x000fe20000201000 */
[----:B------:R-:W-:Y:S01]  /*7940*/  HADD2.F32 R65, -RZ, R65.H1_H1 ;  /* 0x30000041ff417230 */ /* 0x000fe20000004100 */
[----:B------:R-:W-:Y:S01]  /*7950*/  ISETP.NE.AND P3, PT, R78, 0x1, PT ;  /* 0x000000014e00780c */ /* 0x000fe20003f65270 */
[----:B------:R-:W-:Y:S01]  /*7960*/  BSSY.RECONVERGENT B1, `(.L_x_3699) ;  /* 0x000004e000017945 */ /* 0x000fe20003800200 */
[----:B------:R-:W-:Y:S01]  /*7970*/  MOV R9, R12 ;  /* 0x0000000c00097202 */ /* 0x000fe20000000f00 */
[----:B------:R-:W-:Y:S01]  /*7980*/  FFMA.FTZ R60, R60, R97, 1.1641532182693481445e-10 ;  /* 0x2f0000003c3c7423 */ /* 0x000fe20000010061 */
[----:B------:R-:W-:-:S04]  /*7990*/  FMUL.FTZ R65, R65, UR4 ;  /* 0x0000000441417c20 */ /* 0x000fc80008410000 */
[----:B------:R-:W-:Y:S01]  /*79a0*/  FMUL.FTZ R65, R65, R110 ;  /* 0x0000006e41417220 */ /* 0x000fe20000410000 */
[----:B------:R-:W-:Y:S01]  /*79b0*/  FSETP.GTU.FTZ.AND P2, PT, R60, R109, PT ;  /* 0x0000006d3c00720b */ /* 0x000fe20003f5c000 */
[----:B------:R-:W-:Y:S02]  /*79c0*/  HADD2.F32 R60, -RZ, R61.H1_H1 ;  /* 0x3000003dff3c7230 */ /* 0x000fe40000004100 */
[----:B------:R-:W-:Y:S01]  /*79d0*/  IMAD.MOV.U32 R61, RZ, RZ, 0x2 ;  /* 0x00000002ff3d7424 */ /* 0x000fe200078e00ff */
        /* <DEDUP_REMOVED lines=12> */
.L_x_3701:
        /* <DEDUP_REMOVED lines=13> */
.L_x_3703:
[----:B------:R-:W-:Y:S05]  /*7b70*/  BSYNC.RECONVERGENT B2 ;  /* 0x0000000000027941 */ /* 0x000fea0003800200 */
.L_x_3702:
        /* <DEDUP_REMOVED lines=44> */
.L_x_3700:
[----:B------:R-:W-:Y:S05]  /*7e40*/  BSYNC.RECONVERGENT B1 ;  /* 0x0000000000017941 */ /* 0x000fea0003800200 */
.L_x_3699:
[----:B------:R-:W-:Y:S01]  /*7e50*/  I2FP.F32.U32 R60, R9 ;  /* 0x00000009003c7245 */ /* 0x000fe20000201000 */
[----:B------:R-:W-:Y:S01]  /*7e60*/  HADD2.F32 R9, -RZ, R66.H0_H0 ;  /* 0x20000042ff097230 */ /* 0x000fe20000004100 */
[----:B------:R-:W-:Y:S01]  /*7e70*/  ISETP.NE.AND P4, PT, R61, 0x1, PT ;  /* 0x000000013d00780c */ /* 0x000fe20003f85270 */
[----:B------:R-:W-:Y:S01]  /*7e80*/  HADD2.F32 R78, -RZ, R62.H0_H0 ;  /* 0x2000003eff4e7230 */ /* 0x000fe20000004100 */
        /* <DEDUP_REMOVED lines=19> */
.L_x_3706:
        /* <DEDUP_REMOVED lines=13> */
.L_x_3708:
[----:B------:R-:W-:Y:S05]  /*8090*/  BSYNC.RECONVERGENT B2 ;  /* 0x0000000000027941 */ /* 0x000fea0003800200 */
.L_x_3707:
        /* <DEDUP_REMOVED lines=44> */
.L_x_3705:
[----:B------:R-:W-:Y:S05]  /*8360*/  BSYNC.RECONVERGENT B1 ;  /* 0x0000000000017941 */ /* 0x000fea0003800200 */
.L_x_3704:
        /* <DEDUP_REMOVED lines=24> */
.L_x_3711:
        /* <DEDUP_REMOVED lines=13> */
.L_x_3713:
[----:B------:R-:W-:Y:S05]  /*85c0*/  BSYNC.RECONVERGENT B2 ;  /* 0x0000000000027941 */ /* 0x000fea0003800200 */
.L_x_3712:
        /* <DEDUP_REMOVED lines=44> */
.L_x_3710:
[----:B------:R-:W-:Y:S05]  /*8890*/  BSYNC.RECONVERGENT B1 ;  /* 0x0000000000017941 */ /* 0x000fea0003800200 */
.L_x_3709:
        /* <DEDUP_REMOVED lines=13> */
[----:B------:R-:W-:-:S03]  /*8970*/  HFMA2 R9, -RZ, RZ, 0, 1.1920928955078125e-07 ;  /* 0x00000002ff097431 */ /* 0x000fc600000001ff */
        /* <DEDUP_REMOVED lines=10> */
.L_x_3716:
        /* <DEDUP_REMOVED lines=15> */
.L_x_3718:
[----:B------:R-:W-:Y:S05]  /*8b10*/  BSYNC.RECONVERGENT B2 ;  /* 0x0000000000027941 */ /* 0x000fea0003800200 */
.L_x_3717:
        /* <DEDUP_REMOVED lines=44> */
.L_x_3715:
[----:B------:R-:W-:Y:S05]  /*8de0*/  BSYNC.RECONVERGENT B1 ;  /* 0x0000000000017941 */ /* 0x000fea0003800200 */
.L_x_3714:
[----:B------:R-:W-:Y:S01]  /*8df0*/  I2FP.F32.U32 R60, R61 ;  /* 0x0000003d003c7245 */ /* 0x000fe20000201000 */
[----:B------:R-:W-:Y:S01]  /*8e00*/  HADD2.F32 R67, -RZ, R67.H1_H1 ;  /* 0x30000043ff437230 */ /* 0x000fe20000004100 */
[----:B------:R-:W-:Y:S01]  /*8e10*/  F2FP.F16.F32.PACK_AB R62, R62, R78 ;  /* 0x0000004e3e3e723e */ /* 0x000fe200000000ff */
[----:B------:R-:W-:Y:S01]  /*8e20*/  HADD2.F32 R64, -RZ, R63.H1_H1 ;  /* 0x3000003fff407230 */ /* 0x000fe20000004100 */
[----:B------:R-:W-:Y:S01]  /*8e30*/  F2FP.F16.F32.PACK_AB R61, R77, R68 ;  /* 0x000000444d3d723e */ /* 0x000fe200000000ff */
[----:B------:R-:W-:Y:S01]  /*8e40*/  FFMA.FTZ R60, R60, R97, 1.1641532182693481445e-10 ;  /* 0x2f0000003c3c7423 */ /* 0x000fe20000010061 */
[----:B------:R-:W-:-:S04]  /*8e50*/  FMUL.FTZ R67, R67, UR4 ;  /* 0x0000000443437c20 */ /* 0x000fc80008410000 */
[----:B------:R-:W-:Y:S01]  /*8e60*/  FMUL.FTZ R67, R67, R110 ;  /* 0x0000006e43437220 */ /* 0x000fe20000410000 */
[----:B------:R-:W-:Y:S02]  /*8e70*/  FSETP.GTU.FTZ.AND P6, PT, R60, R109, PT ;  /* 0x0000006d3c00720b */ /* 0x000fe40003fdc000 */
[----:B------:R-:W-:Y:S02]  /*8e80*/  F2FP.F16.F32.PACK_AB R60, R19, R13 ;  /* 0x0000000d133c723e */ /* 0x000fe400000000ff */
[----:B------:R-:W-:Y:S02]  /*8e90*/  FSEL R67, R67, RZ, !P6 ;  /* 0x000000ff43437208 */ /* 0x000fe40007000000 */
[----:B------:R-:W-:-:S03]  /*8ea0*/  PLOP3.LUT P6, PT, P6, PT, PT, 0x8, 0x80 ;  /* 0x000000000080781c */ /* 0x000fc600037ce170 */
[----:B------:R-:W-:-:S05]  /*8eb0*/  FADD.FTZ R97, R67, R64 ;  /* 0x0000004043617221 */ /* 0x000fca0000010000 */
[----:B------:R-:W-:Y:S01]  /*8ec0*/  F2FP.F16.F32.PACK_AB R63, R97, R66 ;  /* 0x00000042613f723e */ /* 0x000fe200000000ff */
[----:B------:R-:W-:Y:S06]  /*8ed0*/  BRA `(.L_x_3719) ;  /* 0x0000002800307947 */ /* 0x000fec0003800000 */
.L_x_3678:
        /* <DEDUP_REMOVED lines=16> */
.L_x_3722:
        /* <DEDUP_REMOVED lines=13> */
.L_x_3724:
[----:B------:R-:W-:Y:S05]  /*90b0*/  BSYNC.RECONVERGENT B2 ;  /* 0x0000000000027941 */ /* 0x000fea0003800200 */
.L_x_3723:
        /* <DEDUP_REMOVED lines=42> */
.L_x_3721:
[----:B------:R-:W-:Y:S05]  /*9360*/  BSYNC.RECONVERGENT B1 ;  /* 0x0000000000017941 */ /* 0x000fea0003800200 */
.L_x_3720:
[----:B------:R-:W0:Y:S01]  /*9370*/  LDC R107, c[0x0][0x404] ;  /* 0x00010100ff6b7b82 */ /* 0x000e220000000800 */
[----:B------:R-:W-:Y:S01]  /*9380*/  I2FP.F32.U32 R60, R13 ;  /* 0x0000000d003c7245 */ /* 0x000fe20000201000 */
[----:B------:R-:W-:Y:S02]  /*9390*/  HFMA2 R97, -RZ, RZ, 0.1171875, 0 ;  /* 0x2f800000ff617431 */ /* 0x000fe400000001ff */
[----:B-----5:R-:W-:Y:S01]  /*93a0*/  HADD2.F32 R9, -RZ, R64.H0_H0 ;  /* 0x20000040ff097230 */ /* 0x020fe20000004100 */
[----:B------:R-:W-:Y:S01]  /*93b0*/  ISETP.NE.AND P1, PT, R19, 0x1, PT ;  /* 0x000000011300780c */ /* 0x000fe20003f25270 */
[----:B------:R-:W-:Y:S01]  /*93c0*/  BSSY.RECONVERGENT B1, `(.L_x_3725) ;  /* 0x000004e000017945 */ /* 0x000fe20003800200 */
[----:B------:R-:W-:Y:S02]  /*93d0*/  IMAD.MOV.U32 R61, RZ, RZ, 0x2 ;  /* 0x00000002ff3d7424 */ /* 0x000fe400078e00ff */
[----:B------:R-:W-:Y:S01]  /*93e0*/  FFMA.FTZ R60, R60, R97, 1.1641532182693481445e-10 ;  /* 0x2f0000003c3c7423 */ /* 0x000fe20000010061 */
[----:B------:R-:W1:Y:S01]  /*93f0*/  LDC R106, c[0x0][0x408] ;  /* 0x00010200ff6a7b82 */ /* 0x000e620000000800 */
[----:B------:R-:W-:-:S03]  /*9400*/  FMUL.FTZ R9, R9, UR4 ;  /* 0x0000000409097c20 */ /* 0x000fc60008410000 */
        /* <DEDUP_REMOVED lines=15> */
.L_x_3727:
        /* <DEDUP_REMOVED lines=13> */
.L_x_3729:
[----:B------:R-:W-:Y:S05]  /*95d0*/  BSYNC.RECONVERGENT B2 ;  /* 0x0000000000027941 */ /* 0x000fea0003800200 */
.L_x_3728:
        /* <DEDUP_REMOVED lines=44> */
.L_x_3726:
[----:B------:R-:W-:Y:S05]  /*98a0*/  BSYNC.RECONVERGENT B1 ;  /* 0x0000000000017941 */ /* 0x000fea0003800200 */
.L_x_3725:
        /* <DEDUP_REMOVED lines=21> */
.L_x_3732:
        /* <DEDUP_REMOVED lines=13> */
.L_x_3734:
[----:B------:R-:W-:Y:S05]  /*9ad0*/  BSYNC.RECONVERGENT B2 ;  /* 0x0000000000027941 */ /* 0x000fea0003800200 */
.L_x_3733:
        /* <DEDUP_REMOVED lines=44> */
.L_x_3731:
[----:B------:R-:W-:Y:S05]  /*9da0*/  BSYNC.RECONVERGENT B1 ;  /* 0x0000000000017941 */ /* 0x000fea0003800200 */
.L_x_3730:
[----:B------:R-:W-:Y:S01]  /*9db0*/  I2FP.F32.U32 R60, R9 ;  /* 0x00000009003c7245 */ /* 0x000fe20000201000 */
[----:B------:R-:W-:Y:S01]  /*9dc0*/  HADD2.F32 R9, -RZ, R65.H0_H0 ;  /* 0x20000041ff097230 */ /* 0x000fe20000004100 */
[----:B------:R-:W-:Y:S01]  /*9dd0*/  ISETP.NE.AND P3, PT, R62, 0x1, PT ;  /* 0x000000013e00780c */ /* 0x000fe20003f65270 */
[----:B------:R-:W-:Y:S01]  /*9de0*/  BSSY.RECONVERGENT B1, `(.L_x_3735) ;  /* 0x000004c000017945 */ /* 0x000fe20003800200 */
[----:B------:R-:W-:Y:S02]  /*9df0*/  IMAD.MOV.U32 R61, RZ, RZ, 0x2 ;  /* 0x00000002ff3d7424 */ /* 0x000fe400078e00ff */
[----:B------:R-:W-:Y:S01]  /*9e00*/  FFMA.FTZ R60, R60, R97, 1.1641532182693481445e-10 ;  /* 0x2f0000003c3c7423 */ /* 0x000fe20000010061 */
[----:B------:R-:W-:-:S04]  /*9e10*/  FMUL.FTZ R9, R9, UR4 ;  /* 0x0000000409097c20 */ /* 0x000fc80008410000 */
[----:B------:R-:W-:Y:S01]  /*9e20*/  FMUL.FTZ R9, R9, R106 ;  /* 0x0000006a09097220 */ /* 0x000fe20000410000 */
[----:B------:R-:W-:-:S04]  /*9e30*/  FSETP.GTU.FTZ.AND P2, PT, R60, R107, PT ;  /* 0x0000006b3c00720b */ /* 0x000fc80003f5c000 */
        /* <DEDUP_REMOVED lines=12> */
.L_x_3737:
        /* <DEDUP_REMOVED lines=13> */
.L_x_3739:
[----:B------:R-:W-:Y:S05]  /*9fd0*/  BSYNC.RECONVERGENT B2 ;  /* 0x0000000000027941 */ /* 0x000fea0003800200 */
.L_x_3738:
        /* <DEDUP_REMOVED lines=44> */
.L_x_3736:
[----:B------:R-:W-:Y:S05]  /*a2a0*/  BSYNC.RECONVERGENT B1 ;  /* 0x0000000000017941 */ /* 0x000fea0003800200 */
.L_x_3735:
[----:B------:R-:W-:Y:S01]  /*a2b0*/  I2FP.F32.U32 R60, R9 ;  /* 0x00000009003c7245 */ /* 0x000fe20000201000 */
[----:B------:R-:W-:Y:S01]  /*a2c0*/  HADD2.F32 R65, -RZ, R65.H1_H1 ;  /* 0x30000041ff417230 */ /* 0x000fe20000004100 */
[----:B------:R-:W-:Y:S01]  /*a2d0*/  ISETP.NE.AND P3, PT, R61, 0x1, PT ;  /* 0x000000013d00780c */ /* 0x000fe20003f65270 */
[----:B------:R-:W-:Y:S01]  /*a2e0*/  BSSY.RECONVERGENT B1, `(.L_x_3740) ;  /* 0x000004c000017945 */ /* 0x000fe20003800200 */
[----:B------:R-:W-:Y:S02]  /*a2f0*/  IMAD.MOV.U32 R62, RZ, RZ, 0x2 ;  /* 0x00000002ff3e7424 */ /* 0x000fe400078e00ff */
        /* <DEDUP_REMOVED lines=16> */
.L_x_3742:
        /* <DEDUP_REMOVED lines=13> */
.L_x_3744:
[----:B------:R-:W-:Y:S05]  /*a4d0*/  BSYNC.RECONVERGENT B2 ;  /* 0x0000000000027941 */ /* 0x000fea0003800200 */
.L_x_3743:
        /* <DEDUP_REMOVED lines=44> */
.L_x_3741:
[----:B------:R-:W-:Y:S05]  /*a7a0*/  BSYNC.RECONVERGENT B1 ;  /* 0x0000000000017941 */ /* 0x000fea0003800200 */
.L_x_3740:
        /* <DEDUP_REMOVED lines=21> */
.L_x_3747:
        /* <DEDUP_REMOVED lines=13> */
.L_x_3749:
[----:B------:R-:W-:Y:S05]  /*a9d0*/  BSYNC.RECONVERGENT B2 ;  /* 0x0000000000027941 */ /* 0x000fea0003800200 */
.L_x_3748:
        /* <DEDUP_REMOVED lines=44> */
.L_x_3746:
[----:B------:R-:W-:Y:S05]  /*aca0*/  BSYNC.RECONVERGENT B1 ;  /* 0x0000000000017941 */ /* 0x000fea0003800200 */
.L_x_3745:
        /* <DEDUP_REMOVED lines=10> */
[----:B------:R-:W-:Y:S02]  /*ad50*/  MOV R9, R12 ;  /* 0x0000000c00097202 */ /* 0x000fe40000000f00 */
        /* <DEDUP_REMOVED lines=10> */
.L_x_3752:
        /* <DEDUP_REMOVED lines=13> */
.L_x_3754:
[----:B------:R-:W-:Y:S05]  /*aed0*/  BSYNC.RECONVERGENT B2 ;  /* 0x0000000000027941 */ /* 0x000fea0003800200 */
.L_x_3753:
        /* <DEDUP_REMOVED lines=44> */
.L_x_3751:
[----:B------:R-:W-:Y:S05]  /*b1a0*/  BSYNC.RECONVERGENT B1 ;  /* 0x0000000000017941 */ /* 0x000fea0003800200 */
.L_x_3750:
[----:B------:R-:W-:Y:S01]  /*b1b0*/  I2FP.F32.U32 R60, R9 ;  /* 0x00000009003c7245 */ /* 0x000fe20000201000 */
[----:B------:R-:W-:Y:S01]  /*b1c0*/  HADD2.F32 R9, -RZ, R67.H0_H0 ;  /* 0x20000043ff097230 */ /* 0x000fe20000004100 */
        /* <DEDUP_REMOVED lines=8> */
[----:B------:R-:W-:Y:S01]  /*b250*/  IMAD.MOV.U32 R9, RZ, RZ, 0x2 ;  /* 0x00000002ff097424 */ /* 0x000fe200078e00ff */
        /* <DEDUP_REMOVED lines=11> */
.L_x_3757:
        /* <DEDUP_REMOVED lines=15> */
.L_x_3759:
[----:B------:R-:W-:Y:S05]  /*b400*/  BSYNC.RECONVERGENT B2 ;  /* 0x0000000000027941 */ /* 0x000fea0003800200 */
.L_x_3758:
        /* <DEDUP_REMOVED lines=44> */
.L_x_3756:
[----:B------:R-:W-:Y:S05]  /*b6d0*/  BSYNC.RECONVERGENT B1 ;  /* 0x0000000000017941 */ /* 0x000fea0003800200 */
.L_x_3755:
[----:B------:R-:W-:Y:S01]  /*b6e0*/  I2FP.F32.U32 R60, R61 ;  /* 0x0000003d003c7245 */ /* 0x000fe20000201000 */
[----:B------:R-:W-:Y:S01]  /*b6f0*/  HADD2.F32 R67, -RZ, R67.H1_H1 ;  /* 0x30000043ff437230 */ /* 0x000fe20000004100 */
[----:B------:R-:W-:Y:S02]  /*b700*/  F2FP.F16.F32.PACK_AB R62, R88, R78 ;  /* 0x0000004e583e723e */ /* 0x000fe400000000ff */
[----:B------:R-:W-:Y:S01]  /*b710*/  F2FP.F16.F32.PACK_AB R61, R77, R68 ;  /* 0x000000444d3d723e */ /* 0x000fe200000000ff */
[----:B------:R-:W-:Y:S01]  /*b720*/  FFMA.FTZ R60, R60, R97, 1.1641532182693481445e-10 ;  /* 0x2f0000003c3c7423 */ /* 0x000fe20000010061 */
[----:B------:R-:W-:-:S04]  /*b730*/  FMUL.FTZ R67, R67, UR4 ;  /* 0x0000000443437c20 */ /* 0x000fc80008410000 */
[----:B------:R-:W-:Y:S01]  /*b740*/  FMUL.FTZ R67, R67, R106 ;  /* 0x0000006a43437220 */ /* 0x000fe20000410000 */
[----:B------:R-:W-:Y:S02]  /*b750*/  FSETP.GTU.FTZ.AND P6, PT, R60, R107, PT ;  /* 0x0000006b3c00720b */ /* 0x000fe40003fdc000 */
[----:B------:R-:W-:Y:S02]  /*b760*/  F2FP.F16.F32.PACK_AB R60, R19, R13 ;  /* 0x0000000d133c723e */ /* 0x000fe400000000ff */
[----:B------:R-:W-:Y:S02]  /*b770*/  FSEL R97, R67, RZ, !P6 ;  /* 0x000000ff43617208 */ /* 0x000fe40007000000 */
[----:B------:R-:W-:Y:S02]  /*b780*/  PLOP3.LUT P6, PT, P6, PT, PT, 0x8, 0x80 ;  /* 0x000000000080781c */ /* 0x000fe400037ce170 */
[----:B------:R-:W-:-:S11]  /*b790*/  F2FP.F16.F32.PACK_AB R63, R97, R66 ;  /* 0x00000042613f723e */ /* 0x000fd600000000ff */
.L_x_3719:
        /* <DEDUP_REMOVED lines=18> */
[----:B-1----:R-:W-:-:S04]  /*b8c0*/  IMAD.WIDE.U32 R64, R105, 0x8, R64 ;  /* 0x0000000869407825 */ /* 0x002fc800078e0040 */
[----:B------:R-:W-:Y:S01]  /*b8d0*/  VIADD R105, R105, 0x80 ;  /* 0x0000008069697836 */ /* 0x000fe20000000000 */
[----:B------:R0:W-:Y:S06]  /*b8e0*/  STG.E.64 desc[UR6][R64.64], R106 ;  /* 0x0000006a40007986 */ /* 0x0001ec000c101b06 */
.L_x_3677:
[----:B------:R-:W-:Y:S05]  /*b8f0*/  BSYNC.RECONVERGENT B0 ;  /* 0x0000000000007941 */ /* 0x000fea0003800200 */
.L_x_3676:
        /* <DEDUP_REMOVED lines=29> */
.L_x_3765:
        /* <DEDUP_REMOVED lines=13> */
.L_x_3767:
[----:B------:R-:W-:Y:S05]  /*bba0*/  BSYNC.RECONVERGENT B2 ;  /* 0x0000000000027941 */ /* 0x000fea0003800200 */
.L_x_3766:
        /* <DEDUP_REMOVED lines=44> */
.L_x_3764:
[----:B------:R-:W-:Y:S05]  /*be70*/  BSYNC.RECONVERGENT B1 ;  /* 0x0000000000017941 */ /* 0x000fea0003800200 */
.L_x_3763:
[----:B------:R-:W0:Y:S01]  /*be80*/  LDC R111, c[0x0][0x408] ;  /* 0x00010200ff6f7b82 */ /* 0x000e220000000800 */
[----:B------:R-:W-:Y:S01]  /*be90*/  I2FP.F32.U32 R9, R14 ;  /* 0x0000000e00097245 */ /* 0x000fe20000201000 */
[----:B-----5:R-:W-:Y:S01]  /*bea0*/  HADD2.F32 R14, -RZ, R60.H0_H0 ;  /* 0x2000003cff0e7230 */ /* 0x020fe20000004100 */
[----:B------:R-:W-:Y:S01]  /*beb0*/  ISETP.NE.AND P1, PT, R69, 0x1, PT ;  /* 0x000000014500780c */ /* 0x000fe20003f25270 */
[----:B------:R-:W-:Y:S01]  /*bec0*/  IMAD.MOV.U32 R98, RZ, RZ, 0x2f800000 ;  /* 0x2f800000ff627424 */ /* 0x000fe200078e00ff */
[----:B------:R-:W-:Y:S01]  /*bed0*/  BSSY.RECONVERGENT B1, `(.L_x_3768) ;  /* 0x0000050000017945 */ /* 0x000fe20003800200 */
[----:B------:R-:W-:Y:S02]  /*bee0*/  HFMA2 R70, -RZ, RZ, 0, 1.1920928955078125e-07 ;  /* 0x00000002ff467431 */ /* 0x000fe400000001ff */
        /* <DEDUP_REMOVED lines=20> */
.L_x_3770:
        /* <DEDUP_REMOVED lines=13> */
.L_x_3772:
[----:B------:R-:W-:Y:S05]  /*c100*/  BSYNC.RECONVERGENT B2 ;  /* 0x0000000000027941 */ /* 0x000fea0003800200 */
.L_x_3771:
        /* <DEDUP_REMOVED lines=44> */
.L_x_3769:
[----:B------:R-:W-:Y:S05]  /*c3d0*/  BSYNC.RECONVERGENT B1 ;  /* 0x0000000000017941 */ /* 0x000fea0003800200 */
.L_x_3768:
        /* <DEDUP_REMOVED lines=9> */
[----:B------:R-:W-:Y:S02]  /*c470*/  FSETP.GTU.FTZ.AND P0, PT, R9, R110, PT ;  /* 0x0000006e0900720b */ /* 0x000fe40003f1c000 */
[----:B------:R-:W-:Y:S02]  /*c480*/  MOV R9, R12 ;  /* 0x0000000c00097202 */ /* 0x000fe40000000f00 */
        /* <DEDUP_REMOVED lines=12> */
.L_x_3775:
        /* <DEDUP_REMOVED lines=13> */
.L_x_3777:
[----:B------:R-:W-:Y:S05]  /*c620*/  BSYNC.RECONVERGENT B2 ;  /* 0x0000000000027941 */ /* 0x000fea0003800200 */
.L_x_3776:
        /* <DEDUP_REMOVED lines=44> */
.L_x_3774:
[----:B------:R-:W-:Y:S05]  /*c8f0*/  BSYNC.RECONVERGENT B1 ;  /* 0x0000000000017941 */ /* 0x000fea0003800200 */
.L_x_3773:
        /* <DEDUP_REMOVED lines=23> */
.L_x_3780:
        /* <DEDUP_REMOVED lines=13> */
.L_x_3782:
[----:B------:R-:W-:Y:S05]  /*cb40*/  BSYNC.RECONVERGENT B2 ;  /* 0x0000000000027941 */ /* 0x000fea0003800200 */
.L_x_3781:
        /* <DEDUP_REMOVED lines=42> */
[----:B------:R-:W-:Y:S02]  /*cdf0*/  LOP3.LUT R6, R6, UR31, R91, 0x96, !PT ;  /* 0x0000001f06067c12 */ /* 0x000fe4000f8e965b */
[----:B------:R-:W-:-:S07]  /*ce00*/  MOV R107, R90 ;  /* 0x0000005a006b7202 */ /* 0x000fce0000000f00 */
.L_x_3779:
[----:B------:R-:W-:Y:S05]  /*ce10*/  BSYNC.RECONVERGENT B1 ;  /* 0x0000000000017941 */ /* 0x000fea0003800200 */
.L_x_3778:
        /* <DEDUP_REMOVED lines=9> */
[----:B------:R-:W-:Y:S01]  /*ceb0*/  FSETP.GTU.FTZ.AND P2, PT, R9, R110, PT ;  /* 0x0000006e0900720b */ /* 0x000fe20003f5c000 */
        /* <DEDUP_REMOVED lines=13> */
.L_x_3785:
        /* <DEDUP_REMOVED lines=13> */
.L_x_3787:
[----:B------:R-:W-:Y:S05]  /*d060*/  BSYNC.RECONVERGENT B2 ;  /* 0x0000000000027941 */ /* 0x000fea0003800200 */
.L_x_3786:
        /* <DEDUP_REMOVED lines=44> */
.L_x_3784:
[----:B------:R-:W-:Y:S05]  /*d330*/  BSYNC.RECONVERGENT B1 ;  /* 0x0000000000017941 */ /* 0x000fea0003800200 */
.L_x_3783:
[----:B------:R-:W-:Y:S01]  /*d340*/  I2FP.F32.U32 R9, R9 ;  /* 0x0000000900097245 */ /* 0x000fe20000201000 */
[----:B------:R-:W-:Y:S01]  /*d350*/  HADD2.F32 R60, -RZ, R62.H0_H0 ;  /* 0x2000003eff3c7230 */ /* 0x000fe20000004100 */
[----:B------:R-:W-:Y:S01]  /*d360*/  ISETP.NE.AND P4, PT, R64, 0x1, PT ;  /* 0x000000014000780c */ /* 0x000fe20003f85270 */
[----:B------:R-:W-:Y:S01]  /*d370*/  HADD2.F32 R61, -RZ, R66.H0_H0 ;  /* 0x20000042ff3d7230 */ /* 0x000fe20000004100 */
[----:B------:R-:W-:Y:S01]  /*d380*/  BSSY.RECONVERGENT B1, `(.L_x_3788) ;  /* 0x000004d000017945 */ /* 0x000fe20003800200 */
[----:B------:R-:W-:Y:S01]  /*d390*/  FFMA.FTZ R9, R9, R98, 1.1641532182693481445e-10 ;  /* 0x2f00000009097423 */ /* 0x000fe20000010062 */
[----:B------:R-:W-:-:S04]  /*d3a0*/  FMUL.FTZ R60, R60, UR4 ;  /* 0x000000043c3c7c20 */ /* 0x000fc80008410000 */
[----:B------:R-:W-:Y:S01]  /*d3b0*/  FMUL.FTZ R60, R60, R111 ;  /* 0x0000006f3c3c7220 */ /* 0x000fe20000410000 */
[----:B------:R-:W-:Y:S02]  /*d3c0*/  FSETP.GTU.FTZ.AND P3, PT, R9, R110, PT ;  /* 0x0000006e0900720b */ /* 0x000fe40003f7c000 */
[----:B------:R-:W-:Y:S02]  /*d3d0*/  MOV R9, R12 ;  /* 0x0000000c00097202 */ /* 0x000fe40000000f00 */
        /* <DEDUP_REMOVED lines=13> */
.L_x_3790:
        /* <DEDUP_REMOVED lines=13> */
.L_x_3792:
[----:B------:R-:W-:Y:S05]  /*d580*/  BSYNC.RECONVERGENT B2 ;  /* 0x0000000000027941 */ /* 0x000fea0003800200 */
.L_x_3791:
        /* <DEDUP_REMOVED lines=44> */
.L_x_3789:
[----:B------:R-:W-:Y:S05]  /*d850*/  BSYNC.RECONVERGENT B1 ;  /* 0x0000000000017941 */ /* 0x000fea0003800200 */
.L_x_3788:
        /* <DEDUP_REMOVED lines=13> */
[----:B------:R-:W-:-:S05]  /*d930*/  FADD.FTZ R62, R62, R61 ;  /* 0x0000003d3e3e7221 */ /* 0x000fca0000010000 */
[----:B------:R-:W-:Y:S01]  /*d940*/  MOV R90, R62 ;  /* 0x0000003e005a7202 */ /* 0x000fe20000000f00 */
        /* <DEDUP_REMOVED lines=9> */
.L_x_3795:
        /* <DEDUP_REMOVED lines=13> */
.L_x_3797:
[----:B------:R-:W-:Y:S05]  /*dab0*/  BSYNC.RECONVERGENT B2 ;  /* 0x0000000000027941 */ /* 0x000fea0003800200 */
.L_x_3796:
        /* <DEDUP_REMOVED lines=42> */
[----:B------:R-:W-:Y:S02]  /*dd60*/  LOP3.LUT R6, R6, UR31, R61, 0x96, !PT ;  /* 0x0000001f06067c12 */ /* 0x000fe4000f8e963d */
[----:B------:R-:W-:-:S07]  /*dd70*/  MOV R107, R60 ;  /* 0x0000003c006b7202 */ /* 0x000fce0000000f00 */
.L_x_3794:
[----:B------:R-:W-:Y:S05]  /*dd80*/  BSYNC.RECONVERGENT B1 ;  /* 0x0000000000017941 */ /* 0x000fea0003800200 */
.L_x_3793:
        /* <DEDUP_REMOVED lines=8> */
[----:B------:R-:W-:Y:S01]  /*de10*/  FSETP.GTU.FTZ.AND P5, PT, R9, R110, PT ;  /* 0x0000006e0900720b */ /* 0x000fe20003fbc000 */
[----:B------:R-:W-:-:S03]  /*de20*/  HFMA2 R9, -RZ, RZ, 0, 1.1920928955078125e-07 ;  /* 0x00000002ff097431 */ /* 0x000fc600000001ff */
[----:B------:R-:W-:Y:S02]  /*de30*/  FSEL R60, R60, RZ, !P5 ;  /* 0x000000ff3c3c7208 */ /* 0x000fe40006800000 */
[----:B------:R-:W-:-:S03]  /*de40*/  PLOP3.LUT P5, PT, P5, PT, PT, 0x8, 0x80 ;  /* 0x000000000080781c */ /* 0x000fc60002fae170 */
[----:B------:R-:W-:Y:S01]  /*de50*/  FADD.FTZ R66, R60, R61 ;  /* 0x0000003d3c427221 */ /* 0x000fe20000010000 */
[----:B------:R-:W-:-:S04]  /*de60*/  IMAD.MOV.U32 R61, RZ, RZ, R12 ;  /* 0x000000ffff3d7224 */ /* 0x000fc800078e000c */
        /* <DEDUP_REMOVED lines=10> */
.L_x_3800:
        /* <DEDUP_REMOVED lines=15> */
.L_x_3802:
[----:B------:R-:W-:Y:S05]  /*e000*/  BSYNC.RECONVERGENT B2 ;  /* 0x0000000000027941 */ /* 0x000fea0003800200 */
.L_x_3801:
        /* <DEDUP_REMOVED lines=42> */
[----:B------:R-:W-:Y:S01]  /*e2b0*/  IMAD.MOV.U32 R61, RZ, RZ, R107 ;  /* 0x000000ffff3d7224 */ /* 0x000fe200078e006b */
[----:B------:R-:W-:-:S07]  /*e2c0*/  MOV R107, R60 ;  /* 0x0000003c006b7202 */ /* 0x000fce0000000f00 */
.L_x_3799:
[----:B------:R-:W-:Y:S05]  /*e2d0*/  BSYNC.RECONVERGENT B1 ;  /* 0x0000000000017941 */ /* 0x000fea0003800200 */
.L_x_3798:
[----:B------:R-:W-:Y:S01]  /*e2e0*/  I2FP.F32.U32 R61, R61 ;  /* 0x0000003d003d7245 */ /* 0x000fe20000201000 */
[----:B------:R-:W-:Y:S01]  /*e2f0*/  HADD2.F32 R63, -RZ, R63.H1_H1 ;  /* 0x3000003fff3f7230 */ /* 0x000fe20000004100 */
[----:B------:R-:W-:Y:S01]  /*e300*/  F2FP.F16.F32.PACK_AB R62, R62, R80 ;  /* 0x000000503e3e723e */ /* 0x000fe200000000ff */
[----:B------:R-:W-:Y:S02]  /*e310*/  HADD2.F32 R67, -RZ, R67.H1_H1 ;  /* 0x30000043ff437230 */ /* 0x000fe40000004100 */
[----:B------:R-:W-:Y:S01]  /*e320*/  FFMA.FTZ R61, R61, R98, 1.1641532182693481445e-10 ;  /* 0x2f0000003d3d7423 */ /* 0x000fe20000010062 */
[----:B------:R-:W-:-:S04]  /*e330*/  FMUL.FTZ R60, R63, UR4 ;  /* 0x000000043f3c7c20 */ /* 0x000fc80008410000 */
[----:B------:R-:W-:Y:S01]  /*e340*/  FMUL.FTZ R60, R60, R111 ;  /* 0x0000006f3c3c7220 */ /* 0x000fe20000410000 */
[----:B------:R-:W-:Y:S02]  /*e350*/  FSETP.GTU.FTZ.AND P6, PT, R61, R110, PT ;  /* 0x0000006e3d00720b */ /* 0x000fe40003fdc000 */
[----:B------:R-:W-:Y:S02]  /*e360*/  F2FP.F16.F32.PACK_AB R61, R79, R70 ;  /* 0x000000464f3d723e */ /* 0x000fe400000000ff */
[----:B------:R-:W-:Y:S02]  /*e370*/  FSEL R60, R60, RZ, !P6 ;  /* 0x000000ff3c3c7208 */ /* 0x000fe40007000000 */
[----:B------:R-:W-:-:S03]  /*e380*/  PLOP3.LUT P6, PT, P6, PT, PT, 0x8, 0x80 ;  /* 0x000000000080781c */ /* 0x000fc600037ce170 */
[----:B------:R-:W-:Y:S01]  /*e390*/  FADD.FTZ R98, R60, R67 ;  /* 0x000000433c627221 */ /* 0x000fe20000010000 */
[----:B------:R-:W-:-:S04]  /*e3a0*/  F2FP.F16.F32.PACK_AB R60, R69, R14 ;  /* 0x0000000e453c723e */ /* 0x000fc800000000ff */
[----:B------:R-:W-:Y:S01]  /*e3b0*/  F2FP.F16.F32.PACK_AB R63, R98, R66 ;  /* 0x00000042623f723e */ /* 0x000fe200000000ff */
[----:B------:R-:W-:Y:S06]  /*e3c0*/  BRA `(.L_x_3803) ;  /* 0x0000002800387947 */ /* 0x000fec0003800000 */
.L_x_3762:
        /* <DEDUP_REMOVED lines=16> */
.L_x_3806:
        /* <DEDUP_REMOVED lines=13> */
.L_x_3808:
[----:B------:R-:W-:Y:S05]  /*e5a0*/  BSYNC.RECONVERGENT B2 ;  /* 0x0000000000027941 */ /* 0x000fea0003800200 */
.L_x_3807:
        /* <DEDUP_REMOVED lines=44> */
.L_x_3805:
[----:B------:R-:W-:Y:S05]  /*e870*/  BSYNC.RECONVERGENT B1 ;  /* 0x0000000000017941 */ /* 0x000fea0003800200 */
.L_x_3804:
        /* <DEDUP_REMOVED lines=14> */
[----:B------:R-:W-:Y:S02]  /*e960*/  FSEL R14, R9, RZ, !P0 ;  /* 0x000000ff090e7208 */ /* 0x000fe40004000000 */
        /* <DEDUP_REMOVED lines=10> */
.L_x_3811:
        /* <DEDUP_REMOVED lines=13> */
.L_x_3813:
[----:B------:R-:W-:Y:S05]  /*eae0*/  BSYNC.RECONVERGENT B2 ;  /* 0x0000000000027941 */ /* 0x000fea0003800200 */
.L_x_3812:
        /* <DEDUP_REMOVED lines=44> */
.L_x_3810:
[----:B------:R-:W-:Y:S05]  /*edb0*/  BSYNC.RECONVERGENT B1 ;  /* 0x0000000000017941 */ /* 0x000fea0003800200 */
.L_x_3809:
        /* <DEDUP_REMOVED lines=21> */
.L_x_3816:
        /* <DEDUP_REMOVED lines=13> */
.L_x_3818:
[----:B------:R-:W-:Y:S05]  /*efe0*/  BSYNC.RECONVERGENT B2 ;  /* 0x0000000000027941 */ /* 0x000fea0003800200 */
.L_x_3817:
        /* <DEDUP_REMOVED lines=44> */
.L_x_3815:
[----:B------:R-:W-:Y:S05]  /*f2b0*/  BSYNC.RECONVERGENT B1 ;  /* 0x0000000000017941 */ /* 0x000fea0003800200 */
.L_x_3814:
        /* <DEDUP_REMOVED lines=21> */
.L_x_3821:
        /* <DEDUP_REMOVED lines=13> */
.L_x_3823:
[----:B------:R-:W-:Y:S05]  /*f4e0*/  BSYNC.RECONVERGENT B2 ;  /* 0x0000000000027941 */ /* 0x000fea0003800200 */
.L_x_3822:
        /* <DEDUP_REMOVED lines=44> */
.L_x_3820:
[----:B------:R-:W-:Y:S05]  /*f7b0*/  BSYNC.RECONVERGENT B1 ;  /* 0x0000000000017941 */ /* 0x000fea0003800200 */
.L_x_3819:
[----:B------:R-:W-:Y:S01]  /*f7c0*/  I2FP.F32.U32 R9, R9 ;  /* 0x0000000900097245 */ /* 0x000fe20000201000 */
[----:B------:R-:W-:Y:S01]  /*f7d0*/  HADD2.F32 R61, -RZ, R61.H1_H1 ;  /* 0x3000003dff3d7230 */ /* 0x000fe20000004100 */
        /* <DEDUP_REMOVED lines=19> */
.L_x_3826:
        /* <DEDUP_REMOVED lines=13> */
.L_x_3828:
[----:B------:R-:W-:Y:S05]  /*f9e0*/  BSYNC.RECONVERGENT B2 ;  /* 0x0000000000027941 */ /* 0x000fea0003800200 */
.L_x_3827:
        /* <DEDUP_REMOVED lines=40> */
[----:B------:R-:W-:Y:S02]  /*fc70*/  HFMA2 R65, -RZ, RZ, 0, 0 ;  /* 0x00000000ff417431 */ /* 0x000fe400000001ff */
[----:B------:R-:W-:Y:S01]  /*fc80*/  IMAD.MOV.U32 R12, RZ, RZ, R64 ;  /* 0x000000ffff0c7224 */ /* 0x000fe200078e0040 */
[----:B------:R-:W-:Y:S01]  /*fc90*/  LOP3.LUT R6, R6, UR31, R61, 0x96, !PT ;  /* 0x0000001f06067c12 */ /* 0x000fe2000f8e963d */
[----:B------:R-:W-:-:S07]  /*fca0*/  IMAD.MOV.U32 R107, RZ, RZ, R60 ;  /* 0x000000ffff6b7224 */ /* 0x000fce00078e003c */
.L_x_3825:
[----:B------:R-:W-:Y:S05]  /*fcb0*/  BSYNC.RECONVERGENT B1 ;  /* 0x0000000000017941 */ /* 0x000fea0003800200 */
.L_x_3824:
[----:B------:R-:W-:Y:S01]  /*fcc0*/  I2FP.F32.U32 R9, R9 ;  /* 0x0000000900097245 */ /* 0x000fe20000201000 */
[----:B------:R-:W-:Y:S01]  /*fcd0*/  HADD2.F32 R61, -RZ, R62.H0_H0 ;  /* 0x2000003eff3d7230 */ /* 0x000fe20000004100 */
[----:B------:R-:W-:Y:S01]  /*fce0*/  ISETP.NE.AND P4, PT, R65, 0x1, PT ;  /* 0x000000014100780c */ /* 0x000fe20003f85270 */
[----:B------:R-:W-:Y:S02]  /*fcf0*/  BSSY.RECONVERGENT B1, `(.L_x_3829) ;  /* 0x000004c000017945 */ /* 0x000fe40003800200 */
[----:B------:R-:W-:Y:S01]  /*fd00*/  FFMA.FTZ R60, R9, R98, 1.1641532182693481445e-10 ;  /* 0x2f000000093c7423 */ /* 0x000fe20000010062 */
[----:B------:R-:W-:Y:S01]  /*fd10*/  FMUL.FTZ R61, R61, UR4 ;  /* 0x000000043d3d7c20 */ /* 0x000fe20008410000 */
[----:B------:R-:W-:-:S03]  /*fd20*/  MOV R9, R12 ;  /* 0x0000000c00097202 */ /* 0x000fc60000000f00 */
        /* <DEDUP_REMOVED lines=14> */
.L_x_3831:
        /* <DEDUP_REMOVED lines=13> */
.L_x_3833:
[----:B------:R-:W-:Y:S05]  /*fee0*/  BSYNC.RECONVERGENT B2 ;  /* 0x0000000000027941 */ /* 0x000fea0003800200 */
.L_x_3832:
        /* <DEDUP_REMOVED lines=42> */
[----:B------:R-:W-:Y:S01]  /*10190*/  IMAD.MOV.U32 R61, RZ, RZ, RZ ;  /* 0x000000ffff3d7224 */ /* 0x000fe200078e00ff */
[----:B------:R-:W-:-:S07]  /*101a0*/  MOV R107, R60 ;  /* 0x0000003c006b7202 */ /* 0x000fce0000000f00 */
.L_x_3830:
[----:B------:R-:W-:Y:S05]  /*101b0*/  BSYNC.RECONVERGENT B1 ;  /* 0x0000000000017941 */ /* 0x000fea0003800200 */
.L_x_3829:
        /* <DEDUP_REMOVED lines=22> */
.L_x_3836:
        /* <DEDUP_REMOVED lines=13> */
.L_x_3838:
[----:B------:R-:W-:Y:S05]  /*103f0*/  BSYNC.RECONVERGENT B2 ;  /* 0x0000000000027941 */ /* 0x000fea0003800200 */
.L_x_3837:
        /* <DEDUP_REMOVED lines=44> */
.L_x_3835:
[----:B------:R-:W-:Y:S05]  /*106c0*/  BSYNC.RECONVERGENT B1 ;  /* 0x0000000000017941 */ /* 0x000fea0003800200 */
.L_x_3834:
[----:B------:R-:W-:Y:S01]  /*106d0*/  I2FP.F32.U32 R9, R9 ;  /* 0x0000000900097245 */ /* 0x000fe20000201000 */
[----:B------:R-:W-:Y:S01]  /*106e0*/  HADD2.F32 R61, -RZ, R63.H0_H0 ;  /* 0x2000003fff3d7230 */ /* 0x000fe20000004100 */
[----:B------:R-:W-:Y:S01]  /*106f0*/  ISETP.NE.AND P6, PT, R64, 0x1, PT ;  /* 0x000000014000780c */ /* 0x000fe20003fc5270 */
[----:B------:R-:W-:Y:S02]  /*10700*/  BSSY.RECONVERGENT B1, `(.L_x_3839) ;  /* 0x000004e000017945 */ /* 0x000fe40003800200 */
[----:B------:R-:W-:Y:S01]  /*10710*/  FFMA.FTZ R60, R9, R98, 1.1641532182693481445e-10 ;  /* 0x2f000000093c7423 */ /* 0x000fe20000010062 */
[----:B------:R-:W-:Y:S01]  /*10720*/  FMUL.FTZ R61, R61, UR4 ;  /* 0x000000043d3d7c20 */ /* 0x000fe20008410000 */
[----:B------:R-:W-:-:S03]  /*10730*/  HFMA2 R9, -RZ, RZ, 0, 1.1920928955078125e-07 ;  /* 0x00000002ff097431 */ /* 0x000fc600000001ff */
        /* <DEDUP_REMOVED lines=14> */
.L_x_3841:
        /* <DEDUP_REMOVED lines=15> */
.L_x_3843:
[----:B------:R-:W-:Y:S05]  /*10910*/  BSYNC.RECONVERGENT B2 ;  /* 0x0000000000027941 */ /* 0x000fea0003800200 */
.L_x_3842:
        /* <DEDUP_REMOVED lines=44> */
.L_x_3840:
[----:B------:R-:W-:Y:S05]  /*10be0*/  BSYNC.RECONVERGENT B1 ;  /* 0x0000000000017941 */ /* 0x000fea0003800200 */
.L_x_3839:
        /* <DEDUP_REMOVED lines=12> */
.L_x_3803:
        /* <DEDUP_REMOVED lines=21> */
.L_x_3761:
[----:B------:R-:W-:Y:S05]  /*10e00*/  BSYNC.RECONVERGENT B0 ;  /* 0x0000000000007941 */ /* 0x000fea0003800200 */
.L_x_3760:
        /* <DEDUP_REMOVED lines=29> */
.L_x_3849:
        /* <DEDUP_REMOVED lines=13> */
.L_x_3851:
[----:B------:R-:W-:Y:S05]  /*110b0*/  BSYNC.RECONVERGENT B2 ;  /* 0x0000000000027941 */ /* 0x000fea0003800200 */
.L_x_3850:
        /* <DEDUP_REMOVED lines=43> */
.L_x_3848:
[----:B------:R-:W-:Y:S05]  /*11370*/  BSYNC.RECONVERGENT B1 ;  /* 0x0000000000017941 */ /* 0x000fea0003800200 */
.L_x_3847:
        /* <DEDUP_REMOVED lines=9> */
[----:B------:R-:W-:-:S04]  /*11410*/  FMUL.FTZ R9, R9, UR4 ;  /* 0x0000000409097c20 */ /* 0x000fc80008410000 */
[----:B0-----:R-:W-:Y:S01]  /*11420*/  FMUL.FTZ R9, R9, R112 ;  /* 0x0000007009097220 */ /* 0x001fe20000410000 */
        /* <DEDUP_REMOVED lines=16> */
.L_x_3854:
        /* <DEDUP_REMOVED lines=13> */
.L_x_3856:
[----:B------:R-:W-:Y:S05]  /*11600*/  BSYNC.RECONVERGENT B2 ;  /* 0x0000000000027941 */ /* 0x000fea0003800200 */
.L_x_3855:
        /* <DEDUP_REMOVED lines=44> */
.L_x_3853:
[----:B------:R-:W-:Y:S05]  /*118d0*/  BSYNC.RECONVERGENT B1 ;  /* 0x0000000000017941 */ /* 0x000fea0003800200 */
.L_x_3852:
[----:B------:R-:W-:Y:S01]  /*118e0*/  I2FP.F32.U32 R72, R9 ;  /* 0x0000000900487245 */ /* 0x000fe20000201000 */
[----:B------:R-:W-:Y:S01]  /*118f0*/  HADD2.F32 R60, -RZ, R60.H1_H1 ;  /* 0x3000003cff3c7230 */ /* 0x000fe20000004100 */
[----:B------:R-:W-:Y:S01]  /*11900*/  ISETP.NE.AND P1, PT, R81, 0x1, PT ;  /* 0x000000015100780c */ /* 0x000fe20003f25270 */
[----:B------:R-:W-:Y:S01]  /*11910*/  HADD2.F32 R64, -RZ, R64.H1_H1 ;  /* 0x30000040ff407230 */ /* 0x000fe20000004100 */
[----:B------:R-:W-:Y:S01]  /*11920*/  BSSY.RECONVERGENT B1, `(.L_x_3857) ;  /* 0x000004d000017945 */ /* 0x000fe20003800200 */
[----:B------:R-:W-:Y:S01]  /*11930*/  FFMA.FTZ R72, R72, R99, 1.1641532182693481445e-10 ;  /* 0x2f00000048487423 */ /* 0x000fe20000010063 */
[----:B------:R-:W-:-:S04]  /*11940*/  FMUL.FTZ R9, R60, UR4 ;  /* 0x000000043c097c20 */ /* 0x000fc80008410000 */
[----:B------:R-:W-:Y:S01]  /*11950*/  FMUL.FTZ R9, R9, R112 ;  /* 0x0000007009097220 */ /* 0x000fe20000410000 */
[----:B------:R-:W-:-:S04]  /*11960*/  FSETP.GTU.FTZ.AND P0, PT, R72, R111, PT ;  /* 0x0000006f4800720b */ /* 0x000fc80003f1c000 */
[----:B------:R-:W-:Y:S02]  /*11970*/  FSEL R9, R9, RZ, !P0 ;  /* 0x000000ff09097208 */ /* 0x000fe40004000000 */
[----:B------:R-:W-:-:S03]  /*11980*/  PLOP3.LUT P0, PT, P0, PT, PT, 0x8, 0x80 ;  /* 0x000000000080781c */ /* 0x000fc6000070e170 */
[----:B------:R-:W-:Y:S01]  /*11990*/  FADD.FTZ R71, R9, R64 ;  /* 0x0000004009477221 */ /* 0x000fe20000010000 */
[----:B------:R-:W-:Y:S02]  /*119a0*/  HFMA2 R64, -RZ, RZ, 0, 1.1920928955078125e-07 ;  /* 0x00000002ff407431 */ /* 0x000fe400000001ff */
[----:B------:R-:W-:Y:S01]  /*119b0*/  IMAD.MOV.U32 R9, RZ, RZ, R12 ;  /* 0x000000ffff097224 */ /* 0x000fe200078e000c */
        /* <DEDUP_REMOVED lines=9> */
.L_x_3859:
        /* <DEDUP_REMOVED lines=13> */
.L_x_3861:
[----:B------:R-:W-:Y:S05]  /*11b20*/  BSYNC.RECONVERGENT B2 ;  /* 0x0000000000027941 */ /* 0x000fea0003800200 */
.L_x_3860:
[----:B------:R-:W-:Y:S01]  /*11b30*/  IMAD.WIDE.U32 R6, R0, -0x326172a9, RZ ;  /* 0xcd9e8d5700067825 */ /* 0x000fe200078e00ff */
[----:B------:R-:W-:Y:S01]  /*11b40*/  LOP3.LUT R92, R10, UR9, R115, 0x96, !PT ;  /* 0x000000090a5c7c12 */ /* 0x000fe2000f8e9673 */
[----:B------:R-:W-:Y:S02]  /*11b50*/  UIADD3 UR5, UPT, UPT, UR9, -0x24c28bd8, URZ ;  /* 0xdb3d742809057890 */ /* 0x000fe4000fffe0ff */
[----:B------:R-:W-:Y:S01]  /*11b60*/  HFMA2 R64, -RZ, RZ, 0, 0 ;  /* 0x00000000ff407431 */ /* 0x000fe200000001ff */
        /* <DEDUP_REMOVED lines=40> */
.L_x_3858:
[----:B------:R-:W-:Y:S05]  /*11df0*/  BSYNC.RECONVERGENT B1 ;  /* 0x0000000000017941 */ /* 0x000fea0003800200 */
.L_x_3857:
        /* <DEDUP_REMOVED lines=23> */
.L_x_3864:
        /* <DEDUP_REMOVED lines=13> */
.L_x_3866:
[----:B------:R-:W-:Y:S05]  /*12040*/  BSYNC.RECONVERGENT B2 ;  /* 0x0000000000027941 */ /* 0x000fea0003800200 */
.L_x_3865:
        /* <DEDUP_REMOVED lines=44> */
.L_x_3863:
[----:B------:R-:W-:Y:S05]  /*12310*/  BSYNC.RECONVERGENT B1 ;  /* 0x0000000000017941 */ /* 0x000fea0003800200 */
.L_x_3862:
[----:B------:R-:W-:Y:S01]  /*12320*/  I2FP.F32.U32 R60, R9 ;  /* 0x00000009003c7245 */ /* 0x000fe20000201000 */
[----:B------:R-:W-:Y:S01]  /*12330*/  HADD2.F32 R61, -RZ, R61.H1_H1 ;  /* 0x3000003dff3d7230 */ /* 0x000fe20000004100 */
[----:B------:R-:W-:Y:S01]  /*12340*/  ISETP.NE.AND P3, PT, R82, 0x1, PT ;  /* 0x000000015200780c */ /* 0x000fe20003f65270 */
[----:B------:R-:W-:Y:S01]  /*12350*/  HADD2.F32 R64, -RZ, R65.H1_H1 ;  /* 0x30000041ff407230 */ /* 0x000fe20000004100 */
        /* <DEDUP_REMOVED lines=9> */
[----:B------:R-:W-:Y:S01]  /*123f0*/  HFMA2 R61, -RZ, RZ, 0, 1.1920928955078125e-07 ;  /* 0x00000002ff3d7431 */ /* 0x000fe200000001ff */
        /* <DEDUP_REMOVED lines=9> */
.L_x_3869:
        /* <DEDUP_REMOVED lines=13> */
.L_x_3871:
[----:B------:R-:W-:Y:S05]  /*12560*/  BSYNC.RECONVERGENT B2 ;  /* 0x0000000000027941 */ /* 0x000fea0003800200 */
.L_x_3870:
        /* <DEDUP_REMOVED lines=44> */
.L_x_3868:
[----:B------:R-:W-:Y:S05]  /*12830*/  BSYNC.RECONVERGENT B1 ;  /* 0x0000000000017941 */ /* 0x000fea0003800200 */
.L_x_3867:
        /* <DEDUP_REMOVED lines=23> */
.L_x_3874:
        /* <DEDUP_REMOVED lines=13> */
.L_x_3876:
[----:B------:R-:W-:Y:S05]  /*12a80*/  BSYNC.RECONVERGENT B2 ;  /* 0x0000000000027941 */ /* 0x000fea0003800200 */
.L_x_3875:
        /* <DEDUP_REMOVED lines=44> */
.L_x_3873:
[----:B------:R-:W-:Y:S05]  /*12d50*/  BSYNC.RECONVERGENT B1 ;  /* 0x0000000000017941 */ /* 0x000fea0003800200 */
.L_x_3872:
[----:B------:R-:W-:Y:S01]  /*12d60*/  I2FP.F32.U32 R60, R9 ;  /* 0x00000009003c7245 */ /* 0x000fe20000201000 */
[----:B------:R-:W-:Y:S01]  /*12d70*/  HADD2.F32 R62, -RZ, R62.H1_H1 ;  /* 0x3000003eff3e7230 */ /* 0x000fe20000004100 */
[----:B------:R-:W-:Y:S01]  /*12d80*/  ISETP.NE.AND P5, PT, R64, 0x1, PT ;  /* 0x000000014000780c */ /* 0x000fe20003fa5270 */
[----:B------:R-:W-:Y:S01]  /*12d90*/  BSSY.RECONVERGENT B1, `(.L_x_3877) ;  /* 0x000004f000017945 */ /* 0x000fe20003800200 */
[----:B------:R-:W-:Y:S02]  /*12da0*/  HFMA2 R65, -RZ, RZ, 0, 1.1920928955078125e-07 ;  /* 0x00000002ff417431 */ /* 0x000fe400000001ff */
[----:B------:R-:W-:Y:S01]  /*12db0*/  FFMA.FTZ R60, R60, R99, 1.1641532182693481445e-10 ;  /* 0x2f0000003c3c7423 */ /* 0x000fe20000010063 */
[----:B------:R-:W-:Y:S01]  /*12dc0*/  FMUL.FTZ R9, R62, UR4 ;  /* 0x000000043e097c20 */ /* 0x000fe20008410000 */
[----:B------:R-:W-:-:S03]  /*12dd0*/  HADD2.F32 R62, -RZ, R66.H1_H1 ;  /* 0x30000042ff3e7230 */ /* 0x000fc60000004100 */
[----:B------:R-:W-:Y:S01]  /*12de0*/  FMUL.FTZ R9, R9, R112 ;  /* 0x0000007009097220 */ /* 0x000fe20000410000 */
[----:B------:R-:W-:-:S04]  /*12df0*/  FSETP.GTU.FTZ.AND P4, PT, R60, R111, PT ;  /* 0x0000006f3c00720b */ /* 0x000fc80003f9c000 */
        /* <DEDUP_REMOVED lines=14> */
.L_x_3879:
        /* <DEDUP_REMOVED lines=13> */
.L_x_3881:
[----:B------:R-:W-:Y:S05]  /*12fb0*/  BSYNC.RECONVERGENT B2 ;  /* 0x0000000000027941 */ /* 0x000fea0003800200 */
.L_x_3880:
        /* <DEDUP_REMOVED lines=42> */
[----:B------:R-:W-:Y:S02]  /*13260*/  LOP3.LUT R6, R6, UR31, R61, 0x96, !PT ;  /* 0x0000001f06067c12 */ /* 0x000fe4000f8e963d */
[----:B------:R-:W-:-:S07]  /*13270*/  MOV R110, R60 ;  /* 0x0000003c006e7202 */ /* 0x000fce0000000f00 */
.L_x_3878:
[----:B------:R-:W-:Y:S05]  /*13280*/  BSYNC.RECONVERGENT B1 ;  /* 0x0000000000017941 */ /* 0x000fea0003800200 */
.L_x_3877:
        /* <DEDUP_REMOVED lines=13> */
[----:B------:R-:W-:-:S04]  /*13360*/  HFMA2 R9, -RZ, RZ, 0, 1.1920928955078125e-07 ;  /* 0x00000002ff097431 */ /* 0x000fc800000001ff */
        /* <DEDUP_REMOVED lines=10> */
.L_x_3884:
        /* <DEDUP_REMOVED lines=15> */
.L_x_3886:
[----:B------:R-:W-:Y:S05]  /*13500*/  BSYNC.RECONVERGENT B2 ;  /* 0x0000000000027941 */ /* 0x000fea0003800200 */
.L_x_3885:
        /* <DEDUP_REMOVED lines=44> */
.L_x_3883:
[----:B------:R-:W-:Y:S05]  /*137d0*/  BSYNC.RECONVERGENT B1 ;  /* 0x0000000000017941 */ /* 0x000fea0003800200 */
.L_x_3882:
        /* <DEDUP_REMOVED lines=15> */
.L_x_3846:
        /* <DEDUP_REMOVED lines=16> */
.L_x_3890:
        /* <DEDUP_REMOVED lines=13> */
.L_x_3892:
[----:B------:R-:W-:Y:S05]  /*13aa0*/  BSYNC.RECONVERGENT B2 ;  /* 0x0000000000027941 */ /* 0x000fea0003800200 */
.L_x_3891:
        /* <DEDUP_REMOVED lines=41> */
[----:B------:R-:W-:Y:S02]  /*13d40*/  MOV R12, R64 ;  /* 0x00000040000c7202 */ /* 0x000fe40000000f00 */
[----:B------:R-:W-:-:S07]  /*13d50*/  LOP3.LUT R6, R6, UR31, R111, 0x96, !PT ;  /* 0x0000001f06067c12 */ /* 0x000fce000f8e966f */
.L_x_3889:
[----:B------:R-:W-:Y:S05]  /*13d60*/  BSYNC.RECONVERGENT B1 ;  /* 0x0000000000017941 */ /* 0x000fea0003800200 */
.L_x_3888:
[----:B------:R-:W0:Y:S01]  /*13d70*/  LDC R109, c[0x0][0x404] ;  /* 0x00010100ff6d7b82 */ /* 0x000e220000000800 */
[----:B------:R-:W-:Y:S01]  /*13d80*/  I2FP.F32.U32 R64, R15 ;  /* 0x0000000f00407245 */ /* 0x000fe20000201000 */
[----:B------:R-:W-:Y:S01]  /*13d90*/  IMAD.MOV.U32 R99, RZ, RZ, 0x2f800000 ;  /* 0x2f800000ff637424 */ /* 0x000fe200078e00ff */
[----:B------:R-:W-:Y:S01]  /*13da0*/  ISETP.NE.AND P1, PT, R65, 0x1, PT ;  /* 0x000000014100780c */ /* 0x000fe20003f25270 */
[----:B-----5:R-:W-:Y:S01]  /*13db0*/  HADD2.F32 R9, -RZ, R60.H0_H0 ;  /* 0x2000003cff097230 */ /* 0x020fe20000004100 */
[----:B------:R-:W-:Y:S01]  /*13dc0*/  BSSY.RECONVERGENT B1, `(.L_x_3893) ;  /* 0x000004e000017945 */ /* 0x000fe20003800200 */
[----:B------:R-:W-:Y:S01]  /*13dd0*/  FFMA.FTZ R64, R64, R99, 1.1641532182693481445e-10 ;  /* 0x2f00000040407423 */ /* 0x000fe20000010063 */
[----:B------:R-:W-:Y:S01]  /*13de0*/  HFMA2 R66, -RZ, RZ, 0, 1.1920928955078125e-07 ;  /* 0x00000002ff427431 */ /* 0x000fe200000001ff */
[----:B------:R-:W1:Y:S01]  /*13df0*/  LDC R108, c[0x0][0x408] ;  /* 0x00010200ff6c7b82 */ /* 0x000e620000000800 */
[----:B------:R-:W-:Y:S02]  /*13e00*/  FMUL.FTZ R9, R9, UR4 ;  /* 0x0000000409097c20 */ /* 0x000fe40008410000 */
        /* <DEDUP_REMOVED lines=15> */
.L_x_3895:
        /* <DEDUP_REMOVED lines=13> */
.L_x_3897:
[----:B------:R-:W-:Y:S05]  /*13fd0*/  BSYNC.RECONVERGENT B2 ;  /* 0x0000000000027941 */ /* 0x000fea0003800200 */
.L_x_3896:
        /* <DEDUP_REMOVED lines=44> */
.L_x_3894:
[----:B------:R-:W-:Y:S05]  /*142a0*/  BSYNC.RECONVERGENT B1 ;  /* 0x0000000000017941 */ /* 0x000fea0003800200 */
.L_x_3893:
[----:B------:R-:W-:Y:S01]  /*142b0*/  I2FP.F32.U32 R64, R9 ;  /* 0x0000000900407245 */ /* 0x000fe20000201000 */
[----:B------:R-:W-:Y:S01]  /*142c0*/  HADD2.F32 R60, -RZ, R60.H1_H1 ;  /* 0x3000003cff3c7230 */ /* 0x000fe20000004100 */
[----:B------:R-:W-:Y:S01]  /*142d0*/  ISETP.NE.AND P1, PT, R66, 0x1, PT ;  /* 0x000000014200780c */ /* 0x000fe20003f25270 */
[----:B------:R-:W-:Y:S02]  /*142e0*/  BSSY.RECONVERGENT B1, `(.L_x_3898) ;  /* 0x000004c000017945 */ /* 0x000fe40003800200 */
[----:B------:R-:W-:Y:S01]  /*142f0*/  FFMA.FTZ R64, R64, R99, 1.1641532182693481445e-10 ;  /* 0x2f00000040407423 */ /* 0x000fe20000010063 */
[----:B------:R-:W-:-:S04]  /*14300*/  FMUL.FTZ R9, R60, UR4 ;  /* 0x000000043c097c20 */ /* 0x000fc80008410000 */
[----:B------:R-:W-:Y:S01]  /*14310*/  FMUL.FTZ R9, R9, R108 ;  /* 0x0000006c09097220 */ /* 0x000fe20000410000 */
[----:B------:R-:W-:Y:S01]  /*14320*/  FSETP.GTU.FTZ.AND P0, PT, R64, R109, PT ;  /* 0x0000006d4000720b */ /* 0x000fe20003f1c000 */
[----:B------:R-:W-:-:S03]  /*14330*/  IMAD.MOV.U32 R64, RZ, RZ, 0x2 ;  /* 0x00000002ff407424 */ /* 0x000fc600078e00ff */
        /* <DEDUP_REMOVED lines=12> */
.L_x_3900:
        /* <DEDUP_REMOVED lines=13> */
.L_x_3902:
[----:B------:R-:W-:Y:S05]  /*144d0*/  BSYNC.RECONVERGENT B2 ;  /* 0x0000000000027941 */ /* 0x000fea0003800200 */
.L_x_3901:
        /* <DEDUP_REMOVED lines=44> */
.L_x_3899:
[----:B------:R-:W-:Y:S05]  /*147a0*/  BSYNC.RECONVERGENT B1 ;  /* 0x0000000000017941 */ /* 0x000fea0003800200 */
.L_x_3898:
        /* <DEDUP_REMOVED lines=21> */
.L_x_3905:
        /* <DEDUP_REMOVED lines=13> */
.L_x_3907:
[----:B------:R-:W-:Y:S05]  /*149d0*/  BSYNC.RECONVERGENT B2 ;  /* 0x0000000000027941 */ /* 0x000fea0003800200 */
.L_x_3906:
        /* <DEDUP_REMOVED lines=44> */
.L_x_3904:
[----:B------:R-:W-:Y:S05]  /*14ca0*/  BSYNC.RECONVERGENT B1 ;  /* 0x0000000000017941 */ /* 0x000fea0003800200 */
.L_x_3903:
        /* <DEDUP_REMOVED lines=21> */
.L_x_3910:
        /* <DEDUP_REMOVED lines=13> */
.L_x_3912:
[----:B------:R-:W-:Y:S05]  /*14ed0*/  BSYNC.RECONVERGENT B2 ;  /* 0x0000000000027941 */ /* 0x000fea0003800200 */
.L_x_3911:
        /* <DEDUP_REMOVED lines=44> */
.L_x_3909:
[----:B------:R-:W-:Y:S05]  /*151a0*/  BSYNC.RECONVERGENT B1 ;  /* 0x0000000000017941 */ /* 0x000fea0003800200 */
.L_x_3908:
        /* <DEDUP_REMOVED lines=21> */
.L_x_3915:
        /* <DEDUP_REMOVED lines=13> */
.L_x_3917:
[----:B------:R-:W-:Y:S05]  /*153d0*/  BSYNC.RECONVERGENT B2 ;  /* 0x0000000000027941 */ /* 0x000fea0003800200 */
.L_x_3916:
        /* <DEDUP_REMOVED lines=44> */
.L_x_3914:
[----:B------:R-:W-:Y:S05]  /*156a0*/  BSYNC.RECONVERGENT B1 ;  /* 0x0000000000017941 */ /* 0x000fea0003800200 */
.L_x_3913:
        /* <DEDUP_REMOVED lines=22> */
.L_x_3920:
        /* <DEDUP_REMOVED lines=13> */
.L_x_3922:
[----:B------:R-:W-:Y:S05]  /*158e0*/  BSYNC.RECONVERGENT B2 ;  /* 0x0000000000027941 */ /* 0x000fea0003800200 */
.L_x_3921:
        /* <DEDUP_REMOVED lines=44> */
.L_x_3919:
[----:B------:R-:W-:Y:S05]  /*15bb0*/  BSYNC.RECONVERGENT B1 ;  /* 0x0000000000017941 */ /* 0x000fea0003800200 */
.L_x_3918:
[----:B------:R-:W-:Y:S01]  /*15bc0*/  I2FP.F32.U32 R60, R9 ;  /* 0x00000009003c7245 */ /* 0x000fe20000201000 */
[----:B------:R-:W-:Y:S01]  /*15bd0*/  HADD2.F32 R9, -RZ, R63.H0_H0 ;  /* 0x2000003fff097230 */ /* 0x000fe20000004100 */
        /* <DEDUP_REMOVED lines=19> */
.L_x_3925:
        /* <DEDUP_REMOVED lines=15> */
.L_x_3927:
[----:B------:R-:W-:Y:S05]  /*15e00*/  BSYNC.RECONVERGENT B2 ;  /* 0x0000000000027941 */ /* 0x000fea0003800200 */
.L_x_3926:
        /* <DEDUP_REMOVED lines=44> */
.L_x_3924:
[----:B------:R-:W-:Y:S05]  /*160d0*/  BSYNC.RECONVERGENT B1 ;  /* 0x0000000000017941 */ /* 0x000fea0003800200 */
.L_x_3923:
        /* <DEDUP_REMOVED lines=12> */
.L_x_3887:
        /* <DEDUP_REMOVED lines=21> */
.L_x_3845:
[----:B------:R-:W-:Y:S05]  /*162f0*/  BSYNC.RECONVERGENT B0 ;  /* 0x0000000000007941 */ /* 0x000fea0003800200 */
.L_x_3844:
[----:B------:R-:W-:Y:S01]  /*16300*/  ISETP.GE.U32.AND P0, PT, R2, 0x280, PT ;  /* 0x000002800200780c */ /* 0x000fe20003f06070 */
[----:B------:R-:W-:-:S12]  /*16310*/  BSSY.RECONVERGENT B0, `(.L_x_3928) ;  /* 0x000054e000007945 */ /* 0x000fd80003800200 */
        /* <DEDUP_REMOVED lines=26> */
.L_x_3933:
        /* <DEDUP_REMOVED lines=13> */
.L_x_3935:
[----:B------:R-:W-:Y:S05]  /*16590*/  BSYNC.RECONVERGENT B2 ;  /* 0x0000000000027941 */ /* 0x000fea0003800200 */
.L_x_3934:
        /* <DEDUP_REMOVED lines=42> */
[----:B------:R-:W-:-:S07]  /*16840*/  LOP3.LUT R6, R6, UR31, R111, 0x96, !PT ;  /* 0x0000001f06067c12 */ /* 0x000fce000f8e966f */
.L_x_3932:
[----:B------:R-:W-:Y:S05]  /*16850*/  BSYNC.RECONVERGENT B1 ;  /* 0x0000000000017941 */ /* 0x000fea0003800200 */
.L_x_3931:
        /* <DEDUP_REMOVED lines=27> */
.L_x_3938:
        /* <DEDUP_REMOVED lines=13> */
.L_x_3940:
[----:B------:R-:W-:Y:S05]  /*16ae0*/  BSYNC.RECONVERGENT B2 ;  /* 0x0000000000027941 */ /* 0x000fea0003800200 */
.L_x_3939:
        /* <DEDUP_REMOVED lines=44> */
.L_x_3937:
[----:B------:R-:W-:Y:S05]  /*16db0*/  BSYNC.RECONVERGENT B1 ;  /* 0x0000000000017941 */ /* 0x000fea0003800200 */
.L_x_3936:
[----:B------:R-:W-:Y:S01]  /*16dc0*/  I2FP.F32.U32 R9, R9 ;  /* 0x0000000900097245 */ /* 0x000fe20000201000 */
[----:B------:R-:W-:Y:S01]  /*16dd0*/  HADD2.F32 R60, -RZ, R60.H1_H1 ;  /* 0x3000003cff3c7230 */ /* 0x000fe20000004100 */
[----:B------:R-:W-:Y:S01]  /*16de0*/  BSSY.RECONVERGENT B1, `(.L_x_3941) ;  /* 0x0000050000017945 */ /* 0x000fe20003800200 */
[----:B------:R-:W-:Y:S02]  /*16df0*/  HADD2.F32 R73, -RZ, R64.H1_H1 ;  /* 0x30000040ff497230 */ /* 0x000fe40000004100 */
[----:B------:R-:W-:Y:S01]  /*16e00*/  FFMA.FTZ R9, R9, R100, 1.1641532182693481445e-10 ;  /* 0x2f00000009097423 */ /* 0x000fe20000010064 */
[----:B------:R-:W-:Y:S01]  /*16e10*/  FMUL.FTZ R60, R60, UR4 ;  /* 0x000000043c3c7c20 */ /* 0x000fe20008410000 */
[----:B------:R-:W-:-:S03]  /*16e20*/  IMAD.MOV.U32 R64, RZ, RZ, 0x2 ;  /* 0x00000002ff407424 */ /* 0x000fc600078e00ff */
[----:B------:R-:W-:Y:S01]  /*16e30*/  FMUL.FTZ R60, R60, R113 ;  /* 0x000000713c3c7220 */ /* 0x000fe20000410000 */
[----:B------:R-:W-:Y:S02]  /*16e40*/  FSETP.GTU.FTZ.AND P1, PT, R9, R112, PT ;  /* 0x000000700900720b */ /* 0x000fe40003f3c000 */
[----:B------:R-:W-:Y:S02]  /*16e50*/  MOV R9, R12 ;  /* 0x0000000c00097202 */ /* 0x000fe40000000f00 */
        /* <DEDUP_REMOVED lines=14> */
.L_x_3943:
        /* <DEDUP_REMOVED lines=13> */
.L_x_3945:
[----:B------:R-:W-:Y:S05]  /*17010*/  BSYNC.RECONVERGENT B2 ;  /* 0x0000000000027941 */ /* 0x000fea0003800200 */
.L_x_3944:
        /* <DEDUP_REMOVED lines=44> */
.L_x_3942:
[----:B------:R-:W-:Y:S05]  /*172e0*/  BSYNC.RECONVERGENT B1 ;  /* 0x0000000000017941 */ /* 0x000fea0003800200 */
.L_x_3941:
        /* <DEDUP_REMOVED lines=23> */
.L_x_3948:
        /* <DEDUP_REMOVED lines=13> */
.L_x_3950:
[----:B------:R-:W-:Y:S05]  /*17530*/  BSYNC.RECONVERGENT B2 ;  /* 0x0000000000027941 */ /* 0x000fea0003800200 */
.L_x_3949:
        /* <DEDUP_REMOVED lines=44> */
.L_x_3947:
[----:B------:R-:W-:Y:S05]  /*17800*/  BSYNC.RECONVERGENT B1 ;  /* 0x0000000000017941 */ /* 0x000fea0003800200 */
.L_x_3946:
        /* <DEDUP_REMOVED lines=23> */
.L_x_3953:
        /* <DEDUP_REMOVED lines=13> */
.L_x_3955:
[----:B------:R-:W-:Y:S05]  /*17a50*/  BSYNC.RECONVERGENT B2 ;  /* 0x0000000000027941 */ /* 0x000fea0003800200 */
.L_x_3954:
        /* <DEDUP_REMOVED lines=44> */
.L_x_3952:
[----:B------:R-:W-:Y:S05]  /*17d20*/  BSYNC.RECONVERGENT B1 ;  /* 0x0000000000017941 */ /* 0x000fea0003800200 */
.L_x_3951:
        /* <DEDUP_REMOVED lines=9> */
[----:B------:R-:W-:-:S03]  /*17dc0*/  IMAD.MOV.U32 R9, RZ, RZ, R12 ;  /* 0x000000ffff097224 */ /* 0x000fc600078e000c */
        /* <DEDUP_REMOVED lines=13> */
.L_x_3958:
        /* <DEDUP_REMOVED lines=13> */
.L_x_3960:
[----:B------:R-:W-:Y:S05]  /*17f70*/  BSYNC.RECONVERGENT B2 ;  /* 0x0000000000027941 */ /* 0x000fea0003800200 */
.L_x_3959:
        /* <DEDUP_REMOVED lines=41> */
[----:B------:R-:W-:Y:S02]  /*18210*/  HFMA2 R60, -RZ, RZ, 0, 0 ;  /* 0x00000000ff3c7431 */ /* 0x000fe400000001ff */
[----:B------:R-:W-:Y:S01]  /*18220*/  IMAD.MOV.U32 R12, RZ, RZ, R64 ;  /* 0x000000ffff0c7224 */ /* 0x000fe200078e0040 */
[----:B------:R-:W-:-:S07]  /*18230*/  LOP3.LUT R6, R6, UR31, R61, 0x96, !PT ;  /* 0x0000001f06067c12 */ /* 0x000fce000f8e963d */
.L_x_3957:
[----:B------:R-:W-:Y:S05]  /*18240*/  BSYNC.RECONVERGENT B1 ;  /* 0x0000000000017941 */ /* 0x000fea0003800200 */
.L_x_3956:
        /* <DEDUP_REMOVED lines=13> */
[----:B------:R-:W-:-:S04]  /*18320*/  FADD.FTZ R62, R62, R61 ;  /* 0x0000003d3e3e7221 */ /* 0x000fc80000010000 */
        /* <DEDUP_REMOVED lines=10> */
.L_x_3963:
        /* <DEDUP_REMOVED lines=13> */
.L_x_3965:
[----:B------:R-:W-:Y:S05]  /*184a0*/  BSYNC.RECONVERGENT B2 ;  /* 0x0000000000027941 */ /* 0x000fea0003800200 */
.L_x_3964:
        /* <DEDUP_REMOVED lines=44> */
.L_x_3962:
[----:B------:R-:W-:Y:S05]  /*18770*/  BSYNC.RECONVERGENT B1 ;  /* 0x0000000000017941 */ /* 0x000fea0003800200 */
.L_x_3961:
        /* <DEDUP_REMOVED lines=9> */
[----:B------:R-:W-:-:S03]  /*18810*/  IMAD.MOV.U32 R9, RZ, RZ, 0x2 ;  /* 0x00000002ff097424 */ /* 0x000fc600078e00ff */
[----:B------:R-:W-:Y:S02]  /*18820*/  FSEL R60, R60, RZ, !P5 ;  /* 0x000000ff3c3c7208 */ /* 0x000fe40006800000 */
[----:B------:R-:W-:-:S03]  /*18830*/  PLOP3.LUT P5, PT, P5, PT, PT, 0x8, 0x80 ;  /* 0x000000000080781c */ /* 0x000fc60002fae170 */
[----:B------:R-:W-:Y:S01]  /*18840*/  FADD.FTZ R66, R60, R61 ;  /* 0x0000003d3c427221 */ /* 0x000fe20000010000 */
[----:B------:R-:W-:-:S03]  /*18850*/  MOV R61, R12 ;  /* 0x0000000c003d7202 */ /* 0x000fc60000000f00 */
        /* <DEDUP_REMOVED lines=10> */
.L_x_3968:
        /* <DEDUP_REMOVED lines=15> */
.L_x_3970:
[----:B------:R-:W-:Y:S05]  /*189f0*/  BSYNC.RECONVERGENT B2 ;  /* 0x0000000000027941 */ /* 0x000fea0003800200 */
.L_x_3969:
        /* <DEDUP_REMOVED lines=44> */
.L_x_3967:
[----:B------:R-:W-:Y:S05]  /*18cc0*/  BSYNC.RECONVERGENT B1 ;  /* 0x0000000000017941 */ /* 0x000fea0003800200 */
.L_x_3966:
        /* <DEDUP_REMOVED lines=15> */
.L_x_3930:
        /* <DEDUP_REMOVED lines=16> */
.L_x_3974:
        /* <DEDUP_REMOVED lines=13> */
.L_x_3976:
[----:B------:R-:W-:Y:S05]  /*18f90*/  BSYNC.RECONVERGENT B2 ;  /* 0x0000000000027941 */ /* 0x000fea0003800200 */
.L_x_3975:
        /* <DEDUP_REMOVED lines=43> */
.L_x_3973:
[----:B------:R-:W-:Y:S05]  /*19250*/  BSYNC.RECONVERGENT B1 ;  /* 0x0000000000017941 */ /* 0x000fea0003800200 */
.L_x_3972:
        /* <DEDUP_REMOVED lines=11> */
[----:B-1----:R-:W-:Y:S02]  /*19310*/  FSETP.GTU.FTZ.AND P2, PT, R9, R108, PT ;  /* 0x0000006c0900720b */ /* 0x002fe40003f5c000 */
[----:B------:R-:W-:Y:S02]  /*19320*/  MOV R9, R12 ;  /* 0x0000000c00097202 */ /* 0x000fe40000000f00 */
[----:B------:R-:W-:Y:S02]  /*19330*/  FSEL R16, R16, RZ, !P2 ;  /* 0x000000ff10107208 */ /* 0x000fe40005000000 */
[----:B------:R-:W-:-:S04]  /*19340*/  PLOP3.LUT P2, PT, P2, PT, PT, 0x8, 0x80 ;  /* 0x000000000080781c */ /* 0x000fc8000174e170 */
[----:B------:R-:W-:Y:S01]  /*19350*/  P2R R102, PR, RZ, 0x4 ;  /* 0x00000004ff667803 */ /* 0x000fe20000000000 */
        /* <DEDUP_REMOVED lines=9> */
.L_x_3979:
        /* <DEDUP_REMOVED lines=13> */
.L_x_3981:
[----:B------:R-:W-:Y:S05]  /*194c0*/  BSYNC.RECONVERGENT B2 ;  /* 0x0000000000027941 */ /* 0x000fea0003800200 */
.L_x_3980:
        /* <DEDUP_REMOVED lines=44> */
.L_x_3978:
[----:B------:R-:W-:Y:S05]  /*19790*/  BSYNC.RECONVERGENT B1 ;  /* 0x0000000000017941 */ /* 0x000fea0003800200 */
.L_x_3977:
[----:B------:R-:W-:Y:S01]  /*197a0*/  I2FP.F32.U32 R9, R9 ;  /* 0x0000000900097245 */ /* 0x000fe20000201000 */
[----:B------:R-:W-:Y:S01]  /*197b0*/  HADD2.F32 R60, -RZ, R60.H1_H1 ;  /* 0x3000003cff3c7230 */ /* 0x000fe20000004100 */
[----:B------:R-:W-:Y:S01]  /*197c0*/  BSSY.RECONVERGENT B1, `(.L_x_3982) ;  /* 0x000004e000017945 */ /* 0x000fe20003800200 */
[----:B------:R-:W-:Y:S02]  /*197d0*/  HFMA2 R64, -RZ, RZ, 0, 1.1920928955078125e-07 ;  /* 0x00000002ff407431 */ /* 0x000fe400000001ff */
[----:B------:R-:W-:Y:S01]  /*197e0*/  FFMA.FTZ R9, R9, R100, 1.1641532182693481445e-10 ;  /* 0x2f00000009097423 */ /* 0x000fe20000010064 */
[----:B------:R-:W-:-:S04]  /*197f0*/  FMUL.FTZ R60, R60, UR4 ;  /* 0x000000043c3c7c20 */ /* 0x000fc80008410000 */
[----:B------:R-:W-:Y:S01]  /*19800*/  FMUL.FTZ R60, R60, R109 ;  /* 0x0000006d3c3c7220 */ /* 0x000fe20000410000 */
[----:B------:R-:W-:Y:S01]  /*19810*/  FSETP.GTU.FTZ.AND P1, PT, R9, R108, PT ;  /* 0x0000006c0900720b */ /* 0x000fe20003f3c000 */
[----:B------:R-:W-:-:S03]  /*19820*/  IMAD.MOV.U32 R9, RZ, RZ, R12 ;  /* 0x000000ffff097224 */ /* 0x000fc600078e000c */
[----:B------:R-:W-:Y:S02]  /*19830*/  FSEL R73, R60, RZ, !P1 ;  /* 0x000000ff3c497208 */ /* 0x000fe40004800000 */
[----:B------:R-:W-:Y:S02]  /*19840*/  PLOP3.LUT P2, PT, P1, PT, PT, 0x8, 0x80 ;  /* 0x000000000080781c */ /* 0x000fe40000f4e170 */
        /* <DEDUP_REMOVED lines=11> */
.L_x_3984:
        /* <DEDUP_REMOVED lines=13> */
.L_x_3986:
[----:B------:R-:W-:Y:S05]  /*199d0*/  BSYNC.RECONVERGENT B2 ;  /* 0x0000000000027941 */ /* 0x000fea0003800200 */
.L_x_3985:
        /* <DEDUP_REMOVED lines=44> */
.L_x_3983:
[----:B------:R-:W-:Y:S05]  /*19ca0*/  BSYNC.RECONVERGENT B1 ;  /* 0x0000000000017941 */ /* 0x000fea0003800200 */
.L_x_3982:
        /* <DEDUP_REMOVED lines=8> */
[----:B------:R-:W-:Y:S02]  /*19d30*/  FSETP.GTU.FTZ.AND P1, PT, R9, R108, PT ;  /* 0x0000006c0900720b */ /* 0x000fe40003f3c000 */
        /* <DEDUP_REMOVED lines=12> */
.L_x_3989:
        /* <DEDUP_REMOVED lines=13> */
.L_x_3991:
[----:B------:R-:W-:Y:S05]  /*19ed0*/  BSYNC.RECONVERGENT B2 ;  /* 0x0000000000027941 */ /* 0x000fea0003800200 */
.L_x_3990:
        /* <DEDUP_REMOVED lines=44> */
.L_x_3988:
[----:B------:R-:W-:Y:S05]  /*1a1a0*/  BSYNC.RECONVERGENT B1 ;  /* 0x0000000000017941 */ /* 0x000fea0003800200 */
.L_x_3987:
[----:B------:R-:W-:Y:S01]  /*1a1b0*/  I2FP.F32.U32 R9, R9 ;  /* 0x0000000900097245 */ /* 0x000fe20000201000 */
[----:B------:R-:W-:Y:S01]  /*1a1c0*/  HADD2.F32 R61, -RZ, R61.H1_H1 ;  /* 0x3000003dff3d7230 */ /* 0x000fe20000004100 */
[----:B------:R-:W-:Y:S01]  /*1a1d0*/  ISETP.NE.AND P3, PT, R65, 0x1, PT ;  /* 0x000000014100780c */ /* 0x000fe20003f65270 */
[----:B------:R-:W-:Y:S02]  /*1a1e0*/  BSSY.RECONVERGENT B1, `(.L_x_3992) ;  /* 0x000004c000017945 */ /* 0x000fe40003800200 */
[----:B------:R-:W-:Y:S01]  /*1a1f0*/  FFMA.FTZ R9, R9, R100, 1.1641532182693481445e-10 ;  /* 0x2f00000009097423 */ /* 0x000fe20000010064 */
[----:B------:R-:W-:Y:S01]  /*1a200*/  FMUL.FTZ R60, R61, UR4 ;  /* 0x000000043d3c7c20 */ /* 0x000fe20008410000 */
[----:B------:R-:W-:-:S03]  /*1a210*/  HFMA2 R61, -RZ, RZ, 0, 1.1920928955078125e-07 ;  /* 0x00000002ff3d7431 */ /* 0x000fc600000001ff */
[----:B------:R-:W-:Y:S01]  /*1a220*/  FMUL.FTZ R60, R60, R109 ;  /* 0x0000006d3c3c7220 */ /* 0x000fe20000410000 */
[----:B------:R-:W-:Y:S01]  /*1a230*/  FSETP.GTU.FTZ.AND P2, PT, R9, R108, PT ;  /* 0x0000006c0900720b */ /* 0x000fe20003f5c000 */
        /* <DEDUP_REMOVED lines=12> */
.L_x_3994:
        /* <DEDUP_REMOVED lines=13> */
.L_x_3996:
[----:B------:R-:W-:Y:S05]  /*1a3d0*/  BSYNC.RECONVERGENT B2 ;  /* 0x0000000000027941 */ /* 0x000fea0003800200 */
.L_x_3995:
        /* <DEDUP_REMOVED lines=44> */
.L_x_3993:
[----:B------:R-:W-:Y:S05]  /*1a6a0*/  BSYNC.RECONVERGENT B1 ;  /* 0x0000000000017941 */ /* 0x000fea0003800200 */
.L_x_3992:
[----:B------:R-:W-:Y:S01]  /*1a6b0*/  I2FP.F32.U32 R9, R9 ;  /* 0x0000000900097245 */ /* 0x000fe20000201000 */
[----:B------:R-:W-:Y:S01]  /*1a6c0*/  HADD2.F32 R60, -RZ, R62.H0_H0 ;  /* 0x2000003eff3c7230 */ /* 0x000fe20000004100 */
[----:B------:R-:W-:Y:S01]  /*1a6d0*/  ISETP.NE.AND P4, PT, R61, 0x1, PT ;  /* 0x000000013d00780c */ /* 0x000fe20003f85270 */
[----:B------:R-:W-:Y:S02]  /*1a6e0*/  BSSY.RECONVERGENT B1, `(.L_x_3997) ;  /* 0x000004c000017945 */ /* 0x000fe40003800200 */
[----:B------:R-:W-:Y:S01]  /*1a6f0*/  FFMA.FTZ R9, R9, R100, 1.1641532182693481445e-10 ;  /* 0x2f00000009097423 */ /* 0x000fe20000010064 */
[----:B------:R-:W-:-:S04]  /*1a700*/  FMUL.FTZ R60, R60, UR4 ;  /* 0x000000043c3c7c20 */ /* 0x000fc80008410000 */
[----:B------:R-:W-:Y:S01]  /*1a710*/  FMUL.FTZ R60, R60, R109 ;  /* 0x0000006d3c3c7220 */ /* 0x000fe20000410000 */
[----:B------:R-:W-:Y:S02]  /*1a720*/  FSETP.GTU.FTZ.AND P3, PT, R9, R108, PT ;  /* 0x0000006c0900720b */ /* 0x000fe40003f7c000 */
        /* <DEDUP_REMOVED lines=13> */
.L_x_3999:
        /* <DEDUP_REMOVED lines=13> */
.L_x_4001:
[----:B------:R-:W-:Y:S05]  /*1a8d0*/  BSYNC.RECONVERGENT B2 ;  /* 0x0000000000027941 */ /* 0x000fea0003800200 */
.L_x_4000:
        /* <DEDUP_REMOVED lines=44> */
.L_x_3998:
[----:B------:R-:W-:Y:S05]  /*1aba0*/  BSYNC.RECONVERGENT B1 ;  /* 0x0000000000017941 */ /* 0x000fea0003800200 */
.L_x_3997:
        /* <DEDUP_REMOVED lines=22> */
.L_x_4004:
        /* <DEDUP_REMOVED lines=13> */
.L_x_4006:
[----:B------:R-:W-:Y:S05]  /*1ade0*/  BSYNC.RECONVERGENT B2 ;  /* 0x0000000000027941 */ /* 0x000fea0003800200 */
.L_x_4005:
        /* <DEDUP_REMOVED lines=44> */
.L_x_4003:
[----:B------:R-:W-:Y:S05]  /*1b0b0*/  BSYNC.RECONVERGENT B1 ;  /* 0x0000000000017941 */ /* 0x000fea0003800200 */
.L_x_4002:
        /* <DEDUP_REMOVED lines=8> */
[----:B------:R-:W-:Y:S01]  /*1b140*/  FSETP.GTU.FTZ.AND P5, PT, R9, R108, PT ;  /* 0x0000006c0900720b */ /* 0x000fe20003fbc000 */
[----:B------:R-:W-:-:S03]  /*1b150*/  HFMA2 R9, -RZ, RZ, 0, 1.1920928955078125e-07 ;  /* 0x00000002ff097431 */ /* 0x000fc600000001ff */
        /* <DEDUP_REMOVED lines=11> */
.L_x_4009:
        /* <DEDUP_REMOVED lines=15> */
.L_x_4011:
[----:B------:R-:W-:Y:S05]  /*1b300*/  BSYNC.RECONVERGENT B2 ;  /* 0x0000000000027941 */ /* 0x000fea0003800200 */
.L_x_4010:
        /* <DEDUP_REMOVED lines=44> */
.L_x_4008:
[----:B------:R-:W-:Y:S05]  /*1b5d0*/  BSYNC.RECONVERGENT B1 ;  /* 0x0000000000017941 */ /* 0x000fea0003800200 */
.L_x_4007:
[----:B------:R-:W-:Y:S01]  /*1b5e0*/  I2FP.F32.U32 R61, R61 ;  /* 0x0000003d003d7245 */ /* 0x000fe20000201000 */
[----:B------:R-:W-:Y:S01]  /*1b5f0*/  HADD2.F32 R63, -RZ, R63.H1_H1 ;  /* 0x3000003fff3f7230 */ /* 0x000fe20000004100 */
[----:B------:R-:W-:-:S03]  /*1b600*/  F2FP.F16.F32.PACK_AB R62, R62, R84 ;  /* 0x000000543e3e723e */ /* 0x000fc600000000ff */
[----:B------:R-:W-:Y:S01]  /*1b610*/  FFMA.FTZ R61, R61, R100, 1.1641532182693481445e-10 ;  /* 0x2f0000003d3d7423 */ /* 0x000fe20000010064 */
[----:B------:R-:W-:-:S04]  /*1b620*/  FMUL.FTZ R60, R63, UR4 ;  /* 0x000000043f3c7c20 */ /* 0x000fc80008410000 */
[----:B------:R-:W-:Y:S01]  /*1b630*/  FMUL.FTZ R60, R60, R109 ;  /* 0x0000006d3c3c7220 */ /* 0x000fe20000410000 */
[----:B------:R-:W-:Y:S02]  /*1b640*/  FSETP.GTU.FTZ.AND P6, PT, R61, R108, PT ;  /* 0x0000006c3d00720b */ /* 0x000fe40003fdc000 */
[----:B------:R-:W-:Y:S02]  /*1b650*/  F2FP.F16.F32.PACK_AB R61, R83, R74 ;  /* 0x0000004a533d723e */ /* 0x000fe400000000ff */
[----:B------:R-:W-:Y:S02]  /*1b660*/  FSEL R100, R60, RZ, !P6 ;  /* 0x000000ff3c647208 */ /* 0x000fe40007000000 */
[----:B------:R-:W-:Y:S02]  /*1b670*/  PLOP3.LUT P6, PT, P6, PT, PT, 0x8, 0x80 ;  /* 0x000000000080781c */ /* 0x000fe400037ce170 */
[----:B------:R-:W-:Y:S02]  /*1b680*/  F2FP.F16.F32.PACK_AB R60, R73, R16 ;  /* 0x00000010493c723e */ /* 0x000fe400000000ff */
[----:B------:R-:W-:-:S09]  /*1b690*/  F2FP.F16.F32.PACK_AB R63, R100, R95 ;  /* 0x0000005f643f723e */ /* 0x000fd200000000ff */
.L_x_3971:
        /* <DEDUP_REMOVED lines=21> */
.L_x_3929:
[----:B------:R-:W-:Y:S05]  /*1b7f0*/  BSYNC.RECONVERGENT B0 ;  /* 0x0000000000007941 */ /* 0x000fea0003800200 */
.L_x_3928:
[----:B0-23--:R-:W-:Y:S01]  /*1b800*/  FADD.FTZ R60, RZ, R11 ;  /* 0x0000000bff3c7221 */ /* 0x00dfe20000010000 */
[----:B------:R-:W-:Y:S01]  /*1b810*/  ISETP.NE.AND P5, PT, R103, RZ, PT ;  /* 0x000000ff6700720c */ /* 0x000fe20003fa5270 */
[----:B------:R-:W-:Y:S01]  /*1b820*/  BSSY.RECONVERGENT B0, `(.L_x_4012) ;  /* 0x000009e000007945 */ /* 0x000fe20003800200 */
[C---:B------:R-:W-:Y:S01]  /*1b830*/  ISETP.GT.U32.AND P1, PT, R2.reuse, 0xff, PT ;  /* 0x000000ff0200780c */ /* 0x040fe20003f24070 */
[----:B------:R-:W-:Y:S01]  /*1b840*/  FADD.FTZ R61, R17, R60 ;  /* 0x0000003c113d7221 */ /* 0x000fe20000010000 */
[C---:B------:R-:W-:Y:S01]  /*1b850*/  ISETP.GT.U32.AND P2, PT, R2.reuse, 0x17f, PT ;  /* 0x0000017f0200780c */ /* 0x040fe20003f44070 */
[----:B------:R-:W-:Y:S01]  /*1b860*/  HFMA2 R103, -RZ, RZ, 0, 0 ;  /* 0x00000000ff677431 */ /* 0x000fe200000001ff */
[----:B------:R-:W-:Y:S01]  /*1b870*/  ISETP.GT.U32.AND P3, PT, R2, 0x1ff, PT ;  /* 0x000001ff0200780c */ /* 0x000fe20003f64070 */
        /* <DEDUP_REMOVED lines=152> */
.L_x_4013:
[----:B------:R-:W-:Y:S05]  /*1c200*/  BSYNC.RECONVERGENT B0 ;  /* 0x0000000000007941 */ /* 0x000fea0003800200 */
.L_x_4012:
        /* <DEDUP_REMOVED lines=12> */
.L_x_4015:
[----:B------:R-:W-:Y:S05]  /*1c2d0*/  BSYNC.RECONVERGENT B0 ;  /* 0x0000000000007941 */ /* 0x000fea0003800200 */
.L_x_4014:
[----:B------:R-:W1:Y:S01]  /*1c2e0*/  SHFL.DOWN PT, R64, R103, 0x2, 0x1f ;  /* 0x08401f0067407f89 */ /* 0x000e6200000e0000 */
[----:B------:R-:W-:Y:S01]  /*1c2f0*/  ISETP.NE.AND P2, PT, R101, RZ, PT ;  /* 0x000000ff6500720c */ /* 0x000fe20003f45270 */
[----:B------:R-:W-:Y:S01]  /*1c300*/  BSSY.RECONVERGENT B0, `(.L_x_4016) ;  /* 0x0000064000007945 */ /* 0x000fe20003800200 */
[----:B------:R-:W-:Y:S01]  /*1c310*/  ISETP.NE.AND P1, PT, RZ, UR33, PT ;  /* 0x00000021ff007c0c */ /* 0x000fe2000bf25270 */
[----:B0-----:R-:W0:Y:S01]  /*1c320*/  SHFL.DOWN PT, R63, R60, 0x2, 0x1f ;  /* 0x08401f003c3f7f89 */ /* 0x001e2200000e0000 */
[----:B------:R-:W-:-:S03]  /*1c330*/  MOV R101, UR16 ;  /* 0x0000001000657c02 */ /* 0x000fc60008000f00 */
[----:B------:R-:W2:Y:S01]  /*1c340*/  SHFL.DOWN PT, R66, R61, 0x2, 0x1f ;  /* 0x08401f003d427f89 */ /* 0x000ea200000e0000 */
[----:B-1----:R-:W-:Y:S01]  /*1c350*/  IMAD.IADD R65, R64, 0x1, R103 ;  /* 0x0000000140417824 */ /* 0x002fe200078e0267 */
[----:B------:R-:W-:Y:S02]  /*1c360*/  I2FP.F32.S32 R108, R64 ;  /* 0x00000040006c7245 */ /* 0x000fe40000201400 */
        /* <DEDUP_REMOVED lines=24> */
[----:B------:R-:W0:Y:S01]  /*1c4f0*/  LDC R67, c[0x0][0x448] ;  /* 0x00011200ff437b82 */ /* 0x000e220000000800 */
[----:B------:R-:W-:Y:S01]  /*1c500*/  FMUL.FTZ R61, R62, R61 ;  /* 0x0000003d3e3d7220 */ /* 0x000fe20000410000 */
[----:B--2---:R-:W-:-:S03]  /*1c510*/  FMUL.FTZ R66, R65, R60 ;  /* 0x0000003c41427220 */ /* 0x004fc60000410000 */
[----:B------:R-:W-:Y:S02]  /*1c520*/  FMUL.FTZ R61, R61, R112 ;  /* 0x000000703d3d7220 */ /* 0x000fe40000410000 */
[----:B------:R-:W1:Y:S01]  /*1c530*/  SHFL.IDX PT, R103, R66, RZ, 0x1f ;  /* 0x00001fff42677589 */ /* 0x000e6200000e0000 */
[----:B------:R-:W2:Y:S01]  /*1c540*/  @!P2 LDC.64 R62, c[0x0][0x3c0] ;  /* 0x0000f000ff3eab82 */ /* 0x000ea20000000a00 */
[----:B------:R-:W-:-:S06]  /*1c550*/  FFMA.FTZ R64, R65, R61, R64 ;  /* 0x0000003d41407223 */ /* 0x000fcc0000010040 */
[----:B------:R-:W0:Y:S01]  /*1c560*/  SHFL.IDX PT, R64, R64, RZ, 0x1f ;  /* 0x00001fff40407589 */ /* 0x000e2200000e0000 */
[----:B------:R-:W3:Y:S01]  /*1c570*/  @!P2 LDC.64 R60, c[0x0][0x3c8] ;  /* 0x0000f200ff3cab82 */ /* 0x000ee20000000a00 */
[----:B-1----:R-:W-:-:S05]  /*1c580*/  FMUL.FTZ R65, R103, R103 ;  /* 0x0000006767417220 */ /* 0x002fca0000410000 */
[----:B------:R-:W-:Y:S01]  /*1c590*/  FSEL R108, R65, RZ, P1 ;  /* 0x000000ff416c7208 */ /* 0x000fe20000800000 */
[----:B0-----:R-:W-:Y:S01]  /*1c5a0*/  FFMA.FTZ R65, R64, UR34, R67 ;  /* 0x0000002240417c23 */ /* 0x001fe20008010043 */
[----:B------:R-:W-:Y:S02]  /*1c5b0*/  IMAD.U32 R67, RZ, RZ, UR16 ;  /* 0x00000010ff437e24 */ /* 0x000fe4000f8e00ff */
[----:B---3--:R-:W-:-:S04]  /*1c5c0*/  @!P2 IMAD.WIDE R60, R101, 0x4, R60 ;  /* 0x00000004653ca825 */ /* 0x008fc800078e023c */
[----:B------:R-:W-:Y:S01]  /*1c5d0*/  FADD.FTZ R65, R65, R108 ;  /* 0x0000006c41417221 */ /* 0x000fe20000010000 */
[----:B--2---:R-:W-:-:S03]  /*1c5e0*/  @!P2 IMAD.WIDE R62, R67, 0x4, R62 ;  /* 0x00000004433ea825 */ /* 0x004fc600078e023e */
[----:B------:R-:W0:Y:S01]  /*1c5f0*/  MUFU.RSQ R66, R65 ;  /* 0x0000004100427308 */ /* 0x000e220000001400 */
[----:B------:R-:W-:Y:S01]  /*1c600*/  FSEL R67, R103, RZ, !P1 ;  /* 0x000000ff67437208 */ /* 0x000fe20004800000 */
[----:B------:R1:W-:Y:S04]  /*1c610*/  @!P2 STG.E desc[UR6][R62.64], R103 ;  /* 0x000000673e00a986 */ /* 0x0003e8000c101906 */
[----:B0-----:R1:W-:Y:S01]  /*1c620*/  @!P2 STG.E desc[UR6][R60.64], R66 ;  /* 0x000000423c00a986 */ /* 0x0013e2000c101906 */
[----:B------:R-:W-:Y:S05]  /*1c630*/  @!P5 BRA `(.L_x_4017) ;  /* 0x0000000000c0d947 */ /* 0x000fea0003800000 */
[--C-:B-1----:R-:W-:Y:S01]  /*1c640*/  FADD.FTZ R61, R11, -R67.reuse ;  /* 0x800000430b3d7221 */ /* 0x102fe20000010000 */
        /* <DEDUP_REMOVED lines=43> */
[----:B------:R-:W-:Y:S01]  /*1c900*/  F2FP.F16.F32.PACK_AB R62, R103, R62 ;  /* 0x0000003e673e723e */ /* 0x000fe200000000ff */
[----:B------:R-:W-:-:S03]  /*1c910*/  VIADD R85, R85, 0x80 ;  /* 0x0000008055557836 */ /* 0x000fc60000000000 */
[----:B------:R-:W-:-:S05]  /*1c920*/  F2FP.F16.F32.PACK_AB R63, R120, R105 ;  /* 0x00000069783f723e */ /* 0x000fca00000000ff */
[----:B------:R0:W-:Y:S02]  /*1c930*/  STG.E.128 desc[UR6][R64.64], R60 ;  /* 0x0000003c40007986 */ /* 0x0001e4000c101d06 */
.L_x_4017:
[----:B------:R-:W-:Y:S05]  /*1c940*/  BSYNC.RECONVERGENT B0 ;  /* 0x0000000000007941 */ /* 0x000fea0003800200 */
.L_x_4016:
[----:B------:R-:W-:Y:S01]  /*1c950*/  ISETP.NE.AND P1, PT, R104, RZ, PT ;  /* 0x000000ff6800720c */ /* 0x000fe20003f25270 */
        /* <DEDUP_REMOVED lines=50> */
.L_x_4019:
[----:B------:R-:W-:Y:S05]  /*1cc80*/  BSYNC.RECONVERGENT B0 ;  /* 0x0000000000007941 */ /* 0x000fea0003800200 */
.L_x_4018:
[----:B------:R-:W-:Y:S01]  /*1cc90*/  ISETP.NE.AND P1, PT, R106, RZ, PT ;  /* 0x000000ff6a00720c */ /* 0x000fe20003f25270 */
[----:B------:R-:W-:-:S12]  /*1cca0*/  BSSY.RECONVERGENT B0, `(.L_x_4020) ;  /* 0x0000032000007945 */ /* 0x000fd80003800200 */
        /* <DEDUP_REMOVED lines=49> */
.L_x_4021:
[----:B------:R-:W-:Y:S05]  /*1cfc0*/  BSYNC.RECONVERGENT B0 ;  /* 0x0000000000007941 */ /* 0x000fea0003800200 */
.L_x_4020:
[----:B------:R-:W-:Y:S01]  /*1cfd0*/  ISETP.NE.AND P1, PT, R107, RZ, PT ;  /* 0x000000ff6b00720c */ /* 0x000fe20003f25270 */
[----:B------:R-:W-:-:S12]  /*1cfe0*/  BSSY.RECONVERGENT B0, `(.L_x_4022) ;  /* 0x0000032000007945 */ /* 0x000fd80003800200 */
        /* <DEDUP_REMOVED lines=49> */
.L_x_4023:
[----:B------:R-:W-:Y:S05]  /*1d300*/  BSYNC.RECONVERGENT B0 ;  /* 0x0000000000007941 */ /* 0x000fea0003800200 */
.L_x_4022:
        /* <DEDUP_REMOVED lines=10> */
[----:B-----5:R-:W-:Y:S02]  /*1d3b0*/  HADD2.F32 R108, -RZ, R25.H0_H0 ;  /* 0x20000019ff6c7230 */ /* 0x020fe40000004100 */
[----:B------:R-:W-:Y:S01]  /*1d3c0*/  FADD.FTZ R67, R100, -R67 ;  /* 0x8000004364437221 */ /* 0x000fe20000010000 */
        /* <DEDUP_REMOVED lines=11> */
[C---:B------:R-:W-:Y:S01]  /*1d480*/  FMUL.FTZ R111, R66.reuse, R111 ;  /* 0x0000006f426f7220 */ /* 0x040fe20000410000 */
[----:B------:R-:W-:Y:S01]  /*1d490*/  FMUL.FTZ R109, R66, R67 ;  /* 0x00000043426d7220 */ /* 0x000fe20000410000 */
[----:B------:R-:W-:Y:S01]  /*1d4a0*/  FFMA.FTZ R103, R103, R108, R110 ;  /* 0x0000006c67677223 */ /* 0x000fe2000001006e */
[----:B------:R-:W-:Y:S01]  /*1d4b0*/  FFMA.FTZ R66, R65, R104, R106 ;  /* 0x0000006841427223 */ /* 0x000fe2000001006a */
[----:B------:R-:W-:Y:S01]  /*1d4c0*/  FFMA.FTZ R107, R107, R112, R114 ;  /* 0x000000706b6b7223 */ /* 0x000fe20000010072 */
[----:B------:R-:W-:Y:S02]  /*1d4d0*/  HADD2.F32 R108, -RZ, R27.H0_H0 ;  /* 0x2000001bff6c7230 */ /* 0x000fe40000004100 */
[----:B------:R-:W-:Y:S02]  /*1d4e0*/  HADD2.F32 R110, -RZ, R23.H0_H0 ;  /* 0x20000017ff6e7230 */ /* 0x000fe40000004100 */
[----:B------:R-:W-:-:S02]  /*1d4f0*/  HADD2.F32 R65, -RZ, R24.H1_H1 ;  /* 0x30000018ff417230 */ /* 0x000fc40000004100 */
[----:B------:R-:W-:Y:S02]  /*1d500*/  HADD2.F32 R104, -RZ, R25.H1_H1 ;  /* 0x30000019ff687230 */ /* 0x000fe40000004100 */
[----:B------:R-:W-:Y:S01]  /*1d510*/  FFMA.FTZ R110, R111, R108, R110 ;  /* 0x0000006c6f6e7223 */ /* 0x000fe2000001006e */
[----:B------:R-:W-:Y:S02]  /*1d520*/  HADD2.F32 R101, -RZ, R26.H1_H1 ;  /* 0x3000001aff657230 */ /* 0x000fe40000004100 */
[----:B------:R-:W-:Y:S02]  /*1d530*/  HADD2.F32 R112, -RZ, R27.H1_H1 ;  /* 0x3000001bff707230 */ /* 0x000fe40000004100 */
[----:B------:R-:W-:Y:S02]  /*1d540*/  HADD2.F32 R114, -RZ, R23.H1_H1 ;  /* 0x30000017ff727230 */ /* 0x000fe40000004100 */
[----:B------:R-:W-:Y:S02]  /*1d550*/  HADD2.F32 R105, -RZ, R22.H1_H1 ;  /* 0x30000016ff697230 */ /* 0x000fe40000004100 */
[----:B------:R-:W-:-:S02]  /*1d560*/  HADD2.F32 R106, -RZ, R21.H1_H1 ;  /* 0x30000015ff6a7230 */ /* 0x000fc40000004100 */
[----:B------:R-:W-:Y:S01]  /*1d570*/  FFMA.FTZ R109, R109, R112, R114 ;  /* 0x000000706d6d7223 */ /* 0x000fe20000010072 */
[----:B------:R-:W-:Y:S02]  /*1d580*/  HADD2.F32 R67, -RZ, R20.H1_H1 ;  /* 0x30000014ff437230 */ /* 0x000fe40000004100 */
[----:B------:R-:W-:Y:S01]  /*1d590*/  FFMA.FTZ R108, R64, R101, R105 ;  /* 0x00000065406c7223 */ /* 0x000fe20000010069 */
[----:B------:R-:W-:Y:S01]  /*1d5a0*/  FFMA.FTZ R104, R63, R104, R106 ;  /* 0x000000683f687223 */ /* 0x000fe2000001006a */
[----:B------:R-:W-:Y:S01]  /*1d5b0*/  F2FP.F16.F32.PACK_AB R63, R109, R110 ;  /* 0x0000006e6d3f723e */ /* 0x000fe200000000ff */
[----:B------:R-:W-:Y:S01]  /*1d5c0*/  FFMA.FTZ R67, R62, R65, R67 ;  /* 0x000000413e437223 */ /* 0x000fe20000010043 */
[----:B0-----:R-:W-:Y:S01]  /*1d5d0*/  IMAD.WIDE.U32 R64, R85, 0x10, R60 ;  /* 0x0000001055407825 */ /* 0x001fe200078e003c */
[----:B------:R-:W-:Y:S02]  /*1d5e0*/  F2FP.F16.F32.PACK_AB R62, R108, R107 ;  /* 0x0000006b6c3e723e */ /* 0x000fe400000000ff */
[----:B------:R-:W-:-:S02]  /*1d5f0*/  F2FP.F16.F32.PACK_AB R61, R104, R103 ;  /* 0x00000067683d723e */ /* 0x000fc400000000ff */
[----:B------:R-:W-:-:S05]  /*1d600*/  F2FP.F16.F32.PACK_AB R60, R67, R66 ;  /* 0x00000042433c723e */ /* 0x000fca00000000ff */
[----:B------:R0:W-:Y:S02]  /*1d610*/  STG.E.128 desc[UR6][R64.64], R60 ;  /* 0x0000003c40007986 */ /* 0x0001e4000c101d06 */
.L_x_4025:
[----:B------:R-:W-:Y:S05]  /*1d620*/  BSYNC.RECONVERGENT B0 ;  /* 0x0000000000007941 */ /* 0x000fea0003800200 */
.L_x_4024:
[----:B------:R-:W-:Y:S02]  /*1d630*/  UIADD3 UR16, UPT, UPT, UR16, UR12, URZ ;  /* 0x0000000c10107290 */ /* 0x000fe4000fffe0ff */
[----:B------:R-:W-:Y:S02]  /*1d640*/  UPLOP3.LUT UP2, UPT, UPT, UPT, UP2, 0x40, 0x4 ;  /* 0x000000000004789c */ /* 0x000fe40003f4e820 */
[----:B------:R-:W-:-:S09]  /*1d650*/  UISETP.GE.AND UP1, UPT, UR16, UR13, UPT ;  /* 0x0000000d1000728c */ /* 0x000fd2000bf26270 */
[----:B------:R-:W-:Y:S05]  /*1d660*/  BRA.U !UP1, `(.L_x_4026) ;  /* 0xfffffe3509dc7547 */ /* 0x000fea000b83ffff */
[----:B------:R-:W-:Y:S05]  /*1d670*/  EXIT ;  /* 0x000000000000794d */ /* 0x000fea0003800000 */
.L_x_4027:
        /* <DEDUP_REMOVED lines=16> */
.L_x_34004:


//--------------------- .text._ZN10layer_norm13ln_fwd_kernelINS_13Kernel_traitsI6__halfS2_S2_S2_fjLj5120ELj1ELj1ELj4ELj16ENS_18Kernel_traits_baseILj5120ES2_S2_S2_S2_fjLj128EEEEELb1ELb0ELb0ELb1EEEvNS_9FwdParamsE --------------------------
	.section	.text._ZN10layer_norm13ln_fwd_kernelINS_13Kernel_traitsI6__halfS2_S2_S2_fjLj5120ELj1ELj1ELj4ELj16ENS_18Kernel_traits_baseILj5120ES2_S2_S2_S2_fjLj128EEEEELb1ELb0ELb0ELb1EEEvNS_9FwdParamsE,"ax",@progbits
	.align	128
        .global         _ZN10layer_norm13ln_fwd_kernelINS_13Kernel_traitsI6__halfS2_S2_S2_fjLj5120ELj1ELj1ELj4ELj16ENS_18Kernel_traits_baseILj5120ES2_S2_S2_S2_fjLj128EEEEELb1ELb0ELb0ELb1EEEvNS_9FwdParamsE
        .type           _ZN10layer_norm13ln_fwd_kernelINS_13Kernel_traitsI6__halfS2_S2_S2_fjLj5120ELj1ELj1ELj4ELj16ENS_18Kernel_traits_baseILj5120ES2_S2_S2_S2_fjLj128EEEEELb1ELb0ELb0ELb1EEEvNS_9FwdParamsE,@function
        .size           _ZN10layer_norm13ln_fwd_kernelINS_13Kernel_traitsI6__halfS2_S2_S2_fjLj5120ELj1ELj1ELj4ELj16ENS_18Kernel_traits_baseILj5120ES2_S2_S2_S2_fjLj128EEEEELb1ELb0ELb0ELb1EEEvNS_9FwdParamsE,(.L_x_34005 - _ZN10layer_norm13ln_fwd_kernelINS_13Kernel_traitsI6__halfS2_S2_S2_fjLj5120ELj1ELj1ELj4ELj16ENS_18Kernel_traits_baseILj5120ES2_S2_S2_S2_fjLj128EEEEELb1ELb0ELb0ELb1EEEvNS_9FwdParamsE)
        .other          _ZN10layer_norm13ln_fwd_kernelINS_13Kernel_traitsI6__halfS2_S2_S2_fjLj5120ELj1ELj1ELj4ELj16ENS_18Kernel_traits_baseILj5120ES2_S2_S2_S2_fjLj128EEEEELb1ELb0ELb0ELb1EEEvNS_9FwdParamsE,@"STO_CUDA_ENTRY STV_DEFAULT"
_ZN10layer_norm13ln_fwd_kernelINS_13Kernel_traitsI6__halfS2_S2_S2_fjLj5120ELj1ELj1ELj4ELj16ENS_18Kernel_traits_baseILj5120ES2_S2_S2_S2_fjLj128EEEEELb1ELb0ELb0ELb1EEEvNS_9FwdParamsE:
.text._ZN10layer_norm13ln_fwd_kernelINS_13Kernel_traitsI6__halfS2_S2_S2_fjLj5120ELj1ELj1ELj4ELj16ENS_18Kernel_traits_baseILj5120ES2_S2_S2_S2_fjLj128EEEEELb1ELb0ELb0ELb1EEEvNS_9FwdParamsE:
[----:B------:R-:W-:Y:S01]  /*0000*/  LDC R1, c[0x0][0x37c] ;  /* 0x0000df00ff017b82 */ /* 0x000fe20000000800 */
[----:B------:R-:W0:Y:S01]  /*0010*/  LDCU.U8 UR4, c[0x0][0x464] ;  /* 0x00008c80ff0477ac */ /* 0x000e220008000000 */
[----:B------:R-:W1:Y:S06]  /*0020*/  S2R R21, SR_TID.X ;  /* 0x0000000000157919 */ /* 0x000e6c0000002100 */
[----:B------:R-:W2:Y:S01]  /*0030*/  LDC R82, c[0x0][0x458] ;  /* 0x00011600ff527b82 */ /* 0x000ea20000000800 */
[----:B------:R-:W3:Y:S01]  /*0040*/  LDCU.64 UR12, c[0x0][0x450] ;  /* 0x00008a00ff0c77ac */ /* 0x000ee20008000a00 */
[----:B------:R-:W4:Y:S06]  /*0050*/  LDCU.64 UR10, c[0x0][0x358] ;  /* 0x00006b00ff0a77ac */ /* 0x000f2c0008000a00 */
[----:B------:R-:W2:Y:S01]  /*0060*/  LDC R83, c[0x0][0x45c] ;  /* 0x00011700ff537b82 */ /* 0x000ea20000000800 */
[----:B0-----:R-:W-:Y:S01]  /*0070*/  ISETP.NE.AND P1, PT, RZ, UR4, PT ;  /* 0x00000004ff007c0c */ /* 0x001fe2000bf25270 */
[----:B------:R-:W0:Y:S06]  /*0080*/  LDCU.64 UR4, c[0x0][0x438] ;  /* 0x00008700ff0477ac */ /* 0x000e2c0008000a00 */
[----:B------:R-:W1:Y:S01]  /*0090*/  LDC.64 R14, c[0x0][0x3d0] ;  /* 0x0000f400ff0e7b82 */ /* 0x000e620000000a00 */
[----:B---3--:R-:W-:-:S02]  /*00a0*/  IMAD.U32 R2, RZ, RZ, UR12 ;  /* 0x0000000cff027e24 */ /* 0x008fc4000f8e00ff */
[----:B------:R-:W-:-:S06]  /*00b0*/  IMAD.U32 R3, RZ, RZ, UR13 ;  /* 0x0000000dff037e24 */ /* 0x000fcc000f8e00ff */
[----:B----4-:R-:W3:Y:S01]  /*00c0*/  @P1 LDG.E.64 R2, desc[UR10][R2.64] ;  /* 0x0000000a02021981 */ /* 0x010ee2000c1e1b00 */
[----:B------:R-:W4:Y:S03]  /*00d0*/  S2UR UR9, SR_CTAID.X ;  /* 0x00000000000979c3 */ /* 0x000f260000002500 */
[----:B--2---:R-:W2:Y:S01]  /*00e0*/  @P1 LDG.E.64 R12, desc[UR10][R82.64] ;  /* 0x0000000a520c1981 */ /* 0x004ea2000c1e1b00 */
[----:B0-----:R-:W-:Y:S01]  /*00f0*/  ISETP.NE.U32.AND P0, PT, RZ, UR4, PT ;  /* 0x00000004ff007c0c */ /* 0x001fe2000bf05070 */
[----:B------:R-:W4:Y:S03]  /*0100*/  LDCU UR4, c[0x0][0x384] ;  /* 0x00007080ff0477ac */ /* 0x000f260008000800 */
[----:B------:R-:W2:Y:S01]  /*0110*/  @P1 LDC R19, c[0x0][0x460] ;  /* 0x00011800ff131b82 */ /* 0x000ea20000000800 */
[----:B------:R-:W-:-:S13]  /*0120*/  ISETP.NE.AND.EX P0, PT, RZ, UR5, PT, P0 ;  /* 0x00000005ff007c0c */ /* 0x000fda000bf05300 */
[----:B------:R-:W0:Y:S01]  /*0130*/  @P0 LDC.64 R16, c[0x0][0x438] ;  /* 0x00010e00ff100b82 */ /* 0x000e220000000a00 */
[----:B-1----:R-:W-:-:S05]  /*0140*/  IMAD.WIDE.U32 R14, R21, 0x10, R14 ;  /* 0x00000010150e7825 */ /* 0x002fca00078e000e */
[----:B------:R1:W5:Y:S04]  /*0150*/  LDG.E.128 R8, desc[UR10][R14.64] ;  /* 0x0000000a0e087981 */ /* 0x000368000c1e1d00 */
[----:B------:R1:W5:Y:S04]  /*0160*/  LDG.E.128 R4, desc[UR10][R14.64+0x800] ;  /* 0x0008000a0e047981 */ /* 0x000368000c1e1d00 */
[----:B------:R1:W5:Y:S04]  /*0170*/  LDG.E.128 R52, desc[UR10][R14.64+0x1000] ;  /* 0x0010000a0e347981 */ /* 0x000368000c1e1d00 */
[----:B------:R1:W5:Y:S04]  /*0180*/  LDG.E.128 R48, desc[UR10][R14.64+0x1800] ;  /* 0x0018000a0e307981 */ /* 0x000368000c1e1d00 */
[----:B------:R1:W5:Y:S01]  /*0190*/  LDG.E.128 R44, desc[UR10][R14.64+0x2000] ;  /* 0x0020000a0e2c7981 */ /* 0x000362000c1e1d00 */
[----:B0-----:R-:W-:-:S05]  /*01a0*/  @P0 IMAD.WIDE.U32 R16, R21, 0x10, R16 ;  /* 0x0000001015100825 */ /* 0x001fca00078e0010 */
[----:B------:R1:W5:Y:S04]  /*01b0*/  @P0 LDG.E.128 R40, desc[UR10][R16.64] ;  /* 0x0000000a10280981 */ /* 0x000368000c1e1d00 */
[----:B------:R1:W5:Y:S04]  /*01c0*/  @P0 LDG.E.128 R36, desc[UR10][R16.64+0x800] ;  /* 0x0008000a10240981 */ /* 0x000368000c1e1d00 */
[----:B------:R1:W5:Y:S04]  /*01d0*/  @P0 LDG.E.128 R32, desc[UR10][R16.64+0x1000] ;  /* 0x0010000a10200981 */ /* 0x000368000c1e1d00 */
[----:B------:R1:W5:Y:S04]  /*01e0*/  @P0 LDG.E.128 R28, desc[UR10][R16.64+0x1800] ;  /* 0x0018000a101c0981 */ /* 0x000368000c1e1d00 */
[----:B------:R1:W5:Y:S01]  /*01f0*/  @P0 LDG.E.128 R24, desc[UR10][R16.64+0x2000] ;  /* 0x0020000a10180981 */ /* 0x000362000c1e1d00 */
[----:B------:R-:W0:Y:S01]  /*0200*/  LDC R0, c[0x0][0x360] ;  /* 0x0000d800ff007b82 */ /* 0x000e220000000800 */
[----:B----4-:R-:W-:-:S06]  /*0210*/  UISETP.GE.AND UP0, UPT, UR9, UR4, UPT ;  /* 0x000000040900728c */ /* 0x010fcc000bf06270 */
[----:B------:R-:W-:Y:S01]  /*0220*/  PLOP3.LUT P3, PT, PT, PT, UP0, 0x80, 0x8 ;  /* 0x000000000008781c */ /* 0x000fe20003f6f008 */
[----:B0-----:R-:W-:Y:S01]  /*0230*/  IMAD R21, R0, UR9, R21 ;  /* 0x0000000900157c24 */ /* 0x001fe2000f8e0215 */
[----:B---3--:R-:W-:Y:S02]  /*0240*/  @P1 R2UR UR12, R2 ;  /* 0x00000000020c12ca */ /* 0x008fe400000e0000 */
[----:B------:R-:W-:Y:S02]  /*0250*/  @P1 R2UR UR13, R3 ;  /* 0x00000000030d12ca */ /* 0x000fe400000e0000 */
[----:B--2---:R-:W-:-:S04]  /*0260*/  @P1 IADD3 R82, P2, PT, R12, R19, RZ ;  /* 0x000000130c521210 */ /* 0x004fc80007f5e0ff */
[----:B------:R-:W-:-:S03]  /*0270*/  @P1 IADD3.X R83, PT, PT, RZ, R13, RZ, P2, !PT ;  /* 0x0000000dff531210 */ /* 0x000fc600017fe4ff */
[----:B-1----:R-:W-:Y:S06]  /*0280*/  @P3 EXIT ;  /* 0x000000000000394d */ /* 0x002fec0003800000 */
[--C-:B------:R-:W-:Y:S01]  /*0290*/  SHF.R.U64 R20, R82, 0x2, R83.reuse ;  /* 0x0000000252147819 */ /* 0x100fe20000001253 */
[----:B------:R-:W-:Y:S01]  /*02a0*/  IMAD.HI.U32 R0, R21, -0x326172a9, RZ ;  /* 0xcd9e8d5715007827 */ /* 0x000fe200078e00ff */
[----:B------:R-:W-:Y:S01]  /*02b0*/  SHF.R.U32.HI R19, RZ, 0x2, R83 ;  /* 0x00000002ff137819 */ /* 0x000fe20000011653 */
[----:B------:R-:W-:Y:S01]  /*02c0*/  UIADD3 UR21, UPT, UPT, UR12, -0x61c88647, URZ ;  /* 0x9e3779b90c157890 */ /* 0x000fe2000fffe0ff */
[-C--:B-----5:R-:W-:Y:S01]  /*02d0*/  @P0 MOV R64, R46.reuse ;  /* 0x0000002e00400202 */ /* 0x0a0fe20000000f00 */
[----:B------:R-:W-:Y:S01]  /*02e0*/  IMAD.HI.U32 R2, R20, -0x2daee0ad, RZ ;  /* 0xd2511f5314027827 */ /* 0x000fe200078e00ff */
[----:B------:R-:W-:Y:S01]  /*02f0*/  LOP3.LUT R0, R19, UR12, R0, 0x96, !PT ;  /* 0x0000000c13007c12 */ /* 0x000fe2000f8e9600 */
[----:B------:R-:W-:Y:S01]  /*0300*/  UIADD3 UR22, UPT, UPT, UR13, -0x4498517b, URZ ;  /* 0xbb67ae850d167890 */ /* 0x000fe2000fffe0ff */
[----:B------:R-:W-:Y:S01]  /*0310*/  @!P0 MOV R64, R46 ;  /* 0x0000002e00408202 */ /* 0x000fe20000000f00 */
[----:B------:R-:W-:Y:S01]  /*0320*/  IMAD R12, R21, -0x326172a9, RZ ;  /* 0xcd9e8d57150c7824 */ /* 0x000fe200078e02ff */
[----:B------:R-:W-:Y:S01]  /*0330*/  LOP3.LUT R2, R2, UR13, RZ, 0x3c, !PT ;  /* 0x0000000d02027c12 */ /* 0x000fe2000f8e3cff */
[----:B------:R-:W-:Y:S01]  /*0340*/  IMAD R14, R20, -0x2daee0ad, RZ ;  /* 0xd2511f53140e7824 */ /* 0x000fe200078e02ff */
[----:B------:R-:W-:Y:S01]  /*0350*/  UIADD3 UR24, UPT, UPT, UR13, 0x76cf5d0a, URZ ;  /* 0x76cf5d0a0d187890 */ /* 0x000fe2000fffe0ff */
[----:B------:R-:W-:Y:S01]  /*0360*/  IMAD.HI.U32 R13, R0, -0x2daee0ad, RZ ;  /* 0xd2511f53000d7827 */ /* 0x000fe200078e00ff */
[----:B------:R-:W-:Y:S01]  /*0370*/  UIADD3 UR23, UPT, UPT, UR12, 0x3c6ef372, URZ ;  /* 0x3c6ef3720c177890 */ /* 0x000fe2000fffe0ff */
[----:B------:R-:W-:Y:S01]  /*0380*/  LOP3.LUT R82, R82, 0x3, RZ, 0xc0, !PT ;  /* 0x0000000352527812 */ /* 0x000fe200078ec0ff */
[----:B------:R-:W-:Y:S01]  /*0390*/  UIADD3 UR25, UPT, UPT, UR12, -0x255992d5, URZ ;  /* 0xdaa66d2b0c197890 */ /* 0x000fe2000fffe0ff */
[----:B------:R-:W-:Y:S01]  /*03a0*/  IMAD.HI.U32 R3, R2, -0x326172a9, RZ ;  /* 0xcd9e8d5702037827 */ /* 0x000fe200078e00ff */
[----:B------:R-:W-:Y:S01]  /*03b0*/  LOP3.LUT R13, R14, UR22, R13, 0x96, !PT ;  /* 0x000000160e0d7c12 */ /* 0x000fe2000f8e960d */
[----:B------:R-:W-:Y:S01]  /*03c0*/  UIADD3 UR26, UPT, UPT, UR13, 0x32370b8f, URZ ;  /* 0x32370b8f0d1a7890 */ /* 0x000fe2000fffe0ff */
[----:B------:R-:W-:Y:S01]  /*03d0*/  @!P0 CS2R R42, SRZ ;  /* 0x00000000002a8805 */ /* 0x000fe2000001ff00 */
[----:B------:R-:W-:Y:S01]  /*03e0*/  IMAD R17, R0, -0x2daee0ad, RZ ;  /* 0xd2511f5300117824 */ /* 0x000fe200078e02ff */
[----:B------:R-:W-:Y:S01]  /*03f0*/  LOP3.LUT R3, R12, UR21, R3, 0x96, !PT ;  /* 0x000000150c037c12 */ /* 0x000fe2000f8e9603 */
[----:B------:R-:W-:Y:S01]  /*0400*/  IMAD R15, R2, -0x326172a9, RZ ;  /* 0xcd9e8d57020f7824 */ /* 0x000fe200078e02ff */
[----:B------:R-:W-:Y:S01]  /*0410*/  UIADD3 UR28, UPT, UPT, UR13, -0x126145ec, URZ ;  /* 0xed9eba140d1c7890 */ /* 0x000fe2000fffe0ff */
[----:B------:R-:W-:Y:S01]  /*0420*/  IMAD.HI.U32 R2, R13, -0x326172a9, RZ ;  /* 0xcd9e8d570d027827 */ /* 0x000fe200078e00ff */
[----:B------:R-:W-:Y:S01]  /*0430*/  UIADD3 UR27, UPT, UPT, UR12, 0x78dde6e4, URZ ;  /* 0x78dde6e40c1b7890 */ /* 0x000fe2000fffe0ff */
        /* <DEDUP_REMOVED lines=23> */
[----:B------:R-:W0:Y:S01]  /*05b0*/  LDCU.64 UR4, c[0x0][0x3e0] ;  /* 0x00007c00ff0477ac */ /* 0x000e220008000a00 */
[----:B------:R-:W-:-:S02]  /*05c0*/  @!P0 CS2R R32, SRZ ;  /* 0x0000000000208805 */ /* 0x000fc4000001ff00 */
[----:B------:R-:W-:Y:S01]  /*05d0*/  @!P0 CS2R R30, SRZ ;  /* 0x00000000001e8805 */ /* 0x000fe2000001ff00 */
[----:B------:R-:W-:Y:S01]  /*05e0*/  IMAD.HI.U32 R2, R3, -0x2daee0ad, RZ ;  /* 0xd2511f5303027827 */ /* 0x000fe200078e00ff */
[----:B------:R-:W-:Y:S01]  /*05f0*/  LOP3.LUT R0, R13, UR27, R0, 0x96, !PT ;  /* 0x0000001b0d007c12 */ /* 0x000fe2000f8e9600 */
[----:B------:R-:W-:Y:S01]  /*0600*/  UIADD3 UR35, UPT, UPT, UR12, -0xe443238, URZ ;  /* 0xf1bbcdc80c237890 */ /* 0x000fe2000fffe0ff */
[----:B------:R-:W-:Y:S01]  /*0610*/  @!P0 CS2R R28, SRZ ;  /* 0x00000000001c8805 */ /* 0x000fe2000001ff00 */
[----:B------:R-:W-:Y:S01]  /*0620*/  IMAD R13, R3, -0x2daee0ad, RZ ;  /* 0xd2511f53030d7824 */ /* 0x000fe200078e02ff */
[----:B------:R-:W-:Y:S01]  /*0630*/  LOP3.LUT R2, R15, UR28, R2, 0x96, !PT ;  /* 0x0000001c0f027c12 */ /* 0x000fe2000f8e9602 */
[----:B------:R-:W-:Y:S01]  /*0640*/  IMAD R14, R14, -0x326172a9, RZ ;  /* 0xcd9e8d570e0e7824 */ /* 0x000fe200078e02ff */
[----:B------:R-:W-:Y:S01]  /*0650*/  UIADD3 UR37, UPT, UPT, UR12, -0x700cb87f, URZ ;  /* 0x8ff347810c257890 */ /* 0x000fe2000fffe0ff */
[----:B------:R-:W-:Y:S01]  /*0660*/  IMAD.HI.U32 R12, R0, -0x2daee0ad, RZ ;  /* 0xd2511f53000c7827 */ /* 0x000fe200078e00ff */
[----:B------:R-:W-:Y:S01]  /*0670*/  UIADD3 UR38, UPT, UPT, UR13, -0x695add53, URZ ;  /* 0x96a522ad0d267890 */ /* 0x000fe2000fffe0ff */
[----:B------:R-:W-:-:S02]  /*0680*/  @!P0 CS2R R26, SRZ ;  /* 0x00000000001a8805 */ /* 0x000fc4000001ff00 */
[----:B------:R-:W-:Y:S01]  /*0690*/  @!P0 CS2R R24, SRZ ;  /* 0x0000000000188805 */ /* 0x000fe2000001ff00 */
[----:B------:R-:W-:Y:S01]  /*06a0*/  IMAD.HI.U32 R3, R2, -0x326172a9, RZ ;  /* 0xcd9e8d5702037827 */ /* 0x000fe200078e00ff */
[----:B------:R-:W-:Y:S01]  /*06b0*/  LOP3.LUT R12, R13, UR30, R12, 0x96, !PT ;  /* 0x0000001e0d0c7c12 */ /* 0x000fe2000f8e960c */
[----:B------:R-:W-:Y:S02]  /*06c0*/  UPLOP3.LUT UP2, UPT, UPT, UPT, UPT, 0x40, 0x4 ;  /* 0x000000000004789c */ /* 0x000fe40003f4e870 */
[----:B------:R-:W-:Y:S01]  /*06d0*/  IMAD R15, R0, -0x2daee0ad, RZ ;  /* 0xd2511f53000f7824 */ /* 0x000fe200078e02ff */
[----:B------:R-:W-:Y:S01]  /*06e0*/  LOP3.LUT R3, R14, UR29, R3, 0x96, !PT ;  /* 0x0000001d0e037c12 */ /* 0x000fe2000f8e9603 */
[----:B------:R-:W-:Y:S01]  /*06f0*/  IMAD R13, R2, -0x326172a9, RZ ;  /* 0xcd9e8d57020d7824 */ /* 0x000fe200078e02ff */
[----:B0-----:R-:W-:Y:S01]  /*0700*/  UISETP.NE.U32.AND UP0, UPT, UR4, URZ, UPT ;  /* 0x000000ff0400728c */ /* 0x001fe2000bf05070 */
[----:B------:R-:W-:Y:S01]  /*0710*/  IMAD.HI.U32 R2, R12, -0x326172a9, RZ ;  /* 0xcd9e8d570c027827 */ /* 0x000fe200078e00ff */
[----:B------:R-:W0:Y:S03]  /*0720*/  LDCU UR7, c[0x0][0x404] ;  /* 0x00008080ff0777ac */ /* 0x000e260008000800 */
[----:B------:R-:W-:Y:S01]  /*0730*/  IMAD.HI.U32 R0, R3, -0x2daee0ad, RZ ;  /* 0xd2511f5303007827 */ /* 0x000fe200078e00ff */
[----:B------:R-:W-:Y:S01]  /*0740*/  LOP3.LUT R2, R13, UR31, R2, 0x96, !PT ;  /* 0x0000001f0d027c12 */ /* 0x000fe2000f8e9602 */
[----:B------:R-:W-:-:S02]  /*0750*/  UISETP.NE.AND.EX UP0, UPT, UR5, URZ, UPT, UP0 ;  /* 0x000000ff0500728c */ /* 0x000fc4000bf05300 */
[----:B------:R-:W-:Y:S01]  /*0760*/  IMAD R14, R3, -0x2daee0ad, RZ ;  /* 0xd2511f53030e7824 */ /* 0x000fe200078e02ff */
[----:B------:R-:W-:Y:S01]  /*0770*/  LOP3.LUT R0, R15, UR32, R0, 0x96, !PT ;  /* 0x000000200f007c12 */ /* 0x000fe2000f8e9600 */
[----:B------:R-:W-:Y:S01]  /*0780*/  IMAD R12, R12, -0x326172a9, RZ ;  /* 0xcd9e8d570c0c7824 */ /* 0x000fe200078e02ff */
[----:B------:R-:W1:Y:S01]  /*0790*/  LDCU UR8, c[0x0][0x408] ;  /* 0x00008100ff0877ac */ /* 0x000e620008000800 */
[----:B------:R-:W-:Y:S01]  /*07a0*/  IMAD.HI.U32 R13, R2, -0x2daee0ad, RZ ;  /* 0xd2511f53020d7827 */ /* 0x000fe200078e00ff */
[----:B------:R-:W2:Y:S03]  /*07b0*/  LDCU UR18, c[0x0][0x388] ;  /* 0x00007100ff1277ac */ /* 0x000ea60008000800 */
[----:B------:R-:W-:Y:S01]  /*07c0*/  IMAD.HI.U32 R3, R0, -0x326172a9, RZ ;  /* 0xcd9e8d5700037827 */ /* 0x000fe200078e00ff */
[----:B------:R-:W-:Y:S02]  /*07d0*/  LOP3.LUT R13, R14, UR34, R13, 0x96, !PT ;  /* 0x000000220e0d7c12 */ /* 0x000fe4000f8e960d */
[----:B------:R-:W-:Y:S01]  /*07e0*/  @P0 MOV R14, R10 ;  /* 0x0000000a000e0202 */ /* 0x000fe20000000f00 */
[----:B------:R-:W-:Y:S01]  /*07f0*/  IMAD R17, R2, -0x2daee0ad, RZ ;  /* 0xd2511f5302117824 */ /* 0x000fe200078e02ff */
[----:B------:R-:W-:Y:S01]  /*0800*/  LOP3.LUT R3, R12, UR33, R3, 0x96, !PT ;  /* 0x000000210c037c12 */ /* 0x000fe2000f8e9603 */
[----:B------:R-:W-:Y:S01]  /*0810*/  IMAD R15, R0, -0x326172a9, RZ ;  /* 0xcd9e8d57000f7824 */ /* 0x000fe200078e02ff */
[----:B------:R-:W3:Y:S01]  /*0820*/  LDCU.U8 UR19, c[0x0][0x410] ;  /* 0x00008200ff1377ac */ /* 0x000ee20008000000 */
[----:B------:R-:W-:Y:S01]  /*0830*/  IMAD.HI.U32 R0, R13, -0x326172a9, RZ ;  /* 0xcd9e8d570d007827 */ /* 0x000fe200078e00ff */
[----:B------:R-:W4:Y:S03]  /*0840*/  LDCU UR20, c[0x0][0x400] ;  /* 0x00008000ff1477ac */ /* 0x000f260008000800 */
[----:B------:R-:W-:Y:S01]  /*0850*/  IMAD.HI.U32 R2, R3, -0x2daee0ad, RZ ;  /* 0xd2511f5303027827 */ /* 0x000fe200078e00ff */
[----:B------:R-:W-:-:S02]  /*0860*/  LOP3.LUT R85, R15, UR35, R0, 0x96, !PT ;  /* 0x000000230f557c12 */ /* 0x000fc4000f8e9600 */
[-C--:B------:R-:W-:Y:S01]  /*0870*/  @P0 MOV R0, R51.reuse ;  /* 0x0000003300000202 */ /* 0x080fe20000000f00 */
[----:B------:R-:W-:Y:S01]  /*0880*/  IMAD R13, R13, -0x326172a9, RZ ;  /* 0xcd9e8d570d0d7824 */ /* 0x000fe200078e02ff */
[----:B------:R-:W-:Y:S01]  /*0890*/  LOP3.LUT R68, R17, UR36, R2, 0x96, !PT ;  /* 0x0000002411447c12 */ /* 0x000fe2000f8e9602 */
[----:B------:R-:W-:Y:S01]  /*08a0*/  IMAD R3, R3, -0x2daee0ad, RZ ;  /* 0xd2511f5303037824 */ /* 0x000fe200078e02ff */
[----:B------:R-:W-:Y:S01]  /*08b0*/  @!P0 MOV R0, R51 ;  /* 0x0000003300008202 */ /* 0x000fe20000000f00 */
[----:B------:R-:W-:Y:S01]  /*08c0*/  IMAD.HI.U32 R18, R85, -0x2daee0ad, RZ ;  /* 0xd2511f5355127827 */ /* 0x000fe200078e00ff */
[----:B------:R-:W0:Y:S03]  /*08d0*/  LDCU.64 UR14, c[0x0][0x3a0] ;  /* 0x00007400ff0e77ac */ /* 0x000e260008000a00 */
[----:B------:R-:W-:Y:S01]  /*08e0*/  IMAD.HI.U32 R16, R68, -0x326172a9, RZ ;  /* 0xcd9e8d5744107827 */ /* 0x000fe200078e00ff */
[----:B------:R-:W-:Y:S01]  /*08f0*/  LOP3.LUT R18, R3, UR38, R18, 0x96, !PT ;  /* 0x0000002603127c12 */ /* 0x000fe2000f8e9612 */
[----:B------:R-:W0:Y:S02]  /*0900*/  LDCU.64 UR16, c[0x0][0x380] ;  /* 0x00007000ff1077ac */ /* 0x000e240008000a00 */
[----:B------:R-:W-:Y:S01]  /*0910*/  @P0 IMAD.MOV.U32 R15, RZ, RZ, R9 ;  /* 0x000000ffff0f0224 */ /* 0x000fe200078e0009 */
[----:B------:R-:W-:Y:S01]  /*0920*/  LOP3.LUT R16, R13, UR37, R16, 0x96, !PT ;  /* 0x000000250d107c12 */ /* 0x000fe2000f8e9610 */
[----:B------:R-:W-:Y:S01]  /*0930*/  @P0 IMAD.MOV.U32 R13, RZ, RZ, R11 ;  /* 0x000000ffff0d0224 */ /* 0x000fe200078e000b */
[----:B------:R-:W-:Y:S01]  /*0940*/  @!P0 MOV R15, R9 ;  /* 0x00000009000f8202 */ /* 0x000fe20000000f00 */
[----:B------:R-:W-:Y:S01]  /*0950*/  @!P0 IMAD.MOV.U32 R14, RZ, RZ, R10 ;  /* 0x000000ffff0e8224 */ /* 0x000fe200078e000a */
[----:B------:R-:W-:Y:S01]  /*0960*/  @!P0 MOV R13, R11 ;  /* 0x0000000b000d8202 */ /* 0x000fe20000000f00 */
[----:B------:R-:W-:-:S02]  /*0970*/  @P0 IMAD.MOV.U32 R17, RZ, RZ, R8 ;  /* 0x000000ffff110224 */ /* 0x000fc400078e0008 */
[----:B------:R-:W-:Y:S01]  /*0980*/  @P0 IMAD.MOV.U32 R12, RZ, RZ, R4 ;  /* 0x000000ffff0c0224 */ /* 0x000fe200078e0004 */
[----:B------:R-:W-:Y:S01]  /*0990*/  @!P0 MOV R12, R4 ;  /* 0x00000004000c8202 */ /* 0x000fe20000000f00 */
[----:B------:R-:W-:Y:S01]  /*09a0*/  @P0 IMAD.MOV.U32 R11, RZ, RZ, R5 ;  /* 0x000000ffff0b0224 */ /* 0x000fe200078e0005 */
[----:B------:R-:W-:Y:S01]  /*09b0*/  @P0 MOV R4, R48 ;  /* 0x0000003000040202 */ /* 0x000fe20000000f00 */
[----:B------:R-:W-:Y:S01]  /*09c0*/  @P0 IMAD.MOV.U32 R10, RZ, RZ, R6 ;  /* 0x000000ffff0a0224 */ /* 0x000fe200078e0006 */
[----:B------:R-:W-:Y:S01]  /*09d0*/  @!P0 MOV R10, R6 ;  /* 0x00000006000a8202 */ /* 0x000fe20000000f00 */
[----:B------:R-:W-:Y:S01]  /*09e0*/  @P0 IMAD.MOV.U32 R9, RZ, RZ, R7 ;  /* 0x000000ffff090224 */ /* 0x000fe200078e0007 */
[----:B------:R-:W-:Y:S01]  /*09f0*/  @!P0 MOV R4, R48 ;  /* 0x0000003000048202 */ /* 0x000fe20000000f00 */
[----:B------:R-:W-:Y:S02]  /*0a00*/  @!P0 IMAD.MOV.U32 R17, RZ, RZ, R8 ;  /* 0x000000ffff118224 */ /* 0x000fe400078e0008 */
[----:B------:R-:W-:-:S02]  /*0a10*/  @!P0 IMAD.MOV.U32 R11, RZ, RZ, R5 ;  /* 0x000000ffff0b8224 */ /* 0x000fc400078e0005 */
[----:B------:R-:W-:Y:S01]  /*0a20*/  @!P0 IMAD.MOV.U32 R9, RZ, RZ, R7 ;  /* 0x000000ffff098224 */ /* 0x000fe200078e0007 */
[-C--:B------:R-:W-:Y:S01]  /*0a30*/  @P0 MOV R7, R53.reuse ;  /* 0x0000003500070202 */ /* 0x080fe20000000f00 */
[----:B------:R-:W-:Y:S01]  /*0a40*/  @P0 IMAD.MOV.U32 R8, RZ, RZ, R52 ;  /* 0x000000ffff080224 */ /* 0x000fe200078e0034 */
[----:B------:R-:W-:Y:S01]  /*0a50*/  @!P0 MOV R7, R53 ;  /* 0x0000003500078202 */ /* 0x000fe20000000f00 */
[----:B------:R-:W-:Y:S02]  /*0a60*/  @P0 IMAD.MOV.U32 R6, RZ, RZ, R54 ;  /* 0x000000ffff060224 */ /* 0x000fe400078e0036 */
[----:B------:R-:W-:Y:S02]  /*0a70*/  @P0 IMAD.MOV.U32 R5, RZ, RZ, R55 ;  /* 0x000000ffff050224 */ /* 0x000fe400078e0037 */
[----:B------:R-:W-:Y:S02]  /*0a80*/  @P0 IMAD.MOV.U32 R3, RZ, RZ, R49 ;  /* 0x000000ffff030224 */ /* 0x000fe400078e0031 */
[----:B------:R-:W-:-:S02]  /*0a90*/  @P0 IMAD.MOV.U32 R2, RZ, RZ, R50 ;  /* 0x000000ffff020224 */ /* 0x000fc400078e0032 */
[----:B------:R-:W-:Y:S02]  /*0aa0*/  @P0 IMAD.MOV.U32 R22, RZ, RZ, R44 ;  /* 0x000000ffff160224 */ /* 0x000fe400078e002c */
[----:B------:R-:W-:Y:S02]  /*0ab0*/  @P0 IMAD.MOV.U32 R65, RZ, RZ, R45 ;  /* 0x000000ffff410224 */ /* 0x000fe400078e002d */
[----:B------:R-:W-:Y:S02]  /*0ac0*/  @P0 IMAD.MOV.U32 R23, RZ, RZ, R47 ;  /* 0x000000ffff170224 */ /* 0x000fe400078e002f */
[----:B------:R-:W-:Y:S02]  /*0ad0*/  @!P0 IMAD.MOV.U32 R8, RZ, RZ, R52 ;  /* 0x000000ffff088224 */ /* 0x000fe400078e0034 */
[----:B------:R-:W-:Y:S02]  /*0ae0*/  @!P0 IMAD.MOV.U32 R6, RZ, RZ, R54 ;  /* 0x000000ffff068224 */ /* 0x000fe400078e0036 */
[----:B------:R-:W-:-:S02]  /*0af0*/  @!P0 IMAD.MOV.U32 R5, RZ, RZ, R55 ;  /* 0x000000ffff058224 */ /* 0x000fc400078e0037 */
[----:B------:R-:W-:Y:S02]  /*0b00*/  @!P0 IMAD.MOV.U32 R3, RZ, RZ, R49 ;  /* 0x000000ffff038224 */ /* 0x000fe400078e0031 */
[----:B------:R-:W-:Y:S02]  /*0b10*/  @!P0 IMAD.MOV.U32 R2, RZ, RZ, R50 ;  /* 0x000000ffff028224 */ /* 0x000fe400078e0032 */
[----:B------:R-:W-:Y:S02]  /*0b20*/  @!P0 IMAD.MOV.U32 R22, RZ, RZ, R44 ;  /* 0x000000ffff168224 */ /* 0x000fe400078e002c */
[----:B------:R-:W-:Y:S02]  /*0b30*/  @!P0 IMAD.MOV.U32 R65, RZ, RZ, R45 ;  /* 0x000000ffff418224 */ /* 0x000fe400078e002d */
[----:B------:R-:W-:Y:S02]  /*0b40*/  @!P0 IMAD.MOV.U32 R23, RZ, RZ, R47 ;  /* 0x000000ffff178224 */ /* 0x000fe400078e002f */
[----:B------:R-:W-:-:S02]  /*0b50*/  IMAD.MOV.U32 R66, RZ, RZ, RZ ;  /* 0x000000ffff427224 */ /* 0x000fc400078e00ff */
[----:B------:R-:W-:Y:S02]  /*0b60*/  IMAD R85, R85, -0x2daee0ad, RZ ;  /* 0xd2511f5355557824 */ /* 0x000fe400078e02ff */
[----:B01234-:R-:W-:-:S07]  /*0b70*/  IMAD R68, R68, -0x326172a9, RZ ;  /* 0xcd9e8d5744447824 */ /* 0x01ffce00078e02ff */
.L_x_4281:
[----:B------:R-:W0:Y:S01]  /*0b80*/  @UP0 LDCU.64 UR4, c[0x0][0x3e0] ;  /* 0x00007c00ff0407ac */ /* 0x000e220008000a00 */
[----:B-1----:R-:W1:Y:S01]  /*0b90*/  S2R R60, SR_TID.X ;  /* 0x00000000003c7919 */ /* 0x002e620000002100 */
[----:B------:R-:W-:Y:S01]  /*0ba0*/  PLOP3.LUT P0, PT, PT, PT, UP0, 0x80, 0x8 ;  /* 0x000000000008781c */ /* 0x000fe20003f0f008 */
[----:B------:R-:W2:Y:S01]  /*0bb0*/  LDC.64 R56, c[0x0][0x390] ;  /* 0x0000e400ff387b82 */ /* 0x000ea20000000a00 */
[----:B------:R-:W-:Y:S02]  /*0bc0*/  UIMAD UR6, UR9, UR18, URZ ;  /* 0x00000012090672a4 */ /* 0x000fe4000f8e02ff */
[----:B0-----:R-:W-:-:S06]  /*0bd0*/  @UP0 UIMAD.WIDE UR4, UR9, 0x2, UR4 ;  /* 0x00000002090408a5 */ /* 0x001fcc000f8e0204 */
[----:B------:R-:W-:Y:S01]  /*0be0*/  MOV R48, UR4 ;  /* 0x0000000400307c02 */ /* 0x000fe20008000f00 */
[----:B------:R-:W-:Y:S01]  /*0bf0*/  USHF.R.S32.HI UR4, URZ, 0x1f, UR6 ;  /* 0x0000001fff047899 */ /* 0x000fe20008011406 */
[----:B------:R-:W-:-:S03]  /*0c00*/  IMAD.U32 R49, RZ, RZ, UR5 ;  /* 0x00000005ff317e24 */ /* 0x000fc6000f8e00ff */
[----:B------:R-:W-:Y:S02]  /*0c10*/  ULEA.HI UR4, UR4, UR6, URZ, 0x3 ;  /* 0x0000000604047291 */ /* 0x000fe4000f8f18ff */
[----:B------:R-:W3:Y:S04]  /*0c20*/  @P0 LDG.E.U16 R48, desc[UR10][R48.64] ;  /* 0x0000000a30300981 */ /* 0x000ee8000c1e1500 */
[----:B------:R-:W-:-:S05]  /*0c30*/  IMAD.U32 R59, RZ, RZ, UR4 ;  /* 0x00000004ff3b7e24 */ /* 0x000fca000f8e00ff */
[----:B-1----:R-:W-:-:S05]  /*0c40*/  LEA.HI.SX32 R59, R59, R60, 0x1d ;  /* 0x0000003c3b3b7211 */ /* 0x002fca00078feaff */
[----:B--2---:R-:W-:-:S06]  /*0c50*/  IMAD.WIDE.U32 R44, R59, 0x10, R56 ;  /* 0x000000103b2c7825 */ /* 0x004fcc00078e0038 */
[----:B------:R-:W5:Y:S01]  /*0c60*/  LDG.E.128 R44, desc[UR10][R44.64] ;  /* 0x0000000a2c2c7981 */ /* 0x000f62000c1e1d00 */
[----:B------:R-:W-:Y:S01]  /*0c70*/  PLOP3.LUT P0, PT, PT, PT, UP0, 0x80, 0x8 ;  /* 0x000000000008781c */ /* 0x000fe20003f0f008 */
[----:B------:R-:W-:Y:S01]  /*0c80*/  UISETP.NE.U32.AND UP1, UPT, UR14, URZ, UPT ;  /* 0x000000ff0e00728c */ /* 0x000fe2000bf25070 */
[----:B------:R-:W-:Y:S01]  /*0c90*/  PLOP3.LUT P1, PT, PT, PT, UP0, 0x80, 0x8 ;  /* 0x000000000008781c */ /* 0x000fe20003f2f008 */
[----:B------:R-:W-:Y:S01]  /*0ca0*/  UMOV UR6, 0x3f800000 ;  /* 0x3f80000000067882 */ /* 0x000fe20000000000 */
[----:B------:R-:W-:Y:S01]  /*0cb0*/  HFMA2 R69, -RZ, RZ, 0.1171875, 0 ;  /* 0x2f800000ff457431 */ /* 0x000fe200000001ff */
[----:B------:R-:W-:-:S08]  /*0cc0*/  UISETP.NE.AND.EX UP1, UPT, UR15, URZ, UPT, UP1 ;  /* 0x000000ff0f00728c */ /* 0x000fd0000bf25310 */
[----:B---3--:R-:W-:-:S05]  /*0cd0*/  @P0 HADD2.F32 R50, -RZ, R48.H0_H0 ;  /* 0x20000030ff320230 */ /* 0x008fca0000004100 */
[----:B------:R-:W-:Y:S01]  /*0ce0*/  @P1 R2UR UR6, R50 ;  /* 0x00000000320612ca */ /* 0x000fe200000e0000 */
[----:B------:R-:W-:-:S14]  /*0cf0*/  BRA.U !UP1, `(.L_x_4028) ;  /* 0x0000002509ec7547 */ /* 0x000fdc000b800000 */
        /* <DEDUP_REMOVED lines=13> */
.L_x_33840:
[----:B------:R-:W-:Y:S05]  /*0dd0*/  BRX R52 -0xde0                                         (*"BRANCH_TARGETS .L_x_33841,.L_x_33842,.L_x_33843"*) ;  /* 0xfffffff034887949 */ /* 0x000fea000383ffff */
.L_x_33843:
[----:B------:R-:W-:Y:S01]  /*0de0*/  IADD3 R52, PT, PT, R82, 0x1, RZ ;  /* 0x0000000152347810 */ /* 0x000fe20007ffe0ff */
[----:B------:R-:W-:Y:S02]  /*0df0*/  IMAD.MOV.U32 R74, RZ, RZ, R85 ;  /* 0x000000ffff4a7224 */ /* 0x000fe400078e0055 */
[----:B------:R-:W-:Y:S01]  /*0e00*/  IMAD.MOV.U32 R53, RZ, RZ, R16 ;  /* 0x000000ffff357224 */ /* 0x000fe200078e0010 */
[----:B------:R-:W-:Y:S06]  /*0e10*/  BRA `(.L_x_4029) ;  /* 0x0000000000e87947 */ /* 0x000fec0003800000 */
.L_x_33841:
[----:B------:R-:W-:Y:S01]  /*0e20*/  MOV R74, R85 ;  /* 0x00000055004a7202 */ /* 0x000fe20000000f00 */
[----:B------:R-:W-:Y:S02]  /*0e30*/  IMAD.MOV.U32 R52, RZ, RZ, 0x3 ;  /* 0x00000003ff347424 */ /* 0x000fe400078e00ff */
[----:B------:R-:W-:Y:S01]  /*0e40*/  IMAD.MOV.U32 R53, RZ, RZ, R18 ;  /* 0x000000ffff357224 */ /* 0x000fe200078e0012 */
[----:B------:R-:W-:Y:S06]  /*0e50*/  BRA `(.L_x_4029) ;  /* 0x0000000000d87947 */ /* 0x000fec0003800000 */
.L_x_33842:
        /* <DEDUP_REMOVED lines=12> */
.L_x_4030:
        /* <DEDUP_REMOVED lines=42> */
.L_x_4029:
[----:B------:R-:W-:Y:S01]  /*11c0*/  I2FP.F32.U32 R54, R53 ;  /* 0x0000003500367245 */ /* 0x000fe20000201000 */
[----:B-----5:R-:W-:Y:S01]  /*11d0*/  HADD2.F32 R53, -RZ, R44.H0_H0 ;  /* 0x2000002cff357230 */ /* 0x020fe20000004100 */
[----:B------:R-:W-:Y:S01]  /*11e0*/  ISETP.NE.AND P1, PT, R52, 0x1, PT ;  /* 0x000000013400780c */ /* 0x000fe20003f25270 */
[----:B------:R-:W-:Y:S01]  /*11f0*/  UMOV UR5, UR8 ;  /* 0x0000000800057c82 */ /* 0x000fe20008000000 */
[----:B------:R-:W-:Y:S01]  /*1200*/  UMOV UR4, UR7 ;  /* 0x0000000700047c82 */ /* 0x000fe20008000000 */
[----:B------:R-:W-:Y:S01]  /*1210*/  FFMA.FTZ R54, R54, R69, 1.1641532182693481445e-10 ;  /* 0x2f00000036367423 */ /* 0x000fe20000010045 */
[----:B------:R-:W-:Y:S01]  /*1220*/  FMUL.FTZ R53, R53, UR6 ;  /* 0x0000000635357c20 */ /* 0x000fe20008410000 */
[----:B------:R-:W-:-:S03]  /*1230*/  HADD2.F32 R58, -RZ, R48.H0_H0 ;  /* 0x20000030ff3a7230 */ /* 0x000fc60000004100 */
[----:B------:R-:W-:Y:S01]  /*1240*/  FMUL.FTZ R53, R53, UR5 ;  /* 0x0000000535357c20 */ /* 0x000fe20008410000 */
[----:B------:R-:W-:Y:S01]  /*1250*/  FSETP.GTU.FTZ.AND P0, PT, R54, UR4, PT ;  /* 0x0000000436007c0b */ /* 0x000fe2000bf1c000 */
[----:B------:R-:W-:-:S03]  /*1260*/  IMAD.MOV.U32 R54, RZ, RZ, 0x2 ;  /* 0x00000002ff367424 */ /* 0x000fc600078e00ff */
        /* <DEDUP_REMOVED lines=14> */
.L_x_4032:
        /* <DEDUP_REMOVED lines=12> */
.L_x_4033:
        /* <DEDUP_REMOVED lines=43> */
.L_x_4031:
[----:B------:R-:W-:Y:S01]  /*16c0*/  I2FP.F32.U32 R52, R53 ;  /* 0x0000003500347245 */ /* 0x000fe20000201000 */
[----:B------:R-:W-:Y:S01]  /*16d0*/  HADD2.F32 R44, -RZ, R44.H1_H1 ;  /* 0x3000002cff2c7230 */ /* 0x000fe20000004100 */
[----:B------:R-:W-:Y:S01]  /*16e0*/  ISETP.NE.AND P1, PT, R54, 0x1, PT ;  /* 0x000000013600780c */ /* 0x000fe20003f25270 */
[----:B------:R-:W-:Y:S02]  /*16f0*/  HADD2.F32 R53, -RZ, R48.H1_H1 ;  /* 0x30000030ff357230 */ /* 0x000fe40000004100 */
[----:B------:R-:W-:Y:S01]  /*1700*/  FFMA.FTZ R52, R52, R69, 1.1641532182693481445e-10 ;  /* 0x2f00000034347423 */ /* 0x000fe20000010045 */
[----:B------:R-:W-:-:S04]  /*1710*/  FMUL.FTZ R44, R44, UR6 ;  /* 0x000000062c2c7c20 */ /* 0x000fc80008410000 */
[----:B------:R-:W-:Y:S01]  /*1720*/  FMUL.FTZ R44, R44, UR5 ;  /* 0x000000052c2c7c20 */ /* 0x000fe20008410000 */
[----:B------:R-:W-:Y:S01]  /*1730*/  FSETP.GTU.FTZ.AND P0, PT, R52, UR4, PT ;  /* 0x0000000434007c0b */ /* 0x000fe2000bf1c000 */
[----:B------:R-:W-:-:S03]  /*1740*/  HFMA2 R52, -RZ, RZ, 0, 1.1920928955078125e-07 ;  /* 0x00000002ff347431 */ /* 0x000fc600000001ff */
        /* <DEDUP_REMOVED lines=13> */
.L_x_4035:
        /* <DEDUP_REMOVED lines=12> */
.L_x_4036:
        /* <DEDUP_REMOVED lines=43> */
.L_x_4034:
[----:B------:R-:W-:Y:S01]  /*1b90*/  I2FP.F32.U32 R44, R44 ;  /* 0x0000002c002c7245 */ /* 0x000fe20000201000 */
[----:B------:R-:W-:Y:S01]  /*1ba0*/  HADD2.F32 R48, -RZ, R45.H0_H0 ;  /* 0x2000002dff307230 */ /* 0x000fe20000004100 */
[----:B------:R-:W-:Y:S01]  /*1bb0*/  ISETP.NE.AND P2, PT, R52, 0x1, PT ;  /* 0x000000013400780c */ /* 0x000fe20003f45270 */
[----:B------:R-:W-:Y:S02]  /*1bc0*/  HADD2.F32 R61, -RZ, R49.H0_H0 ;  /* 0x20000031ff3d7230 */ /* 0x000fe40000004100 */
[----:B------:R-:W-:Y:S01]  /*1bd0*/  FFMA.FTZ R44, R44, R69, 1.1641532182693481445e-10 ;  /* 0x2f0000002c2c7423 */ /* 0x000fe20000010045 */
[----:B------:R-:W-:-:S04]  /*1be0*/  FMUL.FTZ R48, R48, UR6 ;  /* 0x0000000630307c20 */ /* 0x000fc80008410000 */
[----:B------:R-:W-:Y:S01]  /*1bf0*/  FMUL.FTZ R48, R48, UR5 ;  /* 0x0000000530307c20 */ /* 0x000fe20008410000 */
[----:B------:R-:W-:Y:S02]  /*1c00*/  FSETP.GTU.FTZ.AND P1, PT, R44, UR4, PT ;  /* 0x000000042c007c0b */ /* 0x000fe4000bf3c000 */
        /* <DEDUP_REMOVED lines=14> */
.L_x_4038:
        /* <DEDUP_REMOVED lines=12> */
.L_x_4039:
        /* <DEDUP_REMOVED lines=43> */
.L_x_4037:
[----:B------:R-:W-:Y:S01]  /*2060*/  I2FP.F32.U32 R44, R44 ;  /* 0x0000002c002c7245 */ /* 0x000fe20000201000 */
[----:B------:R-:W-:Y:S01]  /*2070*/  HADD2.F32 R45, -RZ, R45.H1_H1 ;  /* 0x3000002dff2d7230 */ /* 0x000fe20000004100 */
[----:B------:R-:W-:-:S03]  /*2080*/  ISETP.NE.AND P3, PT, R48, 0x1, PT ;  /* 0x000000013000780c */ /* 0x000fc60003f65270 */
[----:B------:R-:W-:Y:S01]  /*2090*/  FFMA.FTZ R44, R44, R69, 1.1641532182693481445e-10 ;  /* 0x2f0000002c2c7423 */ /* 0x000fe20000010045 */
[----:B------:R-:W-:-:S04]  /*20a0*/  FMUL.FTZ R45, R45, UR6 ;  /* 0x000000062d2d7c20 */ /* 0x000fc80008410000 */
[----:B------:R-:W-:Y:S01]  /*20b0*/  FMUL.FTZ R45, R45, UR5 ;  /* 0x000000052d2d7c20 */ /* 0x000fe20008410000 */
[----:B------:R-:W-:Y:S01]  /*20c0*/  FSETP.GTU.FTZ.AND P2, PT, R44, UR4, PT ;  /* 0x000000042c007c0b */ /* 0x000fe2000bf5c000 */
[----:B------:R-:W-:Y:S02]  /*20d0*/  HADD2.F32 R44, -RZ, R49.H1_H1 ;  /* 0x30000031ff2c7230 */ /* 0x000fe40000004100 */
        /* <DEDUP_REMOVED lines=14> */
.L_x_4041:
        /* <DEDUP_REMOVED lines=12> */
.L_x_4042:
        /* <DEDUP_REMOVED lines=43> */
.L_x_4040:
[----:B------:R-:W-:Y:S01]  /*2530*/  I2FP.F32.U32 R44, R44 ;  /* 0x0000002c002c7245 */ /* 0x000fe20000201000 */
[----:B------:R-:W-:Y:S01]  /*2540*/  HADD2.F32 R45, -RZ, R46.H0_H0 ;  /* 0x2000002eff2d7230 */ /* 0x000fe20000004100 */
[----:B------:R-:W-:Y:S01]  /*2550*/  ISETP.NE.AND P4, PT, R49, 0x1, PT ;  /* 0x000000013100780c */ /* 0x000fe20003f85270 */
[----:B------:R-:W-:Y:S02]  /*2560*/  HFMA2 R48, -RZ, RZ, 0, 1.1920928955078125e-07 ;  /* 0x00000002ff307431 */ /* 0x000fe400000001ff */
[----:B------:R-:W-:Y:S01]  /*2570*/  FFMA.FTZ R44, R44, R69, 1.1641532182693481445e-10 ;  /* 0x2f0000002c2c7423 */ /* 0x000fe20000010045 */
[----:B------:R-:W-:-:S04]  /*2580*/  FMUL.FTZ R45, R45, UR6 ;  /* 0x000000062d2d7c20 */ /* 0x000fc80008410000 */
[----:B------:R-:W-:Y:S01]  /*2590*/  FMUL.FTZ R45, R45, UR5 ;  /* 0x000000052d2d7c20 */ /* 0x000fe20008410000 */
[----:B------:R-:W-:Y:S01]  /*25a0*/  FSETP.GTU.FTZ.AND P3, PT, R44, UR4, PT ;  /* 0x000000042c007c0b */ /* 0x000fe2000bf7c000 */
        /* <DEDUP_REMOVED lines=14> */
.L_x_4044:
        /* <DEDUP_REMOVED lines=12> */
.L_x_4045:
        /* <DEDUP_REMOVED lines=43> */
.L_x_4043:
[----:B------:R-:W-:Y:S01]  /*2a00*/  I2FP.F32.U32 R44, R44 ;  /* 0x0000002c002c7245 */ /* 0x000fe20000201000 */
[----:B------:R-:W-:Y:S01]  /*2a10*/  HADD2.F32 R46, -RZ, R46.H1_H1 ;  /* 0x3000002eff2e7230 */ /* 0x000fe20000004100 */
[----:B------:R-:W-:Y:S01]  /*2a20*/  ISETP.NE.AND P5, PT, R48, 0x1, PT ;  /* 0x000000013000780c */ /* 0x000fe20003fa5270 */
[----:B------:R-:W-:Y:S01]  /*2a30*/  HADD2.F32 R71, -RZ, R50.H1_H1 ;  /* 0x30000032ff477230 */ /* 0x000fe20000004100 */
[----:B------:R-:W-:Y:S01]  /*2a40*/  MOV R45, R68 ;  /* 0x00000044002d7202 */ /* 0x000fe20000000f00 */
[----:B------:R-:W-:Y:S01]  /*2a50*/  FFMA.FTZ R44, R44, R69, 1.1641532182693481445e-10 ;  /* 0x2f0000002c2c7423 */ /* 0x000fe20000010045 */
[----:B------:R-:W-:-:S04]  /*2a60*/  FMUL.FTZ R46, R46, UR6 ;  /* 0x000000062e2e7c20 */ /* 0x000fc80008410000 */
[----:B------:R-:W-:Y:S01]  /*2a70*/  FMUL.FTZ R46, R46, UR5 ;  /* 0x000000052e2e7c20 */ /* 0x000fe20008410000 */
[----:B------:R-:W-:-:S04]  /*2a80*/  FSETP.GTU.FTZ.AND P4, PT, R44, UR4, PT ;  /* 0x000000042c007c0b */ /* 0x000fc8000bf9c000 */
        /* <DEDUP_REMOVED lines=13> */
.L_x_4047:
        /* <DEDUP_REMOVED lines=12> */
.L_x_4048:
        /* <DEDUP_REMOVED lines=43> */
.L_x_4046:
[----:B------:R-:W-:Y:S01]  /*2ed0*/  I2FP.F32.U32 R44, R45 ;  /* 0x0000002d002c7245 */ /* 0x000fe20000201000 */
[----:B------:R-:W-:Y:S01]  /*2ee0*/  HADD2.F32 R45, -RZ, R47.H0_H0 ;  /* 0x2000002fff2d7230 */ /* 0x000fe20000004100 */
[----:B------:R-:W-:Y:S01]  /*2ef0*/  ISETP.NE.AND P6, PT, R46, 0x1, PT ;  /* 0x000000012e00780c */ /* 0x000fe20003fc5270 */
[----:B------:R-:W-:Y:S02]  /*2f00*/  HADD2.F32 R70, -RZ, R51.H0_H0 ;  /* 0x20000033ff467230 */ /* 0x000fe40000004100 */
[----:B------:R-:W-:Y:S01]  /*2f10*/  FFMA.FTZ R44, R44, R69, 1.1641532182693481445e-10 ;  /* 0x2f0000002c2c7423 */ /* 0x000fe20000010045 */
[----:B------:R-:W-:Y:S01]  /*2f20*/  FMUL.FTZ R45, R45, UR6 ;  /* 0x000000062d2d7c20 */ /* 0x000fe20008410000 */
[----:B------:R-:W-:-:S03]  /*2f30*/  IMAD.MOV.U32 R80, RZ, RZ, 0x2 ;  /* 0x00000002ff507424 */ /* 0x000fc600078e00ff */
        /* <DEDUP_REMOVED lines=15> */
.L_x_4050:
        /* <DEDUP_REMOVED lines=14> */
.L_x_4051:
        /* <DEDUP_REMOVED lines=43> */
.L_x_4049:
[----:B------:R-:W-:Y:S01]  /*33c0*/  I2FP.F32.U32 R44, R44 ;  /* 0x0000002c002c7245 */ /* 0x000fe20000201000 */
[----:B------:R-:W-:Y:S01]  /*33d0*/  HADD2.F32 R47, -RZ, R47.H1_H1 ;  /* 0x3000002fff2f7230 */ /* 0x000fe20000004100 */
[----:B------:R-:W-:Y:S01]  /*33e0*/  F2FP.F16.F32.PACK_AB R46, R71, R63 ;  /* 0x0000003f472e723e */ /* 0x000fe200000000ff */
[----:B------:R-:W-:Y:S01]  /*33f0*/  HADD2.F32 R72, -RZ, R51.H1_H1 ;  /* 0x30000033ff487230 */ /* 0x000fe20000004100 */
[----:B------:R-:W-:Y:S01]  /*3400*/  F2FP.F16.F32.PACK_AB R45, R67, R61 ;  /* 0x0000003d432d723e */ /* 0x000fe200000000ff */
[----:B------:R-:W-:Y:S01]  /*3410*/  FFMA.FTZ R44, R44, R69, 1.1641532182693481445e-10 ;  /* 0x2f0000002c2c7423 */ /* 0x000fe20000010045 */
[----:B------:R-:W-:-:S04]  /*3420*/  FMUL.FTZ R47, R47, UR6 ;  /* 0x000000062f2f7c20 */ /* 0x000fc80008410000 */
[----:B------:R-:W-:Y:S01]  /*3430*/  FMUL.FTZ R47, R47, UR5 ;  /* 0x000000052f2f7c20 */ /* 0x000fe20008410000 */
[----:B------:R-:W-:Y:S02]  /*3440*/  FSETP.GTU.FTZ.AND P6, PT, R44, UR4, PT ;  /* 0x000000042c007c0b */ /* 0x000fe4000bfdc000 */
[----:B------:R-:W-:Y:S02]  /*3450*/  F2FP.F16.F32.PACK_AB R44, R62, R58 ;  /* 0x0000003a3e2c723e */ /* 0x000fe400000000ff */
[----:B------:R-:W-:Y:S02]  /*3460*/  FSEL R47, R47, RZ, !P6 ;  /* 0x000000ff2f2f7208 */ /* 0x000fe40007000000 */
[----:B------:R-:W-:-:S03]  /*3470*/  PLOP3.LUT P6, PT, P6, PT, PT, 0x8, 0x80 ;  /* 0x000000000080781c */ /* 0x000fc600037ce170 */
[----:B------:R-:W-:-:S05]  /*3480*/  FADD.FTZ R72, R47, R72 ;  /* 0x000000482f487221 */ /* 0x000fca0000010000 */
[----:B------:R-:W-:Y:S01]  /*3490*/  F2FP.F16.F32.PACK_AB R47, R72, R70 ;  /* 0x00000046482f723e */ /* 0x000fe200000000ff */
[----:B------:R-:W-:Y:S06]  /*34a0*/  BRA `(.L_x_4052) ;  /* 0x00000024008c7947 */ /* 0x000fec0003800000 */
.L_x_4028:
        /* <DEDUP_REMOVED lines=15> */
.L_x_4054:
        /* <DEDUP_REMOVED lines=12> */
.L_x_4055:
        /* <DEDUP_REMOVED lines=42> */
.L_x_4053:
[----:B------:R-:W-:Y:S01]  /*3900*/  I2FP.F32.U32 R48, R48 ;  /* 0x0000003000307245 */ /* 0x000fe20000201000 */
[----:B-----5:R-:W-:Y:S01]  /*3910*/  HADD2.F32 R49, -RZ, R44.H0_H0 ;  /* 0x2000002cff317230 */ /* 0x020fe20000004100 */
[----:B------:R-:W-:Y:S01]  /*3920*/  ISETP.NE.AND P1, PT, R50, 0x1, PT ;  /* 0x000000013200780c */ /* 0x000fe20003f25270 */
[----:B------:R-:W-:Y:S01]  /*3930*/  UMOV UR4, UR7 ;  /* 0x0000000700047c82 */ /* 0x000fe20008000000 */
[----:B------:R-:W-:Y:S01]  /*3940*/  UMOV UR5, UR8 ;  /* 0x0000000800057c82 */ /* 0x000fe20008000000 */
[----:B------:R-:W-:Y:S01]  /*3950*/  FFMA.FTZ R48, R48, R69, 1.1641532182693481445e-10 ;  /* 0x2f00000030307423 */ /* 0x000fe20000010045 */
[----:B------:R-:W-:-:S04]  /*3960*/  FMUL.FTZ R49, R49, UR6 ;  /* 0x0000000631317c20 */ /* 0x000fc80008410000 */
        /* <DEDUP_REMOVED lines=16> */
.L_x_4057:
        /* <DEDUP_REMOVED lines=12> */
.L_x_4058:
        /* <DEDUP_REMOVED lines=43> */
.L_x_4056:
[----:B------:R-:W-:Y:S01]  /*3de0*/  I2FP.F32.U32 R48, R48 ;  /* 0x0000003000307245 */ /* 0x000fe20000201000 */
[----:B------:R-:W-:Y:S01]  /*3df0*/  HADD2.F32 R44, -RZ, R44.H1_H1 ;  /* 0x3000002cff2c7230 */ /* 0x000fe20000004100 */
[----:B------:R-:W-:Y:S01]  /*3e00*/  ISETP.NE.AND P2, PT, R49, 0x1, PT ;  /* 0x000000013100780c */ /* 0x000fe20003f45270 */
[----:B------:R-:W-:Y:S02]  /*3e10*/  HFMA2 R50, -RZ, RZ, 0, 1.1920928955078125e-07 ;  /* 0x00000002ff327431 */ /* 0x000fe400000001ff */
        /* <DEDUP_REMOVED lines=16> */
.L_x_4060:
        /* <DEDUP_REMOVED lines=12> */
.L_x_4061:
        /* <DEDUP_REMOVED lines=43> */
.L_x_4059:
[----:B------:R-:W-:Y:S01]  /*4290*/  I2FP.F32.U32 R44, R44 ;  /* 0x0000002c002c7245 */ /* 0x000fe20000201000 */
[----:B------:R-:W-:Y:S01]  /*42a0*/  HADD2.F32 R48, -RZ, R45.H0_H0 ;  /* 0x2000002dff307230 */ /* 0x000fe20000004100 */
        /* <DEDUP_REMOVED lines=18> */
.L_x_4063:
        /* <DEDUP_REMOVED lines=12> */
.L_x_4064:
        /* <DEDUP_REMOVED lines=43> */
.L_x_4062:
[----:B------:R-:W-:Y:S01]  /*4740*/  ISETP.NE.AND P4, PT, R48, 0x1, PT ;  /* 0x000000013000780c */ /* 0x000fe20003f85270 */
[----:B------:R-:W-:Y:S01]  /*4750*/  HADD2.F32 R45, -RZ, R45.H1_H1 ;  /* 0x3000002dff2d7230 */ /* 0x000fe20000004100 */
[----:B------:R-:W-:Y:S01]  /*4760*/  I2FP.F32.U32 R44, R44 ;  /* 0x0000002c002c7245 */ /* 0x000fe20000201000 */
[----:B------:R-:W-:-:S03]  /*4770*/  IMAD.MOV.U32 R49, RZ, RZ, 0x2 ;  /* 0x00000002ff317424 */ /* 0x000fc600078e00ff */
[----:B------:R-:W-:Y:S01]  /*4780*/  FMUL.FTZ R45, R45, UR6 ;  /* 0x000000062d2d7c20 */ /* 0x000fe20008410000 */
[----:B------:R-:W-:-:S03]  /*4790*/  FFMA.FTZ R44, R44, R69, 1.1641532182693481445e-10 ;  /* 0x2f0000002c2c7423 */ /* 0x000fc60000010045 */
[----:B------:R-:W-:Y:S02]  /*47a0*/  FMUL.FTZ R45, R45, UR5 ;  /* 0x000000052d2d7c20 */ /* 0x000fe40008410000 */
        /* <DEDUP_REMOVED lines=13> */
.L_x_4066:
        /* <DEDUP_REMOVED lines=12> */
.L_x_4067:
        /* <DEDUP_REMOVED lines=43> */
.L_x_4065:
[----:B------:R-:W-:Y:S01]  /*4bf0*/  I2FP.F32.U32 R44, R44 ;  /* 0x0000002c002c7245 */ /* 0x000fe20000201000 */
[----:B------:R-:W-:Y:S01]  /*4c00*/  HADD2.F32 R45, -RZ, R46.H0_H0 ;  /* 0x2000002eff2d7230 */ /* 0x000fe20000004100 */
[----:B------:R-:W-:-:S03]  /*4c10*/  ISETP.NE.AND P5, PT, R49, 0x1, PT ;  /* 0x000000013100780c */ /* 0x000fc60003fa5270 */
[----:B------:R-:W-:Y:S01]  /*4c20*/  FFMA.FTZ R44, R44, R69, 1.1641532182693481445e-10 ;  /* 0x2f0000002c2c7423 */ /* 0x000fe20000010045 */
[----:B------:R-:W-:-:S04]  /*4c30*/  FMUL.FTZ R45, R45, UR6 ;  /* 0x000000062d2d7c20 */ /* 0x000fc80008410000 */
[----:B------:R-:W-:Y:S01]  /*4c40*/  FMUL.FTZ R45, R45, UR5 ;  /* 0x000000052d2d7c20 */ /* 0x000fe20008410000 */
[----:B------:R-:W-:Y:S01]  /*4c50*/  FSETP.GTU.FTZ.AND P4, PT, R44, UR4, PT ;  /* 0x000000042c007c0b */ /* 0x000fe2000bf9c000 */
        /* <DEDUP_REMOVED lines=13> */
.L_x_4069:
        /* <DEDUP_REMOVED lines=12> */
.L_x_4070:
        /* <DEDUP_REMOVED lines=43> */
.L_x_4068:
[----:B------:R-:W-:Y:S01]  /*50a0*/  I2FP.F32.U32 R44, R44 ;  /* 0x0000002c002c7245 */ /* 0x000fe20000201000 */
[----:B------:R-:W-:Y:S01]  /*50b0*/  HADD2.F32 R46, -RZ, R46.H1_H1 ;  /* 0x3000002eff2e7230 */ /* 0x000fe20000004100 */
        /* <DEDUP_REMOVED lines=18> */
.L_x_4072:
        /* <DEDUP_REMOVED lines=12> */
.L_x_4073:
        /* <DEDUP_REMOVED lines=43> */
.L_x_4071:
[----:B------:R-:W-:Y:S01]  /*5550*/  I2FP.F32.U32 R44, R44 ;  /* 0x0000002c002c7245 */ /* 0x000fe20000201000 */
[----:B------:R-:W-:Y:S01]  /*5560*/  HADD2.F32 R45, -RZ, R47.H0_H0 ;  /* 0x2000002fff2d7230 */ /* 0x000fe20000004100 */
[----:B------:R-:W-:Y:S01]  /*5570*/  ISETP.NE.AND P6, PT, R46, 0x1, PT ;  /* 0x000000012e00780c */ /* 0x000fe20003fc5270 */
[----:B------:R-:W-:Y:S02]  /*5580*/  IMAD.MOV.U32 R80, RZ, RZ, 0x2 ;  /* 0x00000002ff507424 */ /* 0x000fe400078e00ff */
[----:B------:R-:W-:Y:S01]  /*5590*/  FFMA.FTZ R44, R44, R69, 1.1641532182693481445e-10 ;  /* 0x2f0000002c2c7423 */ /* 0x000fe20000010045 */
[----:B------:R-:W-:-:S04]  /*55a0*/  FMUL.FTZ R45, R45, UR6 ;  /* 0x000000062d2d7c20 */ /* 0x000fc80008410000 */
        /* <DEDUP_REMOVED lines=14> */
.L_x_4075:
        /* <DEDUP_REMOVED lines=14> */
.L_x_4076:
        /* <DEDUP_REMOVED lines=43> */
.L_x_4074:
[----:B------:R-:W-:Y:S01]  /*5a20*/  I2FP.F32.U32 R44, R44 ;  /* 0x0000002c002c7245 */ /* 0x000fe20000201000 */
[----:B------:R-:W-:Y:S01]  /*5a30*/  HADD2.F32 R47, -RZ, R47.H1_H1 ;  /* 0x3000002fff2f7230 */ /* 0x000fe20000004100 */
[----:B------:R-:W-:Y:S02]  /*5a40*/  F2FP.F16.F32.PACK_AB R46, R71, R63 ;  /* 0x0000003f472e723e */ /* 0x000fe400000000ff */
[----:B------:R-:W-:Y:S01]  /*5a50*/  F2FP.F16.F32.PACK_AB R45, R67, R61 ;  /* 0x0000003d432d723e */ /* 0x000fe200000000ff */
[----:B------:R-:W-:Y:S01]  /*5a60*/  FFMA.FTZ R44, R44, R69, 1.1641532182693481445e-10 ;  /* 0x2f0000002c2c7423 */ /* 0x000fe20000010045 */
[----:B------:R-:W-:-:S04]  /*5a70*/  FMUL.FTZ R47, R47, UR6 ;  /* 0x000000062f2f7c20 */ /* 0x000fc80008410000 */
[----:B------:R-:W-:Y:S01]  /*5a80*/  FMUL.FTZ R47, R47, UR5 ;  /* 0x000000052f2f7c20 */ /* 0x000fe20008410000 */
[----:B------:R-:W-:Y:S02]  /*5a90*/  FSETP.GTU.FTZ.AND P6, PT, R44, UR4, PT ;  /* 0x000000042c007c0b */ /* 0x000fe4000bfdc000 */
[----:B------:R-:W-:Y:S02]  /*5aa0*/  F2FP.F16.F32.PACK_AB R44, R62, R58 ;  /* 0x0000003a3e2c723e */ /* 0x000fe400000000ff */
[----:B------:R-:W-:Y:S02]  /*5ab0*/  FSEL R72, R47, RZ, !P6 ;  /* 0x000000ff2f487208 */ /* 0x000fe40007000000 */
[----:B------:R-:W-:Y:S02]  /*5ac0*/  PLOP3.LUT P6, PT, P6, PT, PT, 0x8, 0x80 ;  /* 0x000000000080781c */ /* 0x000fe400037ce170 */
[----:B------:R-:W-:-:S11]  /*5ad0*/  F2FP.F16.F32.PACK_AB R47, R72, R70 ;  /* 0x00000046482f723e */ /* 0x000fd600000000ff */
.L_x_4052:
[----:B------:R-:W0:Y:S01]  /*5ae0*/  LDC.64 R54, c[0x0][0x3a8] ;  /* 0x0000ea00ff367b82 */ /* 0x000e220000000a00 */
[----:B------:R-:W-:Y:S02]  /*5af0*/  SEL R51, RZ, 0x1000000, !P6 ;  /* 0x01000000ff337807 */ /* 0x000fe40007000000 */
[----:B------:R-:W-:Y:S02]  /*5b00*/  SEL R76, RZ, 0x10000, !P5 ;  /* 0x00010000ff4c7807 */ /* 0x000fe40006800000 */
[----:B------:R-:W-:Y:S02]  /*5b10*/  SEL R79, RZ, 0x100, !P4 ;  /* 0x00000100ff4f7807 */ /* 0x000fe40006000000 */
[----:B------:R-:W-:Y:S01]  /*5b20*/  ISETP.NE.AND P6, PT, R73, RZ, PT ;  /* 0x000000ff4900720c */ /* 0x000fe20003fc5270 */
        /* <DEDUP_REMOVED lines=8> */
[C---:B------:R-:W-:Y:S01]  /*5bb0*/  IADD3 R73, PT, PT, R59.reuse, 0x80, RZ ;  /* 0x000000803b497810 */ /* 0x040fe20007ffe0ff */
[----:B0-----:R-:W-:Y:S01]  /*5bc0*/  IMAD.WIDE.U32 R48, R59, 0x10, R54 ;  /* 0x000000103b307825 */ /* 0x001fe200078e0036 */
[----:B------:R-:W-:-:S02]  /*5bd0*/  LOP3.LUT R79, R79, R78, RZ, 0xfc, !PT ;  /* 0x0000004e4f4f7212 */ /* 0x000fc400078efcff */
[----:B------:R-:W-:Y:S01]  /*5be0*/  LOP3.LUT R78, R50, R51, RZ, 0xfc, !PT ;  /* 0x00000033324e7212 */ /* 0x000fe200078efcff */
[----:B------:R-:W-:Y:S01]  /*5bf0*/  IMAD.WIDE.U32 R76, R73, 0x10, R56 ;  /* 0x00000010494c7825 */ /* 0x000fe200078e0038 */
[----:B------:R0:W-:Y:S03]  /*5c00*/  STG.E.128 desc[UR10][R48.64], R44 ;  /* 0x0000002c30007986 */ /* 0x0001e6000c101d0a */
[----:B-1----:R-:W-:-:S05]  /*5c10*/  IMAD.WIDE.U32 R50, R59, 0x8, R52 ;  /* 0x000000083b327825 */ /* 0x002fca00078e0034 */
[----:B------:R1:W-:Y:S04]  /*5c20*/  STG.E.64 desc[UR10][R50.64], R78 ;  /* 0x0000004e32007986 */ /* 0x0003e8000c101b0a */
[----:B0-----:R1:W5:Y:S01]  /*5c30*/  LDG.E.128 R44, desc[UR10][R76.64] ;  /* 0x0000000a4c2c7981 */ /* 0x001362000c1e1d00 */
[----:B------:R-:W-:Y:S05]  /*5c40*/  BRA.U !UP1, `(.L_x_4077) ;  /* 0x0000002509dc7547 */ /* 0x000fea000b800000 */
[----:B------:R-:W0:Y:S02]  /*5c50*/  LDC.64 R48, c[0x0][0x3a0] ;  /* 0x0000e800ff307b82 */ /* 0x000e240000000a00 */
[----:B0-----:R-:W-:-:S06]  /*5c60*/  IMAD.WIDE.U32 R48, R73, 0x10, R48 ;  /* 0x0000001049307825 */ /* 0x001fcc00078e0030 */
[----:B-1----:R-:W5:Y:S01]  /*5c70*/  LDG.E.128 R48, desc[UR10][R48.64] ;  /* 0x0000000a30307981 */ /* 0x002f62000c1e1d00 */
        /* <DEDUP_REMOVED lines=15> */
.L_x_4079:
        /* <DEDUP_REMOVED lines=12> */
.L_x_4080:
        /* <DEDUP_REMOVED lines=42> */
.L_x_4078:
[----:B------:R-:W-:Y:S01]  /*60d0*/  I2FP.F32.U32 R74, R76 ;  /* 0x0000004c004a7245 */ /* 0x000fe20000201000 */
[----:B-----5:R-:W-:Y:S01]  /*60e0*/  HADD2.F32 R76, -RZ, R44.H0_H0 ;  /* 0x2000002cff4c7230 */ /* 0x020fe20000004100 */
[----:B------:R-:W-:Y:S01]  /*60f0*/  ISETP.NE.AND P1, PT, R75, 0x1, PT ;  /* 0x000000014b00780c */ /* 0x000fe20003f25270 */
[----:B------:R-:W-:Y:S02]  /*6100*/  HADD2.F32 R77, -RZ, R48.H0_H0 ;  /* 0x20000030ff4d7230 */ /* 0x000fe40000004100 */
[----:B------:R-:W-:Y:S01]  /*6110*/  FFMA.FTZ R74, R74, R69, 1.1641532182693481445e-10 ;  /* 0x2f0000004a4a7423 */ /* 0x000fe20000010045 */
[----:B------:R-:W-:-:S04]  /*6120*/  FMUL.FTZ R76, R76, UR6 ;  /* 0x000000064c4c7c20 */ /* 0x000fc80008410000 */
[----:B------:R-:W-:Y:S01]  /*6130*/  FMUL.FTZ R76, R76, UR5 ;  /* 0x000000054c4c7c20 */ /* 0x000fe20008410000 */
[----:B------:R-:W-:-:S04]  /*6140*/  FSETP.GTU.FTZ.AND P0, PT, R74, UR4, PT ;  /* 0x000000044a007c0b */ /* 0x000fc8000bf1c000 */
[----:B------:R-:W-:Y:S02]  /*6150*/  FSEL R74, R76, RZ, !P0 ;  /* 0x000000ff4c4a7208 */ /* 0x000fe40004000000 */
[----:B------:R-:W-:Y:S02]  /*6160*/  PLOP3.LUT P0, PT, P0, PT, PT, 0x8, 0x80 ;  /* 0x000000000080781c */ /* 0x000fe4000070e170 */
[----:B------:R-:W-:Y:S01]  /*6170*/  MOV R76, R68 ;  /* 0x00000044004c7202 */ /* 0x000fe20000000f00 */
[----:B------:R-:W-:Y:S01]  /*6180*/  FADD.FTZ R74, R74, R77 ;  /* 0x0000004d4a4a7221 */ /* 0x000fe20000010000 */
[----:B------:R-:W-:Y:S01]  /*6190*/  IMAD.MOV.U32 R77, RZ, RZ, 0x2 ;  /* 0x00000002ff4d7424 */ /* 0x000fe200078e00ff */
[----:B------:R-:W-:Y:S01]  /*61a0*/  P2R R81, PR, RZ, 0x1 ;  /* 0x00000001ff517803 */ /* 0x000fe20000000000 */
        /* <DEDUP_REMOVED lines=9> */
.L_x_4082:
        /* <DEDUP_REMOVED lines=12> */
.L_x_4083:
        /* <DEDUP_REMOVED lines=43> */
.L_x_4081:
[----:B------:R-:W-:Y:S01]  /*65b0*/  I2FP.F32.U32 R76, R76 ;  /* 0x0000004c004c7245 */ /* 0x000fe20000201000 */
[----:B------:R-:W-:Y:S01]  /*65c0*/  HADD2.F32 R44, -RZ, R44.H1_H1 ;  /* 0x3000002cff2c7230 */ /* 0x000fe20000004100 */
[----:B------:R-:W-:Y:S01]  /*65d0*/  ISETP.NE.AND P1, PT, R77, 0x1, PT ;  /* 0x000000014d00780c */ /* 0x000fe20003f25270 */
[----:B------:R-:W-:Y:S02]  /*65e0*/  HADD2.F32 R75, -RZ, R48.H1_H1 ;  /* 0x30000030ff4b7230 */ /* 0x000fe40000004100 */
        /* <DEDUP_REMOVED lines=18> */
.L_x_4085:
        /* <DEDUP_REMOVED lines=12> */
.L_x_4086:
        /* <DEDUP_REMOVED lines=43> */
.L_x_4084:
[----:B------:R-:W-:Y:S01]  /*6a80*/  I2FP.F32.U32 R44, R44 ;  /* 0x0000002c002c7245 */ /* 0x000fe20000201000 */
[----:B------:R-:W-:Y:S01]  /*6a90*/  HADD2.F32 R48, -RZ, R45.H0_H0 ;  /* 0x2000002dff307230 */ /* 0x000fe20000004100 */
[----:B------:R-:W-:Y:S01]  /*6aa0*/  ISETP.NE.AND P2, PT, R78, 0x1, PT ;  /* 0x000000014e00780c */ /* 0x000fe20003f45270 */
[----:B------:R-:W-:Y:S02]  /*6ab0*/  HADD2.F32 R77, -RZ, R49.H0_H0 ;  /* 0x20000031ff4d7230 */ /* 0x000fe40000004100 */
        /* <DEDUP_REMOVED lines=18> */
.L_x_4088:
        /* <DEDUP_REMOVED lines=12> */
.L_x_4089:
        /* <DEDUP_REMOVED lines=43> */
.L_x_4087:
        /* <DEDUP_REMOVED lines=22> */
.L_x_4091:
        /* <DEDUP_REMOVED lines=12> */
.L_x_4092:
        /* <DEDUP_REMOVED lines=43> */
.L_x_4090:
        /* <DEDUP_REMOVED lines=22> */
.L_x_4094:
        /* <DEDUP_REMOVED lines=12> */
.L_x_4095:
        /* <DEDUP_REMOVED lines=43> */
.L_x_4093:
[----:B------:R-:W-:Y:S01]  /*78f0*/  I2FP.F32.U32 R44, R45 ;  /* 0x0000002d002c7245 */ /* 0x000fe20000201000 */
[----:B------:R-:W-:Y:S01]  /*7900*/  HADD2.F32 R46, -RZ, R46.H1_H1 ;  /* 0x3000002eff2e7230 */ /* 0x000fe20000004100 */
[----:B------:R-:W-:Y:S01]  /*7910*/  ISETP.NE.AND P5, PT, R48, 0x1, PT ;  /* 0x000000013000780c */ /* 0x000fe20003fa5270 */
[----:B------:R-:W-:Y:S02]  /*7920*/  HADD2.F32 R45, -RZ, R50.H1_H1 ;  /* 0x30000032ff2d7230 */ /* 0x000fe40000004100 */
[----:B------:R-:W-:Y:S02]  /*7930*/  HFMA2 R49, -RZ, RZ, 0, 1.1920928955078125e-07 ;  /* 0x00000002ff317431 */ /* 0x000fe400000001ff */
[----:B------:R-:W-:Y:S01]  /*7940*/  FFMA.FTZ R44, R44, R69, 1.1641532182693481445e-10 ;  /* 0x2f0000002c2c7423 */ /* 0x000fe20000010045 */
[----:B------:R-:W-:-:S04]  /*7950*/  FMUL.FTZ R46, R46, UR6 ;  /* 0x000000062e2e7c20 */ /* 0x000fc80008410000 */
[----:B------:R-:W-:Y:S01]  /*7960*/  FMUL.FTZ R46, R46, UR5 ;  /* 0x000000052e2e7c20 */ /* 0x000fe20008410000 */
[----:B------:R-:W-:-:S04]  /*7970*/  FSETP.GTU.FTZ.AND P4, PT, R44, UR4, PT ;  /* 0x000000042c007c0b */ /* 0x000fc8000bf9c000 */
        /* <DEDUP_REMOVED lines=14> */
.L_x_4097:
        /* <DEDUP_REMOVED lines=12> */
.L_x_4098:
        /* <DEDUP_REMOVED lines=43> */
.L_x_4096:
[----:B------:R-:W-:Y:S01]  /*7dd0*/  I2FP.F32.U32 R44, R45 ;  /* 0x0000002d002c7245 */ /* 0x000fe20000201000 */
[----:B------:R-:W-:Y:S01]  /*7de0*/  HADD2.F32 R45, -RZ, R47.H0_H0 ;  /* 0x2000002fff2d7230 */ /* 0x000fe20000004100 */
[----:B------:R-:W-:Y:S01]  /*7df0*/  ISETP.NE.AND P6, PT, R49, 0x1, PT ;  /* 0x000000013100780c */ /* 0x000fe20003fc5270 */
[----:B------:R-:W-:Y:S01]  /*7e00*/  HADD2.F32 R50, -RZ, R51.H0_H0 ;  /* 0x20000033ff327230 */ /* 0x000fe20000004100 */
[----:B------:R-:W-:Y:S01]  /*7e10*/  MOV R87, 0x2 ;  /* 0x0000000200577802 */ /* 0x000fe20000000f00 */
        /* <DEDUP_REMOVED lines=18> */
.L_x_4100:
        /* <DEDUP_REMOVED lines=14> */
.L_x_4101:
        /* <DEDUP_REMOVED lines=43> */
.L_x_4099:
        /* <DEDUP_REMOVED lines=15> */
.L_x_4077:
[----:B------:R-:W-:Y:S01]  /*83c0*/  ISETP.NE.AND P0, PT, R80, 0x1, PT ;  /* 0x000000015000780c */ /* 0x000fe20003f05270 */
[----:B-1----:R-:W-:Y:S02]  /*83d0*/  HFMA2 R50, -RZ, RZ, 0, 1.1920928955078125e-07 ;  /* 0x00000002ff327431 */ /* 0x002fe400000001ff */
        /* <DEDUP_REMOVED lines=13> */
.L_x_4104:
        /* <DEDUP_REMOVED lines=12> */
.L_x_4105:
        /* <DEDUP_REMOVED lines=42> */
.L_x_4103:
[----:B------:R-:W-:Y:S01]  /*8810*/  I2FP.F32.U32 R48, R48 ;  /* 0x0000003000307245 */ /* 0x000fe20000201000 */
[----:B-----5:R-:W-:Y:S01]  /*8820*/  HADD2.F32 R49, -RZ, R44.H0_H0 ;  /* 0x2000002cff317230 */ /* 0x020fe20000004100 */
[----:B------:R-:W-:-:S03]  /*8830*/  ISETP.NE.AND P1, PT, R50, 0x1, PT ;  /* 0x000000013200780c */ /* 0x000fc60003f25270 */
        /* <DEDUP_REMOVED lines=18> */
.L_x_4107:
        /* <DEDUP_REMOVED lines=12> */
.L_x_4108:
        /* <DEDUP_REMOVED lines=43> */
.L_x_4106:
        /* <DEDUP_REMOVED lines=20> */
.L_x_4110:
        /* <DEDUP_REMOVED lines=12> */
.L_x_4111:
        /* <DEDUP_REMOVED lines=43> */
.L_x_4109:
        /* <DEDUP_REMOVED lines=20> */
.L_x_4113:
        /* <DEDUP_REMOVED lines=12> */
.L_x_4114:
        /* <DEDUP_REMOVED lines=43> */
.L_x_4112:
[----:B------:R-:W-:Y:S01]  /*9630*/  I2FP.F32.U32 R44, R44 ;  /* 0x0000002c002c7245 */ /* 0x000fe20000201000 */
[----:B------:R-:W-:Y:S01]  /*9640*/  HADD2.F32 R45, -RZ, R45.H1_H1 ;  /* 0x3000002dff2d7230 */ /* 0x000fe20000004100 */
[----:B------:R-:W-:Y:S01]  /*9650*/  ISETP.NE.AND P4, PT, R48, 0x1, PT ;  /* 0x000000013000780c */ /* 0x000fe20003f85270 */
[----:B------:R-:W-:Y:S02]  /*9660*/  IMAD.MOV.U32 R49, RZ, RZ, 0x2 ;  /* 0x00000002ff317424 */ /* 0x000fe400078e00ff */
        /* <DEDUP_REMOVED lines=16> */
.L_x_4116:
        /* <DEDUP_REMOVED lines=12> */
.L_x_4117:
        /* <DEDUP_REMOVED lines=43> */
.L_x_4115:
[----:B------:R-:W-:Y:S01]  /*9ae0*/  I2FP.F32.U32 R44, R45 ;  /* 0x0000002d002c7245 */ /* 0x000fe20000201000 */
[----:B------:R-:W-:Y:S01]  /*9af0*/  HADD2.F32 R45, -RZ, R46.H0_H0 ;  /* 0x2000002eff2d7230 */ /* 0x000fe20000004100 */
        /* <DEDUP_REMOVED lines=18> */
.L_x_4119:
        /* <DEDUP_REMOVED lines=12> */
.L_x_4120:
        /* <DEDUP_REMOVED lines=43> */
.L_x_4118:
[----:B------:R-:W-:Y:S01]  /*9f90*/  I2FP.F32.U32 R44, R45 ;  /* 0x0000002d002c7245 */ /* 0x000fe20000201000 */
[----:B------:R-:W-:Y:S01]  /*9fa0*/  HADD2.F32 R46, -RZ, R46.H1_H1 ;  /* 0x3000002eff2e7230 */ /* 0x000fe20000004100 */
[----:B------:R-:W-:Y:S01]  /*9fb0*/  ISETP.NE.AND P5, PT, R48, 0x1, PT ;  /* 0x000000013000780c */ /* 0x000fe20003fa5270 */
[----:B------:R-:W-:Y:S01]  /*9fc0*/  IMAD.MOV.U32 R49, RZ, RZ, 0x2 ;  /* 0x00000002ff317424 */ /* 0x000fe200078e00ff */
[----:B------:R-:W-:Y:S01]  /*9fd0*/  MOV R45, R68 ;  /* 0x00000044002d7202 */ /* 0x000fe20000000f00 */
[----:B------:R-:W-:Y:S01]  /*9fe0*/  FFMA.FTZ R44, R44, R69, 1.1641532182693481445e-10 ;  /* 0x2f0000002c2c7423 */ /* 0x000fe20000010045 */
[----:B------:R-:W-:-:S04]  /*9ff0*/  FMUL.FTZ R46, R46, UR6 ;  /* 0x000000062e2e7c20 */ /* 0x000fc80008410000 */
[----:B------:R-:W-:Y:S01]  /*a000*/  FMUL.FTZ R46, R46, UR5 ;  /* 0x000000052e2e7c20 */ /* 0x000fe20008410000 */
[----:B------:R-:W-:-:S04]  /*a010*/  FSETP.GTU.FTZ.AND P4, PT, R44, UR4, PT ;  /* 0x000000042c007c0b */ /* 0x000fc8000bf9c000 */
[----:B------:R-:W-:Y:S02]  /*a020*/  FSEL R46, R46, RZ, !P4 ;  /* 0x000000ff2e2e7208 */ /* 0x000fe40006000000 */
[----:B------:R-:W-:-:S03]  /*a030*/  PLOP3.LUT P4, PT, P4, PT, PT, 0x8, 0x80 ;  /* 0x000000000080781c */ /* 0x000fc6000278e170 */
[----:B------:R-:W-:Y:S01]  /*a040*/  IMAD.MOV.U32 R80, RZ, RZ, R46 ;  /* 0x000000ffff507224 */ /* 0x000fe200078e002e */
        /* <DEDUP_REMOVED lines=9> */
.L_x_4122:
        /* <DEDUP_REMOVED lines=12> */
.L_x_4123:
        /* <DEDUP_REMOVED lines=43> */
.L_x_4121:
[----:B------:R-:W-:Y:S01]  /*a450*/  I2FP.F32.U32 R44, R45 ;  /* 0x0000002d002c7245 */ /* 0x000fe20000201000 */
[----:B------:R-:W-:Y:S01]  /*a460*/  HADD2.F32 R45, -RZ, R47.H0_H0 ;  /* 0x2000002fff2d7230 */ /* 0x000fe20000004100 */
[----:B------:R-:W-:Y:S01]  /*a470*/  ISETP.NE.AND P6, PT, R49, 0x1, PT ;  /* 0x000000013100780c */ /* 0x000fe20003fc5270 */
[----:B------:R-:W-:Y:S02]  /*a480*/  IMAD.MOV.U32 R87, RZ, RZ, 0x2 ;  /* 0x00000002ff577424 */ /* 0x000fe400078e00ff */
[----:B------:R-:W-:Y:S01]  /*a490*/  FFMA.FTZ R44, R44, R69, 1.1641532182693481445e-10 ;  /* 0x2f0000002c2c7423 */ /* 0x000fe20000010045 */
[----:B------:R-:W-:-:S04]  /*a4a0*/  FMUL.FTZ R45, R45, UR6 ;  /* 0x000000062d2d7c20 */ /* 0x000fc80008410000 */
[----:B------:R-:W-:Y:S01]  /*a4b0*/  FMUL.FTZ R45, R45, UR5 ;  /* 0x000000052d2d7c20 */ /* 0x000fe20008410000 */
[----:B------:R-:W-:-:S04]  /*a4c0*/  FSETP.GTU.FTZ.AND P5, PT, R44, UR4, PT ;  /* 0x000000042c007c0b */ /* 0x000fc8000bfbc000 */
        /* <DEDUP_REMOVED lines=12> */
.L_x_4125:
        /* <DEDUP_REMOVED lines=14> */
.L_x_4126:
        /* <DEDUP_REMOVED lines=43> */
.L_x_4124:
        /* <DEDUP_REMOVED lines=12> */
.L_x_4102:
[----:B------:R-:W-:Y:S01]  /*a9e0*/  SEL R51, RZ, 0x1000000, !P6 ;  /* 0x01000000ff337807 */ /* 0x000fe20007000000 */
[----:B------:R-:W-:Y:S01]  /*a9f0*/  IMAD.WIDE.U32 R88, R73, 0x10, R54 ;  /* 0x0000001049587825 */ /* 0x000fe200078e0036 */
[----:B------:R-:W-:Y:S02]  /*aa00*/  SEL R82, RZ, 0x10000, !P5 ;  /* 0x00010000ff527807 */ /* 0x000fe40006800000 */
[----:B------:R-:W-:Y:S02]  /*aa10*/  SEL R83, RZ, 0x100, !P4 ;  /* 0x00000100ff537807 */ /* 0x000fe40006000000 */
[----:B------:R-:W-:Y:S01]  /*aa20*/  ISETP.NE.AND P6, PT, R81, RZ, PT ;  /* 0x000000ff5100720c */ /* 0x000fe20003fc5270 */
[----:B------:R0:W-:Y:S01]  /*aa30*/  STG.E.128 desc[UR10][R88.64], R44 ;  /* 0x0000002c58007986 */ /* 0x0001e2000c101d0a */
        /* <DEDUP_REMOVED lines=33> */
.L_x_4129:
        /* <DEDUP_REMOVED lines=12> */
.L_x_4130:
        /* <DEDUP_REMOVED lines=40> */
[----:B------:R-:W-:Y:S01]  /*af90*/  HFMA2 R82, -RZ, RZ, 0, 0 ;  /* 0x00000000ff527431 */ /* 0x000fe200000001ff */
[----:B------:R-:W-:Y:S01]  /*afa0*/  LOP3.LUT R18, R88, UR38, R83, 0x96, !PT ;  /* 0x0000002658127c12 */ /* 0x000fe2000f8e9653 */
[----:B------:R-:W-:-:S07]  /*afb0*/  IMAD.MOV.U32 R83, RZ, RZ, R86 ;  /* 0x000000ffff537224 */ /* 0x000fce00078e0056 */
.L_x_4128:
[----:B------:R-:W-:Y:S01]  /*afc0*/  I2FP.F32.U32 R86, R83 ;  /* 0x0000005300567245 */ /* 0x000fe20000201000 */
[----:B-----5:R-:W-:Y:S01]  /*afd0*/  HADD2.F32 R83, -RZ, R44.H0_H0 ;  /* 0x2000002cff537230 */ /* 0x020fe20000004100 */
        /* <DEDUP_REMOVED lines=21> */
.L_x_4132:
        /* <DEDUP_REMOVED lines=12> */
.L_x_4133:
        /* <DEDUP_REMOVED lines=43> */
.L_x_4131:
        /* <DEDUP_REMOVED lines=22> */
.L_x_4135:
        /* <DEDUP_REMOVED lines=12> */
.L_x_4136:
        /* <DEDUP_REMOVED lines=43> */
.L_x_4134:
        /* <DEDUP_REMOVED lines=22> */
.L_x_4138:
        /* <DEDUP_REMOVED lines=12> */
.L_x_4139:
        /* <DEDUP_REMOVED lines=43> */
.L_x_4137:
        /* <DEDUP_REMOVED lines=22> */
.L_x_4141:
        /* <DEDUP_REMOVED lines=12> */
.L_x_4142:
        /* <DEDUP_REMOVED lines=43> */
.L_x_4140:
        /* <DEDUP_REMOVED lines=22> */
.L_x_4144:
        /* <DEDUP_REMOVED lines=12> */
.L_x_4145:
        /* <DEDUP_REMOVED lines=41> */
[----:B------:R-:W-:Y:S01]  /*c7c0*/  MOV R85, R44 ;  /* 0x0000002c00557202 */ /* 0x000fe20000000f00 */
[----:B------:R-:W-:-:S07]  /*c7d0*/  IMAD.MOV.U32 R48, RZ, RZ, RZ ;  /* 0x000000ffff307224 */ /* 0x000fce00078e00ff */
.L_x_4143:
        /* <DEDUP_REMOVED lines=23> */
.L_x_4147:
        /* <DEDUP_REMOVED lines=12> */
.L_x_4148:
        /* <DEDUP_REMOVED lines=43> */
.L_x_4146:
        /* <DEDUP_REMOVED lines=23> */
.L_x_4150:
        /* <DEDUP_REMOVED lines=14> */
.L_x_4151:
        /* <DEDUP_REMOVED lines=40> */
[----:B------:R-:W-:Y:S01]  /*d190*/  LOP3.LUT R18, R48, UR38, R45, 0x96, !PT ;  /* 0x0000002630127c12 */ /* 0x000fe2000f8e962d */
[----:B------:R-:W-:Y:S01]  /*d1a0*/  IMAD.MOV.U32 R45, RZ, RZ, R85 ;  /* 0x000000ffff2d7224 */ /* 0x000fe200078e0055 */
[----:B------:R-:W-:-:S07]  /*d1b0*/  MOV R85, R44 ;  /* 0x0000002c00557202 */ /* 0x000fce0000000f00 */
.L_x_4149:
        /* <DEDUP_REMOVED lines=15> */
.L_x_4127:
[----:B------:R-:W-:Y:S01]  /*d2b0*/  ISETP.NE.AND P0, PT, R87, 0x1, PT ;  /* 0x000000015700780c */ /* 0x000fe20003f05270 */
[----:B-1----:R-:W-:Y:S02]  /*d2c0*/  HFMA2 R50, -RZ, RZ, 0, 1.1920928955078125e-07 ;  /* 0x00000002ff327431 */ /* 0x002fe400000001ff */
        /* <DEDUP_REMOVED lines=13> */
.L_x_4154:
        /* <DEDUP_REMOVED lines=12> */
.L_x_4155:
        /* <DEDUP_REMOVED lines=41> */
[----:B------:R-:W-:Y:S01]  /*d6f0*/  IMAD.MOV.U32 R50, RZ, RZ, RZ ;  /* 0x000000ffff327224 */ /* 0x000fe200078e00ff */
[----:B------:R-:W-:-:S07]  /*d700*/  MOV R48, R86 ;  /* 0x0000005600307202 */ /* 0x000fce0000000f00 */
.L_x_4153:
[----:B------:R-:W-:Y:S01]  /*d710*/  I2FP.F32.U32 R48, R48 ;  /* 0x0000003000307245 */ /* 0x000fe20000201000 */
[----:B-----5:R-:W-:Y:S01]  /*d720*/  HADD2.F32 R49, -RZ, R44.H0_H0 ;  /* 0x2000002cff317230 */ /* 0x020fe20000004100 */
[----:B------:R-:W-:Y:S02]  /*d730*/  ISETP.NE.AND P1, PT, R50, 0x1, PT ;  /* 0x000000013200780c */ /* 0x000fe40003f25270 */
[----:B------:R-:W-:Y:S01]  /*d740*/  MOV R51, 0x2 ;  /* 0x0000000200337802 */ /* 0x000fe20000000f00 */
[----:B------:R-:W-:Y:S01]  /*d750*/  FFMA.FTZ R48, R48, R69, 1.1641532182693481445e-10 ;  /* 0x2f00000030307423 */ /* 0x000fe20000010045 */
[----:B------:R-:W-:-:S04]  /*d760*/  FMUL.FTZ R49, R49, UR6 ;  /* 0x0000000631317c20 */ /* 0x000fc80008410000 */
        /* <DEDUP_REMOVED lines=15> */
.L_x_4157:
        /* <DEDUP_REMOVED lines=12> */
.L_x_4158:
        /* <DEDUP_REMOVED lines=43> */
.L_x_4156:
        /* <DEDUP_REMOVED lines=20> */
.L_x_4160:
        /* <DEDUP_REMOVED lines=12> */
.L_x_4161:
        /* <DEDUP_REMOVED lines=43> */
.L_x_4159:
        /* <DEDUP_REMOVED lines=20> */
.L_x_4163:
        /* <DEDUP_REMOVED lines=12> */
.L_x_4164:
        /* <DEDUP_REMOVED lines=43> */
.L_x_4162:
        /* <DEDUP_REMOVED lines=20> */
.L_x_4166:
        /* <DEDUP_REMOVED lines=12> */
.L_x_4167:
        /* <DEDUP_REMOVED lines=43> */
.L_x_4165:
        /* <DEDUP_REMOVED lines=20> */
.L_x_4169:
        /* <DEDUP_REMOVED lines=12> */
.L_x_4170:
        /* <DEDUP_REMOVED lines=43> */
.L_x_4168:
        /* <DEDUP_REMOVED lines=21> */
.L_x_4172:
        /* <DEDUP_REMOVED lines=12> */
.L_x_4173:
        /* <DEDUP_REMOVED lines=43> */
.L_x_4171:
        /* <DEDUP_REMOVED lines=20> */
.L_x_4175:
        /* <DEDUP_REMOVED lines=14> */
.L_x_4176:
        /* <DEDUP_REMOVED lines=43> */
.L_x_4174:
        /* <DEDUP_REMOVED lines=12> */
.L_x_4152:
[----:B------:R-:W-:Y:S02]  /*f8e0*/  SEL R51, RZ, 0x1000000, !P6 ;  /* 0x01000000ff337807 */ /* 0x000fe40007000000 */
[----:B------:R-:W-:Y:S02]  /*f8f0*/  SEL R82, RZ, 0x10000, !P5 ;  /* 0x00010000ff527807 */ /* 0x000fe40006800000 */
[----:B------:R-:W-:Y:S02]  /*f900*/  SEL R83, RZ, 0x100, !P4 ;  /* 0x00000100ff537807 */ /* 0x000fe40006000000 */
[----:B------:R-:W-:Y:S01]  /*f910*/  ISETP.NE.AND P6, PT, R96, RZ, PT ;  /* 0x000000ff6000720c */ /* 0x000fe20003fc5270 */
[----:B------:R-:W-:Y:S01]  /*f920*/  IMAD.WIDE.U32 R96, R81, 0x10, R54 ;  /* 0x0000001051607825 */ /* 0x000fe200078e0036 */
[----:B------:R-:W-:Y:S02]  /*f930*/  SEL R50, RZ, 0x1000000, !P2 ;  /* 0x01000000ff327807 */ /* 0x000fe40005000000 */
[----:B------:R-:W-:-:S02]  /*f940*/  SEL R49, RZ, 0x10000, !P1 ;  /* 0x00010000ff317807 */ /* 0x000fc40004800000 */
[----:B------:R-:W-:Y:S01]  /*f950*/  SEL R48, RZ, 0x100, !P0 ;  /* 0x00000100ff307807 */ /* 0x000fe20004000000 */
[----:B------:R0:W-:Y:S01]  /*f960*/  STG.E.128 desc[UR10][R96.64], R44 ;  /* 0x0000002c60007986 */ /* 0x0001e2000c101d0a */
        /* <DEDUP_REMOVED lines=30> */
.L_x_4179:
        /* <DEDUP_REMOVED lines=12> */
.L_x_4180:
        /* <DEDUP_REMOVED lines=41> */
[----:B------:R-:W-:-:S07]  /*fea0*/  IMAD.MOV.U32 R82, RZ, RZ, RZ ;  /* 0x000000ffff527224 */ /* 0x000fce00078e00ff */
.L_x_4178:
[----:B------:R-:W-:Y:S01]  /*feb0*/  I2FP.F32.U32 R96, R83 ;  /* 0x0000005300607245 */ /* 0x000fe20000201000 */
[----:B-----5:R-:W-:Y:S01]  /*fec0*/  HADD2.F32 R83, -RZ, R44.H0_H0 ;  /* 0x2000002cff537230 */ /* 0x020fe20000004100 */
[----:B------:R-:W-:-:S03]  /*fed0*/  ISETP.NE.AND P1, PT, R82, 0x1, PT ;  /* 0x000000015200780c */ /* 0x000fc60003f25270 */
        /* <DEDUP_REMOVED lines=8> */
[----:B------:R-:W-:Y:S01]  /*ff60*/  HFMA2 R96, -RZ, RZ, 0, 1.1920928955078125e-07 ;  /* 0x00000002ff607431 */ /* 0x000fe200000001ff */
[----:B------:R-:W-:Y:S01]  /*ff70*/  P2R R85, PR, RZ, 0x1 ;  /* 0x00000001ff557803 */ /* 0x000fe20000000000 */
        /* <DEDUP_REMOVED lines=10> */
.L_x_4182:
        /* <DEDUP_REMOVED lines=12> */
.L_x_4183:
        /* <DEDUP_REMOVED lines=43> */
.L_x_4181:
        /* <DEDUP_REMOVED lines=8> */
[----:B------:R-:W-:-:S03]  /*10410*/  IMAD.MOV.U32 R82, RZ, RZ, 0x2 ;  /* 0x00000002ff527424 */ /* 0x000fc600078e00ff */
        /* <DEDUP_REMOVED lines=13> */
.L_x_4185:
        /* <DEDUP_REMOVED lines=12> */
.L_x_4186:
        /* <DEDUP_REMOVED lines=43> */
.L_x_4184:
        /* <DEDUP_REMOVED lines=22> */
.L_x_4188:
        /* <DEDUP_REMOVED lines=12> */
.L_x_4189:
[----:B------:R-:W-:Y:S01]  /*10a80*/  IMAD.WIDE.U32 R98, R21, -0x326172a9, RZ ;  /* 0xcd9e8d5715627825 */ /* 0x000fe200078e00ff */
[----:B------:R-:W-:-:S03]  /*10a90*/  LOP3.LUT R82, R66, UR13, R103, 0x96, !PT ;  /* 0x0000000d42527c12 */ /* 0x000fc6000f8e9667 */
        /* <DEDUP_REMOVED lines=41> */
.L_x_4187:
        /* <DEDUP_REMOVED lines=22> */
.L_x_4191:
        /* <DEDUP_REMOVED lines=12> */
.L_x_4192:
        /* <DEDUP_REMOVED lines=43> */
.L_x_4190:
[----:B------:R-:W-:Y:S01]  /*11200*/  I2FP.F32.U32 R44, R45 ;  /* 0x0000002d002c7245 */ /* 0x000fe20000201000 */
[----:B------:R-:W-:Y:S01]  /*11210*/  HADD2.F32 R45, -RZ, R46.H0_H0 ;  /* 0x2000002eff2d7230 */ /* 0x000fe20000004100 */
[----:B------:R-:W-:Y:S01]  /*11220*/  ISETP.NE.AND P4, PT, R49, 0x1, PT ;  /* 0x000000013100780c */ /* 0x000fe20003f85270 */
[----:B------:R-:W-:Y:S02]  /*11230*/  HADD2.F32 R98, -RZ, R50.H0_H0 ;  /* 0x20000032ff627230 */ /* 0x000fe40000004100 */
        /* <DEDUP_REMOVED lines=18> */
.L_x_4194:
        /* <DEDUP_REMOVED lines=12> */
.L_x_4195:
        /* <DEDUP_REMOVED lines=43> */
.L_x_4193:
        /* <DEDUP_REMOVED lines=23> */
.L_x_4197:
        /* <DEDUP_REMOVED lines=12> */
.L_x_4198:
        /* <DEDUP_REMOVED lines=43> */
.L_x_4196:
        /* <DEDUP_REMOVED lines=23> */
.L_x_4200:
        /* <DEDUP_REMOVED lines=14> */
.L_x_4201:
        /* <DEDUP_REMOVED lines=43> */
.L_x_4199:
        /* <DEDUP_REMOVED lines=15> */
.L_x_4177:
        /* <DEDUP_REMOVED lines=15> */
.L_x_4204:
        /* <DEDUP_REMOVED lines=12> */
.L_x_4205:
        /* <DEDUP_REMOVED lines=42> */
.L_x_4203:
[----:B------:R-:W-:Y:S01]  /*125f0*/  I2FP.F32.U32 R48, R48 ;  /* 0x0000003000307245 */ /* 0x000fe20000201000 */
[----:B-----5:R-:W-:Y:S01]  /*12600*/  HADD2.F32 R49, -RZ, R44.H0_H0 ;  /* 0x2000002cff317230 */ /* 0x020fe20000004100 */
[----:B------:R-:W-:Y:S01]  /*12610*/  ISETP.NE.AND P1, PT, R50, 0x1, PT ;  /* 0x000000013200780c */ /* 0x000fe20003f25270 */
[----:B------:R-:W-:Y:S02]  /*12620*/  HFMA2 R51, -RZ, RZ, 0, 1.1920928955078125e-07 ;  /* 0x00000002ff337431 */ /* 0x000fe400000001ff */
        /* <DEDUP_REMOVED lines=17> */
.L_x_4207:
        /* <DEDUP_REMOVED lines=12> */
.L_x_4208:
        /* <DEDUP_REMOVED lines=43> */
.L_x_4206:
        /* <DEDUP_REMOVED lines=20> */
.L_x_4210:
        /* <DEDUP_REMOVED lines=12> */
.L_x_4211:
        /* <DEDUP_REMOVED lines=43> */
.L_x_4209:
        /* <DEDUP_REMOVED lines=20> */
.L_x_4213:
        /* <DEDUP_REMOVED lines=12> */
.L_x_4214:
        /* <DEDUP_REMOVED lines=43> */
.L_x_4212:
        /* <DEDUP_REMOVED lines=20> */
.L_x_4216:
        /* <DEDUP_REMOVED lines=12> */
.L_x_4217:
        /* <DEDUP_REMOVED lines=43> */
.L_x_4215:
        /* <DEDUP_REMOVED lines=20> */
.L_x_4219:
        /* <DEDUP_REMOVED lines=12> */
.L_x_4220:
        /* <DEDUP_REMOVED lines=43> */
.L_x_4218:
        /* <DEDUP_REMOVED lines=21> */
.L_x_4222:
        /* <DEDUP_REMOVED lines=12> */
.L_x_4223:
        /* <DEDUP_REMOVED lines=43> */
.L_x_4221:
        /* <DEDUP_REMOVED lines=20> */
.L_x_4225:
        /* <DEDUP_REMOVED lines=14> */
.L_x_4226:
        /* <DEDUP_REMOVED lines=43> */
.L_x_4224:
        /* <DEDUP_REMOVED lines=12> */
.L_x_4202:
[----:B------:R-:W-:Y:S02]  /*147c0*/  SEL R83, RZ, 0x1000000, !P6 ;  /* 0x01000000ff537807 */ /* 0x000fe40007000000 */
[----:B------:R-:W-:Y:S02]  /*147d0*/  SEL R51, RZ, 0x10000, !P5 ;  /* 0x00010000ff337807 */ /* 0x000fe40006800000 */
[----:B------:R-:W-:Y:S02]  /*147e0*/  SEL R106, RZ, 0x100, !P4 ;  /* 0x00000100ff6a7807 */ /* 0x000fe40006000000 */
[----:B------:R-:W-:Y:S02]  /*147f0*/  ISETP.NE.AND P6, PT, R85, RZ, PT ;  /* 0x000000ff5500720c */ /* 0x000fe40003fc5270 */
        /* <DEDUP_REMOVED lines=11> */
[----:B------:R-:W-:Y:S01]  /*148b0*/  IMAD.WIDE.U32 R50, R94, 0x8, R52 ;  /* 0x000000085e327825 */ /* 0x000fe200078e0034 */
[----:B------:R0:W-:Y:S03]  /*148c0*/  STG.E.128 desc[UR10][R106.64], R44 ;  /* 0x0000002c6a007986 */ /* 0x0001e6000c101d0a */
[----:B------:R-:W-:Y:S01]  /*148d0*/  IMAD.WIDE.U32 R56, R103, 0x10, R56 ;  /* 0x0000001067387825 */ /* 0x000fe200078e0038 */
        /* <DEDUP_REMOVED lines=21> */
.L_x_4229:
        /* <DEDUP_REMOVED lines=12> */
.L_x_4230:
        /* <DEDUP_REMOVED lines=43> */
.L_x_4228:
[----:B------:R-:W-:Y:S01]  /*14da0*/  I2FP.F32.U32 R82, R57 ;  /* 0x0000003900527245 */ /* 0x000fe20000201000 */
[----:B-----5:R-:W-:Y:S01]  /*14db0*/  HADD2.F32 R57, -RZ, R44.H0_H0 ;  /* 0x2000002cff397230 */ /* 0x020fe20000004100 */
[----:B------:R-:W-:Y:S01]  /*14dc0*/  ISETP.NE.AND P1, PT, R56, 0x1, PT ;  /* 0x000000013800780c */ /* 0x000fe20003f25270 */
[----:B------:R-:W-:Y:S02]  /*14dd0*/  HADD2.F32 R104, -RZ, R48.H0_H0 ;  /* 0x20000030ff687230 */ /* 0x000fe40000004100 */
        /* <DEDUP_REMOVED lines=19> */
.L_x_4232:
        /* <DEDUP_REMOVED lines=12> */
.L_x_4233:
        /* <DEDUP_REMOVED lines=43> */
.L_x_4231:
        /* <DEDUP_REMOVED lines=22> */
.L_x_4235:
        /* <DEDUP_REMOVED lines=12> */
.L_x_4236:
        /* <DEDUP_REMOVED lines=43> */
.L_x_4234:
        /* <DEDUP_REMOVED lines=22> */
.L_x_4238:
        /* <DEDUP_REMOVED lines=12> */
.L_x_4239:
        /* <DEDUP_REMOVED lines=43> */
.L_x_4237:
        /* <DEDUP_REMOVED lines=22> */
.L_x_4241:
        /* <DEDUP_REMOVED lines=12> */
.L_x_4242:
        /* <DEDUP_REMOVED lines=43> */
.L_x_4240:
        /* <DEDUP_REMOVED lines=22> */
.L_x_4244:
        /* <DEDUP_REMOVED lines=12> */
.L_x_4245:
        /* <DEDUP_REMOVED lines=43> */
.L_x_4243:
        /* <DEDUP_REMOVED lines=23> */
.L_x_4247:
        /* <DEDUP_REMOVED lines=12> */
.L_x_4248:
        /* <DEDUP_REMOVED lines=43> */
.L_x_4246:
        /* <DEDUP_REMOVED lines=22> */
.L_x_4250:
        /* <DEDUP_REMOVED lines=14> */
.L_x_4251:
        /* <DEDUP_REMOVED lines=40> */
[----:B------:R-:W-:Y:S02]  /*16f60*/  LOP3.LUT R18, R48, UR38, R45, 0x96, !PT ;  /* 0x0000002630127c12 */ /* 0x000fe4000f8e962d */
[----:B------:R-:W-:Y:S01]  /*16f70*/  MOV R45, R85 ;  /* 0x00000055002d7202 */ /* 0x000fe20000000f00 */
[----:B------:R-:W-:-:S07]  /*16f80*/  IMAD.MOV.U32 R85, RZ, RZ, R44 ;  /* 0x000000ffff557224 */ /* 0x000fce00078e002c */
.L_x_4249:
        /* <DEDUP_REMOVED lines=15> */
.L_x_4227:
        /* <DEDUP_REMOVED lines=15> */
.L_x_4254:
        /* <DEDUP_REMOVED lines=12> */
.L_x_4255:
        /* <DEDUP_REMOVED lines=43> */
.L_x_4253:
[----:B------:R-:W-:Y:S01]  /*174e0*/  I2FP.F32.U32 R48, R48 ;  /* 0x0000003000307245 */ /* 0x000fe20000201000 */
[----:B-----5:R-:W-:Y:S01]  /*174f0*/  HADD2.F32 R49, -RZ, R44.H0_H0 ;  /* 0x2000002cff317230 */ /* 0x020fe20000004100 */
        /* <DEDUP_REMOVED lines=20> */
.L_x_4257:
        /* <DEDUP_REMOVED lines=12> */
.L_x_4258:
        /* <DEDUP_REMOVED lines=43> */
.L_x_4256:
        /* <DEDUP_REMOVED lines=20> */
.L_x_4260:
        /* <DEDUP_REMOVED lines=12> */
.L_x_4261:
        /* <DEDUP_REMOVED lines=43> */
.L_x_4259:
        /* <DEDUP_REMOVED lines=20> */
.L_x_4263:
        /* <DEDUP_REMOVED lines=12> */
.L_x_4264:
        /* <DEDUP_REMOVED lines=43> */
.L_x_4262:
        /* <DEDUP_REMOVED lines=20> */
.L_x_4266:
        /* <DEDUP_REMOVED lines=12> */
.L_x_4267:
        /* <DEDUP_REMOVED lines=43> */
.L_x_4265:
        /* <DEDUP_REMOVED lines=20> */
.L_x_4269:
        /* <DEDUP_REMOVED lines=12> */
.L_x_4270:
        /* <DEDUP_REMOVED lines=43> */
.L_x_4268:
        /* <DEDUP_REMOVED lines=21> */
.L_x_4272:
        /* <DEDUP_REMOVED lines=12> */
.L_x_4273:
        /* <DEDUP_REMOVED lines=43> */
.L_x_4271:
        /* <DEDUP_REMOVED lines=20> */
.L_x_4275:
        /* <DEDUP_REMOVED lines=14> */
.L_x_4276:
        /* <DEDUP_REMOVED lines=43> */
.L_x_4274:
        /* <DEDUP_REMOVED lines=12> */
.L_x_4252:
[----:B------:R-:W-:Y:S01]  /*196c0*/  FADD.FTZ R49, RZ, R58 ;  /* 0x0000003aff317221 */ /* 0x000fe20000010000 */
[----:B------:R-:W-:Y:S01]  /*196d0*/  SEL R51, RZ, 0x1000000, !P6 ;  /* 0x01000000ff337807 */ /* 0x000fe20007000000 */
[----:B------:R-:W-:Y:S01]  /*196e0*/  IMAD.WIDE.U32 R54, R103, 0x10, R54 ;  /* 0x0000001067367825 */ /* 0x000fe200078e0036 */
[----:B------:R-:W-:-:S03]  /*196f0*/  ISETP.NE.AND P6, PT, R109, RZ, PT ;  /* 0x000000ff6d00720c */ /* 0x000fc60003fc5270 */
[----:B------:R-:W-:Y:S01]  /*19700*/  FADD.FTZ R48, R49, R62 ;  /* 0x0000003e31307221 */ /* 0x000fe20000010000 */
[----:B------:R-:W-:Y:S01]  /*19710*/  SEL R111, RZ, 0x10000, !P5 ;  /* 0x00010000ff6f7807 */ /* 0x000fe20006800000 */
[----:B------:R-:W-:Y:S01]  /*19720*/  IMAD.WIDE.U32 R52, R103, 0x8, R52 ;  /* 0x0000000867347825 */ /* 0x000fe200078e0034 */
[----:B------:R-:W-:-:S03]  /*19730*/  SEL R116, RZ, 0x100, !P4 ;  /* 0x00000100ff747807 */ /* 0x000fc60006000000 */
[----:B------:R-:W-:Y:S01]  /*19740*/  FADD.FTZ R48, R48, R61 ;  /* 0x0000003d30307221 */ /* 0x000fe20000010000 */
[----:B------:R-:W-:Y:S01]  /*19750*/  SEL R114, RZ, 0x10000, !P1 ;  /* 0x00010000ff727807 */ /* 0x000fe20004800000 */
[----:B------:R-:W-:Y:S01]  /*19760*/  STG.E.128 desc[UR10][R54.64], R44 ;  /* 0x0000002c36007986 */ /* 0x000fe2000c101d0a */
[----:B------:R-:W-:Y:S01]  /*19770*/  LOP3.LUT R116, R116, R51, R111, 0xfe, !PT ;  /* 0x0000003374747212 */ /* 0x000fe200078efe6f */
[----:B------:R-:W-:Y:S01]  /*19780*/  FADD.FTZ R48, R48, R67 ;  /* 0x0000004330307221 */ /* 0x000fe20000010000 */
[----:B------:R-:W-:Y:S01]  /*19790*/  SEL R51, RZ, 0x1, !P3 ;  /* 0x00000001ff337807 */ /* 0x000fe20005800000 */
[----:B------:R-:W-:Y:S02]  /*197a0*/  BSSY.RECONVERGENT B0, `(.L_x_4277) ;  /* 0x000009a000007945 */ /* 0x000fe40003800200 */
        /* <DEDUP_REMOVED lines=132> */
[----:B------:R-:W-:Y:S01]  /*19ff0*/  LOP3.LUT R49, R49, R109, R114, 0xfe, !PT ;  /* 0x0000006d31317212 */ /* 0x000fe200078efe72 */
[----:B0-----:R-:W-:Y:S01]  /*1a000*/  FADD.FTZ R57, R56, R57 ;  /* 0x0000003938397221 */ /* 0x001fe20000010000 */
[----:B------:R-:W-:-:S04]  /*1a010*/  SEL R56, RZ, 0x1, !P6 ;  /* 0x00000001ff387807 */ /* 0x000fc80007000000 */
[----:B------:R-:W0:Y:S01]  /*1a020*/  SHFL.BFLY PT, R112, R57, 0x4, 0x1f ;  /* 0x0c801f0039707f89 */ /* 0x000e2200000e0000 */
[----:B------:R-:W-:Y:S01]  /*1a030*/  LOP3.LUT R56, R49, R56, RZ, 0xfc, !PT ;  /* 0x0000003831387212 */ /* 0x000fe200078efcff */
        /* <DEDUP_REMOVED lines=16> */
.L_x_4278:
[----:B------:R-:W-:Y:S05]  /*1a140*/  BSYNC.RECONVERGENT B0 ;  /* 0x0000000000007941 */ /* 0x000fea0003800200 */
.L_x_4277:
[----:B------:R-:W-:Y:S01]  /*1a150*/  BAR.SYNC.DEFER_BLOCKING 0x0 ;  /* 0x0000000000007b1d */ /* 0x000fe20000010000 */
[----:B------:R-:W-:Y:S01]  /*1a160*/  ISETP.GT.U32.AND P0, PT, R51, 0x3, PT ;  /* 0x000000033300780c */ /* 0x000fe20003f04070 */
[----:B------:R-:W-:Y:S01]  /*1a170*/  HFMA2 R47, -RZ, RZ, 0, 0 ;  /* 0x00000000ff2f7431 */ /* 0x000fe200000001ff */
[----:B0-----:R-:W-:-:S03]  /*1a180*/  CS2R R44, SRZ ;  /* 0x00000000002c7805 */ /* 0x001fc6000001ff00 */
[----:B------:R-:W-:Y:S08]  /*1a190*/  BSSY.RECONVERGENT B0, `(.L_x_4279) ;  /* 0x000000a000007945 */ /* 0x000ff00003800200 */
[----:B------:R-:W-:Y:S05]  /*1a1a0*/  @P0 BRA `(.L_x_4280) ;  /* 0x0000000000200947 */ /* 0x000fea0003800000 */
[----:B------:R-:W0:Y:S01]  /*1a1b0*/  S2UR UR5, SR_CgaCtaId ;  /* 0x00000000000579c3 */ /* 0x000e220000008800 */
[----:B------:R-:W-:Y:S01]  /*1a1c0*/  UMOV UR4, 0x400 ;  /* 0x0000040000047882 */ /* 0x000fe20000000000 */
[----:B------:R-:W-:Y:S01]  /*1a1d0*/  IMAD.SHL.U32 R44, R60, 0x8, RZ ;  /* 0x000000083c2c7824 */ /* 0x000fe200078e00ff */
[----:B------:R-:W-:-:S04]  /*1a1e0*/  MOV R47, 0x500 ;  /* 0x00000500002f7802 */ /* 0x000fc80000000f00 */
[----:B------:R-:W-:Y:S01]  /*1a1f0*/  LOP3.LUT R44, R44, 0xf8, RZ, 0xc0, !PT ;  /* 0x000000f82c2c7812 */ /* 0x000fe200078ec0ff */
[----:B0-----:R-:W-:-:S04]  /*1a200*/  ULEA UR4, UR5, UR4, 0x18 ;  /* 0x0000000405047291 */ /* 0x001fc8000f8ec0ff */
[----:B------:R-:W-:-:S09]  /*1a210*/  @UP2 UIADD3 UR4, UPT, UPT, UR4, 0x20, URZ ;  /* 0x0000002004042890 */ /* 0x000fd2000fffe0ff */
[----:B------:R-:W0:Y:S03]  /*1a220*/  LDS.64 R44, [R44+UR4] ;  /* 0x000000042c2c7984 */ /* 0x000e260008000a00 */
.L_x_4280:
[----:B------:R-:W-:Y:S05]  /*1a230*/  BSYNC.RECONVERGENT B0 ;  /* 0x0000000000007941 */ /* 0x000fea0003800200 */
.L_x_4279:
[----:B------:R-:W1:Y:S01]  /*1a240*/  SHFL.DOWN PT, R48, R47, 0x2, 0x1f ;  /* 0x08401f002f307f89 */ /* 0x000e6200000e0000 */
[----:B------:R-:W-:Y:S01]  /*1a250*/  ISETP.NE.AND P1, PT, R60, RZ, PT ;  /* 0x000000ff3c00720c */ /* 0x000fe20003f25270 */
[--C-:B------:R-:W-:Y:S01]  /*1a260*/  HADD2.F32 R60, -RZ, R41.reuse.H0_H0 ;  /* 0x20000029ff3c7230 */ /* 0x100fe20000004100 */
[----:B------:R-:W-:Y:S01]  /*1a270*/  ISETP.NE.AND P0, PT, RZ, UR19, PT ;  /* 0x00000013ff007c0c */ /* 0x000fe2000bf05270 */
[----:B0-----:R-:W0:Y:S01]  /*1a280*/  SHFL.DOWN PT, R49, R44, 0x2, 0x1f ;  /* 0x08401f002c317f89 */ /* 0x001e2200000e0000 */
[----:B------:R-:W-:Y:S01]  /*1a290*/  HADD2.F32 R57, -RZ, R14.H1_H1 ;  /* 0x3000000eff397230 */ /* 0x000fe20000004100 */
[----:B------:R-:W-:Y:S01]  /*1a2a0*/  MOV R113, UR9 ;  /* 0x0000000900717c02 */ /* 0x000fe20008000f00 */
[----:B------:R-:W-:Y:S01]  /*1a2b0*/  HADD2.F32 R114, -RZ, R41.H1_H1 ;  /* 0x30000029ff727230 */ /* 0x000fe20000004100 */
[----:B------:R-:W2:Y:S01]  /*1a2c0*/  SHFL.DOWN PT, R52, R45, 0x2, 0x1f ;  /* 0x08401f002d347f89 */ /* 0x000ea200000e0000 */
[----:B------:R-:W-:Y:S01]  /*1a2d0*/  UPLOP3.LUT UP2, UPT, UPT, UPT, UP2, 0x40, 0x4 ;  /* 0x000000000004789c */ /* 0x000fe20003f4e820 */
        /* <DEDUP_REMOVED lines=11> */
[----:B------:R-:W-:-:S03]  /*1a390*/  HADD2.F32 R55, -RZ, R42.H0_H0 ;  /* 0x2000002aff377230 */ /* 0x000fc60000004100 */
[----:B------:R-:W-:-:S04]  /*1a3a0*/  FMUL.FTZ R49, R49, R48 ;  /* 0x0000003031317220 */ /* 0x000fc80000410000 */
[----:B------:R-:W-:Y:S01]  /*1a3b0*/  FMUL.FTZ R49, R49, R54 ;  /* 0x0000003631317220 */ /* 0x000fe20000410000 */
[----:B------:R-:W-:Y:S02]  /*1a3c0*/  HADD2.F32 R54, -RZ, R40.H0_H0 ;  /* 0x20000028ff367230 */ /* 0x000fe40000004100 */
[C---:B0-----:R-:W-:Y:S01]  /*1a3d0*/  FMUL.FTZ R47, R53.reuse, R56 ;  /* 0x00000038352f7220 */ /* 0x041fe20000410000 */
[----:B------:R-:W-:Y:S01]  /*1a3e0*/  FFMA.FTZ R49, R53, R49, R52 ;  /* 0x0000003135317223 */ /* 0x000fe20000010034 */
[----:B------:R-:W-:Y:S01]  /*1a3f0*/  HADD2.F32 R56, -RZ, R15.H0_H0 ;  /* 0x2000000fff387230 */ /* 0x000fe20000004100 */
        /* <DEDUP_REMOVED lines=11> */
[----:B--2---:R-:W-:Y:S01]  /*1a4b0*/  FADD.FTZ R48, R49, R48 ;  /* 0x0000003031307221 */ /* 0x004fe20000010000 */
[----:B------:R-:W-:Y:S02]  /*1a4c0*/  IMAD.U32 R53, RZ, RZ, UR9 ;  /* 0x00000009ff357e24 */ /* 0x000fe4000f8e00ff */
[----:B------:R-:W-:Y:S01]  /*1a4d0*/  FMUL.FTZ R45, R46, R45 ;  /* 0x0000002d2e2d7220 */ /* 0x000fe20000410000 */
[----:B---3--:R-:W-:Y:S01]  /*1a4e0*/  FMUL.FTZ R46, R51, R44 ;  /* 0x0000002c332e7220 */ /* 0x008fe20000410000 */
[----:B------:R-:W-:Y:S02]  /*1a4f0*/  UIADD3 UR9, UPT, UPT, UR9, UR16, URZ ;  /* 0x0000001009097290 */ /* 0x000fe4000fffe0ff */
[----:B------:R-:W-:Y:S01]  /*1a500*/  FMUL.FTZ R45, R45, R112 ;  /* 0x000000702d2d7220 */ /* 0x000fe20000410000 */
[----:B------:R-:W-:Y:S01]  /*1a510*/  HADD2.F32 R112, -RZ, R15.H1_H1 ;  /* 0x3000000fff707230 */ /* 0x000fe20000004100 */
[----:B------:R-:W-:Y:S01]  /*1a520*/  UISETP.GE.AND UP1, UPT, UR9, UR17, UPT ;  /* 0x000000110900728c */ /* 0x000fe2000bf26270 */
[----:B------:R-:W1:Y:S01]  /*1a530*/  SHFL.IDX PT, R46, R46, RZ, 0x1f ;  /* 0x00001fff2e2e7589 */ /* 0x000e6200000e0000 */
[----:B------:R-:W-:-:S02]  /*1a540*/  FFMA.FTZ R51, R51, R45, R48 ;  /* 0x0000002d33337223 */ /* 0x000fc40000010030 */
[----:B------:R-:W2:Y:S04]  /*1a550*/  @!P1 LDC.64 R44, c[0x0][0x3c0] ;  /* 0x0000f000ff2c9b82 */ /* 0x000ea80000000a00 */
[----:B------:R-:W0:Y:S01]  /*1a560*/  SHFL.IDX PT, R51, R51, RZ, 0x1f ;  /* 0x00001fff33337589 */ /* 0x000e2200000e0000 */
[C---:B-1----:R-:W-:Y:S01]  /*1a570*/  FMUL.FTZ R48, R46.reuse, R46 ;  /* 0x0000002e2e307220 */ /* 0x042fe20000410000 */
[----:B------:R-:W-:Y:S01]  /*1a580*/  FSEL R47, R46, RZ, !P0 ;  /* 0x000000ff2e2f7208 */ /* 0x000fe20004000000 */
[----:B--2---:R-:W-:-:S03]  /*1a590*/  @!P1 IMAD.WIDE R44, R53, 0x4, R44 ;  /* 0x00000004352c9825 */ /* 0x004fc600078e022c */
[----:B------:R-:W-:Y:S01]  /*1a5a0*/  FSEL R49, R48, RZ, P0 ;  /* 0x000000ff30317208 */ /* 0x000fe20000000000 */
[----:B------:R-:W-:Y:S01]  /*1a5b0*/  FADD.FTZ R58, -R47, R58 ;  /* 0x0000003a2f3a7221 */ /* 0x000fe20000010100 */
[----:B0-----:R-:W-:Y:S01]  /*1a5c0*/  FFMA.FTZ R48, R51, UR20, R52 ;  /* 0x0000001433307c23 */ /* 0x001fe20008010034 */
[C---:B------:R-:W-:Y:S01]  /*1a5d0*/  FADD.FTZ R62, -R47.reuse, R62 ;  /* 0x0000003e2f3e7221 */ /* 0x040fe20000010100 */
[C---:B------:R-:W-:Y:S01]  /*1a5e0*/  FADD.FTZ R61, -R47.reuse, R61 ;  /* 0x0000003d2f3d7221 */ /* 0x040fe20000010100 */
[--C-:B------:R-:W-:Y:S02]  /*1a5f0*/  HADD2.F32 R52, -RZ, R17.reuse.H0_H0 ;  /* 0x20000011ff347230 */ /* 0x100fe40000004100 */
[----:B------:R-:W-:Y:S01]  /*1a600*/  FADD.FTZ R48, R48, R49 ;  /* 0x0000003130307221 */ /* 0x000fe20000010000 */
[----:B------:R-:W-:Y:S02]  /*1a610*/  HADD2.F32 R51, -RZ, R17.H1_H1 ;  /* 0x30000011ff337230 */ /* 0x000fe40000004100 */
[----:B------:R-:W-:Y:S01]  /*1a620*/  FADD.FTZ R63, -R47, R63 ;  /* 0x0000003f2f3f7221 */ /* 0x000fe20000010100 */
[----:B------:R-:W-:-:S02]  /*1a630*/  HADD2.F32 R53, -RZ, R40.H1_H1 ;  /* 0x30000028ff357230 */ /* 0x000fc40000004100 */
[C---:B------:R-:W-:Y:S01]  /*1a640*/  FADD.FTZ R70, -R47.reuse, R70 ;  /* 0x000000462f467221 */ /* 0x040fe20000010100 */
[C---:B------:R-:W-:Y:S01]  /*1a650*/  FADD.FTZ R71, -R47.reuse, R71 ;  /* 0x000000472f477221 */ /* 0x040fe20000010100 */
[----:B------:R-:W0:Y:S01]  /*1a660*/  MUFU.RSQ R48, R48 ;  /* 0x0000003000307308 */ /* 0x000e220000001400 */
[----:B------:R1:W-:Y:S01]  /*1a670*/  @!P1 STG.E desc[UR10][R44.64], R46 ;  /* 0x0000002e2c009986 */ /* 0x0003e2000c10190a */
        /* <DEDUP_REMOVED lines=16> */
[C---:B0-----:R-:W-:Y:S01]  /*1a780*/  FMUL.FTZ R49, R48.reuse, R58 ;  /* 0x0000003a30317220 */ /* 0x041fe20000410000 */
[C---:B------:R-:W-:Y:S01]  /*1a790*/  FMUL.FTZ R62, R48.reuse, R62 ;  /* 0x0000003e303e7220 */ /* 0x040fe20000410000 */
[C---:B------:R-:W-:Y:S01]  /*1a7a0*/  FMUL.FTZ R61, R48.reuse, R61 ;  /* 0x0000003d303d7220 */ /* 0x040fe20000410000 */
[----:B------:R-:W-:Y:S01]  /*1a7b0*/  FMUL.FTZ R58, R48, R63 ;  /* 0x0000003f303a7220 */ /* 0x000fe20000410000 */
[----:B------:R-:W-:Y:S01]  /*1a7c0*/  FFMA.FTZ R49, R49, R52, R54 ;  /* 0x0000003431317223 */ /* 0x000fe20000010036 */
[----:B-1----:R-:W-:Y:S01]  /*1a7d0*/  FFMA.FTZ R44, R62, R51, R53 ;  /* 0x000000333e2c7223 */ /* 0x002fe20000010035 */
[----:B------:R-:W-:-:S02]  /*1a7e0*/  HADD2.F32 R52, -RZ, R13.H0_H0 ;  /* 0x2000000dff347230 */ /* 0x000fc40000004100 */
[----:B------:R-:W-:Y:S01]  /*1a7f0*/  FFMA.FTZ R51, R61, R56, R60 ;  /* 0x000000383d337223 */ /* 0x000fe2000001003c */
[----:B------:R-:W-:Y:S02]  /*1a800*/  HADD2.F32 R54, -RZ, R43.H0_H0 ;  /* 0x2000002bff367230 */ /* 0x000fe40000004100 */
[C---:B------:R-:W-:Y:S01]  /*1a810*/  FMUL.FTZ R63, R48.reuse, R70 ;  /* 0x00000046303f7220 */ /* 0x040fe20000410000 */
[----:B------:R-:W-:Y:S02]  /*1a820*/  HADD2.F32 R53, -RZ, R14.H0_H0 ;  /* 0x2000000eff357230 */ /* 0x000fe40000004100 */
[----:B------:R-:W-:Y:S01]  /*1a830*/  FMUL.FTZ R46, R48, R71 ;  /* 0x00000047302e7220 */ /* 0x000fe20000410000 */
[----:B------:R-:W-:Y:S02]  /*1a840*/  HADD2.F32 R61, -RZ, R42.H1_H1 ;  /* 0x3000002aff3d7230 */ /* 0x000fe40000004100 */
[----:B------:R-:W-:Y:S01]  /*1a850*/  FFMA.FTZ R63, R63, R52, R54 ;  /* 0x000000343f3f7223 */ /* 0x000fe20000010036 */
[----:B------:R-:W-:-:S02]  /*1a860*/  HADD2.F32 R52, -RZ, R12.H0_H0 ;  /* 0x2000000cff347230 */ /* 0x000fc40000004100 */
[----:B------:R-:W-:Y:S01]  /*1a870*/  FFMA.FTZ R58, R58, R53, R55 ;  /* 0x000000353a3a7223 */ /* 0x000fe20000010037 */
[----:B------:R-:W-:Y:S02]  /*1a880*/  HADD2.F32 R54, -RZ, R36.H0_H0 ;  /* 0x20000024ff367230 */ /* 0x000fe40000004100 */
        /* <DEDUP_REMOVED lines=18> */
[----:B------:R-:W-:-:S02]  /*1a9b0*/  HADD2.F32 R56, -RZ, R12.H1_H1 ;  /* 0x3000000cff387230 */ /* 0x000fc40000004100 */
[C---:B------:R-:W-:Y:S01]  /*1a9c0*/  FMUL.FTZ R55, R48.reuse, R74 ;  /* 0x0000004a30377220 */ /* 0x040fe20000410000 */
[----:B------:R-:W-:Y:S02]  /*1a9d0*/  HADD2.F32 R60, -RZ, R36.H1_H1 ;  /* 0x30000024ff3c7230 */ /* 0x000fe40000004100 */
[----:B------:R-:W-:Y:S01]  /*1a9e0*/  FADD.FTZ R47, -R47, R69 ;  /* 0x000000452f2f7221 */ /* 0x000fe20000010100 */
[C---:B------:R-:W-:Y:S01]  /*1a9f0*/  FMUL.FTZ R45, R48.reuse, R67 ;  /* 0x00000043302d7220 */ /* 0x040fe20000410000 */
[C---:B------:R-:W-:Y:S01]  /*1aa00*/  FMUL.FTZ R62, R48.reuse, R72 ;  /* 0x00000048303e7220 */ /* 0x040fe20000410000 */
[----:B------:R-:W-:Y:S02]  /*1aa10*/  HADD2.F32 R53, -RZ, R11.H1_H1 ;  /* 0x3000000bff357230 */ /* 0x000fe40000004100 */
[C---:B------:R-:W-:Y:S01]  /*1aa20*/  FMUL.FTZ R75, R48.reuse, R75 ;  /* 0x0000004b304b7220 */ /* 0x040fe20000410000 */
[----:B------:R-:W-:Y:S02]  /*1aa30*/  HADD2.F32 R61, -RZ, R37.H1_H1 ;  /* 0x30000025ff3d7230 */ /* 0x000fe40000004100 */
[----:B------:R-:W-:Y:S01]  /*1aa40*/  FMUL.FTZ R78, R48, R78 ;  /* 0x0000004e304e7220 */ /* 0x000fe20000410000 */
[----:B------:R-:W-:-:S02]  /*1aa50*/  HADD2.F32 R67, -RZ, R13.H1_H1 ;  /* 0x3000000dff437230 */ /* 0x000fc40000004100 */
[----:B------:R-:W-:Y:S01]  /*1aa60*/  FMUL.FTZ R57, R48, R76 ;  /* 0x0000004c30397220 */ /* 0x000fe20000410000 */
[----:B------:R-:W-:Y:S02]  /*1aa70*/  HADD2.F32 R69, -RZ, R43.H1_H1 ;  /* 0x3000002bff457230 */ /* 0x000fe40000004100 */
[----:B------:R-:W-:Y:S01]  /*1aa80*/  FFMA.FTZ R55, R55, R52, R54 ;  /* 0x0000003437377223 */ /* 0x000fe20000010036 */
[----:B------:R-:W-:Y:S02]  /*1aa90*/  HADD2.F32 R70, -RZ, R11.H0_H0 ;  /* 0x2000000bff467230 */ /* 0x000fe40000004100 */
[----:B------:R-:W-:Y:S01]  /*1aaa0*/  FFMA.FTZ R54, R75, R56, R60 ;  /* 0x000000384b367223 */ /* 0x000fe2000001003c */
[----:B------:R-:W-:Y:S02]  /*1aab0*/  HADD2.F32 R72, -RZ, R37.H0_H0 ;  /* 0x20000025ff487230 */ /* 0x000fe40000004100 */
[----:B------:R-:W-:Y:S01]  /*1aac0*/  FFMA.FTZ R56, R78, R53, R61 ;  /* 0x000000354e387223 */ /* 0x000fe2000001003d */
[----:B------:R-:W-:Y:S01]  /*1aad0*/  FFMA.FTZ R62, R62, R67, R69 ;  /* 0x000000433e3e7223 */ /* 0x000fe20000010045 */
[----:B------:R-:W-:-:S02]  /*1aae0*/  HADD2.F32 R52, -RZ, R10.H0_H0 ;  /* 0x2000000aff347230 */ /* 0x000fc40000004100 */
[C---:B------:R-:W-:Y:S01]  /*1aaf0*/  FMUL.FTZ R77, R48.reuse, R77 ;  /* 0x0000004d304d7220 */ /* 0x040fe20000410000 */
[----:B------:R-:W-:Y:S01]  /*1ab00*/  FFMA.FTZ R57, R57, R70, R72 ;  /* 0x0000004639397223 */ /* 0x000fe20000010048 */
[----:B------:R-:W-:Y:S02]  /*1ab10*/  HADD2.F32 R60, -RZ, R38.H0_H0 ;  /* 0x20000026ff3c7230 */ /* 0x000fe40000004100 */
[C---:B------:R-:W-:Y:S01]  /*1ab20*/  FMUL.FTZ R80, R48.reuse, R80 ;  /* 0x0000005030507220 */ /* 0x040fe20000410000 */
[----:B------:R-:W-:Y:S02]  /*1ab30*/  HADD2.F32 R53, -RZ, R10.H1_H1 ;  /* 0x3000000aff357230 */ /* 0x000fe40000004100 */
[C---:B------:R-:W-:Y:S01]  /*1ab40*/  FMUL.FTZ R79, R48.reuse, R79 ;  /* 0x0000004f304f7220 */ /* 0x040fe20000410000 */
[----:B------:R-:W-:Y:S02]  /*1ab50*/  HADD2.F32 R61, -RZ, R38.H1_H1 ;  /* 0x30000026ff3d7230 */ /* 0x000fe40000004100 */
[----:B------:R-:W-:Y:S01]  /*1ab60*/  FMUL.FTZ R84, R48, R84 ;  /* 0x0000005430547220 */ /* 0x000fe20000410000 */
        /* <DEDUP_REMOVED lines=9> */
[----:B------:R-:W-:Y:S01]  /*1ac00*/  FMUL.FTZ R79, R48, R87 ;  /* 0x00000057304f7220 */ /* 0x000fe20000410000 */
[----:B------:R-:W-:Y:S02]  /*1ac10*/  HADD2.F32 R60, -RZ, R32.H0_H0 ;  /* 0x20000020ff3c7230 */ /* 0x000fe40000004100 */
[----:B------:R-:W-:Y:S01]  /*1ac20*/  FFMA.FTZ R84, R84, R67, R69 ;  /* 0x0000004354547223 */ /* 0x000fe20000010045 */
[----:B------:R-:W-:Y:S02]  /*1ac30*/  HADD2.F32 R53, -RZ, R7.H1_H1 ;  /* 0x30000007ff357230 */ /* 0x000fe40000004100 */
[C---:B------:R-:W-:Y:S01]  /*1ac40*/  FMUL.FTZ R69, R48.reuse, R86 ;  /* 0x0000005630457220 */ /* 0x040fe20000410000 */
[----:B------:R-:W-:Y:S02]  /*1ac50*/  HADD2.F32 R61, -RZ, R33.H1_H1 ;  /* 0x30000021ff3d7230 */ /* 0x000fe40000004100 */
[----:B------:R-:W-:Y:S01]  /*1ac60*/  FMUL.FTZ R67, R48, R88 ;  /* 0x0000005830437220 */ /* 0x000fe20000410000 */
        /* <DEDUP_REMOVED lines=8> */
[----:B------:R-:W-:-:S02]  /*1acf0*/  HADD2.F32 R53, -RZ, R6.H1_H1 ;  /* 0x30000006ff357230 */ /* 0x000fc40000004100 */
[C---:B------:R-:W-:Y:S01]  /*1ad00*/  FMUL.FTZ R90, R48.reuse, R92 ;  /* 0x0000005c305a7220 */ /* 0x040fe20000410000 */
[----:B------:R-:W-:Y:S02]  /*1ad10*/  HADD2.F32 R61, -RZ, R34.H1_H1 ;  /* 0x30000022ff3d7230 */ /* 0x000fe40000004100 */
[C---:B------:R-:W-:Y:S01]  /*1ad20*/  FMUL.FTZ R70, R48.reuse, R91 ;  /* 0x0000005b30467220 */ /* 0x040fe20000410000 */
[----:B------:R-:W-:Y:S02]  /*1ad30*/  HADD2.F32 R71, -RZ, R5.H0_H0 ;  /* 0x20000005ff477230 */ /* 0x000fe40000004100 */
[----:B------:R-:W-:Y:S01]  /*1ad40*/  FMUL.FTZ R92, R48, R93 ;  /* 0x0000005d305c7220 */ /* 0x000fe20000410000 */
[----:B------:R-:W-:Y:S02]  /*1ad50*/  HADD2.F32 R75, -RZ, R35.H0_H0 ;  /* 0x20000023ff4b7230 */ /* 0x000fe40000004100 */
        /* <DEDUP_REMOVED lines=17> */
[----:B------:R-:W-:-:S02]  /*1ae70*/  HADD2.F32 R61, -RZ, R2.H0_H0 ;  /* 0x20000002ff3d7230 */ /* 0x000fc40000004100 */
[----:B------:R-:W-:Y:S01]  /*1ae80*/  FMUL.FTZ R60, R48, R101 ;  /* 0x00000065303c7220 */ /* 0x000fe20000410000 */
[--C-:B------:R-:W-:Y:S02]  /*1ae90*/  HADD2.F32 R77, -RZ, R30.reuse.H1_H1 ;  /* 0x3000001eff4d7230 */ /* 0x100fe40000004100 */
[----:B------:R-:W-:Y:S01]  /*1aea0*/  FFMA.FTZ R88, R88, R71, R75 ;  /* 0x0000004758587223 */ /* 0x000fe2000001004b */
[----:B------:R-:W-:Y:S01]  /*1aeb0*/  HADD2.F32 R71, -RZ, R30.H0_H0 ;  /* 0x2000001eff477230 */ /* 0x000fe20000004100 */
[----:B------:R-:W0:Y:S01]  /*1aec0*/  @!P1 LDC.64 R52, c[0x0][0x3c8] ;  /* 0x0000f200ff349b82 */ /* 0x000e220000000a00 */
[----:B------:R-:W-:Y:S02]  /*1aed0*/  HADD2.F32 R75, -RZ, R2.H1_H1 ;  /* 0x30000002ff4b7230 */ /* 0x000fe40000004100 */
[C---:B------:R-:W-:Y:S01]  /*1aee0*/  FMUL.FTZ R98, R48.reuse, R98 ;  /* 0x0000006230627220 */ /* 0x040fe20000410000 */
[----:B------:R-:W-:Y:S01]  /*1aef0*/  FMUL.FTZ R111, R48, R100 ;  /* 0x00000064306f7220 */ /* 0x000fe20000410000 */
[----:B------:R-:W-:-:S02]  /*1af00*/  HADD2.F32 R70, -RZ, R3.H0_H0 ;  /* 0x20000003ff467230 */ /* 0x000fc40000004100 */
[----:B------:R-:W-:Y:S01]  /*1af10*/  FMUL.FTZ R89, R48, R96 ;  /* 0x0000006030597220 */ /* 0x000fe20000410000 */
[----:B------:R-:W-:Y:S01]  /*1af20*/  FFMA.FTZ R101, R98, R61, R71 ;  /* 0x0000003d62657223 */ /* 0x000fe20000010047 */
[----:B------:R-:W-:Y:S01]  /*1af30*/  FFMA.FTZ R100, R60, R75, R77 ;  /* 0x0000004b3c647223 */ /* 0x000fe2000001004d */
[----:B------:R-:W-:Y:S01]  /*1af40*/  HADD2.F32 R72, -RZ, R29.H0_H0 ;  /* 0x2000001dff487230 */ /* 0x000fe20000004100 */
[----:B------:R-:W1:Y:S01]  /*1af50*/  LDC.64 R60, c[0x0][0x428] ;  /* 0x00010a00ff3c7b82 */ /* 0x000e620000000a00 */
[----:B------:R-:W-:Y:S02]  /*1af60*/  HADD2.F32 R74, -RZ, R7.H0_H0 ;  /* 0x20000007ff4a7230 */ /* 0x000fe40000004100 */
[----:B------:R-:W-:Y:S01]  /*1af70*/  FMUL.FTZ R102, R48, R102 ;  /* 0x0000006630667220 */ /* 0x000fe20000410000 */
[----:B------:R-:W-:Y:S02]  /*1af80*/  HADD2.F32 R76, -RZ, R33.H0_H0 ;  /* 0x20000021ff4c7230 */ /* 0x000fe40000004100 */
[----:B------:R-:W-:Y:S01]  /*1af90*/  FFMA.FTZ R89, R89, R70, R72 ;  /* 0x0000004659597223 */ /* 0x000fe20000010048 */
[----:B------:R-:W-:-:S02]  /*1afa0*/  HADD2.F32 R70, -RZ, R0.H0_H0 ;  /* 0x20000000ff467230 */ /* 0x000fc40000004100 */
[C---:B------:R-:W-:Y:S01]  /*1afb0*/  FMUL.FTZ R96, R48.reuse, R104 ;  /* 0x0000006830607220 */ /* 0x040fe20000410000 */
[--C-:B------:R-:W-:Y:S02]  /*1afc0*/  HADD2.F32 R72, -RZ, R31.reuse.H0_H0 ;  /* 0x2000001fff487230 */ /* 0x100fe40000004100 */
        /* <DEDUP_REMOVED lines=24> */
[----:B------:R-:W-:Y:S01]  /*1b150*/  FFMA.FTZ R99, R99, R74, R76 ;  /* 0x0000004a63637223 */ /* 0x000fe2000001004c */
        /* <DEDUP_REMOVED lines=8> */
[----:B------:R-:W-:Y:S01]  /*1b1e0*/  HADD2.F32 R74, -RZ, R23.H1_H1 ;  /* 0x30000017ff4a7230 */ /* 0x000fe20000004100 */
[----:B------:R-:W-:Y:S01]  /*1b1f0*/  F2FP.F16.F32.PACK_AB R46, R46, R58 ;  /* 0x0000003a2e2e723e */ /* 0x000fe200000000ff */
[----:B------:R-:W-:Y:S02]  /*1b200*/  HADD2.F32 R76, -RZ, R27.H1_H1 ;  /* 0x3000001bff4c7230 */ /* 0x000fe40000004100 */
[----:B------:R-:W-:Y:S01]  /*1b210*/  FFMA.FTZ R106, R50, R77, R95 ;  /* 0x0000004d326a7223 */ /* 0x000fe2000001005f */
[----:B0-----:R-:W-:Y:S01]  /*1b220*/  @!P1 IMAD.WIDE R52, R113, 0x4, R52 ;  /* 0x0000000471349825 */ /* 0x001fe200078e0234 */
[----:B------:R-:W-:-:S03]  /*1b230*/  F2FP.F16.F32.PACK_AB R45, R45, R51 ;  /* 0x000000332d2d723e */ /* 0x000fc600000000ff */
[----:B------:R-:W-:Y:S01]  /*1b240*/  FFMA.FTZ R107, R47, R74, R76 ;  /* 0x0000004a2f6b7223 */ /* 0x000fe2000001004c */
[--C-:B-1----:R-:W-:Y:S01]  /*1b250*/  IMAD.WIDE.U32 R70, R59, 0x10, R60.reuse ;  /* 0x000000103b467825 */ /* 0x102fe200078e003c */
[----:B------:R0:W-:Y:S01]  /*1b260*/  @!P1 STG.E desc[UR10][R52.64], R48 ;  /* 0x0000003034009986 */ /* 0x0001e2000c10190a */
        /* <DEDUP_REMOVED lines=8> */
[----:B------:R-:W-:Y:S01]  /*1b2f0*/  F2FP.F16.F32.PACK_AB R59, R102, R111 ;  /* 0x0000006f663b723e */ /* 0x000fe200000000ff */
[----:B------:R-:W-:Y:S01]  /*1b300*/  IMAD.WIDE.U32 R94, R94, 0x10, R60 ;  /* 0x000000105e5e7825 */ /* 0x000fe200078e003c */
[----:B0-----:R-:W-:-:S02]  /*1b310*/  F2FP.F16.F32.PACK_AB R48, R54, R55 ;  /* 0x000000373630723e */ /* 0x001fc400000000ff */
[----:B------:R-:W-:Y:S01]  /*1b320*/  F2FP.F16.F32.PACK_AB R55, R92, R93 ;  /* 0x0000005d5c37723e */ /* 0x000fe200000000ff */
[----:B------:R-:W-:Y:S01]  /*1b330*/  IMAD.WIDE.U32 R76, R103, 0x10, R60 ;  /* 0x00000010674c7825 */ /* 0x000fe200078e003c */
        /* <DEDUP_REMOVED lines=12> */
[----:B------:R-:W-:-:S05]  /*1b400*/  F2FP.F16.F32.PACK_AB R60, R97, R96 ;  /* 0x00000060613c723e */ /* 0x000fca00000000ff */
[----:B------:R1:W-:Y:S01]  /*1b410*/  STG.E.128 desc[UR10][R76.64], R60 ;  /* 0x0000003c4c007986 */ /* 0x0003e2000c101d0a */
[----:B------:R-:W-:Y:S05]  /*1b420*/  BRA.U !UP1, `(.L_x_4281) ;  /* 0xfffffe5509d47547 */ /* 0x000fea000b83ffff */
[----:B------:R-:W-:Y:S05]  /*1b430*/  EXIT ;  /* 0x000000000000794d */ /* 0x000fea0003800000 */
.L_x_4282:
        /* <DEDUP_REMOVED lines=12> */
.L_x_34005:


//--------------------- .text._ZN10layer_norm13ln_fwd_kernelINS_13Kernel_traitsI6__halfS2_S2_S2_fjLj5120ELj1ELj1ELj4ELj16ENS_18Kernel_traits_baseILj5120ES2_S2_S2_S2_fjLj128EEEEELb1ELb0ELb1ELb0EEEvNS_9FwdParamsE --------------------------
	.section	.text._ZN10layer_norm13ln_fwd_kernelINS_13Kernel_traitsI6__halfS2_S2_S2_fjLj5120ELj1ELj1ELj4ELj16ENS_18Kernel_traits_baseILj5120ES2_S2_S2_S2_fjLj128EEEEELb1ELb0ELb1ELb0EEEvNS_9FwdParamsE,"ax",@progbits
	.align	128
        .global         _ZN10layer_norm13ln_fwd_kernelINS_13Kernel_traitsI6__halfS2_S2_S2_fjLj5120ELj1ELj1ELj4ELj16ENS_18Kernel_traits_baseILj5120ES2_S2_S2_S2_fjLj128EEEEELb1ELb0ELb1ELb0EEEvNS_9FwdParamsE
        .type           _ZN10layer_norm13ln_fwd_kernelINS_13Kernel_traitsI6__halfS2_S2_S2_fjLj5120ELj1ELj1ELj4ELj16ENS_18Kernel_traits_baseILj5120ES2_S2_S2_S2_fjLj128EEEEELb1ELb0ELb1ELb0EEEvNS_9FwdParamsE,@function
        .size           _ZN10layer_norm13ln_fwd_kernelINS_13Kernel_traitsI6__halfS2_S2_S2_fjLj5120ELj1ELj1ELj4ELj16ENS_18Kernel_traits_baseILj5120ES2_S2_S2_S2_fjLj128EEEEELb1ELb0ELb1ELb0EEEvNS_9FwdParamsE,(.L_x_34006 - _ZN10layer_norm13ln_fwd_kernelINS_13Kernel_traitsI6__halfS2_S2_S2_fjLj5120ELj1ELj1ELj4ELj16ENS_18Kernel_traits_baseILj5120ES2_S2_S2_S2_fjLj128EEEEELb1ELb0ELb1ELb0EEEvNS_9FwdParamsE)
        .other          _ZN10layer_norm13ln_fwd_kernelINS_13Kernel_traitsI6__halfS2_S2_S2_fjLj5120ELj1ELj1ELj4ELj16ENS_18Kernel_traits_baseILj5120ES2_S2_S2_S2_fjLj128EEEEELb1ELb0ELb1ELb0EEEvNS_9FwdParamsE,@"STO_CUDA_ENTRY STV_DEFAULT"
_ZN10layer_norm13ln_fwd_kernelINS_13Kernel_traitsI6__halfS2_S2_S2_fjLj5120ELj1ELj1ELj4ELj16ENS_18Kernel_traits_baseILj5120ES2_S2_S2_S2_fjLj128EEEEELb1ELb0ELb1ELb0EEEvNS_9FwdParamsE:
.text._ZN10layer_norm13ln_fwd_kernelINS_13Kernel_traitsI6__halfS2_S2_S2_fjLj5120ELj1ELj1ELj4ELj16ENS_18Kernel_traits_baseILj5120ES2_S2_S2_S2_fjLj128EEEEELb1ELb0ELb1ELb0EEEvNS_9FwdParamsE:
        /* <DEDUP_REMOVED lines=15> */
[----:B----4-:R3:W1:Y:S01]  /*00f0*/  @P0 LDG.E.64 R6, desc[UR12][R2.64] ;  /* 0x0000000c02060981 */ /* 0x010662000c1e1b00 */
[----:B0-----:R-:W-:Y:S01]  /*0100*/  UISETP.NE.U32.AND UP0, UPT, UR4, URZ, UPT ;  /* 0x000000ff0400728c */ /* 0x001fe2000bf05070 */
[----:B------:R-:W-:Y:S02]  /*0110*/  BSSY.RECONVERGENT B0, `(.L_x_4283) ;  /* 0x0000075000007945 */ /* 0x000fe40003800200 */
[----:B------:R-:W0:Y:S01]  /*0120*/  S2UR UR22, SR_CTAID.X ;  /* 0x00000000001679c3 */ /* 0x000e220000002500 */
[----:B-----5:R-:W-:Y:S01]  /*0130*/  LOP3.LUT R0, R9, 0x60, RZ, 0xc0, !PT ;  /* 0x0000006009007812 */ /* 0x020fe200078ec0ff */
[----:B------:R-:W-:-:S03]  /*0140*/  UISETP.NE.AND.EX UP0, UPT, UR5, URZ, UPT, UP0 ;  /* 0x000000ff0500728c */ /* 0x000fc6000bf05300 */
[----:B------:R-:W-:Y:S02]  /*0150*/  LOP3.LUT R23, R0, 0x1f, R9, 0xf8, !PT ;  /* 0x0000001f00177812 */ /* 0x000fe400078ef809 */
[----:B---3--:R-:W-:-:S04]  /*0160*/  SHF.R.S32.HI R3, RZ, 0x1f, R8 ;  /* 0x0000001fff037819 */ /* 0x008fc80000011408 */
[----:B------:R-:W-:Y:S02]  /*0170*/  LEA.HI R3, R3, R8, RZ, 0x3 ;  /* 0x0000000803037211 */ /* 0x000fe400078f18ff */
[----:B--2---:R-:W-:Y:S02]  /*0180*/  @P0 R2UR UR14, R4 ;  /* 0x00000000040e02ca */ /* 0x004fe400000e0000 */
[----:B------:R-:W0:Y:S01]  /*0190*/  LDC R4, c[0x0][0x360] ;  /* 0x0000d800ff047b82 */ /* 0x000e220000000800 */
[----:B------:R-:W-:Y:S02]  /*01a0*/  @P0 R2UR UR15, R5 ;  /* 0x00000000050f02ca */ /* 0x000fe400000e0000 */
[----:B------:R-:W-:Y:S02]  /*01b0*/  SHF.R.S32.HI R5, RZ, 0x3, R3 ;  /* 0x00000003ff057819 */ /* 0x000fe40000011403 */
[----:B-1----:R-:W-:Y:S02]  /*01c0*/  @P0 IADD3 R2, P1, PT, R6, R11, RZ ;  /* 0x0000000b06020210 */ /* 0x002fe40007f3e0ff */
[----:B------:R-:W-:-:S03]  /*01d0*/  LOP3.LUT R6, R23, 0x7f, RZ, 0x3c, !PT ;  /* 0x0000007f17067812 */ /* 0x000fc600078e3cff */
[----:B------:R-:W-:Y:S01]  /*01e0*/  @P0 IMAD.X R75, RZ, RZ, R7, P1 ;  /* 0x000000ffff4b0224 */ /* 0x000fe200008e0607 */
[----:B------:R-:W-:Y:S01]  /*01f0*/  UIADD3 UR5, UPT, UPT, UR14, -0x61c88647, URZ ;  /* 0x9e3779b90e057890 */ /* 0x000fe2000fffe0ff */
[----:B------:R-:W-:Y:S01]  /*0200*/  IMAD.IADD R3, R5, 0x1, R6 ;  /* 0x0000000105037824 */ /* 0x000fe200078e0206 */
[----:B------:R-:W-:Y:S02]  /*0210*/  UIADD3 UR7, UPT, UPT, UR14, 0x3c6ef372, URZ ;  /* 0x3c6ef3720e077890 */ /* 0x000fe4000fffe0ff */
[--C-:B------:R-:W-:Y:S01]  /*0220*/  SHF.R.U64 R76, R2, 0x2, R75.reuse ;  /* 0x00000002024c7819 */ /* 0x100fe2000000124b */
[----:B------:R-:W-:Y:S01]  /*0230*/  UIADD3 UR6, UPT, UPT, UR15, -0x4498517b, URZ ;  /* 0xbb67ae850f067890 */ /* 0x000fe2000fffe0ff */
[----:B------:R-:W-:Y:S01]  /*0240*/  SHF.R.U32.HI R75, RZ, 0x2, R75 ;  /* 0x00000002ff4b7819 */ /* 0x000fe2000001164b */
[----:B------:R-:W-:Y:S02]  /*0250*/  UIADD3 UR23, UPT, UPT, UR15, 0x76cf5d0a, URZ ;  /* 0x76cf5d0a0f177890 */ /* 0x000fe4000fffe0ff */
[----:B------:R-:W-:-:S02]  /*0260*/  UIADD3 UR31, UPT, UPT, UR14, -0x255992d5, URZ ;  /* 0xdaa66d2b0e1f7890 */ /* 0x000fc4000fffe0ff */
[----:B------:R-:W-:Y:S01]  /*0270*/  UIADD3 UR32, UPT, UPT, UR15, 0x32370b8f, URZ ;  /* 0x32370b8f0f207890 */ /* 0x000fe2000fffe0ff */
[----:B0-----:R-:W-:Y:S01]  /*0280*/  IMAD R77, R4, UR22, R9 ;  /* 0x00000016044d7c24 */ /* 0x001fe2000f8e0209 */
[----:B------:R-:W-:Y:S01]  /*0290*/  LOP3.LUT R4, R9, 0x1f, RZ, 0xc0, !PT ;  /* 0x0000001f09047812 */ /* 0x000fe200078ec0ff */
        /* <DEDUP_REMOVED lines=54> */
.L_x_4284:
        /* <DEDUP_REMOVED lines=38> */
.L_x_4285:
[----:B------:R-:W-:Y:S05]  /*0860*/  BSYNC.RECONVERGENT B0 ;  /* 0x0000000000007941 */ /* 0x000fea0003800200 */
.L_x_4283:
[----:B------:R-:W0:Y:S02]  /*0870*/  LDCU UR4, c[0x0][0x384] ;  /* 0x00007080ff0477ac */ /* 0x000e240008000800 */
[----:B0-----:R-:W-:-:S06]  /*0880*/  UISETP.GE.AND UP0, UPT, UR22, UR4, UPT ;  /* 0x000000041600728c */ /* 0x001fcc000bf06270 */
[----:B------:R-:W-:-:S13]  /*0890*/  PLOP3.LUT P0, PT, PT, PT, UP0, 0x80, 0x8 ;  /* 0x000000000008781c */ /* 0x000fda0003f0f008 */
[----:B------:R-:W-:Y:S05]  /*08a0*/  @P0 EXIT ;  /* 0x000000000000094d */ /* 0x000fea0003800000 */
[----:B------:R-:W-:Y:S01]  /*08b0*/  IMAD.HI.U32 R6, R77, -0x326172a9, RZ ;  /* 0xcd9e8d574d067827 */ /* 0x000fe200078e00ff */
[----:B------:R-:W-:Y:S01]  /*08c0*/  LOP3.LUT R2, R2, 0x3, RZ, 0xc0, !PT ;  /* 0x0000000302027812 */ /* 0x000fe200078ec0ff */
[----:B------:R-:W0:Y:S02]  /*08d0*/  LDCU UR27, c[0x0][0x404] ;  /* 0x00008080ff1b77ac */ /* 0x000e240008000800 */
        /* <DEDUP_REMOVED lines=14> */
[----:B------:R-:W4:Y:S03]  /*09c0*/  LDCU.64 UR16, c[0x0][0x408] ;  /* 0x00008100ff1077ac */ /* 0x000f260008000a00 */
[----:B------:R-:W-:Y:S01]  /*09d0*/  IMAD R9, R6, -0x2daee0ad, RZ ;  /* 0xd2511f5306097824 */ /* 0x000fe200078e02ff */
[----:B------:R-:W-:Y:S01]  /*09e0*/  LOP3.LUT R7, R12, UR7, R7, 0x96, !PT ;  /* 0x000000070c077c12 */ /* 0x000fe2000f8e9607 */
[----:B------:R-:W-:Y:S01]  /*09f0*/  IMAD.HI.U32 R6, R8, -0x2daee0ad, RZ ;  /* 0xd2511f5308067827 */ /* 0x000fe200078e00ff */
[----:B------:R-:W-:-:S03]  /*0a00*/  UPLOP3.LUT UP1, UPT, UPT, UPT, UPT, 0x40, 0x4 ;  /* 0x000000000004789c */ /* 0x000fc60003f2e870 */
        /* <DEDUP_REMOVED lines=23> */
[----:B------:R-:W-:Y:S01]  /*0b80*/  IMAD.HI.U32 R6, R8, -0x2daee0ad, RZ ;  /* 0xd2511f5308067827 */ /* 0x000fe200078e00ff */
[----:B------:R-:W0:Y:S03]  /*0b90*/  LDCU.64 UR20, c[0x0][0x380] ;  /* 0x00007000ff1477ac */ /* 0x000e260008000a00 */
[----:B------:R-:W-:Y:S01]  /*0ba0*/  IMAD.HI.U32 R10, R7, -0x2daee0ad, RZ ;  /* 0xd2511f53070a7827 */ /* 0x000fe200078e00ff */
[----:B------:R-:W-:-:S03]  /*0bb0*/  LOP3.LUT R6, R11, UR25, R6, 0x96, !PT ;  /* 0x000000190b067c12 */ /* 0x000fc6000f8e9606 */
[----:B------:R-:W-:Y:S02]  /*0bc0*/  IMAD R11, R8, -0x2daee0ad, RZ ;  /* 0xd2511f53080b7824 */ /* 0x000fe400078e02ff */
[----:B------:R-:W-:Y:S02]  /*0bd0*/  IMAD R9, R9, -0x326172a9, RZ ;  /* 0xcd9e8d5709097824 */ /* 0x000fe400078e02ff */
[C---:B------:R-:W-:Y:S01]  /*0be0*/  IMAD.HI.U32 R8, R6.reuse, -0x326172a9, RZ ;  /* 0xcd9e8d5706087827 */ /* 0x040fe200078e00ff */
[----:B------:R-:W-:Y:S02]  /*0bf0*/  LOP3.LUT R10, R11, UR9, R10, 0x96, !PT ;  /* 0x000000090b0a7c12 */ /* 0x000fe4000f8e960a */
[C---:B------:R-:W-:Y:S01]  /*0c00*/  LOP3.LUT R11, R5.reuse, 0x7f, RZ, 0xc0, !PT ;  /* 0x0000007f050b7812 */ /* 0x040fe200078ec0ff */
[----:B------:R-:W-:Y:S01]  /*0c10*/  IMAD.SHL.U32 R5, R5, 0x2, RZ ;  /* 0x0000000205057824 */ /* 0x000fe200078e00ff */
[----:B------:R-:W-:Y:S01]  /*0c20*/  LOP3.LUT R8, R9, UR8, R8, 0x96, !PT ;  /* 0x0000000809087c12 */ /* 0x000fe2000f8e9608 */
[----:B------:R-:W-:Y:S01]  /*0c30*/  IMAD R9, R6, -0x326172a9, RZ ;  /* 0xcd9e8d5706097824 */ /* 0x000fe200078e02ff */
[----:B------:R-:W-:Y:S01]  /*0c40*/  VIADDMNMX R12, R11, -R0, RZ, !PT ;  /* 0x800000000b0c7246 */ /* 0x000fe200078001ff */
[----:B------:R-:W-:Y:S01]  /*0c50*/  IMAD R4, R4, -0x20, R11 ;  /* 0xffffffe004047824 */ /* 0x000fe200078e020b */
[----:B------:R-:W-:Y:S01]  /*0c60*/  LOP3.LUT R5, R5, 0xffffff00, RZ, 0xc0, !PT ;  /* 0xffffff0005057812 */ /* 0x000fe200078ec0ff */
[----:B------:R-:W-:Y:S01]  /*0c70*/  IMAD.HI.U32 R6, R10, -0x326172a9, RZ ;  /* 0xcd9e8d570a067827 */ /* 0x000fe200078e00ff */
[----:B------:R-:W-:-:S02]  /*0c80*/  VIMNMX R12, PT, PT, R12, 0x20, PT ;  /* 0x000000200c0c7848 */ /* 0x000fc40003fe0100 */
[----:B------:R-:W-:Y:S01]  /*0c90*/  VIMNMX R4, PT, PT, RZ, R4, !PT ;  /* 0x00000004ff047248 */ /* 0x000fe20007fe0100 */
[----:B------:R-:W-:Y:S01]  /*0ca0*/  IMAD R7, R7, -0x2daee0ad, RZ ;  /* 0xd2511f5307077824 */ /* 0x000fe200078e02ff */
[----:B------:R-:W-:Y:S01]  /*0cb0*/  LEA R12, R12, R5, 0x3 ;  /* 0x000000050c0c7211 */ /* 0x000fe200078e18ff */
[----:B------:R-:W-:Y:S01]  /*0cc0*/  IMAD.HI.U32 R0, R8, -0x2daee0ad, RZ ;  /* 0xd2511f5308007827 */ /* 0x000fe200078e00ff */
[----:B------:R-:W-:Y:S02]  /*0cd0*/  LOP3.LUT R6, R9, UR26, R6, 0x96, !PT ;  /* 0x0000001a09067c12 */ /* 0x000fe4000f8e9606 */
[----:B------:R-:W-:Y:S01]  /*0ce0*/  I2FP.F32.U32 R12, R12 ;  /* 0x0000000c000c7245 */ /* 0x000fe20000201000 */
[----:B------:R-:W-:Y:S01]  /*0cf0*/  IMAD R10, R10, -0x326172a9, RZ ;  /* 0xcd9e8d570a0a7824 */ /* 0x000fe200078e02ff */
[----:B------:R-:W-:Y:S01]  /*0d00*/  LOP3.LUT R7, R7, UR10, R0, 0x96, !PT ;  /* 0x0000000a07077c12 */ /* 0x000fe2000f8e9600 */
[----:B------:R-:W-:Y:S01]  /*0d10*/  IMAD R9, R8, -0x2daee0ad, RZ ;  /* 0xd2511f5308097824 */ /* 0x000fe200078e02ff */
[----:B------:R0:W0:Y:S01]  /*0d20*/  MUFU.RCP R74, R12 ;  /* 0x0000000c004a7308 */ /* 0x0000220000001000 */
[----:B------:R-:W-:Y:S01]  /*0d30*/  VIMNMX R4, PT, PT, R4, 0x20, PT ;  /* 0x0000002004047848 */ /* 0x000fe20003fe0100 */
[----:B------:R-:W-:-:S04]  /*0d40*/  IMAD.HI.U32 R72, R6, -0x2daee0ad, RZ ;  /* 0xd2511f5306487827 */ /* 0x000fc800078e00ff */
[----:B------:R-:W-:Y:S01]  /*0d50*/  IMAD.HI.U32 R71, R7, -0x326172a9, RZ ;  /* 0xcd9e8d5707477827 */ /* 0x000fe200078e00ff */
[----:B------:R-:W-:Y:S01]  /*0d60*/  LOP3.LUT R72, R9, UR18, R72, 0x96, !PT ;  /* 0x0000001209487c12 */ /* 0x000fe2000f8e9648 */
[----:B------:R-:W0:Y:S02]  /*0d70*/  LDCU.64 UR18, c[0x0][0x3a0] ;  /* 0x00007400ff1277ac */ /* 0x000e240008000a00 */
[----:B------:R-:W-:Y:S01]  /*0d80*/  IMAD R73, R4, 0x8, R5 ;  /* 0x0000000804497824 */ /* 0x000fe200078e0205 */
[----:B------:R-:W-:Y:S01]  /*0d90*/  LOP3.LUT R71, R10, UR11, R71, 0x96, !PT ;  /* 0x0000000b0a477c12 */ /* 0x000fe2000f8e9647 */
[----:B------:R-:W-:Y:S01]  /*0da0*/  IMAD.MOV.U32 R0, RZ, RZ, RZ ;  /* 0x000000ffff007224 */ /* 0x000fe200078e00ff */
[----:B------:R-:W0:Y:S01]  /*0db0*/  LDCU.128 UR8, c[0x0][0x3f0] ;  /* 0x00007e00ff0877ac */ /* 0x000e220008000c00 */
[----:B------:R-:W-:Y:S02]  /*0dc0*/  IMAD R108, R6, -0x2daee0ad, RZ ;  /* 0xd2511f53066c7824 */ /* 0x000fe400078e02ff */
[----:B-1234-:R-:W-:-:S07]  /*0dd0*/  IMAD R70, R7, -0x326172a9, RZ ;  /* 0xcd9e8d5707467824 */ /* 0x01efce00078e02ff */
.L_x_4809:
[----:B0-----:R-:W-:-:S06]  /*0de0*/  UIMAD.WIDE UR4, UR22, 0x4, UR8 ;  /* 0x00000004160478a5 */ /* 0x001fcc000f8e0208 */
[----:B-1234-:R-:W-:Y:S01]  /*0df0*/  MOV R64, UR4 ;  /* 0x0000000400407c02 */ /* 0x01efe20008000f00 */
[----:B------:R-:W-:-:S05]  /*0e00*/  IMAD.U32 R65, RZ, RZ, UR5 ;  /* 0x00000005ff417e24 */ /* 0x000fca000f8e00ff */
[----:B------:R0:W2:Y:S01]  /*0e10*/  LDG.E R66, desc[UR12][R64.64] ;  /* 0x0000000c40427981 */ /* 0x0000a2000c1e1900 */
[----:B------:R-:W-:-:S06]  /*0e20*/  UIMAD.WIDE UR4, UR22, 0x4, UR10 ;  /* 0x00000004160478a5 */ /* 0x000fcc000f8e020a */
[----:B0-----:R-:W-:Y:S01]  /*0e30*/  IMAD.U32 R64, RZ, RZ, UR4 ;  /* 0x00000004ff407e24 */ /* 0x001fe2000f8e00ff */
[----:B------:R-:W-:-:S05]  /*0e40*/  MOV R65, UR5 ;  /* 0x0000000500417c02 */ /* 0x000fca0008000f00 */
[----:B------:R-:W3:Y:S01]  /*0e50*/  LDG.E R67, desc[UR12][R64.64] ;  /* 0x0000000c40437981 */ /* 0x000ee2000c1e1900 */
[----:B------:R-:W-:Y:S01]  /*0e60*/  UIMAD UR4, UR22, UR28, URZ ;  /* 0x0000001c160472a4 */ /* 0x000fe2000f8e02ff */
        /* <DEDUP_REMOVED lines=14> */
[----:B------:R-:W-:Y:S02]  /*0f50*/  MOV R64, UR5 ;  /* 0x0000000500407c02 */ /* 0x000fe40008000f00 */
[----:B------:R-:W-:Y:S02]  /*0f60*/  IMAD.U32 R66, RZ, RZ, UR7 ;  /* 0x00000007ff427e24 */ /* 0x000fe4000f8e00ff */
[----:B0-----:R-:W-:-:S03]  /*0f70*/  LEA.HI.SX32 R111, R64, R109, 0x1d ;  /* 0x0000006d406f7211 */ /* 0x001fc600078feaff */
        /* <DEDUP_REMOVED lines=8> */
.L_x_4288:
[----:B------:R-:W-:Y:S05]  /*1000*/  BRA.U !UP0, `(.L_x_4289) ;  /* 0x0000003108fc7547 */ /* 0x000fea000b800000 */
[----:B------:R-:W0:Y:S02]  /*1010*/  LDC.64 R64, c[0x0][0x3a0] ;  /* 0x0000e800ff407b82 */ /* 0x000e240000000a00 */
[----:B0-----:R-:W-:-:S06]  /*1020*/  IMAD.WIDE.U32 R64, R111, 0x10, R64 ;  /* 0x000000106f407825 */ /* 0x001fcc00078e0040 */
[----:B------:R-:W2:Y:S01]  /*1030*/  LDG.E.128 R64, desc[UR12][R64.64] ;  /* 0x0000000c40407981 */ /* 0x000ea2000c1e1d00 */
[----:B------:R-:W-:-:S13]  /*1040*/  ISETP.LT.AND P1, PT, RZ, UR31, PT ;  /* 0x0000001fff007c0c */ /* 0x000fda000bf21270 */
[----:B------:R-:W-:Y:S02]  /*1050*/  @!P1 IMAD.MOV.U32 R78, RZ, RZ, R2 ;  /* 0x000000ffff4e9224 */ /* 0x000fe400078e0002 */
[----:B------:R-:W-:Y:S02]  /*1060*/  @!P1 IMAD.MOV.U32 R98, RZ, RZ, R108 ;  /* 0x000000ffff629224 */ /* 0x000fe400078e006c */
[----:B--2---:R-:W-:Y:S01]  /*1070*/  @!P1 HADD2.F32 R4, -RZ, R64.H0_H0 ;  /* 0x20000040ff049230 */ /* 0x004fe20000004100 */
        /* <DEDUP_REMOVED lines=17> */
.L_x_4293:
        /* <DEDUP_REMOVED lines=13> */
.L_x_4295:
[----:B------:R-:W-:Y:S05]  /*1260*/  BSYNC.RECONVERGENT B2 ;  /* 0x0000000000027941 */ /* 0x000fea0003800200 */
.L_x_4294:
        /* <DEDUP_REMOVED lines=52> */
[----:B------:R-:W-:Y:S01]  /*15b0*/  IMAD.MOV.U32 R78, RZ, RZ, RZ ;  /* 0x000000ffff4e7224 */ /* 0x000fe200078e00ff */
[----:B------:R-:W-:Y:S01]  /*15c0*/  LOP3.LUT R72, R4, UR6, R99, 0x96, !PT ;  /* 0x0000000604487c12 */ /* 0x000fe2000f8e9663 */
[----:B------:R-:W-:-:S07]  /*15d0*/  IMAD.MOV.U32 R4, RZ, RZ, R108 ;  /* 0x000000ffff047224 */ /* 0x000fce00078e006c */
.L_x_4292:
[----:B------:R-:W-:Y:S05]  /*15e0*/  BSYNC.RECONVERGENT B1 ;  /* 0x0000000000017941 */ /* 0x000fea0003800200 */
.L_x_4291:
[----:B------:R-:W-:Y:S01]  /*15f0*/  I2FP.F32.U32 R2, R4 ;  /* 0x0000000400027245 */ /* 0x000fe20000201000 */
[----:B------:R-:W-:Y:S02]  /*1600*/  HFMA2 R5, -RZ, RZ, 0.1171875, 0 ;  /* 0x2f800000ff057431 */ /* 0x000fe400000001ff */
[----:B-----5:R-:W-:Y:S02]  /*1610*/  HADD2.F32 R4, -RZ, R20.H0_H0 ;  /* 0x20000014ff047230 */ /* 0x020fe40000004100 */
[----:B------:R-:W-:Y:S02]  /*1620*/  HADD2.F32 R79, -RZ, R64.H0_H0 ;  /* 0x20000040ff4f7230 */ /* 0x000fe40000004100 */
[----:B------:R-:W-:Y:S01]  /*1630*/  FFMA.FTZ R2, R2, R5, 1.1641532182693481445e-10 ;  /* 0x2f00000002027423 */ /* 0x000fe20000010005 */
[----:B------:R-:W-:-:S04]  /*1640*/  FMUL.FTZ R4, R4, UR17 ;  /* 0x0000001104047c20 */ /* 0x000fc80008410000 */
[----:B------:R-:W-:Y:S01]  /*1650*/  FMUL.FTZ R4, R4, UR16 ;  /* 0x0000001004047c20 */ /* 0x000fe20008410000 */
[----:B------:R-:W-:-:S04]  /*1660*/  FSETP.GTU.FTZ.AND P2, PT, R2, UR27, PT ;  /* 0x0000001b02007c0b */ /* 0x000fc8000bf5c000 */
[----:B------:R-:W-:Y:S02]  /*1670*/  FSEL R4, R4, RZ, !P2 ;  /* 0x000000ff04047208 */ /* 0x000fe40005000000 */
[----:B------:R-:W-:-:S03]  /*1680*/  SEL R5, RZ, 0x1, P2 ;  /* 0x00000001ff057807 */ /* 0x000fc60001000000 */
[----:B------:R-:W-:-:S07]  /*1690*/  FADD.FTZ R4, R79, R4 ;  /* 0x000000044f047221 */ /* 0x000fce0000010000 */
.L_x_4290:
[----:B------:R-:W-:Y:S01]  /*16a0*/  F2FP.F16.F32.PACK_AB R108, RZ, R4 ;  /* 0x00000004ff6c723e */ /* 0x000fe200000000ff */
[----:B------:R-:W-:Y:S02]  /*16b0*/  @!P1 HADD2.F32 R6, -RZ, R64.H1_H1 ;  /* 0x30000040ff069230 */ /* 0x000fe40000004100 */
[----:B------:R-:W-:Y:S02]  /*16c0*/  @!P1 IMAD.MOV.U32 R79, RZ, RZ, R78 ;  /* 0x000000ffff4f9224 */ /* 0x000fe400078e004e */
        /* <DEDUP_REMOVED lines=18> */
.L_x_4299:
        /* <DEDUP_REMOVED lines=13> */
.L_x_4301:
[----:B------:R-:W-:Y:S05]  /*18c0*/  BSYNC.RECONVERGENT B2 ;  /* 0x0000000000027941 */ /* 0x000fea0003800200 */
.L_x_4300:
        /* <DEDUP_REMOVED lines=47> */
[----:B------:R-:W-:Y:S02]  /*1bc0*/  UIADD3 UR5, UPT, UPT, UR14, -0x700cb87f, URZ ;  /* 0x8ff347810e057890 */ /* 0x000fe4000fffe0ff */
[----:B------:R-:W-:Y:S01]  /*1bd0*/  HFMA2 R79, -RZ, RZ, 0, 0 ;  /* 0x00000000ff4f7431 */ /* 0x000fe200000001ff */
[----:B------:R-:W-:Y:S01]  /*1be0*/  LOP3.LUT R6, R6, UR26, R89, 0x96, !PT ;  /* 0x0000001a06067c12 */ /* 0x000fe2000f8e9659 */
[----:B------:R-:W-:-:S04]  /*1bf0*/  IMAD.WIDE.U32 R70, R70, -0x326172a9, RZ ;  /* 0xcd9e8d5746467825 */ /* 0x000fc800078e00ff */
[----:B------:R-:W-:Y:S01]  /*1c00*/  IMAD.WIDE.U32 R6, R6, -0x2daee0ad, RZ ;  /* 0xd2511f5306067825 */ /* 0x000fe200078e00ff */
[----:B------:R-:W-:-:S03]  /*1c10*/  LOP3.LUT R71, R88, UR5, R71, 0x96, !PT ;  /* 0x0000000558477c12 */ /* 0x000fc6000f8e9647 */
[----:B------:R-:W-:Y:S01]  /*1c20*/  IMAD.MOV.U32 R2, RZ, RZ, R6 ;  /* 0x000000ffff027224 */ /* 0x000fe200078e0006 */
[----:B------:R-:W-:Y:S01]  /*1c30*/  LOP3.LUT R72, R78, UR6, R7, 0x96, !PT ;  /* 0x000000064e487c12 */ /* 0x000fe2000f8e9607 */
[----:B------:R-:W-:-:S07]  /*1c40*/  IMAD.MOV.U32 R6, RZ, RZ, R98 ;  /* 0x000000ffff067224 */ /* 0x000fce00078e0062 */
.L_x_4298:
[----:B------:R-:W-:Y:S05]  /*1c50*/  BSYNC.RECONVERGENT B1 ;  /* 0x0000000000017941 */ /* 0x000fea0003800200 */
.L_x_4297:
[----:B------:R-:W-:Y:S01]  /*1c60*/  I2FP.F32.U32 R6, R6 ;  /* 0x0000000600067245 */ /* 0x000fe20000201000 */
[----:B-----5:R-:W-:Y:S02]  /*1c70*/  HADD2.F32 R7, -RZ, R20.H1_H1 ;  /* 0x30000014ff077230 */ /* 0x020fe40000004100 */
[----:B------:R-:W-:-:S03]  /*1c80*/  IMAD.MOV.U32 R89, RZ, RZ, 0x2f800000 ;  /* 0x2f800000ff597424 */ /* 0x000fc600078e00ff */
[----:B------:R-:W-:Y:S01]  /*1c90*/  FMUL.FTZ R7, R7, UR17 ;  /* 0x0000001107077c20 */ /* 0x000fe20008410000 */
[----:B------:R-:W-:Y:S01]  /*1ca0*/  FFMA.FTZ R6, R6, R89, 1.1641532182693481445e-10 ;  /* 0x2f00000006067423 */ /* 0x000fe20000010059 */
[----:B------:R-:W-:Y:S02]  /*1cb0*/  HADD2.F32 R89, -RZ, R64.H1_H1 ;  /* 0x30000040ff597230 */ /* 0x000fe40000004100 */
[----:B------:R-:W-:Y:S02]  /*1cc0*/  FMUL.FTZ R7, R7, UR16 ;  /* 0x0000001007077c20 */ /* 0x000fe40008410000 */
[----:B------:R-:W-:-:S04]  /*1cd0*/  FSETP.GTU.FTZ.AND P2, PT, R6, UR27, PT ;  /* 0x0000001b06007c0b */ /* 0x000fc8000bf5c000 */
[----:B------:R-:W-:Y:S02]  /*1ce0*/  FSEL R6, R7, RZ, !P2 ;  /* 0x000000ff07067208 */ /* 0x000fe40005000000 */
[----:B------:R-:W-:-:S03]  /*1cf0*/  SEL R7, RZ, 0x1, P2 ;  /* 0x00000001ff077807 */ /* 0x000fc60001000000 */
[----:B------:R-:W-:-:S07]  /*1d00*/  FADD.FTZ R6, R89, R6 ;  /* 0x0000000659067221 */ /* 0x000fce0000010000 */
.L_x_4296:
[----:B------:R-:W-:Y:S01]  /*1d10*/  F2FP.F16.F32.PACK_AB R116, RZ, R6 ;  /* 0x00000006ff74723e */ /* 0x000fe200000000ff */
[----:B------:R-:W-:Y:S01]  /*1d20*/  @!P1 HADD2.F32 R78, -RZ, R65.H0_H0 ;  /* 0x20000041ff4e9230 */ /* 0x000fe20000004100 */
        /* <DEDUP_REMOVED lines=19> */
.L_x_4305:
        /* <DEDUP_REMOVED lines=13> */
.L_x_4307:
[----:B------:R-:W-:Y:S05]  /*1f30*/  BSYNC.RECONVERGENT B2 ;  /* 0x0000000000027941 */ /* 0x000fea0003800200 */
.L_x_4306:
        /* <DEDUP_REMOVED lines=56> */
.L_x_4304:
[----:B------:R-:W-:Y:S05]  /*22c0*/  BSYNC.RECONVERGENT B1 ;  /* 0x0000000000017941 */ /* 0x000fea0003800200 */
.L_x_4303:
[----:B------:R-:W-:Y:S01]  /*22d0*/  I2FP.F32.U32 R2, R8 ;  /* 0x0000000800027245 */ /* 0x000fe20000201000 */
[----:B-----5:R-:W-:Y:S02]  /*22e0*/  HADD2.F32 R8, -RZ, R21.H0_H0 ;  /* 0x20000015ff087230 */ /* 0x020fe40000004100 */
[----:B------:R-:W-:-:S03]  /*22f0*/  IMAD.MOV.U32 R79, RZ, RZ, 0x2f800000 ;  /* 0x2f800000ff4f7424 */ /* 0x000fc600078e00ff */
[----:B------:R-:W-:Y:S01]  /*2300*/  FMUL.FTZ R8, R8, UR17 ;  /* 0x0000001108087c20 */ /* 0x000fe20008410000 */
[----:B------:R-:W-:Y:S01]  /*2310*/  FFMA.FTZ R2, R2, R79, 1.1641532182693481445e-10 ;  /* 0x2f00000002027423 */ /* 0x000fe2000001004f */
[----:B------:R-:W-:Y:S02]  /*2320*/  HADD2.F32 R79, -RZ, R65.H0_H0 ;  /* 0x20000041ff4f7230 */ /* 0x000fe40000004100 */
[----:B------:R-:W-:Y:S02]  /*2330*/  FMUL.FTZ R8, R8, UR16 ;  /* 0x0000001008087c20 */ /* 0x000fe40008410000 */
[----:B------:R-:W-:-:S04]  /*2340*/  FSETP.GTU.FTZ.AND P2, PT, R2, UR27, PT ;  /* 0x0000001b02007c0b */ /* 0x000fc8000bf5c000 */
[----:B------:R-:W-:Y:S02]  /*2350*/  FSEL R78, R8, RZ, !P2 ;  /* 0x000000ff084e7208 */ /* 0x000fe40005000000 */
[----:B------:R-:W-:-:S03]  /*2360*/  SEL R8, RZ, 0x1, P2 ;  /* 0x00000001ff087807 */ /* 0x000fc60001000000 */
[----:B------:R-:W-:-:S07]  /*2370*/  FADD.FTZ R78, R79, R78 ;  /* 0x0000004e4f4e7221 */ /* 0x000fce0000010000 */
.L_x_4302:
[----:B------:R-:W-:Y:S01]  /*2380*/  F2FP.F16.F32.PACK_AB R117, RZ, R78 ;  /* 0x0000004eff75723e */ /* 0x000fe200000000ff */
[----:B------:R-:W-:Y:S01]  /*2390*/  @!P1 HADD2.F32 R79, -RZ, R65.H1_H1 ;  /* 0x30000041ff4f9230 */ /* 0x000fe20000004100 */
        /* <DEDUP_REMOVED lines=19> */
.L_x_4311:
        /* <DEDUP_REMOVED lines=13> */
.L_x_4313:
[----:B------:R-:W-:Y:S05]  /*25a0*/  BSYNC.RECONVERGENT B2 ;  /* 0x0000000000027941 */ /* 0x000fea0003800200 */
.L_x_4312:
        /* <DEDUP_REMOVED lines=54> */
[----:B------:R-:W-:Y:S01]  /*2910*/  IMAD.MOV.U32 R89, RZ, RZ, RZ ;  /* 0x000000ffff597224 */ /* 0x000fe200078e00ff */
[----:B------:R-:W-:-:S07]  /*2920*/  MOV R2, R88 ;  /* 0x0000005800027202 */ /* 0x000fce0000000f00 */
.L_x_4310:
[----:B------:R-:W-:Y:S05]  /*2930*/  BSYNC.RECONVERGENT B1 ;  /* 0x0000000000017941 */ /* 0x000fea0003800200 */
.L_x_4309:
[----:B------:R-:W-:Y:S01]  /*2940*/  I2FP.F32.U32 R9, R9 ;  /* 0x0000000900097245 */ /* 0x000fe20000201000 */
[----:B------:R-:W-:Y:S02]  /*2950*/  HFMA2 R88, -RZ, RZ, 0.1171875, 0 ;  /* 0x2f800000ff587431 */ /* 0x000fe400000001ff */
[----:B-----5:R-:W-:Y:S02]  /*2960*/  HADD2.F32 R64, -RZ, R21.H1_H1 ;  /* 0x30000015ff407230 */ /* 0x020fe40000004100 */
[----:B------:R-:W-:Y:S02]  /*2970*/  HADD2.F32 R65, -RZ, R65.H1_H1 ;  /* 0x30000041ff417230 */ /* 0x000fe40000004100 */
[----:B------:R-:W-:Y:S01]  /*2980*/  FFMA.FTZ R9, R9, R88, 1.1641532182693481445e-10 ;  /* 0x2f00000009097423 */ /* 0x000fe20000010058 */
[----:B------:R-:W-:-:S04]  /*2990*/  FMUL.FTZ R64, R64, UR17 ;  /* 0x0000001140407c20 */ /* 0x000fc80008410000 */
[----:B------:R-:W-:Y:S01]  /*29a0*/  FMUL.FTZ R64, R64, UR16 ;  /* 0x0000001040407c20 */ /* 0x000fe20008410000 */
[----:B------:R-:W-:-:S04]  /*29b0*/  FSETP.GTU.FTZ.AND P2, PT, R9, UR27, PT ;  /* 0x0000001b09007c0b */ /* 0x000fc8000bf5c000 */
[----:B------:R-:W-:Y:S02]  /*29c0*/  FSEL R64, R64, RZ, !P2 ;  /* 0x000000ff40407208 */ /* 0x000fe40005000000 */
[----:B------:R-:W-:-:S03]  /*29d0*/  SEL R9, RZ, 0x1, P2 ;  /* 0x00000001ff097807 */ /* 0x000fc60001000000 */
[----:B------:R-:W-:-:S07]  /*29e0*/  FADD.FTZ R79, R65, R64 ;  /* 0x00000040414f7221 */ /* 0x000fce0000010000 */
.L_x_4308:
[----:B------:R-:W-:Y:S01]  /*29f0*/  F2FP.F16.F32.PACK_AB R119, RZ, R79 ;  /* 0x0000004fff77723e */ /* 0x000fe200000000ff */
[----:B------:R-:W-:Y:S02]  /*2a00*/  @!P1 HADD2.F32 R88, -RZ, R66.H0_H0 ;  /* 0x20000042ff589230 */ /* 0x000fe40000004100 */
        /* <DEDUP_REMOVED lines=19> */
.L_x_4317:
        /* <DEDUP_REMOVED lines=13> */
.L_x_4319:
[----:B------:R-:W-:Y:S05]  /*2c10*/  BSYNC.RECONVERGENT B2 ;  /* 0x0000000000027941 */ /* 0x000fea0003800200 */
.L_x_4318:
        /* <DEDUP_REMOVED lines=54> */
[----:B------:R-:W-:-:S07]  /*2f80*/  LOP3.LUT R72, R64, UR6, R115, 0x96, !PT ;  /* 0x0000000640487c12 */ /* 0x000fce000f8e9673 */
.L_x_4316:
[----:B------:R-:W-:Y:S05]  /*2f90*/  BSYNC.RECONVERGENT B1 ;  /* 0x0000000000017941 */ /* 0x000fea0003800200 */
.L_x_4315:
[----:B------:R-:W-:Y:S01]  /*2fa0*/  I2FP.F32.U32 R2, R10 ;  /* 0x0000000a00027245 */ /* 0x000fe20000201000 */
[----:B------:R-:W-:Y:S02]  /*2fb0*/  HFMA2 R89, -RZ, RZ, 0.1171875, 0 ;  /* 0x2f800000ff597431 */ /* 0x000fe400000001ff */
[----:B-----5:R-:W-:-:S03]  /*2fc0*/  HADD2.F32 R10, -RZ, R22.H0_H0 ;  /* 0x20000016ff0a7230 */ /* 0x020fc60000004100 */
[----:B------:R-:W-:Y:S02]  /*2fd0*/  FFMA.FTZ R2, R2, R89, 1.1641532182693481445e-10 ;  /* 0x2f00000002027423 */ /* 0x000fe40000010059 */
[----:B------:R-:W-:Y:S01]  /*2fe0*/  FMUL.FTZ R10, R10, UR17 ;  /* 0x000000110a0a7c20 */ /* 0x000fe20008410000 */
[----:B------:R-:W-:-:S03]  /*2ff0*/  HADD2.F32 R89, -RZ, R66.H0_H0 ;  /* 0x20000042ff597230 */ /* 0x000fc60000004100 */
[----:B------:R-:W-:Y:S01]  /*3000*/  FMUL.FTZ R10, R10, UR16 ;  /* 0x000000100a0a7c20 */ /* 0x000fe20008410000 */
[----:B------:R-:W-:-:S04]  /*3010*/  FSETP.GTU.FTZ.AND P2, PT, R2, UR27, PT ;  /* 0x0000001b02007c0b */ /* 0x000fc8000bf5c000 */
[----:B------:R-:W-:Y:S02]  /*3020*/  FSEL R88, R10, RZ, !P2 ;  /* 0x000000ff0a587208 */ /* 0x000fe40005000000 */
[----:B------:R-:W-:-:S03]  /*3030*/  SEL R10, RZ, 0x1, P2 ;  /* 0x00000001ff0a7807 */ /* 0x000fc60001000000 */
[----:B------:R-:W-:-:S07]  /*3040*/  FADD.FTZ R88, R89, R88 ;  /* 0x0000005859587221 */ /* 0x000fce0000010000 */
.L_x_4314:
        /* <DEDUP_REMOVED lines=21> */
.L_x_4323:
        /* <DEDUP_REMOVED lines=13> */
.L_x_4325:
[----:B------:R-:W-:Y:S05]  /*3270*/  BSYNC.RECONVERGENT B2 ;  /* 0x0000000000027941 */ /* 0x000fea0003800200 */
.L_x_4324:
        /* <DEDUP_REMOVED lines=53> */
[----:B------:R-:W-:Y:S02]  /*35d0*/  IMAD.MOV.U32 R2, RZ, RZ, R64 ;  /* 0x000000ffff027224 */ /* 0x000fe400078e0040 */
[----:B------:R-:W-:Y:S01]  /*35e0*/  HFMA2 R64, -RZ, RZ, 0, 0 ;  /* 0x00000000ff407431 */ /* 0x000fe200000001ff */
[----:B------:R-:W-:-:S07]  /*35f0*/  LOP3.LUT R72, R98, UR6, R65, 0x96, !PT ;  /* 0x0000000662487c12 */ /* 0x000fce000f8e9641 */
.L_x_4322:
[----:B------:R-:W-:Y:S05]  /*3600*/  BSYNC.RECONVERGENT B1 ;  /* 0x0000000000017941 */ /* 0x000fea0003800200 */
.L_x_4321:
[----:B------:R-:W-:Y:S01]  /*3610*/  I2FP.F32.U32 R11, R11 ;  /* 0x0000000b000b7245 */ /* 0x000fe20000201000 */
[----:B-----5:R-:W-:Y:S02]  /*3620*/  HADD2.F32 R65, -RZ, R22.H1_H1 ;  /* 0x30000016ff417230 */ /* 0x020fe40000004100 */
[----:B------:R-:W-:Y:S02]  /*3630*/  IMAD.MOV.U32 R98, RZ, RZ, 0x2f800000 ;  /* 0x2f800000ff627424 */ /* 0x000fe400078e00ff */
[----:B------:R-:W-:Y:S02]  /*3640*/  HADD2.F32 R66, -RZ, R66.H1_H1 ;  /* 0x30000042ff427230 */ /* 0x000fe40000004100 */
[----:B------:R-:W-:Y:S01]  /*3650*/  FMUL.FTZ R65, R65, UR17 ;  /* 0x0000001141417c20 */ /* 0x000fe20008410000 */
[----:B------:R-:W-:-:S03]  /*3660*/  FFMA.FTZ R11, R11, R98, 1.1641532182693481445e-10 ;  /* 0x2f0000000b0b7423 */ /* 0x000fc60000010062 */
[----:B------:R-:W-:Y:S02]  /*3670*/  FMUL.FTZ R65, R65, UR16 ;  /* 0x0000001041417c20 */ /* 0x000fe40008410000 */
[----:B------:R-:W-:-:S04]  /*3680*/  FSETP.GTU.FTZ.AND P2, PT, R11, UR27, PT ;  /* 0x0000001b0b007c0b */ /* 0x000fc8000bf5c000 */
[----:B------:R-:W-:Y:S02]  /*3690*/  FSEL R65, R65, RZ, !P2 ;  /* 0x000000ff41417208 */ /* 0x000fe40005000000 */
[----:B------:R-:W-:-:S03]  /*36a0*/  SEL R11, RZ, 0x1, P2 ;  /* 0x00000001ff0b7807 */ /* 0x000fc60001000000 */
[----:B------:R-:W-:-:S07]  /*36b0*/  FADD.FTZ R89, R66, R65 ;  /* 0x0000004142597221 */ /* 0x000fce0000010000 */
.L_x_4320:
        /* <DEDUP_REMOVED lines=21> */
.L_x_4329:
        /* <DEDUP_REMOVED lines=13> */
.L_x_4331:
[----:B------:R-:W-:Y:S05]  /*38e0*/  BSYNC.RECONVERGENT B2 ;  /* 0x0000000000027941 */ /* 0x000fea0003800200 */
.L_x_4330:
        /* <DEDUP_REMOVED lines=56> */
.L_x_4328:
[----:B------:R-:W-:Y:S05]  /*3c70*/  BSYNC.RECONVERGENT B1 ;  /* 0x0000000000017941 */ /* 0x000fea0003800200 */
.L_x_4327:
        /* <DEDUP_REMOVED lines=11> */
.L_x_4326:
        /* <DEDUP_REMOVED lines=21> */
.L_x_4335:
        /* <DEDUP_REMOVED lines=13> */
.L_x_4337:
[----:B------:R-:W-:Y:S05]  /*3f50*/  BSYNC.RECONVERGENT B2 ;  /* 0x0000000000027941 */ /* 0x000fea0003800200 */
.L_x_4336:
        /* <DEDUP_REMOVED lines=54> */
[----:B------:R-:W-:Y:S02]  /*42c0*/  LOP3.LUT R72, R112, UR6, R65, 0x96, !PT ;  /* 0x0000000670487c12 */ /* 0x000fe4000f8e9641 */
[----:B------:R-:W-:-:S07]  /*42d0*/  MOV R112, R64 ;  /* 0x0000004000707202 */ /* 0x000fce0000000f00 */
.L_x_4334:
[----:B------:R-:W-:Y:S05]  /*42e0*/  BSYNC.RECONVERGENT B1 ;  /* 0x0000000000017941 */ /* 0x000fea0003800200 */
.L_x_4333:
        /* <DEDUP_REMOVED lines=11> */
.L_x_4332:
[----:B------:R-:W-:Y:S02]  /*43a0*/  F2FP.F16.F32.PACK_AB R67, RZ, R99 ;  /* 0x00000063ff43723e */ /* 0x000fe400000000ff */
[----:B------:R-:W-:Y:S02]  /*43b0*/  PRMT R66, R120, 0x5410, R66 ;  /* 0x0000541078427816 */ /* 0x000fe40000000042 */
[----:B------:R-:W-:Y:S02]  /*43c0*/  PRMT R65, R117, 0x5410, R119 ;  /* 0x0000541075417816 */ /* 0x000fe40000000077 */
[----:B------:R-:W-:Y:S02]  /*43d0*/  PRMT R64, R108, 0x5410, R116 ;  /* 0x000054106c407816 */ /* 0x000fe40000000074 */
[----:B------:R-:W-:Y:S01]  /*43e0*/  PRMT R67, R118, 0x5410, R67 ;  /* 0x0000541076437816 */ /* 0x000fe20000000043 */
[----:B------:R-:W-:Y:S06]  /*43f0*/  BRA `(.L_x_4338) ;  /* 0x00000030003c7947 */ /* 0x000fec0003800000 */
.L_x_4289:
        /* <DEDUP_REMOVED lines=20> */
.L_x_4342:
        /* <DEDUP_REMOVED lines=13> */
.L_x_4344:
[----:B------:R-:W-:Y:S05]  /*4610*/  BSYNC.RECONVERGENT B2 ;  /* 0x0000000000027941 */ /* 0x000fea0003800200 */
.L_x_4343:
        /* <DEDUP_REMOVED lines=52> */
[----:B------:R-:W-:Y:S01]  /*4960*/  HFMA2 R64, -RZ, RZ, 0, 0 ;  /* 0x00000000ff407431 */ /* 0x000fe200000001ff */
[----:B------:R-:W-:Y:S01]  /*4970*/  LOP3.LUT R72, R4, UR6, R113, 0x96, !PT ;  /* 0x0000000604487c12 */ /* 0x000fe2000f8e9671 */
[----:B------:R-:W-:-:S07]  /*4980*/  IMAD.MOV.U32 R4, RZ, RZ, R108 ;  /* 0x000000ffff047224 */ /* 0x000fce00078e006c */
.L_x_4341:
[----:B------:R-:W-:Y:S05]  /*4990*/  BSYNC.RECONVERGENT B1 ;  /* 0x0000000000017941 */ /* 0x000fea0003800200 */
.L_x_4340:
[----:B------:R-:W-:Y:S01]  /*49a0*/  I2FP.F32.U32 R2, R4 ;  /* 0x0000000400027245 */ /* 0x000fe20000201000 */
[----:B-----5:R-:W-:Y:S02]  /*49b0*/  HADD2.F32 R4, -RZ, R20.H0_H0 ;  /* 0x20000014ff047230 */ /* 0x020fe40000004100 */
[----:B------:R-:W-:-:S03]  /*49c0*/  IMAD.MOV.U32 R5, RZ, RZ, 0x2f800000 ;  /* 0x2f800000ff057424 */ /* 0x000fc600078e00ff */
[----:B------:R-:W-:Y:S01]  /*49d0*/  FMUL.FTZ R4, R4, UR17 ;  /* 0x0000001104047c20 */ /* 0x000fe20008410000 */
[----:B------:R-:W-:-:S03]  /*49e0*/  FFMA.FTZ R2, R2, R5, 1.1641532182693481445e-10 ;  /* 0x2f00000002027423 */ /* 0x000fc60000010005 */
[----:B------:R-:W-:Y:S02]  /*49f0*/  FMUL.FTZ R4, R4, UR16 ;  /* 0x0000001004047c20 */ /* 0x000fe40008410000 */
[----:B------:R-:W-:-:S04]  /*4a00*/  FSETP.GTU.FTZ.AND P1, PT, R2, UR27, PT ;  /* 0x0000001b02007c0b */ /* 0x000fc8000bf3c000 */
[----:B------:R-:W-:Y:S02]  /*4a10*/  SEL R5, RZ, 0x1, P1 ;  /* 0x00000001ff057807 */ /* 0x000fe40000800000 */
[----:B------:R-:W-:-:S07]  /*4a20*/  FSEL R4, R4, RZ, !P1 ;  /* 0x000000ff04047208 */ /* 0x000fce0004800000 */
.L_x_4339:
[----:B------:R-:W-:Y:S01]  /*4a30*/  F2FP.F16.F32.PACK_AB R116, RZ, R4 ;  /* 0x00000004ff74723e */ /* 0x000fe200000000ff */
        /* <DEDUP_REMOVED lines=16> */
.L_x_4348:
        /* <DEDUP_REMOVED lines=13> */
.L_x_4350:
[----:B------:R-:W-:Y:S05]  /*4c10*/  BSYNC.RECONVERGENT B2 ;  /* 0x0000000000027941 */ /* 0x000fea0003800200 */
.L_x_4349:
        /* <DEDUP_REMOVED lines=54> */
[----:B------:R-:W-:Y:S01]  /*4f80*/  IMAD.MOV.U32 R7, RZ, RZ, R112 ;  /* 0x000000ffff077224 */ /* 0x000fe200078e0070 */
[----:B------:R-:W-:-:S07]  /*4f90*/  MOV R112, R6 ;  /* 0x0000000600707202 */ /* 0x000fce0000000f00 */
.L_x_4347:
[----:B------:R-:W-:Y:S05]  /*4fa0*/  BSYNC.RECONVERGENT B1 ;  /* 0x0000000000017941 */ /* 0x000fea0003800200 */
.L_x_4346:
[----:B------:R-:W-:Y:S01]  /*4fb0*/  I2FP.F32.U32 R6, R7 ;  /* 0x0000000700067245 */ /* 0x000fe20000201000 */
[----:B-----5:R-:W-:Y:S02]  /*4fc0*/  HADD2.F32 R64, -RZ, R20.H1_H1 ;  /* 0x30000014ff407230 */ /* 0x020fe40000004100 */
[----:B------:R-:W-:-:S03]  /*4fd0*/  IMAD.MOV.U32 R7, RZ, RZ, 0x2f800000 ;  /* 0x2f800000ff077424 */ /* 0x000fc600078e00ff */
[----:B------:R-:W-:Y:S01]  /*4fe0*/  FMUL.FTZ R64, R64, UR17 ;  /* 0x0000001140407c20 */ /* 0x000fe20008410000 */
[----:B------:R-:W-:-:S03]  /*4ff0*/  FFMA.FTZ R6, R6, R7, 1.1641532182693481445e-10 ;  /* 0x2f00000006067423 */ /* 0x000fc60000010007 */
[----:B------:R-:W-:Y:S02]  /*5000*/  FMUL.FTZ R64, R64, UR16 ;  /* 0x0000001040407c20 */ /* 0x000fe40008410000 */
[----:B------:R-:W-:-:S04]  /*5010*/  FSETP.GTU.FTZ.AND P1, PT, R6, UR27, PT ;  /* 0x0000001b06007c0b */ /* 0x000fc8000bf3c000 */
[----:B------:R-:W-:Y:S02]  /*5020*/  SEL R7, RZ, 0x1, P1 ;  /* 0x00000001ff077807 */ /* 0x000fe40000800000 */
[----:B------:R-:W-:-:S07]  /*5030*/  FSEL R6, R64, RZ, !P1 ;  /* 0x000000ff40067208 */ /* 0x000fce0004800000 */
.L_x_4345:
[----:B------:R-:W-:Y:S01]  /*5040*/  HFMA2 R78, -RZ, RZ, 0, 0 ;  /* 0x00000000ff4e7431 */ /* 0x000fe200000001ff */
[----:B------:R-:W-:Y:S01]  /*5050*/  F2FP.F16.F32.PACK_AB R113, RZ, R6 ;  /* 0x00000006ff71723e */ /* 0x000fe200000000ff */
[----:B------:R-:W-:Y:S01]  /*5060*/  IMAD.MOV.U32 R64, RZ, RZ, R2 ;  /* 0x000000ffff407224 */ /* 0x000fe200078e0002 */
        /* <DEDUP_REMOVED lines=14> */
.L_x_4354:
        /* <DEDUP_REMOVED lines=13> */
.L_x_4356:
[----:B------:R-:W-:Y:S05]  /*5220*/  BSYNC.RECONVERGENT B2 ;  /* 0x0000000000027941 */ /* 0x000fea0003800200 */
.L_x_4355:
        /* <DEDUP_REMOVED lines=56> */
.L_x_4353:
[----:B------:R-:W-:Y:S05]  /*55b0*/  BSYNC.RECONVERGENT B1 ;  /* 0x0000000000017941 */ /* 0x000fea0003800200 */
.L_x_4352:
[----:B------:R-:W-:Y:S01]  /*55c0*/  I2FP.F32.U32 R2, R8 ;  /* 0x0000000800027245 */ /* 0x000fe20000201000 */
[----:B------:R-:W-:Y:S02]  /*55d0*/  HFMA2 R65, -RZ, RZ, 0.1171875, 0 ;  /* 0x2f800000ff417431 */ /* 0x000fe400000001ff */
[----:B-----5:R-:W-:-:S03]  /*55e0*/  HADD2.F32 R8, -RZ, R21.H0_H0 ;  /* 0x20000015ff087230 */ /* 0x020fc60000004100 */
[----:B------:R-:W-:Y:S02]  /*55f0*/  FFMA.FTZ R2, R2, R65, 1.1641532182693481445e-10 ;  /* 0x2f00000002027423 */ /* 0x000fe40000010041 */
[----:B------:R-:W-:-:S04]  /*5600*/  FMUL.FTZ R8, R8, UR17 ;  /* 0x0000001108087c20 */ /* 0x000fc80008410000 */
[----:B------:R-:W-:Y:S01]  /*5610*/  FMUL.FTZ R78, R8, UR16 ;  /* 0x00000010084e7c20 */ /* 0x000fe20008410000 */
[----:B------:R-:W-:-:S04]  /*5620*/  FSETP.GTU.FTZ.AND P1, PT, R2, UR27, PT ;  /* 0x0000001b02007c0b */ /* 0x000fc8000bf3c000 */
[----:B------:R-:W-:Y:S02]  /*5630*/  SEL R8, RZ, 0x1, P1 ;  /* 0x00000001ff087807 */ /* 0x000fe40000800000 */
[----:B------:R-:W-:-:S07]  /*5640*/  FSEL R78, R78, RZ, !P1 ;  /* 0x000000ff4e4e7208 */ /* 0x000fce0004800000 */
.L_x_4351:
[----:B------:R-:W-:Y:S01]  /*5650*/  F2FP.F16.F32.PACK_AB R117, RZ, R78 ;  /* 0x0000004eff75723e */ /* 0x000fe200000000ff */
[----:B------:R-:W-:Y:S02]  /*5660*/  IMAD.MOV.U32 R79, RZ, RZ, RZ ;  /* 0x000000ffff4f7224 */ /* 0x000fe400078e00ff */
[----:B------:R-:W-:Y:S01]  /*5670*/  IMAD.MOV.U32 R2, RZ, RZ, R64 ;  /* 0x000000ffff027224 */ /* 0x000fe200078e0040 */
        /* <DEDUP_REMOVED lines=14> */
.L_x_4360:
        /* <DEDUP_REMOVED lines=13> */
.L_x_4362:
[----:B------:R-:W-:Y:S05]  /*5830*/  BSYNC.RECONVERGENT B2 ;  /* 0x0000000000027941 */ /* 0x000fea0003800200 */
.L_x_4361:
        /* <DEDUP_REMOVED lines=55> */
[----:B------:R-:W-:-:S07]  /*5bb0*/  LOP3.LUT R72, R66, UR6, R65, 0x96, !PT ;  /* 0x0000000642487c12 */ /* 0x000fce000f8e9641 */
.L_x_4359:
[----:B------:R-:W-:Y:S05]  /*5bc0*/  BSYNC.RECONVERGENT B1 ;  /* 0x0000000000017941 */ /* 0x000fea0003800200 */
.L_x_4358:
        /* <DEDUP_REMOVED lines=9> */
.L_x_4357:
        /* <DEDUP_REMOVED lines=17> */
.L_x_4366:
        /* <DEDUP_REMOVED lines=13> */
.L_x_4368:
[----:B------:R-:W-:Y:S05]  /*5e40*/  BSYNC.RECONVERGENT B2 ;  /* 0x0000000000027941 */ /* 0x000fea0003800200 */
.L_x_4367:
        /* <DEDUP_REMOVED lines=54> */
[----:B------:R-:W-:Y:S01]  /*61b0*/  IMAD.MOV.U32 R64, RZ, RZ, RZ ;  /* 0x000000ffff407224 */ /* 0x000fe200078e00ff */
[----:B------:R-:W-:-:S07]  /*61c0*/  LOP3.LUT R72, R66, UR6, R65, 0x96, !PT ;  /* 0x0000000642487c12 */ /* 0x000fce000f8e9641 */
.L_x_4365:
[----:B------:R-:W-:Y:S05]  /*61d0*/  BSYNC.RECONVERGENT B1 ;  /* 0x0000000000017941 */ /* 0x000fea0003800200 */
.L_x_4364:
        /* <DEDUP_REMOVED lines=9> */
.L_x_4363:
        /* <DEDUP_REMOVED lines=17> */
.L_x_4372:
        /* <DEDUP_REMOVED lines=13> */
.L_x_4374:
[----:B------:R-:W-:Y:S05]  /*6450*/  BSYNC.RECONVERGENT B2 ;  /* 0x0000000000027941 */ /* 0x000fea0003800200 */
.L_x_4373:
        /* <DEDUP_REMOVED lines=56> */
.L_x_4371:
[----:B------:R-:W-:Y:S05]  /*67e0*/  BSYNC.RECONVERGENT B1 ;  /* 0x0000000000017941 */ /* 0x000fea0003800200 */
.L_x_4370:
[----:B------:R-:W-:Y:S01]  /*67f0*/  I2FP.F32.U32 R11, R11 ;  /* 0x0000000b000b7245 */ /* 0x000fe20000201000 */
[----:B------:R-:W-:Y:S02]  /*6800*/  HFMA2 R64, -RZ, RZ, 0.1171875, 0 ;  /* 0x2f800000ff407431 */ /* 0x000fe400000001ff */
[----:B-----5:R-:W-:-:S03]  /*6810*/  HADD2.F32 R65, -RZ, R22.H1_H1 ;  /* 0x30000016ff417230 */ /* 0x020fc60000004100 */
[----:B------:R-:W-:Y:S02]  /*6820*/  FFMA.FTZ R11, R11, R64, 1.1641532182693481445e-10 ;  /* 0x2f0000000b0b7423 */ /* 0x000fe40000010040 */
[----:B------:R-:W-:-:S04]  /*6830*/  FMUL.FTZ R65, R65, UR17 ;  /* 0x0000001141417c20 */ /* 0x000fc80008410000 */
[----:B------:R-:W-:Y:S01]  /*6840*/  FMUL.FTZ R65, R65, UR16 ;  /* 0x0000001041417c20 */ /* 0x000fe20008410000 */
[----:B------:R-:W-:-:S04]  /*6850*/  FSETP.GTU.FTZ.AND P1, PT, R11, UR27, PT ;  /* 0x0000001b0b007c0b */ /* 0x000fc8000bf3c000 */
[----:B------:R-:W-:Y:S02]  /*6860*/  SEL R11, RZ, 0x1, P1 ;  /* 0x00000001ff0b7807 */ /* 0x000fe40000800000 */
[----:B------:R-:W-:-:S07]  /*6870*/  FSEL R89, R65, RZ, !P1 ;  /* 0x000000ff41597208 */ /* 0x000fce0004800000 */
.L_x_4369:
        /* <DEDUP_REMOVED lines=17> */
.L_x_4378:
        /* <DEDUP_REMOVED lines=13> */
.L_x_4380:
[----:B------:R-:W-:Y:S05]  /*6a60*/  BSYNC.RECONVERGENT B2 ;  /* 0x0000000000027941 */ /* 0x000fea0003800200 */
.L_x_4379:
        /* <DEDUP_REMOVED lines=56> */
.L_x_4377:
[----:B------:R-:W-:Y:S05]  /*6df0*/  BSYNC.RECONVERGENT B1 ;  /* 0x0000000000017941 */ /* 0x000fea0003800200 */
.L_x_4376:
        /* <DEDUP_REMOVED lines=9> */
.L_x_4375:
        /* <DEDUP_REMOVED lines=17> */
.L_x_4384:
        /* <DEDUP_REMOVED lines=13> */
.L_x_4386:
[----:B------:R-:W-:Y:S05]  /*7070*/  BSYNC.RECONVERGENT B2 ;  /* 0x0000000000027941 */ /* 0x000fea0003800200 */
.L_x_4385:
        /* <DEDUP_REMOVED lines=56> */
.L_x_4383:
[----:B------:R-:W-:Y:S05]  /*7400*/  BSYNC.RECONVERGENT B1 ;  /* 0x0000000000017941 */ /* 0x000fea0003800200 */
.L_x_4382:
        /* <DEDUP_REMOVED lines=9> */
.L_x_4381:
[----:B------:R-:W-:Y:S02]  /*74a0*/  F2FP.F16.F32.PACK_AB R67, RZ, R99 ;  /* 0x00000063ff43723e */ /* 0x000fe400000000ff */
[----:B------:R-:W-:Y:S02]  /*74b0*/  PRMT R66, R119, 0x5410, R120 ;  /* 0x0000541077427816 */ /* 0x000fe40000000078 */
[----:B------:R-:W-:Y:S02]  /*74c0*/  PRMT R65, R117, 0x5410, R118 ;  /* 0x0000541075417816 */ /* 0x000fe40000000076 */
[----:B------:R-:W-:Y:S02]  /*74d0*/  PRMT R64, R116, 0x5410, R113 ;  /* 0x0000541074407816 */ /* 0x000fe40000000071 */
[----:B------:R-:W-:-:S07]  /*74e0*/  PRMT R67, R108, 0x5410, R67 ;  /* 0x000054106c437816 */ /* 0x000fce0000000043 */
.L_x_4338:
[----:B------:R-:W0:Y:S01]  /*74f0*/  LDC.64 R114, c[0x0][0x3a8] ;  /* 0x0000ea00ff727b82 */ /* 0x000e220000000a00 */
[----:B------:R-:W-:Y:S01]  /*7500*/  MOV R108, R112 ;  /* 0x00000070006c7202 */ /* 0x000fe20000000f00 */
[----:B0-----:R-:W-:-:S05]  /*7510*/  IMAD.WIDE.U32 R114, R111, 0x10, R114 ;  /* 0x000000106f727825 */ /* 0x001fca00078e0072 */
[----:B------:R0:W-:Y:S01]  /*7520*/  STG.E.128 desc[UR12][R114.64], R64 ;  /* 0x0000004072007986 */ /* 0x0001e2000c101d0c */
[----:B------:R-:W-:Y:S05]  /*7530*/  BRA.U !UP2, `(.L_x_4387) ;  /* 0x000000010a507547 */ /* 0x000fea000b800000 */
[----:B0-----:R-:W-:Y:S01]  /*7540*/  IMAD.U32 R64, R12, 0x10000, RZ ;  /* 0x000100000c407824 */ /* 0x001fe200078e00ff */
[----:B------:R-:W-:Y:S02]  /*7550*/  LOP3.LUT R66, R13, 0xffff, RZ, 0xc0, !PT ;  /* 0x0000ffff0d427812 */ /* 0x000fe400078ec0ff */
[----:B------:R-:W-:Y:S02]  /*7560*/  PRMT R67, R11, 0x7104, RZ ;  /* 0x000071040b437816 */ /* 0x000fe400000000ff */
[----:B------:R-:W-:Y:S02]  /*7570*/  LOP3.LUT R113, R64, 0xff0000, RZ, 0xc0, !PT ;  /* 0x00ff000040717812 */ /* 0x000fe400078ec0ff */
[----:B------:R-:W0:Y:S01]  /*7580*/  LDC.64 R64, c[0x0][0x3b0] ;  /* 0x0000ec00ff407b82 */ /* 0x000e220000000a00 */
[----:B------:R-:W-:Y:S02]  /*7590*/  LOP3.LUT R114, R9, 0xff, RZ, 0xc0, !PT ;  /* 0x000000ff09727812 */ /* 0x000fe400078ec0ff */
[----:B------:R-:W-:-:S02]  /*75a0*/  PRMT R66, R113, 0x4210, R66 ;  /* 0x0000421071427816 */ /* 0x000fc40000000042 */
[----:B------:R-:W-:Y:S01]  /*75b0*/  LOP3.LUT R112, R8, 0xff, RZ, 0xc0, !PT ;  /* 0x000000ff08707812 */ /* 0x000fe200078ec0ff */
[----:B------:R-:W-:Y:S01]  /*75c0*/  IMAD.WIDE.U32 R114, R114, 0x1000000, RZ ;  /* 0x0100000072727825 */ /* 0x000fe200078e00ff */
[----:B------:R-:W-:Y:S02]  /*75d0*/  LOP3.LUT R67, R66, 0xff00, R67, 0xf8, !PT ;  /* 0x0000ff0042437812 */ /* 0x000fe400078ef843 */
[----:B------:R-:W-:Y:S01]  /*75e0*/  LOP3.LUT R66, R7, 0xff, RZ, 0xc0, !PT ;  /* 0x000000ff07427812 */ /* 0x000fe200078ec0ff */
[----:B------:R-:W-:Y:S01]  /*75f0*/  IMAD.WIDE.U32 R112, R112, 0x10000, RZ ;  /* 0x0001000070707825 */ /* 0x000fe200078e00ff */
[----:B------:R-:W-:-:S03]  /*7600*/  LOP3.LUT R117, R67, 0xff, R10, 0xf8, !PT ;  /* 0x000000ff43757812 */ /* 0x000fc600078ef80a */
[----:B------:R-:W-:Y:S01]  /*7610*/  IMAD.WIDE.U32 R66, R66, 0x100, RZ ;  /* 0x0000010042427825 */ /* 0x000fe200078e00ff */
[----:B------:R-:W-:Y:S02]  /*7620*/  LOP3.LUT R113, R113, R117, R115, 0xfe, !PT ;  /* 0x0000007571717212 */ /* 0x000fe400078efe73 */
[----:B------:R-:W-:Y:S02]  /*7630*/  LOP3.LUT R66, R66, R114, R112, 0xfe, !PT ;  /* 0x0000007242427212 */ /* 0x000fe400078efe70 */
[----:B------:R-:W-:Y:S02]  /*7640*/  LOP3.LUT R67, R113, R67, RZ, 0xfc, !PT ;  /* 0x0000004371437212 */ /* 0x000fe400078efcff */
[----:B------:R-:W-:Y:S01]  /*7650*/  LOP3.LUT R66, R66, 0xff, R5, 0xf8, !PT ;  /* 0x000000ff42427812 */ /* 0x000fe200078ef805 */
[----:B0-----:R-:W-:-:S05]  /*7660*/  IMAD.WIDE.U32 R64, R110, 0x8, R64 ;  /* 0x000000086e407825 */ /* 0x001fca00078e0040 */
[----:B------:R1:W-:Y:S02]  /*7670*/  STG.E.64 desc[UR12][R64.64], R66 ;  /* 0x0000004240007986 */ /* 0x0003e4000c101b0c */
.L_x_4387:
[----:B------:R-:W-:Y:S01]  /*7680*/  VIADD R111, R111, 0x80 ;  /* 0x000000806f6f7836 */ /* 0x000fe20000000000 */
[----:B------:R-:W-:-:S07]  /*7690*/  IADD3 R110, PT, PT, R110, 0x80, RZ ;  /* 0x000000806e6e7810 */ /* 0x000fce0007ffe0ff */
.L_x_4287:
[----:B------:R-:W-:Y:S05]  /*76a0*/  BSYNC.RECONVERGENT B0 ;  /* 0x0000000000007941 */ /* 0x000fea0003800200 */
.L_x_4286:
        /* <DEDUP_REMOVED lines=10> */
.L_x_4390:
[----:B------:R-:W-:Y:S05]  /*7750*/  BRA.U !UP0, `(.L_x_4391) ;  /* 0x0000003108fc7547 */ /* 0x000fea000b800000 */
[----:B01----:R-:W0:Y:S02]  /*7760*/  LDC.64 R64, c[0x0][0x3a0] ;  /* 0x0000e800ff407b82 */ /* 0x003e240000000a00 */
        /* <DEDUP_REMOVED lines=23> */
.L_x_4395:
        /* <DEDUP_REMOVED lines=13> */
.L_x_4397:
[----:B------:R-:W-:Y:S05]  /*79b0*/  BSYNC.RECONVERGENT B2 ;  /* 0x0000000000027941 */ /* 0x000fea0003800200 */
.L_x_4396:
        /* <DEDUP_REMOVED lines=56> */
.L_x_4394:
[----:B------:R-:W-:Y:S05]  /*7d40*/  BSYNC.RECONVERGENT B1 ;  /* 0x0000000000017941 */ /* 0x000fea0003800200 */
.L_x_4393:
[----:B------:R-:W-:Y:S01]  /*7d50*/  I2FP.F32.U32 R2, R5 ;  /* 0x0000000500027245 */ /* 0x000fe20000201000 */
[----:B-----5:R-:W-:Y:S02]  /*7d60*/  HADD2.F32 R14, -RZ, R20.H0_H0 ;  /* 0x20000014ff0e7230 */ /* 0x020fe40000004100 */
[----:B------:R-:W-:Y:S02]  /*7d70*/  IMAD.MOV.U32 R5, RZ, RZ, 0x2f800000 ;  /* 0x2f800000ff057424 */ /* 0x000fe400078e00ff */
[----:B------:R-:W-:Y:S02]  /*7d80*/  HADD2.F32 R15, -RZ, R64.H0_H0 ;  /* 0x20000040ff0f7230 */ /* 0x000fe40000004100 */
[----:B------:R-:W-:Y:S01]  /*7d90*/  FMUL.FTZ R14, R14, UR17 ;  /* 0x000000110e0e7c20 */ /* 0x000fe20008410000 */
[----:B------:R-:W-:-:S03]  /*7da0*/  FFMA.FTZ R2, R2, R5, 1.1641532182693481445e-10 ;  /* 0x2f00000002027423 */ /* 0x000fc60000010005 */
[----:B------:R-:W-:Y:S02]  /*7db0*/  FMUL.FTZ R14, R14, UR16 ;  /* 0x000000100e0e7c20 */ /* 0x000fe40008410000 */
[----:B------:R-:W-:-:S04]  /*7dc0*/  FSETP.GTU.FTZ.AND P2, PT, R2, UR27, PT ;  /* 0x0000001b02007c0b */ /* 0x000fc8000bf5c000 */
[----:B------:R-:W-:Y:S02]  /*7dd0*/  FSEL R14, R14, RZ, !P2 ;  /* 0x000000ff0e0e7208 */ /* 0x000fe40005000000 */
[----:B------:R-:W-:-:S03]  /*7de0*/  SEL R5, RZ, 0x1, P2 ;  /* 0x00000001ff057807 */ /* 0x000fc60001000000 */
[----:B------:R-:W-:-:S07]  /*7df0*/  FADD.FTZ R14, R15, R14 ;  /* 0x0000000e0f0e7221 */ /* 0x000fce0000010000 */
.L_x_4392:
        /* <DEDUP_REMOVED lines=21> */
.L_x_4401:
        /* <DEDUP_REMOVED lines=13> */
.L_x_4403:
[----:B------:R-:W-:Y:S05]  /*8020*/  BSYNC.RECONVERGENT B2 ;  /* 0x0000000000027941 */ /* 0x000fea0003800200 */
.L_x_4402:
        /* <DEDUP_REMOVED lines=56> */
.L_x_4400:
[----:B------:R-:W-:Y:S05]  /*83b0*/  BSYNC.RECONVERGENT B1 ;  /* 0x0000000000017941 */ /* 0x000fea0003800200 */
.L_x_4399:
        /* <DEDUP_REMOVED lines=11> */
.L_x_4398:
        /* <DEDUP_REMOVED lines=21> */
.L_x_4407:
        /* <DEDUP_REMOVED lines=13> */
.L_x_4409:
[----:B------:R-:W-:Y:S05]  /*8690*/  BSYNC.RECONVERGENT B2 ;  /* 0x0000000000027941 */ /* 0x000fea0003800200 */
.L_x_4408:
        /* <DEDUP_REMOVED lines=56> */
.L_x_4406:
[----:B------:R-:W-:Y:S05]  /*8a20*/  BSYNC.RECONVERGENT B1 ;  /* 0x0000000000017941 */ /* 0x000fea0003800200 */
.L_x_4405:
        /* <DEDUP_REMOVED lines=11> */
.L_x_4404:
        /* <DEDUP_REMOVED lines=21> */
.L_x_4413:
        /* <DEDUP_REMOVED lines=13> */
.L_x_4415:
[----:B------:R-:W-:Y:S05]  /*8d00*/  BSYNC.RECONVERGENT B2 ;  /* 0x0000000000027941 */ /* 0x000fea0003800200 */
.L_x_4414:
        /* <DEDUP_REMOVED lines=56> */
.L_x_4412:
[----:B------:R-:W-:Y:S05]  /*9090*/  BSYNC.RECONVERGENT B1 ;  /* 0x0000000000017941 */ /* 0x000fea0003800200 */
.L_x_4411:
        /* <DEDUP_REMOVED lines=11> */
.L_x_4410:
        /* <DEDUP_REMOVED lines=21> */
.L_x_4419:
        /* <DEDUP_REMOVED lines=13> */
.L_x_4421:
[----:B------:R-:W-:Y:S05]  /*9370*/  BSYNC.RECONVERGENT B2 ;  /* 0x0000000000027941 */ /* 0x000fea0003800200 */
.L_x_4420:
        /* <DEDUP_REMOVED lines=54> */
[----:B------:R-:W-:-:S07]  /*96e0*/  HFMA2 R64, -RZ, RZ, 0, 0 ;  /* 0x00000000ff407431 */ /* 0x000fce00000001ff */
.L_x_4418:
[----:B------:R-:W-:Y:S05]  /*96f0*/  BSYNC.RECONVERGENT B1 ;  /* 0x0000000000017941 */ /* 0x000fea0003800200 */
.L_x_4417:
        /* <DEDUP_REMOVED lines=11> */
.L_x_4416:
        /* <DEDUP_REMOVED lines=21> */
.L_x_4425:
        /* <DEDUP_REMOVED lines=13> */
.L_x_4427:
[----:B------:R-:W-:Y:S05]  /*99d0*/  BSYNC.RECONVERGENT B2 ;  /* 0x0000000000027941 */ /* 0x000fea0003800200 */
.L_x_4426:
        /* <DEDUP_REMOVED lines=56> */
.L_x_4424:
[----:B------:R-:W-:Y:S05]  /*9d60*/  BSYNC.RECONVERGENT B1 ;  /* 0x0000000000017941 */ /* 0x000fea0003800200 */
.L_x_4423:
        /* <DEDUP_REMOVED lines=11> */
.L_x_4422:
        /* <DEDUP_REMOVED lines=21> */
.L_x_4431:
        /* <DEDUP_REMOVED lines=13> */
.L_x_4433:
[----:B------:R-:W-:Y:S05]  /*a040*/  BSYNC.RECONVERGENT B2 ;  /* 0x0000000000027941 */ /* 0x000fea0003800200 */
.L_x_4432:
        /* <DEDUP_REMOVED lines=54> */
[----:B------:R-:W-:-:S07]  /*a3b0*/  IMAD.MOV.U32 R64, RZ, RZ, RZ ;  /* 0x000000ffff407224 */ /* 0x000fce00078e00ff */
.L_x_4430:
[----:B------:R-:W-:Y:S05]  /*a3c0*/  BSYNC.RECONVERGENT B1 ;  /* 0x0000000000017941 */ /* 0x000fea0003800200 */
.L_x_4429:
        /* <DEDUP_REMOVED lines=11> */
.L_x_4428:
        /* <DEDUP_REMOVED lines=21> */
.L_x_4437:
        /* <DEDUP_REMOVED lines=13> */
.L_x_4439:
[----:B------:R-:W-:Y:S05]  /*a6a0*/  BSYNC.RECONVERGENT B2 ;  /* 0x0000000000027941 */ /* 0x000fea0003800200 */
.L_x_4438:
        /* <DEDUP_REMOVED lines=56> */
.L_x_4436:
[----:B------:R-:W-:Y:S05]  /*aa30*/  BSYNC.RECONVERGENT B1 ;  /* 0x0000000000017941 */ /* 0x000fea0003800200 */
.L_x_4435:
[----:B------:R-:W-:Y:S01]  /*aa40*/  I2FP.F32.U32 R13, R13 ;  /* 0x0000000d000d7245 */ /* 0x000fe20000201000 */
[----:B------:R-:W-:Y:S02]  /*aa50*/  HFMA2 R64, -RZ, RZ, 0.1171875, 0 ;  /* 0x2f800000ff407431 */ /* 0x000fe400000001ff */
[----:B-----5:R-:W-:-:S03]  /*aa60*/  HADD2.F32 R65, -RZ, R23.H1_H1 ;  /* 0x30000017ff417230 */ /* 0x020fc60000004100 */
[----:B------:R-:W-:Y:S02]  /*aa70*/  FFMA.FTZ R13, R13, R64, 1.1641532182693481445e-10 ;  /* 0x2f0000000d0d7423 */ /* 0x000fe40000010040 */
[----:B------:R-:W-:Y:S01]  /*aa80*/  FMUL.FTZ R65, R65, UR17 ;  /* 0x0000001141417c20 */ /* 0x000fe20008410000 */
[----:B------:R-:W-:-:S03]  /*aa90*/  HADD2.F32 R64, -RZ, R67.H1_H1 ;  /* 0x30000043ff407230 */ /* 0x000fc60000004100 */
[----:B------:R-:W-:Y:S01]  /*aaa0*/  FMUL.FTZ R65, R65, UR16 ;  /* 0x0000001041417c20 */ /* 0x000fe20008410000 */
[----:B------:R-:W-:-:S04]  /*aab0*/  FSETP.GTU.FTZ.AND P1, PT, R13, UR27, PT ;  /* 0x0000001b0d007c0b */ /* 0x000fc8000bf3c000 */
[----:B------:R-:W-:Y:S02]  /*aac0*/  FSEL R101, R65, RZ, !P1 ;  /* 0x000000ff41657208 */ /* 0x000fe40004800000 */
[----:B------:R-:W-:-:S03]  /*aad0*/  SEL R13, RZ, 0x1, P1 ;  /* 0x00000001ff0d7807 */ /* 0x000fc60000800000 */
[----:B------:R-:W-:-:S07]  /*aae0*/  FADD.FTZ R101, R64, R101 ;  /* 0x0000006540657221 */ /* 0x000fce0000010000 */
.L_x_4434:
[----:B------:R-:W-:Y:S02]  /*aaf0*/  F2FP.F16.F32.PACK_AB R67, RZ, R101 ;  /* 0x00000065ff43723e */ /* 0x000fe400000000ff */
[----:B------:R-:W-:Y:S02]  /*ab00*/  PRMT R66, R121, 0x5410, R66 ;  /* 0x0000541079427816 */ /* 0x000fe40000000042 */
[----:B------:R-:W-:Y:S02]  /*ab10*/  PRMT R65, R118, 0x5410, R120 ;  /* 0x0000541076417816 */ /* 0x000fe40000000078 */
[----:B------:R-:W-:Y:S02]  /*ab20*/  PRMT R64, R108, 0x5410, R113 ;  /* 0x000054106c407816 */ /* 0x000fe40000000071 */
[----:B------:R-:W-:Y:S01]  /*ab30*/  PRMT R67, R119, 0x5410, R67 ;  /* 0x0000541077437816 */ /* 0x000fe20000000043 */
[----:B------:R-:W-:Y:S06]  /*ab40*/  BRA `(.L_x_4440) ;  /* 0x00000030003c7947 */ /* 0x000fec0003800000 */
.L_x_4391:
[----:B------:R-:W-:Y:S01]  /*ab50*/  IMAD.MOV.U32 R14, RZ, RZ, RZ ;  /* 0x000000ffff0e7224 */ /* 0x000fe200078e00ff */
[----:B0-----:R-:W-:Y:S01]  /*ab60*/  MOV R114, R108 ;  /* 0x0000006c00727202 */ /* 0x001fe20000000f00 */
[----:B-1----:R-:W-:Y:S01]  /*ab70*/  IMAD.MOV.U32 R64, RZ, RZ, R2 ;  /* 0x000000ffff407224 */ /* 0x002fe200078e0002 */
        /* <DEDUP_REMOVED lines=17> */
.L_x_4444:
        /* <DEDUP_REMOVED lines=13> */
.L_x_4446:
[----:B------:R-:W-:Y:S05]  /*ad60*/  BSYNC.RECONVERGENT B2 ;  /* 0x0000000000027941 */ /* 0x000fea0003800200 */
.L_x_4445:
        /* <DEDUP_REMOVED lines=54> */
[----:B------:R-:W-:-:S07]  /*b0d0*/  LOP3.LUT R72, R14, UR6, R115, 0x96, !PT ;  /* 0x000000060e487c12 */ /* 0x000fce000f8e9673 */
.L_x_4443:
[----:B------:R-:W-:Y:S05]  /*b0e0*/  BSYNC.RECONVERGENT B1 ;  /* 0x0000000000017941 */ /* 0x000fea0003800200 */
.L_x_4442:
        /* <DEDUP_REMOVED lines=9> */
.L_x_4441:
        /* <DEDUP_REMOVED lines=17> */
.L_x_4450:
        /* <DEDUP_REMOVED lines=13> */
.L_x_4452:
[----:B------:R-:W-:Y:S05]  /*b360*/  BSYNC.RECONVERGENT B2 ;  /* 0x0000000000027941 */ /* 0x000fea0003800200 */
.L_x_4451:
        /* <DEDUP_REMOVED lines=56> */
.L_x_4449:
[----:B------:R-:W-:Y:S05]  /*b6f0*/  BSYNC.RECONVERGENT B1 ;  /* 0x0000000000017941 */ /* 0x000fea0003800200 */
.L_x_4448:
        /* <DEDUP_REMOVED lines=9> */
.L_x_4447:
        /* <DEDUP_REMOVED lines=17> */
.L_x_4456:
        /* <DEDUP_REMOVED lines=13> */
.L_x_4458:
[----:B------:R-:W-:Y:S05]  /*b970*/  BSYNC.RECONVERGENT B2 ;  /* 0x0000000000027941 */ /* 0x000fea0003800200 */
.L_x_4457:
        /* <DEDUP_REMOVED lines=56> */
.L_x_4455:
[----:B------:R-:W-:Y:S05]  /*bd00*/  BSYNC.RECONVERGENT B1 ;  /* 0x0000000000017941 */ /* 0x000fea0003800200 */
.L_x_4454:
        /* <DEDUP_REMOVED lines=9> */
.L_x_4453:
        /* <DEDUP_REMOVED lines=17> */
.L_x_4462:
        /* <DEDUP_REMOVED lines=13> */
.L_x_4464:
[----:B------:R-:W-:Y:S05]  /*bf80*/  BSYNC.RECONVERGENT B2 ;  /* 0x0000000000027941 */ /* 0x000fea0003800200 */
.L_x_4463:
        /* <DEDUP_REMOVED lines=56> */
.L_x_4461:
[----:B------:R-:W-:Y:S05]  /*c310*/  BSYNC.RECONVERGENT B1 ;  /* 0x0000000000017941 */ /* 0x000fea0003800200 */
.L_x_4460:
        /* <DEDUP_REMOVED lines=9> */
.L_x_4459:
        /* <DEDUP_REMOVED lines=17> */
.L_x_4468:
        /* <DEDUP_REMOVED lines=13> */
.L_x_4470:
[----:B------:R-:W-:Y:S05]  /*c590*/  BSYNC.RECONVERGENT B2 ;  /* 0x0000000000027941 */ /* 0x000fea0003800200 */
.L_x_4469:
        /* <DEDUP_REMOVED lines=56> */
.L_x_4467:
[----:B------:R-:W-:Y:S05]  /*c920*/  BSYNC.RECONVERGENT B1 ;  /* 0x0000000000017941 */ /* 0x000fea0003800200 */
.L_x_4466:
        /* <DEDUP_REMOVED lines=9> */
.L_x_4465:
        /* <DEDUP_REMOVED lines=17> */
.L_x_4474:
        /* <DEDUP_REMOVED lines=13> */
.L_x_4476:
[----:B------:R-:W-:Y:S05]  /*cba0*/  BSYNC.RECONVERGENT B2 ;  /* 0x0000000000027941 */ /* 0x000fea0003800200 */
.L_x_4475:
        /* <DEDUP_REMOVED lines=56> */
.L_x_4473:
[----:B------:R-:W-:Y:S05]  /*cf30*/  BSYNC.RECONVERGENT B1 ;  /* 0x0000000000017941 */ /* 0x000fea0003800200 */
.L_x_4472:
        /* <DEDUP_REMOVED lines=9> */
.L_x_4471:
[----:B------:R-:W-:Y:S01]  /*cfd0*/  F2FP.F16.F32.PACK_AB R121, RZ, R91 ;  /* 0x0000005bff79723e */ /* 0x000fe200000000ff */
        /* <DEDUP_REMOVED lines=16> */
.L_x_4480:
        /* <DEDUP_REMOVED lines=13> */
.L_x_4482:
[----:B------:R-:W-:Y:S05]  /*d1b0*/  BSYNC.RECONVERGENT B2 ;  /* 0x0000000000027941 */ /* 0x000fea0003800200 */
.L_x_4481:
        /* <DEDUP_REMOVED lines=56> */
.L_x_4479:
[----:B------:R-:W-:Y:S05]  /*d540*/  BSYNC.RECONVERGENT B1 ;  /* 0x0000000000017941 */ /* 0x000fea0003800200 */
.L_x_4478:
        /* <DEDUP_REMOVED lines=9> */
.L_x_4477:
[----:B------:R-:W-:Y:S01]  /*d5e0*/  F2FP.F16.F32.PACK_AB R108, RZ, R100 ;  /* 0x00000064ff6c723e */ /* 0x000fe200000000ff */
[----:B------:R-:W-:Y:S01]  /*d5f0*/  IMAD.MOV.U32 R2, RZ, RZ, R64 ;  /* 0x000000ffff027224 */ /* 0x000fe200078e0040 */
[----:B------:R-:W-:Y:S01]  /*d600*/  MOV R101, RZ ;  /* 0x000000ff00657202 */ /* 0x000fe20000000f00 */
        /* <DEDUP_REMOVED lines=14> */
.L_x_4486:
        /* <DEDUP_REMOVED lines=13> */
.L_x_4488:
[----:B------:R-:W-:Y:S05]  /*d7c0*/  BSYNC.RECONVERGENT B2 ;  /* 0x0000000000027941 */ /* 0x000fea0003800200 */
.L_x_4487:
        /* <DEDUP_REMOVED lines=56> */
.L_x_4485:
[----:B------:R-:W-:Y:S05]  /*db50*/  BSYNC.RECONVERGENT B1 ;  /* 0x0000000000017941 */ /* 0x000fea0003800200 */
.L_x_4484:
        /* <DEDUP_REMOVED lines=9> */
.L_x_4483:
[----:B------:R-:W-:Y:S02]  /*dbf0*/  F2FP.F16.F32.PACK_AB R67, RZ, R101 ;  /* 0x00000065ff43723e */ /* 0x000fe400000000ff */
[----:B------:R-:W-:Y:S02]  /*dc00*/  PRMT R66, R120, 0x5410, R121 ;  /* 0x0000541078427816 */ /* 0x000fe40000000079 */
[----:B------:R-:W-:Y:S02]  /*dc10*/  PRMT R65, R119, 0x5410, R118 ;  /* 0x0000541077417816 */ /* 0x000fe40000000076 */
[----:B------:R-:W-:Y:S02]  /*dc20*/  PRMT R64, R115, 0x5410, R113 ;  /* 0x0000541073407816 */ /* 0x000fe40000000071 */
[----:B------:R-:W-:-:S07]  /*dc30*/  PRMT R67, R108, 0x5410, R67 ;  /* 0x000054106c437816 */ /* 0x000fce0000000043 */
.L_x_4440:
[----:B------:R-:W0:Y:S01]  /*dc40*/  LDC.64 R116, c[0x0][0x3a8] ;  /* 0x0000ea00ff747b82 */ /* 0x000e220000000a00 */
[----:B------:R-:W-:Y:S02]  /*dc50*/  IMAD.MOV.U32 R108, RZ, RZ, R114 ;  /* 0x000000ffff6c7224 */ /* 0x000fe400078e0072 */
[----:B0-----:R-:W-:-:S05]  /*dc60*/  IMAD.WIDE.U32 R116, R111, 0x10, R116 ;  /* 0x000000106f747825 */ /* 0x001fca00078e0074 */
[----:B------:R0:W-:Y:S01]  /*dc70*/  STG.E.128 desc[UR12][R116.64], R64 ;  /* 0x0000004074007986 */ /* 0x0001e2000c101d0c */
[----:B------:R-:W-:Y:S05]  /*dc80*/  BRA.U !UP2, `(.L_x_4489) ;  /* 0x000000010a507547 */ /* 0x000fea000b800000 */
[----:B0-----:R-:W-:Y:S02]  /*dc90*/  SHF.L.U32 R64, R12, 0x10, RZ ;  /* 0x000000100c407819 */ /* 0x001fe400000006ff */
[----:B------:R-:W-:Y:S02]  /*dca0*/  LOP3.LUT R66, R13, 0xffff, RZ, 0xc0, !PT ;  /* 0x0000ffff0d427812 */ /* 0x000fe400078ec0ff */
[----:B------:R-:W-:Y:S02]  /*dcb0*/  LOP3.LUT R67, R64, 0xff0000, RZ, 0xc0, !PT ;  /* 0x00ff000040437812 */ /* 0x000fe400078ec0ff */
[----:B------:R-:W0:Y:S01]  /*dcc0*/  LDC.64 R64, c[0x0][0x3b0] ;  /* 0x0000ec00ff407b82 */ /* 0x000e220000000a00 */
[----:B------:R-:W-:Y:S02]  /*dcd0*/  PRMT R113, R11, 0x7104, RZ ;  /* 0x000071040b717816 */ /* 0x000fe400000000ff */
[----:B------:R-:W-:Y:S02]  /*dce0*/  PRMT R66, R67, 0x4210, R66 ;  /* 0x0000421043427816 */ /* 0x000fe40000000042 */
[----:B------:R-:W-:-:S02]  /*dcf0*/  LOP3.LUT R116, R9, 0xff, RZ, 0xc0, !PT ;  /* 0x000000ff09747812 */ /* 0x000fc400078ec0ff */
[----:B------:R-:W-:Y:S02]  /*dd00*/  LOP3.LUT R113, R66, 0xff00, R113, 0xf8, !PT ;  /* 0x0000ff0042717812 */ /* 0x000fe400078ef871 */
[----:B------:R-:W-:Y:S01]  /*dd10*/  LOP3.LUT R114, R8, 0xff, RZ, 0xc0, !PT ;  /* 0x000000ff08727812 */ /* 0x000fe200078ec0ff */
[----:B------:R-:W-:Y:S01]  /*dd20*/  IMAD.WIDE.U32 R116, R116, 0x1000000, RZ ;  /* 0x0100000074747825 */ /* 0x000fe200078e00ff */
[----:B------:R-:W-:Y:S02]  /*dd30*/  LOP3.LUT R66, R7, 0xff, RZ, 0xc0, !PT ;  /* 0x000000ff07427812 */ /* 0x000fe400078ec0ff */
[----:B------:R-:W-:Y:S01]  /*dd40*/  LOP3.LUT R113, R113, 0xff, R10, 0xf8, !PT ;  /* 0x000000ff71717812 */ /* 0x000fe200078ef80a */
[----:B------:R-:W-:-:S04]  /*dd50*/  IMAD.WIDE.U32 R114, R114, 0x10000, RZ ;  /* 0x0001000072727825 */ /* 0x000fc800078e00ff */
[----:B------:R-:W-:Y:S01]  /*dd60*/  IMAD.WIDE.U32 R66, R66, 0x100, RZ ;  /* 0x0000010042427825 */ /* 0x000fe200078e00ff */
[----:B------:R-:W-:Y:S02]  /*dd70*/  LOP3.LUT R113, R115, R113, R117, 0xfe, !PT ;  /* 0x0000007173717212 */ /* 0x000fe400078efe75 */
[----:B------:R-:W-:Y:S01]  /*dd80*/  LOP3.LUT R66, R66, R116, R114, 0xfe, !PT ;  /* 0x0000007442427212 */ /* 0x000fe200078efe72 */
[----:B0-----:R-:W-:Y:S01]  /*dd90*/  IMAD.WIDE.U32 R64, R110, 0x8, R64 ;  /* 0x000000086e407825 */ /* 0x001fe200078e0040 */
[----:B------:R-:W-:Y:S02]  /*dda0*/  LOP3.LUT R67, R113, R67, RZ, 0xfc, !PT ;  /* 0x0000004371437212 */ /* 0x000fe400078efcff */
[----:B------:R-:W-:-:S05]  /*ddb0*/  LOP3.LUT R66, R66, 0xff, R5, 0xf8, !PT ;  /* 0x000000ff42427812 */ /* 0x000fca00078ef805 */
[----:B------:R1:W-:Y:S02]  /*ddc0*/  STG.E.64 desc[UR12][R64.64], R66 ;  /* 0x0000004240007986 */ /* 0x0003e4000c101b0c */
.L_x_4489:
[----:B------:R-:W-:Y:S01]  /*ddd0*/  VIADD R111, R111, 0x80 ;  /* 0x000000806f6f7836 */ /* 0x000fe20000000000 */
[----:B------:R-:W-:-:S07]  /*dde0*/  IADD3 R110, PT, PT, R110, 0x80, RZ ;  /* 0x000000806e6e7810 */ /* 0x000fce0007ffe0ff */
.L_x_4389:
[----:B------:R-:W-:Y:S05]  /*ddf0*/  BSYNC.RECONVERGENT B0 ;  /* 0x0000000000007941 */ /* 0x000fea0003800200 */
.L_x_4388:
        /* <DEDUP_REMOVED lines=9> */
.L_x_4492:
[----:B------:R-:W-:Y:S05]  /*de90*/  BRA.U !UP0, `(.L_x_4493) ;  /* 0x0000003108fc7547 */ /* 0x000fea000b800000 */
[----:B01----:R-:W0:Y:S02]  /*dea0*/  LDC.64 R64, c[0x0][0x3a0] ;  /* 0x0000e800ff407b82 */ /* 0x003e240000000a00 */
[----:B0-----:R-:W-:-:S06]  /*deb0*/  IMAD.WIDE.U32 R64, R111, 0x10, R64 ;  /* 0x000000106f407825 */ /* 0x001fcc00078e0040 */
[----:B------:R-:W2:Y:S01]  /*dec0*/  LDG.E.128 R64, desc[UR12][R64.64] ;  /* 0x0000000c40407981 */ /* 0x000ea2000c1e1d00 */
[----:B------:R-:W-:-:S13]  /*ded0*/  ISETP.LT.AND P2, PT, RZ, UR31, PT ;  /* 0x0000001fff007c0c */ /* 0x000fda000bf41270 */
[----:B------:R-:W-:Y:S01]  /*dee0*/  @!P2 IMAD.MOV.U32 R82, RZ, RZ, R2 ;  /* 0x000000ffff52a224 */ /* 0x000fe200078e0002 */
[----:B------:R-:W-:Y:S01]  /*def0*/  @!P2 MOV R113, R108 ;  /* 0x0000006c0071a202 */ /* 0x000fe20000000f00 */
[----:B--2---:R-:W-:Y:S01]  /*df00*/  @!P2 HADD2.F32 R16, -RZ, R64.H0_H0 ;  /* 0x20000040ff10a230 */ /* 0x004fe20000004100 */
        /* <DEDUP_REMOVED lines=17> */
.L_x_4497:
        /* <DEDUP_REMOVED lines=13> */
.L_x_4499:
[----:B------:R-:W-:Y:S05]  /*e0f0*/  BSYNC.RECONVERGENT B2 ;  /* 0x0000000000027941 */ /* 0x000fea0003800200 */
.L_x_4498:
        /* <DEDUP_REMOVED lines=56> */
.L_x_4496:
[----:B------:R-:W-:Y:S05]  /*e480*/  BSYNC.RECONVERGENT B1 ;  /* 0x0000000000017941 */ /* 0x000fea0003800200 */
.L_x_4495:
        /* <DEDUP_REMOVED lines=11> */
.L_x_4494:
        /* <DEDUP_REMOVED lines=21> */
.L_x_4503:
        /* <DEDUP_REMOVED lines=13> */
.L_x_4505:
[----:B------:R-:W-:Y:S05]  /*e760*/  BSYNC.RECONVERGENT B2 ;  /* 0x0000000000027941 */ /* 0x000fea0003800200 */
.L_x_4504:
        /* <DEDUP_REMOVED lines=56> */
.L_x_4502:
[----:B------:R-:W-:Y:S05]  /*eaf0*/  BSYNC.RECONVERGENT B1 ;  /* 0x0000000000017941 */ /* 0x000fea0003800200 */
.L_x_4501:
        /* <DEDUP_REMOVED lines=11> */
.L_x_4500:
        /* <DEDUP_REMOVED lines=21> */
.L_x_4509:
        /* <DEDUP_REMOVED lines=13> */
.L_x_4511:
[----:B------:R-:W-:Y:S05]  /*edd0*/  BSYNC.RECONVERGENT B2 ;  /* 0x0000000000027941 */ /* 0x000fea0003800200 */
.L_x_4510:
        /* <DEDUP_REMOVED lines=56> */
.L_x_4508:
[----:B------:R-:W-:Y:S05]  /*f160*/  BSYNC.RECONVERGENT B1 ;  /* 0x0000000000017941 */ /* 0x000fea0003800200 */
.L_x_4507:
        /* <DEDUP_REMOVED lines=11> */
.L_x_4506:
        /* <DEDUP_REMOVED lines=21> */
.L_x_4515:
        /* <DEDUP_REMOVED lines=13> */
.L_x_4517:
[----:B------:R-:W-:Y:S05]  /*f440*/  BSYNC.RECONVERGENT B2 ;  /* 0x0000000000027941 */ /* 0x000fea0003800200 */
.L_x_4516:
        /* <DEDUP_REMOVED lines=56> */
.L_x_4514:
[----:B------:R-:W-:Y:S05]  /*f7d0*/  BSYNC.RECONVERGENT B1 ;  /* 0x0000000000017941 */ /* 0x000fea0003800200 */
.L_x_4513:
        /* <DEDUP_REMOVED lines=11> */
.L_x_4512:
        /* <DEDUP_REMOVED lines=21> */
.L_x_4521:
        /* <DEDUP_REMOVED lines=13> */
.L_x_4523:
[----:B------:R-:W-:Y:S05]  /*fab0*/  BSYNC.RECONVERGENT B2 ;  /* 0x0000000000027941 */ /* 0x000fea0003800200 */
.L_x_4522:
        /* <DEDUP_REMOVED lines=55> */
.L_x_4520:
[----:B------:R-:W-:Y:S05]  /*fe30*/  BSYNC.RECONVERGENT B1 ;  /* 0x0000000000017941 */ /* 0x000fea0003800200 */
.L_x_4519:
        /* <DEDUP_REMOVED lines=11> */
.L_x_4518:
[----:B------:R-:W-:Y:S01]  /*fef0*/  F2FP.F16.F32.PACK_AB R121, RZ, R92 ;  /* 0x0000005cff79723e */ /* 0x000fe200000000ff */
[----:B------:R-:W-:Y:S01]  /*ff00*/  @!P2 HADD2.F32 R93, -RZ, R66.H1_H1 ;  /* 0x30000042ff5da230 */ /* 0x000fe20000004100 */
        /* <DEDUP_REMOVED lines=19> */
.L_x_4527:
        /* <DEDUP_REMOVED lines=13> */
.L_x_4529:
[----:B------:R-:W-:Y:S05]  /*10110*/  BSYNC.RECONVERGENT B2 ;  /* 0x0000000000027941 */ /* 0x000fea0003800200 */
.L_x_4528:
        /* <DEDUP_REMOVED lines=54> */
[----:B------:R-:W-:Y:S01]  /*10480*/  HFMA2 R65, -RZ, RZ, 0, 0 ;  /* 0x00000000ff417431 */ /* 0x000fe200000001ff */
[----:B------:R-:W-:-:S07]  /*10490*/  MOV R2, R64 ;  /* 0x0000004000027202 */ /* 0x000fce0000000f00 */
.L_x_4526:
[----:B------:R-:W-:Y:S05]  /*104a0*/  BSYNC.RECONVERGENT B1 ;  /* 0x0000000000017941 */ /* 0x000fea0003800200 */
.L_x_4525:
        /* <DEDUP_REMOVED lines=11> */
.L_x_4524:
[----:B------:R-:W-:Y:S01]  /*10560*/  F2FP.F16.F32.PACK_AB R66, RZ, R93 ;  /* 0x0000005dff42723e */ /* 0x000fe200000000ff */
[----:B------:R-:W-:Y:S01]  /*10570*/  @!P2 HADD2.F32 R102, -RZ, R67.H0_H0 ;  /* 0x20000043ff66a230 */ /* 0x000fe20000004100 */
        /* <DEDUP_REMOVED lines=19> */
.L_x_4533:
        /* <DEDUP_REMOVED lines=13> */
.L_x_4535:
[----:B------:R-:W-:Y:S05]  /*10780*/  BSYNC.RECONVERGENT B2 ;  /* 0x0000000000027941 */ /* 0x000fea0003800200 */
.L_x_4534:
        /* <DEDUP_REMOVED lines=55> */
.L_x_4532:
[----:B------:R-:W-:Y:S05]  /*10b00*/  BSYNC.RECONVERGENT B1 ;  /* 0x0000000000017941 */ /* 0x000fea0003800200 */
.L_x_4531:
        /* <DEDUP_REMOVED lines=11> */
.L_x_4530:
        /* <DEDUP_REMOVED lines=21> */
.L_x_4539:
        /* <DEDUP_REMOVED lines=13> */
.L_x_4541:
[----:B------:R-:W-:Y:S05]  /*10de0*/  BSYNC.RECONVERGENT B2 ;  /* 0x0000000000027941 */ /* 0x000fea0003800200 */
.L_x_4540:
        /* <DEDUP_REMOVED lines=55> */
[----:B------:R-:W-:-:S07]  /*11160*/  IMAD.MOV.U32 R114, RZ, RZ, R64 ;  /* 0x000000ffff727224 */ /* 0x000fce00078e0040 */
.L_x_4538:
[----:B------:R-:W-:Y:S05]  /*11170*/  BSYNC.RECONVERGENT B1 ;  /* 0x0000000000017941 */ /* 0x000fea0003800200 */
.L_x_4537:
        /* <DEDUP_REMOVED lines=11> */
.L_x_4536:
[----:B------:R-:W-:Y:S02]  /*11230*/  F2FP.F16.F32.PACK_AB R67, RZ, R103 ;  /* 0x00000067ff43723e */ /* 0x000fe400000000ff */
[----:B------:R-:W-:Y:S02]  /*11240*/  PRMT R66, R121, 0x5410, R66 ;  /* 0x0000541079427816 */ /* 0x000fe40000000042 */
[----:B------:R-:W-:Y:S02]  /*11250*/  PRMT R65, R118, 0x5410, R120 ;  /* 0x0000541076417816 */ /* 0x000fe40000000078 */
[----:B------:R-:W-:Y:S02]  /*11260*/  PRMT R64, R108, 0x5410, R113 ;  /* 0x000054106c407816 */ /* 0x000fe40000000071 */
[----:B------:R-:W-:Y:S01]  /*11270*/  PRMT R67, R119, 0x5410, R67 ;  /* 0x0000541077437816 */ /* 0x000fe20000000043 */
[----:B------:R-:W-:Y:S06]  /*11280*/  BRA `(.L_x_4542) ;  /* 0x00000030003c7947 */ /* 0x000fec0003800000 */
.L_x_4493:
        /* <DEDUP_REMOVED lines=20> */
.L_x_4546:
        /* <DEDUP_REMOVED lines=13> */
.L_x_4548:
[----:B------:R-:W-:Y:S05]  /*114a0*/  BSYNC.RECONVERGENT B2 ;  /* 0x0000000000027941 */ /* 0x000fea0003800200 */
.L_x_4547:
        /* <DEDUP_REMOVED lines=54> */
[----:B------:R-:W-:-:S07]  /*11810*/  LOP3.LUT R72, R16, UR6, R115, 0x96, !PT ;  /* 0x0000000610487c12 */ /* 0x000fce000f8e9673 */
.L_x_4545:
[----:B------:R-:W-:Y:S05]  /*11820*/  BSYNC.RECONVERGENT B1 ;  /* 0x0000000000017941 */ /* 0x000fea0003800200 */
.L_x_4544:
        /* <DEDUP_REMOVED lines=9> */
.L_x_4543:
        /* <DEDUP_REMOVED lines=17> */
.L_x_4552:
        /* <DEDUP_REMOVED lines=13> */
.L_x_4554:
[----:B------:R-:W-:Y:S05]  /*11aa0*/  BSYNC.RECONVERGENT B2 ;  /* 0x0000000000027941 */ /* 0x000fea0003800200 */
.L_x_4553:
        /* <DEDUP_REMOVED lines=56> */
.L_x_4551:
[----:B------:R-:W-:Y:S05]  /*11e30*/  BSYNC.RECONVERGENT B1 ;  /* 0x0000000000017941 */ /* 0x000fea0003800200 */
.L_x_4550:
        /* <DEDUP_REMOVED lines=9> */
.L_x_4549:
        /* <DEDUP_REMOVED lines=17> */
.L_x_4558:
        /* <DEDUP_REMOVED lines=13> */
.L_x_4560:
[----:B------:R-:W-:Y:S05]  /*120b0*/  BSYNC.RECONVERGENT B2 ;  /* 0x0000000000027941 */ /* 0x000fea0003800200 */
.L_x_4559:
        /* <DEDUP_REMOVED lines=56> */
.L_x_4557:
[----:B------:R-:W-:Y:S05]  /*12440*/  BSYNC.RECONVERGENT B1 ;  /* 0x0000000000017941 */ /* 0x000fea0003800200 */
.L_x_4556:
        /* <DEDUP_REMOVED lines=9> */
.L_x_4555:
        /* <DEDUP_REMOVED lines=17> */
.L_x_4564:
        /* <DEDUP_REMOVED lines=13> */
.L_x_4566:
[----:B------:R-:W-:Y:S05]  /*126c0*/  BSYNC.RECONVERGENT B2 ;  /* 0x0000000000027941 */ /* 0x000fea0003800200 */
.L_x_4565:
        /* <DEDUP_REMOVED lines=56> */
.L_x_4563:
[----:B------:R-:W-:Y:S05]  /*12a50*/  BSYNC.RECONVERGENT B1 ;  /* 0x0000000000017941 */ /* 0x000fea0003800200 */
.L_x_4562:
        /* <DEDUP_REMOVED lines=9> */
.L_x_4561:
        /* <DEDUP_REMOVED lines=17> */
.L_x_4570:
        /* <DEDUP_REMOVED lines=13> */
.L_x_4572:
[----:B------:R-:W-:Y:S05]  /*12cd0*/  BSYNC.RECONVERGENT B2 ;  /* 0x0000000000027941 */ /* 0x000fea0003800200 */
.L_x_4571:
        /* <DEDUP_REMOVED lines=56> */
.L_x_4569:
[----:B------:R-:W-:Y:S05]  /*13060*/  BSYNC.RECONVERGENT B1 ;  /* 0x0000000000017941 */ /* 0x000fea0003800200 */
.L_x_4568:
        /* <DEDUP_REMOVED lines=9> */
.L_x_4567:
        /* <DEDUP_REMOVED lines=17> */
.L_x_4576:
        /* <DEDUP_REMOVED lines=13> */
.L_x_4578:
[----:B------:R-:W-:Y:S05]  /*132e0*/  BSYNC.RECONVERGENT B2 ;  /* 0x0000000000027941 */ /* 0x000fea0003800200 */
.L_x_4577:
        /* <DEDUP_REMOVED lines=56> */
.L_x_4575:
[----:B------:R-:W-:Y:S05]  /*13670*/  BSYNC.RECONVERGENT B1 ;  /* 0x0000000000017941 */ /* 0x000fea0003800200 */
.L_x_4574:
        /* <DEDUP_REMOVED lines=9> */
.L_x_4573:
        /* <DEDUP_REMOVED lines=17> */
.L_x_4582:
        /* <DEDUP_REMOVED lines=13> */
.L_x_4584:
[----:B------:R-:W-:Y:S05]  /*138f0*/  BSYNC.RECONVERGENT B2 ;  /* 0x0000000000027941 */ /* 0x000fea0003800200 */
.L_x_4583:
        /* <DEDUP_REMOVED lines=56> */
.L_x_4581:
[----:B------:R-:W-:Y:S05]  /*13c80*/  BSYNC.RECONVERGENT B1 ;  /* 0x0000000000017941 */ /* 0x000fea0003800200 */
.L_x_4580:
        /* <DEDUP_REMOVED lines=9> */
.L_x_4579:
        /* <DEDUP_REMOVED lines=17> */
.L_x_4588:
        /* <DEDUP_REMOVED lines=13> */
.L_x_4590:
[----:B------:R-:W-:Y:S05]  /*13f00*/  BSYNC.RECONVERGENT B2 ;  /* 0x0000000000027941 */ /* 0x000fea0003800200 */
.L_x_4589:
        /* <DEDUP_REMOVED lines=56> */
.L_x_4587:
[----:B------:R-:W-:Y:S05]  /*14290*/  BSYNC.RECONVERGENT B1 ;  /* 0x0000000000017941 */ /* 0x000fea0003800200 */
.L_x_4586:
        /* <DEDUP_REMOVED lines=9> */
.L_x_4585:
[----:B------:R-:W-:Y:S02]  /*14330*/  F2FP.F16.F32.PACK_AB R67, RZ, R103 ;  /* 0x00000067ff43723e */ /* 0x000fe400000000ff */
[----:B------:R-:W-:Y:S02]  /*14340*/  PRMT R66, R120, 0x5410, R121 ;  /* 0x0000541078427816 */ /* 0x000fe40000000079 */
[----:B------:R-:W-:Y:S02]  /*14350*/  PRMT R65, R119, 0x5410, R118 ;  /* 0x0000541077417816 */ /* 0x000fe40000000076 */
[----:B------:R-:W-:Y:S02]  /*14360*/  PRMT R64, R115, 0x5410, R113 ;  /* 0x0000541073407816 */ /* 0x000fe40000000071 */
[----:B------:R-:W-:-:S07]  /*14370*/  PRMT R67, R108, 0x5410, R67 ;  /* 0x000054106c437816 */ /* 0x000fce0000000043 */
.L_x_4542:
        /* <DEDUP_REMOVED lines=25> */
.L_x_4591:
[----:B------:R-:W-:Y:S01]  /*14510*/  IADD3 R111, PT, PT, R111, 0x80, RZ ;  /* 0x000000806f6f7810 */ /* 0x000fe20007ffe0ff */
[----:B------:R-:W-:-:S07]  /*14520*/  VIADD R110, R110, 0x80 ;  /* 0x000000806e6e7836 */ /* 0x000fce0000000000 */
.L_x_4491:
[----:B------:R-:W-:Y:S05]  /*14530*/  BSYNC.RECONVERGENT B0 ;  /* 0x0000000000007941 */ /* 0x000fea0003800200 */
.L_x_4490:
        /* <DEDUP_REMOVED lines=9> */
.L_x_4594:
[----:B------:R-:W-:Y:S05]  /*145d0*/  BRA.U !UP0, `(.L_x_4595) ;  /* 0x0000003108fc7547 */ /* 0x000fea000b800000 */
[----:B01----:R-:W0:Y:S02]  /*145e0*/  LDC.64 R64, c[0x0][0x3a0] ;  /* 0x0000e800ff407b82 */ /* 0x003e240000000a00 */
[----:B0-----:R-:W-:-:S06]  /*145f0*/  IMAD.WIDE.U32 R64, R111, 0x10, R64 ;  /* 0x000000106f407825 */ /* 0x001fcc00078e0040 */
[----:B------:R-:W2:Y:S01]  /*14600*/  LDG.E.128 R64, desc[UR12][R64.64] ;  /* 0x0000000c40407981 */ /* 0x000ea2000c1e1d00 */
[----:B------:R-:W-:-:S13]  /*14610*/  ISETP.LT.AND P3, PT, RZ, UR31, PT ;  /* 0x0000001fff007c0c */ /* 0x000fda000bf61270 */
[----:B------:R-:W-:Y:S01]  /*14620*/  @!P3 MOV R84, R2 ;  /* 0x000000020054b202 */ /* 0x000fe20000000f00 */
[----:B------:R-:W-:Y:S02]  /*14630*/  @!P3 IMAD.MOV.U32 R113, RZ, RZ, R108 ;  /* 0x000000ffff71b224 */ /* 0x000fe400078e006c */
[----:B--2---:R-:W-:Y:S01]  /*14640*/  @!P3 HADD2.F32 R18, -RZ, R64.H0_H0 ;  /* 0x20000040ff12b230 */ /* 0x004fe20000004100 */
        /* <DEDUP_REMOVED lines=17> */
.L_x_4599:
        /* <DEDUP_REMOVED lines=13> */
.L_x_4601:
[----:B------:R-:W-:Y:S05]  /*14830*/  BSYNC.RECONVERGENT B2 ;  /* 0x0000000000027941 */ /* 0x000fea0003800200 */
.L_x_4600:
        /* <DEDUP_REMOVED lines=56> */
.L_x_4598:
[----:B------:R-:W-:Y:S05]  /*14bc0*/  BSYNC.RECONVERGENT B1 ;  /* 0x0000000000017941 */ /* 0x000fea0003800200 */
.L_x_4597:
        /* <DEDUP_REMOVED lines=11> */
.L_x_4596:
        /* <DEDUP_REMOVED lines=21> */
.L_x_4605:
        /* <DEDUP_REMOVED lines=13> */
.L_x_4607:
[----:B------:R-:W-:Y:S05]  /*14ea0*/  BSYNC.RECONVERGENT B2 ;  /* 0x0000000000027941 */ /* 0x000fea0003800200 */
.L_x_4606:
        /* <DEDUP_REMOVED lines=56> */
.L_x_4604:
[----:B------:R-:W-:Y:S05]  /*15230*/  BSYNC.RECONVERGENT B1 ;  /* 0x0000000000017941 */ /* 0x000fea0003800200 */
.L_x_4603:
        /* <DEDUP_REMOVED lines=11> */
.L_x_4602:
        /* <DEDUP_REMOVED lines=21> */
.L_x_4611:
        /* <DEDUP_REMOVED lines=13> */
.L_x_4613:
[----:B------:R-:W-:Y:S05]  /*15510*/  BSYNC.RECONVERGENT B2 ;  /* 0x0000000000027941 */ /* 0x000fea0003800200 */
.L_x_4612:
        /* <DEDUP_REMOVED lines=56> */
.L_x_4610:
[----:B------:R-:W-:Y:S05]  /*158a0*/  BSYNC.RECONVERGENT B1 ;  /* 0x0000000000017941 */ /* 0x000fea0003800200 */
.L_x_4609:
        /* <DEDUP_REMOVED lines=11> */
.L_x_4608:
        /* <DEDUP_REMOVED lines=21> */
.L_x_4617:
        /* <DEDUP_REMOVED lines=13> */
.L_x_4619:
[----:B------:R-:W-:Y:S05]  /*15b80*/  BSYNC.RECONVERGENT B2 ;  /* 0x0000000000027941 */ /* 0x000fea0003800200 */
.L_x_4618:
        /* <DEDUP_REMOVED lines=56> */
.L_x_4616:
[----:B------:R-:W-:Y:S05]  /*15f10*/  BSYNC.RECONVERGENT B1 ;  /* 0x0000000000017941 */ /* 0x000fea0003800200 */
.L_x_4615:
        /* <DEDUP_REMOVED lines=11> */
.L_x_4614:
        /* <DEDUP_REMOVED lines=21> */
.L_x_4623:
        /* <DEDUP_REMOVED lines=13> */
.L_x_4625:
[----:B------:R-:W-:Y:S05]  /*161f0*/  BSYNC.RECONVERGENT B2 ;  /* 0x0000000000027941 */ /* 0x000fea0003800200 */
.L_x_4624:
        /* <DEDUP_REMOVED lines=55> */
.L_x_4622:
[----:B------:R-:W-:Y:S05]  /*16570*/  BSYNC.RECONVERGENT B1 ;  /* 0x0000000000017941 */ /* 0x000fea0003800200 */
.L_x_4621:
        /* <DEDUP_REMOVED lines=11> */
.L_x_4620:
        /* <DEDUP_REMOVED lines=21> */
.L_x_4629:
        /* <DEDUP_REMOVED lines=13> */
.L_x_4631:
[----:B------:R-:W-:Y:S05]  /*16850*/  BSYNC.RECONVERGENT B2 ;  /* 0x0000000000027941 */ /* 0x000fea0003800200 */
.L_x_4630:
        /* <DEDUP_REMOVED lines=56> */
.L_x_4628:
[----:B------:R-:W-:Y:S05]  /*16be0*/  BSYNC.RECONVERGENT B1 ;  /* 0x0000000000017941 */ /* 0x000fea0003800200 */
.L_x_4627:
        /* <DEDUP_REMOVED lines=11> */
.L_x_4626:
        /* <DEDUP_REMOVED lines=21> */
.L_x_4635:
        /* <DEDUP_REMOVED lines=13> */
.L_x_4637:
[----:B------:R-:W-:Y:S05]  /*16ec0*/  BSYNC.RECONVERGENT B2 ;  /* 0x0000000000027941 */ /* 0x000fea0003800200 */
.L_x_4636:
        /* <DEDUP_REMOVED lines=55> */
.L_x_4634:
[----:B------:R-:W-:Y:S05]  /*17240*/  BSYNC.RECONVERGENT B1 ;  /* 0x0000000000017941 */ /* 0x000fea0003800200 */
.L_x_4633:
        /* <DEDUP_REMOVED lines=11> */
.L_x_4632:
        /* <DEDUP_REMOVED lines=21> */
.L_x_4641:
        /* <DEDUP_REMOVED lines=13> */
.L_x_4643:
[----:B------:R-:W-:Y:S05]  /*17520*/  BSYNC.RECONVERGENT B2 ;  /* 0x0000000000027941 */ /* 0x000fea0003800200 */
.L_x_4642:
        /* <DEDUP_REMOVED lines=56> */
.L_x_4640:
[----:B------:R-:W-:Y:S05]  /*178b0*/  BSYNC.RECONVERGENT B1 ;  /* 0x0000000000017941 */ /* 0x000fea0003800200 */
.L_x_4639:
        /* <DEDUP_REMOVED lines=11> */
.L_x_4638:
[----:B------:R-:W-:Y:S02]  /*17970*/  F2FP.F16.F32.PACK_AB R67, RZ, R105 ;  /* 0x00000069ff43723e */ /* 0x000fe400000000ff */
[----:B------:R-:W-:Y:S02]  /*17980*/  PRMT R66, R121, 0x5410, R66 ;  /* 0x0000541079427816 */ /* 0x000fe40000000042 */
[----:B------:R-:W-:Y:S02]  /*17990*/  PRMT R65, R118, 0x5410, R120 ;  /* 0x0000541076417816 */ /* 0x000fe40000000078 */
[----:B------:R-:W-:Y:S02]  /*179a0*/  PRMT R64, R108, 0x5410, R113 ;  /* 0x000054106c407816 */ /* 0x000fe40000000071 */
[----:B------:R-:W-:Y:S01]  /*179b0*/  PRMT R67, R119, 0x5410, R67 ;  /* 0x0000541077437816 */ /* 0x000fe20000000043 */
[----:B------:R-:W-:Y:S06]  /*179c0*/  BRA `(.L_x_4644) ;  /* 0x00000030003c7947 */ /* 0x000fec0003800000 */
.L_x_4595:
[----:B------:R-:W-:Y:S01]  /*179d0*/  MOV R18, RZ ;  /* 0x000000ff00127202 */ /* 0x000fe20000000f00 */
[----:B01----:R-:W-:Y:S01]  /*179e0*/  IMAD.MOV.U32 R64, RZ, RZ, R2 ;  /* 0x000000ffff407224 */ /* 0x003fe200078e0002 */
[----:B------:R-:W-:Y:S01]  /*179f0*/  MOV R114, R108 ;  /* 0x0000006c00727202 */ /* 0x000fe20000000f00 */
        /* <DEDUP_REMOVED lines=17> */
.L_x_4648:
        /* <DEDUP_REMOVED lines=13> */
.L_x_4650:
[----:B------:R-:W-:Y:S05]  /*17be0*/  BSYNC.RECONVERGENT B2 ;  /* 0x0000000000027941 */ /* 0x000fea0003800200 */
.L_x_4649:
        /* <DEDUP_REMOVED lines=55> */
.L_x_4647:
[----:B------:R-:W-:Y:S05]  /*17f60*/  BSYNC.RECONVERGENT B1 ;  /* 0x0000000000017941 */ /* 0x000fea0003800200 */
.L_x_4646:
        /* <DEDUP_REMOVED lines=9> */
.L_x_4645:
        /* <DEDUP_REMOVED lines=17> */
.L_x_4654:
        /* <DEDUP_REMOVED lines=13> */
.L_x_4656:
[----:B------:R-:W-:Y:S05]  /*181e0*/  BSYNC.RECONVERGENT B2 ;  /* 0x0000000000027941 */ /* 0x000fea0003800200 */
.L_x_4655:
        /* <DEDUP_REMOVED lines=56> */
.L_x_4653:
[----:B------:R-:W-:Y:S05]  /*18570*/  BSYNC.RECONVERGENT B1 ;  /* 0x0000000000017941 */ /* 0x000fea0003800200 */
.L_x_4652:
        /* <DEDUP_REMOVED lines=9> */
.L_x_4651:
        /* <DEDUP_REMOVED lines=17> */
.L_x_4660:
        /* <DEDUP_REMOVED lines=13> */
.L_x_4662:
[----:B------:R-:W-:Y:S05]  /*187f0*/  BSYNC.RECONVERGENT B2 ;  /* 0x0000000000027941 */ /* 0x000fea0003800200 */
.L_x_4661:
        /* <DEDUP_REMOVED lines=56> */
.L_x_4659:
[----:B------:R-:W-:Y:S05]  /*18b80*/  BSYNC.RECONVERGENT B1 ;  /* 0x0000000000017941 */ /* 0x000fea0003800200 */
.L_x_4658:
        /* <DEDUP_REMOVED lines=9> */
.L_x_4657:
        /* <DEDUP_REMOVED lines=17> */
.L_x_4666:
        /* <DEDUP_REMOVED lines=13> */
.L_x_4668:
[----:B------:R-:W-:Y:S05]  /*18e00*/  BSYNC.RECONVERGENT B2 ;  /* 0x0000000000027941 */ /* 0x000fea0003800200 */
.L_x_4667:
        /* <DEDUP_REMOVED lines=56> */
.L_x_4665:
[----:B------:R-:W-:Y:S05]  /*19190*/  BSYNC.RECONVERGENT B1 ;  /* 0x0000000000017941 */ /* 0x000fea0003800200 */
.L_x_4664:
        /* <DEDUP_REMOVED lines=9> */
.L_x_4663:
        /* <DEDUP_REMOVED lines=17> */
.L_x_4672:
        /* <DEDUP_REMOVED lines=13> */
.L_x_4674:
[----:B------:R-:W-:Y:S05]  /*19410*/  BSYNC.RECONVERGENT B2 ;  /* 0x0000000000027941 */ /* 0x000fea0003800200 */
.L_x_4673:
        /* <DEDUP_REMOVED lines=56> */
.L_x_4671:
[----:B------:R-:W-:Y:S05]  /*197a0*/  BSYNC.RECONVERGENT B1 ;  /* 0x0000000000017941 */ /* 0x000fea0003800200 */
.L_x_4670:
        /* <DEDUP_REMOVED lines=9> */
.L_x_4669:
        /* <DEDUP_REMOVED lines=17> */
.L_x_4678:
        /* <DEDUP_REMOVED lines=13> */
.L_x_4680:
[----:B------:R-:W-:Y:S05]  /*19a20*/  BSYNC.RECONVERGENT B2 ;  /* 0x0000000000027941 */ /* 0x000fea0003800200 */
.L_x_4679:
        /* <DEDUP_REMOVED lines=56> */
.L_x_4677:
[----:B------:R-:W-:Y:S05]  /*19db0*/  BSYNC.RECONVERGENT B1 ;  /* 0x0000000000017941 */ /* 0x000fea0003800200 */
.L_x_4676:
        /* <DEDUP_REMOVED lines=9> */
.L_x_4675:
        /* <DEDUP_REMOVED lines=17> */
.L_x_4684:
        /* <DEDUP_REMOVED lines=13> */
.L_x_4686:
[----:B------:R-:W-:Y:S05]  /*1a030*/  BSYNC.RECONVERGENT B2 ;  /* 0x0000000000027941 */ /* 0x000fea0003800200 */
.L_x_4685:
        /* <DEDUP_REMOVED lines=56> */
.L_x_4683:
[----:B------:R-:W-:Y:S05]  /*1a3c0*/  BSYNC.RECONVERGENT B1 ;  /* 0x0000000000017941 */ /* 0x000fea0003800200 */
.L_x_4682:
        /* <DEDUP_REMOVED lines=9> */
.L_x_4681:
        /* <DEDUP_REMOVED lines=17> */
.L_x_4690:
        /* <DEDUP_REMOVED lines=13> */
.L_x_4692:
[----:B------:R-:W-:Y:S05]  /*1a640*/  BSYNC.RECONVERGENT B2 ;  /* 0x0000000000027941 */ /* 0x000fea0003800200 */
.L_x_4691:
        /* <DEDUP_REMOVED lines=56> */
.L_x_4689:
[----:B------:R-:W-:Y:S05]  /*1a9d0*/  BSYNC.RECONVERGENT B1 ;  /* 0x0000000000017941 */ /* 0x000fea0003800200 */
.L_x_4688:
        /* <DEDUP_REMOVED lines=9> */
.L_x_4687:
[----:B------:R-:W-:Y:S02]  /*1aa70*/  F2FP.F16.F32.PACK_AB R67, RZ, R105 ;  /* 0x00000069ff43723e */ /* 0x000fe400000000ff */
[----:B------:R-:W-:Y:S02]  /*1aa80*/  PRMT R66, R120, 0x5410, R121 ;  /* 0x0000541078427816 */ /* 0x000fe40000000079 */
[----:B------:R-:W-:Y:S02]  /*1aa90*/  PRMT R65, R119, 0x5410, R118 ;  /* 0x0000541077417816 */ /* 0x000fe40000000076 */
[----:B------:R-:W-:Y:S02]  /*1aaa0*/  PRMT R64, R115, 0x5410, R113 ;  /* 0x0000541073407816 */ /* 0x000fe40000000071 */
[----:B------:R-:W-:-:S07]  /*1aab0*/  PRMT R67, R108, 0x5410, R67 ;  /* 0x000054106c437816 */ /* 0x000fce0000000043 */
.L_x_4644:
        /* <DEDUP_REMOVED lines=25> */
.L_x_4693:
[----:B------:R-:W-:Y:S01]  /*1ac50*/  VIADD R111, R111, 0x80 ;  /* 0x000000806f6f7836 */ /* 0x000fe20000000000 */
[----:B------:R-:W-:-:S07]  /*1ac60*/  IADD3 R110, PT, PT, R110, 0x80, RZ ;  /* 0x000000806e6e7810 */ /* 0x000fce0007ffe0ff */
.L_x_4593:
[----:B------:R-:W-:Y:S05]  /*1ac70*/  BSYNC.RECONVERGENT B0 ;  /* 0x0000000000007941 */ /* 0x000fea0003800200 */
.L_x_4592:
        /* <DEDUP_REMOVED lines=9> */
.L_x_4696:
        /* <DEDUP_REMOVED lines=25> */
.L_x_4701:
        /* <DEDUP_REMOVED lines=13> */
.L_x_4703:
[----:B------:R-:W-:Y:S05]  /*1af70*/  BSYNC.RECONVERGENT B2 ;  /* 0x0000000000027941 */ /* 0x000fea0003800200 */
.L_x_4702:
        /* <DEDUP_REMOVED lines=55> */
.L_x_4700:
[----:B------:R-:W-:Y:S05]  /*1b2f0*/  BSYNC.RECONVERGENT B1 ;  /* 0x0000000000017941 */ /* 0x000fea0003800200 */
.L_x_4699:
        /* <DEDUP_REMOVED lines=11> */
.L_x_4698:
        /* <DEDUP_REMOVED lines=21> */
.L_x_4707:
        /* <DEDUP_REMOVED lines=13> */
.L_x_4709:
[----:B------:R-:W-:Y:S05]  /*1b5d0*/  BSYNC.RECONVERGENT B2 ;  /* 0x0000000000027941 */ /* 0x000fea0003800200 */
.L_x_4708:
        /* <DEDUP_REMOVED lines=56> */
.L_x_4706:
[----:B------:R-:W-:Y:S05]  /*1b960*/  BSYNC.RECONVERGENT B1 ;  /* 0x0000000000017941 */ /* 0x000fea0003800200 */
.L_x_4705:
        /* <DEDUP_REMOVED lines=11> */
.L_x_4704:
        /* <DEDUP_REMOVED lines=21> */
.L_x_4713:
        /* <DEDUP_REMOVED lines=13> */
.L_x_4715:
[----:B------:R-:W-:Y:S05]  /*1bc40*/  BSYNC.RECONVERGENT B2 ;  /* 0x0000000000027941 */ /* 0x000fea0003800200 */
.L_x_4714:
        /* <DEDUP_REMOVED lines=56> */
.L_x_4712:
[----:B------:R-:W-:Y:S05]  /*1bfd0*/  BSYNC.RECONVERGENT B1 ;  /* 0x0000000000017941 */ /* 0x000fea0003800200 */
.L_x_4711:
        /* <DEDUP_REMOVED lines=11> */
.L_x_4710:
        /* <DEDUP_REMOVED lines=21> */
.L_x_4719:
        /* <DEDUP_REMOVED lines=13> */
.L_x_4721:
[----:B------:R-:W-:Y:S05]  /*1c2b0*/  BSYNC.RECONVERGENT B2 ;  /* 0x0000000000027941 */ /* 0x000fea0003800200 */
.L_x_4720:
        /* <DEDUP_REMOVED lines=56> */
.L_x_4718:
[----:B------:R-:W-:Y:S05]  /*1c640*/  BSYNC.RECONVERGENT B1 ;  /* 0x0000000000017941 */ /* 0x000fea0003800200 */
.L_x_4717:
        /* <DEDUP_REMOVED lines=11> */
.L_x_4716:
        /* <DEDUP_REMOVED lines=21> */
.L_x_4725:
        /* <DEDUP_REMOVED lines=13> */
.L_x_4727:
[----:B------:R-:W-:Y:S05]  /*1c920*/  BSYNC.RECONVERGENT B2 ;  /* 0x0000000000027941 */ /* 0x000fea0003800200 */
.L_x_4726:
        /* <DEDUP_REMOVED lines=54> */
[----:B------:R-:W-:Y:S01]  /*1cc90*/  HFMA2 R64, -RZ, RZ, 0, 0 ;  /* 0x00000000ff407431 */ /* 0x000fe200000001ff */
[----:B------:R-:W-:-:S07]  /*1cca0*/  LOP3.LUT R72, R96, UR6, R65, 0x96, !PT ;  /* 0x0000000660487c12 */ /* 0x000fce000f8e9641 */
.L_x_4724:
[----:B------:R-:W-:Y:S05]  /*1ccb0*/  BSYNC.RECONVERGENT B1 ;  /* 0x0000000000017941 */ /* 0x000fea0003800200 */
.L_x_4723:
        /* <DEDUP_REMOVED lines=11> */
.L_x_4722:
        /* <DEDUP_REMOVED lines=21> */
.L_x_4731:
        /* <DEDUP_REMOVED lines=13> */
.L_x_4733:
[----:B------:R-:W-:Y:S05]  /*1cf90*/  BSYNC.RECONVERGENT B2 ;  /* 0x0000000000027941 */ /* 0x000fea0003800200 */
.L_x_4732:
        /* <DEDUP_REMOVED lines=56> */
.L_x_4730:
[----:B------:R-:W-:Y:S05]  /*1d320*/  BSYNC.RECONVERGENT B1 ;  /* 0x0000000000017941 */ /* 0x000fea0003800200 */
.L_x_4729:
        /* <DEDUP_REMOVED lines=11> */
.L_x_4728:
        /* <DEDUP_REMOVED lines=21> */
.L_x_4737:
        /* <DEDUP_REMOVED lines=13> */
.L_x_4739:
[----:B------:R-:W-:Y:S05]  /*1d600*/  BSYNC.RECONVERGENT B2 ;  /* 0x0000000000027941 */ /* 0x000fea0003800200 */
.L_x_4738:
        /* <DEDUP_REMOVED lines=56> */
.L_x_4736:
[----:B------:R-:W-:Y:S05]  /*1d990*/  BSYNC.RECONVERGENT B1 ;  /* 0x0000000000017941 */ /* 0x000fea0003800200 */
.L_x_4735:
        /* <DEDUP_REMOVED lines=11> */
.L_x_4734:
        /* <DEDUP_REMOVED lines=21> */
.L_x_4743:
        /* <DEDUP_REMOVED lines=13> */
.L_x_4745:
[----:B------:R-:W-:Y:S05]  /*1dc70*/  BSYNC.RECONVERGENT B2 ;  /* 0x0000000000027941 */ /* 0x000fea0003800200 */
.L_x_4744:
        /* <DEDUP_REMOVED lines=56> */
.L_x_4742:
[----:B------:R-:W-:Y:S05]  /*1e000*/  BSYNC.RECONVERGENT B1 ;  /* 0x0000000000017941 */ /* 0x000fea0003800200 */
.L_x_4741:
        /* <DEDUP_REMOVED lines=11> */
.L_x_4740:
[----:B------:R-:W-:Y:S02]  /*1e0c0*/  F2FP.F16.F32.PACK_AB R67, RZ, R107 ;  /* 0x0000006bff43723e */ /* 0x000fe400000000ff */
[----:B------:R-:W-:Y:S02]  /*1e0d0*/  PRMT R66, R122, 0x5410, R123 ;  /* 0x000054107a427816 */ /* 0x000fe4000000007b */
[----:B------:R-:W-:Y:S02]  /*1e0e0*/  PRMT R65, R119, 0x5410, R121 ;  /* 0x0000541077417816 */ /* 0x000fe40000000079 */
[----:B------:R-:W-:Y:S02]  /*1e0f0*/  PRMT R64, R113, 0x5410, R118 ;  /* 0x0000541071407816 */ /* 0x000fe40000000076 */
[----:B------:R-:W-:Y:S01]  /*1e100*/  PRMT R67, R120, 0x5410, R67 ;  /* 0x0000541078437816 */ /* 0x000fe20000000043 */
[----:B------:R-:W-:Y:S06]  /*1e110*/  BRA `(.L_x_4746) ;  /* 0x0000003000407947 */ /* 0x000fec0003800000 */
.L_x_4697:
        /* <DEDUP_REMOVED lines=20> */
.L_x_4750:
        /* <DEDUP_REMOVED lines=13> */
.L_x_4752:
[----:B------:R-:W-:Y:S05]  /*1e330*/  BSYNC.RECONVERGENT B2 ;  /* 0x0000000000027941 */ /* 0x000fea0003800200 */
.L_x_4751:
        /* <DEDUP_REMOVED lines=55> */
.L_x_4749:
[----:B------:R-:W-:Y:S05]  /*1e6b0*/  BSYNC.RECONVERGENT B1 ;  /* 0x0000000000017941 */ /* 0x000fea0003800200 */
.L_x_4748:
        /* <DEDUP_REMOVED lines=9> */
.L_x_4747:
        /* <DEDUP_REMOVED lines=17> */
.L_x_4756:
        /* <DEDUP_REMOVED lines=13> */
.L_x_4758:
[----:B------:R-:W-:Y:S05]  /*1e930*/  BSYNC.RECONVERGENT B2 ;  /* 0x0000000000027941 */ /* 0x000fea0003800200 */
.L_x_4757:
        /* <DEDUP_REMOVED lines=56> */
.L_x_4755:
[----:B------:R-:W-:Y:S05]  /*1ecc0*/  BSYNC.RECONVERGENT B1 ;  /* 0x0000000000017941 */ /* 0x000fea0003800200 */
.L_x_4754:
        /* <DEDUP_REMOVED lines=9> */
.L_x_4753:
        /* <DEDUP_REMOVED lines=17> */
.L_x_4762:
        /* <DEDUP_REMOVED lines=13> */
.L_x_4764:
[----:B------:R-:W-:Y:S05]  /*1ef40*/  BSYNC.RECONVERGENT B2 ;  /* 0x0000000000027941 */ /* 0x000fea0003800200 */
.L_x_4763:
        /* <DEDUP_REMOVED lines=56> */
.L_x_4761:
[----:B------:R-:W-:Y:S05]  /*1f2d0*/  BSYNC.RECONVERGENT B1 ;  /* 0x0000000000017941 */ /* 0x000fea0003800200 */
.L_x_4760:
        /* <DEDUP_REMOVED lines=9> */
.L_x_4759:
        /* <DEDUP_REMOVED lines=17> */
.L_x_4768:
        /* <DEDUP_REMOVED lines=13> */
.L_x_4770:
[----:B------:R-:W-:Y:S05]  /*1f550*/  BSYNC.RECONVERGENT B2 ;  /* 0x0000000000027941 */ /* 0x000fea0003800200 */
.L_x_4769:
        /* <DEDUP_REMOVED lines=56> */
.L_x_4767:
[----:B------:R-:W-:Y:S05]  /*1f8e0*/  BSYNC.RECONVERGENT B1 ;  /* 0x0000000000017941 */ /* 0x000fea0003800200 */
.L_x_4766:
        /* <DEDUP_REMOVED lines=9> */
.L_x_4765:
        /* <DEDUP_REMOVED lines=17> */
.L_x_4774:
        /* <DEDUP_REMOVED lines=13> */
.L_x_4776:
[----:B------:R-:W-:Y:S05]  /*1fb60*/  BSYNC.RECONVERGENT B2 ;  /* 0x0000000000027941 */ /* 0x000fea0003800200 */
.L_x_4775:
        /* <DEDUP_REMOVED lines=56> */
.L_x_4773:
[----:B------:R-:W-:Y:S05]  /*1fef0*/  BSYNC.RECONVERGENT B1 ;  /* 0x0000000000017941 */ /* 0x000fea0003800200 */
.L_x_4772:
        /* <DEDUP_REMOVED lines=9> */
.L_x_4771:
        /* <DEDUP_REMOVED lines=17> */
.L_x_4780:
        /* <DEDUP_REMOVED lines=13> */
.L_x_4782:
[----:B------:R-:W-:Y:S05]  /*20170*/  BSYNC.RECONVERGENT B2 ;  /* 0x0000000000027941 */ /* 0x000fea0003800200 */
.L_x_4781:
        /* <DEDUP_REMOVED lines=56> */
.L_x_4779:
[----:B------:R-:W-:Y:S05]  /*20500*/  BSYNC.RECONVERGENT B1 ;  /* 0x0000000000017941 */ /* 0x000fea0003800200 */
.L_x_4778:
        /* <DEDUP_REMOVED lines=9> */
.L_x_4777:
        /* <DEDUP_REMOVED lines=17> */
.L_x_4786:
        /* <DEDUP_REMOVED lines=13> */
.L_x_4788:
[----:B------:R-:W-:Y:S05]  /*20780*/  BSYNC.RECONVERGENT B2 ;  /* 0x0000000000027941 */ /* 0x000fea0003800200 */
.L_x_4787:
        /* <DEDUP_REMOVED lines=56> */
.L_x_4785:
[----:B------:R-:W-:Y:S05]  /*20b10*/  BSYNC.RECONVERGENT B1 ;  /* 0x0000000000017941 */ /* 0x000fea0003800200 */
.L_x_4784:
        /* <DEDUP_REMOVED lines=9> */
.L_x_4783:
        /* <DEDUP_REMOVED lines=17> */
.L_x_4792:
        /* <DEDUP_REMOVED lines=13> */
.L_x_4794:
[----:B------:R-:W-:Y:S05]  /*20d90*/  BSYNC.RECONVERGENT B2 ;  /* 0x0000000000027941 */ /* 0x000fea0003800200 */
.L_x_4793:
        /* <DEDUP_REMOVED lines=56> */
.L_x_4791:
[----:B------:R-:W-:Y:S05]  /*21120*/  BSYNC.RECONVERGENT B1 ;  /* 0x0000000000017941 */ /* 0x000fea0003800200 */
.L_x_4790:
        /* <DEDUP_REMOVED lines=9> */
.L_x_4789:
[----:B------:R-:W-:Y:S01]  /*211c0*/  F2FP.F16.F32.PACK_AB R67, RZ, R107 ;  /* 0x0000006bff43723e */ /* 0x000fe200000000ff */
[----:B------:R-:W-:Y:S01]  /*211d0*/  IMAD.MOV.U32 R108, RZ, RZ, R120 ;  /* 0x000000ffff6c7224 */ /* 0x000fe200078e0078 */
[----:B------:R-:W-:Y:S02]  /*211e0*/  PRMT R66, R121, 0x5410, R122 ;  /* 0x0000541079427816 */ /* 0x000fe4000000007a */
[----:B------:R-:W-:Y:S02]  /*211f0*/  PRMT R65, R118, 0x5410, R119 ;  /* 0x0000541076417816 */ /* 0x000fe40000000077 */
[----:B------:R-:W-:Y:S02]  /*21200*/  PRMT R64, R117, 0x5410, R116 ;  /* 0x0000541075407816 */ /* 0x000fe40000000074 */
[----:B------:R-:W-:-:S07]  /*21210*/  PRMT R67, R113, 0x5410, R67 ;  /* 0x0000541071437816 */ /* 0x000fce0000000043 */
.L_x_4746:
[----:B------:R-:W0:Y:S02]  /*21220*/  LDC.64 R114, c[0x0][0x3a8] ;  /* 0x0000ea00ff727b82 */ /* 0x000e240000000a00 */
[----:B0-----:R-:W-:-:S05]  /*21230*/  IMAD.WIDE.U32 R114, R111, 0x10, R114 ;  /* 0x000000106f727825 */ /* 0x001fca00078e0072 */
[----:B------:R2:W-:Y:S01]  /*21240*/  STG.E.128 desc[UR12][R114.64], R64 ;  /* 0x0000004072007986 */ /* 0x0005e2000c101d0c */
[----:B------:R-:W-:Y:S05]  /*21250*/  BRA.U !UP2, `(.L_x_4695) ;  /* 0x000000010a507547 */ /* 0x000fea000b800000 */
[----:B--2---:R-:W-:Y:S02]  /*21260*/  SHF.L.U32 R64, R12, 0x10, RZ ;  /* 0x000000100c407819 */ /* 0x004fe400000006ff */
        /* <DEDUP_REMOVED lines=19> */
.L_x_4695:
[----:B------:R-:W-:Y:S05]  /*213a0*/  BSYNC.RECONVERGENT B0 ;  /* 0x0000000000007941 */ /* 0x000fea0003800200 */
.L_x_4694:
[----:B0123--:R-:W-:Y:S01]  /*213b0*/  FADD.FTZ R65, RZ, R4 ;  /* 0x00000004ff417221 */ /* 0x00ffe20000010000 */
[C---:B------:R-:W-:Y:S01]  /*213c0*/  ISETP.GT.U32.AND P6, PT, R3.reuse, 0xff, PT ;  /* 0x000000ff0300780c */ /* 0x040fe20003fc4070 */
[----:B------:R-:W-:Y:S01]  /*213d0*/  BSSY.RECONVERGENT B0, `(.L_x_4795) ;  /* 0x00000a0000007945 */ /* 0x000fe20003800200 */
[C---:B------:R-:W-:Y:S01]  /*213e0*/  ISETP.GT.U32.AND P5, PT, R3.reuse, 0x17f, PT ;  /* 0x0000017f0300780c */ /* 0x040fe20003fa4070 */
[----:B------:R-:W-:Y:S01]  /*213f0*/  FADD.FTZ R65, R6, R65 ;  /* 0x0000004106417221 */ /* 0x000fe20000010000 */
[C---:B------:R-:W-:Y:S01]  /*21400*/  ISETP.GT.U32.AND P4, PT, R3.reuse, 0x1ff, PT ;  /* 0x000001ff0300780c */ /* 0x040fe20003f84070 */
        /* <DEDUP_REMOVED lines=156> */
.L_x_4796:
[----:B------:R-:W-:Y:S05]  /*21dd0*/  BSYNC.RECONVERGENT B0 ;  /* 0x0000000000007941 */ /* 0x000fea0003800200 */
.L_x_4795:
        /* <DEDUP_REMOVED lines=12> */
.L_x_4798:
[----:B------:R-:W-:Y:S05]  /*21ea0*/  BSYNC.RECONVERGENT B0 ;  /* 0x0000000000007941 */ /* 0x000fea0003800200 */
.L_x_4797:
[----:B------:R-:W1:Y:S01]  /*21eb0*/  SHFL.DOWN PT, R114, R115, 0x2, 0x1f ;  /* 0x08401f0073727f89 */ /* 0x000e6200000e0000 */
[----:B------:R-:W-:Y:S01]  /*21ec0*/  I2FP.F32.S32 R113, R115 ;  /* 0x0000007300717245 */ /* 0x000fe20000201400 */
[----:B------:R-:W-:Y:S01]  /*21ed0*/  UISETP.GE.AND UP0, UPT, UR4, 0x1, UPT ;  /* 0x000000010400788c */ /* 0x000fe2000bf06270 */
[----:B------:R-:W-:Y:S01]  /*21ee0*/  ISETP.NE.AND P5, PT, R109, RZ, PT ;  /* 0x000000ff6d00720c */ /* 0x000fe20003fa5270 */
[----:B0-----:R-:W0:Y:S01]  /*21ef0*/  SHFL.DOWN PT, R111, R64, 0x2, 0x1f ;  /* 0x08401f00406f7f89 */ /* 0x001e2200000e0000 */
[----:B------:R-:W-:-:S03]  /*21f00*/  ISETP.NE.AND P4, PT, RZ, UR29, PT ;  /* 0x0000001dff007c0c */ /* 0x000fc6000bf85270 */
[----:B------:R-:W2:Y:S01]  /*21f10*/  SHFL.DOWN PT, R116, R65, 0x2, 0x1f ;  /* 0x08401f0041747f89 */ /* 0x000ea200000e0000 */
[----:B-1----:R-:W-:Y:S02]  /*21f20*/  IADD3 R67, PT, PT, R114, R115, RZ ;  /* 0x0000007372437210 */ /* 0x002fe40007ffe0ff */
[----:B------:R-:W-:Y:S02]  /*21f30*/  I2FP.F32.S32 R118, R114 ;  /* 0x0000007200767245 */ /* 0x000fe40000201400 */
[----:B------:R-:W-:Y:S01]  /*21f40*/  I2FP.F32.S32 R66, R67 ;  /* 0x0000004300427245 */ /* 0x000fe20000201400 */
[----:B------:R-:W1:Y:S02]  /*21f50*/  SHFL.DOWN PT, R114, R67, 0x1, 0x1f ;  /* 0x08201f0043727f89 */ /* 0x000e6400000e0000 */
[C---:B0-----:R-:W-:Y:S01]  /*21f60*/  FMUL.FTZ R120, R111.reuse, R118 ;  /* 0x000000766f787220 */ /* 0x041fe20000410000 */
[----:B------:R-:W0:Y:S01]  /*21f70*/  MUFU.RCP R110, R66 ;  /* 0x00000042006e7308 */ /* 0x000e220000001000 */
[----:B------:R-:W-:Y:S01]  /*21f80*/  FADD.FTZ R111, -R111, R64 ;  /* 0x000000406f6f7221 */ /* 0x000fe20000010100 */
[----:B--2---:R-:W-:Y:S01]  /*21f90*/  FADD.FTZ R65, R116, R65 ;  /* 0x0000004174417221 */ /* 0x004fe20000010000 */
[----:B------:R-:W-:-:S02]  /*21fa0*/  FFMA.FTZ R115, R113, R64, R120 ;  /* 0x0000004071737223 */ /* 0x000fc40000010078 */
        /* <DEDUP_REMOVED lines=14> */
[C---:B------:R-:W-:Y:S01]  /*22090*/  FFMA.FTZ R64, R66.reuse, R111, R115 ;  /* 0x0000006f42407223 */ /* 0x040fe20000010073 */
[----:B-1----:R-:W-:Y:S02]  /*220a0*/  FADD.FTZ R110, R65, R110 ;  /* 0x0000006e416e7221 */ /* 0x002fe40000010000 */
[----:B------:R-:W-:Y:S01]  /*220b0*/  FMUL.FTZ R113, R66, R113 ;  /* 0x0000007142717220 */ /* 0x000fe20000410000 */
[----:B--2---:R-:W-:Y:S02]  /*220c0*/  FMUL.FTZ R111, R67, R64 ;  /* 0x00000040436f7220 */ /* 0x004fe40000410000 */
[----:B------:R-:W0:Y:S01]  /*220d0*/  @!P5 LDC.64 R64, c[0x0][0x3c8] ;  /* 0x0000f200ff40db82 */ /* 0x000e220000000a00 */
[----:B------:R-:W-:-:S03]  /*220e0*/  FMUL.FTZ R113, R113, R114 ;  /* 0x0000007271717220 */ /* 0x000fc60000410000 */
[----:B------:R-:W1:Y:S01]  /*220f0*/  SHFL.IDX PT, R111, R111, RZ, 0x1f ;  /* 0x00001fff6f6f7589 */ /* 0x000e6200000e0000 */
[----:B------:R-:W-:-:S03]  /*22100*/  FFMA.FTZ R113, R67, R113, R110 ;  /* 0x0000007143717223 */ /* 0x000fc6000001006e */
[----:B------:R-:W2:Y:S03]  /*22110*/  LDC R114, c[0x0][0x448] ;  /* 0x00011200ff727b82 */ /* 0x000ea60000000800 */
[----:B------:R-:W2:Y:S05]  /*22120*/  SHFL.IDX PT, R113, R113, RZ, 0x1f ;  /* 0x00001fff71717589 */ /* 0x000eaa00000e0000 */
        /* <DEDUP_REMOVED lines=13> */
[----:B------:R-:W-:Y:S01]  /*22200*/  UIADD3 UR4, UPT, UPT, UR4, -0x1, URZ ;  /* 0xffffffff04047890 */ /* 0x000fe2000fffe0ff */
[----:B------:R-:W-:Y:S01]  /*22210*/  BSSY.RECONVERGENT B0, `(.L_x_4800) ;  /* 0x0000038000007945 */ /* 0x000fe20003800200 */
[----:B-1----:R-:W-:Y:S02]  /*22220*/  FSEL R111, R111, RZ, !P4 ;  /* 0x000000ff6f6f7208 */ /* 0x002fe40006000000 */
[----:B------:R-:W-:-:S04]  /*22230*/  UIMAD UR4, UR4, UR28, URZ ;  /* 0x0000001c040472a4 */ /* 0x000fc8000f8e02ff */
[----:B------:R-:W-:-:S04]  /*22240*/  USHF.R.S32.HI UR5, URZ, 0x1f, UR4 ;  /* 0x0000001fff057899 */ /* 0x000fc80008011404 */
[----:B------:R-:W-:-:S06]  /*22250*/  ULEA.HI UR5, UR5, UR4, URZ, 0x3 ;  /* 0x0000000405057291 */ /* 0x000fcc000f8f18ff */
[----:B------:R-:W-:-:S04]  /*22260*/  MOV R64, UR5 ;  /* 0x0000000500407c02 */ /* 0x000fc80008000f00 */
[----:B------:R-:W-:Y:S01]  /*22270*/  LEA.HI.SX32 R109, R64, R109, 0x1d ;  /* 0x0000006d406d7211 */ /* 0x000fe200078feaff */
[----:B------:R-:W-:Y:S06]  /*22280*/  @!P0 BRA `(.L_x_4801) ;  /* 0x0000000000c08947 */ /* 0x000fec0003800000 */
[--C-:B------:R-:W-:Y:S01]  /*22290*/  FADD.FTZ R65, R4, -R111.reuse ;  /* 0x8000006f04417221 */ /* 0x100fe20000010000 */
[----:B-----5:R-:W-:Y:S02]  /*222a0*/  HADD2.F32 R67, -RZ, R60.H0_H0 ;  /* 0x2000003cff437230 */ /* 0x020fe40000004100 */
[--C-:B------:R-:W-:Y:S01]  /*222b0*/  FADD.FTZ R117, R6, -R111.reuse ;  /* 0x8000006f06757221 */ /* 0x100fe20000010000 */
[----:B------:R-:W-:Y:S02]  /*222c0*/  HADD2.F32 R113, -RZ, R56.H0_H0 ;  /* 0x20000038ff717230 */ /* 0x000fe40000004100 */
[----:B------:R-:W-:Y:S01]  /*222d0*/  FMUL.FTZ R64, R110, R65 ;  /* 0x000000416e407220 */ /* 0x000fe20000410000 */
[----:B------:R-:W-:Y:S01]  /*222e0*/  FADD.FTZ R65, R78, -R111 ;  /* 0x8000006f4e417221 */ /* 0x000fe20000010000 */
[----:B------:R-:W-:Y:S02]  /*222f0*/  HADD2.F32 R66, -RZ, R61.H0_H0 ;  /* 0x2000003dff427230 */ /* 0x000fe40000004100 */
[----:B------:R-:W-:Y:S01]  /*22300*/  FMUL.FTZ R117, R110, R117 ;  /* 0x000000756e757220 */ /* 0x000fe20000410000 */
[----:B------:R-:W-:Y:S01]  /*22310*/  FFMA.FTZ R64, R64, R67, R113 ;  /* 0x0000004340407223 */ /* 0x000fe20000010071 */
[----:B------:R-:W-:Y:S01]  /*22320*/  FADD.FTZ R67, R79, -R111 ;  /* 0x8000006f4f437221 */ /* 0x000fe20000010000 */
[----:B------:R-:W-:-:S02]  /*22330*/  HADD2.F32 R114, -RZ, R57.H0_H0 ;  /* 0x20000039ff727230 */ /* 0x000fc40000004100 */
[C---:B------:R-:W-:Y:S01]  /*22340*/  FMUL.FTZ R65, R110.reuse, R65 ;  /* 0x000000416e417220 */ /* 0x040fe20000410000 */
[----:B------:R-:W-:Y:S02]  /*22350*/  HADD2.F32 R116, -RZ, R61.H1_H1 ;  /* 0x3000003dff747230 */ /* 0x000fe40000004100 */
[----:B------:R-:W-:Y:S01]  /*22360*/  FMUL.FTZ R67, R110, R67 ;  /* 0x000000436e437220 */ /* 0x000fe20000410000 */
[----:B------:R-:W-:Y:S02]  /*22370*/  HADD2.F32 R118, -RZ, R57.H1_H1 ;  /* 0x30000039ff767230 */ /* 0x000fe40000004100 */
[----:B------:R-:W-:Y:S01]  /*22380*/  FADD.FTZ R113, R88, -R111 ;  /* 0x8000006f58717221 */ /* 0x000fe20000010000 */
[----:B------:R-:W-:Y:S01]  /*22390*/  FFMA.FTZ R65, R65, R66, R114 ;  /* 0x0000004241417223 */ /* 0x000fe20000010072 */
[----:B------:R-:W-:Y:S02]  /*223a0*/  HADD2.F32 R115, -RZ, R58.H0_H0 ;  /* 0x2000003aff737230 */ /* 0x000fe40000004100 */
[----:B------:R-:W-:Y:S01]  /*223b0*/  FFMA.FTZ R116, R67, R116, R118 ;  /* 0x0000007443747223 */ /* 0x000fe20000010076 */
[----:B------:R-:W-:Y:S01]  /*223c0*/  FMUL.FTZ R66, R110, R113 ;  /* 0x000000716e427220 */ /* 0x000fe20000410000 */
[----:B------:R-:W-:-:S02]  /*223d0*/  HADD2.F32 R67, -RZ, R62.H0_H0 ;  /* 0x2000003eff437230 */ /* 0x000fc40000004100 */
[----:B------:R-:W-:Y:S01]  /*223e0*/  FADD.FTZ R113, R89, -R111 ;  /* 0x8000006f59717221 */ /* 0x000fe20000010000 */
[----:B------:R-:W-:Y:S01]  /*223f0*/  HADD2.F32 R114, -RZ, R62.H1_H1 ;  /* 0x3000003eff727230 */ /* 0x000fe20000004100 */
[----:B------:R-:W-:Y:S01]  /*22400*/  F2FP.F16.F32.PACK_AB R65, R116, R65 ;  /* 0x000000417441723e */ /* 0x000fe200000000ff */
[----:B------:R-:W-:Y:S02]  /*22410*/  HADD2.F32 R118, -RZ, R58.H1_H1 ;  /* 0x3000003aff767230 */ /* 0x000fe40000004100 */
[----:B------:R-:W-:Y:S01]  /*22420*/  FMUL.FTZ R113, R110, R113 ;  /* 0x000000716e717220 */ /* 0x000fe20000410000 */
[----:B------:R-:W-:Y:S01]  /*22430*/  FFMA.FTZ R66, R66, R67, R115 ;  /* 0x0000004342427223 */ /* 0x000fe20000010073 */
[--C-:B------:R-:W-:Y:S01]  /*22440*/  FADD.FTZ R67, R98, -R111.reuse ;  /* 0x8000006f62437221 */ /* 0x100fe20000010000 */
[----:B------:R-:W-:Y:S01]  /*22450*/  FADD.FTZ R115, R99, -R111 ;  /* 0x8000006f63737221 */ /* 0x000fe20000010000 */
[----:B------:R-:W-:Y:S01]  /*22460*/  FFMA.FTZ R113, R113, R114, R118 ;  /* 0x0000007271717223 */ /* 0x000fe20000010076 */
[----:B------:R-:W-:-:S02]  /*22470*/  HADD2.F32 R114, -RZ, R63.H0_H0 ;  /* 0x2000003fff727230 */ /* 0x000fc40000004100 */
[C---:B------:R-:W-:Y:S01]  /*22480*/  FMUL.FTZ R67, R110.reuse, R67 ;  /* 0x000000436e437220 */ /* 0x040fe20000410000 */
[----:B------:R-:W-:Y:S02]  /*22490*/  HADD2.F32 R118, -RZ, R59.H0_H0 ;  /* 0x2000003bff767230 */ /* 0x000fe40000004100 */
[----:B------:R-:W-:Y:S01]  /*224a0*/  FMUL.FTZ R115, R110, R115 ;  /* 0x000000736e737220 */ /* 0x000fe20000410000 */
[----:B------:R-:W-:Y:S01]  /*224b0*/  HADD2.F32 R120, -RZ, R56.H1_H1 ;  /* 0x30000038ff787230 */ /* 0x000fe20000004100 */
[----:B------:R-:W-:Y:S01]  /*224c0*/  F2FP.F16.F32.PACK_AB R66, R113, R66 ;  /* 0x000000427142723e */ /* 0x000fe200000000ff */
[----:B------:R-:W-:Y:S01]  /*224d0*/  FFMA.FTZ R67, R67, R114, R118 ;  /* 0x0000007243437223 */ /* 0x000fe20000010076 */
[----:B------:R-:W-:Y:S02]  /*224e0*/  HADD2.F32 R114, -RZ, R63.H1_H1 ;  /* 0x3000003fff727230 */ /* 0x000fe40000004100 */
[----:B------:R-:W-:-:S05]  /*224f0*/  HADD2.F32 R118, -RZ, R59.H1_H1 ;  /* 0x3000003bff767230 */ /* 0x000fca0000004100 */
[----:B------:R-:W-:Y:S01]  /*22500*/  FFMA.FTZ R122, R115, R114, R118 ;  /* 0x00000072737a7223 */ /* 0x000fe20000010076 */
[----:B------:R-:W-:Y:S01]  /*22510*/  HADD2.F32 R118, -RZ, R60.H1_H1 ;  /* 0x3000003cff767230 */ /* 0x000fe20000004100 */
[----:B------:R-:W0:Y:S03]  /*22520*/  LDC.64 R114, c[0x0][0x428] ;  /* 0x00010a00ff727b82 */ /* 0x000e260000000a00 */
[----:B------:R-:W-:Y:S01]  /*22530*/  F2FP.F16.F32.PACK_AB R67, R122, R67 ;  /* 0x000000437a43723e */ /* 0x000fe200000000ff */
[----:B------:R-:W-:-:S05]  /*22540*/  FFMA.FTZ R117, R117, R118, R120 ;  /* 0x0000007675757223 */ /* 0x000fca0000010078 */
[----:B------:R-:W-:Y:S01]  /*22550*/  F2FP.F16.F32.PACK_AB R64, R117, R64 ;  /* 0x000000407540723e */ /* 0x000fe200000000ff */
[----:B0-----:R-:W-:-:S04]  /*22560*/  IMAD.WIDE.U32 R114, R109, 0x10, R114 ;  /* 0x000000106d727825 */ /* 0x001fc800078e0072 */
[----:B------:R-:W-:Y:S01]  /*22570*/  VIADD R109, R109, 0x80 ;  /* 0x000000806d6d7836 */ /* 0x000fe20000000000 */
[----:B------:R0:W-:Y:S06]  /*22580*/  STG.E.128 desc[UR12][R114.64], R64 ;  /* 0x0000004072007986 */ /* 0x0001ec000c101d0c */
.L_x_4801:
[----:B------:R-:W-:Y:S05]  /*22590*/  BSYNC.RECONVERGENT B0 ;  /* 0x0000000000007941 */ /* 0x000fea0003800200 */
.L_x_4800:
[----:B------:R-:W-:Y:S01]  /*225a0*/  ISETP.NE.AND P0, PT, R112, RZ, PT ;  /* 0x000000ff7000720c */ /* 0x000fe20003f05270 */
[----:B------:R-:W-:-:S12]  /*225b0*/  BSSY.RECONVERGENT B0, `(.L_x_4802) ;  /* 0x0000032000007945 */ /* 0x000fd80003800200 */
[----:B------:R-:W-:Y:S05]  /*225c0*/  @!P0 BRA `(.L_x_4803) ;  /* 0x0000000000c08947 */ /* 0x000fea0003800000 */
[--C-:B0-----:R-:W-:Y:S01]  /*225d0*/  FADD.FTZ R65, R14, -R111.reuse ;  /* 0x8000006f0e417221 */ /* 0x101fe20000010000 */
[----:B-----5:R-:W-:Y:S02]  /*225e0*/  HADD2.F32 R67, -RZ, R52.H0_H0 ;  /* 0x20000034ff437230 */ /* 0x020fe40000004100 */
[----:B------:R-:W-:Y:S02]  /*225f0*/  HADD2.F32 R113, -RZ, R48.H0_H0 ;  /* 0x20000030ff717230 */ /* 0x000fe40000004100 */
[----:B------:R-:W-:Y:S01]  /*22600*/  FMUL.FTZ R64, R110, R65 ;  /* 0x000000416e407220 */ /* 0x000fe20000410000 */
[----:B------:R-:W-:Y:S01]  /*22610*/  FADD.FTZ R65, R80, -R111 ;  /* 0x8000006f50417221 */ /* 0x000fe20000010000 */
[----:B------:R-:W-:Y:S02]  /*22620*/  HADD2.F32 R66, -RZ, R53.H0_H0 ;  /* 0x20000035ff427230 */ /* 0x000fe40000004100 */
        /* <DEDUP_REMOVED lines=19> */
[----:B------:R-:W-:Y:S01]  /*22760*/  FADD.FTZ R67, R100, -R111 ;  /* 0x8000006f64437221 */ /* 0x000fe20000010000 */
[----:B------:R-:W-:Y:S02]  /*22770*/  HADD2.F32 R118, -RZ, R48.H1_H1 ;  /* 0x30000030ff767230 */ /* 0x000fe40000004100 */
[----:B------:R-:W-:Y:S01]  /*22780*/  FFMA.FTZ R115, R113, R112, R116 ;  /* 0x0000007071737223 */ /* 0x000fe20000010074 */
[----:B------:R-:W-:-:S02]  /*22790*/  HADD2.F32 R112, -RZ, R55.H0_H0 ;  /* 0x20000037ff707230 */ /* 0x000fc40000004100 */
[----:B------:R-:W-:Y:S01]  /*227a0*/  FMUL.FTZ R67, R110, R67 ;  /* 0x000000436e437220 */ /* 0x000fe20000410000 */
[----:B------:R-:W-:Y:S01]  /*227b0*/  HADD2.F32 R116, -RZ, R51.H0_H0 ;  /* 0x20000033ff747230 */ /* 0x000fe20000004100 */
[----:B------:R-:W-:-:S04]  /*227c0*/  F2FP.F16.F32.PACK_AB R66, R115, R66 ;  /* 0x000000427342723e */ /* 0x000fc800000000ff */
[----:B------:R-:W-:Y:S01]  /*227d0*/  FFMA.FTZ R119, R67, R112, R116 ;  /* 0x0000007043777223 */ /* 0x000fe20000010074 */
[----:B------:R-:W-:Y:S01]  /*227e0*/  FADD.FTZ R67, R101, -R111 ;  /* 0x8000006f65437221 */ /* 0x000fe20000010000 */
[----:B------:R-:W-:Y:S02]  /*227f0*/  HADD2.F32 R112, -RZ, R55.H1_H1 ;  /* 0x30000037ff707230 */ /* 0x000fe40000004100 */
[----:B------:R-:W-:Y:S02]  /*22800*/  HADD2.F32 R116, -RZ, R51.H1_H1 ;  /* 0x30000033ff747230 */ /* 0x000fe40000004100 */
[----:B------:R-:W-:-:S04]  /*22810*/  FMUL.FTZ R67, R110, R67 ;  /* 0x000000436e437220 */ /* 0x000fc80000410000 */
[----:B------:R-:W-:Y:S01]  /*22820*/  FFMA.FTZ R120, R67, R112, R116 ;  /* 0x0000007043787223 */ /* 0x000fe20000010074 */
[----:B------:R-:W-:Y:S01]  /*22830*/  FADD.FTZ R67, R15, -R111 ;  /* 0x8000006f0f437221 */ /* 0x000fe20000010000 */
[----:B------:R-:W0:Y:S01]  /*22840*/  LDC.64 R112, c[0x0][0x428] ;  /* 0x00010a00ff707b82 */ /* 0x000e220000000a00 */
[----:B------:R-:W-:Y:S02]  /*22850*/  HADD2.F32 R116, -RZ, R52.H1_H1 ;  /* 0x30000034ff747230 */ /* 0x000fe40000004100 */
[----:B------:R-:W-:-:S04]  /*22860*/  FMUL.FTZ R67, R110, R67 ;  /* 0x000000436e437220 */ /* 0x000fc80000410000 */
[----:B------:R-:W-:Y:S01]  /*22870*/  FFMA.FTZ R117, R67, R116, R118 ;  /* 0x0000007443757223 */ /* 0x000fe20000010076 */
[----:B------:R-:W-:-:S04]  /*22880*/  F2FP.F16.F32.PACK_AB R67, R120, R119 ;  /* 0x000000777843723e */ /* 0x000fc800000000ff */
[----:B------:R-:W-:Y:S01]  /*22890*/  F2FP.F16.F32.PACK_AB R64, R117, R64 ;  /* 0x000000407540723e */ /* 0x000fe200000000ff */
[C---:B0-----:R-:W-:Y:S01]  /*228a0*/  IMAD.WIDE.U32 R112, R109.reuse, 0x10, R112 ;  /* 0x000000106d707825 */ /* 0x041fe200078e0070 */
[----:B------:R-:W-:-:S04]  /*228b0*/  IADD3 R109, PT, PT, R109, 0x80, RZ ;  /* 0x000000806d6d7810 */ /* 0x000fc80007ffe0ff */
[----:B------:R1:W-:Y:S03]  /*228c0*/  STG.E.128 desc[UR12][R112.64], R64 ;  /* 0x0000004070007986 */ /* 0x0003e6000c101d0c */
.L_x_4803:
[----:B------:R-:W-:Y:S05]  /*228d0*/  BSYNC.RECONVERGENT B0 ;  /* 0x0000000000007941 */ /* 0x000fea0003800200 */
.L_x_4802:
[----:B------:R-:W-:Y:S04]  /*228e0*/  BSSY.RECONVERGENT B0, `(.L_x_4804) ;  /* 0x0000032000007945 */ /* 0x000fe80003800200 */
[----:B------:R-:W-:Y:S05]  /*228f0*/  @!P1 BRA `(.L_x_4805) ;  /* 0x0000000000c09947 */ /* 0x000fea0003800000 */
[--C-:B01----:R-:W-:Y:S01]  /*22900*/  FADD.FTZ R65, R16, -R111.reuse ;  /* 0x8000006f10417221 */ /* 0x103fe20000010000 */
        /* <DEDUP_REMOVED lines=44> */
[----:B0-----:R-:W-:-:S04]  /*22bd0*/  IMAD.WIDE.U32 R112, R109, 0x10, R112 ;  /* 0x000000106d707825 */ /* 0x001fc800078e0070 */
[----:B------:R-:W-:Y:S01]  /*22be0*/  VIADD R109, R109, 0x80 ;  /* 0x000000806d6d7836 */ /* 0x000fe20000000000 */
[----:B------:R2:W-:Y:S06]  /*22bf0*/  STG.E.128 desc[UR12][R112.64], R64 ;  /* 0x0000004070007986 */ /* 0x0005ec000c101d0c */
.L_x_4805:
[----:B------:R-:W-:Y:S05]  /*22c00*/  BSYNC.RECONVERGENT B0 ;  /* 0x0000000000007941 */ /* 0x000fea0003800200 */
.L_x_4804:
[----:B------:R-:W-:Y:S04]  /*22c10*/  BSSY.RECONVERGENT B0, `(.L_x_4806) ;  /* 0x0000032000007945 */ /* 0x000fe80003800200 */
[----:B------:R-:W-:Y:S05]  /*22c20*/  @!P2 BRA `(.L_x_4807) ;  /* 0x0000000000c0a947 */ /* 0x000fea0003800000 */
[--C-:B012---:R-:W-:Y:S01]  /*22c30*/  FADD.FTZ R65, R18, -R111.reuse ;  /* 0x8000006f12417221 */ /* 0x107fe20000010000 */
        /* <DEDUP_REMOVED lines=47> */
.L_x_4807:
[----:B------:R-:W-:Y:S05]  /*22f30*/  BSYNC.RECONVERGENT B0 ;  /* 0x0000000000007941 */ /* 0x000fea0003800200 */
.L_x_4806:
[----:B------:R-:W-:Y:S04]  /*22f40*/  BSSY.RECONVERGENT B0, `(.L_x_4799) ;  /* 0x0000031000007945 */ /* 0x000fe80003800200 */
[----:B------:R-:W-:Y:S05]  /*22f50*/  @!P3 BRA `(.L_x_4808) ;  /* 0x0000000000bcb947 */ /* 0x000fea0003800000 */
[--C-:B0123--:R-:W-:Y:S01]  /*22f60*/  FADD.FTZ R65, R68, -R111.reuse ;  /* 0x8000006f44417221 */ /* 0x10ffe20000010000 */
[----:B-----5:R-:W-:Y:S02]  /*22f70*/  HADD2.F32 R112, -RZ, R28.H0_H0 ;  /* 0x2000001cff707230 */ /* 0x020fe40000004100 */
[----:B------:R-:W-:Y:S01]  /*22f80*/  FADD.FTZ R67, R86, -R111 ;  /* 0x8000006f56437221 */ /* 0x000fe20000010000 */
[----:B------:R-:W-:Y:S02]  /*22f90*/  HADD2.F32 R64, -RZ, R24.H0_H0 ;  /* 0x20000018ff407230 */ /* 0x000fe40000004100 */
[C---:B------:R-:W-:Y:S01]  /*22fa0*/  FMUL.FTZ R65, R110.reuse, R65 ;  /* 0x000000416e417220 */ /* 0x040fe20000410000 */
[--C-:B------:R-:W-:Y:S02]  /*22fb0*/  HADD2.F32 R66, -RZ, R29.reuse.H0_H0 ;  /* 0x2000001dff427230 */ /* 0x100fe40000004100 */
[----:B------:R-:W-:Y:S01]  /*22fc0*/  FMUL.FTZ R67, R110, R67 ;  /* 0x000000436e437220 */ /* 0x000fe20000410000 */
[----:B------:R-:W-:-:S02]  /*22fd0*/  HADD2.F32 R114, -RZ, R29.H1_H1 ;  /* 0x3000001dff727230 */ /* 0x000fc40000004100 */
[----:B------:R-:W-:Y:S01]  /*22fe0*/  FFMA.FTZ R112, R65, R112, R64 ;  /* 0x0000007041707223 */ /* 0x000fe20000010040 */
[--C-:B------:R-:W-:Y:S02]  /*22ff0*/  HADD2.F32 R64, -RZ, R25.reuse.H0_H0 ;  /* 0x20000019ff407230 */ /* 0x100fe40000004100 */
[--C-:B------:R-:W-:Y:S01]  /*23000*/  FADD.FTZ R65, R87, -R111.reuse ;  /* 0x8000006f57417221 */ /* 0x100fe20000010000 */
[----:B------:R-:W-:Y:S02]  /*23010*/  HADD2.F32 R116, -RZ, R25.H1_H1 ;  /* 0x30000019ff747230 */ /* 0x000fe40000004100 */
[----:B------:R-:W-:Y:S02]  /*23020*/  HADD2.F32 R115, -RZ, R26.H0_H0 ;  /* 0x2000001aff737230 */ /* 0x000fe40000004100 */
[----:B------:R-:W-:Y:S01]  /*23030*/  FFMA.FTZ R113, R67, R66, R64 ;  /* 0x0000004243717223 */ /* 0x000fe20000010040 */
[----:B------:R-:W-:Y:S01]  /*23040*/  FMUL.FTZ R65, R110, R65 ;  /* 0x000000416e417220 */ /* 0x000fe20000410000 */
[----:B------:R-:W-:Y:S01]  /*23050*/  FADD.FTZ R67, R96, -R111 ;  /* 0x8000006f60437221 */ /* 0x000fe20000010000 */
[----:B------:R-:W-:-:S02]  /*23060*/  HADD2.F32 R64, -RZ, R30.H1_H1 ;  /* 0x3000001eff407230 */ /* 0x000fc40000004100 */
[----:B------:R-:W-:Y:S01]  /*23070*/  FFMA.FTZ R114, R65, R114, R116 ;  /* 0x0000007241727223 */ /* 0x000fe20000010074 */
[C---:B------:R-:W-:Y:S01]  /*23080*/  FMUL.FTZ R66, R110.reuse, R67 ;  /* 0x000000436e427220 */ /* 0x040fe20000410000 */
[----:B------:R-:W-:Y:S02]  /*23090*/  HADD2.F32 R65, -RZ, R30.H0_H0 ;  /* 0x2000001eff417230 */ /* 0x000fe40000004100 */
[----:B------:R-:W-:Y:S01]  /*230a0*/  FADD.FTZ R67, R97, -R111 ;  /* 0x8000006f61437221 */ /* 0x000fe20000010000 */
[----:B------:R-:W-:Y:S02]  /*230b0*/  HADD2.F32 R116, -RZ, R26.H1_H1 ;  /* 0x3000001aff747230 */ /* 0x000fe40000004100 */
[----:B------:R-:W-:Y:S02]  /*230c0*/  HADD2.F32 R117, -RZ, R31.H1_H1 ;  /* 0x3000001fff757230 */ /* 0x000fe40000004100 */
[----:B------:R-:W-:Y:S01]  /*230d0*/  FMUL.FTZ R67, R110, R67 ;  /* 0x000000436e437220 */ /* 0x000fe20000410000 */
[----:B------:R-:W-:Y:S01]  /*230e0*/  FFMA.FTZ R66, R66, R65, R115 ;  /* 0x0000004142427223 */ /* 0x000fe20000010073 */
[----:B------:R-:W-:Y:S01]  /*230f0*/  FADD.FTZ R65, R106, -R111 ;  /* 0x8000006f6a417221 */ /* 0x000fe20000010000 */
[----:B------:R-:W-:-:S02]  /*23100*/  HADD2.F32 R119, -RZ, R27.H1_H1 ;  /* 0x3000001bff777230 */ /* 0x000fc40000004100 */
[----:B------:R-:W-:Y:S01]  /*23110*/  FFMA.FTZ R115, R67, R64, R116 ;  /* 0x0000004043737223 */ /* 0x000fe20000010074 */
[----:B------:R-:W-:Y:S02]  /*23120*/  HADD2.F32 R64, -RZ, R31.H0_H0 ;  /* 0x2000001fff407230 */ /* 0x000fe40000004100 */
[----:B------:R-:W-:Y:S01]  /*23130*/  FMUL.FTZ R65, R110, R65 ;  /* 0x000000416e417220 */ /* 0x000fe20000410000 */
[----:B------:R-:W-:Y:S01]  /*23140*/  HADD2.F32 R116, -RZ, R27.H0_H0 ;  /* 0x2000001bff747230 */ /* 0x000fe20000004100 */
[----:B------:R-:W-:-:S04]  /*23150*/  F2FP.F16.F32.PACK_AB R66, R115, R66 ;  /* 0x000000427342723e */ /* 0x000fc800000000ff */
[----:B------:R-:W-:Y:S01]  /*23160*/  FFMA.FTZ R67, R65, R64, R116 ;  /* 0x0000004041437223 */ /* 0x000fe20000010074 */
[--C-:B------:R-:W-:Y:S01]  /*23170*/  FADD.FTZ R65, R107, -R111.reuse ;  /* 0x8000006f6b417221 */ /* 0x100fe20000010000 */
[----:B------:R-:W-:-:S03]  /*23180*/  FADD.FTZ R111, R69, -R111 ;  /* 0x8000006f456f7221 */ /* 0x000fc60000010000 */
[C---:B------:R-:W-:Y:S01]  /*23190*/  FMUL.FTZ R116, R110.reuse, R65 ;  /* 0x000000416e747220 */ /* 0x040fe20000410000 */
[----:B------:R-:W-:Y:S01]  /*231a0*/  FMUL.FTZ R111, R110, R111 ;  /* 0x0000006f6e6f7220 */ /* 0x000fe20000410000 */
[----:B------:R-:W0:Y:S01]  /*231b0*/  LDC.64 R64, c[0x0][0x428] ;  /* 0x00010a00ff407b82 */ /* 0x000e220000000a00 */
[----:B------:R-:W-:Y:S02]  /*231c0*/  HADD2.F32 R110, -RZ, R28.H1_H1 ;  /* 0x3000001cff6e7230 */ /* 0x000fe40000004100 */
[----:B------:R-:W-:Y:S01]  /*231d0*/  FFMA.FTZ R118, R116, R117, R119 ;  /* 0x0000007574767223 */ /* 0x000fe20000010077 */
[----:B------:R-:W-:-:S04]  /*231e0*/  HADD2.F32 R116, -RZ, R24.H1_H1 ;  /* 0x30000018ff747230 */ /* 0x000fc80000004100 */
[----:B------:R-:W-:Y:S01]  /*231f0*/  F2FP.F16.F32.PACK_AB R67, R118, R67 ;  /* 0x000000437643723e */ /* 0x000fe200000000ff */
[----:B------:R-:W-:Y:S01]  /*23200*/  FFMA.FTZ R117, R111, R110, R116 ;  /* 0x0000006e6f757223 */ /* 0x000fe20000010074 */
[----:B0-----:R-:W-:Y:S01]  /*23210*/  IMAD.WIDE.U32 R110, R109, 0x10, R64 ;  /* 0x000000106d6e7825 */ /* 0x001fe200078e0040 */
[----:B------:R-:W-:-:S03]  /*23220*/  F2FP.F16.F32.PACK_AB R65, R114, R113 ;  /* 0x000000717241723e */ /* 0x000fc600000000ff */
[----:B------:R-:W-:-:S05]  /*23230*/  F2FP.F16.F32.PACK_AB R64, R117, R112 ;  /* 0x000000707540723e */ /* 0x000fca00000000ff */
[----:B------:R4:W-:Y:S02]  /*23240*/  STG.E.128 desc[UR12][R110.64], R64 ;  /* 0x000000406e007986 */ /* 0x0009e4000c101d0c */
.L_x_4808:
[----:B------:R-:W-:Y:S05]  /*23250*/  BSYNC.RECONVERGENT B0 ;  /* 0x0000000000007941 */ /* 0x000fea0003800200 */
.L_x_4799:
[----:B------:R-:W-:Y:S02]  /*23260*/  UIADD3 UR22, UPT, UPT, UR22, UR20, URZ ;  /* 0x0000001416167290 */ /* 0x000fe4000fffe0ff */
[----:B------:R-:W-:Y:S02]  /*23270*/  UPLOP3.LUT UP1, UPT, UPT, UPT, UP1, 0x40, 0x4 ;  /* 0x000000000004789c */ /* 0x000fe40003f2e810 */
[----:B------:R-:W-:-:S09]  /*23280*/  UISETP.GE.AND UP0, UPT, UR22, UR21, UPT ;  /* 0x000000151600728c */ /* 0x000fd2000bf06270 */
[----:B------:R-:W-:Y:S05]  /*23290*/  BRA.U !UP0, `(.L_x_4809) ;  /* 0xfffffdd908d07547 */ /* 0x000fea000b83ffff */
[----:B------:R-:W-:Y:S05]  /*232a0*/  EXIT ;  /* 0x000000000000794d */ /* 0x000fea0003800000 */
.L_x_4810:
        /* <DEDUP_REMOVED lines=13> */
.L_x_34006:


//--------------------- .text._ZN10layer_norm13ln_fwd_kernelINS_13Kernel_traitsI6__halfS2_S2_S2_fjLj5120ELj1ELj1ELj4ELj16ENS_18Kernel_traits_baseILj5120ES2_S2_S2_S2_fjLj128EEEEELb1ELb0ELb1ELb1EEEvNS_9FwdParamsE --------------------------
	.section	.text._ZN10layer_norm13ln_fwd_kernelINS_13Kernel_traitsI6__halfS2_S2_S2_fjLj5120ELj1ELj1ELj4ELj16ENS_18Kernel_traits_baseILj5120ES2_S2_S2_S2_fjLj128EEEEELb1ELb0ELb1ELb1EEEvNS_9FwdParamsE,"ax",@progbits
	.align	128
        .global         _ZN10layer_norm13ln_fwd_kernelINS_13Kernel_traitsI6__halfS2_S2_S2_fjLj5120ELj1ELj1ELj4ELj16ENS_18Kernel_traits_baseILj5120ES2_S2_S2_S2_fjLj128EEEEELb1ELb0ELb1ELb1EEEvNS_9FwdParamsE
        .type           _ZN10layer_norm13ln_fwd_kernelINS_13Kernel_traitsI6__halfS2_S2_S2_fjLj5120ELj1ELj1ELj4ELj16ENS_18Kernel_traits_baseILj5120ES2_S2_S2_S2_fjLj128EEEEELb1ELb0ELb1ELb1EEEvNS_9FwdParamsE,@function
        .size           _ZN10layer_norm13ln_fwd_kernelINS_13Kernel_traitsI6__halfS2_S2_S2_fjLj5120ELj1ELj1ELj4ELj16ENS_18Kernel_traits_baseILj5120ES2_S2_S2_S2_fjLj128EEEEELb1ELb0ELb1ELb1EEEvNS_9FwdParamsE,(.L_x_34007 - _ZN10layer_norm13ln_fwd_kernelINS_13Kernel_traitsI6__halfS2_S2_S2_fjLj5120ELj1ELj1ELj4ELj16ENS_18Kernel_traits_baseILj5120ES2_S2_S2_S2_fjLj128EEEEELb1ELb0ELb1ELb1EEEvNS_9FwdParamsE)
        .other          _ZN10layer_norm13ln_fwd_kernelINS_13Kernel_traitsI6__halfS2_S2_S2_fjLj5120ELj1ELj1ELj4ELj16ENS_18Kernel_traits_baseILj5120ES2_S2_S2_S2_fjLj128EEEEELb1ELb0ELb1ELb1EEEvNS_9FwdParamsE,@"STO_CUDA_ENTRY STV_DEFAULT"
_ZN10layer_norm13ln_fwd_kernelINS_13Kernel_traitsI6__halfS2_S2_S2_fjLj5120ELj1ELj1ELj4ELj16ENS_18Kernel_traits_baseILj5120ES2_S2_S2_S2_fjLj128EEEEELb1ELb0ELb1ELb1EEEvNS_9FwdParamsE:
.text._ZN10layer_norm13ln_fwd_kernelINS_13Kernel_traitsI6__halfS2_S2_S2_fjLj5120ELj1ELj1ELj4ELj16ENS_18Kernel_traits_baseILj5120ES2_S2_S2_S2_fjLj128EEEEELb1ELb0ELb1ELb1EEEvNS_9FwdParamsE:
        /* <DEDUP_REMOVED lines=15> */
[----:B------:R-:W3:Y:S01]  /*00f0*/  LDCU.64 UR14, c[0x0][0x450] ;  /* 0x00008a00ff0e77ac */ /* 0x000ee20008000a00 */
[----:B0-----:R-:W-:Y:S01]  /*0100*/  ISETP.NE.AND P1, PT, RZ, UR4, PT ;  /* 0x00000004ff007c0c */ /* 0x001fe2000bf25270 */
[----:B------:R-:W0:Y:S01]  /*0110*/  @P0 LDC.64 R10, c[0x0][0x438] ;  /* 0x00010e00ff0a0b82 */ /* 0x000e220000000a00 */
[----:B------:R0:W5:Y:S01]  /*0120*/  @P0 LDG.E.128 R36, desc[UR12][R6.64+0x2000] ;  /* 0x0020000c06240981 */ /* 0x000162000c1e1d00 */
[----:B------:R-:W-:Y:S01]  /*0130*/  @!P0 IMAD.WIDE.U32 R8, R95, 0x10, R8 ;  /* 0x000000105f088825 */ /* 0x000fe200078e0008 */
[----:B------:R-:W4:Y:S09]  /*0140*/  LDCU UR4, c[0x0][0x384] ;  /* 0x00007080ff0477ac */ /* 0x000f320008000800 */
[----:B-1----:R-:W-:Y:S01]  /*0150*/  @P1 MOV R4, R86 ;  /* 0x0000005600041202 */ /* 0x002fe20000000f00 */
[----:B--2---:R-:W-:-:S02]  /*0160*/  @P1 IMAD.MOV.U32 R5, RZ, RZ, R87 ;  /* 0x000000ffff051224 */ /* 0x004fc400078e0057 */
[----:B---3--:R-:W-:Y:S02]  /*0170*/  IMAD.U32 R2, RZ, RZ, UR14 ;  /* 0x0000000eff027e24 */ /* 0x008fe4000f8e00ff */
[----:B------:R-:W-:Y:S02]  /*0180*/  IMAD.U32 R3, RZ, RZ, UR15 ;  /* 0x0000000fff037e24 */ /* 0x000fe4000f8e00ff */
[----:B------:R-:W5:Y:S04]  /*0190*/  @P1 LDG.E.64 R4, desc[UR12][R4.64] ;  /* 0x0000000c04041981 */ /* 0x000f68000c1e1b00 */
[----:B------:R-:W5:Y:S01]  /*01a0*/  @P1 LDG.E.64 R2, desc[UR12][R2.64] ;  /* 0x0000000c02021981 */ /* 0x000f62000c1e1b00 */
[----:B------:R-:W4:Y:S01]  /*01b0*/  S2UR UR7, SR_CTAID.X ;  /* 0x00000000000779c3 */ /* 0x000f220000002500 */
[----:B0-----:R-:W-:-:S05]  /*01c0*/  @P0 IMAD.WIDE.U32 R6, R95, 0x10, R10 ;  /* 0x000000105f060825 */ /* 0x001fca00078e000a */
[----:B------:R-:W5:Y:S04]  /*01d0*/  @P0 LDG.E.128 R32, desc[UR12][R6.64] ;  /* 0x0000000c06200981 */ /* 0x000f68000c1e1d00 */
[----:B------:R-:W5:Y:S04]  /*01e0*/  @P0 LDG.E.128 R28, desc[UR12][R6.64+0x800] ;  /* 0x0008000c061c0981 */ /* 0x000f68000c1e1d00 */
[----:B------:R-:W5:Y:S04]  /*01f0*/  @P0 LDG.E.128 R24, desc[UR12][R6.64+0x1000] ;  /* 0x0010000c06180981 */ /* 0x000f68000c1e1d00 */
[----:B------:R-:W5:Y:S04]  /*0200*/  @P0 LDG.E.128 R20, desc[UR12][R6.64+0x1800] ;  /* 0x0018000c06140981 */ /* 0x000f68000c1e1d00 */
[----:B------:R0:W5:Y:S04]  /*0210*/  @P0 LDG.E.128 R16, desc[UR12][R6.64+0x2000] ;  /* 0x0020000c06100981 */ /* 0x000168000c1e1d00 */
[----:B------:R1:W5:Y:S04]  /*0220*/  @!P0 LDG.E.128 R52, desc[UR12][R8.64] ;  /* 0x0000000c08348981 */ /* 0x000368000c1e1d00 */
[----:B------:R1:W5:Y:S04]  /*0230*/  @!P0 LDG.E.128 R48, desc[UR12][R8.64+0x800] ;  /* 0x0008000c08308981 */ /* 0x000368000c1e1d00 */
[----:B------:R1:W5:Y:S04]  /*0240*/  @!P0 LDG.E.128 R44, desc[UR12][R8.64+0x1000] ;  /* 0x0010000c082c8981 */ /* 0x000368000c1e1d00 */
[----:B------:R1:W5:Y:S04]  /*0250*/  @!P0 LDG.E.128 R40, desc[UR12][R8.64+0x1800] ;  /* 0x0018000c08288981 */ /* 0x000368000c1e1d00 */
[----:B------:R1:W5:Y:S01]  /*0260*/  @!P0 LDG.E.128 R36, desc[UR12][R8.64+0x2000] ;  /* 0x0020000c08248981 */ /* 0x000362000c1e1d00 */
[----:B----4-:R-:W-:Y:S01]  /*0270*/  UISETP.GE.AND UP0, UPT, UR7, UR4, UPT ;  /* 0x000000040700728c */ /* 0x010fe2000bf06270 */
[----:B0-----:R-:W0:Y:S05]  /*0280*/  @P1 LDC R7, c[0x0][0x460] ;  /* 0x00011800ff071b82 */ /* 0x001e2a0000000800 */
[----:B------:R-:W-:-:S13]  /*0290*/  PLOP3.LUT P2, PT, PT, PT, UP0, 0x80, 0x8 ;  /* 0x000000000008781c */ /* 0x000fda0003f4f008 */
[----:B-1----:R-:W-:Y:S05]  /*02a0*/  @P2 EXIT ;  /* 0x000000000000294d */ /* 0x002fea0003800000 */
[----:B------:R-:W1:Y:S01]  /*02b0*/  LDC R14, c[0x0][0x360] ;  /* 0x0000d800ff0e7b82 */ /* 0x000e620000000800 */
[----:B0----5:R-:W-:Y:S02]  /*02c0*/  @P1 IADD3 R86, P2, PT, R4, R7, RZ ;  /* 0x0000000704561210 */ /* 0x021fe40007f5e0ff */
        /* <DEDUP_REMOVED lines=14> */
[C---:B------:R-:W-:Y:S01]  /*03b0*/  IMAD.HI.U32 R2, R15.reuse, -0x2daee0ad, RZ ;  /* 0xd2511f530f027827 */ /* 0x040fe200078e00ff */
[----:B------:R-:W-:Y:S01]  /*03c0*/  UIADD3 UR4, UPT, UPT, UR14, -0x61c88647, URZ ;  /* 0x9e3779b90e047890 */ /* 0x000fe2000fffe0ff */
[----:B------:R-:W-:Y:S01]  /*03d0*/  @!P0 CS2R R18, SRZ ;  /* 0x0000000000128805 */ /* 0x000fe2000001ff00 */
[----:B------:R-:W-:Y:S01]  /*03e0*/  UIADD3 UR5, UPT, UPT, UR15, -0x4498517b, URZ ;  /* 0xbb67ae850f057890 */ /* 0x000fe2000fffe0ff */
[----:B------:R-:W-:Y:S01]  /*03f0*/  IMAD R6, R15, -0x2daee0ad, RZ ;  /* 0xd2511f530f067824 */ /* 0x000fe200078e02ff */
[----:B------:R-:W-:Y:S01]  /*0400*/  LOP3.LUT R2, R2, UR15, RZ, 0x3c, !PT ;  /* 0x0000000f02027c12 */ /* 0x000fe2000f8e3cff */
[----:B------:R-:W-:Y:S01]  /*0410*/  UIADD3 UR26, UPT, UPT, UR15, 0x32370b8f, URZ ;  /* 0x32370b8f0f1a7890 */ /* 0x000fe2000fffe0ff */
[----:B------:R-:W-:Y:S01]  /*0420*/  @!P0 CS2R R16, SRZ ;  /* 0x0000000000108805 */ /* 0x000fe2000001ff00 */
[----:B-1----:R-:W-:Y:S01]  /*0430*/  IMAD R14, R14, UR7, R95 ;  /* 0x000000070e0e7c24 */ /* 0x002fe2000f8e025f */
[----:B------:R-:W-:Y:S01]  /*0440*/  UIADD3 UR27, UPT, UPT, UR15, -0x56f99767, URZ ;  /* 0xa90668990f1b7890 */ /* 0x000fe2000fffe0ff */
[----:B------:R-:W-:Y:S01]  /*0450*/  IMAD.HI.U32 R3, R2, -0x326172a9, RZ ;  /* 0xcd9e8d5702037827 */ /* 0x000fe200078e00ff */
[----:B------:R-:W-:-:S02]  /*0460*/  UIADD3 UR28, UPT, UPT, UR14, -0x4ab325aa, URZ ;  /* 0xb54cda560e1c7890 */ /* 0x000fc4000fffe0ff */
[----:B------:R-:W-:Y:S01]  /*0470*/  UIADD3 UR29, UPT, UPT, UR14, 0x5384540f, URZ ;  /* 0x5384540f0e1d7890 */ /* 0x000fe2000fffe0ff */
[C---:B------:R-:W-:Y:S01]  /*0480*/  IMAD.HI.U32 R0, R14.reuse, -0x326172a9, RZ ;  /* 0xcd9e8d570e007827 */ /* 0x040fe200078e00ff */
[----:B------:R-:W-:Y:S02]  /*0490*/  UIADD3 UR30, UPT, UPT, UR15, 0x1fd5c5a3, URZ ;  /* 0x1fd5c5a30f1e7890 */ /* 0x000fe4000fffe0ff */
[----:B------:R-:W-:Y:S01]  /*04a0*/  UIADD3 UR31, UPT, UPT, UR15, -0x24c28bd8, URZ ;  /* 0xdb3d74280f1f7890 */ /* 0x000fe2000fffe0ff */
[----:B------:R-:W-:Y:S01]  /*04b0*/  IMAD R4, R14, -0x326172a9, RZ ;  /* 0xcd9e8d570e047824 */ /* 0x000fe200078e02ff */
[----:B------:R-:W-:Y:S01]  /*04c0*/  LOP3.LUT R0, R13, UR14, R0, 0x96, !PT ;  /* 0x0000000e0d007c12 */ /* 0x000fe2000f8e9600 */
[----:B------:R-:W-:Y:S01]  /*04d0*/  IMAD R7, R2, -0x326172a9, RZ ;  /* 0xcd9e8d5702077824 */ /* 0x000fe200078e02ff */
[----:B------:R-:W-:Y:S02]  /*04e0*/  UIADD3 UR32, UPT, UPT, UR14, -0x700cb87f, URZ ;  /* 0x8ff347810e207890 */ /* 0x000fe4000fffe0ff */
[----:B------:R-:W-:Y:S01]  /*04f0*/  LOP3.LUT R3, R4, UR4, R3, 0x96, !PT ;  /* 0x0000000404037c12 */ /* 0x000fe2000f8e9603 */
[----:B------:R-:W-:Y:S01]  /*0500*/  IMAD.HI.U32 R5, R0, -0x2daee0ad, RZ ;  /* 0xd2511f5300057827 */ /* 0x000fe200078e00ff */
[----:B------:R-:W-:-:S02]  /*0510*/  UIADD3 UR4, UPT, UPT, UR14, 0x3c6ef372, URZ ;  /* 0x3c6ef3720e047890 */ /* 0x000fc4000fffe0ff */
[----:B------:R-:W-:Y:S01]  /*0520*/  UIADD3 UR33, UPT, UPT, UR15, -0x695add53, URZ ;  /* 0x96a522ad0f217890 */ /* 0x000fe2000fffe0ff */
[----:B------:R-:W-:Y:S01]  /*0530*/  IMAD R9, R0, -0x2daee0ad, RZ ;  /* 0xd2511f5300097824 */ /* 0x000fe200078e02ff */
[----:B------:R-:W-:Y:S01]  /*0540*/  LOP3.LUT R5, R6, UR5, R5, 0x96, !PT ;  /* 0x0000000506057c12 */ /* 0x000fe2000f8e9605 */
[----:B------:R-:W-:Y:S01]  /*0550*/  UIADD3 UR5, UPT, UPT, UR15, 0x76cf5d0a, URZ ;  /* 0x76cf5d0a0f057890 */ /* 0x000fe2000fffe0ff */
[----:B------:R-:W-:Y:S01]  /*0560*/  IMAD.HI.U32 R4, R3, -0x2daee0ad, RZ ;  /* 0xd2511f5303047827 */ /* 0x000fe200078e00ff */
[----:B------:R-:W-:Y:S01]  /*0570*/  UPLOP3.LUT UP1, UPT, UPT, UPT, UPT, 0x40, 0x4 ;  /* 0x000000000004789c */ /* 0x000fe20003f2e870 */
[----:B------:R-:W0:Y:S02]  /*0580*/  LDCU UR23, c[0x0][0x404] ;  /* 0x00008080ff1777ac */ /* 0x000e240008000800 */
[----:B------:R-:W-:Y:S01]  /*0590*/  IMAD.HI.U32 R0, R5, -0x326172a9, RZ ;  /* 0xcd9e8d5705007827 */ /* 0x000fe200078e00ff */
[----:B------:R-:W-:-:S03]  /*05a0*/  LOP3.LUT R4, R9, UR5, R4, 0x96, !PT ;  /* 0x0000000509047c12 */ /* 0x000fc6000f8e9604 */
[----:B------:R-:W-:Y:S01]  /*05b0*/  HFMA2 R9, -RZ, RZ, 0, 0 ;  /* 0x00000000ff097431 */ /* 0x000fe200000001ff */
[----:B------:R-:W-:Y:S01]  /*05c0*/  UIADD3 UR5, UPT, UPT, UR14, -0x255992d5, URZ ;  /* 0xdaa66d2b0e057890 */ /* 0x000fe2000fffe0ff */
[----:B------:R-:W-:Y:S01]  /*05d0*/  IMAD R6, R3, -0x2daee0ad, RZ ;  /* 0xd2511f5303067824 */ /* 0x000fe200078e02ff */
[----:B------:R-:W-:Y:S01]  /*05e0*/  LOP3.LUT R0, R7, UR4, R0, 0x96, !PT ;  /* 0x0000000407007c12 */ /* 0x000fe2000f8e9600 */
[----:B------:R-:W-:Y:S01]  /*05f0*/  IMAD R5, R5, -0x326172a9, RZ ;  /* 0xcd9e8d5705057824 */ /* 0x000fe200078e02ff */
[----:B------:R-:W-:Y:S01]  /*0600*/  UIADD3 UR4, UPT, UPT, UR14, 0x78dde6e4, URZ ;  /* 0x78dde6e40e047890 */ /* 0x000fe2000fffe0ff */
[----:B------:R-:W-:Y:S01]  /*0610*/  IMAD.HI.U32 R2, R4, -0x326172a9, RZ ;  /* 0xcd9e8d5704027827 */ /* 0x000fe200078e00ff */
[----:B------:R-:W1:Y:S03]  /*0620*/  LDCU UR22, c[0x0][0x388] ;  /* 0x00007100ff1677ac */ /* 0x000e660008000800 */
[----:B------:R-:W-:Y:S01]  /*0630*/  IMAD.HI.U32 R3, R0, -0x2daee0ad, RZ ;  /* 0xd2511f5300037827 */ /* 0x000fe200078e00ff */
[----:B------:R-:W-:Y:S01]  /*0640*/  LOP3.LUT R2, R5, UR5, R2, 0x96, !PT ;  /* 0x0000000505027c12 */ /* 0x000fe2000f8e9602 */
[----:B------:R-:W-:-:S02]  /*0650*/  UIADD3 UR5, UPT, UPT, UR15, -0x126145ec, URZ ;  /* 0xed9eba140f057890 */ /* 0x000fc4000fffe0ff */
[----:B------:R-:W-:Y:S01]  /*0660*/  IMAD R7, R0, -0x2daee0ad, RZ ;  /* 0xd2511f5300077824 */ /* 0x000fe200078e02ff */
[----:B------:R-:W-:Y:S01]  /*0670*/  LOP3.LUT R3, R6, UR26, R3, 0x96, !PT ;  /* 0x0000001a06037c12 */ /* 0x000fe2000f8e9603 */
[----:B------:R-:W-:Y:S01]  /*0680*/  IMAD.HI.U32 R6, R2, -0x2daee0ad, RZ ;  /* 0xd2511f5302067827 */ /* 0x000fe200078e00ff */
[----:B------:R-:W2:Y:S03]  /*0690*/  LDCU.U8 UR24, c[0x0][0x410] ;  /* 0x00008200ff1877ac */ /* 0x000ea60008000000 */
[----:B------:R-:W-:Y:S01]  /*06a0*/  IMAD R5, R4, -0x326172a9, RZ ;  /* 0xcd9e8d5704057824 */ /* 0x000fe200078e02ff */
[----:B------:R-:W-:Y:S01]  /*06b0*/  LOP3.LUT R6, R7, UR5, R6, 0x96, !PT ;  /* 0x0000000507067c12 */ /* 0x000fe2000f8e9606 */
[C---:B------:R-:W-:Y:S01]  /*06c0*/  IMAD.HI.U32 R0, R3.reuse, -0x326172a9, RZ ;  /* 0xcd9e8d5703007827 */ /* 0x040fe200078e00ff */
[----:B------:R-:W-:Y:S01]  /*06d0*/  UIADD3 UR5, UPT, UPT, UR14, 0x1715609d, URZ ;  /* 0x1715609d0e057890 */ /* 0x000fe2000fffe0ff */
[----:B------:R-:W3:Y:S02]  /*06e0*/  LDCU UR25, c[0x0][0x400] ;  /* 0x00008000ff1977ac */ /* 0x000ee40008000800 */
[----:B------:R-:W-:Y:S01]  /*06f0*/  IMAD R4, R3, -0x326172a9, RZ ;  /* 0xcd9e8d5703047824 */ /* 0x000fe200078e02ff */
[----:B------:R-:W-:Y:S01]  /*0700*/  LOP3.LUT R0, R5, UR4, R0, 0x96, !PT ;  /* 0x0000000405007c12 */ /* 0x000fe2000f8e9600 */
[----:B------:R-:W-:Y:S01]  /*0710*/  IMAD R5, R2, -0x2daee0ad, RZ ;  /* 0xd2511f5302057824 */ /* 0x000fe200078e02ff */
[----:B------:R-:W-:Y:S01]  /*0720*/  UIADD3 UR4, UPT, UPT, UR15, 0x646e171e, URZ ;  /* 0x646e171e0f047890 */ /* 0x000fe2000fffe0ff */
[----:B------:R-:W-:Y:S01]  /*0730*/  IMAD.HI.U32 R3, R6, -0x326172a9, RZ ;  /* 0xcd9e8d5706037827 */ /* 0x000fe200078e00ff */
[----:B------:R-:W4:Y:S03]  /*0740*/  LDCU.64 UR16, c[0x0][0x408] ;  /* 0x00008100ff1077ac */ /* 0x000f260008000a00 */
[----:B------:R-:W-:Y:S01]  /*0750*/  IMAD.HI.U32 R2, R0, -0x2daee0ad, RZ ;  /* 0xd2511f5300027827 */ /* 0x000fe200078e00ff */
[----:B------:R-:W-:Y:S01]  /*0760*/  LOP3.LUT R3, R4, UR5, R3, 0x96, !PT ;  /* 0x0000000504037c12 */ /* 0x000fe2000f8e9603 */
[----:B------:R-:W0:Y:S02]  /*0770*/  LDCU.128 UR8, c[0x0][0x3f0] ;  /* 0x00007e00ff0877ac */ /* 0x000e240008000c00 */
[----:B------:R-:W-:Y:S01]  /*0780*/  IMAD R7, R0, -0x2daee0ad, RZ ;  /* 0xd2511f5300077824 */ /* 0x000fe200078e02ff */
[----:B------:R-:W-:Y:S01]  /*0790*/  LOP3.LUT R2, R5, UR27, R2, 0x96, !PT ;  /* 0x0000001b05027c12 */ /* 0x000fe2000f8e9602 */
[----:B------:R-:W-:Y:S01]  /*07a0*/  IMAD.HI.U32 R4, R3, -0x2daee0ad, RZ ;  /* 0xd2511f5303047827 */ /* 0x000fe200078e00ff */
[----:B------:R-:W0:Y:S03]  /*07b0*/  LDCU.64 UR20, c[0x0][0x3a0] ;  /* 0x00007400ff1477ac */ /* 0x000e260008000a00 */
[----:B------:R-:W-:Y:S01]  /*07c0*/  IMAD R5, R6, -0x326172a9, RZ ;  /* 0xcd9e8d5706057824 */ /* 0x000fe200078e02ff */
[----:B------:R-:W-:Y:S01]  /*07d0*/  LOP3.LUT R4, R7, UR4, R4, 0x96, !PT ;  /* 0x0000000407047c12 */ /* 0x000fe2000f8e9604 */
[C---:B------:R-:W-:Y:S01]  /*07e0*/  IMAD.HI.U32 R0, R2.reuse, -0x326172a9, RZ ;  /* 0xcd9e8d5702007827 */ /* 0x040fe200078e00ff */
[----:B------:R-:W-:Y:S01]  /*07f0*/  UIADD3 UR4, UPT, UPT, UR14, -0xe443238, URZ ;  /* 0xf1bbcdc80e047890 */ /* 0x000fe2000fffe0ff */
[----:B------:R-:W0:Y:S02]  /*0800*/  LDCU.64 UR18, c[0x0][0x380] ;  /* 0x00007000ff1277ac */ /* 0x000e240008000a00 */
[----:B------:R-:W-:Y:S01]  /*0810*/  IMAD R6, R3, -0x2daee0ad, RZ ;  /* 0xd2511f5303067824 */ /* 0x000fe200078e02ff */
[----:B------:R-:W-:Y:S01]  /*0820*/  LOP3.LUT R0, R5, UR28, R0, 0x96, !PT ;  /* 0x0000001c05007c12 */ /* 0x000fe2000f8e9600 */
[----:B------:R-:W-:-:S02]  /*0830*/  IMAD R5, R2, -0x326172a9, RZ ;  /* 0xcd9e8d5702057824 */ /* 0x000fc400078e02ff */
        /* <DEDUP_REMOVED lines=17> */
[----:B01234-:R-:W-:-:S07]  /*0950*/  IMAD R85, R0, -0x2daee0ad, RZ ;  /* 0xd2511f5300557824 */ /* 0x01ffce00078e02ff */
.L_x_5155:
[----:B------:R-:W-:-:S06]  /*0960*/  UIMAD.WIDE UR4, UR7, 0x4, UR8 ;  /* 0x00000004070478a5 */ /* 0x000fcc000f8e0208 */
[----:B-1----:R-:W-:Y:S02]  /*0970*/  IMAD.U32 R74, RZ, RZ, UR4 ;  /* 0x00000004ff4a7e24 */ /* 0x002fe4000f8e00ff */
[----:B------:R-:W-:-:S05]  /*0980*/  IMAD.U32 R75, RZ, RZ, UR5 ;  /* 0x00000005ff4b7e24 */ /* 0x000fca000f8e00ff */
[----:B------:R-:W2:Y:S01]  /*0990*/  LDG.E R74, desc[UR12][R74.64] ;  /* 0x0000000c4a4a7981 */ /* 0x000ea2000c1e1900 */
[----:B------:R-:W-:-:S06]  /*09a0*/  UIMAD.WIDE UR4, UR7, 0x4, UR10 ;  /* 0x00000004070478a5 */ /* 0x000fcc000f8e020a */
[----:B------:R-:W-:Y:S01]  /*09b0*/  IMAD.U32 R63, RZ, RZ, UR5 ;  /* 0x00000005ff3f7e24 */ /* 0x000fe2000f8e00ff */
[----:B------:R-:W-:Y:S02]  /*09c0*/  MOV R77, RZ ;  /* 0x000000ff004d7202 */ /* 0x000fe40000000f00 */
[----:B--2---:R-:W-:-:S13]  /*09d0*/  ISETP.GE.AND P0, PT, R74, 0x1, PT ;  /* 0x000000014a00780c */ /* 0x004fda0003f06270 */
[----:B0-----:R-:W0:Y:S01]  /*09e0*/  @P0 LDC.64 R60, c[0x0][0x390] ;  /* 0x0000e400ff3c0b82 */ /* 0x001e220000000a00 */
[----:B------:R-:W-:-:S05]  /*09f0*/  @P0 IADD3 R62, PT, PT, R74, -0x1, RZ ;  /* 0xffffffff4a3e0810 */ /* 0x000fca0007ffe0ff */
[----:B------:R-:W-:Y:S02]  /*0a00*/  @P0 IMAD R64, R62, UR22, RZ ;  /* 0x000000163e400c24 */ /* 0x000fe4000f8e02ff */
[----:B------:R-:W-:-:S03]  /*0a10*/  IMAD.U32 R62, RZ, RZ, UR4 ;  /* 0x00000004ff3e7e24 */ /* 0x000fc6000f8e00ff */
[----:B------:R-:W-:-:S03]  /*0a20*/  @P0 SHF.R.S32.HI R65, RZ, 0x1f, R64 ;  /* 0x0000001fff410819 */ /* 0x000fc60000011440 */
[----:B------:R-:W2:Y:S01]  /*0a30*/  LDG.E R62, desc[UR12][R62.64] ;  /* 0x0000000c3e3e7981 */ /* 0x000ea2000c1e1900 */
[----:B------:R-:W-:-:S04]  /*0a40*/  @P0 LEA.HI R64, R65, R64, RZ, 0x3 ;  /* 0x0000004041400211 */ /* 0x000fc800078f18ff */
[----:B------:R-:W-:-:S05]  /*0a50*/  @P0 LEA.HI.SX32 R77, R64, R95, 0x1d ;  /* 0x0000005f404d0211 */ /* 0x000fca00078feaff */
[----:B0-----:R-:W-:-:S05]  /*0a60*/  @P0 IMAD.WIDE.U32 R60, R77, 0x10, R60 ;  /* 0x000000104d3c0825 */ /* 0x001fca00078e003c */
[----:B-----5:R0:W5:Y:S01]  /*0a70*/  @P0 LDG.E.128 R56, desc[UR12][R60.64] ;  /* 0x0000000c3c380981 */ /* 0x020162000c1e1d00 */
        /* <DEDUP_REMOVED lines=17> */
[----:B--2---:R-:W-:Y:S01]  /*0b90*/  R2UR UR6, R62 ;  /* 0x000000003e0672ca */ /* 0x004fe200000e0000 */
[----:B0-----:R-:W-:-:S14]  /*0ba0*/  BRA.U !UP0, `(.L_x_4811) ;  /* 0x0000002908e07547 */ /* 0x001fdc000b800000 */
[----:B------:R-:W0:Y:S02]  /*0bb0*/  LDC.64 R64, c[0x0][0x3a0] ;  /* 0x0000e800ff407b82 */ /* 0x000e240000000a00 */
[----:B0-----:R-:W-:-:S06]  /*0bc0*/  IMAD.WIDE.U32 R64, R78, 0x10, R64 ;  /* 0x000000104e407825 */ /* 0x001fcc00078e0040 */
[----:B------:R-:W2:Y:S01]  /*0bd0*/  LDG.E.128 R64, desc[UR12][R64.64] ;  /* 0x0000000c40407981 */ /* 0x000ea2000c1e1d00 */
[----:B------:R-:W-:-:S13]  /*0be0*/  ISETP.GT.AND P1, PT, R74, RZ, PT ;  /* 0x000000ff4a00720c */ /* 0x000fda0003f24270 */
[----:B------:R-:W-:Y:S01]  /*0bf0*/  @!P1 IMAD.MOV.U32 R63, RZ, RZ, R86 ;  /* 0x000000ffff3f9224 */ /* 0x000fe200078e0056 */
[----:B------:R-:W-:Y:S01]  /*0c00*/  @!P1 MOV R68, R85 ;  /* 0x0000005500449202 */ /* 0x000fe20000000f00 */
[----:B--2---:R-:W-:Y:S01]  /*0c10*/  @!P1 HADD2.F32 R61, -RZ, R64.H0_H0 ;  /* 0x20000040ff3d9230 */ /* 0x004fe20000004100 */
        /* <DEDUP_REMOVED lines=16> */
.L_x_4814:
        /* <DEDUP_REMOVED lines=12> */
.L_x_4815:
        /* <DEDUP_REMOVED lines=42> */
.L_x_4813:
        /* <DEDUP_REMOVED lines=11> */
.L_x_4812:
[----:B------:R-:W-:Y:S01]  /*1130*/  F2FP.F16.F32.PACK_AB R70, RZ, R61 ;  /* 0x0000003dff46723e */ /* 0x000fe200000000ff */
[----:B------:R-:W-:Y:S01]  /*1140*/  @!P1 HADD2.F32 R60, -RZ, R64.H1_H1 ;  /* 0x30000040ff3c9230 */ /* 0x000fe20000004100 */
        /* <DEDUP_REMOVED lines=18> */
.L_x_4818:
        /* <DEDUP_REMOVED lines=12> */
.L_x_4819:
        /* <DEDUP_REMOVED lines=43> */
.L_x_4817:
        /* <DEDUP_REMOVED lines=11> */
.L_x_4816:
[----:B------:R-:W-:Y:S01]  /*1690*/  F2FP.F16.F32.PACK_AB R64, RZ, R60 ;  /* 0x0000003cff40723e */ /* 0x000fe200000000ff */
[----:B------:R-:W-:Y:S01]  /*16a0*/  @!P1 HADD2.F32 R63, -RZ, R65.H0_H0 ;  /* 0x20000041ff3f9230 */ /* 0x000fe20000004100 */
        /* <DEDUP_REMOVED lines=18> */
.L_x_4822:
        /* <DEDUP_REMOVED lines=12> */
.L_x_4823:
        /* <DEDUP_REMOVED lines=43> */
.L_x_4821:
        /* <DEDUP_REMOVED lines=11> */
.L_x_4820:
[----:B------:R-:W-:Y:S01]  /*1bf0*/  F2FP.F16.F32.PACK_AB R71, RZ, R63 ;  /* 0x0000003fff47723e */ /* 0x000fe200000000ff */
[----:B------:R-:W-:Y:S02]  /*1c00*/  @!P1 HADD2.F32 R62, -RZ, R65.H1_H1 ;  /* 0x30000041ff3e9230 */ /* 0x000fe40000004100 */
[----:B------:R-:W-:Y:S02]  /*1c10*/  @!P1 IMAD.MOV.U32 R75, RZ, RZ, R73 ;  /* 0x000000ffff4b9224 */ /* 0x000fe400078e0049 */
        /* <DEDUP_REMOVED lines=17> */
.L_x_4826:
        /* <DEDUP_REMOVED lines=12> */
.L_x_4827:
        /* <DEDUP_REMOVED lines=43> */
.L_x_4825:
        /* <DEDUP_REMOVED lines=11> */
.L_x_4824:
        /* <DEDUP_REMOVED lines=20> */
.L_x_4830:
        /* <DEDUP_REMOVED lines=12> */
.L_x_4831:
        /* <DEDUP_REMOVED lines=43> */
.L_x_4829:
        /* <DEDUP_REMOVED lines=11> */
.L_x_4828:
        /* <DEDUP_REMOVED lines=20> */
.L_x_4834:
        /* <DEDUP_REMOVED lines=12> */
.L_x_4835:
        /* <DEDUP_REMOVED lines=43> */
.L_x_4833:
        /* <DEDUP_REMOVED lines=11> */
.L_x_4832:
[----:B------:R-:W-:Y:S01]  /*2c10*/  F2FP.F16.F32.PACK_AB R66, RZ, R68 ;  /* 0x00000044ff42723e */ /* 0x000fe200000000ff */
[----:B------:R-:W-:Y:S02]  /*2c20*/  @!P1 HADD2.F32 R73, -RZ, R67.H0_H0 ;  /* 0x20000043ff499230 */ /* 0x000fe40000004100 */
        /* <DEDUP_REMOVED lines=18> */
.L_x_4838:
        /* <DEDUP_REMOVED lines=12> */
.L_x_4839:
        /* <DEDUP_REMOVED lines=43> */
.L_x_4837:
        /* <DEDUP_REMOVED lines=11> */
.L_x_4836:
        /* <DEDUP_REMOVED lines=20> */
.L_x_4842:
        /* <DEDUP_REMOVED lines=12> */
.L_x_4843:
        /* <DEDUP_REMOVED lines=43> */
.L_x_4841:
        /* <DEDUP_REMOVED lines=11> */
.L_x_4840:
[----:B------:R-:W-:Y:S02]  /*36d0*/  F2FP.F16.F32.PACK_AB R67, RZ, R72 ;  /* 0x00000048ff43723e */ /* 0x000fe400000000ff */
[----:B------:R-:W-:Y:S02]  /*36e0*/  PRMT R66, R75, 0x5410, R66 ;  /* 0x000054104b427816 */ /* 0x000fe40000000042 */
[----:B------:R-:W-:Y:S02]  /*36f0*/  PRMT R65, R71, 0x5410, R65 ;  /* 0x0000541047417816 */ /* 0x000fe40000000041 */
[----:B------:R-:W-:Y:S02]  /*3700*/  PRMT R64, R70, 0x5410, R64 ;  /* 0x0000541046407816 */ /* 0x000fe40000000040 */
[----:B------:R-:W-:Y:S01]  /*3710*/  PRMT R67, R81, 0x5410, R67 ;  /* 0x0000541051437816 */ /* 0x000fe20000000043 */
[----:B------:R-:W-:Y:S06]  /*3720*/  BRA `(.L_x_4844) ;  /* 0x00000028001c7947 */ /* 0x000fec0003800000 */
.L_x_4811:
        /* <DEDUP_REMOVED lines=19> */
.L_x_4847:
        /* <DEDUP_REMOVED lines=12> */
.L_x_4848:
        /* <DEDUP_REMOVED lines=42> */
.L_x_4846:
        /* <DEDUP_REMOVED lines=9> */
.L_x_4845:
[----:B------:R-:W-:Y:S01]  /*3c50*/  F2FP.F16.F32.PACK_AB R64, RZ, R61 ;  /* 0x0000003dff40723e */ /* 0x000fe200000000ff */
        /* <DEDUP_REMOVED lines=15> */
.L_x_4851:
        /* <DEDUP_REMOVED lines=12> */
.L_x_4852:
        /* <DEDUP_REMOVED lines=43> */
.L_x_4850:
        /* <DEDUP_REMOVED lines=9> */
.L_x_4849:
[----:B------:R-:W-:Y:S01]  /*4150*/  HFMA2 R63, -RZ, RZ, 0, 0 ;  /* 0x00000000ff3f7431 */ /* 0x000fe200000001ff */
[----:B------:R-:W-:Y:S01]  /*4160*/  F2FP.F16.F32.PACK_AB R67, RZ, R60 ;  /* 0x0000003cff43723e */ /* 0x000fe200000000ff */
[----:B------:R-:W-:Y:S01]  /*4170*/  IMAD.MOV.U32 R66, RZ, RZ, R65 ;  /* 0x000000ffff427224 */ /* 0x000fe200078e0041 */
        /* <DEDUP_REMOVED lines=13> */
.L_x_4855:
        /* <DEDUP_REMOVED lines=12> */
.L_x_4856:
        /* <DEDUP_REMOVED lines=43> */
.L_x_4854:
        /* <DEDUP_REMOVED lines=9> */
.L_x_4853:
[----:B------:R-:W-:Y:S01]  /*4650*/  F2FP.F16.F32.PACK_AB R65, RZ, R63 ;  /* 0x0000003fff41723e */ /* 0x000fe200000000ff */
        /* <DEDUP_REMOVED lines=15> */
.L_x_4859:
        /* <DEDUP_REMOVED lines=12> */
.L_x_4860:
        /* <DEDUP_REMOVED lines=43> */
.L_x_4858:
        /* <DEDUP_REMOVED lines=9> */
.L_x_4857:
        /* <DEDUP_REMOVED lines=16> */
.L_x_4863:
        /* <DEDUP_REMOVED lines=12> */
.L_x_4864:
        /* <DEDUP_REMOVED lines=43> */
.L_x_4862:
        /* <DEDUP_REMOVED lines=9> */
.L_x_4861:
        /* <DEDUP_REMOVED lines=16> */
.L_x_4867:
        /* <DEDUP_REMOVED lines=12> */
.L_x_4868:
        /* <DEDUP_REMOVED lines=43> */
.L_x_4866:
        /* <DEDUP_REMOVED lines=9> */
.L_x_4865:
        /* <DEDUP_REMOVED lines=16> */
.L_x_4871:
        /* <DEDUP_REMOVED lines=12> */
.L_x_4872:
        /* <DEDUP_REMOVED lines=43> */
.L_x_4870:
        /* <DEDUP_REMOVED lines=9> */
.L_x_4869:
        /* <DEDUP_REMOVED lines=16> */
.L_x_4875:
        /* <DEDUP_REMOVED lines=12> */
.L_x_4876:
        /* <DEDUP_REMOVED lines=43> */
.L_x_4874:
        /* <DEDUP_REMOVED lines=9> */
.L_x_4873:
[----:B------:R-:W-:Y:S02]  /*5f50*/  F2FP.F16.F32.PACK_AB R76, RZ, R72 ;  /* 0x00000048ff4c723e */ /* 0x000fe400000000ff */
[----:B------:R-:W-:Y:S02]  /*5f60*/  PRMT R64, R64, 0x5410, R67 ;  /* 0x0000541040407816 */ /* 0x000fe40000000043 */
[----:B------:R-:W-:Y:S02]  /*5f70*/  PRMT R66, R66, 0x5410, R71 ;  /* 0x0000541042427816 */ /* 0x000fe40000000047 */
[----:B------:R-:W-:Y:S02]  /*5f80*/  PRMT R65, R65, 0x5410, R70 ;  /* 0x0000541041417816 */ /* 0x000fe40000000046 */
[----:B------:R-:W-:-:S07]  /*5f90*/  PRMT R67, R75, 0x5410, R76 ;  /* 0x000054104b437816 */ /* 0x000fce000000004c */
.L_x_4844:
        /* <DEDUP_REMOVED lines=25> */
.L_x_4877:
[----:B------:R-:W-:Y:S05]  /*6130*/  @!P0 BRA `(.L_x_4878) ;  /* 0x00000000000c8947 */ /* 0x000fea0003800000 */
[----:B-----5:R-:W2:Y:S02]  /*6140*/  LDC.64 R56, c[0x0][0x390] ;  /* 0x0000e400ff387b82 */ /* 0x020ea40000000a00 */
[----:B--2---:R-:W-:-:S06]  /*6150*/  IMAD.WIDE.U32 R56, R85, 0x10, R56 ;  /* 0x0000001055387825 */ /* 0x004fcc00078e0038 */
[----:B------:R-:W5:Y:S02]  /*6160*/  LDG.E.128 R56, desc[UR12][R56.64] ;  /* 0x0000000c38387981 */ /* 0x000f64000c1e1d00 */
.L_x_4878:
        /* <DEDUP_REMOVED lines=25> */
.L_x_4882:
        /* <DEDUP_REMOVED lines=12> */
.L_x_4883:
        /* <DEDUP_REMOVED lines=43> */
.L_x_4881:
        /* <DEDUP_REMOVED lines=11> */
.L_x_4880:
        /* <DEDUP_REMOVED lines=20> */
.L_x_4886:
        /* <DEDUP_REMOVED lines=12> */
.L_x_4887:
        /* <DEDUP_REMOVED lines=43> */
.L_x_4885:
        /* <DEDUP_REMOVED lines=11> */
.L_x_4884:
        /* <DEDUP_REMOVED lines=20> */
.L_x_4890:
        /* <DEDUP_REMOVED lines=12> */
.L_x_4891:
        /* <DEDUP_REMOVED lines=41> */
[----:B------:R-:W-:-:S07]  /*7110*/  IMAD.MOV.U32 R82, RZ, RZ, R90 ;  /* 0x000000ffff527224 */ /* 0x000fce00078e005a */
.L_x_4889:
[----:B------:R-:W-:Y:S01]  /*7120*/  I2FP.F32.U32 R6, R6 ;  /* 0x0000000600067245 */ /* 0x000fe20000201000 */
[----:B-----5:R-:W-:Y:S02]  /*7130*/  HADD2.F32 R80, -RZ, R57.H0_H0 ;  /* 0x20000039ff507230 */ /* 0x020fe40000004100 */
[----:B------:R-:W-:-:S03]  /*7140*/  IMAD.MOV.U32 R79, RZ, RZ, 0x2f800000 ;  /* 0x2f800000ff4f7424 */ /* 0x000fc600078e00ff */
[----:B------:R-:W-:Y:S01]  /*7150*/  FMUL.FTZ R80, R80, UR17 ;  /* 0x0000001150507c20 */ /* 0x000fe20008410000 */
[----:B------:R-:W-:-:S03]  /*7160*/  FFMA.FTZ R6, R6, R79, 1.1641532182693481445e-10 ;  /* 0x2f00000006067423 */ /* 0x000fc6000001004f */
[----:B------:R-:W-:Y:S01]  /*7170*/  FMUL.FTZ R79, R80, UR16 ;  /* 0x00000010504f7c20 */ /* 0x000fe20008410000 */
[----:B------:R-:W-:Y:S01]  /*7180*/  HADD2.F32 R80, -RZ, R65.H0_H0 ;  /* 0x20000041ff507230 */ /* 0x000fe20000004100 */
[----:B------:R-:W-:-:S04]  /*7190*/  FSETP.GTU.FTZ.AND P2, PT, R6, UR23, PT ;  /* 0x0000001706007c0b */ /* 0x000fc8000bf5c000 */
[----:B------:R-:W-:Y:S02]  /*71a0*/  FSEL R79, R79, RZ, !P2 ;  /* 0x000000ff4f4f7208 */ /* 0x000fe40005000000 */
[----:B------:R-:W-:-:S03]  /*71b0*/  SEL R6, RZ, 0x1, P2 ;  /* 0x00000001ff067807 */ /* 0x000fc60001000000 */
[----:B------:R-:W-:-:S07]  /*71c0*/  FADD.FTZ R79, R80, R79 ;  /* 0x0000004f504f7221 */ /* 0x000fce0000010000 */
.L_x_4888:
        /* <DEDUP_REMOVED lines=20> */
.L_x_4894:
        /* <DEDUP_REMOVED lines=12> */
.L_x_4895:
        /* <DEDUP_REMOVED lines=42> */
.L_x_4893:
        /* <DEDUP_REMOVED lines=11> */
.L_x_4892:
        /* <DEDUP_REMOVED lines=20> */
.L_x_4898:
        /* <DEDUP_REMOVED lines=12> */
.L_x_4899:
        /* <DEDUP_REMOVED lines=42> */
.L_x_4897:
        /* <DEDUP_REMOVED lines=11> */
.L_x_4896:
        /* <DEDUP_REMOVED lines=20> */
.L_x_4902:
        /* <DEDUP_REMOVED lines=12> */
.L_x_4903:
        /* <DEDUP_REMOVED lines=43> */
.L_x_4901:
        /* <DEDUP_REMOVED lines=11> */
.L_x_4900:
        /* <DEDUP_REMOVED lines=20> */
.L_x_4906:
        /* <DEDUP_REMOVED lines=12> */
.L_x_4907:
        /* <DEDUP_REMOVED lines=40> */
[----:B------:R-:W-:-:S07]  /*8650*/  LOP3.LUT R11, R90, UR33, R97, 0x96, !PT ;  /* 0x000000215a0b7c12 */ /* 0x000fce000f8e9661 */
.L_x_4905:
        /* <DEDUP_REMOVED lines=11> */
.L_x_4904:
        /* <DEDUP_REMOVED lines=20> */
.L_x_4910:
        /* <DEDUP_REMOVED lines=12> */
.L_x_4911:
        /* <DEDUP_REMOVED lines=40> */
[----:B------:R-:W-:-:S07]  /*8b90*/  IMAD.MOV.U32 R92, RZ, RZ, RZ ;  /* 0x000000ffff5c7224 */ /* 0x000fce00078e00ff */
.L_x_4909:
        /* <DEDUP_REMOVED lines=11> */
.L_x_4908:
[----:B------:R-:W-:Y:S02]  /*8c50*/  F2FP.F16.F32.PACK_AB R67, RZ, R83 ;  /* 0x00000053ff43723e */ /* 0x000fe400000000ff */
[----:B------:R-:W-:Y:S02]  /*8c60*/  PRMT R66, R89, 0x5410, R66 ;  /* 0x0000541059427816 */ /* 0x000fe40000000042 */
[----:B------:R-:W-:Y:S02]  /*8c70*/  PRMT R65, R87, 0x5410, R65 ;  /* 0x0000541057417816 */ /* 0x000fe40000000041 */
[----:B------:R-:W-:Y:S02]  /*8c80*/  PRMT R64, R86, 0x5410, R64 ;  /* 0x0000541056407816 */ /* 0x000fe40000000040 */
[----:B------:R-:W-:Y:S01]  /*8c90*/  PRMT R67, R88, 0x5410, R67 ;  /* 0x0000541058437816 */ /* 0x000fe20000000043 */
[----:B------:R-:W-:Y:S06]  /*8ca0*/  BRA `(.L_x_4912) ;  /* 0x00000028000c7947 */ /* 0x000fec0003800000 */
.L_x_4879:
        /* <DEDUP_REMOVED lines=19> */
.L_x_4915:
        /* <DEDUP_REMOVED lines=12> */
.L_x_4916:
        /* <DEDUP_REMOVED lines=42> */
.L_x_4914:
        /* <DEDUP_REMOVED lines=9> */
.L_x_4913:
        /* <DEDUP_REMOVED lines=16> */
.L_x_4919:
        /* <DEDUP_REMOVED lines=12> */
.L_x_4920:
        /* <DEDUP_REMOVED lines=41> */
[----:B------:R-:W-:Y:S02]  /*9620*/  LOP3.LUT R11, R64, UR33, R67, 0x96, !PT ;  /* 0x00000021400b7c12 */ /* 0x000fe4000f8e9643 */
[----:B------:R-:W-:-:S07]  /*9630*/  MOV R90, R66 ;  /* 0x00000042005a7202 */ /* 0x000fce0000000f00 */
.L_x_4918:
        /* <DEDUP_REMOVED lines=9> */
.L_x_4917:
[----:B------:R-:W-:Y:S01]  /*96d0*/  F2FP.F16.F32.PACK_AB R64, RZ, R75 ;  /* 0x0000004bff40723e */ /* 0x000fe200000000ff */
        /* <DEDUP_REMOVED lines=15> */
.L_x_4923:
        /* <DEDUP_REMOVED lines=12> */
.L_x_4924:
        /* <DEDUP_REMOVED lines=43> */
.L_x_4922:
        /* <DEDUP_REMOVED lines=9> */
.L_x_4921:
        /* <DEDUP_REMOVED lines=16> */
.L_x_4927:
        /* <DEDUP_REMOVED lines=12> */
.L_x_4928:
        /* <DEDUP_REMOVED lines=41> */
[----:B------:R-:W-:-:S07]  /*a020*/  LOP3.LUT R11, R66, UR33, R83, 0x96, !PT ;  /* 0x00000021420b7c12 */ /* 0x000fce000f8e9653 */
.L_x_4926:
        /* <DEDUP_REMOVED lines=9> */
.L_x_4925:
[----:B------:R-:W-:Y:S01]  /*a0c0*/  F2FP.F16.F32.PACK_AB R65, RZ, R80 ;  /* 0x00000050ff41723e */ /* 0x000fe200000000ff */
        /* <DEDUP_REMOVED lines=15> */
.L_x_4931:
        /* <DEDUP_REMOVED lines=12> */
.L_x_4932:
        /* <DEDUP_REMOVED lines=42> */
.L_x_4930:
[----:B------:R-:W-:Y:S01]  /*a520*/  I2FP.F32.U32 R4, R4 ;  /* 0x0000000400047245 */ /* 0x000fe20000201000 */
[----:B-----5:R-:W-:Y:S01]  /*a530*/  HADD2.F32 R81, -RZ, R58.H0_H0 ;  /* 0x2000003aff517230 */ /* 0x020fe20000004100 */
[----:B------:R-:W-:-:S04]  /*a540*/  MOV R67, 0x2f800000 ;  /* 0x2f80000000437802 */ /* 0x000fc80000000f00 */
[----:B------:R-:W-:Y:S01]  /*a550*/  FMUL.FTZ R81, R81, UR17 ;  /* 0x0000001151517c20 */ /* 0x000fe20008410000 */
[----:B------:R-:W-:-:S03]  /*a560*/  FFMA.FTZ R4, R4, R67, 1.1641532182693481445e-10 ;  /* 0x2f00000004047423 */ /* 0x000fc60000010043 */
[----:B------:R-:W-:Y:S02]  /*a570*/  FMUL.FTZ R81, R81, UR16 ;  /* 0x0000001051517c20 */ /* 0x000fe40008410000 */
[----:B------:R-:W-:-:S04]  /*a580*/  FSETP.GTU.FTZ.AND P1, PT, R4, UR23, PT ;  /* 0x0000001704007c0b */ /* 0x000fc8000bf3c000 */
[----:B------:R-:W-:Y:S02]  /*a590*/  SEL R4, RZ, 0x1, P1 ;  /* 0x00000001ff047807 */ /* 0x000fe40000800000 */
[----:B------:R-:W-:-:S07]  /*a5a0*/  FSEL R82, R81, RZ, !P1 ;  /* 0x000000ff51527208 */ /* 0x000fce0004800000 */
.L_x_4929:
        /* <DEDUP_REMOVED lines=16> */
.L_x_4935:
        /* <DEDUP_REMOVED lines=12> */
.L_x_4936:
        /* <DEDUP_REMOVED lines=43> */
.L_x_4934:
        /* <DEDUP_REMOVED lines=9> */
.L_x_4933:
        /* <DEDUP_REMOVED lines=16> */
.L_x_4939:
        /* <DEDUP_REMOVED lines=12> */
.L_x_4940:
        /* <DEDUP_REMOVED lines=41> */
[----:B------:R-:W-:-:S07]  /*af00*/  LOP3.LUT R11, R92, UR33, R89, 0x96, !PT ;  /* 0x000000215c0b7c12 */ /* 0x000fce000f8e9659 */
.L_x_4938:
        /* <DEDUP_REMOVED lines=9> */
.L_x_4937:
        /* <DEDUP_REMOVED lines=16> */
.L_x_4943:
        /* <DEDUP_REMOVED lines=12> */
.L_x_4944:
        /* <DEDUP_REMOVED lines=42> */
.L_x_4942:
[----:B------:R-:W-:Y:S01]  /*b400*/  I2FP.F32.U32 R0, R0 ;  /* 0x0000000000007245 */ /* 0x000fe20000201000 */
[----:B-----5:R-:W-:Y:S01]  /*b410*/  HADD2.F32 R88, -RZ, R59.H1_H1 ;  /* 0x3000003bff587230 */ /* 0x020fe20000004100 */
[----:B------:R-:W-:-:S04]  /*b420*/  MOV R83, 0x2f800000 ;  /* 0x2f80000000537802 */ /* 0x000fc80000000f00 */
[----:B------:R-:W-:Y:S01]  /*b430*/  FMUL.FTZ R88, R88, UR17 ;  /* 0x0000001158587c20 */ /* 0x000fe20008410000 */
[----:B------:R-:W-:-:S03]  /*b440*/  FFMA.FTZ R0, R0, R83, 1.1641532182693481445e-10 ;  /* 0x2f00000000007423 */ /* 0x000fc60000010053 */
[----:B------:R-:W-:Y:S02]  /*b450*/  FMUL.FTZ R88, R88, UR16 ;  /* 0x0000001058587c20 */ /* 0x000fe40008410000 */
[----:B------:R-:W-:-:S04]  /*b460*/  FSETP.GTU.FTZ.AND P1, PT, R0, UR23, PT ;  /* 0x0000001700007c0b */ /* 0x000fc8000bf3c000 */
[----:B------:R-:W-:Y:S02]  /*b470*/  SEL R0, RZ, 0x1, P1 ;  /* 0x00000001ff007807 */ /* 0x000fe40000800000 */
[----:B------:R-:W-:-:S07]  /*b480*/  FSEL R83, R88, RZ, !P1 ;  /* 0x000000ff58537208 */ /* 0x000fce0004800000 */
.L_x_4941:
[----:B------:R-:W-:Y:S02]  /*b490*/  F2FP.F16.F32.PACK_AB R88, RZ, R83 ;  /* 0x00000053ff58723e */ /* 0x000fe400000000ff */
[----:B------:R-:W-:Y:S02]  /*b4a0*/  PRMT R66, R91, 0x5410, R66 ;  /* 0x000054105b427816 */ /* 0x000fe40000000042 */
[----:B------:R-:W-:Y:S02]  /*b4b0*/  PRMT R65, R87, 0x5410, R65 ;  /* 0x0000541057417816 */ /* 0x000fe40000000041 */
[----:B------:R-:W-:Y:S02]  /*b4c0*/  PRMT R64, R86, 0x5410, R64 ;  /* 0x0000541056407816 */ /* 0x000fe40000000040 */
[----:B------:R-:W-:-:S07]  /*b4d0*/  PRMT R67, R67, 0x5410, R88 ;  /* 0x0000541043437816 */ /* 0x000fce0000000058 */
.L_x_4912:
        /* <DEDUP_REMOVED lines=24> */
.L_x_4945:
[----:B------:R-:W-:Y:S05]  /*b660*/  @!P0 BRA `(.L_x_4946) ;  /* 0x0000000000108947 */ /* 0x000fea0003800000 */
[----:B-----5:R-:W2:Y:S01]  /*b670*/  LDC.64 R56, c[0x0][0x390] ;  /* 0x0000e400ff387b82 */ /* 0x020ea20000000a00 */
[----:B------:R-:W-:-:S04]  /*b680*/  VIADD R59, R77, 0x100 ;  /* 0x000001004d3b7836 */ /* 0x000fc80000000000 */
[----:B--2---:R-:W-:-:S06]  /*b690*/  IMAD.WIDE.U32 R56, R59, 0x10, R56 ;  /* 0x000000103b387825 */ /* 0x004fcc00078e0038 */
[----:B------:R-:W5:Y:S02]  /*b6a0*/  LDG.E.128 R56, desc[UR12][R56.64] ;  /* 0x0000000c38387981 */ /* 0x000f64000c1e1d00 */
.L_x_4946:
[----:B------:R-:W-:Y:S05]  /*b6b0*/  BRA.U !UP0, `(.L_x_4947) ;  /* 0x0000002908c87547 */ /* 0x000fea000b800000 */
[----:B01----:R-:W0:Y:S01]  /*b6c0*/  LDC.64 R64, c[0x0][0x3a0] ;  /* 0x0000e800ff407b82 */ /* 0x003e220000000a00 */
[----:B------:R-:W-:-:S05]  /*b6d0*/  IADD3 R67, PT, PT, R78, 0x100, RZ ;  /* 0x000001004e437810 */ /* 0x000fca0007ffe0ff */
        /* <DEDUP_REMOVED lines=22> */
.L_x_4950:
        /* <DEDUP_REMOVED lines=12> */
.L_x_4951:
        /* <DEDUP_REMOVED lines=41> */
.L_x_4949:
        /* <DEDUP_REMOVED lines=11> */
.L_x_4948:
[----:B------:R-:W-:Y:S01]  /*bc40*/  F2FP.F16.F32.PACK_AB R85, RZ, R88 ;  /* 0x00000058ff55723e */ /* 0x000fe200000000ff */
[----:B------:R-:W-:Y:S01]  /*bc50*/  @!P1 HADD2.F32 R87, -RZ, R64.H1_H1 ;  /* 0x30000040ff579230 */ /* 0x000fe20000004100 */
        /* <DEDUP_REMOVED lines=18> */
.L_x_4954:
        /* <DEDUP_REMOVED lines=12> */
.L_x_4955:
        /* <DEDUP_REMOVED lines=43> */
.L_x_4953:
[----:B------:R-:W-:Y:S01]  /*c0f0*/  I2FP.F32.U32 R7, R7 ;  /* 0x0000000700077245 */ /* 0x000fe20000201000 */
[----:B-----5:R-:W-:Y:S01]  /*c100*/  HADD2.F32 R87, -RZ, R56.H1_H1 ;  /* 0x30000038ff577230 */ /* 0x020fe20000004100 */
[----:B------:R-:W-:Y:S01]  /*c110*/  MOV R86, 0x2f800000 ;  /* 0x2f80000000567802 */ /* 0x000fe20000000f00 */
[----:B------:R-:W-:-:S03]  /*c120*/  HADD2.F32 R64, -RZ, R64.H1_H1 ;  /* 0x30000040ff407230 */ /* 0x000fc60000004100 */
[----:B------:R-:W-:Y:S01]  /*c130*/  FMUL.FTZ R87, R87, UR17 ;  /* 0x0000001157577c20 */ /* 0x000fe20008410000 */
[----:B------:R-:W-:-:S03]  /*c140*/  FFMA.FTZ R7, R7, R86, 1.1641532182693481445e-10 ;  /* 0x2f00000007077423 */ /* 0x000fc60000010056 */
[----:B------:R-:W-:Y:S02]  /*c150*/  FMUL.FTZ R87, R87, UR16 ;  /* 0x0000001057577c20 */ /* 0x000fe40008410000 */
[----:B------:R-:W-:-:S04]  /*c160*/  FSETP.GTU.FTZ.AND P2, PT, R7, UR23, PT ;  /* 0x0000001707007c0b */ /* 0x000fc8000bf5c000 */
[----:B------:R-:W-:Y:S02]  /*c170*/  FSEL R87, R87, RZ, !P2 ;  /* 0x000000ff57577208 */ /* 0x000fe40005000000 */
[----:B------:R-:W-:-:S03]  /*c180*/  SEL R7, RZ, 0x1, P2 ;  /* 0x00000001ff077807 */ /* 0x000fc60001000000 */
[----:B------:R-:W-:-:S07]  /*c190*/  FADD.FTZ R87, R64, R87 ;  /* 0x0000005740577221 */ /* 0x000fce0000010000 */
.L_x_4952:
        /* <DEDUP_REMOVED lines=20> */
.L_x_4958:
        /* <DEDUP_REMOVED lines=12> */
.L_x_4959:
        /* <DEDUP_REMOVED lines=42> */
.L_x_4957:
        /* <DEDUP_REMOVED lines=11> */
.L_x_4956:
        /* <DEDUP_REMOVED lines=20> */
.L_x_4962:
        /* <DEDUP_REMOVED lines=12> */
.L_x_4963:
        /* <DEDUP_REMOVED lines=42> */
.L_x_4961:
        /* <DEDUP_REMOVED lines=11> */
.L_x_4960:
        /* <DEDUP_REMOVED lines=20> */
.L_x_4966:
        /* <DEDUP_REMOVED lines=12> */
.L_x_4967:
        /* <DEDUP_REMOVED lines=42> */
.L_x_4965:
        /* <DEDUP_REMOVED lines=11> */
.L_x_4964:
        /* <DEDUP_REMOVED lines=20> */
.L_x_4970:
        /* <DEDUP_REMOVED lines=12> */
.L_x_4971:
        /* <DEDUP_REMOVED lines=42> */
.L_x_4969:
        /* <DEDUP_REMOVED lines=11> */
.L_x_4968:
        /* <DEDUP_REMOVED lines=20> */
.L_x_4974:
        /* <DEDUP_REMOVED lines=12> */
.L_x_4975:
        /* <DEDUP_REMOVED lines=42> */
.L_x_4973:
        /* <DEDUP_REMOVED lines=11> */
.L_x_4972:
        /* <DEDUP_REMOVED lines=20> */
.L_x_4978:
        /* <DEDUP_REMOVED lines=12> */
.L_x_4979:
        /* <DEDUP_REMOVED lines=42> */
.L_x_4977:
        /* <DEDUP_REMOVED lines=11> */
.L_x_4976:
[----:B------:R-:W-:Y:S02]  /*e180*/  F2FP.F16.F32.PACK_AB R67, RZ, R93 ;  /* 0x0000005dff43723e */ /* 0x000fe400000000ff */
[----:B------:R-:W-:Y:S02]  /*e190*/  PRMT R66, R102, 0x5410, R66 ;  /* 0x0000541066427816 */ /* 0x000fe40000000042 */
[----:B------:R-:W-:Y:S02]  /*e1a0*/  PRMT R65, R95, 0x5410, R101 ;  /* 0x000054105f417816 */ /* 0x000fe40000000065 */
[----:B------:R-:W-:Y:S02]  /*e1b0*/  PRMT R64, R85, 0x5410, R86 ;  /* 0x0000541055407816 */ /* 0x000fe40000000056 */
[----:B------:R-:W-:Y:S01]  /*e1c0*/  PRMT R67, R100, 0x5410, R67 ;  /* 0x0000541064437816 */ /* 0x000fe20000000043 */
[----:B------:R-:W-:Y:S06]  /*e1d0*/  BRA `(.L_x_4980) ;  /* 0x0000002400fc7947 */ /* 0x000fec0003800000 */
.L_x_4947:
[----:B------:R-:W-:Y:S01]  /*e1e0*/  IMAD.MOV.U32 R88, RZ, RZ, RZ ;  /* 0x000000ffff587224 */ /* 0x000fe200078e00ff */
[----:B01----:R-:W-:Y:S01]  /*e1f0*/  MOV R64, R92 ;  /* 0x0000005c00407202 */ /* 0x003fe20000000f00 */
        /* <DEDUP_REMOVED lines=17> */
.L_x_4983:
        /* <DEDUP_REMOVED lines=12> */
.L_x_4984:
        /* <DEDUP_REMOVED lines=41> */
.L_x_4982:
        /* <DEDUP_REMOVED lines=9> */
.L_x_4981:
        /* <DEDUP_REMOVED lines=16> */
.L_x_4987:
        /* <DEDUP_REMOVED lines=12> */
.L_x_4988:
        /* <DEDUP_REMOVED lines=42> */
.L_x_4986:
        /* <DEDUP_REMOVED lines=9> */
.L_x_4985:
        /* <DEDUP_REMOVED lines=16> */
.L_x_4991:
        /* <DEDUP_REMOVED lines=12> */
.L_x_4992:
        /* <DEDUP_REMOVED lines=42> */
.L_x_4990:
        /* <DEDUP_REMOVED lines=9> */
.L_x_4989:
        /* <DEDUP_REMOVED lines=16> */
.L_x_4995:
        /* <DEDUP_REMOVED lines=12> */
.L_x_4996:
        /* <DEDUP_REMOVED lines=42> */
.L_x_4994:
        /* <DEDUP_REMOVED lines=9> */
.L_x_4993:
        /* <DEDUP_REMOVED lines=16> */
.L_x_4999:
        /* <DEDUP_REMOVED lines=12> */
.L_x_5000:
        /* <DEDUP_REMOVED lines=42> */
.L_x_4998:
        /* <DEDUP_REMOVED lines=9> */
.L_x_4997:
        /* <DEDUP_REMOVED lines=16> */
.L_x_5003:
        /* <DEDUP_REMOVED lines=12> */
.L_x_5004:
        /* <DEDUP_REMOVED lines=42> */
.L_x_5002:
        /* <DEDUP_REMOVED lines=9> */
.L_x_5001:
        /* <DEDUP_REMOVED lines=16> */
.L_x_5007:
        /* <DEDUP_REMOVED lines=12> */
.L_x_5008:
        /* <DEDUP_REMOVED lines=42> */
.L_x_5006:
        /* <DEDUP_REMOVED lines=9> */
.L_x_5005:
        /* <DEDUP_REMOVED lines=16> */
.L_x_5011:
        /* <DEDUP_REMOVED lines=12> */
.L_x_5012:
        /* <DEDUP_REMOVED lines=42> */
.L_x_5010:
        /* <DEDUP_REMOVED lines=9> */
.L_x_5009:
[----:B------:R-:W-:Y:S02]  /*10980*/  F2FP.F16.F32.PACK_AB R67, RZ, R93 ;  /* 0x0000005dff43723e */ /* 0x000fe400000000ff */
[----:B------:R-:W-:Y:S02]  /*10990*/  PRMT R66, R101, 0x5410, R102 ;  /* 0x0000541065427816 */ /* 0x000fe40000000066 */
[----:B------:R-:W-:Y:S02]  /*109a0*/  PRMT R65, R99, 0x5410, R100 ;  /* 0x0000541063417816 */ /* 0x000fe40000000064 */
[----:B------:R-:W-:Y:S02]  /*109b0*/  PRMT R64, R95, 0x5410, R86 ;  /* 0x000054105f407816 */ /* 0x000fe40000000056 */
[----:B------:R-:W-:-:S07]  /*109c0*/  PRMT R67, R85, 0x5410, R67 ;  /* 0x0000541055437816 */ /* 0x000fce0000000043 */
.L_x_4980:
[----:B------:R-:W-:-:S05]  /*109d0*/  IADD3 R97, PT, PT, R78, 0x100, RZ ;  /* 0x000001004e617810 */ /* 0x000fca0007ffe0ff */
        /* <DEDUP_REMOVED lines=18> */
[----:B------:R-:W-:Y:S02]  /*10b00*/  LOP3.LUT R66, R97, R85, R101, 0xfe, !PT ;  /* 0x0000005561427212 */ /* 0x000fe400078efe65 */
[----:B------:R-:W-:Y:S02]  /*10b10*/  IADD3 R85, PT, PT, R77, 0x100, RZ ;  /* 0x000001004d557810 */ /* 0x000fe40007ffe0ff */
[----:B------:R-:W-:Y:S02]  /*10b20*/  LOP3.LUT R67, R66, R67, RZ, 0xfc, !PT ;  /* 0x0000004342437212 */ /* 0x000fe400078efcff */
[----:B------:R-:W-:Y:S01]  /*10b30*/  LOP3.LUT R66, R95, 0xff, R8, 0xf8, !PT ;  /* 0x000000ff5f427812 */ /* 0x000fe200078ef808 */
[----:B0-----:R-:W-:-:S05]  /*10b40*/  IMAD.WIDE.U32 R64, R85, 0x8, R64 ;  /* 0x0000000855407825 */ /* 0x001fca00078e0040 */
[----:B------:R1:W-:Y:S02]  /*10b50*/  STG.E.64 desc[UR12][R64.64], R66 ;  /* 0x0000004240007986 */ /* 0x0003e4000c101b0c */
.L_x_5013:
[----:B------:R-:W-:Y:S05]  /*10b60*/  @!P0 BRA `(.L_x_5014) ;  /* 0x0000000000108947 */ /* 0x000fea0003800000 */
[----:B-----5:R-:W2:Y:S01]  /*10b70*/  LDC.64 R56, c[0x0][0x390] ;  /* 0x0000e400ff387b82 */ /* 0x020ea20000000a00 */
[----:B------:R-:W-:-:S04]  /*10b80*/  VIADD R59, R77, 0x180 ;  /* 0x000001804d3b7836 */ /* 0x000fc80000000000 */
[----:B--2---:R-:W-:-:S06]  /*10b90*/  IMAD.WIDE.U32 R56, R59, 0x10, R56 ;  /* 0x000000103b387825 */ /* 0x004fcc00078e0038 */
[----:B------:R-:W5:Y:S02]  /*10ba0*/  LDG.E.128 R56, desc[UR12][R56.64] ;  /* 0x0000000c38387981 */ /* 0x000f64000c1e1d00 */
.L_x_5014:
        /* <DEDUP_REMOVED lines=25> */
.L_x_5018:
        /* <DEDUP_REMOVED lines=12> */
.L_x_5019:
        /* <DEDUP_REMOVED lines=42> */
.L_x_5017:
        /* <DEDUP_REMOVED lines=11> */
.L_x_5016:
        /* <DEDUP_REMOVED lines=20> */
.L_x_5022:
        /* <DEDUP_REMOVED lines=12> */
.L_x_5023:
        /* <DEDUP_REMOVED lines=42> */
.L_x_5021:
        /* <DEDUP_REMOVED lines=11> */
.L_x_5020:
        /* <DEDUP_REMOVED lines=20> */
.L_x_5026:
        /* <DEDUP_REMOVED lines=12> */
.L_x_5027:
        /* <DEDUP_REMOVED lines=42> */
.L_x_5025:
        /* <DEDUP_REMOVED lines=11> */
.L_x_5024:
        /* <DEDUP_REMOVED lines=20> */
.L_x_5030:
        /* <DEDUP_REMOVED lines=12> */
.L_x_5031:
        /* <DEDUP_REMOVED lines=40> */
[----:B------:R-:W-:-:S07]  /*12070*/  LOP3.LUT R11, R100, UR33, R105, 0x96, !PT ;  /* 0x00000021640b7c12 */ /* 0x000fce000f8e9669 */
.L_x_5029:
        /* <DEDUP_REMOVED lines=11> */
.L_x_5028:
[----:B------:R-:W-:Y:S01]  /*12130*/  F2FP.F16.F32.PACK_AB R109, RZ, R98 ;  /* 0x00000062ff6d723e */ /* 0x000fe200000000ff */
[----:B------:R-:W-:Y:S01]  /*12140*/  @!P1 HADD2.F32 R101, -RZ, R66.H0_H0 ;  /* 0x20000042ff659230 */ /* 0x000fe20000004100 */
        /* <DEDUP_REMOVED lines=18> */
.L_x_5034:
        /* <DEDUP_REMOVED lines=12> */
.L_x_5035:
        /* <DEDUP_REMOVED lines=40> */
[----:B------:R-:W-:Y:S01]  /*125b0*/  HFMA2 R64, -RZ, RZ, 0, 0 ;  /* 0x00000000ff407431 */ /* 0x000fe200000001ff */
[----:B------:R-:W-:-:S07]  /*125c0*/  LOP3.LUT R11, R100, UR33, R65, 0x96, !PT ;  /* 0x00000021640b7c12 */ /* 0x000fce000f8e9641 */
.L_x_5033:
        /* <DEDUP_REMOVED lines=11> */
.L_x_5032:
        /* <DEDUP_REMOVED lines=20> */
.L_x_5038:
        /* <DEDUP_REMOVED lines=12> */
.L_x_5039:
        /* <DEDUP_REMOVED lines=41> */
.L_x_5037:
        /* <DEDUP_REMOVED lines=11> */
.L_x_5036:
        /* <DEDUP_REMOVED lines=20> */
.L_x_5042:
        /* <DEDUP_REMOVED lines=12> */
.L_x_5043:
        /* <DEDUP_REMOVED lines=42> */
.L_x_5041:
        /* <DEDUP_REMOVED lines=11> */
.L_x_5040:
        /* <DEDUP_REMOVED lines=20> */
.L_x_5046:
        /* <DEDUP_REMOVED lines=12> */
.L_x_5047:
        /* <DEDUP_REMOVED lines=42> */
.L_x_5045:
        /* <DEDUP_REMOVED lines=11> */
.L_x_5044:
[----:B------:R-:W-:Y:S02]  /*13660*/  F2FP.F16.F32.PACK_AB R67, RZ, R102 ;  /* 0x00000066ff43723e */ /* 0x000fe400000000ff */
[----:B------:R-:W-:Y:S02]  /*13670*/  PRMT R66, R110, 0x5410, R66 ;  /* 0x000054106e427816 */ /* 0x000fe40000000042 */
[----:B------:R-:W-:Y:S02]  /*13680*/  PRMT R65, R95, 0x5410, R109 ;  /* 0x000054105f417816 */ /* 0x000fe4000000006d */
[----:B------:R-:W-:Y:S02]  /*13690*/  PRMT R64, R85, 0x5410, R86 ;  /* 0x0000541055407816 */ /* 0x000fe40000000056 */
[----:B------:R-:W-:Y:S01]  /*136a0*/  PRMT R67, R108, 0x5410, R67 ;  /* 0x000054106c437816 */ /* 0x000fe20000000043 */
[----:B------:R-:W-:Y:S06]  /*136b0*/  BRA `(.L_x_5048) ;  /* 0x0000002800007947 */ /* 0x000fec0003800000 */
.L_x_5015:
[----:B0-----:R-:W-:Y:S01]  /*136c0*/  IMAD.MOV.U32 R97, RZ, RZ, RZ ;  /* 0x000000ffff617224 */ /* 0x001fe200078e00ff */
[----:B-1----:R-:W-:Y:S01]  /*136d0*/  MOV R64, R104 ;  /* 0x0000006800407202 */ /* 0x002fe20000000f00 */
        /* <DEDUP_REMOVED lines=17> */
.L_x_5051:
        /* <DEDUP_REMOVED lines=12> */
.L_x_5052:
        /* <DEDUP_REMOVED lines=42> */
.L_x_5050:
        /* <DEDUP_REMOVED lines=9> */
.L_x_5049:
        /* <DEDUP_REMOVED lines=16> */
.L_x_5055:
        /* <DEDUP_REMOVED lines=12> */
.L_x_5056:
        /* <DEDUP_REMOVED lines=42> */
.L_x_5054:
        /* <DEDUP_REMOVED lines=9> */
.L_x_5053:
        /* <DEDUP_REMOVED lines=16> */
.L_x_5059:
        /* <DEDUP_REMOVED lines=12> */
.L_x_5060:
        /* <DEDUP_REMOVED lines=42> */
.L_x_5058:
        /* <DEDUP_REMOVED lines=9> */
.L_x_5057:
        /* <DEDUP_REMOVED lines=16> */
.L_x_5063:
        /* <DEDUP_REMOVED lines=12> */
.L_x_5064:
        /* <DEDUP_REMOVED lines=42> */
.L_x_5062:
        /* <DEDUP_REMOVED lines=9> */
.L_x_5061:
        /* <DEDUP_REMOVED lines=16> */
.L_x_5067:
        /* <DEDUP_REMOVED lines=12> */
.L_x_5068:
        /* <DEDUP_REMOVED lines=42> */
.L_x_5066:
        /* <DEDUP_REMOVED lines=9> */
.L_x_5065:
        /* <DEDUP_REMOVED lines=16> */
.L_x_5071:
        /* <DEDUP_REMOVED lines=12> */
.L_x_5072:
        /* <DEDUP_REMOVED lines=42> */
.L_x_5070:
        /* <DEDUP_REMOVED lines=9> */
.L_x_5069:
        /* <DEDUP_REMOVED lines=16> */
.L_x_5075:
        /* <DEDUP_REMOVED lines=12> */
.L_x_5076:
        /* <DEDUP_REMOVED lines=42> */
.L_x_5074:
        /* <DEDUP_REMOVED lines=9> */
.L_x_5073:
        /* <DEDUP_REMOVED lines=16> */
.L_x_5079:
        /* <DEDUP_REMOVED lines=12> */
.L_x_5080:
        /* <DEDUP_REMOVED lines=42> */
.L_x_5078:
        /* <DEDUP_REMOVED lines=9> */
.L_x_5077:
[----:B------:R-:W-:Y:S02]  /*15e70*/  F2FP.F16.F32.PACK_AB R67, RZ, R102 ;  /* 0x00000066ff43723e */ /* 0x000fe400000000ff */
[----:B------:R-:W-:Y:S02]  /*15e80*/  PRMT R66, R110, 0x5410, R111 ;  /* 0x000054106e427816 */ /* 0x000fe4000000006f */
[----:B------:R-:W-:Y:S02]  /*15e90*/  PRMT R65, R109, 0x5410, R108 ;  /* 0x000054106d417816 */ /* 0x000fe4000000006c */
[----:B------:R-:W-:Y:S02]  /*15ea0*/  PRMT R64, R95, 0x5410, R86 ;  /* 0x000054105f407816 */ /* 0x000fe40000000056 */
[----:B------:R-:W-:-:S07]  /*15eb0*/  PRMT R67, R85, 0x5410, R67 ;  /* 0x0000541055437816 */ /* 0x000fce0000000043 */
.L_x_5048:
        /* <DEDUP_REMOVED lines=16> */
[----:B------:R-:W-:Y:S01]  /*15fc0*/  IMAD.WIDE.U32 R104, R104, 0x10000, RZ ;  /* 0x0001000068687825 */ /* 0x000fe200078e00ff */
[----:B------:R-:W-:Y:S02]  /*15fd0*/  IADD3 R77, PT, PT, R77, 0x180, RZ ;  /* 0x000001804d4d7810 */ /* 0x000fe40007ffe0ff */
        /* <DEDUP_REMOVED lines=8> */
.L_x_5081:
[----:B------:R-:W-:Y:S05]  /*16060*/  @!P0 BRA `(.L_x_5082) ;  /* 0x00000000000c8947 */ /* 0x000fea0003800000 */
[----:B-----5:R-:W2:Y:S02]  /*16070*/  LDC.64 R56, c[0x0][0x390] ;  /* 0x0000e400ff387b82 */ /* 0x020ea40000000a00 */
[----:B--2---:R-:W-:-:S06]  /*16080*/  IMAD.WIDE.U32 R56, R95, 0x10, R56 ;  /* 0x000000105f387825 */ /* 0x004fcc00078e0038 */
[----:B------:R-:W5:Y:S02]  /*16090*/  LDG.E.128 R56, desc[UR12][R56.64] ;  /* 0x0000000c38387981 */ /* 0x000f64000c1e1d00 */
.L_x_5082:
[----:B------:R-:W-:Y:S01]  /*160a0*/  VIADD R109, R78, 0x200 ;  /* 0x000002004e6d7836 */ /* 0x000fe20000000000 */
[----:B------:R-:W-:Y:S06]  /*160b0*/  BRA.U !UP0, `(.L_x_5083) ;  /* 0x0000002908c47547 */ /* 0x000fec000b800000 */
[----:B01----:R-:W0:Y:S02]  /*160c0*/  LDC.64 R64, c[0x0][0x3a0] ;  /* 0x0000e800ff407b82 */ /* 0x003e240000000a00 */
        /* <DEDUP_REMOVED lines=22> */
.L_x_5086:
        /* <DEDUP_REMOVED lines=12> */
.L_x_5087:
        /* <DEDUP_REMOVED lines=42> */
.L_x_5085:
        /* <DEDUP_REMOVED lines=11> */
.L_x_5084:
        /* <DEDUP_REMOVED lines=20> */
.L_x_5090:
        /* <DEDUP_REMOVED lines=12> */
.L_x_5091:
        /* <DEDUP_REMOVED lines=42> */
.L_x_5089:
        /* <DEDUP_REMOVED lines=11> */
.L_x_5088:
        /* <DEDUP_REMOVED lines=20> */
.L_x_5094:
        /* <DEDUP_REMOVED lines=12> */
.L_x_5095:
        /* <DEDUP_REMOVED lines=42> */
.L_x_5093:
        /* <DEDUP_REMOVED lines=11> */
.L_x_5092:
        /* <DEDUP_REMOVED lines=20> */
.L_x_5098:
        /* <DEDUP_REMOVED lines=12> */
.L_x_5099:
        /* <DEDUP_REMOVED lines=40> */
[----:B------:R-:W-:Y:S01]  /*17560*/  HFMA2 R106, -RZ, RZ, 0, 0 ;  /* 0x00000000ff6a7431 */ /* 0x000fe200000001ff */
[----:B------:R-:W-:-:S07]  /*17570*/  MOV R85, R104 ;  /* 0x0000006800557202 */ /* 0x000fce0000000f00 */
.L_x_5097:
        /* <DEDUP_REMOVED lines=11> */
.L_x_5096:
        /* <DEDUP_REMOVED lines=20> */
.L_x_5102:
        /* <DEDUP_REMOVED lines=12> */
.L_x_5103:
        /* <DEDUP_REMOVED lines=42> */
.L_x_5101:
        /* <DEDUP_REMOVED lines=11> */
.L_x_5100:
        /* <DEDUP_REMOVED lines=20> */
.L_x_5106:
        /* <DEDUP_REMOVED lines=12> */
.L_x_5107:
        /* <DEDUP_REMOVED lines=42> */
.L_x_5105:
        /* <DEDUP_REMOVED lines=11> */
.L_x_5104:
        /* <DEDUP_REMOVED lines=20> */
.L_x_5110:
        /* <DEDUP_REMOVED lines=12> */
.L_x_5111:
        /* <DEDUP_REMOVED lines=42> */
.L_x_5109:
        /* <DEDUP_REMOVED lines=11> */
.L_x_5108:
        /* <DEDUP_REMOVED lines=20> */
.L_x_5114:
        /* <DEDUP_REMOVED lines=12> */
.L_x_5115:
        /* <DEDUP_REMOVED lines=42> */
.L_x_5113:
        /* <DEDUP_REMOVED lines=11> */
.L_x_5112:
[----:B------:R-:W-:Y:S02]  /*18b70*/  F2FP.F16.F32.PACK_AB R67, RZ, R107 ;  /* 0x0000006bff43723e */ /* 0x000fe400000000ff */
[----:B------:R-:W-:Y:S02]  /*18b80*/  PRMT R66, R119, 0x5410, R120 ;  /* 0x0000541077427816 */ /* 0x000fe40000000078 */
[----:B------:R-:W-:Y:S02]  /*18b90*/  PRMT R65, R116, 0x5410, R118 ;  /* 0x0000541074417816 */ /* 0x000fe40000000076 */
[----:B------:R-:W-:Y:S02]  /*18ba0*/  PRMT R64, R114, 0x5410, R115 ;  /* 0x0000541072407816 */ /* 0x000fe40000000073 */
[----:B------:R-:W-:Y:S01]  /*18bb0*/  PRMT R67, R117, 0x5410, R67 ;  /* 0x0000541075437816 */ /* 0x000fe20000000043 */
[----:B------:R-:W-:Y:S06]  /*18bc0*/  BRA `(.L_x_5116) ;  /* 0x0000002800007947 */ /* 0x000fec0003800000 */
.L_x_5083:
        /* <DEDUP_REMOVED lines=19> */
.L_x_5119:
        /* <DEDUP_REMOVED lines=12> */
.L_x_5120:
        /* <DEDUP_REMOVED lines=42> */
.L_x_5118:
        /* <DEDUP_REMOVED lines=9> */
.L_x_5117:
        /* <DEDUP_REMOVED lines=16> */
.L_x_5123:
        /* <DEDUP_REMOVED lines=12> */
.L_x_5124:
        /* <DEDUP_REMOVED lines=42> */
.L_x_5122:
        /* <DEDUP_REMOVED lines=9> */
.L_x_5121:
        /* <DEDUP_REMOVED lines=16> */
.L_x_5127:
        /* <DEDUP_REMOVED lines=12> */
.L_x_5128:
        /* <DEDUP_REMOVED lines=42> */
.L_x_5126:
        /* <DEDUP_REMOVED lines=9> */
.L_x_5125:
        /* <DEDUP_REMOVED lines=16> */
.L_x_5131:
        /* <DEDUP_REMOVED lines=12> */
.L_x_5132:
        /* <DEDUP_REMOVED lines=42> */
.L_x_5130:
        /* <DEDUP_REMOVED lines=9> */
.L_x_5129:
        /* <DEDUP_REMOVED lines=16> */
.L_x_5135:
        /* <DEDUP_REMOVED lines=12> */
.L_x_5136:
        /* <DEDUP_REMOVED lines=42> */
.L_x_5134:
        /* <DEDUP_REMOVED lines=9> */
.L_x_5133:
        /* <DEDUP_REMOVED lines=16> */
.L_x_5139:
        /* <DEDUP_REMOVED lines=12> */
.L_x_5140:
        /* <DEDUP_REMOVED lines=42> */
.L_x_5138:
        /* <DEDUP_REMOVED lines=9> */
.L_x_5137:
        /* <DEDUP_REMOVED lines=16> */
.L_x_5143:
        /* <DEDUP_REMOVED lines=12> */
.L_x_5144:
        /* <DEDUP_REMOVED lines=42> */
.L_x_5142:
        /* <DEDUP_REMOVED lines=9> */
.L_x_5141:
        /* <DEDUP_REMOVED lines=16> */
.L_x_5147:
        /* <DEDUP_REMOVED lines=12> */
.L_x_5148:
        /* <DEDUP_REMOVED lines=42> */
.L_x_5146:
        /* <DEDUP_REMOVED lines=9> */
.L_x_5145:
[----:B------:R-:W-:Y:S02]  /*1b380*/  F2FP.F16.F32.PACK_AB R67, RZ, R107 ;  /* 0x0000006bff43723e */ /* 0x000fe400000000ff */
[----:B------:R-:W-:Y:S02]  /*1b390*/  PRMT R66, R117, 0x5410, R118 ;  /* 0x0000541075427816 */ /* 0x000fe40000000076 */
[----:B------:R-:W-:Y:S02]  /*1b3a0*/  PRMT R65, R115, 0x5410, R116 ;  /* 0x0000541073417816 */ /* 0x000fe40000000074 */
[----:B------:R-:W-:Y:S02]  /*1b3b0*/  PRMT R64, R114, 0x5410, R113 ;  /* 0x0000541072407816 */ /* 0x000fe40000000071 */
[----:B------:R-:W-:-:S07]  /*1b3c0*/  PRMT R67, R112, 0x5410, R67 ;  /* 0x0000541070437816 */ /* 0x000fce0000000043 */
.L_x_5116:
        /* <DEDUP_REMOVED lines=63> */
.L_x_5149:
        /* <DEDUP_REMOVED lines=114> */
.L_x_5151:
[----:B------:R-:W-:Y:S05]  /*1bee0*/  BSYNC.RECONVERGENT B0 ;  /* 0x0000000000007941 */ /* 0x000fea0003800200 */
.L_x_5150:
        /* <DEDUP_REMOVED lines=12> */
.L_x_5153:
[----:B------:R-:W-:Y:S05]  /*1bfb0*/  BSYNC.RECONVERGENT B0 ;  /* 0x0000000000007941 */ /* 0x000fea0003800200 */
.L_x_5152:
[----:B------:R-:W1:Y:S01]  /*1bfc0*/  SHFL.DOWN PT, R67, R70, 0x2, 0x1f ;  /* 0x08401f0046437f89 */ /* 0x000e6200000e0000 */
[----:B------:R-:W-:Y:S01]  /*1bfd0*/  I2FP.F32.U32 R111, R70 ;  /* 0x00000046006f7245 */ /* 0x000fe20000201000 */
        /* <DEDUP_REMOVED lines=21> */
[----:B------:R-:W0:Y:S01]  /*1c130*/  SHFL.DOWN PT, R64, R113, 0x1, 0x1f ;  /* 0x08201f0071407f89 */ /* 0x000e2200000e0000 */
[----:B------:R-:W1:Y:S02]  /*1c140*/  LDC R110, c[0x0][0x448] ;  /* 0x00011200ff6e7b82 */ /* 0x000e640000000800 */
[----:B------:R-:W-:Y:S01]  /*1c150*/  I2FP.F32.S32 R112, R112 ;  /* 0x0000007000707245 */ /* 0x000fe20000201400 */
[----:B------:R-:W2:Y:S05]  /*1c160*/  SHFL.DOWN PT, R70, R71, 0x1, 0x1f ;  /* 0x08201f0047467f89 */ /* 0x000eaa00000e0000 */
[----:B------:R-:W3:Y:S01]  /*1c170*/  MUFU.RCP R112, R112 ;  /* 0x0000007000707308 */ /* 0x000ee20000001000 */
[----:B0-----:R-:W-:Y:S01]  /*1c180*/  FADD.FTZ R65, R113, -R64 ;  /* 0x8000004071417221 */ /* 0x001fe20000010000 */
[----:B------:R-:W-:-:S03]  /*1c190*/  FMUL.FTZ R109, R64, R67 ;  /* 0x00000043406d7220 */ /* 0x000fc60000410000 */
[----:B------:R-:W-:Y:S01]  /*1c1a0*/  FMUL.FTZ R65, R65, R65 ;  /* 0x0000004141417220 */ /* 0x000fe20000410000 */
[----:B------:R-:W-:-:S03]  /*1c1b0*/  FFMA.FTZ R109, R66, R113, R109 ;  /* 0x00000071426d7223 */ /* 0x000fc6000001006d */
[----:B------:R-:W-:Y:S01]  /*1c1c0*/  FMUL.FTZ R66, R66, R65 ;  /* 0x0000004142427220 */ /* 0x000fe20000410000 */
[----:B---3--:R-:W-:Y:S01]  /*1c1d0*/  FMUL.FTZ R109, R112, R109 ;  /* 0x0000006d706d7220 */ /* 0x008fe20000410000 */
[----:B--2---:R-:W-:Y:S02]  /*1c1e0*/  FADD.FTZ R65, R71, R70 ;  /* 0x0000004647417221 */ /* 0x004fe40000010000 */
[----:B------:R-:W-:Y:S01]  /*1c1f0*/  FMUL.FTZ R66, R66, R67 ;  /* 0x0000004342427220 */ /* 0x000fe20000410000 */
[----:B------:R-:W0:Y:S02]  /*1c200*/  @!P1 LDC.64 R70, c[0x0][0x3c0] ;  /* 0x0000f000ff469b82 */ /* 0x000e240000000a00 */
[----:B------:R-:W2:Y:S01]  /*1c210*/  SHFL.IDX PT, R109, R109, RZ, 0x1f ;  /* 0x00001fff6d6d7589 */ /* 0x000ea200000e0000 */
[----:B------:R-:W-:-:S05]  /*1c220*/  FFMA.FTZ R65, R112, R66, R65 ;  /* 0x0000004270417223 */ /* 0x000fca0000010041 */
[----:B------:R-:W3:Y:S01]  /*1c230*/  @!P1 LDC.64 R66, c[0x0][0x3c8] ;  /* 0x0000f200ff429b82 */ /* 0x000ee20000000a00 */
[----:B------:R-:W1:Y:S01]  /*1c240*/  SHFL.IDX PT, R65, R65, RZ, 0x1f ;  /* 0x00001fff41417589 */ /* 0x000e6200000e0000 */
[----:B--2---:R-:W-:-:S05]  /*1c250*/  FMUL.FTZ R64, R109, R109 ;  /* 0x0000006d6d407220 */ /* 0x004fca0000410000 */
[----:B------:R-:W-:Y:S01]  /*1c260*/  FSEL R111, R64, RZ, P0 ;  /* 0x000000ff406f7208 */ /* 0x000fe20000000000 */
[----:B-1----:R-:W-:Y:S01]  /*1c270*/  FFMA.FTZ R64, R65, UR25, R110 ;  /* 0x0000001941407c23 */ /* 0x002fe2000801006e */
[----:B------:R-:W-:-:S03]  /*1c280*/  IMAD.U32 R65, RZ, RZ, UR7 ;  /* 0x00000007ff417e24 */ /* 0x000fc6000f8e00ff */
[----:B------:R-:W-:Y:S01]  /*1c290*/  FADD.FTZ R64, R64, R111 ;  /* 0x0000006f40407221 */ /* 0x000fe20000010000 */
[----:B------:R-:W-:Y:S01]  /*1c2a0*/  MOV R111, UR7 ;  /* 0x00000007006f7c02 */ /* 0x000fe20008000f00 */
[----:B---3--:R-:W-:-:S04]  /*1c2b0*/  @!P1 IMAD.WIDE R66, R65, 0x4, R66 ;  /* 0x0000000441429825 */ /* 0x008fc800078e0242 */
[----:B------:R-:W1:Y:S01]  /*1c2c0*/  MUFU.RSQ R64, R64 ;  /* 0x0000004000407308 */ /* 0x000e620000001400 */
[----:B0-----:R-:W-:-:S05]  /*1c2d0*/  @!P1 IMAD.WIDE R70, R111, 0x4, R70 ;  /* 0x000000046f469825 */ /* 0x001fca00078e0246 */
[----:B------:R0:W-:Y:S04]  /*1c2e0*/  @!P1 STG.E desc[UR12][R70.64], R109 ;  /* 0x0000006d46009986 */ /* 0x0001e8000c10190c */
[----:B-1----:R0:W-:Y:S01]  /*1c2f0*/  @!P1 STG.E desc[UR12][R66.64], R64 ;  /* 0x0000004042009986 */ /* 0x0021e2000c10190c */
[----:B------:R-:W-:Y:S05]  /*1c300*/  BRA.U !UP0, `(.L_x_5154) ;  /* 0x0000000d08c87547 */ /* 0x000fea000b800000 */
[----:B------:R-:W-:Y:S01]  /*1c310*/  FSEL R65, R109, RZ, !P0 ;  /* 0x000000ff6d417208 */ /* 0x000fe20004000000 */
[----:B0-----:R-:W-:Y:S01]  /*1c320*/  HADD2.F32 R109, -RZ, R52.H0_H0 ;  /* 0x20000034ff6d7230 */ /* 0x001fe20000004100 */
[----:B------:R-:W-:Y:S01]  /*1c330*/  UIADD3 UR4, UPT, UPT, UR6, -0x1, URZ ;  /* 0xffffffff06047890 */ /* 0x000fe2000fffe0ff */
        /* <DEDUP_REMOVED lines=42> */
[C---:B------:R-:W-:Y:S01]  /*1c5e0*/  FMUL.FTZ R61, R64.reuse, R61 ;  /* 0x0000003d403d7220 */ /* 0x040fe20000410000 */
[----:B------:R-:W-:Y:S02]  /*1c5f0*/  HADD2.F32 R65, -RZ, R32.H1_H1 ;  /* 0x30000020ff417230 */ /* 0x000fe40000004100 */
[C---:B------:R-:W-:Y:S01]  /*1c600*/  FMUL.FTZ R60, R64.reuse, R60 ;  /* 0x0000003c403c7220 */ /* 0x040fe20000410000 */
[----:B------:R-:W-:Y:S02]  /*1c610*/  HADD2.F32 R70, -RZ, R53.H0_H0 ;  /* 0x20000035ff467230 */ /* 0x000fe40000004100 */
[----:B------:R-:W-:Y:S01]  /*1c620*/  FMUL.FTZ R63, R64, R63 ;  /* 0x0000003f403f7220 */ /* 0x000fe20000410000 */
[--C-:B------:R-:W-:Y:S02]  /*1c630*/  HADD2.F32 R66, -RZ, R33.reuse.H0_H0 ;  /* 0x20000021ff427230 */ /* 0x100fe40000004100 */
        /* <DEDUP_REMOVED lines=11> */
[----:B------:R-:W-:-:S02]  /*1c6f0*/  HADD2.F32 R71, -RZ, R54.H1_H1 ;  /* 0x30000036ff477230 */ /* 0x000fc40000004100 */
[C---:B------:R-:W-:Y:S01]  /*1c700*/  FMUL.FTZ R72, R64.reuse, R72 ;  /* 0x0000004840487220 */ /* 0x040fe20000410000 */
        /* <DEDUP_REMOVED lines=40> */
[----:B------:R-:W-:Y:S01]  /*1c990*/  FFMA.FTZ R63, R73, R110, R112 ;  /* 0x0000006e493f7223 */ /* 0x000fe20000010070 */
[----:B------:R-:W-:Y:S01]  /*1c9a0*/  FFMA.FTZ R66, R72, R111, R113 ;  /* 0x0000006f48427223 */ /* 0x000fe20000010071 */
[----:B------:R-:W-:Y:S01]  /*1c9b0*/  HADD2.F32 R65, -RZ, R48.H0_H0 ;  /* 0x20000030ff417230 */ /* 0x000fe20000004100 */
[----:B------:R-:W-:Y:S01]  /*1c9c0*/  UIMAD UR4, UR4, UR22, URZ ;  /* 0x00000016040472a4 */ /* 0x000fe2000f8e02ff */
[----:B------:R-:W-:Y:S01]  /*1c9d0*/  HADD2.F32 R69, -RZ, R28.H0_H0 ;  /* 0x2000001cff457230 */ /* 0x000fe20000004100 */
[----:B------:R-:W-:Y:S01]  /*1c9e0*/  F2FP.F16.F32.PACK_AB R62, R68, R62 ;  /* 0x0000003e443e723e */ /* 0x000fe200000000ff */
[----:B------:R-:W-:Y:S01]  /*1c9f0*/  HADD2.F32 R70, -RZ, R48.H1_H1 ;  /* 0x30000030ff467230 */ /* 0x000fe20000004100 */
[----:B------:R-:W-:Y:S01]  /*1ca00*/  USHF.R.S32.HI UR5, URZ, 0x1f, UR4 ;  /* 0x0000001fff057899 */ /* 0x000fe20008011404 */
[----:B------:R-:W-:-:S02]  /*1ca10*/  HADD2.F32 R72, -RZ, R28.H1_H1 ;  /* 0x3000001cff487230 */ /* 0x000fc40000004100 */
[----:B------:R-:W-:Y:S01]  /*1ca20*/  FFMA.FTZ R76, R76, R65, R69 ;  /* 0x000000414c4c7223 */ /* 0x000fe20000010045 */
[----:B------:R-:W-:Y:S01]  /*1ca30*/  HADD2.F32 R110, -RZ, R49.H0_H0 ;  /* 0x20000031ff6e7230 */ /* 0x000fe20000004100 */
[----:B------:R-:W-:Y:S01]  /*1ca40*/  ULEA.HI UR5, UR5, UR4, URZ, 0x3 ;  /* 0x0000000405057291 */ /* 0x000fe2000f8f18ff */
[----:B------:R-:W-:Y:S02]  /*1ca50*/  HADD2.F32 R112, -RZ, R29.H0_H0 ;  /* 0x2000001dff707230 */ /* 0x000fe40000004100 */
[----:B------:R-:W-:Y:S01]  /*1ca60*/  FFMA.FTZ R75, R75, R70, R72 ;  /* 0x000000464b4b7223 */ /* 0x000fe20000010048 */
[----:B------:R-:W-:Y:S01]  /*1ca70*/  HADD2.F32 R71, -RZ, R49.H1_H1 ;  /* 0x30000031ff477230 */ /* 0x000fe20000004100 */
[----:B------:R-:W-:Y:S01]  /*1ca80*/  F2FP.F16.F32.PACK_AB R63, R66, R63 ;  /* 0x0000003f423f723e */ /* 0x000fe200000000ff */
[----:B------:R-:W-:Y:S02]  /*1ca90*/  HADD2.F32 R73, -RZ, R29.H1_H1 ;  /* 0x3000001dff497230 */ /* 0x000fe40000004100 */
[----:B------:R-:W-:Y:S01]  /*1caa0*/  FFMA.FTZ R65, R79, R110, R112 ;  /* 0x0000006e4f417223 */ /* 0x000fe20000010070 */
[----:B------:R-:W-:Y:S01]  /*1cab0*/  HADD2.F32 R109, -RZ, R50.H0_H0 ;  /* 0x20000032ff6d7230 */ /* 0x000fe20000004100 */
[----:B------:R-:W-:Y:S01]  /*1cac0*/  F2FP.F16.F32.PACK_AB R61, R64, R61 ;  /* 0x0000003d403d723e */ /* 0x000fe200000000ff */
[----:B------:R-:W-:-:S02]  /*1cad0*/  HADD2.F32 R111, -RZ, R30.H0_H0 ;  /* 0x2000001eff6f7230 */ /* 0x000fc40000004100 */
        /* <DEDUP_REMOVED lines=17> */
[----:B------:R-:W-:Y:S02]  /*1cbf0*/  HADD2.F32 R73, -RZ, R45.H0_H0 ;  /* 0x2000002dff497230 */ /* 0x000fe40000004100 */
[----:B------:R-:W-:Y:S02]  /*1cc00*/  HADD2.F32 R81, -RZ, R25.H0_H0 ;  /* 0x20000019ff517230 */ /* 0x000fe40000004100 */
[----:B------:R-:W-:Y:S01]  /*1cc10*/  FFMA.FTZ R72, R88, R109, R111 ;  /* 0x0000006d58487223 */ /* 0x000fe2000001006f */
[----:B------:R-:W-:Y:S01]  /*1cc20*/  HADD2.F32 R83, -RZ, R46.H0_H0 ;  /* 0x2000002eff537230 */ /* 0x000fe20000004100 */
[----:B------:R-:W-:Y:S01]  /*1cc30*/  F2FP.F16.F32.PACK_AB R67, R79, R84 ;  /* 0x000000544f43723e */ /* 0x000fe200000000ff */
[----:B------:R-:W-:-:S02]  /*1cc40*/  HADD2.F32 R109, -RZ, R26.H0_H0 ;  /* 0x2000001aff6d7230 */ /* 0x000fc40000004100 */
        /* <DEDUP_REMOVED lines=25> */
[----:B------:R-:W-:Y:S01]  /*1cde0*/  HADD2.F32 R89, -RZ, R41.H1_H1 ;  /* 0x30000029ff597230 */ /* 0x000fe20000004100 */
[----:B------:R-:W-:Y:S01]  /*1cdf0*/  F2FP.F16.F32.PACK_AB R71, R110, R109 ;  /* 0x0000006d6e47723e */ /* 0x000fe200000000ff */
[----:B------:R-:W-:-:S02]  /*1ce00*/  HADD2.F32 R111, -RZ, R21.H1_H1 ;  /* 0x30000015ff6f7230 */ /* 0x000fc40000004100 */
[----:B------:R-:W-:Y:S01]  /*1ce10*/  FFMA.FTZ R99, R99, R94, R112 ;  /* 0x0000005e63637223 */ /* 0x000fe20000010070 */
[----:B------:R-:W-:Y:S02]  /*1ce20*/  HADD2.F32 R88, -RZ, R43.H0_H0 ;  /* 0x2000002bff587230 */ /* 0x000fe40000004100 */
[----:B------:R-:W-:Y:S02]  /*1ce30*/  HADD2.F32 R94, -RZ, R23.H0_H0 ;  /* 0x20000017ff5e7230 */ /* 0x000fe40000004100 */
        /* <DEDUP_REMOVED lines=8> */
[----:B------:R-:W-:Y:S01]  /*1cec0*/  HADD2.F32 R112, -RZ, R36.H0_H0 ;  /* 0x20000024ff707230 */ /* 0x000fe20000004100 */
[----:B------:R-:W0:Y:S01]  /*1ced0*/  LDC.64 R88, c[0x0][0x428] ;  /* 0x00010a00ff587b82 */ /* 0x000e220000000a00 */
[----:B------:R-:W-:Y:S02]  /*1cee0*/  HADD2.F32 R114, -RZ, R16.H0_H0 ;  /* 0x20000010ff727230 */ /* 0x000fe40000004100 */
[----:B------:R-:W-:Y:S01]  /*1cef0*/  FFMA.FTZ R96, R96, R81, R83 ;  /* 0x0000005160607223 */ /* 0x000fe20000010053 */
[----:B------:R-:W-:Y:S01]  /*1cf00*/  HADD2.F32 R81, -RZ, R42.H1_H1 ;  /* 0x3000002aff517230 */ /* 0x000fe20000004100 */
[----:B------:R-:W-:Y:S01]  /*1cf10*/  F2FP.F16.F32.PACK_AB R75, R102, R103 ;  /* 0x00000067664b723e */ /* 0x000fe200000000ff */
[----:B------:R-:W-:Y:S02]  /*1cf20*/  HADD2.F32 R83, -RZ, R22.H1_H1 ;  /* 0x30000016ff537230 */ /* 0x000fe40000004100 */
[----:B------:R-:W-:Y:S01]  /*1cf30*/  FFMA.FTZ R93, R77, R112, R114 ;  /* 0x000000704d5d7223 */ /* 0x000fe20000010072 */
[----:B------:R-:W-:Y:S01]  /*1cf40*/  HADD2.F32 R77, -RZ, R36.H1_H1 ;  /* 0x30000024ff4d7230 */ /* 0x000fe20000004100 */
[----:B------:R-:W-:Y:S01]  /*1cf50*/  MOV R112, UR5 ;  /* 0x0000000500707c02 */ /* 0x000fe20008000f00 */
[----:B------:R-:W-:-:S02]  /*1cf60*/  HADD2.F32 R111, -RZ, R17.H0_H0 ;  /* 0x20000011ff6f7230 */ /* 0x000fc40000004100 */
[----:B------:R-:W-:Y:S01]  /*1cf70*/  FFMA.FTZ R100, R100, R81, R83 ;  /* 0x0000005164647223 */ /* 0x000fe20000010053 */
[----:B------:R-:W-:Y:S01]  /*1cf80*/  HADD2.F32 R81, -RZ, R16.H1_H1 ;  /* 0x30000010ff517230 */ /* 0x000fe20000004100 */
[----:B------:R-:W-:Y:S01]  /*1cf90*/  F2FP.F16.F32.PACK_AB R72, R96, R97 ;  /* 0x000000616048723e */ /* 0x000fe200000000ff */
[--C-:B------:R-:W-:Y:S02]  /*1cfa0*/  HADD2.F32 R83, -RZ, R37.reuse.H0_H0 ;  /* 0x20000025ff537230 */ /* 0x100fe40000004100 */
[----:B------:R-:W-:Y:S02]  /*1cfb0*/  HADD2.F32 R113, -RZ, R37.H1_H1 ;  /* 0x30000025ff717230 */ /* 0x000fe40000004100 */
[----:B------:R-:W-:Y:S01]  /*1cfc0*/  FFMA.FTZ R94, R74, R77, R81 ;  /* 0x0000004d4a5e7223 */ /* 0x000fe20000010051 */
[----:B------:R-:W-:Y:S02]  /*1cfd0*/  HADD2.F32 R115, -RZ, R17.H1_H1 ;  /* 0x30000011ff737230 */ /* 0x000fe40000004100 */
[----:B------:R-:W-:Y:S01]  /*1cfe0*/  FFMA.FTZ R77, R78, R83, R111 ;  /* 0x000000534e4d7223 */ /* 0x000fe2000001006f */
[----:B------:R-:W-:-:S02]  /*1cff0*/  HADD2.F32 R80, -RZ, R42.H0_H0 ;  /* 0x2000002aff507230 */ /* 0x000fc40000004100 */
[----:B------:R-:W-:Y:S02]  /*1d000*/  HADD2.F32 R82, -RZ, R22.H0_H0 ;  /* 0x20000016ff527230 */ /* 0x000fe40000004100 */
[----:B------:R-:W-:Y:S01]  /*1d010*/  FFMA.FTZ R104, R104, R113, R115 ;  /* 0x0000007168687223 */ /* 0x000fe20000010073 */
[----:B------:R-:W-:Y:S01]  /*1d020*/  HADD2.F32 R81, -RZ, R38.H1_H1 ;  /* 0x30000026ff517230 */ /* 0x000fe20000004100 */
[----:B------:R-:W-:Y:S01]  /*1d030*/  LEA.HI.SX32 R115, R112, R95, 0x1d ;  /* 0x0000005f70737211 */ /* 0x000fe200078feaff */
[----:B------:R-:W-:Y:S02]  /*1d040*/  HADD2.F32 R83, -RZ, R18.H1_H1 ;  /* 0x30000012ff537230 */ /* 0x000fe40000004100 */
[----:B------:R-:W-:Y:S01]  /*1d050*/  FFMA.FTZ R101, R101, R80, R82 ;  /* 0x0000005065657223 */ /* 0x000fe20000010052 */
[----:B------:R-:W-:Y:S01]  /*1d060*/  HADD2.F32 R111, -RZ, R39.H0_H0 ;  /* 0x20000027ff6f7230 */ /* 0x000fe20000004100 */
[----:B------:R-:W-:Y:S01]  /*1d070*/  F2FP.F16.F32.PACK_AB R77, R104, R77 ;  /* 0x0000004d684d723e */ /* 0x000fe200000000ff */
[----:B------:R-:W-:-:S02]  /*1d080*/  HADD2.F32 R113, -RZ, R19.H0_H0 ;  /* 0x20000013ff717230 */ /* 0x000fc40000004100 */
[----:B------:R-:W-:Y:S01]  /*1d090*/  FFMA.FTZ R106, R106, R81, R83 ;  /* 0x000000516a6a7223 */ /* 0x000fe20000010053 */
[----:B------:R-:W-:Y:S01]  /*1d0a0*/  HADD2.F32 R78, -RZ, R38.H0_H0 ;  /* 0x20000026ff4e7230 */ /* 0x000fe20000004100 */
[----:B------:R-:W-:Y:S01]  /*1d0b0*/  IADD3 R81, PT, PT, R115, 0x100, RZ ;  /* 0x0000010073517810 */ /* 0x000fe20007ffe0ff */
[----:B------:R-:W-:Y:S02]  /*1d0c0*/  HADD2.F32 R74, -RZ, R18.H0_H0 ;  /* 0x20000012ff4a7230 */ /* 0x000fe40000004100 */
[----:B------:R-:W-:Y:S01]  /*1d0d0*/  FFMA.FTZ R108, R108, R111, R113 ;  /* 0x0000006f6c6c7223 */ /* 0x000fe20000010071 */
[----:B------:R-:W-:Y:S01]  /*1d0e0*/  HADD2.F32 R80, -RZ, R39.H1_H1 ;  /* 0x30000027ff507230 */ /* 0x000fe20000004100 */
[----:B------:R-:W-:Y:S01]  /*1d0f0*/  F2FP.F16.F32.PACK_AB R76, R94, R93 ;  /* 0x0000005d5e4c723e */ /* 0x000fe200000000ff */
[----:B------:R-:W-:Y:S02]  /*1d100*/  HADD2.F32 R82, -RZ, R19.H1_H1 ;  /* 0x30000013ff527230 */ /* 0x000fe40000004100 */
[----:B------:R-:W-:Y:S01]  /*1d110*/  FFMA.FTZ R78, R105, R78, R74 ;  /* 0x0000004e694e7223 */ /* 0x000fe2000001004a */
[C---:B------:R-:W-:Y:S01]  /*1d120*/  VIADD R113, R115.reuse, 0x80 ;  /* 0x0000008073717836 */ /* 0x040fe20000000000 */
[C---:B------:R-:W-:Y:S01]  /*1d130*/  IADD3 R105, PT, PT, R115.reuse, 0x200, RZ ;  /* 0x0000020073697810 */ /* 0x040fe20007ffe0ff */
[----:B------:R-:W-:-:S02]  /*1d140*/  VIADD R83, R115, 0x180 ;  /* 0x0000018073537836 */ /* 0x000fc40000000000 */
[----:B------:R-:W-:Y:S01]  /*1d150*/  FFMA.FTZ R107, R107, R80, R82 ;  /* 0x000000506b6b7223 */ /* 0x000fe20000010052 */
[--C-:B0-----:R-:W-:Y:S01]  /*1d160*/  IMAD.WIDE.U32 R114, R115, 0x10, R88.reuse ;  /* 0x0000001073727825 */ /* 0x101fe200078e0058 */
[----:B------:R-:W-:Y:S02]  /*1d170*/  F2FP.F16.F32.PACK_AB R74, R100, R101 ;  /* 0x00000065644a723e */ /* 0x000fe400000000ff */
[----:B------:R-:W-:Y:S01]  /*1d180*/  F2FP.F16.F32.PACK_AB R78, R106, R78 ;  /* 0x0000004e6a4e723e */ /* 0x000fe200000000ff */
[--C-:B------:R-:W-:Y:S01]  /*1d190*/  IMAD.WIDE.U32 R112, R113, 0x10, R88.reuse ;  /* 0x0000001071707825 */ /* 0x100fe200078e0058 */
[----:B------:R-:W-:Y:S01]  /*1d1a0*/  F2FP.F16.F32.PACK_AB R79, R107, R108 ;  /* 0x0000006c6b4f723e */ /* 0x000fe200000000ff */
[----:B------:R1:W-:Y:S02]  /*1d1b0*/  STG.E.128 desc[UR12][R114.64], R60 ;  /* 0x0000003c72007986 */ /* 0x0003e4000c101d0c */
[--C-:B------:R-:W-:Y:S02]  /*1d1c0*/  IMAD.WIDE.U32 R80, R81, 0x10, R88.reuse ;  /* 0x0000001051507825 */ /* 0x100fe400078e0058 */
[----:B------:R1:W-:Y:S02]  /*1d1d0*/  STG.E.128 desc[UR12][R112.64], R64 ;  /* 0x0000004070007986 */ /* 0x0003e4000c101d0c */
[----:B------:R-:W-:-:S02]  /*1d1e0*/  IMAD.WIDE.U32 R82, R83, 0x10, R88 ;  /* 0x0000001053527825 */ /* 0x000fc400078e0058 */
[----:B------:R1:W-:Y:S02]  /*1d1f0*/  STG.E.128 desc[UR12][R80.64], R68 ;  /* 0x0000004450007986 */ /* 0x0003e4000c101d0c */
[----:B------:R-:W-:Y:S02]  /*1d200*/  IMAD.WIDE.U32 R88, R105, 0x10, R88 ;  /* 0x0000001069587825 */ /* 0x000fe400078e0058 */
[----:B------:R1:W-:Y:S04]  /*1d210*/  STG.E.128 desc[UR12][R82.64], R72 ;  /* 0x0000004852007986 */ /* 0x0003e8000c101d0c */
[----:B------:R1:W-:Y:S02]  /*1d220*/  STG.E.128 desc[UR12][R88.64], R76 ;  /* 0x0000004c58007986 */ /* 0x0003e4000c101d0c */
.L_x_5154:
[----:B------:R-:W-:Y:S02]  /*1d230*/  UIADD3 UR7, UPT, UPT, UR7, UR18, URZ ;  /* 0x0000001207077290 */ /* 0x000fe4000fffe0ff */
[----:B------:R-:W-:Y:S02]  /*1d240*/  UPLOP3.LUT UP1, UPT, UPT, UPT, UP1, 0x40, 0x4 ;  /* 0x000000000004789c */ /* 0x000fe40003f2e810 */
[----:B------:R-:W-:-:S09]  /*1d250*/  UISETP.GE.AND UP0, UPT, UR7, UR19, UPT ;  /* 0x000000130700728c */ /* 0x000fd2000bf06270 */
[----:B------:R-:W-:Y:S05]  /*1d260*/  BRA.U !UP0, `(.L_x_5155) ;  /* 0xfffffe3508bc7547 */ /* 0x000fea000b83ffff */
[----:B------:R-:W-:Y:S05]  /*1d270*/  EXIT ;  /* 0x000000000000794d */ /* 0x000fea0003800000 */
.L_x_5156:
        /* <DEDUP_REMOVED lines=16> */
.L_x_34007:


//--------------------- .text._ZN10layer_norm13ln_fwd_kernelINS_13Kernel_traitsI6__halfS2_S2_S2_fjLj5120ELj1ELj1ELj4ELj16ENS_18Kernel_traits_baseILj5120ES2_S2_S2_S2_fjLj128EEEEELb1ELb1ELb0ELb0EEEvNS_9FwdParamsE --------------------------
	.section	.text._ZN10layer_norm13ln_fwd_kernelINS_13Kernel_traitsI6__halfS2_S2_S2_fjLj5120ELj1ELj1ELj4ELj16ENS_18Kernel_traits_baseILj5120ES2_S2_S2_S2_fjLj128EEEEELb1ELb1ELb0ELb0EEEvNS_9FwdParamsE,"ax",@progbits
	.align	128
        .global         _ZN10layer_norm13ln_fwd_kernelINS_13Kernel_traitsI6__halfS2_S2_S2_fjLj5120ELj1ELj1ELj4ELj16ENS_18Kernel_traits_baseILj5120ES2_S2_S2_S2_fjLj128EEEEELb1ELb1ELb0ELb0EEEvNS_9FwdParamsE
        .type           _ZN10layer_norm13ln_fwd_kernelINS_13Kernel_traitsI6__halfS2_S2_S2_fjLj5120ELj1ELj1ELj4ELj16ENS_18Kernel_traits_baseILj5120ES2_S2_S2_S2_fjLj128EEEEELb1ELb1ELb0ELb0EEEvNS_9FwdParamsE,@function
        .size           _ZN10layer_norm13ln_fwd_kernelINS_13Kernel_traitsI6__halfS2_S2_S2_fjLj5120ELj1ELj1ELj4ELj16ENS_18Kernel_traits_baseILj5120ES2_S2_S2_S2_fjLj128EEEEELb1ELb1ELb0ELb0EEEvNS_9FwdParamsE,(.L_x_34008 - _ZN10layer_norm13ln_fwd_kernelINS_13Kernel_traitsI6__halfS2_S2_S2_fjLj5120ELj1ELj1ELj4ELj16ENS_18Kernel_traits_baseILj5120ES2_S2_S2_S2_fjLj128EEEEELb1ELb1ELb0ELb0EEEvNS_9FwdParamsE)
        .other          _ZN10layer_norm13ln_fwd_kernelINS_13Kernel_traitsI6__halfS2_S2_S2_fjLj5120ELj1ELj1ELj4ELj16ENS_18Kernel_traits_baseILj5120ES2_S2_S2_S2_fjLj128EEEEELb1ELb1ELb0ELb0EEEvNS_9FwdParamsE,@"STO_CUDA_ENTRY STV_DEFAULT"
_ZN10layer_norm13ln_fwd_kernelINS_13Kernel_traitsI6__halfS2_S2_S2_fjLj5120ELj1ELj1ELj4ELj16ENS_18Kernel_traits_baseILj5120ES2_S2_S2_S2_fjLj128EEEEELb1ELb1ELb0ELb0EEEvNS_9FwdParamsE:
.text._ZN10layer_norm13ln_fwd_kernelINS_13Kernel_traitsI6__halfS2_S2_S2_fjLj5120ELj1ELj1ELj4ELj16ENS_18Kernel_traits_baseILj5120ES2_S2_S2_S2_fjLj128EEEEELb1ELb1ELb0ELb0EEEvNS_9FwdParamsE:
        /* <DEDUP_REMOVED lines=88> */
.L_x_5158:
        /* <DEDUP_REMOVED lines=10> */
[----:B------:R-:W5:Y:S02]  /*0620*/  @P0 LDG.E.128 R84, desc[UR6][R10.64] ;  /* 0x000000060a540981 */ /* 0x000f64000c1e1d00 */
[----:B------:R-:W0:Y:S01]  /*0630*/  @P2 LDC.64 R22, c[0x0][0x3d0] ;  /* 0x0000f400ff162b82 */ /* 0x000e220000000a00 */
[C---:B-1----:R-:W-:Y:S01]  /*0640*/  @P0 IMAD.WIDE.U32 R16, R3.reuse, 0x10, R8 ;  /* 0x0000001003100825 */ /* 0x042fe200078e0008 */
[----:B------:R-:W-:-:S04]  /*0650*/  @P0 LOP3.LUT R3, R3, 0x80, RZ, 0xfc, !PT ;  /* 0x0000008003030812 */ /* 0x000fc800078efcff */
[----:B------:R-:W5:Y:S02]  /*0660*/  @P0 LDG.E.128 R76, desc[UR6][R16.64] ;  /* 0x00000006104c0981 */ /* 0x000f64000c1e1d00 */
[----:B------:R-:W1:Y:S01]  /*0670*/  @P2 LDC.64 R24, c[0x0][0x3e8] ;  /* 0x0000fa00ff182b82 */ /* 0x000e620000000a00 */
[----:B--2---:R-:W-:-:S05]  /*0680*/  @P1 IMAD.WIDE.U32 R18, R3, 0x10, R18 ;  /* 0x0000001003121825 */ /* 0x004fca00078e0012 */
[----:B------:R-:W5:Y:S02]  /*0690*/  @P1 LDG.E.128 R72, desc[UR6][R18.64] ;  /* 0x0000000612481981 */ /* 0x000f64000c1e1d00 */
[----:B------:R-:W2:Y:S01]  /*06a0*/  @P3 LDC.64 R26, c[0x0][0x3d0] ;  /* 0x0000f400ff1a3b82 */ /* 0x000ea20000000a00 */
[----:B---3--:R-:W-:-:S04]  /*06b0*/  @P1 IMAD.WIDE.U32 R20, R3, 0x10, R20 ;  /* 0x0000001003141825 */ /* 0x008fc800078e0014 */
[----:B------:R-:W-:Y:S01]  /*06c0*/  @P1 VIADD R3, R3, 0x80 ;  /* 0x0000008003031836 */ /* 0x000fe20000000000 */
[----:B------:R-:W5:Y:S02]  /*06d0*/  @P1 LDG.E.128 R64, desc[UR6][R20.64] ;  /* 0x0000000614401981 */ /* 0x000f64000c1e1d00 */
[----:B------:R-:W3:Y:S01]  /*06e0*/  @P3 LDC.64 R44, c[0x0][0x3e8] ;  /* 0x0000fa00ff2c3b82 */ /* 0x000ee20000000a00 */
[----:B0-----:R-:W-:-:S05]  /*06f0*/  @P2 IMAD.WIDE.U32 R22, R3, 0x10, R22 ;  /* 0x0000001003162825 */ /* 0x001fca00078e0016 */
[----:B------:R-:W5:Y:S02]  /*0700*/  @P2 LDG.E.128 R60, desc[UR6][R22.64] ;  /* 0x00000006163c2981 */ /* 0x000f64000c1e1d00 */
[----:B------:R-:W0:Y:S01]  /*0710*/  @P4 LDC.64 R4, c[0x0][0x3d0] ;  /* 0x0000f400ff044b82 */ /* 0x000e220000000a00 */
[C---:B-1----:R-:W-:Y:S01]  /*0720*/  @P2 IMAD.WIDE.U32 R24, R3.reuse, 0x10, R24 ;  /* 0x0000001003182825 */ /* 0x042fe200078e0018 */
[----:B------:R-:W-:-:S04]  /*0730*/  @P2 IADD3 R3, PT, PT, R3, 0x80, RZ ;  /* 0x0000008003032810 */ /* 0x000fc80007ffe0ff */
[----:B------:R-:W5:Y:S02]  /*0740*/  @P2 LDG.E.128 R52, desc[UR6][R24.64] ;  /* 0x0000000618342981 */ /* 0x000f64000c1e1d00 */
[----:B------:R-:W1:Y:S01]  /*0750*/  @P4 LDC.64 R8, c[0x0][0x3e8] ;  /* 0x0000fa00ff084b82 */ /* 0x000e620000000a00 */
[----:B--2---:R-:W-:-:S05]  /*0760*/  @P3 IMAD.WIDE.U32 R26, R3, 0x10, R26 ;  /* 0x00000010031a3825 */ /* 0x004fca00078e001a */
[----:B------:R-:W5:Y:S01]  /*0770*/  @P3 LDG.E.128 R48, desc[UR6][R26.64] ;  /* 0x000000061a303981 */ /* 0x000f62000c1e1d00 */
[----:B---3--:R-:W-:-:S04]  /*0780*/  @P3 IMAD.WIDE.U32 R80, R3, 0x10, R44 ;  /* 0x0000001003503825 */ /* 0x008fc800078e002c */
[----:B------:R-:W-:Y:S02]  /*0790*/  @P3 VIADD R3, R3, 0x80 ;  /* 0x0000008003033836 */ /* 0x000fe40000000000 */
[----:B------:R-:W-:Y:S01]  /*07a0*/  HFMA2 R58, -RZ, RZ, 0, 0 ;  /* 0x00000000ff3a7431 */ /* 0x000fe200000001ff */
[----:B------:R2:W5:Y:S01]  /*07b0*/  @P3 LDG.E.128 R40, desc[UR6][R80.64] ;  /* 0x0000000650283981 */ /* 0x000562000c1e1d00 */
[----:B0-----:R-:W-:-:S05]  /*07c0*/  @P4 IMAD.WIDE.U32 R4, R3, 0x10, R4 ;  /* 0x0000001003044825 */ /* 0x001fca00078e0004 */
[----:B------:R0:W5:Y:S01]  /*07d0*/  @P4 LDG.E.128 R36, desc[UR6][R4.64] ;  /* 0x0000000604244981 */ /* 0x000162000c1e1d00 */
[----:B-1----:R-:W-:-:S05]  /*07e0*/  @P4 IMAD.WIDE.U32 R8, R3, 0x10, R8 ;  /* 0x0000001003084825 */ /* 0x002fca00078e0008 */
[----:B------:R0:W5:Y:S01]  /*07f0*/  @P4 LDG.E.128 R28, desc[UR6][R8.64] ;  /* 0x00000006081c4981 */ /* 0x000162000c1e1d00 */
[----:B------:R-:W-:Y:S01]  /*0800*/  IMAD.MOV.U32 R46, RZ, RZ, RZ ;  /* 0x000000ffff2e7224 */ /* 0x000fe200078e00ff */
[----:B------:R-:W-:Y:S02]  /*0810*/  CS2R R44, SRZ ;  /* 0x00000000002c7805 */ /* 0x000fe4000001ff00 */
[----:B------:R-:W-:Y:S01]  /*0820*/  CS2R R56, SRZ ;  /* 0x0000000000387805 */ /* 0x000fe2000001ff00 */
[----:B------:R-:W-:Y:S01]  /*0830*/  IMAD.MOV.U32 R70, RZ, RZ, RZ ;  /* 0x000000ffff467224 */ /* 0x000fe200078e00ff */
[----:B------:R-:W-:Y:S01]  /*0840*/  CS2R R68, SRZ ;  /* 0x0000000000447805 */ /* 0x000fe2000001ff00 */
[----:B------:R-:W-:Y:S01]  /*0850*/  IMAD.MOV.U32 R82, RZ, RZ, RZ ;  /* 0x000000ffff527224 */ /* 0x000fe200078e00ff */
[----:B--2---:R-:W-:Y:S02]  /*0860*/  CS2R R80, SRZ ;  /* 0x0000000000507805 */ /* 0x004fe4000001ff00 */
[----:B------:R-:W-:-:S02]  /*0870*/  @P4 CS2R R34, SRZ ;  /* 0x0000000000224805 */ /* 0x000fc4000001ff00 */
[----:B------:R-:W-:Y:S02]  /*0880*/  @P4 CS2R R32, SRZ ;  /* 0x0000000000204805 */ /* 0x000fe4000001ff00 */
[----:B------:R-:W-:Y:S01]  /*0890*/  @P0 MOV R83, RZ ;  /* 0x000000ff00530202 */ /* 0x000fe20000000f00 */
[----:B------:R-:W-:Y:S01]  /*08a0*/  @P1 IMAD.MOV.U32 R71, RZ, RZ, RZ ;  /* 0x000000ffff471224 */ /* 0x000fe200078e00ff */
[----:B------:R-:W-:Y:S01]  /*08b0*/  @P3 MOV R47, RZ ;  /* 0x000000ff002f3202 */ /* 0x000fe20000000f00 */
[----:B0-----:R-:W-:-:S07]  /*08c0*/  @P2 IMAD.MOV.U32 R59, RZ, RZ, RZ ;  /* 0x000000ffff3b2224 */ /* 0x001fce00078e00ff */
.L_x_5159:
[----:B------:R-:W-:Y:S05]  /*08d0*/  BSYNC.RECONVERGENT B0 ;  /* 0x0000000000007941 */ /* 0x000fea0003800200 */
.L_x_5157:
[----:B------:R-:W0:Y:S02]  /*08e0*/  LDCU UR4, c[0x0][0x384] ;  /* 0x00007080ff0477ac */ /* 0x000e240008000800 */
[----:B0-----:R-:W-:-:S13]  /*08f0*/  ISETP.GE.AND P0, PT, R15, UR4, PT ;  /* 0x000000040f007c0c */ /* 0x001fda000bf06270 */
[----:B------:R-:W-:Y:S05]  /*0900*/  @P0 EXIT ;  /* 0x000000000000094d */ /* 0x000fea0003800000 */
[----:B------:R-:W0:Y:S01]  /*0910*/  LDCU UR4, c[0x0][0x360] ;  /* 0x00006c00ff0477ac */ /* 0x000e220008000800 */
[----:B------:R-:W-:Y:S01]  /*0920*/  IMAD.HI.U32 R5, R13, -0x2daee0ad, RZ ;  /* 0xd2511f530d057827 */ /* 0x000fe200078e00ff */
[----:B------:R-:W1:Y:S01]  /*0930*/  LDC.64 R20, c[0x0][0x3e0] ;  /* 0x0000f800ff147b82 */ /* 0x000e620000000a00 */
[----:B------:R-:W-:Y:S01]  /*0940*/  LOP3.LUT R6, R6, 0x3, RZ, 0xc0, !PT ;  /* 0x0000000306067812 */ /* 0x000fe200078ec0ff */
[----:B------:R-:W2:Y:S01]  /*0950*/  LDCU UR12, c[0x0][0x388] ;  /* 0x00007100ff0c77ac */ /* 0x000ea20008000800 */
[----:B-----5:R-:W-:Y:S01]  /*0960*/  VIADD R8, R126, 0x9e3779b9 ;  /* 0x9e3779b97e087836 */ /* 0x020fe20000000000 */
[----:B------:R-:W-:Y:S01]  /*0970*/  LOP3.LUT R5, R5, R127, RZ, 0x3c, !PT ;  /* 0x0000007f05057212 */ /* 0x000fe200078e3cff */
[----:B------:R-:W-:Y:S01]  /*0980*/  IMAD R10, R13, -0x2daee0ad, RZ ;  /* 0xd2511f530d0a7824 */ /* 0x000fe200078e02ff */
[----:B------:R-:W3:Y:S01]  /*0990*/  LDCU.U8 UR10, c[0x0][0x410] ;  /* 0x00008200ff0a77ac */ /* 0x000ee20008000000 */
[----:B------:R-:W-:Y:S02]  /*09a0*/  VIADD R16, R127, 0xbb67ae85 ;  /* 0xbb67ae857f107836 */ /* 0x000fe40000000000 */
[----:B------:R-:W-:Y:S01]  /*09b0*/  IMAD.HI.U32 R4, R5, -0x326172a9, RZ ;  /* 0xcd9e8d5705047827 */ /* 0x000fe200078e00ff */
[----:B------:R-:W4:Y:S01]  /*09c0*/  LDCU UR11, c[0x0][0x400] ;  /* 0x00008000ff0b77ac */ /* 0x000f220008000800 */
[----:B------:R-:W1:Y:S02]  /*09d0*/  LDCU.64 UR8, c[0x0][0x3a0] ;  /* 0x00007400ff0877ac */ /* 0x000e640008000a00 */
[----:B0-----:R-:W-:Y:S01]  /*09e0*/  IMAD R11, R15, UR4, R0 ;  /* 0x000000040f0b7c24 */ /* 0x001fe2000f8e0200 */
[----:B------:R-:W-:-:S03]  /*09f0*/  UPLOP3.LUT UP1, UPT, UPT, UPT, UPT, 0x40, 0x4 ;  /* 0x000000000004789c */ /* 0x000fc60003f2e870 */
[----:B------:R-:W-:-:S04]  /*0a00*/  IMAD.HI.U32 R3, R11, -0x326172a9, RZ ;  /* 0xcd9e8d570b037827 */ /* 0x000fc800078e00ff */
[----:B------:R-:W-:Y:S01]  /*0a10*/  IMAD R7, R11, -0x326172a9, RZ ;  /* 0xcd9e8d570b077824 */ /* 0x000fe200078e02ff */
[----:B------:R-:W-:Y:S02]  /*0a20*/  LOP3.LUT R3, R12, R3, R126, 0x96, !PT ;  /* 0x000000030c037212 */ /* 0x000fe400078e967e */
[----:B-1----:R-:W-:Y:S02]  /*0a30*/  ISETP.NE.U32.AND P0, PT, R20, RZ, PT ;  /* 0x000000ff1400720c */ /* 0x002fe40003f05070 */
[----:B------:R-:W-:Y:S01]  /*0a40*/  LOP3.LUT R4, R8, R7, R4, 0x96, !PT ;  /* 0x0000000708047212 */ /* 0x000fe200078e9604 */
[----:B------:R-:W-:Y:S01]  /*0a50*/  IMAD.HI.U32 R9, R3, -0x2daee0ad, RZ ;  /* 0xd2511f5303097827 */ /* 0x000fe200078e00ff */
[----:B------:R-:W-:-:S03]  /*0a60*/  ISETP.NE.AND.EX P0, PT, R21, RZ, PT, P0 ;  /* 0x000000ff1500720c */ /* 0x000fc60003f05300 */
[----:B------:R-:W-:Y:S01]  /*0a70*/  IMAD.HI.U32 R7, R4, -0x2daee0ad, RZ ;  /* 0xd2511f5304077827 */ /* 0x000fe200078e00ff */
[----:B------:R-:W-:Y:S02]  /*0a80*/  LOP3.LUT R9, R16, R10, R9, 0x96, !PT ;  /* 0x0000000a10097212 */ /* 0x000fe400078e9609 */
[----:B------:R-:W-:Y:S01]  /*0a90*/  IADD3 R16, PT, PT, R127, 0x76cf5d0a, RZ ;  /* 0x76cf5d0a7f107810 */ /* 0x000fe20007ffe0ff */
[----:B------:R-:W-:Y:S02]  /*0aa0*/  IMAD R10, R3, -0x2daee0ad, RZ ;  /* 0xd2511f53030a7824 */ /* 0x000fe400078e02ff */
[----:B------:R-:W-:Y:S02]  /*0ab0*/  IMAD R8, R5, -0x326172a9, RZ ;  /* 0xcd9e8d5705087824 */ /* 0x000fe400078e02ff */
[----:B------:R-:W-:Y:S01]  /*0ac0*/  IMAD.HI.U32 R3, R9, -0x326172a9, RZ ;  /* 0xcd9e8d5709037827 */ /* 0x000fe200078e00ff */
[----:B------:R-:W-:Y:S02]  /*0ad0*/  LOP3.LUT R7, R16, R10, R7, 0x96, !PT ;  /* 0x0000000a10077212 */ /* 0x000fe400078e9607 */
[----:B------:R-:W-:Y:S01]  /*0ae0*/  IADD3 R16, PT, PT, R127, 0x32370b8f, RZ ;  /* 0x32370b8f7f107810 */ /* 0x000fe20007ffe0ff */
[----:B------:R-:W-:-:S02]  /*0af0*/  VIADD R5, R126, 0x3c6ef372 ;  /* 0x3c6ef3727e057836 */ /* 0x000fc40000000000 */
[----:B------:R-:W-:-:S03]  /*0b00*/  VIADD R10, R126, 0xdaa66d2b ;  /* 0xdaa66d2b7e0a7836 */ /* 0x000fc60000000000 */
[----:B------:R-:W-:Y:S01]  /*0b10*/  LOP3.LUT R3, R5, R8, R3, 0x96, !PT ;  /* 0x0000000805037212 */ /* 0x000fe200078e9603 */
[----:B------:R-:W-:Y:S02]  /*0b20*/  IMAD R8, R9, -0x326172a9, RZ ;  /* 0xcd9e8d5709087824 */ /* 0x000fe400078e02ff */
[----:B------:R-:W-:-:S04]  /*0b30*/  IMAD.HI.U32 R5, R7, -0x326172a9, RZ ;  /* 0xcd9e8d5707057827 */ /* 0x000fc800078e00ff */
[----:B------:R-:W-:Y:S01]  /*0b40*/  IMAD R9, R4, -0x2daee0ad, RZ ;  /* 0xd2511f5304097824 */ /* 0x000fe200078e02ff */
[----:B------:R-:W-:Y:S01]  /*0b50*/  LOP3.LUT R5, R10, R8, R5, 0x96, !PT ;  /* 0x000000080a057212 */ /* 0x000fe200078e9605 */
[----:B------:R-:W-:-:S04]  /*0b60*/  IMAD.HI.U32 R4, R3, -0x2daee0ad, RZ ;  /* 0xd2511f5303047827 */ /* 0x000fc800078e00ff */
[----:B------:R-:W-:Y:S01]  /*0b70*/  IMAD R10, R3, -0x2daee0ad, RZ ;  /* 0xd2511f53030a7824 */ /* 0x000fe200078e02ff */
[----:B------:R-:W-:Y:S01]  /*0b80*/  LOP3.LUT R4, R16, R9, R4, 0x96, !PT ;  /* 0x0000000910047212 */ /* 0x000fe200078e9604 */
[----:B------:R-:W-:Y:S02]  /*0b90*/  VIADD R16, R127, 0xed9eba14 ;  /* 0xed9eba147f107836 */ /* 0x000fe40000000000 */
[----:B------:R-:W-:-:S04]  /*0ba0*/  IMAD.HI.U32 R9, R5, -0x2daee0ad, RZ ;  /* 0xd2511f5305097827 */ /* 0x000fc800078e00ff */
[----:B------:R-:W-:Y:S01]  /*0bb0*/  IMAD R8, R7, -0x326172a9, RZ ;  /* 0xcd9e8d5707087824 */ /* 0x000fe200078e02ff */
[----:B------:R-:W-:Y:S01]  /*0bc0*/  LOP3.LUT R9, R16, R10, R9, 0x96, !PT ;  /* 0x0000000a10097212 */ /* 0x000fe200078e9609 */
[----:B------:R-:W-:-:S04]  /*0bd0*/  IMAD.HI.U32 R3, R4, -0x326172a9, RZ ;  /* 0xcd9e8d5704037827 */ /* 0x000fc800078e00ff */
[----:B------:R-:W-:Y:S02]  /*0be0*/  VIADD R7, R126, 0x78dde6e4 ;  /* 0x78dde6e47e077836 */ /* 0x000fe40000000000 */
[----:B------:R-:W-:Y:S02]  /*0bf0*/  IMAD R10, R5, -0x2daee0ad, RZ ;  /* 0xd2511f53050a7824 */ /* 0x000fe400078e02ff */
[----:B------:R-:W-:Y:S01]  /*0c00*/  VIADD R16, R127, 0xa9066899 ;  /* 0xa90668997f107836 */ /* 0x000fe20000000000 */
[----:B------:R-:W-:Y:S01]  /*0c10*/  LOP3.LUT R3, R7, R8, R3, 0x96, !PT ;  /* 0x0000000807037212 */ /* 0x000fe200078e9603 */
[----:B------:R-:W-:Y:S01]  /*0c20*/  IMAD R7, R4, -0x326172a9, RZ ;  /* 0xcd9e8d5704077824 */ /* 0x000fe200078e02ff */
[----:B------:R-:W-:Y:S01]  /*0c30*/  IADD3 R8, PT, PT, R126, 0x1715609d, RZ ;  /* 0x1715609d7e087810 */ /* 0x000fe20007ffe0ff */
[----:B------:R-:W-:-:S04]  /*0c40*/  IMAD.HI.U32 R4, R9, -0x326172a9, RZ ;  /* 0xcd9e8d5709047827 */ /* 0x000fc800078e00ff */
[C---:B------:R-:W-:Y:S01]  /*0c50*/  IMAD.HI.U32 R5, R3.reuse, -0x2daee0ad, RZ ;  /* 0xd2511f5303057827 */ /* 0x040fe200078e00ff */
[----:B------:R-:W-:Y:S02]  /*0c60*/  LOP3.LUT R4, R8, R7, R4, 0x96, !PT ;  /* 0x0000000708047212 */ /* 0x000fe400078e9604 */
[----:B------:R-:W-:Y:S01]  /*0c70*/  IADD3 R7, PT, PT, R126, -0x4ab325aa, RZ ;  /* 0xb54cda567e077810 */ /* 0x000fe20007ffe0ff */
[----:B------:R-:W-:Y:S01]  /*0c80*/  IMAD R17, R3, -0x2daee0ad, RZ ;  /* 0xd2511f5303117824 */ /* 0x000fe200078e02ff */
[----:B------:R-:W-:Y:S01]  /*0c90*/  LOP3.LUT R5, R16, R10, R5, 0x96, !PT ;  /* 0x0000000a10057212 */ /* 0x000fe200078e9605 */
[----:B------:R-:W-:Y:S02]  /*0ca0*/  VIADD R16, R127, 0x646e171e ;  /* 0x646e171e7f107836 */ /* 0x000fe40000000000 */
[----:B------:R-:W-:-:S04]  /*0cb0*/  IMAD.HI.U32 R10, R4, -0x2daee0ad, RZ ;  /* 0xd2511f53040a7827 */ /* 0x000fc800078e00ff */
[----:B------:R-:W-:Y:S01]  /*0cc0*/  IMAD R8, R9, -0x326172a9, RZ ;  /* 0xcd9e8d5709087824 */ /* 0x000fe200078e02ff */
[----:B------:R-:W-:Y:S01]  /*0cd0*/  LOP3.LUT R10, R16, R17, R10, 0x96, !PT ;  /* 0x00000011100a7212 */ /* 0x000fe200078e960a */
[----:B------:R-:W-:Y:S01]  /*0ce0*/  IMAD.HI.U32 R3, R5, -0x326172a9, RZ ;  /* 0xcd9e8d5705037827 */ /* 0x000fe200078e00ff */
[C---:B------:R-:W-:Y:S02]  /*0cf0*/  LOP3.LUT R17, R0.reuse, 0x60, RZ, 0xc0, !PT ;  /* 0x0000006000117812 */ /* 0x040fe400078ec0ff */
[----:B------:R-:W-:Y:S01]  /*0d00*/  SHF.R.S32.HI R9, RZ, 0x3, R2 ;  /* 0x00000003ff097819 */ /* 0x000fe20000011402 */
[----:B------:R-:W-:Y:S01]  /*0d10*/  IMAD.SHL.U32 R0, R0, 0x20, RZ ;  /* 0x0000002000007824 */ /* 0x000fe200078e00ff */
[----:B------:R-:W-:Y:S01]  /*0d20*/  LOP3.LUT R3, R7, R8, R3, 0x96, !PT ;  /* 0x0000000807037212 */ /* 0x000fe200078e9603 */
[----:B------:R-:W-:Y:S01]  /*0d30*/  VIADD R2, R126, 0x5384540f ;  /* 0x5384540f7e027836 */ /* 0x000fe20000000000 */
[----:B------:R-:W-:Y:S01]  /*0d40*/  LOP3.LUT R16, R9, 0x7f, RZ, 0xc0, !PT ;  /* 0x0000007f09107812 */ /* 0x000fe200078ec0ff */
[----:B------:R-:W-:Y:S01]  /*0d50*/  IMAD R5, R5, -0x326172a9, RZ ;  /* 0xcd9e8d5705057824 */ /* 0x000fe200078e02ff */
[----:B------:R-:W-:Y:S01]  /*0d60*/  LOP3.LUT R19, R0, 0x3e0, RZ, 0xc0, !PT ;  /* 0x000003e000137812 */ /* 0x000fe200078ec0ff */
[----:B------:R-:W-:Y:S01]  /*0d70*/  IMAD.HI.U32 R0, R10, -0x326172a9, RZ ;  /* 0xcd9e8d570a007827 */ /* 0x000fe200078e00ff */
[----:B------:R-:W-:-:S02]  /*0d80*/  VIADDMNMX R17, R16, -R17, RZ, !PT ;  /* 0x8000001110117246 */ /* 0x000fc400078001ff */
[----:B------:R-:W-:Y:S01]  /*0d90*/  IADD3 R8, PT, PT, R127, 0x1fd5c5a3, RZ ;  /* 0x1fd5c5a37f087810 */ /* 0x000fe20007ffe0ff */
[----:B------:R-:W-:Y:S01]  /*0da0*/  IMAD R7, R4, -0x2daee0ad, RZ ;  /* 0xd2511f5304077824 */ /* 0x000fe200078e02ff */
[----:B------:R-:W-:Y:S01]  /*0db0*/  LOP3.LUT R0, R2, R5, R0, 0x96, !PT ;  /* 0x0000000502007212 */ /* 0x000fe200078e9600 */
[----:B------:R-:W-:Y:S01]  /*0dc0*/  IMAD.SHL.U32 R2, R9, 0x2, RZ ;  /* 0x0000000209027824 */ /* 0x000fe200078e00ff */
[----:B------:R-:W-:Y:S01]  /*0dd0*/  VIMNMX R17, PT, PT, R17, 0x20, PT ;  /* 0x0000002011117848 */ /* 0x000fe20003fe0100 */
[----:B------:R-:W-:Y:S01]  /*0de0*/  IMAD.HI.U32 R4, R3, -0x2daee0ad, RZ ;  /* 0xd2511f5303047827 */ /* 0x000fe200078e00ff */
[----:B------:R-:W-:Y:S02]  /*0df0*/  IADD3 R5, PT, PT, R126, -0xe443238, RZ ;  /* 0xf1bbcdc87e057810 */ /* 0x000fe40007ffe0ff */
[----:B------:R-:W-:Y:S01]  /*0e00*/  LOP3.LUT R18, R2, 0xffffff00, RZ, 0xc0, !PT ;  /* 0xffffff0002127812 */ /* 0x000fe200078ec0ff */
[----:B------:R-:W-:Y:S01]  /*0e10*/  VIADD R9, R127, 0xdb3d7428 ;  /* 0xdb3d74287f097836 */ /* 0x000fe20000000000 */
[----:B------:R-:W-:Y:S01]  /*0e20*/  LOP3.LUT R4, R8, R7, R4, 0x96, !PT ;  /* 0x0000000708047212 */ /* 0x000fe200078e9604 */
[----:B------:R-:W-:Y:S01]  /*0e30*/  IMAD R8, R3, -0x2daee0ad, RZ ;  /* 0xd2511f5303087824 */ /* 0x000fe200078e02ff */
[----:B------:R-:W-:Y:S01]  /*0e40*/  VIADDMNMX R19, R16, -R19, RZ, !PT ;  /* 0x8000001310137246 */ /* 0x000fe200078001ff */
[----:B------:R-:W-:-:S02]  /*0e50*/  IMAD R17, R17, 0x8, R18 ;  /* 0x0000000811117824 */ /* 0x000fc400078e0212 */
[----:B------:R-:W-:Y:S02]  /*0e60*/  IMAD R3, R10, -0x326172a9, RZ ;  /* 0xcd9e8d570a037824 */ /* 0x000fe400078e02ff */
[----:B------:R-:W-:Y:S01]  /*0e70*/  IMAD.HI.U32 R7, R0, -0x2daee0ad, RZ ;  /* 0xd2511f5300077827 */ /* 0x000fe200078e00ff */
[----:B------:R-:W-:-:S03]  /*0e80*/  I2FP.F32.U32 R10, R17 ;  /* 0x00000011000a7245 */ /* 0x000fc60000201000 */
[----:B------:R-:W-:Y:S01]  /*0e90*/  IMAD.HI.U32 R2, R4, -0x326172a9, RZ ;  /* 0xcd9e8d5704027827 */ /* 0x000fe200078e00ff */
[----:B------:R-:W-:Y:S02]  /*0ea0*/  LOP3.LUT R16, R9, R8, R7, 0x96, !PT ;  /* 0x0000000809107212 */ /* 0x000fe400078e9607 */
[----:B------:R-:W0:Y:S01]  /*0eb0*/  MUFU.RCP R10, R10 ;  /* 0x0000000a000a7308 */ /* 0x000e220000001000 */
[----:B------:R-:W-:Y:S01]  /*0ec0*/  VIADD R17, R126, 0x8ff34781 ;  /* 0x8ff347817e117836 */ /* 0x000fe20000000000 */
[----:B------:R-:W-:Y:S01]  /*0ed0*/  LOP3.LUT R2, R5, R3, R2, 0x96, !PT ;  /* 0x0000000305027212 */ /* 0x000fe200078e9602 */
[----:B------:R-:W-:Y:S01]  /*0ee0*/  IMAD R5, R4, -0x326172a9, RZ ;  /* 0xcd9e8d5704057824 */ /* 0x000fe200078e02ff */
[----:B------:R-:W-:Y:S01]  /*0ef0*/  VIMNMX R9, PT, PT, R19, 0x20, PT ;  /* 0x0000002013097848 */ /* 0x000fe20003fe0100 */
[----:B------:R-:W-:Y:S01]  /*0f00*/  IMAD.HI.U32 R8, R16, -0x326172a9, RZ ;  /* 0xcd9e8d5710087827 */ /* 0x000fe200078e00ff */
[----:B------:R-:W-:-:S03]  /*0f10*/  IADD3 R3, PT, PT, R127, -0x695add53, RZ ;  /* 0x96a522ad7f037810 */ /* 0x000fc60007ffe0ff */
[----:B------:R-:W-:Y:S01]  /*0f20*/  IMAD R0, R0, -0x2daee0ad, RZ ;  /* 0xd2511f5300007824 */ /* 0x000fe200078e02ff */
[----:B------:R-:W-:Y:S01]  /*0f30*/  LOP3.LUT R8, R17, R5, R8, 0x96, !PT ;  /* 0x0000000511087212 */ /* 0x000fe200078e9608 */
[----:B------:R-:W-:-:S04]  /*0f40*/  IMAD.HI.U32 R7, R2, -0x2daee0ad, RZ ;  /* 0xd2511f5302077827 */ /* 0x000fc800078e00ff */
[----:B------:R-:W-:Y:S01]  /*0f50*/  IMAD R9, R9, 0x8, R18 ;  /* 0x0000000809097824 */ /* 0x000fe200078e0212 */
[----:B------:R-:W-:Y:S01]  /*0f60*/  LOP3.LUT R7, R3, R0, R7, 0x96, !PT ;  /* 0x0000000003077212 */ /* 0x000fe200078e9607 */
[----:B------:R-:W-:Y:S01]  /*0f70*/  IMAD.MOV.U32 R5, RZ, RZ, RZ ;  /* 0x000000ffff057224 */ /* 0x000fe200078e00ff */
[----:B------:R-:W-:Y:S01]  /*0f80*/  P2R R3, PR, RZ, 0x1 ;  /* 0x00000001ff037803 */ /* 0x000fe20000000000 */
[----:B------:R-:W-:Y:S02]  /*0f90*/  IMAD R4, R16, -0x326172a9, RZ ;  /* 0xcd9e8d5710047824 */ /* 0x000fe400078e02ff */
[----:B0-234-:R-:W-:-:S07]  /*0fa0*/  IMAD R123, R2, -0x2daee0ad, RZ ;  /* 0xd2511f53027b7824 */ /* 0x01dfce00078e02ff */
.L_x_5593:
[----:B------:R-:W-:-:S13]  /*0fb0*/  ISETP.NE.AND P1, PT, R3, RZ, PT ;  /* 0x000000ff0300720c */ /* 0x000fda0003f25270 */
        /* <DEDUP_REMOVED lines=8> */
[----:B------:R-:W-:Y:S02]  /*1040*/  SHF.R.S32.HI R91, RZ, 0x1f, R90 ;  /* 0x0000001fff5b7819 */ /* 0x000fe4000001145a */
[----:B------:R-:W-:Y:S02]  /*1050*/  P2R R125, PR, RZ, 0x1 ;  /* 0x00000001ff7d7803 */ /* 0x000fe40000000000 */
[----:B------:R-:W-:-:S04]  /*1060*/  LEA.HI R91, R91, R90, RZ, 0x3 ;  /* 0x0000005a5b5b7211 */ /* 0x000fc800078f18ff */
[----:B0-----:R-:W-:-:S05]  /*1070*/  LEA.HI.SX32 R122, R91, R124, 0x1d ;  /* 0x0000007c5b7a7211 */ /* 0x001fca00078feaff */
[----:B------:R-:W-:Y:S02]  /*1080*/  IMAD.MOV.U32 R132, RZ, RZ, R122 ;  /* 0x000000ffff847224 */ /* 0x000fe400078e007a */
        /* <DEDUP_REMOVED lines=18> */
[----:B------:R-:W-:-:S04]  /*11b0*/  VIADDMNMX.U32 R2, R6, 0xfffffffe, R19, PT ;  /* 0xfffffffe06027846 */ /* 0x000fc80003800013 */
[----:B------:R-:W-:-:S04]  /*11c0*/  SHF.L.U32 R2, R2, 0x2, RZ ;  /* 0x0000000202027819 */ /* 0x000fc800000006ff */
[----:B------:R-:W0:Y:S02]  /*11d0*/  LDC R130, c[0x2][R2] ;  /* 0x0080000002827b82 */ /* 0x000e240000000800 */
[----:B0-----:R-:W-:-:S04]  /*11e0*/  SHF.R.S32.HI R131, RZ, 0x1f, R130 ;  /* 0x0000001fff837819 */ /* 0x001fc80000011482 */
.L_x_33844:
[----:B------:R-:W-:Y:S05]  /*11f0*/  BRX R130 -0x1200                                       (*"BRANCH_TARGETS .L_x_33845,.L_x_33846,.L_x_33847"*) ;  /* 0xffffffec82807949 */ /* 0x000fea000383ffff */
.L_x_33847:
[----:B------:R-:W-:Y:S01]  /*1200*/  VIADD R19, R6, 0x1 ;  /* 0x0000000106137836 */ /* 0x000fe20000000000 */
[----:B------:R-:W-:Y:S01]  /*1210*/  MOV R2, R8 ;  /* 0x0000000800027202 */ /* 0x000fe20000000f00 */
[----:B------:R-:W-:Y:S01]  /*1220*/  IMAD.MOV.U32 R128, RZ, RZ, R123 ;  /* 0x000000ffff807224 */ /* 0x000fe200078e007b */
[----:B------:R-:W-:Y:S06]  /*1230*/  BRA `(.L_x_5164) ;  /* 0x00000004003c7947 */ /* 0x000fec0003800000 */
.L_x_33845:
[----:B------:R-:W-:Y:S01]  /*1240*/  IMAD.MOV.U32 R128, RZ, RZ, R123 ;  /* 0x000000ffff807224 */ /* 0x000fe200078e007b */
[----:B------:R-:W-:Y:S01]  /*1250*/  MOV R2, R7 ;  /* 0x0000000700027202 */ /* 0x000fe20000000f00 */
[----:B------:R-:W-:Y:S01]  /*1260*/  IMAD.MOV.U32 R19, RZ, RZ, 0x3 ;  /* 0x00000003ff137424 */ /* 0x000fe200078e00ff */
[----:B------:R-:W-:Y:S06]  /*1270*/  BRA `(.L_x_5164) ;  /* 0x00000004002c7947 */ /* 0x000fec0003800000 */
.L_x_33846:
        /* <DEDUP_REMOVED lines=13> */
.L_x_5166:
[----:B------:R-:W-:Y:S05]  /*1350*/  BSYNC.RECONVERGENT B2 ;  /* 0x0000000000027941 */ /* 0x000fea0003800200 */
.L_x_5165:
[----:B------:R-:W-:Y:S01]  /*1360*/  IMAD.WIDE.U32 R130, R11, -0x326172a9, RZ ;  /* 0xcd9e8d570b827825 */ /* 0x000fe200078e00ff */
[----:B------:R-:W-:Y:S02]  /*1370*/  LOP3.LUT R6, R5, R135, R127, 0x96, !PT ;  /* 0x0000008705067212 */ /* 0x000fe400078e967f */
[C---:B------:R-:W-:Y:S01]  /*1380*/  IADD3 R19, PT, PT, R127.reuse, -0x4498517b, RZ ;  /* 0xbb67ae857f137810 */ /* 0x040fe20007ffe0ff */
        /* <DEDUP_REMOVED lines=56> */
[----:B------:R-:W-:Y:S01]  /*1710*/  IMAD.MOV.U32 R19, RZ, RZ, RZ ;  /* 0x000000ffff137224 */ /* 0x000fe200078e00ff */
[----:B------:R-:W-:-:S07]  /*1720*/  MOV R128, R6 ;  /* 0x0000000600807202 */ /* 0x000fce0000000f00 */
.L_x_5164:
[----:B------:R-:W-:Y:S05]  /*1730*/  BSYNC.RECONVERGENT B1 ;  /* 0x0000000000017941 */ /* 0x000fea0003800200 */
.L_x_5163:
[----:B------:R-:W0:Y:S01]  /*1740*/  LDC R135, c[0x0][0x408] ;  /* 0x00010200ff877b82 */ /* 0x000e220000000800 */
[----:B------:R-:W-:Y:S01]  /*1750*/  I2FP.F32.U32 R2, R2 ;  /* 0x0000000200027245 */ /* 0x000fe20000201000 */
[----:B------:R-:W-:Y:S02]  /*1760*/  HFMA2 R117, -RZ, RZ, 0.1171875, 0 ;  /* 0x2f800000ff757431 */ /* 0x000fe400000001ff */
[----:B-----5:R-:W-:Y:S01]  /*1770*/  HADD2.F32 R6, -RZ, R88.H0_H0 ;  /* 0x20000058ff067230 */ /* 0x020fe20000004100 */
[----:B------:R-:W-:Y:S01]  /*1780*/  ISETP.NE.AND P1, PT, R19, 0x1, PT ;  /* 0x000000011300780c */ /* 0x000fe20003f25270 */
[----:B------:R-:W-:Y:S01]  /*1790*/  HADD2.F32 R111, -RZ, R24.H0_H0 ;  /* 0x20000018ff6f7230 */ /* 0x000fe20000004100 */
[----:B------:R-:W-:Y:S01]  /*17a0*/  BSSY.RECONVERGENT B1, `(.L_x_5167) ;  /* 0x0000061000017945 */ /* 0x000fe20003800200 */
[----:B------:R-:W-:Y:S01]  /*17b0*/  FFMA.FTZ R97, R2, R117, 1.1641532182693481445e-10 ;  /* 0x2f00000002617423 */ /* 0x000fe20000010075 */
[----:B------:R-:W1:Y:S01]  /*17c0*/  LDC R134, c[0x0][0x404] ;  /* 0x00010100ff867b82 */ /* 0x000e620000000800 */
[----:B------:R-:W-:Y:S01]  /*17d0*/  FMUL.FTZ R6, R6, R129 ;  /* 0x0000008106067220 */ /* 0x000fe20000410000 */
[----:B------:R-:W-:-:S02]  /*17e0*/  IMAD.MOV.U32 R98, RZ, RZ, 0x2 ;  /* 0x00000002ff627424 */ /* 0x000fc400078e00ff */
[----:B------:R-:W-:Y:S02]  /*17f0*/  IMAD.MOV.U32 R20, RZ, RZ, R4 ;  /* 0x000000ffff147224 */ /* 0x000fe400078e0004 */
[----:B0-----:R-:W-:Y:S01]  /*1800*/  FMUL.FTZ R6, R6, R135 ;  /* 0x0000008706067220 */ /* 0x001fe20000410000 */
[----:B-1----:R-:W-:Y:S01]  /*1810*/  FSETP.GTU.FTZ.AND P0, PT, R97, R134, PT ;  /* 0x000000866100720b */ /* 0x002fe20003f1c000 */
[----:B------:R-:W-:-:S03]  /*1820*/  HADD2.F32 R97, -RZ, R76.H0_H0 ;  /* 0x2000004cff617230 */ /* 0x000fc60000004100 */
[----:B------:R-:W-:Y:S02]  /*1830*/  FSEL R2, R6, RZ, !P0 ;  /* 0x000000ff06027208 */ /* 0x000fe40004000000 */
[----:B------:R-:W-:-:S03]  /*1840*/  PLOP3.LUT P0, PT, P0, PT, PT, 0x8, 0x80 ;  /* 0x000000000080781c */ /* 0x000fc6000070e170 */
[----:B------:R-:W-:Y:S01]  /*1850*/  FFMA.FTZ R2, R2, R97, R111 ;  /* 0x0000006102027223 */ /* 0x000fe2000001006f */
        /* <DEDUP_REMOVED lines=10> */
.L_x_5169:
        /* <DEDUP_REMOVED lines=13> */
.L_x_5171:
[----:B------:R-:W-:Y:S05]  /*19d0*/  BSYNC.RECONVERGENT B2 ;  /* 0x0000000000027941 */ /* 0x000fea0003800200 */
.L_x_5170:
[----:B------:R-:W-:Y:S01]  /*19e0*/  IMAD.WIDE.U32 R130, R11, -0x326172a9, RZ ;  /* 0xcd9e8d570b827825 */ /* 0x000fe200078e00ff */
[----:B------:R-:W-:Y:S02]  /*19f0*/  LOP3.LUT R6, R5, R137, R127, 0x96, !PT ;  /* 0x0000008905067212 */ /* 0x000fe400078e967f */
[----:B------:R-:W-:Y:S01]  /*1a00*/  IADD3 R97, PT, PT, R127, -0x4498517b, RZ ;  /* 0xbb67ae857f617810 */ /* 0x000fe20007ffe0ff */
[----:B------:R-:W-:Y:S01]  /*1a10*/  VIADD R19, R126, 0x9e3779b9 ;  /* 0x9e3779b97e137836 */ /* 0x000fe20000000000 */
[----:B------:R-:W-:Y:S01]  /*1a20*/  LOP3.LUT R132, R12, R131, R126, 0x96, !PT ;  /* 0x000000830c847212 */ /* 0x000fe200078e967e */
[----:B------:R-:W-:Y:S01]  /*1a30*/  IMAD.WIDE.U32 R6, R6, -0x326172a9, RZ ;  /* 0xcd9e8d5706067825 */ /* 0x000fe200078e00ff */
[----:B------:R-:W-:-:S03]  /*1a40*/  MOV R20, R128 ;  /* 0x0000008000147202 */ /* 0x000fc60000000f00 */
        /* <DEDUP_REMOVED lines=10> */
[----:B------:R-:W-:Y:S02]  /*1af0*/  IMAD.MOV.U32 R98, RZ, RZ, RZ ;  /* 0x000000ffff627224 */ /* 0x000fe400078e00ff */
        /* <DEDUP_REMOVED lines=42> */
[----:B------:R-:W-:-:S07]  /*1da0*/  IMAD.MOV.U32 R128, RZ, RZ, R6 ;  /* 0x000000ffff807224 */ /* 0x000fce00078e0006 */
.L_x_5168:
[----:B------:R-:W-:Y:S05]  /*1db0*/  BSYNC.RECONVERGENT B1 ;  /* 0x0000000000017941 */ /* 0x000fea0003800200 */
.L_x_5167:
[----:B------:R-:W-:Y:S01]  /*1dc0*/  I2FP.F32.U32 R6, R20 ;  /* 0x0000001400067245 */ /* 0x000fe20000201000 */
[----:B------:R-:W-:Y:S01]  /*1dd0*/  HADD2.F32 R88, -RZ, R88.H1_H1 ;  /* 0x30000058ff587230 */ /* 0x000fe20000004100 */
[----:B------:R-:W-:Y:S01]  /*1de0*/  ISETP.NE.AND P1, PT, R98, 0x1, PT ;  /* 0x000000016200780c */ /* 0x000fe20003f25270 */
[----:B------:R-:W-:Y:S01]  /*1df0*/  HADD2.F32 R97, -RZ, R24.H1_H1 ;  /* 0x30000018ff617230 */ /* 0x000fe20000004100 */
[----:B------:R-:W-:Y:S01]  /*1e00*/  BSSY.RECONVERGENT B1, `(.L_x_5172) ;  /* 0x000005f000017945 */ /* 0x000fe20003800200 */
[----:B------:R-:W-:Y:S01]  /*1e10*/  FFMA.FTZ R19, R6, R117, 1.1641532182693481445e-10 ;  /* 0x2f00000006137423 */ /* 0x000fe20000010075 */
[----:B------:R-:W-:-:S04]  /*1e20*/  FMUL.FTZ R88, R88, R129 ;  /* 0x0000008158587220 */ /* 0x000fc80000410000 */
[----:B------:R-:W-:Y:S01]  /*1e30*/  FMUL.FTZ R88, R88, R135 ;  /* 0x0000008758587220 */ /* 0x000fe20000410000 */
[----:B------:R-:W-:Y:S01]  /*1e40*/  FSETP.GTU.FTZ.AND P0, PT, R19, R134, PT ;  /* 0x000000861300720b */ /* 0x000fe20003f1c000 */
[----:B------:R-:W-:-:S03]  /*1e50*/  HADD2.F32 R19, -RZ, R76.H1_H1 ;  /* 0x3000004cff137230 */ /* 0x000fc60000004100 */
[----:B------:R-:W-:Y:S02]  /*1e60*/  FSEL R20, R88, RZ, !P0 ;  /* 0x000000ff58147208 */ /* 0x000fe40004000000 */
[----:B------:R-:W-:-:S03]  /*1e70*/  PLOP3.LUT P0, PT, P0, PT, PT, 0x8, 0x80 ;  /* 0x000000000080781c */ /* 0x000fc6000070e170 */
[----:B------:R-:W-:Y:S01]  /*1e80*/  FFMA.FTZ R20, R20, R19, R97 ;  /* 0x0000001314147223 */ /* 0x000fe20000010061 */
[----:B------:R-:W-:Y:S02]  /*1e90*/  HFMA2 R97, -RZ, RZ, 0, 1.1920928955078125e-07 ;  /* 0x00000002ff617431 */ /* 0x000fe400000001ff */
        /* <DEDUP_REMOVED lines=10> */
.L_x_5174:
        /* <DEDUP_REMOVED lines=13> */
.L_x_5176:
[----:B------:R-:W-:Y:S05]  /*2010*/  BSYNC.RECONVERGENT B2 ;  /* 0x0000000000027941 */ /* 0x000fea0003800200 */
.L_x_5175:
        /* <DEDUP_REMOVED lines=46> */
[C---:B------:R-:W-:Y:S01]  /*2300*/  IADD3 R19, PT, PT, R127.reuse, -0x24c28bd8, RZ ;  /* 0xdb3d74287f137810 */ /* 0x040fe20007ffe0ff */
        /* <DEDUP_REMOVED lines=14> */
.L_x_5173:
[----:B------:R-:W-:Y:S05]  /*23f0*/  BSYNC.RECONVERGENT B1 ;  /* 0x0000000000017941 */ /* 0x000fea0003800200 */
.L_x_5172:
[----:B------:R-:W-:Y:S01]  /*2400*/  I2FP.F32.U32 R6, R19 ;  /* 0x0000001300067245 */ /* 0x000fe20000201000 */
[----:B------:R-:W-:Y:S01]  /*2410*/  HADD2.F32 R88, -RZ, R89.H0_H0 ;  /* 0x20000059ff587230 */ /* 0x000fe20000004100 */
[----:B------:R-:W-:Y:S01]  /*2420*/  ISETP.NE.AND P2, PT, R97, 0x1, PT ;  /* 0x000000016100780c */ /* 0x000fe20003f45270 */
[----:B------:R-:W-:Y:S01]  /*2430*/  HADD2.F32 R98, -RZ, R25.H0_H0 ;  /* 0x20000019ff627230 */ /* 0x000fe20000004100 */
[----:B------:R-:W-:Y:S01]  /*2440*/  BSSY.RECONVERGENT B1, `(.L_x_5177) ;  /* 0x000005f000017945 */ /* 0x000fe20003800200 */
[----:B------:R-:W-:Y:S01]  /*2450*/  FFMA.FTZ R19, R6, R117, 1.1641532182693481445e-10 ;  /* 0x2f00000006137423 */ /* 0x000fe20000010075 */
[----:B------:R-:W-:Y:S01]  /*2460*/  FMUL.FTZ R88, R88, R129 ;  /* 0x0000008158587220 */ /* 0x000fe20000410000 */
[----:B------:R-:W-:Y:S02]  /*2470*/  HADD2.F32 R6, -RZ, R77.H0_H0 ;  /* 0x2000004dff067230 */ /* 0x000fe40000004100 */
[----:B------:R-:W-:Y:S02]  /*2480*/  IMAD.MOV.U32 R111, RZ, RZ, 0x2 ;  /* 0x00000002ff6f7424 */ /* 0x000fe400078e00ff */
[----:B------:R-:W-:Y:S01]  /*2490*/  FMUL.FTZ R88, R88, R135 ;  /* 0x0000008758587220 */ /* 0x000fe20000410000 */
[----:B------:R-:W-:-:S04]  /*24a0*/  FSETP.GTU.FTZ.AND P1, PT, R19, R134, PT ;  /* 0x000000861300720b */ /* 0x000fc80003f3c000 */
[----:B------:R-:W-:Y:S02]  /*24b0*/  FSEL R19, R88, RZ, !P1 ;  /* 0x000000ff58137208 */ /* 0x000fe40004800000 */
[----:B------:R-:W-:Y:S02]  /*24c0*/  PLOP3.LUT P1, PT, P1, PT, PT, 0x8, 0x80 ;  /* 0x000000000080781c */ /* 0x000fe40000f2e170 */
[----:B------:R-:W-:Y:S01]  /*24d0*/  MOV R88, R4 ;  /* 0x0000000400587202 */ /* 0x000fe20000000f00 */
        /* <DEDUP_REMOVED lines=10> */
.L_x_5179:
        /* <DEDUP_REMOVED lines=13> */
.L_x_5181:
[----:B------:R-:W-:Y:S05]  /*2650*/  BSYNC.RECONVERGENT B2 ;  /* 0x0000000000027941 */ /* 0x000fea0003800200 */
.L_x_5180:
        /* <DEDUP_REMOVED lines=61> */
.L_x_5178:
[----:B------:R-:W-:Y:S05]  /*2a30*/  BSYNC.RECONVERGENT B1 ;  /* 0x0000000000017941 */ /* 0x000fea0003800200 */
.L_x_5177:
[----:B------:R-:W-:Y:S01]  /*2a40*/  I2FP.F32.U32 R6, R88 ;  /* 0x0000005800067245 */ /* 0x000fe20000201000 */
[----:B------:R-:W-:Y:S01]  /*2a50*/  HADD2.F32 R88, -RZ, R89.H1_H1 ;  /* 0x30000059ff587230 */ /* 0x000fe20000004100 */
[----:B------:R-:W-:Y:S01]  /*2a60*/  ISETP.NE.AND P3, PT, R111, 0x1, PT ;  /* 0x000000016f00780c */ /* 0x000fe20003f65270 */
[----:B------:R-:W-:Y:S01]  /*2a70*/  HADD2.F32 R97, -RZ, R25.H1_H1 ;  /* 0x30000019ff617230 */ /* 0x000fe20000004100 */
[----:B------:R-:W-:Y:S01]  /*2a80*/  BSSY.RECONVERGENT B1, `(.L_x_5182) ;  /* 0x000005f000017945 */ /* 0x000fe20003800200 */
[----:B------:R-:W-:Y:S01]  /*2a90*/  FFMA.FTZ R89, R6, R117, 1.1641532182693481445e-10 ;  /* 0x2f00000006597423 */ /* 0x000fe20000010075 */
[----:B------:R-:W-:Y:S01]  /*2aa0*/  FMUL.FTZ R88, R88, R129 ;  /* 0x0000008158587220 */ /* 0x000fe20000410000 */
[----:B------:R-:W-:-:S03]  /*2ab0*/  IMAD.MOV.U32 R112, RZ, RZ, 0x2 ;  /* 0x00000002ff707424 */ /* 0x000fc600078e00ff */
[----:B------:R-:W-:Y:S01]  /*2ac0*/  FMUL.FTZ R88, R88, R135 ;  /* 0x0000008758587220 */ /* 0x000fe20000410000 */
[----:B------:R-:W-:Y:S01]  /*2ad0*/  FSETP.GTU.FTZ.AND P2, PT, R89, R134, PT ;  /* 0x000000865900720b */ /* 0x000fe20003f5c000 */
[----:B------:R-:W-:-:S03]  /*2ae0*/  HADD2.F32 R89, -RZ, R77.H1_H1 ;  /* 0x3000004dff597230 */ /* 0x000fc60000004100 */
        /* <DEDUP_REMOVED lines=13> */
.L_x_5184:
        /* <DEDUP_REMOVED lines=13> */
.L_x_5186:
[----:B------:R-:W-:Y:S05]  /*2c90*/  BSYNC.RECONVERGENT B2 ;  /* 0x0000000000027941 */ /* 0x000fea0003800200 */
.L_x_5185:
        /* <DEDUP_REMOVED lines=61> */
.L_x_5183:
[----:B------:R-:W-:Y:S05]  /*3070*/  BSYNC.RECONVERGENT B1 ;  /* 0x0000000000017941 */ /* 0x000fea0003800200 */
.L_x_5182:
[----:B------:R-:W-:Y:S01]  /*3080*/  I2FP.F32.U32 R6, R88 ;  /* 0x0000005800067245 */ /* 0x000fe20000201000 */
[----:B------:R-:W-:Y:S01]  /*3090*/  HADD2.F32 R88, -RZ, R90.H0_H0 ;  /* 0x2000005aff587230 */ /* 0x000fe20000004100 */
[----:B------:R-:W-:Y:S01]  /*30a0*/  ISETP.NE.AND P4, PT, R112, 0x1, PT ;  /* 0x000000017000780c */ /* 0x000fe20003f85270 */
[----:B------:R-:W-:Y:S01]  /*30b0*/  HADD2.F32 R97, -RZ, R78.H0_H0 ;  /* 0x2000004eff617230 */ /* 0x000fe20000004100 */
[----:B------:R-:W-:Y:S01]  /*30c0*/  BSSY.RECONVERGENT B1, `(.L_x_5187) ;  /* 0x000005f000017945 */ /* 0x000fe20003800200 */
[----:B------:R-:W-:Y:S01]  /*30d0*/  FFMA.FTZ R89, R6, R117, 1.1641532182693481445e-10 ;  /* 0x2f00000006597423 */ /* 0x000fe20000010075 */
[----:B------:R-:W-:Y:S01]  /*30e0*/  FMUL.FTZ R88, R88, R129 ;  /* 0x0000008158587220 */ /* 0x000fe20000410000 */
[----:B------:R-:W-:-:S03]  /*30f0*/  HFMA2 R130, -RZ, RZ, 0, 1.1920928955078125e-07 ;  /* 0x00000002ff827431 */ /* 0x000fc600000001ff */
[----:B------:R-:W-:Y:S01]  /*3100*/  FMUL.FTZ R88, R88, R135 ;  /* 0x0000008758587220 */ /* 0x000fe20000410000 */
[----:B------:R-:W-:Y:S01]  /*3110*/  FSETP.GTU.FTZ.AND P3, PT, R89, R134, PT ;  /* 0x000000865900720b */ /* 0x000fe20003f7c000 */
[----:B------:R-:W-:-:S03]  /*3120*/  HADD2.F32 R89, -RZ, R26.H0_H0 ;  /* 0x2000001aff597230 */ /* 0x000fc60000004100 */
        /* <DEDUP_REMOVED lines=13> */
.L_x_5189:
        /* <DEDUP_REMOVED lines=13> */
.L_x_5191:
[----:B------:R-:W-:Y:S05]  /*32d0*/  BSYNC.RECONVERGENT B2 ;  /* 0x0000000000027941 */ /* 0x000fea0003800200 */
.L_x_5190:
        /* <DEDUP_REMOVED lines=61> */
.L_x_5188:
[----:B------:R-:W-:Y:S05]  /*36b0*/  BSYNC.RECONVERGENT B1 ;  /* 0x0000000000017941 */ /* 0x000fea0003800200 */
.L_x_5187:
[----:B------:R-:W-:Y:S01]  /*36c0*/  I2FP.F32.U32 R6, R88 ;  /* 0x0000005800067245 */ /* 0x000fe20000201000 */
[----:B------:R-:W-:Y:S01]  /*36d0*/  HADD2.F32 R90, -RZ, R90.H1_H1 ;  /* 0x3000005aff5a7230 */ /* 0x000fe20000004100 */
[----:B------:R-:W-:Y:S01]  /*36e0*/  ISETP.NE.AND P5, PT, R130, 0x1, PT ;  /* 0x000000018200780c */ /* 0x000fe20003fa5270 */
[----:B------:R-:W-:Y:S01]  /*36f0*/  HADD2.F32 R111, -RZ, R78.H1_H1 ;  /* 0x3000004eff6f7230 */ /* 0x000fe20000004100 */
[----:B------:R-:W-:Y:S01]  /*3700*/  BSSY.RECONVERGENT B1, `(.L_x_5192) ;  /* 0x0000060000017945 */ /* 0x000fe20003800200 */
[----:B------:R-:W-:Y:S01]  /*3710*/  FFMA.FTZ R89, R6, R117, 1.1641532182693481445e-10 ;  /* 0x2f00000006597423 */ /* 0x000fe20000010075 */
[----:B------:R-:W-:Y:S01]  /*3720*/  FMUL.FTZ R90, R90, R129 ;  /* 0x000000815a5a7220 */ /* 0x000fe20000410000 */
[----:B------:R-:W-:Y:S01]  /*3730*/  HADD2.F32 R131, -RZ, R26.H1_H1 ;  /* 0x3000001aff837230 */ /* 0x000fe20000004100 */
[----:B------:R-:W-:Y:S01]  /*3740*/  MOV R88, R4 ;  /* 0x0000000400587202 */ /* 0x000fe20000000f00 */
[----:B------:R-:W-:Y:S02]  /*3750*/  IMAD.MOV.U32 R132, RZ, RZ, 0x2 ;  /* 0x00000002ff847424 */ /* 0x000fe400078e00ff */
[----:B------:R-:W-:Y:S01]  /*3760*/  FMUL.FTZ R90, R90, R135 ;  /* 0x000000875a5a7220 */ /* 0x000fe20000410000 */
[----:B------:R-:W-:-:S04]  /*3770*/  FSETP.GTU.FTZ.AND P4, PT, R89, R134, PT ;  /* 0x000000865900720b */ /* 0x000fc80003f9c000 */
[----:B------:R-:W-:Y:S02]  /*3780*/  FSEL R90, R90, RZ, !P4 ;  /* 0x000000ff5a5a7208 */ /* 0x000fe40006000000 */
[----:B------:R-:W-:-:S03]  /*3790*/  PLOP3.LUT P4, PT, P4, PT, PT, 0x8, 0x80 ;  /* 0x000000000080781c */ /* 0x000fc6000278e170 */
[----:B------:R-:W-:-:S04]  /*37a0*/  FFMA.FTZ R90, R90, R111, R131 ;  /* 0x0000006f5a5a7223 */ /* 0x000fc80000010083 */
        /* <DEDUP_REMOVED lines=10> */
.L_x_5194:
        /* <DEDUP_REMOVED lines=13> */
.L_x_5196:
[----:B------:R-:W-:Y:S05]  /*3920*/  BSYNC.RECONVERGENT B2 ;  /* 0x0000000000027941 */ /* 0x000fea0003800200 */
.L_x_5195:
        /* <DEDUP_REMOVED lines=61> */
.L_x_5193:
[----:B------:R-:W-:Y:S05]  /*3d00*/  BSYNC.RECONVERGENT B1 ;  /* 0x0000000000017941 */ /* 0x000fea0003800200 */
.L_x_5192:
        /* <DEDUP_REMOVED lines=8> */
[----:B------:R-:W-:Y:S02]  /*3d90*/  HFMA2 R6, -RZ, RZ, 0, 1.1920928955078125e-07 ;  /* 0x00000002ff067431 */ /* 0x000fe400000001ff */
        /* <DEDUP_REMOVED lines=15> */
.L_x_5199:
        /* <DEDUP_REMOVED lines=15> */
.L_x_5201:
[----:B------:R-:W-:Y:S05]  /*3f80*/  BSYNC.RECONVERGENT B2 ;  /* 0x0000000000027941 */ /* 0x000fea0003800200 */
.L_x_5200:
        /* <DEDUP_REMOVED lines=61> */
.L_x_5198:
[----:B------:R-:W-:Y:S05]  /*4360*/  BSYNC.RECONVERGENT B1 ;  /* 0x0000000000017941 */ /* 0x000fea0003800200 */
.L_x_5197:
[----:B------:R-:W-:Y:S01]  /*4370*/  HADD2.F32 R130, -RZ, R91.H1_H1 ;  /* 0x3000005bff827230 */ /* 0x000fe20000004100 */
[----:B------:R-:W-:Y:S01]  /*4380*/  I2FP.F32.U32 R88, R88 ;  /* 0x0000005800587245 */ /* 0x000fe20000201000 */
[----:B------:R-:W-:Y:S01]  /*4390*/  HADD2.F32 R89, -RZ, R79.H1_H1 ;  /* 0x3000004fff597230 */ /* 0x000fe20000004100 */
[----:B------:R-:W-:Y:S01]  /*43a0*/  F2FP.F16.F32.PACK_AB R90, R90, R97 ;  /* 0x000000615a5a723e */ /* 0x000fe200000000ff */
[----:B------:R-:W-:Y:S02]  /*43b0*/  HADD2.F32 R91, -RZ, R27.H1_H1 ;  /* 0x3000001bff5b7230 */ /* 0x000fe40000004100 */
[----:B------:R-:W-:Y:S01]  /*43c0*/  FMUL.FTZ R130, R130, R129 ;  /* 0x0000008182827220 */ /* 0x000fe20000410000 */
[----:B------:R-:W-:Y:S01]  /*43d0*/  FFMA.FTZ R117, R88, R117, 1.1641532182693481445e-10 ;  /* 0x2f00000058757423 */ /* 0x000fe20000010075 */
[----:B------:R-:W-:Y:S02]  /*43e0*/  F2FP.F16.F32.PACK_AB R88, R20, R2 ;  /* 0x000000021458723e */ /* 0x000fe400000000ff */
[----:B------:R-:W-:-:S02]  /*43f0*/  FMUL.FTZ R130, R130, R135 ;  /* 0x0000008782827220 */ /* 0x000fc40000410000 */
[----:B------:R-:W-:-:S04]  /*4400*/  FSETP.GTU.FTZ.AND P6, PT, R117, R134, PT ;  /* 0x000000867500720b */ /* 0x000fc80003fdc000 */
[----:B------:R-:W-:Y:S02]  /*4410*/  FSEL R130, R130, RZ, !P6 ;  /* 0x000000ff82827208 */ /* 0x000fe40007000000 */
[----:B------:R-:W-:-:S03]  /*4420*/  PLOP3.LUT P6, PT, P6, PT, PT, 0x8, 0x80 ;  /* 0x000000000080781c */ /* 0x000fc600037ce170 */
[----:B------:R-:W-:Y:S01]  /*4430*/  FFMA.FTZ R117, R130, R89, R91 ;  /* 0x0000005982757223 */ /* 0x000fe2000001005b */
[----:B------:R-:W-:-:S04]  /*4440*/  F2FP.F16.F32.PACK_AB R89, R98, R19 ;  /* 0x000000136259723e */ /* 0x000fc800000000ff */
[----:B------:R-:W-:Y:S01]  /*4450*/  F2FP.F16.F32.PACK_AB R91, R117, R111 ;  /* 0x0000006f755b723e */ /* 0x000fe200000000ff */
[----:B------:R-:W-:Y:S06]  /*4460*/  BRA `(.L_x_5202) ;  /* 0x0000003000987947 */ /* 0x000fec0003800000 */
.L_x_5162:
        /* <DEDUP_REMOVED lines=16> */
.L_x_5205:
        /* <DEDUP_REMOVED lines=13> */
.L_x_5207:
[----:B------:R-:W-:Y:S05]  /*4640*/  BSYNC.RECONVERGENT B2 ;  /* 0x0000000000027941 */ /* 0x000fea0003800200 */
.L_x_5206:
[----:B------:R-:W-:Y:S01]  /*4650*/  IMAD.WIDE.U32 R130, R11, -0x326172a9, RZ ;  /* 0xcd9e8d570b827825 */ /* 0x000fe200078e00ff */
[----:B------:R-:W-:-:S03]  /*4660*/  LOP3.LUT R6, R5, R135, R127, 0x96, !PT ;  /* 0x0000008705067212 */ /* 0x000fc600078e967f */
[----:B------:R-:W-:Y:S01]  /*4670*/  HFMA2 R20, -RZ, RZ, 0, 0 ;  /* 0x00000000ff147431 */ /* 0x000fe200000001ff */
        /* <DEDUP_REMOVED lines=18> */
[----:B------:R-:W-:Y:S02]  /*47a0*/  LOP3.LUT R19, R19, R130, R7, 0x96, !PT ;  /* 0x0000008213137212 */ /* 0x000fe400078e9607 */
[----:B------:R-:W-:Y:S02]  /*47b0*/  LOP3.LUT R97, R97, R134, R133, 0x96, !PT ;  /* 0x0000008661617212 */ /* 0x000fe400078e9685 */
[----:B------:R-:W-:Y:S01]  /*47c0*/  IADD3 R7, PT, PT, R126, 0x78dde6e4, RZ ;  /* 0x78dde6e47e077810 */ /* 0x000fe20007ffe0ff */
[----:B------:R-:W-:-:S04]  /*47d0*/  IMAD.WIDE.U32 R134, R19, -0x2daee0ad, RZ ;  /* 0xd2511f5313867825 */ /* 0x000fc800078e00ff */
[----:B------:R-:W-:Y:S02]  /*47e0*/  VIADD R19, R127, 0xed9eba14 ;  /* 0xed9eba147f137836 */ /* 0x000fe40000000000 */
[----:B------:R-:W-:Y:S01]  /*47f0*/  IMAD.WIDE.U32 R130, R97, -0x326172a9, RZ ;  /* 0xcd9e8d5761827825 */ /* 0x000fe200078e00ff */
[----:B------:R-:W-:Y:S02]  /*4800*/  IADD3 R97, PT, PT, R127, -0x56f99767, RZ ;  /* 0xa90668997f617810 */ /* 0x000fe40007ffe0ff */
[----:B------:R-:W-:Y:S02]  /*4810*/  LOP3.LUT R19, R19, R132, R135, 0x96, !PT ;  /* 0x0000008413137212 */ /* 0x000fe400078e9687 */
        /* <DEDUP_REMOVED lines=32> */
.L_x_5204:
[----:B------:R-:W-:Y:S05]  /*4a20*/  BSYNC.RECONVERGENT B1 ;  /* 0x0000000000017941 */ /* 0x000fea0003800200 */
.L_x_5203:
[----:B------:R-:W0:Y:S01]  /*4a30*/  LDC R135, c[0x0][0x408] ;  /* 0x00010200ff877b82 */ /* 0x000e220000000800 */
[----:B------:R-:W-:Y:S01]  /*4a40*/  I2FP.F32.U32 R2, R2 ;  /* 0x0000000200027245 */ /* 0x000fe20000201000 */
[----:B-----5:R-:W-:Y:S01]  /*4a50*/  HADD2.F32 R6, -RZ, R88.H0_H0 ;  /* 0x20000058ff067230 */ /* 0x020fe20000004100 */
[----:B------:R-:W-:Y:S01]  /*4a60*/  ISETP.NE.AND P1, PT, R20, 0x1, PT ;  /* 0x000000011400780c */ /* 0x000fe20003f25270 */
[----:B------:R-:W-:Y:S01]  /*4a70*/  IMAD.MOV.U32 R117, RZ, RZ, 0x2f800000 ;  /* 0x2f800000ff757424 */ /* 0x000fe200078e00ff */
[----:B------:R-:W-:Y:S01]  /*4a80*/  BSSY.RECONVERGENT B1, `(.L_x_5208) ;  /* 0x0000061000017945 */ /* 0x000fe20003800200 */
[----:B------:R-:W-:Y:S02]  /*4a90*/  HFMA2 R97, -RZ, RZ, 0, 1.1920928955078125e-07 ;  /* 0x00000002ff617431 */ /* 0x000fe400000001ff */
[----:B------:R-:W-:Y:S01]  /*4aa0*/  FMUL.FTZ R6, R6, R129 ;  /* 0x0000008106067220 */ /* 0x000fe20000410000 */
[----:B------:R-:W1:Y:S01]  /*4ab0*/  LDC R134, c[0x0][0x404] ;  /* 0x00010100ff867b82 */ /* 0x000e620000000800 */
[----:B------:R-:W-:-:S02]  /*4ac0*/  FFMA.FTZ R19, R2, R117, 1.1641532182693481445e-10 ;  /* 0x2f00000002137423 */ /* 0x000fc40000010075 */
[----:B0-----:R-:W-:-:S03]  /*4ad0*/  FMUL.FTZ R2, R6, R135 ;  /* 0x0000008706027220 */ /* 0x001fc60000410000 */
[----:B-1----:R-:W-:Y:S01]  /*4ae0*/  FSETP.GTU.FTZ.AND P0, PT, R19, R134, PT ;  /* 0x000000861300720b */ /* 0x002fe20003f1c000 */
[----:B------:R-:W-:-:S03]  /*4af0*/  HADD2.F32 R19, -RZ, R76.H0_H0 ;  /* 0x2000004cff137230 */ /* 0x000fc60000004100 */
[----:B------:R-:W-:Y:S02]  /*4b00*/  FSEL R2, R2, RZ, !P0 ;  /* 0x000000ff02027208 */ /* 0x000fe40004000000 */
[----:B------:R-:W-:-:S03]  /*4b10*/  PLOP3.LUT P0, PT, P0, PT, PT, 0x8, 0x80 ;  /* 0x000000000080781c */ /* 0x000fc6000070e170 */
[----:B------:R-:W-:Y:S01]  /*4b20*/  FMUL.FTZ R2, R2, R19 ;  /* 0x0000001302027220 */ /* 0x000fe20000410000 */
        /* <DEDUP_REMOVED lines=11> */
.L_x_5210:
        /* <DEDUP_REMOVED lines=13> */
.L_x_5212:
[----:B------:R-:W-:Y:S05]  /*4cb0*/  BSYNC.RECONVERGENT B2 ;  /* 0x0000000000027941 */ /* 0x000fea0003800200 */
.L_x_5211:
        /* <DEDUP_REMOVED lines=41> */
[----:B------:R-:W-:-:S04]  /*4f50*/  IMAD.WIDE.U32 R132, R132, -0x2daee0ad, RZ ;  /* 0xd2511f5384847825 */ /* 0x000fc800078e00ff */
[----:B------:R-:W-:Y:S01]  /*4f60*/  VIADD R19, R126, 0x5384540f ;  /* 0x5384540f7e137836 */ /* 0x000fe20000000000 */
[----:B------:R-:W-:Y:S02]  /*4f70*/  LOP3.LUT R136, R97, R136, R133, 0x96, !PT ;  /* 0x0000008861887212 */ /* 0x000fe400078e9685 */
[----:B------:R-:W-:Y:S02]  /*4f80*/  IADD3 R97, PT, PT, R127, -0x695add53, RZ ;  /* 0x96a522ad7f617810 */ /* 0x000fe40007ffe0ff */
[----:B------:R-:W-:Y:S01]  /*4f90*/  LOP3.LUT R130, R19, R130, R7, 0x96, !PT ;  /* 0x0000008213827212 */ /* 0x000fe200078e9607 */
[----:B------:R-:W-:Y:S01]  /*4fa0*/  IMAD.WIDE.U32 R136, R136, -0x326172a9, RZ ;  /* 0xcd9e8d5788887825 */ /* 0x000fe200078e00ff */
[----:B------:R-:W-:-:S03]  /*4fb0*/  IADD3 R7, PT, PT, R126, -0xe443238, RZ ;  /* 0xf1bbcdc87e077810 */ /* 0x000fc60007ffe0ff */
[----:B------:R-:W-:Y:S01]  /*4fc0*/  IMAD.WIDE.U32 R130, R130, -0x2daee0ad, RZ ;  /* 0xd2511f5382827825 */ /* 0x000fe200078e00ff */
[----:B------:R-:W-:-:S03]  /*4fd0*/  LOP3.LUT R7, R7, R6, R137, 0x96, !PT ;  /* 0x0000000607077212 */ /* 0x000fc600078e9689 */
[----:B------:R-:W-:Y:S02]  /*4fe0*/  VIADD R19, R127, 0xdb3d7428 ;  /* 0xdb3d74287f137836 */ /* 0x000fe40000000000 */
[----:B------:R-:W-:-:S03]  /*4ff0*/  IMAD.WIDE.U32 R6, R7, -0x2daee0ad, RZ ;  /* 0xd2511f5307067825 */ /* 0x000fc600078e00ff */
[----:B------:R-:W-:Y:S01]  /*5000*/  LOP3.LUT R132, R19, R132, R131, 0x96, !PT ;  /* 0x0000008413847212 */ /* 0x000fe200078e9683 */
[----:B------:R-:W-:Y:S01]  /*5010*/  VIADD R19, R126, 0x8ff34781 ;  /* 0x8ff347817e137836 */ /* 0x000fe20000000000 */
[----:B------:R-:W-:Y:S01]  /*5020*/  LOP3.LUT R7, R97, R130, R7, 0x96, !PT ;  /* 0x0000008261077212 */ /* 0x000fe200078e9607 */
[----:B------:R-:W-:Y:S02]  /*5030*/  HFMA2 R97, -RZ, RZ, 0, 0 ;  /* 0x00000000ff617431 */ /* 0x000fe400000001ff */
[----:B------:R-:W-:-:S04]  /*5040*/  IMAD.WIDE.U32 R132, R132, -0x326172a9, RZ ;  /* 0xcd9e8d5784847825 */ /* 0x000fc800078e00ff */
[----:B------:R-:W-:Y:S01]  /*5050*/  IMAD.MOV.U32 R4, RZ, RZ, R132 ;  /* 0x000000ffff047224 */ /* 0x000fe200078e0084 */
[----:B------:R-:W-:Y:S02]  /*5060*/  LOP3.LUT R8, R19, R136, R133, 0x96, !PT ;  /* 0x0000008813087212 */ /* 0x000fe400078e9685 */
[----:B------:R-:W-:Y:S01]  /*5070*/  MOV R19, R128 ;  /* 0x0000008000137202 */ /* 0x000fe20000000f00 */
[----:B------:R-:W-:-:S07]  /*5080*/  IMAD.MOV.U32 R128, RZ, RZ, R6 ;  /* 0x000000ffff807224 */ /* 0x000fce00078e0006 */
.L_x_5209:
[----:B------:R-:W-:Y:S05]  /*5090*/  BSYNC.RECONVERGENT B1 ;  /* 0x0000000000017941 */ /* 0x000fea0003800200 */
.L_x_5208:
[----:B------:R-:W-:Y:S01]  /*50a0*/  I2FP.F32.U32 R6, R19 ;  /* 0x0000001300067245 */ /* 0x000fe20000201000 */
[----:B------:R-:W-:Y:S01]  /*50b0*/  HADD2.F32 R88, -RZ, R88.H1_H1 ;  /* 0x30000058ff587230 */ /* 0x000fe20000004100 */
[----:B------:R-:W-:Y:S01]  /*50c0*/  ISETP.NE.AND P1, PT, R97, 0x1, PT ;  /* 0x000000016100780c */ /* 0x000fe20003f25270 */
[----:B------:R-:W-:Y:S01]  /*50d0*/  BSSY.RECONVERGENT B1, `(.L_x_5213) ;  /* 0x000005f000017945 */ /* 0x000fe20003800200 */
[----:B------:R-:W-:Y:S02]  /*50e0*/  IMAD.MOV.U32 R98, RZ, RZ, 0x2 ;  /* 0x00000002ff627424 */ /* 0x000fe400078e00ff */
[----:B------:R-:W-:Y:S01]  /*50f0*/  FFMA.FTZ R19, R6, R117, 1.1641532182693481445e-10 ;  /* 0x2f00000006137423 */ /* 0x000fe20000010075 */
[----:B------:R-:W-:-:S04]  /*5100*/  FMUL.FTZ R88, R88, R129 ;  /* 0x0000008158587220 */ /* 0x000fc80000410000 */
[----:B------:R-:W-:Y:S01]  /*5110*/  FMUL.FTZ R20, R88, R135 ;  /* 0x0000008758147220 */ /* 0x000fe20000410000 */
[----:B------:R-:W-:Y:S01]  /*5120*/  FSETP.GTU.FTZ.AND P0, PT, R19, R134, PT ;  /* 0x000000861300720b */ /* 0x000fe20003f1c000 */
[----:B------:R-:W-:-:S03]  /*5130*/  HADD2.F32 R19, -RZ, R76.H1_H1 ;  /* 0x3000004cff137230 */ /* 0x000fc60000004100 */
        /* <DEDUP_REMOVED lines=13> */
.L_x_5215:
        /* <DEDUP_REMOVED lines=13> */
.L_x_5217:
[----:B------:R-:W-:Y:S05]  /*52e0*/  BSYNC.RECONVERGENT B2 ;  /* 0x0000000000027941 */ /* 0x000fea0003800200 */
.L_x_5216:
        /* <DEDUP_REMOVED lines=61> */
.L_x_5214:
[----:B------:R-:W-:Y:S05]  /*56c0*/  BSYNC.RECONVERGENT B1 ;  /* 0x0000000000017941 */ /* 0x000fea0003800200 */
.L_x_5213:
[----:B------:R-:W-:Y:S01]  /*56d0*/  I2FP.F32.U32 R6, R19 ;  /* 0x0000001300067245 */ /* 0x000fe20000201000 */
[----:B------:R-:W-:Y:S01]  /*56e0*/  HADD2.F32 R88, -RZ, R89.H0_H0 ;  /* 0x20000059ff587230 */ /* 0x000fe20000004100 */
[----:B------:R-:W-:Y:S01]  /*56f0*/  ISETP.NE.AND P2, PT, R98, 0x1, PT ;  /* 0x000000016200780c */ /* 0x000fe20003f45270 */
[----:B------:R-:W-:Y:S01]  /*5700*/  BSSY.RECONVERGENT B1, `(.L_x_5218) ;  /* 0x000005f000017945 */ /* 0x000fe20003800200 */
[----:B------:R-:W-:Y:S02]  /*5710*/  HFMA2 R97, -RZ, RZ, 0, 1.1920928955078125e-07 ;  /* 0x00000002ff617431 */ /* 0x000fe400000001ff */
[----:B------:R-:W-:Y:S01]  /*5720*/  FFMA.FTZ R19, R6, R117, 1.1641532182693481445e-10 ;  /* 0x2f00000006137423 */ /* 0x000fe20000010075 */
[----:B------:R-:W-:Y:S01]  /*5730*/  FMUL.FTZ R88, R88, R129 ;  /* 0x0000008158587220 */ /* 0x000fe20000410000 */
[----:B------:R-:W-:-:S03]  /*5740*/  HADD2.F32 R6, -RZ, R77.H0_H0 ;  /* 0x2000004dff067230 */ /* 0x000fc60000004100 */
[----:B------:R-:W-:Y:S01]  /*5750*/  FMUL.FTZ R88, R88, R135 ;  /* 0x0000008758587220 */ /* 0x000fe20000410000 */
[----:B------:R-:W-:-:S04]  /*5760*/  FSETP.GTU.FTZ.AND P1, PT, R19, R134, PT ;  /* 0x000000861300720b */ /* 0x000fc80003f3c000 */
[----:B------:R-:W-:Y:S01]  /*5770*/  FSEL R19, R88, RZ, !P1 ;  /* 0x000000ff58137208 */ /* 0x000fe20004800000 */
[----:B------:R-:W-:Y:S01]  /*5780*/  IMAD.MOV.U32 R88, RZ, RZ, R4 ;  /* 0x000000ffff587224 */ /* 0x000fe200078e0004 */
        /* <DEDUP_REMOVED lines=11> */
.L_x_5220:
        /* <DEDUP_REMOVED lines=13> */
.L_x_5222:
[----:B------:R-:W-:Y:S05]  /*5910*/  BSYNC.RECONVERGENT B2 ;  /* 0x0000000000027941 */ /* 0x000fea0003800200 */
.L_x_5221:
        /* <DEDUP_REMOVED lines=57> */
[----:B------:R-:W-:Y:S02]  /*5cb0*/  HFMA2 R97, -RZ, RZ, 0, 0 ;  /* 0x00000000ff617431 */ /* 0x000fe400000001ff */
[----:B------:R-:W-:Y:S01]  /*5cc0*/  IMAD.MOV.U32 R4, RZ, RZ, R132 ;  /* 0x000000ffff047224 */ /* 0x000fe200078e0084 */
[----:B------:R-:W-:Y:S01]  /*5cd0*/  LOP3.LUT R7, R111, R130, R7, 0x96, !PT ;  /* 0x000000826f077212 */ /* 0x000fe200078e9607 */
[----:B------:R-:W-:-:S07]  /*5ce0*/  IMAD.MOV.U32 R128, RZ, RZ, R6 ;  /* 0x000000ffff807224 */ /* 0x000fce00078e0006 */
.L_x_5219:
[----:B------:R-:W-:Y:S05]  /*5cf0*/  BSYNC.RECONVERGENT B1 ;  /* 0x0000000000017941 */ /* 0x000fea0003800200 */
.L_x_5218:
        /* <DEDUP_REMOVED lines=11> */
[----:B------:R-:W-:Y:S02]  /*5db0*/  PLOP3.LUT P2, PT, P2, PT, PT, 0x8, 0x80 ;  /* 0x000000000080781c */ /* 0x000fe4000174e170 */
[----:B------:R-:W-:Y:S01]  /*5dc0*/  MOV R88, R4 ;  /* 0x0000000400587202 */ /* 0x000fe20000000f00 */
        /* <DEDUP_REMOVED lines=10> */
.L_x_5225:
        /* <DEDUP_REMOVED lines=13> */
.L_x_5227:
[----:B------:R-:W-:Y:S05]  /*5f40*/  BSYNC.RECONVERGENT B2 ;  /* 0x0000000000027941 */ /* 0x000fea0003800200 */
.L_x_5226:
        /* <DEDUP_REMOVED lines=57> */
[----:B------:R-:W-:Y:S02]  /*62e0*/  MOV R4, R130 ;  /* 0x0000008200047202 */ /* 0x000fe40000000f00 */
[----:B------:R-:W-:Y:S01]  /*62f0*/  LOP3.LUT R7, R97, R88, R7, 0x96, !PT ;  /* 0x0000005861077212 */ /* 0x000fe200078e9607 */
[----:B------:R-:W-:Y:S01]  /*6300*/  IMAD.MOV.U32 R88, RZ, RZ, R128 ;  /* 0x000000ffff587224 */ /* 0x000fe200078e0080 */
[----:B------:R-:W-:-:S07]  /*6310*/  MOV R128, R6 ;  /* 0x0000000600807202 */ /* 0x000fce0000000f00 */
.L_x_5224:
[----:B------:R-:W-:Y:S05]  /*6320*/  BSYNC.RECONVERGENT B1 ;  /* 0x0000000000017941 */ /* 0x000fea0003800200 */
.L_x_5223:
        /* <DEDUP_REMOVED lines=23> */
.L_x_5230:
        /* <DEDUP_REMOVED lines=13> */
.L_x_5232:
[----:B------:R-:W-:Y:S05]  /*6570*/  BSYNC.RECONVERGENT B2 ;  /* 0x0000000000027941 */ /* 0x000fea0003800200 */
.L_x_5231:
        /* <DEDUP_REMOVED lines=61> */
.L_x_5229:
[----:B------:R-:W-:Y:S05]  /*6950*/  BSYNC.RECONVERGENT B1 ;  /* 0x0000000000017941 */ /* 0x000fea0003800200 */
.L_x_5228:
[----:B------:R-:W-:Y:S01]  /*6960*/  I2FP.F32.U32 R6, R88 ;  /* 0x0000005800067245 */ /* 0x000fe20000201000 */
[----:B------:R-:W-:Y:S01]  /*6970*/  HADD2.F32 R90, -RZ, R90.H1_H1 ;  /* 0x3000005aff5a7230 */ /* 0x000fe20000004100 */
[----:B------:R-:W-:Y:S01]  /*6980*/  ISETP.NE.AND P5, PT, R130, 0x1, PT ;  /* 0x000000018200780c */ /* 0x000fe20003fa5270 */
[----:B------:R-:W-:Y:S01]  /*6990*/  HADD2.F32 R111, -RZ, R78.H1_H1 ;  /* 0x3000004eff6f7230 */ /* 0x000fe20000004100 */
[----:B------:R-:W-:Y:S01]  /*69a0*/  BSSY.RECONVERGENT B1, `(.L_x_5233) ;  /* 0x000005f000017945 */ /* 0x000fe20003800200 */
[----:B------:R-:W-:Y:S01]  /*69b0*/  FFMA.FTZ R89, R6, R117, 1.1641532182693481445e-10 ;  /* 0x2f00000006597423 */ /* 0x000fe20000010075 */
[----:B------:R-:W-:Y:S01]  /*69c0*/  FMUL.FTZ R90, R90, R129 ;  /* 0x000000815a5a7220 */ /* 0x000fe20000410000 */
[----:B------:R-:W-:Y:S01]  /*69d0*/  IMAD.MOV.U32 R131, RZ, RZ, 0x2 ;  /* 0x00000002ff837424 */ /* 0x000fe200078e00ff */
[----:B------:R-:W-:Y:S02]  /*69e0*/  MOV R88, R4 ;  /* 0x0000000400587202 */ /* 0x000fe40000000f00 */
[----:B------:R-:W-:Y:S01]  /*69f0*/  FMUL.FTZ R90, R90, R135 ;  /* 0x000000875a5a7220 */ /* 0x000fe20000410000 */
[----:B------:R-:W-:-:S04]  /*6a00*/  FSETP.GTU.FTZ.AND P4, PT, R89, R134, PT ;  /* 0x000000865900720b */ /* 0x000fc80003f9c000 */
[----:B------:R-:W-:Y:S02]  /*6a10*/  FSEL R90, R90, RZ, !P4 ;  /* 0x000000ff5a5a7208 */ /* 0x000fe40006000000 */
[----:B------:R-:W-:-:S03]  /*6a20*/  PLOP3.LUT P4, PT, P4, PT, PT, 0x8, 0x80 ;  /* 0x000000000080781c */ /* 0x000fc6000278e170 */
[----:B------:R-:W-:-:S04]  /*6a30*/  FMUL.FTZ R90, R90, R111 ;  /* 0x0000006f5a5a7220 */ /* 0x000fc80000410000 */
        /* <DEDUP_REMOVED lines=10> */
.L_x_5235:
        /* <DEDUP_REMOVED lines=13> */
.L_x_5237:
[----:B------:R-:W-:Y:S05]  /*6bb0*/  BSYNC.RECONVERGENT B2 ;  /* 0x0000000000027941 */ /* 0x000fea0003800200 */
.L_x_5236:
        /* <DEDUP_REMOVED lines=56> */
[----:B------:R-:W-:Y:S02]  /*6f40*/  HFMA2 R131, -RZ, RZ, 0, 0 ;  /* 0x00000000ff837431 */ /* 0x000fe400000001ff */
[----:B------:R-:W-:Y:S01]  /*6f50*/  IMAD.MOV.U32 R4, RZ, RZ, R130 ;  /* 0x000000ffff047224 */ /* 0x000fe200078e0082 */
[----:B------:R-:W-:Y:S02]  /*6f60*/  LOP3.LUT R7, R111, R88, R7, 0x96, !PT ;  /* 0x000000586f077212 */ /* 0x000fe400078e9607 */
[----:B------:R-:W-:Y:S01]  /*6f70*/  MOV R88, R128 ;  /* 0x0000008000587202 */ /* 0x000fe20000000f00 */
[----:B------:R-:W-:-:S07]  /*6f80*/  IMAD.MOV.U32 R128, RZ, RZ, R6 ;  /* 0x000000ffff807224 */ /* 0x000fce00078e0006 */
.L_x_5234:
[----:B------:R-:W-:Y:S05]  /*6f90*/  BSYNC.RECONVERGENT B1 ;  /* 0x0000000000017941 */ /* 0x000fea0003800200 */
.L_x_5233:
[----:B------:R-:W-:Y:S01]  /*6fa0*/  I2FP.F32.U32 R6, R88 ;  /* 0x0000005800067245 */ /* 0x000fe20000201000 */
[----:B------:R-:W-:Y:S01]  /*6fb0*/  HADD2.F32 R88, -RZ, R91.H0_H0 ;  /* 0x2000005bff587230 */ /* 0x000fe20000004100 */
[----:B------:R-:W-:Y:S01]  /*6fc0*/  ISETP.NE.AND P6, PT, R131, 0x1, PT ;  /* 0x000000018300780c */ /* 0x000fe20003fc5270 */
[----:B------:R-:W-:Y:S02]  /*6fd0*/  BSSY.RECONVERGENT B1, `(.L_x_5238) ;  /* 0x0000061000017945 */ /* 0x000fe40003800200 */
[----:B------:R-:W-:Y:S01]  /*6fe0*/  FFMA.FTZ R89, R6, R117, 1.1641532182693481445e-10 ;  /* 0x2f00000006597423 */ /* 0x000fe20000010075 */
[----:B------:R-:W-:Y:S01]  /*6ff0*/  FMUL.FTZ R88, R88, R129 ;  /* 0x0000008158587220 */ /* 0x000fe20000410000 */
[----:B------:R-:W-:-:S03]  /*7000*/  HADD2.F32 R6, -RZ, R79.H0_H0 ;  /* 0x2000004fff067230 */ /* 0x000fc60000004100 */
[----:B------:R-:W-:Y:S01]  /*7010*/  FMUL.FTZ R88, R88, R135 ;  /* 0x0000008758587220 */ /* 0x000fe20000410000 */
[----:B------:R-:W-:-:S04]  /*7020*/  FSETP.GTU.FTZ.AND P5, PT, R89, R134, PT ;  /* 0x000000865900720b */ /* 0x000fc80003fbc000 */
[----:B------:R-:W-:Y:S02]  /*7030*/  FSEL R111, R88, RZ, !P5 ;  /* 0x000000ff586f7208 */ /* 0x000fe40006800000 */
[----:B------:R-:W-:Y:S02]  /*7040*/  MOV R88, R4 ;  /* 0x0000000400587202 */ /* 0x000fe40000000f00 */
[----:B------:R-:W-:Y:S01]  /*7050*/  PLOP3.LUT P5, PT, P5, PT, PT, 0x8, 0x80 ;  /* 0x000000000080781c */ /* 0x000fe20002fae170 */
[----:B------:R-:W-:Y:S01]  /*7060*/  FMUL.FTZ R111, R111, R6 ;  /* 0x000000066f6f7220 */ /* 0x000fe20000410000 */
[----:B------:R-:W-:Y:S01]  /*7070*/  IMAD.MOV.U32 R6, RZ, RZ, 0x2 ;  /* 0x00000002ff067424 */ /* 0x000fe200078e00ff */
        /* <DEDUP_REMOVED lines=9> */
.L_x_5240:
        /* <DEDUP_REMOVED lines=15> */
.L_x_5242:
[----:B------:R-:W-:Y:S05]  /*7200*/  BSYNC.RECONVERGENT B2 ;  /* 0x0000000000027941 */ /* 0x000fea0003800200 */
.L_x_5241:
        /* <DEDUP_REMOVED lines=61> */
.L_x_5239:
[----:B------:R-:W-:Y:S05]  /*75e0*/  BSYNC.RECONVERGENT B1 ;  /* 0x0000000000017941 */ /* 0x000fea0003800200 */
.L_x_5238:
[----:B------:R-:W-:Y:S01]  /*75f0*/  I2FP.F32.U32 R88, R88 ;  /* 0x0000005800587245 */ /* 0x000fe20000201000 */
[----:B------:R-:W-:Y:S01]  /*7600*/  HADD2.F32 R130, -RZ, R91.H1_H1 ;  /* 0x3000005bff827230 */ /* 0x000fe20000004100 */
[----:B------:R-:W-:Y:S02]  /*7610*/  F2FP.F16.F32.PACK_AB R90, R90, R97 ;  /* 0x000000615a5a723e */ /* 0x000fe400000000ff */
[----:B------:R-:W-:Y:S01]  /*7620*/  F2FP.F16.F32.PACK_AB R89, R98, R19 ;  /* 0x000000136259723e */ /* 0x000fe200000000ff */
[----:B------:R-:W-:Y:S01]  /*7630*/  FFMA.FTZ R117, R88, R117, 1.1641532182693481445e-10 ;  /* 0x2f00000058757423 */ /* 0x000fe20000010075 */
[----:B------:R-:W-:Y:S01]  /*7640*/  FMUL.FTZ R130, R130, R129 ;  /* 0x0000008182827220 */ /* 0x000fe20000410000 */
[----:B------:R-:W-:-:S03]  /*7650*/  HADD2.F32 R88, -RZ, R79.H1_H1 ;  /* 0x3000004fff587230 */ /* 0x000fc60000004100 */
[----:B------:R-:W-:Y:S01]  /*7660*/  FMUL.FTZ R130, R130, R135 ;  /* 0x0000008782827220 */ /* 0x000fe20000410000 */
[----:B------:R-:W-:-:S04]  /*7670*/  FSETP.GTU.FTZ.AND P6, PT, R117, R134, PT ;  /* 0x000000867500720b */ /* 0x000fc80003fdc000 */
[----:B------:R-:W-:Y:S02]  /*7680*/  FSEL R117, R130, RZ, !P6 ;  /* 0x000000ff82757208 */ /* 0x000fe40007000000 */
[----:B------:R-:W-:-:S03]  /*7690*/  PLOP3.LUT P6, PT, P6, PT, PT, 0x8, 0x80 ;  /* 0x000000000080781c */ /* 0x000fc600037ce170 */
[----:B------:R-:W-:Y:S01]  /*76a0*/  FMUL.FTZ R117, R117, R88 ;  /* 0x0000005875757220 */ /* 0x000fe20000410000 */
[----:B------:R-:W-:-:S04]  /*76b0*/  F2FP.F16.F32.PACK_AB R88, R20, R2 ;  /* 0x000000021458723e */ /* 0x000fc800000000ff */
[----:B------:R-:W-:-:S07]  /*76c0*/  F2FP.F16.F32.PACK_AB R91, R117, R111 ;  /* 0x0000006f755b723e */ /* 0x000fce00000000ff */
.L_x_5202:
        /* <DEDUP_REMOVED lines=10> */
[----:B------:R-:W-:Y:S02]  /*7770*/  LOP3.LUT R123, R123, R135, R134, 0xfe, !PT ;  /* 0x000000877b7b7212 */ /* 0x000fe400078efe86 */
[----:B------:R-:W-:Y:S02]  /*7780*/  SEL R136, RZ, 0x1, !P3 ;  /* 0x00000001ff887807 */ /* 0x000fe40005800000 */
[----:B------:R-:W-:Y:S02]  /*7790*/  SEL R134, RZ, 0x1, !P6 ;  /* 0x00000001ff867807 */ /* 0x000fe40007000000 */
[----:B------:R-:W-:Y:S01]  /*77a0*/  LOP3.LUT R135, R137, R136, RZ, 0xfc, !PT ;  /* 0x0000008889877212 */ /* 0x000fe200078efcff */
[----:B0-----:R-:W-:Y:S01]  /*77b0*/  IMAD.WIDE.U32 R132, R122, 0x10, R132 ;  /* 0x000000107a847825 */ /* 0x001fe200078e0084 */
[----:B------:R-:W-:-:S02]  /*77c0*/  LOP3.LUT R134, R123, R134, RZ, 0xfc, !PT ;  /* 0x000000867b867212 */ /* 0x000fc400078efcff */
[----:B------:R-:W-:Y:S02]  /*77d0*/  MOV R123, R128 ;  /* 0x00000080007b7202 */ /* 0x000fe40000000f00 */
[----:B------:R0:W-:Y:S01]  /*77e0*/  STG.E.128 desc[UR6][R132.64], R88 ;  /* 0x0000005884007986 */ /* 0x0001e2000c101d06 */
[----:B-1----:R-:W-:-:S05]  /*77f0*/  IMAD.WIDE.U32 R130, R122, 0x8, R130 ;  /* 0x000000087a827825 */ /* 0x002fca00078e0082 */
[----:B------:R1:W-:Y:S01]  /*7800*/  STG.E.64 desc[UR6][R130.64], R134 ;  /* 0x0000008682007986 */ /* 0x0003e2000c101b06 */
[----:B0-----:R-:W-:-:S07]  /*7810*/  VIADD R132, R122, 0x80 ;  /* 0x000000807a847836 */ /* 0x001fce0000000000 */
.L_x_5161:
[----:B------:R-:W-:Y:S05]  /*7820*/  BSYNC.RECONVERGENT B0 ;  /* 0x0000000000007941 */ /* 0x000fea0003800200 */
.L_x_5160:
[----:B------:R-:W-:Y:S01]  /*7830*/  ISETP.GE.U32.AND P0, PT, R14, 0x100, PT ;  /* 0x000001000e00780c */ /* 0x000fe20003f06070 */
[----:B------:R-:W-:Y:S03]  /*7840*/  BSSY.RECONVERGENT B0, `(.L_x_5243) ;  /* 0x0000676000007945 */ /* 0x000fe60003800200 */
[----:B------:R-:W-:-:S09]  /*7850*/  P2R R128, PR, RZ, 0x1 ;  /* 0x00000001ff807803 */ /* 0x000fd20000000000 */
[----:B------:R-:W-:Y:S05]  /*7860*/  @!P0 BRA `(.L_x_5244) ;  /* 0x0000006400cc8947 */ /* 0x000fea0003800000 */
[----:B------:R-:W-:Y:S01]  /*7870*/  ISETP.NE.U32.AND P0, PT, RZ, UR8, PT ;  /* 0x00000008ff007c0c */ /* 0x000fe2000bf05070 */
[----:B------:R-:W0:Y:S03]  /*7880*/  LDC.64 R88, c[0x0][0x390] ;  /* 0x0000e400ff587b82 */ /* 0x000e260000000a00 */
[----:B------:R-:W-:-:S13]  /*7890*/  ISETP.NE.AND.EX P0, PT, RZ, UR9, PT, P0 ;  /* 0x00000009ff007c0c */ /* 0x000fda000bf05300 */
[----:B-1----:R-:W1:Y:S01]  /*78a0*/  @P0 LDC.64 R130, c[0x0][0x3a0] ;  /* 0x0000e800ff820b82 */ /* 0x002e620000000a00 */
        /* <DEDUP_REMOVED lines=21> */
.L_x_5248:
        /* <DEDUP_REMOVED lines=13> */
.L_x_5250:
[----:B------:R-:W-:Y:S05]  /*7ad0*/  BSYNC.RECONVERGENT B2 ;  /* 0x0000000000027941 */ /* 0x000fea0003800200 */
.L_x_5249:
[----:B0-----:R-:W-:Y:S01]  /*7ae0*/  IMAD.WIDE.U32 R130, R11, -0x326172a9, RZ ;  /* 0xcd9e8d570b827825 */ /* 0x001fe200078e00ff */
        /* <DEDUP_REMOVED lines=59> */
[----:B------:R-:W-:-:S07]  /*7ea0*/  IMAD.MOV.U32 R22, RZ, RZ, RZ ;  /* 0x000000ffff167224 */ /* 0x000fce00078e00ff */
.L_x_5247:
[----:B------:R-:W-:Y:S05]  /*7eb0*/  BSYNC.RECONVERGENT B1 ;  /* 0x0000000000017941 */ /* 0x000fea0003800200 */
.L_x_5246:
[----:B------:R-:W1:Y:S01]  /*7ec0*/  LDC R137, c[0x0][0x408] ;  /* 0x00010200ff897b82 */ /* 0x000e620000000800 */
[----:B------:R-:W-:Y:S01]  /*7ed0*/  I2FP.F32.U32 R21, R0 ;  /* 0x0000000000157245 */ /* 0x000fe20000201000 */
[----:B------:R-:W-:Y:S02]  /*7ee0*/  HFMA2 R118, -RZ, RZ, 0.1171875, 0 ;  /* 0x2f800000ff767431 */ /* 0x000fe400000001ff */
[----:B-----5:R-:W-:Y:S01]  /*7ef0*/  HADD2.F32 R0, -RZ, R88.H0_H0 ;  /* 0x20000058ff007230 */ /* 0x020fe20000004100 */
[----:B------:R-:W-:Y:S01]  /*7f00*/  ISETP.NE.AND P1, PT, R22, 0x1, PT ;  /* 0x000000011600780c */ /* 0x000fe20003f25270 */
[----:B------:R-:W-:Y:S01]  /*7f10*/  HADD2.F32 R99, -RZ, R24.H0_H0 ;  /* 0x20000018ff637230 */ /* 0x000fe20000004100 */
[----:B------:R-:W-:Y:S01]  /*7f20*/  BSSY.RECONVERGENT B1, `(.L_x_5251) ;  /* 0x0000061000017945 */ /* 0x000fe20003800200 */
[----:B------:R-:W-:Y:S01]  /*7f30*/  FFMA.FTZ R21, R21, R118, 1.1641532182693481445e-10 ;  /* 0x2f00000015157423 */ /* 0x000fe20000010076 */
[----:B------:R-:W2:Y:S01]  /*7f40*/  LDC R136, c[0x0][0x404] ;  /* 0x00010100ff887b82 */ /* 0x000ea20000000800 */
[----:B------:R-:W-:-:S04]  /*7f50*/  FMUL.FTZ R0, R0, R129 ;  /* 0x0000008100007220 */ /* 0x000fc80000410000 */
[----:B-1----:R-:W-:Y:S01]  /*7f60*/  FMUL.FTZ R0, R0, R137 ;  /* 0x0000008900007220 */ /* 0x002fe20000410000 */
[----:B--2---:R-:W-:Y:S01]  /*7f70*/  FSETP.GTU.FTZ.AND P0, PT, R21, R136, PT ;  /* 0x000000881500720b */ /* 0x004fe20003f1c000 */
[----:B------:R-:W-:-:S03]  /*7f80*/  HADD2.F32 R21, -RZ, R64.H0_H0 ;  /* 0x20000040ff157230 */ /* 0x000fc60000004100 */
[----:B------:R-:W-:Y:S02]  /*7f90*/  FSEL R0, R0, RZ, !P0 ;  /* 0x000000ff00007208 */ /* 0x000fe40004000000 */
[----:B------:R-:W-:-:S03]  /*7fa0*/  PLOP3.LUT P0, PT, P0, PT, PT, 0x8, 0x80 ;  /* 0x000000000080781c */ /* 0x000fc6000070e170 */
[----:B------:R-:W-:Y:S01]  /*7fb0*/  FFMA.FTZ R0, R0, R21, R99 ;  /* 0x0000001500007223 */ /* 0x000fe20000010063 */
[----:B------:R-:W-:Y:S01]  /*7fc0*/  IMAD.MOV.U32 R99, RZ, RZ, 0x2 ;  /* 0x00000002ff637424 */ /* 0x000fe200078e00ff */
        /* <DEDUP_REMOVED lines=11> */
.L_x_5253:
        /* <DEDUP_REMOVED lines=13> */
.L_x_5255:
[----:B------:R-:W-:Y:S05]  /*8150*/  BSYNC.RECONVERGENT B2 ;  /* 0x0000000000027941 */ /* 0x000fea0003800200 */
.L_x_5254:
[----:B0-----:R-:W-:Y:S01]  /*8160*/  IMAD.WIDE.U32 R130, R11, -0x326172a9, RZ ;  /* 0xcd9e8d570b827825 */ /* 0x001fe200078e00ff */
        /* <DEDUP_REMOVED lines=60> */
.L_x_5252:
[----:B------:R-:W-:Y:S05]  /*8530*/  BSYNC.RECONVERGENT B1 ;  /* 0x0000000000017941 */ /* 0x000fea0003800200 */
.L_x_5251:
[----:B------:R-:W-:Y:S01]  /*8540*/  I2FP.F32.U32 R21, R21 ;  /* 0x0000001500157245 */ /* 0x000fe20000201000 */
[----:B------:R-:W-:Y:S01]  /*8550*/  HADD2.F32 R88, -RZ, R88.H1_H1 ;  /* 0x30000058ff587230 */ /* 0x000fe20000004100 */
[----:B------:R-:W-:Y:S01]  /*8560*/  ISETP.NE.AND P1, PT, R99, 0x1, PT ;  /* 0x000000016300780c */ /* 0x000fe20003f25270 */
[----:B------:R-:W-:Y:S01]  /*8570*/  HADD2.F32 R6, -RZ, R64.H1_H1 ;  /* 0x30000040ff067230 */ /* 0x000fe20000004100 */
[----:B------:R-:W-:Y:S01]  /*8580*/  BSSY.RECONVERGENT B1, `(.L_x_5256) ;  /* 0x000005f000017945 */ /* 0x000fe20003800200 */
[----:B------:R-:W-:Y:S01]  /*8590*/  FFMA.FTZ R21, R21, R118, 1.1641532182693481445e-10 ;  /* 0x2f00000015157423 */ /* 0x000fe20000010076 */
[----:B------:R-:W-:Y:S01]  /*85a0*/  FMUL.FTZ R88, R88, R129 ;  /* 0x0000008158587220 */ /* 0x000fe20000410000 */
[----:B------:R-:W-:Y:S02]  /*85b0*/  HADD2.F32 R22, -RZ, R24.H1_H1 ;  /* 0x30000018ff167230 */ /* 0x000fe40000004100 */
        /* <DEDUP_REMOVED lines=16> */
.L_x_5258:
        /* <DEDUP_REMOVED lines=13> */
.L_x_5260:
[----:B------:R-:W-:Y:S05]  /*8790*/  BSYNC.RECONVERGENT B2 ;  /* 0x0000000000027941 */ /* 0x000fea0003800200 */
.L_x_5259:
[----:B0-----:R-:W-:Y:S01]  /*87a0*/  IMAD.WIDE.U32 R130, R11, -0x326172a9, RZ ;  /* 0xcd9e8d570b827825 */ /* 0x001fe200078e00ff */
[----:B------:R-:W-:-:S03]  /*87b0*/  LOP3.LUT R6, R5, R139, R127, 0x96, !PT ;  /* 0x0000008b05067212 */ /* 0x000fc600078e967f */
[----:B------:R-:W-:Y:S01]  /*87c0*/  HFMA2 R100, -RZ, RZ, 0, 0 ;  /* 0x00000000ff647431 */ /* 0x000fe200000001ff */
        /* <DEDUP_REMOVED lines=58> */
.L_x_5257:
[----:B------:R-:W-:Y:S05]  /*8b70*/  BSYNC.RECONVERGENT B1 ;  /* 0x0000000000017941 */ /* 0x000fea0003800200 */
.L_x_5256:
[----:B------:R-:W-:Y:S01]  /*8b80*/  I2FP.F32.U32 R99, R22 ;  /* 0x0000001600637245 */ /* 0x000fe20000201000 */
[----:B------:R-:W-:Y:S01]  /*8b90*/  HADD2.F32 R6, -RZ, R89.H0_H0 ;  /* 0x20000059ff067230 */ /* 0x000fe20000004100 */
[----:B------:R-:W-:Y:S01]  /*8ba0*/  ISETP.NE.AND P2, PT, R100, 0x1, PT ;  /* 0x000000016400780c */ /* 0x000fe20003f45270 */
[----:B------:R-:W-:Y:S01]  /*8bb0*/  HADD2.F32 R109, -RZ, R25.H0_H0 ;  /* 0x20000019ff6d7230 */ /* 0x000fe20000004100 */
[----:B------:R-:W-:Y:S01]  /*8bc0*/  BSSY.RECONVERGENT B1, `(.L_x_5261) ;  /* 0x000005f000017945 */ /* 0x000fe20003800200 */
[----:B------:R-:W-:Y:S01]  /*8bd0*/  FFMA.FTZ R99, R99, R118, 1.1641532182693481445e-10 ;  /* 0x2f00000063637423 */ /* 0x000fe20000010076 */
[----:B------:R-:W-:Y:S01]  /*8be0*/  FMUL.FTZ R6, R6, R129 ;  /* 0x0000008106067220 */ /* 0x000fe20000410000 */
[----:B------:R-:W-:-:S03]  /*8bf0*/  MOV R88, R4 ;  /* 0x0000000400587202 */ /* 0x000fc60000000f00 */
[----:B------:R-:W-:Y:S01]  /*8c00*/  FMUL.FTZ R6, R6, R137 ;  /* 0x0000008906067220 */ /* 0x000fe20000410000 */
[----:B------:R-:W-:Y:S01]  /*8c10*/  FSETP.GTU.FTZ.AND P1, PT, R99, R136, PT ;  /* 0x000000886300720b */ /* 0x000fe20003f3c000 */
[----:B------:R-:W-:-:S03]  /*8c20*/  HADD2.F32 R99, -RZ, R65.H0_H0 ;  /* 0x20000041ff637230 */ /* 0x000fc60000004100 */
        /* <DEDUP_REMOVED lines=13> */
.L_x_5263:
        /* <DEDUP_REMOVED lines=13> */
.L_x_5265:
[----:B------:R-:W-:Y:S05]  /*8dd0*/  BSYNC.RECONVERGENT B2 ;  /* 0x0000000000027941 */ /* 0x000fea0003800200 */
.L_x_5264:
        /* <DEDUP_REMOVED lines=61> */
.L_x_5262:
[----:B------:R-:W-:Y:S05]  /*91b0*/  BSYNC.RECONVERGENT B1 ;  /* 0x0000000000017941 */ /* 0x000fea0003800200 */
.L_x_5261:
[----:B------:R-:W-:Y:S01]  /*91c0*/  I2FP.F32.U32 R99, R88 ;  /* 0x0000005800637245 */ /* 0x000fe20000201000 */
[----:B------:R-:W-:Y:S01]  /*91d0*/  HADD2.F32 R6, -RZ, R89.H1_H1 ;  /* 0x30000059ff067230 */ /* 0x000fe20000004100 */
[----:B------:R-:W-:Y:S01]  /*91e0*/  ISETP.NE.AND P3, PT, R109, 0x1, PT ;  /* 0x000000016d00780c */ /* 0x000fe20003f65270 */
[----:B------:R-:W-:Y:S01]  /*91f0*/  HADD2.F32 R89, -RZ, R25.H1_H1 ;  /* 0x30000019ff597230 */ /* 0x000fe20000004100 */
[----:B------:R-:W-:Y:S01]  /*9200*/  BSSY.RECONVERGENT B1, `(.L_x_5266) ;  /* 0x000005f000017945 */ /* 0x000fe20003800200 */
[----:B------:R-:W-:Y:S01]  /*9210*/  FFMA.FTZ R99, R99, R118, 1.1641532182693481445e-10 ;  /* 0x2f00000063637423 */ /* 0x000fe20000010076 */
[----:B------:R-:W-:Y:S01]  /*9220*/  FMUL.FTZ R6, R6, R129 ;  /* 0x0000008106067220 */ /* 0x000fe20000410000 */
[----:B------:R-:W-:Y:S02]  /*9230*/  HFMA2 R110, -RZ, RZ, 0, 1.1920928955078125e-07 ;  /* 0x00000002ff6e7431 */ /* 0x000fe400000001ff */
[----:B------:R-:W-:Y:S02]  /*9240*/  IMAD.MOV.U32 R88, RZ, RZ, R4 ;  /* 0x000000ffff587224 */ /* 0x000fe400078e0004 */
[----:B------:R-:W-:Y:S01]  /*9250*/  FMUL.FTZ R6, R6, R137 ;  /* 0x0000008906067220 */ /* 0x000fe20000410000 */
[----:B------:R-:W-:Y:S01]  /*9260*/  FSETP.GTU.FTZ.AND P2, PT, R99, R136, PT ;  /* 0x000000886300720b */ /* 0x000fe20003f5c000 */
[----:B------:R-:W-:-:S03]  /*9270*/  HADD2.F32 R99, -RZ, R65.H1_H1 ;  /* 0x30000041ff637230 */ /* 0x000fc60000004100 */
        /* <DEDUP_REMOVED lines=12> */
.L_x_5268:
        /* <DEDUP_REMOVED lines=13> */
.L_x_5270:
[----:B------:R-:W-:Y:S05]  /*9410*/  BSYNC.RECONVERGENT B2 ;  /* 0x0000000000027941 */ /* 0x000fea0003800200 */
.L_x_5269:
[----:B------:R-:W-:Y:S01]  /*9420*/  IMAD.WIDE.U32 R88, R11, -0x326172a9, RZ ;  /* 0xcd9e8d570b587825 */ /* 0x000fe200078e00ff */
[----:B------:R-:W-:-:S03]  /*9430*/  LOP3.LUT R6, R5, R135, R127, 0x96, !PT ;  /* 0x0000008705067212 */ /* 0x000fc600078e967f */
[----:B------:R-:W-:Y:S01]  /*9440*/  HFMA2 R110, -RZ, RZ, 0, 0 ;  /* 0x00000000ff6e7431 */ /* 0x000fe200000001ff */
[----:B------:R-:W-:Y:S02]  /*9450*/  IADD3 R109, PT, PT, R127, -0x4498517b, RZ ;  /* 0xbb67ae857f6d7810 */ /* 0x000fe40007ffe0ff */
[----:B0-----:R-:W-:Y:S01]  /*9460*/  LOP3.LUT R130, R12, R89, R126, 0x96, !PT ;  /* 0x000000590c827212 */ /* 0x001fe200078e967e */
        /* <DEDUP_REMOVED lines=49> */
[----:B------:R-:W-:Y:S01]  /*9780*/  IMAD.WIDE.U32 R130, R130, -0x326172a9, RZ ;  /* 0xcd9e8d5782827825 */ /* 0x000fe200078e00ff */
[----:B------:R-:W-:Y:S02]  /*9790*/  LOP3.LUT R7, R109, R88, R7, 0x96, !PT ;  /* 0x000000586d077212 */ /* 0x000fe400078e9607 */
[----:B------:R-:W-:Y:S01]  /*97a0*/  MOV R88, R133 ;  /* 0x0000008500587202 */ /* 0x000fe20000000f00 */
[----:B------:R-:W-:Y:S02]  /*97b0*/  VIADD R89, R126, 0x8ff34781 ;  /* 0x8ff347817e597836 */ /* 0x000fe40000000000 */
[----:B------:R-:W-:Y:S02]  /*97c0*/  IMAD.MOV.U32 R4, RZ, RZ, R130 ;  /* 0x000000ffff047224 */ /* 0x000fe400078e0082 */
[----:B------:R-:W-:Y:S01]  /*97d0*/  IMAD.MOV.U32 R133, RZ, RZ, R6 ;  /* 0x000000ffff857224 */ /* 0x000fe200078e0006 */
[----:B------:R-:W-:-:S07]  /*97e0*/  LOP3.LUT R8, R89, R134, R131, 0x96, !PT ;  /* 0x0000008659087212 */ /* 0x000fce00078e9683 */
.L_x_5267:
[----:B------:R-:W-:Y:S05]  /*97f0*/  BSYNC.RECONVERGENT B1 ;  /* 0x0000000000017941 */ /* 0x000fea0003800200 */
.L_x_5266:
[----:B------:R-:W-:Y:S01]  /*9800*/  I2FP.F32.U32 R89, R88 ;  /* 0x0000005800597245 */ /* 0x000fe20000201000 */
[----:B------:R-:W-:Y:S01]  /*9810*/  HADD2.F32 R6, -RZ, R90.H0_H0 ;  /* 0x2000005aff067230 */ /* 0x000fe20000004100 */
[----:B------:R-:W-:Y:S01]  /*9820*/  ISETP.NE.AND P4, PT, R110, 0x1, PT ;  /* 0x000000016e00780c */ /* 0x000fe20003f85270 */
[----:B------:R-:W-:Y:S01]  /*9830*/  HADD2.F32 R109, -RZ, R66.H0_H0 ;  /* 0x20000042ff6d7230 */ /* 0x000fe20000004100 */
[----:B------:R-:W-:Y:S01]  /*9840*/  BSSY.RECONVERGENT B1, `(.L_x_5271) ;  /* 0x000005f000017945 */ /* 0x000fe20003800200 */
[----:B------:R-:W-:Y:S01]  /*9850*/  FFMA.FTZ R89, R89, R118, 1.1641532182693481445e-10 ;  /* 0x2f00000059597423 */ /* 0x000fe20000010076 */
[----:B------:R-:W-:Y:S01]  /*9860*/  FMUL.FTZ R6, R6, R129 ;  /* 0x0000008106067220 */ /* 0x000fe20000410000 */
[----:B0-----:R-:W-:Y:S01]  /*9870*/  HADD2.F32 R131, -RZ, R26.H0_H0 ;  /* 0x2000001aff837230 */ /* 0x001fe20000004100 */
[----:B------:R-:W-:Y:S02]  /*9880*/  MOV R88, R4 ;  /* 0x0000000400587202 */ /* 0x000fe40000000f00 */
[----:B------:R-:W-:Y:S01]  /*9890*/  FMUL.FTZ R6, R6, R137 ;  /* 0x0000008906067220 */ /* 0x000fe20000410000 */
[----:B------:R-:W-:-:S04]  /*98a0*/  FSETP.GTU.FTZ.AND P3, PT, R89, R136, PT ;  /* 0x000000885900720b */ /* 0x000fc80003f7c000 */
        /* <DEDUP_REMOVED lines=13> */
.L_x_5273:
        /* <DEDUP_REMOVED lines=13> */
.L_x_5275:
[----:B------:R-:W-:Y:S05]  /*9a50*/  BSYNC.RECONVERGENT B2 ;  /* 0x0000000000027941 */ /* 0x000fea0003800200 */
.L_x_5274:
        /* <DEDUP_REMOVED lines=61> */
.L_x_5272:
[----:B------:R-:W-:Y:S05]  /*9e30*/  BSYNC.RECONVERGENT B1 ;  /* 0x0000000000017941 */ /* 0x000fea0003800200 */
.L_x_5271:
        /* <DEDUP_REMOVED lines=9> */
[----:B------:R-:W-:-:S02]  /*9ed0*/  IMAD.MOV.U32 R88, RZ, RZ, R4 ;  /* 0x000000ffff587224 */ /* 0x000fc400078e0004 */
[----:B------:R-:W-:Y:S01]  /*9ee0*/  FMUL.FTZ R90, R90, R137 ;  /* 0x000000895a5a7220 */ /* 0x000fe20000410000 */
[----:B------:R-:W-:-:S04]  /*9ef0*/  FSETP.GTU.FTZ.AND P4, PT, R89, R136, PT ;  /* 0x000000885900720b */ /* 0x000fc80003f9c000 */
[----:B------:R-:W-:Y:S02]  /*9f00*/  FSEL R90, R90, RZ, !P4 ;  /* 0x000000ff5a5a7208 */ /* 0x000fe40006000000 */
[----:B------:R-:W-:-:S03]  /*9f10*/  PLOP3.LUT P4, PT, P4, PT, PT, 0x8, 0x80 ;  /* 0x000000000080781c */ /* 0x000fc6000278e170 */
[----:B------:R-:W-:-:S05]  /*9f20*/  FFMA.FTZ R90, R90, R109, R131 ;  /* 0x0000006d5a5a7223 */ /* 0x000fca0000010083 */
        /* <DEDUP_REMOVED lines=10> */
.L_x_5278:
        /* <DEDUP_REMOVED lines=13> */
.L_x_5280:
[----:B------:R-:W-:Y:S05]  /*a0a0*/  BSYNC.RECONVERGENT B2 ;  /* 0x0000000000027941 */ /* 0x000fea0003800200 */
.L_x_5279:
        /* <DEDUP_REMOVED lines=61> */
.L_x_5277:
[----:B------:R-:W-:Y:S05]  /*a480*/  BSYNC.RECONVERGENT B1 ;  /* 0x0000000000017941 */ /* 0x000fea0003800200 */
.L_x_5276:
        /* <DEDUP_REMOVED lines=8> */
[----:B------:R-:W-:Y:S02]  /*a510*/  IMAD.MOV.U32 R88, RZ, RZ, R4 ;  /* 0x000000ffff587224 */ /* 0x000fe400078e0004 */
[----:B------:R-:W-:Y:S01]  /*a520*/  FMUL.FTZ R6, R6, R137 ;  /* 0x0000008906067220 */ /* 0x000fe20000410000 */
[----:B------:R-:W-:-:S04]  /*a530*/  FSETP.GTU.FTZ.AND P5, PT, R89, R136, PT ;  /* 0x000000885900720b */ /* 0x000fc80003fbc000 */
        /* <DEDUP_REMOVED lines=13> */
.L_x_5283:
        /* <DEDUP_REMOVED lines=15> */
.L_x_5285:
[----:B------:R-:W-:Y:S05]  /*a700*/  BSYNC.RECONVERGENT B2 ;  /* 0x0000000000027941 */ /* 0x000fea0003800200 */
.L_x_5284:
        /* <DEDUP_REMOVED lines=61> */
.L_x_5282:
[----:B------:R-:W-:Y:S05]  /*aae0*/  BSYNC.RECONVERGENT B1 ;  /* 0x0000000000017941 */ /* 0x000fea0003800200 */
.L_x_5281:
        /* <DEDUP_REMOVED lines=9> */
[----:B------:R-:W-:Y:S02]  /*ab80*/  FSETP.GTU.FTZ.AND P6, PT, R89, R136, PT ;  /* 0x000000885900720b */ /* 0x000fe40003fdc000 */
[----:B------:R-:W-:Y:S02]  /*ab90*/  F2FP.F16.F32.PACK_AB R89, R99, R22 ;  /* 0x000000166359723e */ /* 0x000fe400000000ff */
[----:B------:R-:W-:Y:S02]  /*aba0*/  FSEL R130, R130, RZ, !P6 ;  /* 0x000000ff82827208 */ /* 0x000fe40007000000 */
[----:B------:R-:W-:-:S03]  /*abb0*/  PLOP3.LUT P6, PT, P6, PT, PT, 0x8, 0x80 ;  /* 0x000000000080781c */ /* 0x000fc600037ce170 */
[----:B------:R-:W-:-:S05]  /*abc0*/  FFMA.FTZ R118, R130, R91, R131 ;  /* 0x0000005b82767223 */ /* 0x000fca0000010083 */
[----:B------:R-:W-:Y:S01]  /*abd0*/  F2FP.F16.F32.PACK_AB R91, R118, R109 ;  /* 0x0000006d765b723e */ /* 0x000fe200000000ff */
[----:B------:R-:W-:Y:S06]  /*abe0*/  BRA `(.L_x_5286) ;  /* 0x0000003000987947 */ /* 0x000fec0003800000 */
.L_x_5245:
        /* <DEDUP_REMOVED lines=16> */
.L_x_5289:
        /* <DEDUP_REMOVED lines=13> */
.L_x_5291:
[----:B------:R-:W-:Y:S05]  /*adc0*/  BSYNC.RECONVERGENT B2 ;  /* 0x0000000000027941 */ /* 0x000fea0003800200 */
.L_x_5290:
[----:B0-----:R-:W-:Y:S01]  /*add0*/  IMAD.WIDE.U32 R130, R11, -0x326172a9, RZ ;  /* 0xcd9e8d570b827825 */ /* 0x001fe200078e00ff */
        /* <DEDUP_REMOVED lines=60> */
.L_x_5288:
[----:B------:R-:W-:Y:S05]  /*b1a0*/  BSYNC.RECONVERGENT B1 ;  /* 0x0000000000017941 */ /* 0x000fea0003800200 */
.L_x_5287:
[----:B------:R-:W1:Y:S01]  /*b1b0*/  LDC R137, c[0x0][0x408] ;  /* 0x00010200ff897b82 */ /* 0x000e620000000800 */
[----:B------:R-:W-:Y:S01]  /*b1c0*/  I2FP.F32.U32 R21, R0 ;  /* 0x0000000000157245 */ /* 0x000fe20000201000 */
[----:B-----5:R-:W-:Y:S01]  /*b1d0*/  HADD2.F32 R0, -RZ, R88.H0_H0 ;  /* 0x20000058ff007230 */ /* 0x020fe20000004100 */
[----:B------:R-:W-:Y:S01]  /*b1e0*/  ISETP.NE.AND P1, PT, R22, 0x1, PT ;  /* 0x000000011600780c */ /* 0x000fe20003f25270 */
[----:B------:R-:W-:Y:S01]  /*b1f0*/  IMAD.MOV.U32 R118, RZ, RZ, 0x2f800000 ;  /* 0x2f800000ff767424 */ /* 0x000fe200078e00ff */
[----:B------:R-:W-:Y:S01]  /*b200*/  BSSY.RECONVERGENT B1, `(.L_x_5292) ;  /* 0x0000061000017945 */ /* 0x000fe20003800200 */
[----:B------:R-:W-:Y:S02]  /*b210*/  HFMA2 R99, -RZ, RZ, 0, 1.1920928955078125e-07 ;  /* 0x00000002ff637431 */ /* 0x000fe400000001ff */
[----:B------:R-:W-:Y:S01]  /*b220*/  FMUL.FTZ R0, R0, R129 ;  /* 0x0000008100007220 */ /* 0x000fe20000410000 */
[----:B------:R-:W2:Y:S01]  /*b230*/  LDC R136, c[0x0][0x404] ;  /* 0x00010100ff887b82 */ /* 0x000ea20000000800 */
[----:B------:R-:W-:-:S02]  /*b240*/  FFMA.FTZ R21, R21, R118, 1.1641532182693481445e-10 ;  /* 0x2f00000015157423 */ /* 0x000fc40000010076 */
[----:B-1----:R-:W-:-:S03]  /*b250*/  FMUL.FTZ R0, R0, R137 ;  /* 0x0000008900007220 */ /* 0x002fc60000410000 */
[----:B--2---:R-:W-:Y:S01]  /*b260*/  FSETP.GTU.FTZ.AND P0, PT, R21, R136, PT ;  /* 0x000000881500720b */ /* 0x004fe20003f1c000 */
        /* <DEDUP_REMOVED lines=15> */
.L_x_5294:
        /* <DEDUP_REMOVED lines=13> */
.L_x_5296:
[----:B------:R-:W-:Y:S05]  /*b430*/  BSYNC.RECONVERGENT B2 ;  /* 0x0000000000027941 */ /* 0x000fea0003800200 */
.L_x_5295:
[----:B0-----:R-:W-:Y:S01]  /*b440*/  IMAD.WIDE.U32 R130, R11, -0x326172a9, RZ ;  /* 0xcd9e8d570b827825 */ /* 0x001fe200078e00ff */
        /* <DEDUP_REMOVED lines=60> */
.L_x_5293:
[----:B------:R-:W-:Y:S05]  /*b810*/  BSYNC.RECONVERGENT B1 ;  /* 0x0000000000017941 */ /* 0x000fea0003800200 */
.L_x_5292:
        /* <DEDUP_REMOVED lines=23> */
.L_x_5299:
        /* <DEDUP_REMOVED lines=13> */
.L_x_5301:
[----:B------:R-:W-:Y:S05]  /*ba60*/  BSYNC.RECONVERGENT B2 ;  /* 0x0000000000027941 */ /* 0x000fea0003800200 */
.L_x_5300:
        /* <DEDUP_REMOVED lines=61> */
.L_x_5298:
[----:B------:R-:W-:Y:S05]  /*be40*/  BSYNC.RECONVERGENT B1 ;  /* 0x0000000000017941 */ /* 0x000fea0003800200 */
.L_x_5297:
[----:B------:R-:W-:Y:S01]  /*be50*/  I2FP.F32.U32 R99, R22 ;  /* 0x0000001600637245 */ /* 0x000fe20000201000 */
[----:B------:R-:W-:Y:S01]  /*be60*/  HADD2.F32 R6, -RZ, R89.H0_H0 ;  /* 0x20000059ff067230 */ /* 0x000fe20000004100 */
[----:B------:R-:W-:Y:S01]  /*be70*/  ISETP.NE.AND P2, PT, R100, 0x1, PT ;  /* 0x000000016400780c */ /* 0x000fe20003f45270 */
[----:B------:R-:W-:Y:S01]  /*be80*/  BSSY.RECONVERGENT B1, `(.L_x_5302) ;  /* 0x000005f000017945 */ /* 0x000fe20003800200 */
[----:B------:R-:W-:Y:S02]  /*be90*/  HFMA2 R109, -RZ, RZ, 0, 1.1920928955078125e-07 ;  /* 0x00000002ff6d7431 */ /* 0x000fe400000001ff */
[----:B------:R-:W-:Y:S01]  /*bea0*/  FFMA.FTZ R99, R99, R118, 1.1641532182693481445e-10 ;  /* 0x2f00000063637423 */ /* 0x000fe20000010076 */
[----:B------:R-:W-:Y:S01]  /*beb0*/  FMUL.FTZ R6, R6, R129 ;  /* 0x0000008106067220 */ /* 0x000fe20000410000 */
[----:B------:R-:W-:-:S03]  /*bec0*/  IMAD.MOV.U32 R88, RZ, RZ, R4 ;  /* 0x000000ffff587224 */ /* 0x000fc600078e0004 */
[----:B------:R-:W-:Y:S01]  /*bed0*/  FMUL.FTZ R6, R6, R137 ;  /* 0x0000008906067220 */ /* 0x000fe20000410000 */
[----:B------:R-:W-:Y:S01]  /*bee0*/  FSETP.GTU.FTZ.AND P1, PT, R99, R136, PT ;  /* 0x000000886300720b */ /* 0x000fe20003f3c000 */
[----:B------:R-:W-:-:S03]  /*bef0*/  HADD2.F32 R99, -RZ, R65.H0_H0 ;  /* 0x20000041ff637230 */ /* 0x000fc60000004100 */
        /* <DEDUP_REMOVED lines=12> */
.L_x_5304:
        /* <DEDUP_REMOVED lines=13> */
.L_x_5306:
[----:B------:R-:W-:Y:S05]  /*c090*/  BSYNC.RECONVERGENT B2 ;  /* 0x0000000000027941 */ /* 0x000fea0003800200 */
.L_x_5305:
        /* <DEDUP_REMOVED lines=57> */
[----:B------:R-:W-:Y:S02]  /*c430*/  IMAD.MOV.U32 R133, RZ, RZ, R6 ;  /* 0x000000ffff857224 */ /* 0x000fe400078e0006 */
[----:B------:R-:W-:-:S04]  /*c440*/  IMAD.WIDE.U32 R134, R134, -0x326172a9, RZ ;  /* 0xcd9e8d5786867825 */ /* 0x000fc800078e00ff */
[----:B------:R-:W-:Y:S01]  /*c450*/  IMAD.MOV.U32 R4, RZ, RZ, R134 ;  /* 0x000000ffff047224 */ /* 0x000fe200078e0086 */
[----:B------:R-:W-:-:S07]  /*c460*/  LOP3.LUT R8, R99, R138, R135, 0x96, !PT ;  /* 0x0000008a63087212 */ /* 0x000fce00078e9687 */
.L_x_5303:
[----:B------:R-:W-:Y:S05]  /*c470*/  BSYNC.RECONVERGENT B1 ;  /* 0x0000000000017941 */ /* 0x000fea0003800200 */
.L_x_5302:
        /* <DEDUP_REMOVED lines=23> */
.L_x_5309:
        /* <DEDUP_REMOVED lines=13> */
.L_x_5311:
[----:B------:R-:W-:Y:S05]  /*c6c0*/  BSYNC.RECONVERGENT B2 ;  /* 0x0000000000027941 */ /* 0x000fea0003800200 */
.L_x_5310:
[----:B------:R-:W-:Y:S01]  /*c6d0*/  IMAD.WIDE.U32 R88, R11, -0x326172a9, RZ ;  /* 0xcd9e8d570b587825 */ /* 0x000fe200078e00ff */
[----:B------:R-:W-:-:S03]  /*c6e0*/  LOP3.LUT R6, R5, R135, R127, 0x96, !PT ;  /* 0x0000008705067212 */ /* 0x000fc600078e967f */
[----:B------:R-:W-:Y:S01]  /*c6f0*/  VIADD R109, R127, 0xbb67ae85 ;  /* 0xbb67ae857f6d7836 */ /* 0x000fe20000000000 */
[----:B0-----:R-:W-:Y:S01]  /*c700*/  LOP3.LUT R130, R12, R89, R126, 0x96, !PT ;  /* 0x000000590c827212 */ /* 0x001fe200078e967e */
        /* <DEDUP_REMOVED lines=57> */
.L_x_5308:
[----:B------:R-:W-:Y:S05]  /*caa0*/  BSYNC.RECONVERGENT B1 ;  /* 0x0000000000017941 */ /* 0x000fea0003800200 */
.L_x_5307:
[----:B------:R-:W-:Y:S01]  /*cab0*/  I2FP.F32.U32 R89, R88 ;  /* 0x0000005800597245 */ /* 0x000fe20000201000 */
[----:B------:R-:W-:Y:S01]  /*cac0*/  HADD2.F32 R6, -RZ, R90.H0_H0 ;  /* 0x2000005aff067230 */ /* 0x000fe20000004100 */
[----:B------:R-:W-:Y:S01]  /*cad0*/  ISETP.NE.AND P4, PT, R110, 0x1, PT ;  /* 0x000000016e00780c */ /* 0x000fe20003f85270 */
[----:B------:R-:W-:Y:S01]  /*cae0*/  HADD2.F32 R109, -RZ, R66.H0_H0 ;  /* 0x20000042ff6d7230 */ /* 0x000fe20000004100 */
[----:B------:R-:W-:Y:S01]  /*caf0*/  BSSY.RECONVERGENT B1, `(.L_x_5312) ;  /* 0x000005e000017945 */ /* 0x000fe20003800200 */
[----:B------:R-:W-:Y:S01]  /*cb00*/  FFMA.FTZ R89, R89, R118, 1.1641532182693481445e-10 ;  /* 0x2f00000059597423 */ /* 0x000fe20000010076 */
[----:B------:R-:W-:Y:S01]  /*cb10*/  FMUL.FTZ R6, R6, R129 ;  /* 0x0000008106067220 */ /* 0x000fe20000410000 */
[----:B------:R-:W-:-:S03]  /*cb20*/  IMAD.MOV.U32 R88, RZ, RZ, R4 ;  /* 0x000000ffff587224 */ /* 0x000fc600078e0004 */
[----:B------:R-:W-:Y:S01]  /*cb30*/  FMUL.FTZ R6, R6, R137 ;  /* 0x0000008906067220 */ /* 0x000fe20000410000 */
[----:B------:R-:W-:-:S04]  /*cb40*/  FSETP.GTU.FTZ.AND P3, PT, R89, R136, PT ;  /* 0x000000885900720b */ /* 0x000fc80003f7c000 */
[----:B------:R-:W-:Y:S01]  /*cb50*/  FSEL R100, R6, RZ, !P3 ;  /* 0x000000ff06647208 */ /* 0x000fe20005800000 */
[----:B------:R-:W-:Y:S01]  /*cb60*/  HFMA2 R6, -RZ, RZ, 0, 1.1920928955078125e-07 ;  /* 0x00000002ff067431 */ /* 0x000fe200000001ff */
        /* <DEDUP_REMOVED lines=11> */
.L_x_5314:
        /* <DEDUP_REMOVED lines=13> */
.L_x_5316:
[----:B------:R-:W-:Y:S05]  /*ccf0*/  BSYNC.RECONVERGENT B2 ;  /* 0x0000000000027941 */ /* 0x000fea0003800200 */
.L_x_5315:
[----:B------:R-:W-:Y:S01]  /*cd00*/  IMAD.WIDE.U32 R88, R11, -0x326172a9, RZ ;  /* 0xcd9e8d570b587825 */ /* 0x000fe200078e00ff */
[----:B------:R-:W-:Y:S02]  /*cd10*/  LOP3.LUT R6, R5, R135, R127, 0x96, !PT ;  /* 0x0000008705067212 */ /* 0x000fe400078e967f */
        /* <DEDUP_REMOVED lines=59> */
.L_x_5313:
[----:B------:R-:W-:Y:S05]  /*d0d0*/  BSYNC.RECONVERGENT B1 ;  /* 0x0000000000017941 */ /* 0x000fea0003800200 */
.L_x_5312:
[----:B------:R-:W-:Y:S01]  /*d0e0*/  I2FP.F32.U32 R89, R88 ;  /* 0x0000005800597245 */ /* 0x000fe20000201000 */
[----:B------:R-:W-:Y:S01]  /*d0f0*/  HADD2.F32 R90, -RZ, R90.H1_H1 ;  /* 0x3000005aff5a7230 */ /* 0x000fe20000004100 */
[----:B------:R-:W-:Y:S01]  /*d100*/  ISETP.NE.AND P5, PT, R6, 0x1, PT ;  /* 0x000000010600780c */ /* 0x000fe20003fa5270 */
[----:B------:R-:W-:Y:S01]  /*d110*/  HADD2.F32 R109, -RZ, R66.H1_H1 ;  /* 0x30000042ff6d7230 */ /* 0x000fe20000004100 */
[----:B------:R-:W-:Y:S01]  /*d120*/  BSSY.RECONVERGENT B1, `(.L_x_5317) ;  /* 0x000005f000017945 */ /* 0x000fe20003800200 */
[----:B------:R-:W-:Y:S01]  /*d130*/  FFMA.FTZ R89, R89, R118, 1.1641532182693481445e-10 ;  /* 0x2f00000059597423 */ /* 0x000fe20000010076 */
[----:B------:R-:W-:Y:S01]  /*d140*/  FMUL.FTZ R90, R90, R129 ;  /* 0x000000815a5a7220 */ /* 0x000fe20000410000 */
[----:B0-----:R-:W-:Y:S01]  /*d150*/  IMAD.MOV.U32 R130, RZ, RZ, 0x2 ;  /* 0x00000002ff827424 */ /* 0x001fe200078e00ff */
        /* <DEDUP_REMOVED lines=16> */
.L_x_5319:
        /* <DEDUP_REMOVED lines=13> */
.L_x_5321:
[----:B------:R-:W-:Y:S05]  /*d330*/  BSYNC.RECONVERGENT B2 ;  /* 0x0000000000027941 */ /* 0x000fea0003800200 */
.L_x_5320:
        /* <DEDUP_REMOVED lines=61> */
.L_x_5318:
[----:B------:R-:W-:Y:S05]  /*d710*/  BSYNC.RECONVERGENT B1 ;  /* 0x0000000000017941 */ /* 0x000fea0003800200 */
.L_x_5317:
[----:B------:R-:W-:Y:S01]  /*d720*/  I2FP.F32.U32 R89, R88 ;  /* 0x0000005800597245 */ /* 0x000fe20000201000 */
[----:B------:R-:W-:Y:S01]  /*d730*/  HADD2.F32 R6, -RZ, R91.H0_H0 ;  /* 0x2000005bff067230 */ /* 0x000fe20000004100 */
[----:B------:R-:W-:Y:S01]  /*d740*/  ISETP.NE.AND P6, PT, R130, 0x1, PT ;  /* 0x000000018200780c */ /* 0x000fe20003fc5270 */
[----:B------:R-:W-:Y:S01]  /*d750*/  HADD2.F32 R88, -RZ, R67.H0_H0 ;  /* 0x20000043ff587230 */ /* 0x000fe20000004100 */
[----:B------:R-:W-:Y:S01]  /*d760*/  BSSY.RECONVERGENT B1, `(.L_x_5322) ;  /* 0x0000060000017945 */ /* 0x000fe20003800200 */
[----:B------:R-:W-:Y:S01]  /*d770*/  FFMA.FTZ R89, R89, R118, 1.1641532182693481445e-10 ;  /* 0x2f00000059597423 */ /* 0x000fe20000010076 */
[----:B------:R-:W-:-:S04]  /*d780*/  FMUL.FTZ R6, R6, R129 ;  /* 0x0000008106067220 */ /* 0x000fc80000410000 */
[----:B------:R-:W-:Y:S01]  /*d790*/  FMUL.FTZ R6, R6, R137 ;  /* 0x0000008906067220 */ /* 0x000fe20000410000 */
[----:B------:R-:W-:-:S04]  /*d7a0*/  FSETP.GTU.FTZ.AND P5, PT, R89, R136, PT ;  /* 0x000000885900720b */ /* 0x000fc80003fbc000 */
[----:B------:R-:W-:Y:S01]  /*d7b0*/  FSEL R109, R6, RZ, !P5 ;  /* 0x000000ff066d7208 */ /* 0x000fe20006800000 */
[----:B------:R-:W-:Y:S01]  /*d7c0*/  IMAD.MOV.U32 R6, RZ, RZ, 0x2 ;  /* 0x00000002ff067424 */ /* 0x000fe200078e00ff */
        /* <DEDUP_REMOVED lines=12> */
.L_x_5324:
        /* <DEDUP_REMOVED lines=15> */
.L_x_5326:
[----:B------:R-:W-:Y:S05]  /*d980*/  BSYNC.RECONVERGENT B2 ;  /* 0x0000000000027941 */ /* 0x000fea0003800200 */
.L_x_5325:
        /* <DEDUP_REMOVED lines=61> */
.L_x_5323:
[----:B------:R-:W-:Y:S05]  /*dd60*/  BSYNC.RECONVERGENT B1 ;  /* 0x0000000000017941 */ /* 0x000fea0003800200 */
.L_x_5322:
[----:B------:R-:W-:Y:S01]  /*dd70*/  I2FP.F32.U32 R89, R88 ;  /* 0x0000005800597245 */ /* 0x000fe20000201000 */
[----:B------:R-:W-:Y:S01]  /*dd80*/  HADD2.F32 R88, -RZ, R91.H1_H1 ;  /* 0x3000005bff587230 */ /* 0x000fe20000004100 */
[----:B------:R-:W-:Y:S01]  /*dd90*/  F2FP.F16.F32.PACK_AB R90, R90, R100 ;  /* 0x000000645a5a723e */ /* 0x000fe200000000ff */
[----:B------:R-:W-:Y:S02]  /*dda0*/  HADD2.F32 R91, -RZ, R67.H1_H1 ;  /* 0x30000043ff5b7230 */ /* 0x000fe40000004100 */
[----:B------:R-:W-:Y:S01]  /*ddb0*/  FFMA.FTZ R89, R89, R118, 1.1641532182693481445e-10 ;  /* 0x2f00000059597423 */ /* 0x000fe20000010076 */
[----:B------:R-:W-:-:S04]  /*ddc0*/  FMUL.FTZ R88, R88, R129 ;  /* 0x0000008158587220 */ /* 0x000fc80000410000 */
[----:B------:R-:W-:Y:S01]  /*ddd0*/  FMUL.FTZ R88, R88, R137 ;  /* 0x0000008958587220 */ /* 0x000fe20000410000 */
[----:B------:R-:W-:Y:S02]  /*dde0*/  FSETP.GTU.FTZ.AND P6, PT, R89, R136, PT ;  /* 0x000000885900720b */ /* 0x000fe40003fdc000 */
[----:B------:R-:W-:Y:S02]  /*ddf0*/  F2FP.F16.F32.PACK_AB R89, R99, R22 ;  /* 0x000000166359723e */ /* 0x000fe400000000ff */
[----:B------:R-:W-:Y:S02]  /*de00*/  FSEL R118, R88, RZ, !P6 ;  /* 0x000000ff58767208 */ /* 0x000fe40007000000 */
[----:B------:R-:W-:Y:S02]  /*de10*/  PLOP3.LUT P6, PT, P6, PT, PT, 0x8, 0x80 ;  /* 0x000000000080781c */ /* 0x000fe400037ce170 */
[----:B------:R-:W-:Y:S01]  /*de20*/  F2FP.F16.F32.PACK_AB R88, R21, R0 ;  /* 0x000000001558723e */ /* 0x000fe200000000ff */
[----:B------:R-:W-:-:S05]  /*de30*/  FMUL.FTZ R118, R91, R118 ;  /* 0x000000765b767220 */ /* 0x000fca0000410000 */
[----:B------:R-:W-:-:S07]  /*de40*/  F2FP.F16.F32.PACK_AB R91, R118, R109 ;  /* 0x0000006d765b723e */ /* 0x000fce00000000ff */
.L_x_5286:
        /* <DEDUP_REMOVED lines=21> */
.L_x_5244:
[----:B------:R-:W-:Y:S05]  /*dfa0*/  BSYNC.RECONVERGENT B0 ;  /* 0x0000000000007941 */ /* 0x000fea0003800200 */
.L_x_5243:
[----:B------:R-:W-:Y:S01]  /*dfb0*/  ISETP.GE.U32.AND P0, PT, R14, 0x180, PT ;  /* 0x000001800e00780c */ /* 0x000fe20003f06070 */
[----:B------:R-:W-:Y:S03]  /*dfc0*/  BSSY.RECONVERGENT B0, `(.L_x_5327) ;  /* 0x0000676000007945 */ /* 0x000fe60003800200 */
[----:B01----:R-:W-:-:S09]  /*dfd0*/  P2R R130, PR, RZ, 0x1 ;  /* 0x00000001ff827803 */ /* 0x003fd20000000000 */
[----:B------:R-:W-:Y:S05]  /*dfe0*/  @!P0 BRA `(.L_x_5328) ;  /* 0x0000006400cc8947 */ /* 0x000fea0003800000 */
[----:B------:R-:W-:Y:S01]  /*dff0*/  ISETP.NE.U32.AND P0, PT, RZ, UR8, PT ;  /* 0x00000008ff007c0c */ /* 0x000fe2000bf05070 */
[----:B------:R-:W0:Y:S03]  /*e000*/  LDC.64 R88, c[0x0][0x390] ;  /* 0x0000e400ff587b82 */ /* 0x000e260000000a00 */
        /* <DEDUP_REMOVED lines=23> */
.L_x_5332:
        /* <DEDUP_REMOVED lines=13> */
.L_x_5334:
[----:B------:R-:W-:Y:S05]  /*e250*/  BSYNC.RECONVERGENT B2 ;  /* 0x0000000000027941 */ /* 0x000fea0003800200 */
.L_x_5333:
        /* <DEDUP_REMOVED lines=61> */
.L_x_5331:
[----:B------:R-:W-:Y:S05]  /*e630*/  BSYNC.RECONVERGENT B1 ;  /* 0x0000000000017941 */ /* 0x000fea0003800200 */
.L_x_5330:
        /* <DEDUP_REMOVED lines=9> */
[----:B------:R-:W-:Y:S01]  /*e6d0*/  FMUL.FTZ R23, R16, R129 ;  /* 0x0000008110177220 */ /* 0x000fe20000410000 */
[----:B------:R-:W-:-:S03]  /*e6e0*/  HADD2.F32 R107, -RZ, R24.H0_H0 ;  /* 0x20000018ff6b7230 */ /* 0x000fc60000004100 */
[----:B-1----:R-:W-:Y:S01]  /*e6f0*/  FMUL.FTZ R23, R23, R138 ;  /* 0x0000008a17177220 */ /* 0x002fe20000410000 */
[----:B--2---:R-:W-:-:S04]  /*e700*/  FSETP.GTU.FTZ.AND P0, PT, R6, R133, PT ;  /* 0x000000850600720b */ /* 0x004fc80003f1c000 */
[----:B------:R-:W-:Y:S02]  /*e710*/  FSEL R16, R23, RZ, !P0 ;  /* 0x000000ff17107208 */ /* 0x000fe40004000000 */
[----:B------:R-:W-:Y:S02]  /*e720*/  PLOP3.LUT P0, PT, P0, PT, PT, 0x8, 0x80 ;  /* 0x000000000080781c */ /* 0x000fe4000070e170 */
[----:B------:R-:W-:Y:S01]  /*e730*/  MOV R23, R4 ;  /* 0x0000000400177202 */ /* 0x000fe20000000f00 */
[----:B------:R-:W-:Y:S01]  /*e740*/  FFMA.FTZ R16, R16, R101, R107 ;  /* 0x0000006510107223 */ /* 0x000fe2000001006b */
[----:B------:R-:W-:Y:S01]  /*e750*/  IMAD.MOV.U32 R101, RZ, RZ, 0x2 ;  /* 0x00000002ff657424 */ /* 0x000fe200078e00ff */
[----:B------:R-:W-:Y:S01]  /*e760*/  P2R R123, PR, RZ, 0x1 ;  /* 0x00000001ff7b7803 */ /* 0x000fe20000000000 */
[----:B------:R-:W-:Y:S07]  /*e770*/  @!P1 BRA `(.L_x_5336) ;  /* 0x00000004004c9947 */ /* 0x000fee0003800000 */
        /* <DEDUP_REMOVED lines=8> */
.L_x_5337:
        /* <DEDUP_REMOVED lines=13> */
.L_x_5339:
[----:B------:R-:W-:Y:S05]  /*e8d0*/  BSYNC.RECONVERGENT B2 ;  /* 0x0000000000027941 */ /* 0x000fea0003800200 */
.L_x_5338:
        /* <DEDUP_REMOVED lines=61> */
.L_x_5336:
[----:B------:R-:W-:Y:S05]  /*ecb0*/  BSYNC.RECONVERGENT B1 ;  /* 0x0000000000017941 */ /* 0x000fea0003800200 */
.L_x_5335:
[----:B------:R-:W-:Y:S01]  /*ecc0*/  I2FP.F32.U32 R6, R23 ;  /* 0x0000001700067245 */ /* 0x000fe20000201000 */
[----:B------:R-:W-:Y:S01]  /*ecd0*/  HADD2.F32 R88, -RZ, R88.H1_H1 ;  /* 0x30000058ff587230 */ /* 0x000fe20000004100 */
[----:B------:R-:W-:Y:S01]  /*ece0*/  ISETP.NE.AND P1, PT, R101, 0x1, PT ;  /* 0x000000016500780c */ /* 0x000fe20003f25270 */
[----:B------:R-:W-:Y:S01]  /*ecf0*/  BSSY.RECONVERGENT B1, `(.L_x_5340) ;  /* 0x0000060000017945 */ /* 0x000fe20003800200 */
[----:B------:R-:W-:Y:S02]  /*ed00*/  HFMA2 R102, -RZ, RZ, 0, 1.1920928955078125e-07 ;  /* 0x00000002ff667431 */ /* 0x000fe400000001ff */
[----:B------:R-:W-:Y:S01]  /*ed10*/  FFMA.FTZ R6, R6, R119, 1.1641532182693481445e-10 ;  /* 0x2f00000006067423 */ /* 0x000fe20000010077 */
[----:B------:R-:W-:Y:S01]  /*ed20*/  FMUL.FTZ R23, R88, R129 ;  /* 0x0000008158177220 */ /* 0x000fe20000410000 */
[----:B------:R-:W-:-:S03]  /*ed30*/  HADD2.F32 R88, -RZ, R24.H1_H1 ;  /* 0x30000018ff587230 */ /* 0x000fc60000004100 */
        /* <DEDUP_REMOVED lines=16> */
.L_x_5342:
        /* <DEDUP_REMOVED lines=13> */
.L_x_5344:
[----:B------:R-:W-:Y:S05]  /*ef10*/  BSYNC.RECONVERGENT B2 ;  /* 0x0000000000027941 */ /* 0x000fea0003800200 */
.L_x_5343:
        /* <DEDUP_REMOVED lines=61> */
.L_x_5341:
[----:B------:R-:W-:Y:S05]  /*f2f0*/  BSYNC.RECONVERGENT B1 ;  /* 0x0000000000017941 */ /* 0x000fea0003800200 */
.L_x_5340:
        /* <DEDUP_REMOVED lines=24> */
.L_x_5347:
        /* <DEDUP_REMOVED lines=13> */
.L_x_5349:
[----:B------:R-:W-:Y:S05]  /*f550*/  BSYNC.RECONVERGENT B2 ;  /* 0x0000000000027941 */ /* 0x000fea0003800200 */
.L_x_5348:
        /* <DEDUP_REMOVED lines=61> */
.L_x_5346:
[----:B------:R-:W-:Y:S05]  /*f930*/  BSYNC.RECONVERGENT B1 ;  /* 0x0000000000017941 */ /* 0x000fea0003800200 */
.L_x_5345:
        /* <DEDUP_REMOVED lines=24> */
.L_x_5352:
        /* <DEDUP_REMOVED lines=13> */
.L_x_5354:
[----:B------:R-:W-:Y:S05]  /*fb90*/  BSYNC.RECONVERGENT B2 ;  /* 0x0000000000027941 */ /* 0x000fea0003800200 */
.L_x_5353:
        /* <DEDUP_REMOVED lines=61> */
.L_x_5351:
[----:B------:R-:W-:Y:S05]  /*ff70*/  BSYNC.RECONVERGENT B1 ;  /* 0x0000000000017941 */ /* 0x000fea0003800200 */
.L_x_5350:
        /* <DEDUP_REMOVED lines=24> */
.L_x_5357:
        /* <DEDUP_REMOVED lines=13> */
.L_x_5359:
[----:B------:R-:W-:Y:S05]  /*101d0*/  BSYNC.RECONVERGENT B2 ;  /* 0x0000000000027941 */ /* 0x000fea0003800200 */
.L_x_5358:
        /* <DEDUP_REMOVED lines=61> */
.L_x_5356:
[----:B------:R-:W-:Y:S05]  /*105b0*/  BSYNC.RECONVERGENT B1 ;  /* 0x0000000000017941 */ /* 0x000fea0003800200 */
.L_x_5355:
        /* <DEDUP_REMOVED lines=25> */
.L_x_5362:
        /* <DEDUP_REMOVED lines=13> */
.L_x_5364:
[----:B------:R-:W-:Y:S05]  /*10820*/  BSYNC.RECONVERGENT B2 ;  /* 0x0000000000027941 */ /* 0x000fea0003800200 */
.L_x_5363:
        /* <DEDUP_REMOVED lines=61> */
.L_x_5361:
[----:B------:R-:W-:Y:S05]  /*10c00*/  BSYNC.RECONVERGENT B1 ;  /* 0x0000000000017941 */ /* 0x000fea0003800200 */
.L_x_5360:
[----:B------:R-:W-:Y:S01]  /*10c10*/  I2FP.F32.U32 R6, R88 ;  /* 0x0000005800067245 */ /* 0x000fe20000201000 */
[----:B------:R-:W-:Y:S01]  /*10c20*/  HADD2.F32 R88, -RZ, R91.H0_H0 ;  /* 0x2000005bff587230 */ /* 0x000fe20000004100 */
[----:B------:R-:W-:Y:S01]  /*10c30*/  ISETP.NE.AND P6, PT, R135, 0x1, PT ;  /* 0x000000018700780c */ /* 0x000fe20003fc5270 */
[----:B------:R-:W-:Y:S01]  /*10c40*/  HADD2.F32 R134, -RZ, R27.H0_H0 ;  /* 0x2000001bff867230 */ /* 0x000fe20000004100 */
[----:B------:R-:W-:Y:S01]  /*10c50*/  BSSY.RECONVERGENT B1, `(.L_x_5365) ;  /* 0x0000061000017945 */ /* 0x000fe20003800200 */
[----:B------:R-:W-:Y:S01]  /*10c60*/  FFMA.FTZ R6, R6, R119, 1.1641532182693481445e-10 ;  /* 0x2f00000006067423 */ /* 0x000fe20000010077 */
[----:B------:R-:W-:Y:S01]  /*10c70*/  FMUL.FTZ R89, R88, R129 ;  /* 0x0000008158597220 */ /* 0x000fe20000410000 */
[----:B------:R-:W-:-:S03]  /*10c80*/  HADD2.F32 R88, -RZ, R55.H0_H0 ;  /* 0x20000037ff587230 */ /* 0x000fc60000004100 */
[----:B------:R-:W-:Y:S01]  /*10c90*/  FMUL.FTZ R89, R89, R138 ;  /* 0x0000008a59597220 */ /* 0x000fe20000410000 */
[----:B------:R-:W-:Y:S01]  /*10ca0*/  FSETP.GTU.FTZ.AND P5, PT, R6, R133, PT ;  /* 0x000000850600720b */ /* 0x000fe20003fbc000 */
[----:B------:R-:W-:-:S03]  /*10cb0*/  HFMA2 R6, -RZ, RZ, 0, 1.1920928955078125e-07 ;  /* 0x00000002ff067431 */ /* 0x000fc600000001ff */
        /* <DEDUP_REMOVED lines=13> */
.L_x_5367:
        /* <DEDUP_REMOVED lines=15> */
.L_x_5369:
[----:B------:R-:W-:Y:S05]  /*10e80*/  BSYNC.RECONVERGENT B2 ;  /* 0x0000000000027941 */ /* 0x000fea0003800200 */
.L_x_5368:
        /* <DEDUP_REMOVED lines=61> */
.L_x_5366:
[----:B------:R-:W-:Y:S05]  /*11260*/  BSYNC.RECONVERGENT B1 ;  /* 0x0000000000017941 */ /* 0x000fea0003800200 */
.L_x_5365:
[----:B------:R-:W-:Y:S01]  /*11270*/  HADD2.F32 R134, -RZ, R91.H1_H1 ;  /* 0x3000005bff867230 */ /* 0x000fe20000004100 */
[----:B------:R-:W-:Y:S01]  /*11280*/  I2FP.F32.U32 R88, R88 ;  /* 0x0000005800587245 */ /* 0x000fe20000201000 */
[----:B------:R-:W-:Y:S01]  /*11290*/  HADD2.F32 R136, -RZ, R27.H1_H1 ;  /* 0x3000001bff887230 */ /* 0x000fe20000004100 */
[----:B------:R-:W-:Y:S02]  /*112a0*/  F2FP.F16.F32.PACK_AB R90, R90, R102 ;  /* 0x000000665a5a723e */ /* 0x000fe400000000ff */
[----:B------:R-:W-:Y:S01]  /*112b0*/  FMUL.FTZ R89, R134, R129 ;  /* 0x0000008186597220 */ /* 0x000fe20000410000 */
[----:B------:R-:W-:Y:S01]  /*112c0*/  FFMA.FTZ R88, R88, R119, 1.1641532182693481445e-10 ;  /* 0x2f00000058587423 */ /* 0x000fe20000010077 */
[----:B------:R-:W-:Y:S02]  /*112d0*/  HADD2.F32 R134, -RZ, R55.H1_H1 ;  /* 0x30000037ff867230 */ /* 0x000fe40000004100 */
[----:B------:R-:W-:Y:S02]  /*112e0*/  FMUL.FTZ R89, R89, R138 ;  /* 0x0000008a59597220 */ /* 0x000fe40000410000 */
[----:B------:R-:W-:-:S02]  /*112f0*/  FSETP.GTU.FTZ.AND P6, PT, R88, R133, PT ;  /* 0x000000855800720b */ /* 0x000fc40003fdc000 */
[----:B------:R-:W-:Y:S02]  /*11300*/  F2FP.F16.F32.PACK_AB R88, R23, R16 ;  /* 0x000000101758723e */ /* 0x000fe400000000ff */
[----:B------:R-:W-:Y:S02]  /*11310*/  FSEL R89, R89, RZ, !P6 ;  /* 0x000000ff59597208 */ /* 0x000fe40007000000 */
[----:B------:R-:W-:-:S03]  /*11320*/  PLOP3.LUT P6, PT, P6, PT, PT, 0x8, 0x80 ;  /* 0x000000000080781c */ /* 0x000fc600037ce170 */
[----:B------:R-:W-:Y:S01]  /*11330*/  FFMA.FTZ R119, R89, R134, R136 ;  /* 0x0000008659777223 */ /* 0x000fe20000010088 */
[----:B------:R-:W-:-:S04]  /*11340*/  F2FP.F16.F32.PACK_AB R89, R101, R92 ;  /* 0x0000005c6559723e */ /* 0x000fc800000000ff */
[----:B------:R-:W-:Y:S01]  /*11350*/  F2FP.F16.F32.PACK_AB R91, R119, R107 ;  /* 0x0000006b775b723e */ /* 0x000fe200000000ff */
[----:B------:R-:W-:Y:S06]  /*11360*/  BRA `(.L_x_5370) ;  /* 0x0000003000987947 */ /* 0x000fec0003800000 */
.L_x_5329:
        /* <DEDUP_REMOVED lines=16> */
.L_x_5373:
        /* <DEDUP_REMOVED lines=13> */
.L_x_5375:
[----:B------:R-:W-:Y:S05]  /*11540*/  BSYNC.RECONVERGENT B2 ;  /* 0x0000000000027941 */ /* 0x000fea0003800200 */
.L_x_5374:
        /* <DEDUP_REMOVED lines=61> */
.L_x_5372:
[----:B------:R-:W-:Y:S05]  /*11920*/  BSYNC.RECONVERGENT B1 ;  /* 0x0000000000017941 */ /* 0x000fea0003800200 */
.L_x_5371:
        /* <DEDUP_REMOVED lines=10> */
[----:B-1----:R-:W-:Y:S01]  /*119d0*/  FMUL.FTZ R16, R23, R138 ;  /* 0x0000008a17107220 */ /* 0x002fe20000410000 */
[----:B------:R-:W-:Y:S02]  /*119e0*/  HADD2.F32 R23, -RZ, R52.H0_H0 ;  /* 0x20000034ff177230 */ /* 0x000fe40000004100 */
[----:B--2---:R-:W-:-:S04]  /*119f0*/  FSETP.GTU.FTZ.AND P0, PT, R6, R133, PT ;  /* 0x000000850600720b */ /* 0x004fc80003f1c000 */
        /* <DEDUP_REMOVED lines=14> */
.L_x_5378:
        /* <DEDUP_REMOVED lines=13> */
.L_x_5380:
[----:B------:R-:W-:Y:S05]  /*11bb0*/  BSYNC.RECONVERGENT B2 ;  /* 0x0000000000027941 */ /* 0x000fea0003800200 */
.L_x_5379:
        /* <DEDUP_REMOVED lines=61> */
.L_x_5377:
[----:B------:R-:W-:Y:S05]  /*11f90*/  BSYNC.RECONVERGENT B1 ;  /* 0x0000000000017941 */ /* 0x000fea0003800200 */
.L_x_5376:
[----:B------:R-:W-:Y:S01]  /*11fa0*/  I2FP.F32.U32 R6, R23 ;  /* 0x0000001700067245 */ /* 0x000fe20000201000 */
[----:B------:R-:W-:Y:S01]  /*11fb0*/  HADD2.F32 R88, -RZ, R88.H1_H1 ;  /* 0x30000058ff587230 */ /* 0x000fe20000004100 */
[----:B------:R-:W-:Y:S01]  /*11fc0*/  ISETP.NE.AND P1, PT, R101, 0x1, PT ;  /* 0x000000016500780c */ /* 0x000fe20003f25270 */
[----:B------:R-:W-:Y:S01]  /*11fd0*/  BSSY.RECONVERGENT B1, `(.L_x_5381) ;  /* 0x000005f000017945 */ /* 0x000fe20003800200 */
[----:B------:R-:W-:Y:S02]  /*11fe0*/  IMAD.MOV.U32 R102, RZ, RZ, 0x2 ;  /* 0x00000002ff667424 */ /* 0x000fe400078e00ff */
[----:B------:R-:W-:Y:S01]  /*11ff0*/  FFMA.FTZ R6, R6, R119, 1.1641532182693481445e-10 ;  /* 0x2f00000006067423 */ /* 0x000fe20000010077 */
[----:B------:R-:W-:Y:S01]  /*12000*/  FMUL.FTZ R23, R88, R129 ;  /* 0x0000008158177220 */ /* 0x000fe20000410000 */
[----:B------:R-:W-:-:S03]  /*12010*/  MOV R88, R4 ;  /* 0x0000000400587202 */ /* 0x000fc60000000f00 */
[----:B------:R-:W-:Y:S01]  /*12020*/  FMUL.FTZ R23, R23, R138 ;  /* 0x0000008a17177220 */ /* 0x000fe20000410000 */
[----:B------:R-:W-:Y:S01]  /*12030*/  FSETP.GTU.FTZ.AND P0, PT, R6, R133, PT ;  /* 0x000000850600720b */ /* 0x000fe20003f1c000 */
[----:B------:R-:W-:-:S03]  /*12040*/  HADD2.F32 R6, -RZ, R52.H1_H1 ;  /* 0x30000034ff067230 */ /* 0x000fc60000004100 */
        /* <DEDUP_REMOVED lines=12> */
.L_x_5383:
        /* <DEDUP_REMOVED lines=13> */
.L_x_5385:
[----:B------:R-:W-:Y:S05]  /*121e0*/  BSYNC.RECONVERGENT B2 ;  /* 0x0000000000027941 */ /* 0x000fea0003800200 */
.L_x_5384:
        /* <DEDUP_REMOVED lines=61> */
.L_x_5382:
[----:B------:R-:W-:Y:S05]  /*125c0*/  BSYNC.RECONVERGENT B1 ;  /* 0x0000000000017941 */ /* 0x000fea0003800200 */
.L_x_5381:
        /* <DEDUP_REMOVED lines=23> */
.L_x_5388:
        /* <DEDUP_REMOVED lines=13> */
.L_x_5390:
[----:B------:R-:W-:Y:S05]  /*12810*/  BSYNC.RECONVERGENT B2 ;  /* 0x0000000000027941 */ /* 0x000fea0003800200 */
.L_x_5389:
        /* <DEDUP_REMOVED lines=61> */
.L_x_5387:
[----:B------:R-:W-:Y:S05]  /*12bf0*/  BSYNC.RECONVERGENT B1 ;  /* 0x0000000000017941 */ /* 0x000fea0003800200 */
.L_x_5386:
[----:B------:R-:W-:Y:S01]  /*12c00*/  I2FP.F32.U32 R6, R88 ;  /* 0x0000005800067245 */ /* 0x000fe20000201000 */
[----:B------:R-:W-:Y:S01]  /*12c10*/  HADD2.F32 R88, -RZ, R89.H1_H1 ;  /* 0x30000059ff587230 */ /* 0x000fe20000004100 */
[----:B------:R-:W-:Y:S01]  /*12c20*/  ISETP.NE.AND P3, PT, R107, 0x1, PT ;  /* 0x000000016b00780c */ /* 0x000fe20003f65270 */
[----:B------:R-:W-:Y:S01]  /*12c30*/  BSSY.RECONVERGENT B1, `(.L_x_5391) ;  /* 0x000005f000017945 */ /* 0x000fe20003800200 */
[----:B------:R-:W-:Y:S02]  /*12c40*/  IMAD.MOV.U32 R108, RZ, RZ, 0x2 ;  /* 0x00000002ff6c7424 */ /* 0x000fe400078e00ff */
        /* <DEDUP_REMOVED lines=18> */
.L_x_5393:
        /* <DEDUP_REMOVED lines=13> */
.L_x_5395:
[----:B------:R-:W-:Y:S05]  /*12e40*/  BSYNC.RECONVERGENT B2 ;  /* 0x0000000000027941 */ /* 0x000fea0003800200 */
.L_x_5394:
        /* <DEDUP_REMOVED lines=61> */
.L_x_5392:
[----:B------:R-:W-:Y:S05]  /*13220*/  BSYNC.RECONVERGENT B1 ;  /* 0x0000000000017941 */ /* 0x000fea0003800200 */
.L_x_5391:
[----:B------:R-:W-:Y:S01]  /*13230*/  I2FP.F32.U32 R6, R88 ;  /* 0x0000005800067245 */ /* 0x000fe20000201000 */
[----:B------:R-:W-:Y:S01]  /*13240*/  HADD2.F32 R88, -RZ, R90.H0_H0 ;  /* 0x2000005aff587230 */ /* 0x000fe20000004100 */
[----:B------:R-:W-:Y:S01]  /*13250*/  ISETP.NE.AND P4, PT, R108, 0x1, PT ;  /* 0x000000016c00780c */ /* 0x000fe20003f85270 */
[----:B------:R-:W-:Y:S01]  /*13260*/  HADD2.F32 R107, -RZ, R54.H0_H0 ;  /* 0x20000036ff6b7230 */ /* 0x000fe20000004100 */
[----:B------:R-:W-:Y:S01]  /*13270*/  BSSY.RECONVERGENT B1, `(.L_x_5396) ;  /* 0x000005e000017945 */ /* 0x000fe20003800200 */
[----:B------:R-:W-:Y:S01]  /*13280*/  FFMA.FTZ R6, R6, R119, 1.1641532182693481445e-10 ;  /* 0x2f00000006067423 */ /* 0x000fe20000010077 */
[----:B------:R-:W-:Y:S01]  /*13290*/  FMUL.FTZ R89, R88, R129 ;  /* 0x0000008158597220 */ /* 0x000fe20000410000 */
[----:B0-----:R-:W-:Y:S02]  /*132a0*/  HFMA2 R134, -RZ, RZ, 0, 1.1920928955078125e-07 ;  /* 0x00000002ff867431 */ /* 0x001fe400000001ff */
        /* <DEDUP_REMOVED lines=15> */
.L_x_5398:
        /* <DEDUP_REMOVED lines=13> */
.L_x_5400:
[----:B------:R-:W-:Y:S05]  /*13470*/  BSYNC.RECONVERGENT B2 ;  /* 0x0000000000027941 */ /* 0x000fea0003800200 */
.L_x_5399:
        /* <DEDUP_REMOVED lines=61> */
.L_x_5397:
[----:B------:R-:W-:Y:S05]  /*13850*/  BSYNC.RECONVERGENT B1 ;  /* 0x0000000000017941 */ /* 0x000fea0003800200 */
.L_x_5396:
        /* <DEDUP_REMOVED lines=24> */
.L_x_5403:
        /* <DEDUP_REMOVED lines=13> */
.L_x_5405:
[----:B------:R-:W-:Y:S05]  /*13ab0*/  BSYNC.RECONVERGENT B2 ;  /* 0x0000000000027941 */ /* 0x000fea0003800200 */
.L_x_5404:
        /* <DEDUP_REMOVED lines=61> */
.L_x_5402:
[----:B------:R-:W-:Y:S05]  /*13e90*/  BSYNC.RECONVERGENT B1 ;  /* 0x0000000000017941 */ /* 0x000fea0003800200 */
.L_x_5401:
        /* <DEDUP_REMOVED lines=8> */
[----:B------:R-:W-:Y:S01]  /*13f20*/  FSETP.GTU.FTZ.AND P5, PT, R6, R133, PT ;  /* 0x000000850600720b */ /* 0x000fe20003fbc000 */
[----:B------:R-:W-:-:S03]  /*13f30*/  IMAD.MOV.U32 R6, RZ, RZ, 0x2 ;  /* 0x00000002ff067424 */ /* 0x000fc600078e00ff */
        /* <DEDUP_REMOVED lines=13> */
.L_x_5408:
        /* <DEDUP_REMOVED lines=15> */
.L_x_5410:
[----:B------:R-:W-:Y:S05]  /*14100*/  BSYNC.RECONVERGENT B2 ;  /* 0x0000000000027941 */ /* 0x000fea0003800200 */
.L_x_5409:
        /* <DEDUP_REMOVED lines=61> */
.L_x_5407:
[----:B------:R-:W-:Y:S05]  /*144e0*/  BSYNC.RECONVERGENT B1 ;  /* 0x0000000000017941 */ /* 0x000fea0003800200 */
.L_x_5406:
[----:B------:R-:W-:Y:S01]  /*144f0*/  I2FP.F32.U32 R88, R88 ;  /* 0x0000005800587245 */ /* 0x000fe20000201000 */
[----:B------:R-:W-:Y:S01]  /*14500*/  HADD2.F32 R134, -RZ, R91.H1_H1 ;  /* 0x3000005bff867230 */ /* 0x000fe20000004100 */
[----:B------:R-:W-:-:S03]  /*14510*/  F2FP.F16.F32.PACK_AB R90, R90, R102 ;  /* 0x000000665a5a723e */ /* 0x000fc600000000ff */
[----:B------:R-:W-:Y:S01]  /*14520*/  FFMA.FTZ R88, R88, R119, 1.1641532182693481445e-10 ;  /* 0x2f00000058587423 */ /* 0x000fe20000010077 */
[----:B------:R-:W-:Y:S01]  /*14530*/  FMUL.FTZ R89, R134, R129 ;  /* 0x0000008186597220 */ /* 0x000fe20000410000 */
[----:B------:R-:W-:-:S03]  /*14540*/  HADD2.F32 R134, -RZ, R55.H1_H1 ;  /* 0x30000037ff867230 */ /* 0x000fc60000004100 */
        /* <DEDUP_REMOVED lines=8> */
.L_x_5370:
        /* <DEDUP_REMOVED lines=21> */
.L_x_5328:
[----:B------:R-:W-:Y:S05]  /*14720*/  BSYNC.RECONVERGENT B0 ;  /* 0x0000000000007941 */ /* 0x000fea0003800200 */
.L_x_5327:
        /* <DEDUP_REMOVED lines=29> */
.L_x_5416:
        /* <DEDUP_REMOVED lines=13> */
.L_x_5418:
[----:B------:R-:W-:Y:S05]  /*149d0*/  BSYNC.RECONVERGENT B2 ;  /* 0x0000000000027941 */ /* 0x000fea0003800200 */
.L_x_5417:
        /* <DEDUP_REMOVED lines=61> */
.L_x_5415:
[----:B------:R-:W-:Y:S05]  /*14db0*/  BSYNC.RECONVERGENT B1 ;  /* 0x0000000000017941 */ /* 0x000fea0003800200 */
.L_x_5414:
        /* <DEDUP_REMOVED lines=28> */
.L_x_5421:
        /* <DEDUP_REMOVED lines=13> */
.L_x_5423:
[----:B------:R-:W-:Y:S05]  /*15050*/  BSYNC.RECONVERGENT B2 ;  /* 0x0000000000027941 */ /* 0x000fea0003800200 */
.L_x_5422:
        /* <DEDUP_REMOVED lines=58> */
[----:B------:R-:W-:Y:S01]  /*15400*/  MOV R133, R6 ;  /* 0x0000000600857202 */ /* 0x000fe20000000f00 */
[----:B------:R-:W-:Y:S01]  /*15410*/  IMAD.MOV.U32 R6, RZ, RZ, RZ ;  /* 0x000000ffff067224 */ /* 0x000fe200078e00ff */
[----:B------:R-:W-:-:S07]  /*15420*/  LOP3.LUT R7, R103, R134, R7, 0x96, !PT ;  /* 0x0000008667077212 */ /* 0x000fce00078e9607 */
.L_x_5420:
[----:B------:R-:W-:Y:S05]  /*15430*/  BSYNC.RECONVERGENT B1 ;  /* 0x0000000000017941 */ /* 0x000fea0003800200 */
.L_x_5419:
[----:B------:R-:W-:Y:S01]  /*15440*/  I2FP.F32.U32 R93, R93 ;  /* 0x0000005d005d7245 */ /* 0x000fe20000201000 */
[----:B------:R-:W-:Y:S01]  /*15450*/  HADD2.F32 R88, -RZ, R88.H1_H1 ;  /* 0x30000058ff587230 */ /* 0x000fe20000004100 */
[----:B------:R-:W-:Y:S01]  /*15460*/  ISETP.NE.AND P1, PT, R6, 0x1, PT ;  /* 0x000000010600780c */ /* 0x000fe20003f25270 */
[----:B------:R-:W-:Y:S01]  /*15470*/  HADD2.F32 R103, -RZ, R24.H1_H1 ;  /* 0x30000018ff677230 */ /* 0x000fe20000004100 */
[----:B------:R-:W-:Y:S01]  /*15480*/  BSSY.RECONVERGENT B1, `(.L_x_5424) ;  /* 0x000005f000017945 */ /* 0x000fe20003800200 */
[----:B------:R-:W-:Y:S01]  /*15490*/  FFMA.FTZ R93, R93, R120, 1.1641532182693481445e-10 ;  /* 0x2f0000005d5d7423 */ /* 0x000fe20000010078 */
[----:B------:R-:W-:Y:S01]  /*154a0*/  FMUL.FTZ R88, R88, R129 ;  /* 0x0000008158587220 */ /* 0x000fe20000410000 */
[----:B------:R-:W-:-:S03]  /*154b0*/  HFMA2 R104, -RZ, RZ, 0, 1.1920928955078125e-07 ;  /* 0x00000002ff687431 */ /* 0x000fc600000001ff */
        /* <DEDUP_REMOVED lines=16> */
.L_x_5426:
        /* <DEDUP_REMOVED lines=13> */
.L_x_5428:
[----:B------:R-:W-:Y:S05]  /*15690*/  BSYNC.RECONVERGENT B2 ;  /* 0x0000000000027941 */ /* 0x000fea0003800200 */
.L_x_5427:
        /* <DEDUP_REMOVED lines=61> */
.L_x_5425:
[----:B------:R-:W-:Y:S05]  /*15a70*/  BSYNC.RECONVERGENT B1 ;  /* 0x0000000000017941 */ /* 0x000fea0003800200 */
.L_x_5424:
        /* <DEDUP_REMOVED lines=8> */
[----:B------:R-:W-:Y:S01]  /*15b00*/  MOV R88, R4 ;  /* 0x0000000400587202 */ /* 0x000fe20000000f00 */
[----:B------:R-:W-:Y:S02]  /*15b10*/  IMAD.MOV.U32 R114, RZ, RZ, 0x2 ;  /* 0x00000002ff727424 */ /* 0x000fe400078e00ff */
[----:B------:R-:W-:Y:S01]  /*15b20*/  FMUL.FTZ R6, R6, R139 ;  /* 0x0000008b06067220 */ /* 0x000fe20000410000 */
[----:B------:R-:W-:-:S04]  /*15b30*/  FSETP.GTU.FTZ.AND P1, PT, R103, R138, PT ;  /* 0x0000008a6700720b */ /* 0x000fc80003f3c000 */
        /* <DEDUP_REMOVED lines=12> */
.L_x_5431:
        /* <DEDUP_REMOVED lines=13> */
.L_x_5433:
[----:B------:R-:W-:Y:S05]  /*15cd0*/  BSYNC.RECONVERGENT B2 ;  /* 0x0000000000027941 */ /* 0x000fea0003800200 */
.L_x_5432:
        /* <DEDUP_REMOVED lines=61> */
.L_x_5430:
[----:B------:R-:W-:Y:S05]  /*160b0*/  BSYNC.RECONVERGENT B1 ;  /* 0x0000000000017941 */ /* 0x000fea0003800200 */
.L_x_5429:
        /* <DEDUP_REMOVED lines=24> */
.L_x_5436:
        /* <DEDUP_REMOVED lines=13> */
.L_x_5438:
[----:B------:R-:W-:Y:S05]  /*16310*/  BSYNC.RECONVERGENT B2 ;  /* 0x0000000000027941 */ /* 0x000fea0003800200 */
.L_x_5437:
        /* <DEDUP_REMOVED lines=61> */
.L_x_5435:
[----:B------:R-:W-:Y:S05]  /*166f0*/  BSYNC.RECONVERGENT B1 ;  /* 0x0000000000017941 */ /* 0x000fea0003800200 */
.L_x_5434:
[----:B------:R-:W-:Y:S01]  /*16700*/  I2FP.F32.U32 R89, R88 ;  /* 0x0000005800597245 */ /* 0x000fe20000201000 */
[----:B------:R-:W-:Y:S01]  /*16710*/  HADD2.F32 R6, -RZ, R90.H0_H0 ;  /* 0x2000005aff067230 */ /* 0x000fe20000004100 */
[----:B------:R-:W-:Y:S01]  /*16720*/  ISETP.NE.AND P4, PT, R134, 0x1, PT ;  /* 0x000000018600780c */ /* 0x000fe20003f85270 */
[----:B------:R-:W-:Y:S01]  /*16730*/  HADD2.F32 R113, -RZ, R42.H0_H0 ;  /* 0x2000002aff717230 */ /* 0x000fe20000004100 */
[----:B------:R-:W-:Y:S01]  /*16740*/  BSSY.RECONVERGENT B1, `(.L_x_5439) ;  /* 0x000005f000017945 */ /* 0x000fe20003800200 */
[----:B------:R-:W-:Y:S01]  /*16750*/  FFMA.FTZ R89, R89, R120, 1.1641532182693481445e-10 ;  /* 0x2f00000059597423 */ /* 0x000fe20000010078 */
[----:B------:R-:W-:Y:S01]  /*16760*/  FMUL.FTZ R6, R6, R129 ;  /* 0x0000008106067220 */ /* 0x000fe20000410000 */
[----:B------:R-:W-:Y:S01]  /*16770*/  HADD2.F32 R135, -RZ, R26.H0_H0 ;  /* 0x2000001aff877230 */ /* 0x000fe20000004100 */
        /* <DEDUP_REMOVED lines=16> */
.L_x_5441:
        /* <DEDUP_REMOVED lines=13> */
.L_x_5443:
[----:B------:R-:W-:Y:S05]  /*16950*/  BSYNC.RECONVERGENT B2 ;  /* 0x0000000000027941 */ /* 0x000fea0003800200 */
.L_x_5442:
        /* <DEDUP_REMOVED lines=61> */
.L_x_5440:
[----:B------:R-:W-:Y:S05]  /*16d30*/  BSYNC.RECONVERGENT B1 ;  /* 0x0000000000017941 */ /* 0x000fea0003800200 */
.L_x_5439:
        /* <DEDUP_REMOVED lines=25> */
.L_x_5446:
        /* <DEDUP_REMOVED lines=13> */
.L_x_5448:
[----:B------:R-:W-:Y:S05]  /*16fa0*/  BSYNC.RECONVERGENT B2 ;  /* 0x0000000000027941 */ /* 0x000fea0003800200 */
.L_x_5447:
        /* <DEDUP_REMOVED lines=61> */
.L_x_5445:
[----:B------:R-:W-:Y:S05]  /*17380*/  BSYNC.RECONVERGENT B1 ;  /* 0x0000000000017941 */ /* 0x000fea0003800200 */
.L_x_5444:
        /* <DEDUP_REMOVED lines=24> */
.L_x_5451:
        /* <DEDUP_REMOVED lines=15> */
.L_x_5453:
[----:B------:R-:W-:Y:S05]  /*17600*/  BSYNC.RECONVERGENT B2 ;  /* 0x0000000000027941 */ /* 0x000fea0003800200 */
.L_x_5452:
        /* <DEDUP_REMOVED lines=61> */
.L_x_5450:
[----:B------:R-:W-:Y:S05]  /*179e0*/  BSYNC.RECONVERGENT B1 ;  /* 0x0000000000017941 */ /* 0x000fea0003800200 */
.L_x_5449:
        /* <DEDUP_REMOVED lines=16> */
.L_x_5413:
        /* <DEDUP_REMOVED lines=16> */
.L_x_5457:
        /* <DEDUP_REMOVED lines=13> */
.L_x_5459:
[----:B------:R-:W-:Y:S05]  /*17cc0*/  BSYNC.RECONVERGENT B2 ;  /* 0x0000000000027941 */ /* 0x000fea0003800200 */
.L_x_5458:
        /* <DEDUP_REMOVED lines=61> */
.L_x_5456:
[----:B------:R-:W-:Y:S05]  /*180a0*/  BSYNC.RECONVERGENT B1 ;  /* 0x0000000000017941 */ /* 0x000fea0003800200 */
.L_x_5455:
[----:B------:R-:W1:Y:S01]  /*180b0*/  LDC R139, c[0x0][0x408] ;  /* 0x00010200ff8b7b82 */ /* 0x000e620000000800 */
[----:B------:R-:W-:Y:S01]  /*180c0*/  I2FP.F32.U32 R17, R17 ;  /* 0x0000001100117245 */ /* 0x000fe20000201000 */
[----:B-----5:R-:W-:Y:S01]  /*180d0*/  HADD2.F32 R6, -RZ, R88.H0_H0 ;  /* 0x20000058ff067230 */ /* 0x020fe20000004100 */
[----:B------:R-:W-:Y:S01]  /*180e0*/  ISETP.NE.AND P0, PT, R103, 0x1, PT ;  /* 0x000000016700780c */ /* 0x000fe20003f05270 */
[----:B------:R-:W-:Y:S01]  /*180f0*/  IMAD.MOV.U32 R120, RZ, RZ, 0x2f800000 ;  /* 0x2f800000ff787424 */ /* 0x000fe200078e00ff */
[----:B------:R-:W-:Y:S01]  /*18100*/  BSSY.RECONVERGENT B1, `(.L_x_5460) ;  /* 0x0000061000017945 */ /* 0x000fe20003800200 */
[----:B------:R-:W-:Y:S02]  /*18110*/  HADD2.F32 R94, -RZ, R40.H0_H0 ;  /* 0x20000028ff5e7230 */ /* 0x000fe40000004100 */
[----:B------:R-:W-:Y:S01]  /*18120*/  FMUL.FTZ R6, R6, R129 ;  /* 0x0000008106067220 */ /* 0x000fe20000410000 */
[----:B------:R-:W2:Y:S01]  /*18130*/  LDC R138, c[0x0][0x404] ;  /* 0x00010100ff8a7b82 */ /* 0x000ea20000000800 */
[----:B------:R-:W-:Y:S01]  /*18140*/  FFMA.FTZ R17, R17, R120, 1.1641532182693481445e-10 ;  /* 0x2f00000011117423 */ /* 0x000fe20000010078 */
[----:B------:R-:W-:-:S02]  /*18150*/  IMAD.MOV.U32 R93, RZ, RZ, R4 ;  /* 0x000000ffff5d7224 */ /* 0x000fc400078e0004 */
[----:B-1----:R-:W-:Y:S02]  /*18160*/  FMUL.FTZ R6, R6, R139 ;  /* 0x0000008b06067220 */ /* 0x002fe40000410000 */
[----:B--2---:R-:W-:-:S04]  /*18170*/  FSETP.GTU.FTZ.AND P1, PT, R17, R138, PT ;  /* 0x0000008a1100720b */ /* 0x004fc80003f3c000 */
[----:B------:R-:W-:Y:S02]  /*18180*/  FSEL R17, R6, RZ, !P1 ;  /* 0x000000ff06117208 */ /* 0x000fe40004800000 */
[----:B------:R-:W-:-:S03]  /*18190*/  PLOP3.LUT P1, PT, P1, PT, PT, 0x8, 0x80 ;  /* 0x000000000080781c */ /* 0x000fc60000f2e170 */
[----:B------:R-:W-:Y:S01]  /*181a0*/  FMUL.FTZ R17, R94, R17 ;  /* 0x000000115e117220 */ /* 0x000fe20000410000 */
[----:B------:R-:W-:Y:S01]  /*181b0*/  HFMA2 R94, -RZ, RZ, 0, 1.1920928955078125e-07 ;  /* 0x00000002ff5e7431 */ /* 0x000fe200000001ff */
[----:B------:R-:W-:Y:S01]  /*181c0*/  P2R R123, PR, RZ, 0x2 ;  /* 0x00000002ff7b7803 */ /* 0x000fe20000000000 */
        /* <DEDUP_REMOVED lines=9> */
.L_x_5462:
        /* <DEDUP_REMOVED lines=13> */
.L_x_5464:
[----:B------:R-:W-:Y:S05]  /*18330*/  BSYNC.RECONVERGENT B2 ;  /* 0x0000000000027941 */ /* 0x000fea0003800200 */
.L_x_5463:
        /* <DEDUP_REMOVED lines=60> */
[----:B------:R-:W-:-:S07]  /*18700*/  IMAD.MOV.U32 R133, RZ, RZ, R6 ;  /* 0x000000ffff857224 */ /* 0x000fce00078e0006 */
.L_x_5461:
[----:B------:R-:W-:Y:S05]  /*18710*/  BSYNC.RECONVERGENT B1 ;  /* 0x0000000000017941 */ /* 0x000fea0003800200 */
.L_x_5460:
        /* <DEDUP_REMOVED lines=11> */
[----:B------:R-:W-:Y:S02]  /*187d0*/  MOV R88, R4 ;  /* 0x0000000400587202 */ /* 0x000fe40000000f00 */
[----:B------:R-:W-:Y:S01]  /*187e0*/  PLOP3.LUT P0, PT, P0, PT, PT, 0x8, 0x80 ;  /* 0x000000000080781c */ /* 0x000fe2000070e170 */
[----:B------:R-:W-:Y:S01]  /*187f0*/  FMUL.FTZ R93, R6, R93 ;  /* 0x0000005d065d7220 */ /* 0x000fe20000410000 */
[----:B------:R-:W-:Y:S11]  /*18800*/  @!P1 BRA `(.L_x_5466) ;  /* 0x00000004004c9947 */ /* 0x000ff60003800000 */
        /* <DEDUP_REMOVED lines=8> */
.L_x_5467:
        /* <DEDUP_REMOVED lines=13> */
.L_x_5469:
[----:B------:R-:W-:Y:S05]  /*18960*/  BSYNC.RECONVERGENT B2 ;  /* 0x0000000000027941 */ /* 0x000fea0003800200 */
.L_x_5468:
        /* <DEDUP_REMOVED lines=61> */
.L_x_5466:
[----:B------:R-:W-:Y:S05]  /*18d40*/  BSYNC.RECONVERGENT B1 ;  /* 0x0000000000017941 */ /* 0x000fea0003800200 */
.L_x_5465:
        /* <DEDUP_REMOVED lines=10> */
[----:B------:R-:W-:Y:S02]  /*18df0*/  FSEL R94, R6, RZ, !P1 ;  /* 0x000000ff065e7208 */ /* 0x000fe40004800000 */
[----:B------:R-:W-:-:S03]  /*18e00*/  PLOP3.LUT P1, PT, P1, PT, PT, 0x8, 0x80 ;  /* 0x000000000080781c */ /* 0x000fc60000f2e170 */
[----:B------:R-:W-:Y:S01]  /*18e10*/  FMUL.FTZ R94, R113, R94 ;  /* 0x0000005e715e7220 */ /* 0x000fe20000410000 */
        /* <DEDUP_REMOVED lines=10> */
.L_x_5472:
        /* <DEDUP_REMOVED lines=13> */
.L_x_5474:
[----:B------:R-:W-:Y:S05]  /*18f90*/  BSYNC.RECONVERGENT B2 ;  /* 0x0000000000027941 */ /* 0x000fea0003800200 */
.L_x_5473:
        /* <DEDUP_REMOVED lines=61> */
.L_x_5471:
[----:B------:R-:W-:Y:S05]  /*19370*/  BSYNC.RECONVERGENT B1 ;  /* 0x0000000000017941 */ /* 0x000fea0003800200 */
.L_x_5470:
        /* <DEDUP_REMOVED lines=23> */
.L_x_5477:
        /* <DEDUP_REMOVED lines=13> */
.L_x_5479:
[----:B------:R-:W-:Y:S05]  /*195c0*/  BSYNC.RECONVERGENT B2 ;  /* 0x0000000000027941 */ /* 0x000fea0003800200 */
.L_x_5478:
        /* <DEDUP_REMOVED lines=61> */
.L_x_5476:
[----:B------:R-:W-:Y:S05]  /*199a0*/  BSYNC.RECONVERGENT B1 ;  /* 0x0000000000017941 */ /* 0x000fea0003800200 */
.L_x_5475:
        /* <DEDUP_REMOVED lines=23> */
.L_x_5482:
        /* <DEDUP_REMOVED lines=13> */
.L_x_5484:
[----:B------:R-:W-:Y:S05]  /*19bf0*/  BSYNC.RECONVERGENT B2 ;  /* 0x0000000000027941 */ /* 0x000fea0003800200 */
.L_x_5483:
        /* <DEDUP_REMOVED lines=61> */
.L_x_5481:
[----:B------:R-:W-:Y:S05]  /*19fd0*/  BSYNC.RECONVERGENT B1 ;  /* 0x0000000000017941 */ /* 0x000fea0003800200 */
.L_x_5480:
        /* <DEDUP_REMOVED lines=24> */
.L_x_5487:
        /* <DEDUP_REMOVED lines=13> */
.L_x_5489:
[----:B------:R-:W-:Y:S05]  /*1a230*/  BSYNC.RECONVERGENT B2 ;  /* 0x0000000000027941 */ /* 0x000fea0003800200 */
.L_x_5488:
        /* <DEDUP_REMOVED lines=61> */
.L_x_5486:
[----:B------:R-:W-:Y:S05]  /*1a610*/  BSYNC.RECONVERGENT B1 ;  /* 0x0000000000017941 */ /* 0x000fea0003800200 */
.L_x_5485:
        /* <DEDUP_REMOVED lines=9> */
[----:B------:R-:W-:-:S04]  /*1a6b0*/  FSETP.GTU.FTZ.AND P5, PT, R89, R138, PT ;  /* 0x0000008a5900720b */ /* 0x000fc80003fbc000 */
[----:B------:R-:W-:Y:S01]  /*1a6c0*/  FSEL R114, R6, RZ, !P5 ;  /* 0x000000ff06727208 */ /* 0x000fe20006800000 */
[----:B------:R-:W-:Y:S01]  /*1a6d0*/  IMAD.MOV.U32 R6, RZ, RZ, 0x2 ;  /* 0x00000002ff067424 */ /* 0x000fe200078e00ff */
        /* <DEDUP_REMOVED lines=11> */
.L_x_5492:
        /* <DEDUP_REMOVED lines=15> */
.L_x_5494:
[----:B------:R-:W-:Y:S05]  /*1a880*/  BSYNC.RECONVERGENT B2 ;  /* 0x0000000000027941 */ /* 0x000fea0003800200 */
.L_x_5493:
        /* <DEDUP_REMOVED lines=61> */
.L_x_5491:
[----:B------:R-:W-:Y:S05]  /*1ac60*/  BSYNC.RECONVERGENT B1 ;  /* 0x0000000000017941 */ /* 0x000fea0003800200 */
.L_x_5490:
        /* <DEDUP_REMOVED lines=14> */
.L_x_5454:
        /* <DEDUP_REMOVED lines=21> */
.L_x_5412:
[----:B------:R-:W-:Y:S05]  /*1aea0*/  BSYNC.RECONVERGENT B0 ;  /* 0x0000000000007941 */ /* 0x000fea0003800200 */
.L_x_5411:
[----:B------:R-:W-:Y:S01]  /*1aeb0*/  ISETP.GE.U32.AND P0, PT, R14, 0x280, PT ;  /* 0x000002800e00780c */ /* 0x000fe20003f06070 */
[----:B------:R-:W-:-:S12]  /*1aec0*/  BSSY.RECONVERGENT B0, `(.L_x_5495) ;  /* 0x0000677000007945 */ /* 0x000fd80003800200 */
[----:B------:R-:W-:Y:S05]  /*1aed0*/  @!P0 BRA `(.L_x_5496) ;  /* 0x0000006400d48947 */ /* 0x000fea0003800000 */
        /* <DEDUP_REMOVED lines=25> */
.L_x_5500:
        /* <DEDUP_REMOVED lines=13> */
.L_x_5502:
[----:B------:R-:W-:Y:S05]  /*1b140*/  BSYNC.RECONVERGENT B2 ;  /* 0x0000000000027941 */ /* 0x000fea0003800200 */
.L_x_5501:
        /* <DEDUP_REMOVED lines=61> */
.L_x_5499:
[----:B------:R-:W-:Y:S05]  /*1b520*/  BSYNC.RECONVERGENT B1 ;  /* 0x0000000000017941 */ /* 0x000fea0003800200 */
.L_x_5498:
[----:B------:R-:W1:Y:S01]  /*1b530*/  LDC R140, c[0x0][0x408] ;  /* 0x00010200ff8c7b82 */ /* 0x000e620000000800 */
[----:B------:R-:W-:Y:S01]  /*1b540*/  I2FP.F32.U32 R6, R18 ;  /* 0x0000001200067245 */ /* 0x000fe20000201000 */
[----:B------:R-:W-:Y:S02]  /*1b550*/  HFMA2 R121, -RZ, RZ, 0.1171875, 0 ;  /* 0x2f800000ff797431 */ /* 0x000fe400000001ff */
[----:B-----5:R-:W-:Y:S01]  /*1b560*/  HADD2.F32 R18, -RZ, R88.H0_H0 ;  /* 0x20000058ff127230 */ /* 0x020fe20000004100 */
[----:B------:R-:W-:Y:S01]  /*1b570*/  BSSY.RECONVERGENT B1, `(.L_x_5503) ;  /* 0x0000063000017945 */ /* 0x000fe20003800200 */
[----:B------:R-:W-:Y:S02]  /*1b580*/  HADD2.F32 R105, -RZ, R28.H0_H0 ;  /* 0x2000001cff697230 */ /* 0x000fe40000004100 */
        /* <DEDUP_REMOVED lines=8> */
[----:B------:R-:W-:Y:S01]  /*1b610*/  ISETP.NE.AND P1, PT, R96, 0x1, PT ;  /* 0x000000016000780c */ /* 0x000fe20003f25270 */
[----:B------:R-:W-:Y:S01]  /*1b620*/  FFMA.FTZ R18, R18, R105, R115 ;  /* 0x0000006912127223 */ /* 0x000fe20000010073 */
[----:B------:R-:W-:Y:S01]  /*1b630*/  IMAD.MOV.U32 R105, RZ, RZ, 0x2 ;  /* 0x00000002ff697424 */ /* 0x000fe200078e00ff */
[----:B------:R-:W-:Y:S02]  /*1b640*/  MOV R95, R4 ;  /* 0x00000004005f7202 */ /* 0x000fe40000000f00 */
[----:B------:R-:W-:-:S08]  /*1b650*/  P2R R123, PR, RZ, 0x4 ;  /* 0x00000004ff7b7803 */ /* 0x000fd00000000000 */
        /* <DEDUP_REMOVED lines=9> */
.L_x_5505:
        /* <DEDUP_REMOVED lines=13> */
.L_x_5507:
[----:B------:R-:W-:Y:S05]  /*1b7c0*/  BSYNC.RECONVERGENT B2 ;  /* 0x0000000000027941 */ /* 0x000fea0003800200 */
.L_x_5506:
        /* <DEDUP_REMOVED lines=61> */
.L_x_5504:
[----:B------:R-:W-:Y:S05]  /*1bba0*/  BSYNC.RECONVERGENT B1 ;  /* 0x0000000000017941 */ /* 0x000fea0003800200 */
.L_x_5503:
[----:B------:R-:W-:Y:S01]  /*1bbb0*/  I2FP.F32.U32 R6, R95 ;  /* 0x0000005f00067245 */ /* 0x000fe20000201000 */
[----:B------:R-:W-:Y:S01]  /*1bbc0*/  HADD2.F32 R88, -RZ, R88.H1_H1 ;  /* 0x30000058ff587230 */ /* 0x000fe20000004100 */
[----:B------:R-:W-:Y:S01]  /*1bbd0*/  BSSY.RECONVERGENT B1, `(.L_x_5508) ;  /* 0x0000062000017945 */ /* 0x000fe20003800200 */
[----:B------:R-:W-:Y:S02]  /*1bbe0*/  HADD2.F32 R96, -RZ, R24.H1_H1 ;  /* 0x30000018ff607230 */ /* 0x000fe40000004100 */
[----:B------:R-:W-:Y:S02]  /*1bbf0*/  HFMA2 R106, -RZ, RZ, 0, 1.1920928955078125e-07 ;  /* 0x00000002ff6a7431 */ /* 0x000fe400000001ff */
[----:B------:R-:W-:Y:S01]  /*1bc00*/  FFMA.FTZ R6, R6, R121, 1.1641532182693481445e-10 ;  /* 0x2f00000006067423 */ /* 0x000fe20000010079 */
[----:B------:R-:W-:Y:S01]  /*1bc10*/  FMUL.FTZ R95, R88, R129 ;  /* 0x00000081585f7220 */ /* 0x000fe20000410000 */
[----:B------:R-:W-:-:S03]  /*1bc20*/  HADD2.F32 R88, -RZ, R28.H1_H1 ;  /* 0x3000001cff587230 */ /* 0x000fc60000004100 */
[----:B------:R-:W-:Y:S01]  /*1bc30*/  FMUL.FTZ R95, R95, R140 ;  /* 0x0000008c5f5f7220 */ /* 0x000fe20000410000 */
[----:B------:R-:W-:-:S04]  /*1bc40*/  FSETP.GTU.FTZ.AND P1, PT, R6, R139, PT ;  /* 0x0000008b0600720b */ /* 0x000fc80003f3c000 */
[----:B------:R-:W-:Y:S02]  /*1bc50*/  FSEL R95, R95, RZ, !P1 ;  /* 0x000000ff5f5f7208 */ /* 0x000fe40004800000 */
[----:B------:R-:W-:Y:S02]  /*1bc60*/  PLOP3.LUT P2, PT, P1, PT, PT, 0x8, 0x80 ;  /* 0x000000000080781c */ /* 0x000fe40000f4e170 */
[----:B------:R-:W-:Y:S01]  /*1bc70*/  ISETP.NE.AND P1, PT, R105, 0x1, PT ;  /* 0x000000016900780c */ /* 0x000fe20003f25270 */
[----:B------:R-:W-:Y:S01]  /*1bc80*/  FFMA.FTZ R95, R95, R88, R96 ;  /* 0x000000585f5f7223 */ /* 0x000fe20000010060 */
[----:B------:R-:W-:Y:S01]  /*1bc90*/  IMAD.MOV.U32 R88, RZ, RZ, R4 ;  /* 0x000000ffff587224 */ /* 0x000fe200078e0004 */
[----:B------:R-:W-:-:S10]  /*1bca0*/  P2R R138, PR, RZ, 0x4 ;  /* 0x00000004ff8a7803 */ /* 0x000fd40000000000 */
        /* <DEDUP_REMOVED lines=9> */
.L_x_5510:
        /* <DEDUP_REMOVED lines=13> */
.L_x_5512:
[----:B------:R-:W-:Y:S05]  /*1be10*/  BSYNC.RECONVERGENT B2 ;  /* 0x0000000000027941 */ /* 0x000fea0003800200 */
.L_x_5511:
        /* <DEDUP_REMOVED lines=61> */
.L_x_5509:
[----:B------:R-:W-:Y:S05]  /*1c1f0*/  BSYNC.RECONVERGENT B1 ;  /* 0x0000000000017941 */ /* 0x000fea0003800200 */
.L_x_5508:
        /* <DEDUP_REMOVED lines=24> */
.L_x_5515:
        /* <DEDUP_REMOVED lines=13> */
.L_x_5517:
[----:B------:R-:W-:Y:S05]  /*1c450*/  BSYNC.RECONVERGENT B2 ;  /* 0x0000000000027941 */ /* 0x000fea0003800200 */
.L_x_5516:
        /* <DEDUP_REMOVED lines=61> */
.L_x_5514:
[----:B------:R-:W-:Y:S05]  /*1c830*/  BSYNC.RECONVERGENT B1 ;  /* 0x0000000000017941 */ /* 0x000fea0003800200 */
.L_x_5513:
        /* <DEDUP_REMOVED lines=24> */
.L_x_5520:
        /* <DEDUP_REMOVED lines=13> */
.L_x_5522:
[----:B------:R-:W-:Y:S05]  /*1ca90*/  BSYNC.RECONVERGENT B2 ;  /* 0x0000000000027941 */ /* 0x000fea0003800200 */
.L_x_5521:
        /* <DEDUP_REMOVED lines=61> */
.L_x_5519:
[----:B------:R-:W-:Y:S05]  /*1ce70*/  BSYNC.RECONVERGENT B1 ;  /* 0x0000000000017941 */ /* 0x000fea0003800200 */
.L_x_5518:
        /* <DEDUP_REMOVED lines=24> */
.L_x_5525:
        /* <DEDUP_REMOVED lines=13> */
.L_x_5527:
[----:B------:R-:W-:Y:S05]  /*1d0d0*/  BSYNC.RECONVERGENT B2 ;  /* 0x0000000000027941 */ /* 0x000fea0003800200 */
.L_x_5526:
        /* <DEDUP_REMOVED lines=61> */
.L_x_5524:
[----:B------:R-:W-:Y:S05]  /*1d4b0*/  BSYNC.RECONVERGENT B1 ;  /* 0x0000000000017941 */ /* 0x000fea0003800200 */
.L_x_5523:
        /* <DEDUP_REMOVED lines=25> */
.L_x_5530:
        /* <DEDUP_REMOVED lines=13> */
.L_x_5532:
[----:B------:R-:W-:Y:S05]  /*1d720*/  BSYNC.RECONVERGENT B2 ;  /* 0x0000000000027941 */ /* 0x000fea0003800200 */
.L_x_5531:
        /* <DEDUP_REMOVED lines=61> */
.L_x_5529:
[----:B------:R-:W-:Y:S05]  /*1db00*/  BSYNC.RECONVERGENT B1 ;  /* 0x0000000000017941 */ /* 0x000fea0003800200 */
.L_x_5528:
        /* <DEDUP_REMOVED lines=24> */
.L_x_5535:
        /* <DEDUP_REMOVED lines=15> */
.L_x_5537:
[----:B------:R-:W-:Y:S05]  /*1dd80*/  BSYNC.RECONVERGENT B2 ;  /* 0x0000000000027941 */ /* 0x000fea0003800200 */
.L_x_5536:
        /* <DEDUP_REMOVED lines=61> */
.L_x_5534:
[----:B------:R-:W-:Y:S05]  /*1e160*/  BSYNC.RECONVERGENT B1 ;  /* 0x0000000000017941 */ /* 0x000fea0003800200 */
.L_x_5533:
[----:B------:R-:W-:Y:S01]  /*1e170*/  HADD2.F32 R134, -RZ, R91.H1_H1 ;  /* 0x3000005bff867230 */ /* 0x000fe20000004100 */
[----:B------:R-:W-:Y:S01]  /*1e180*/  I2FP.F32.U32 R88, R88 ;  /* 0x0000005800587245 */ /* 0x000fe20000201000 */
[----:B------:R-:W-:Y:S01]  /*1e190*/  HADD2.F32 R136, -RZ, R27.H1_H1 ;  /* 0x3000001bff887230 */ /* 0x000fe20000004100 */
[----:B------:R-:W-:Y:S02]  /*1e1a0*/  F2FP.F16.F32.PACK_AB R90, R90, R106 ;  /* 0x0000006a5a5a723e */ /* 0x000fe400000000ff */
[----:B------:R-:W-:Y:S01]  /*1e1b0*/  FMUL.FTZ R129, R134, R129 ;  /* 0x0000008186817220 */ /* 0x000fe20000410000 */
[----:B------:R-:W-:Y:S01]  /*1e1c0*/  FFMA.FTZ R88, R88, R121, 1.1641532182693481445e-10 ;  /* 0x2f00000058587423 */ /* 0x000fe20000010079 */
[----:B------:R-:W-:Y:S01]  /*1e1d0*/  HADD2.F32 R134, -RZ, R31.H1_H1 ;  /* 0x3000001fff867230 */ /* 0x000fe20000004100 */
[----:B------:R-:W-:Y:S01]  /*1e1e0*/  F2FP.F16.F32.PACK_AB R89, R105, R96 ;  /* 0x000000606959723e */ /* 0x000fe200000000ff */
[----:B------:R-:W-:Y:S02]  /*1e1f0*/  FMUL.FTZ R129, R129, R140 ;  /* 0x0000008c81817220 */ /* 0x000fe40000410000 */
[----:B------:R-:W-:-:S02]  /*1e200*/  FSETP.GTU.FTZ.AND P6, PT, R88, R139, PT ;  /* 0x0000008b5800720b */ /* 0x000fc40003fdc000 */
[----:B------:R-:W-:Y:S02]  /*1e210*/  F2FP.F16.F32.PACK_AB R88, R95, R18 ;  /* 0x000000125f58723e */ /* 0x000fe400000000ff */
[----:B------:R-:W-:Y:S02]  /*1e220*/  FSEL R129, R129, RZ, !P6 ;  /* 0x000000ff81817208 */ /* 0x000fe40007000000 */
[----:B------:R-:W-:-:S03]  /*1e230*/  PLOP3.LUT P6, PT, P6, PT, PT, 0x8, 0x80 ;  /* 0x000000000080781c */ /* 0x000fc600037ce170 */
[----:B------:R-:W-:-:S05]  /*1e240*/  FFMA.FTZ R121, R129, R134, R136 ;  /* 0x0000008681797223 */ /* 0x000fca0000010088 */
[----:B------:R-:W-:Y:S01]  /*1e250*/  F2FP.F16.F32.PACK_AB R91, R121, R116 ;  /* 0x00000074795b723e */ /* 0x000fe200000000ff */
[----:B------:R-:W-:Y:S06]  /*1e260*/  BRA `(.L_x_5538) ;  /* 0x00000030009c7947 */ /* 0x000fec0003800000 */
.L_x_5497:
        /* <DEDUP_REMOVED lines=16> */
.L_x_5541:
        /* <DEDUP_REMOVED lines=13> */
.L_x_5543:
[----:B------:R-:W-:Y:S05]  /*1e440*/  BSYNC.RECONVERGENT B2 ;  /* 0x0000000000027941 */ /* 0x000fea0003800200 */
.L_x_5542:
        /* <DEDUP_REMOVED lines=61> */
.L_x_5540:
[----:B------:R-:W-:Y:S05]  /*1e820*/  BSYNC.RECONVERGENT B1 ;  /* 0x0000000000017941 */ /* 0x000fea0003800200 */
.L_x_5539:
[----:B------:R-:W1:Y:S01]  /*1e830*/  LDC R140, c[0x0][0x408] ;  /* 0x00010200ff8c7b82 */ /* 0x000e620000000800 */
[----:B------:R-:W-:Y:S01]  /*1e840*/  I2FP.F32.U32 R6, R18 ;  /* 0x0000001200067245 */ /* 0x000fe20000201000 */
[----:B-----5:R-:W-:Y:S01]  /*1e850*/  HADD2.F32 R18, -RZ, R88.H0_H0 ;  /* 0x20000058ff127230 */ /* 0x020fe20000004100 */
[----:B------:R-:W-:Y:S01]  /*1e860*/  BSSY.RECONVERGENT B1, `(.L_x_5544) ;  /* 0x0000063000017945 */ /* 0x000fe20003800200 */
[----:B------:R-:W-:Y:S01]  /*1e870*/  IMAD.MOV.U32 R121, RZ, RZ, 0x2f800000 ;  /* 0x2f800000ff797424 */ /* 0x000fe200078e00ff */
[----:B------:R-:W-:Y:S02]  /*1e880*/  MOV R105, 0x2 ;  /* 0x0000000200697802 */ /* 0x000fe40000000f00 */
[----:B------:R-:W-:Y:S01]  /*1e890*/  FMUL.FTZ R95, R18, R129 ;  /* 0x00000081125f7220 */ /* 0x000fe20000410000 */
[----:B------:R-:W2:Y:S01]  /*1e8a0*/  LDC R139, c[0x0][0x404] ;  /* 0x00010100ff8b7b82 */ /* 0x000ea20000000800 */
[----:B------:R-:W-:Y:S02]  /*1e8b0*/  FFMA.FTZ R6, R6, R121, 1.1641532182693481445e-10 ;  /* 0x2f00000006067423 */ /* 0x000fe40000010079 */
[----:B-1----:R-:W-:Y:S01]  /*1e8c0*/  FMUL.FTZ R18, R95, R140 ;  /* 0x0000008c5f127220 */ /* 0x002fe20000410000 */
[----:B------:R-:W-:-:S02]  /*1e8d0*/  HADD2.F32 R95, -RZ, R28.H0_H0 ;  /* 0x2000001cff5f7230 */ /* 0x000fc40000004100 */
[----:B--2---:R-:W-:-:S04]  /*1e8e0*/  FSETP.GTU.FTZ.AND P1, PT, R6, R139, PT ;  /* 0x0000008b0600720b */ /* 0x004fc80003f3c000 */
[----:B------:R-:W-:Y:S02]  /*1e8f0*/  FSEL R18, R18, RZ, !P1 ;  /* 0x000000ff12127208 */ /* 0x000fe40004800000 */
[----:B------:R-:W-:Y:S02]  /*1e900*/  PLOP3.LUT P2, PT, P1, PT, PT, 0x8, 0x80 ;  /* 0x000000000080781c */ /* 0x000fe40000f4e170 */
[----:B------:R-:W-:Y:S01]  /*1e910*/  ISETP.NE.AND P1, PT, R96, 0x1, PT ;  /* 0x000000016000780c */ /* 0x000fe20003f25270 */
[----:B------:R-:W-:Y:S01]  /*1e920*/  FMUL.FTZ R18, R95, R18 ;  /* 0x000000125f127220 */ /* 0x000fe20000410000 */
        /* <DEDUP_REMOVED lines=11> */
.L_x_5546:
        /* <DEDUP_REMOVED lines=13> */
.L_x_5548:
[----:B------:R-:W-:Y:S05]  /*1eab0*/  BSYNC.RECONVERGENT B2 ;  /* 0x0000000000027941 */ /* 0x000fea0003800200 */
.L_x_5547:
        /* <DEDUP_REMOVED lines=61> */
.L_x_5545:
[----:B------:R-:W-:Y:S05]  /*1ee90*/  BSYNC.RECONVERGENT B1 ;  /* 0x0000000000017941 */ /* 0x000fea0003800200 */
.L_x_5544:
[----:B------:R-:W-:Y:S01]  /*1eea0*/  I2FP.F32.U32 R6, R95 ;  /* 0x0000005f00067245 */ /* 0x000fe20000201000 */
[----:B------:R-:W-:Y:S01]  /*1eeb0*/  HADD2.F32 R88, -RZ, R88.H1_H1 ;  /* 0x30000058ff587230 */ /* 0x000fe20000004100 */
        /* <DEDUP_REMOVED lines=10> */
[----:B------:R-:W-:Y:S01]  /*1ef60*/  FMUL.FTZ R95, R88, R95 ;  /* 0x0000005f585f7220 */ /* 0x000fe20000410000 */
[----:B------:R-:W-:Y:S02]  /*1ef70*/  MOV R88, R4 ;  /* 0x0000000400587202 */ /* 0x000fe40000000f00 */
[----:B------:R-:W-:-:S09]  /*1ef80*/  P2R R138, PR, RZ, 0x4 ;  /* 0x00000004ff8a7803 */ /* 0x000fd20000000000 */
        /* <DEDUP_REMOVED lines=9> */
.L_x_5551:
        /* <DEDUP_REMOVED lines=13> */
.L_x_5553:
[----:B------:R-:W-:Y:S05]  /*1f0f0*/  BSYNC.RECONVERGENT B2 ;  /* 0x0000000000027941 */ /* 0x000fea0003800200 */
.L_x_5552:
        /* <DEDUP_REMOVED lines=61> */
.L_x_5550:
[----:B------:R-:W-:Y:S05]  /*1f4d0*/  BSYNC.RECONVERGENT B1 ;  /* 0x0000000000017941 */ /* 0x000fea0003800200 */
.L_x_5549:
        /* <DEDUP_REMOVED lines=23> */
.L_x_5556:
        /* <DEDUP_REMOVED lines=13> */
.L_x_5558:
[----:B------:R-:W-:Y:S05]  /*1f720*/  BSYNC.RECONVERGENT B2 ;  /* 0x0000000000027941 */ /* 0x000fea0003800200 */
.L_x_5557:
        /* <DEDUP_REMOVED lines=61> */
.L_x_5555:
[----:B------:R-:W-:Y:S05]  /*1fb00*/  BSYNC.RECONVERGENT B1 ;  /* 0x0000000000017941 */ /* 0x000fea0003800200 */
.L_x_5554:
        /* <DEDUP_REMOVED lines=23> */
.L_x_5561:
        /* <DEDUP_REMOVED lines=13> */
.L_x_5563:
[----:B------:R-:W-:Y:S05]  /*1fd50*/  BSYNC.RECONVERGENT B2 ;  /* 0x0000000000027941 */ /* 0x000fea0003800200 */
.L_x_5562:
        /* <DEDUP_REMOVED lines=61> */
.L_x_5560:
[----:B------:R-:W-:Y:S05]  /*20130*/  BSYNC.RECONVERGENT B1 ;  /* 0x0000000000017941 */ /* 0x000fea0003800200 */
.L_x_5559:
        /* <DEDUP_REMOVED lines=23> */
.L_x_5566:
        /* <DEDUP_REMOVED lines=13> */
.L_x_5568:
[----:B------:R-:W-:Y:S05]  /*20380*/  BSYNC.RECONVERGENT B2 ;  /* 0x0000000000027941 */ /* 0x000fea0003800200 */
.L_x_5567:
        /* <DEDUP_REMOVED lines=61> */
.L_x_5565:
[----:B------:R-:W-:Y:S05]  /*20760*/  BSYNC.RECONVERGENT B1 ;  /* 0x0000000000017941 */ /* 0x000fea0003800200 */
.L_x_5564:
        /* <DEDUP_REMOVED lines=24> */
.L_x_5571:
        /* <DEDUP_REMOVED lines=13> */
.L_x_5573:
[----:B------:R-:W-:Y:S05]  /*209c0*/  BSYNC.RECONVERGENT B2 ;  /* 0x0000000000027941 */ /* 0x000fea0003800200 */
.L_x_5572:
        /* <DEDUP_REMOVED lines=61> */
.L_x_5570:
[----:B------:R-:W-:Y:S05]  /*20da0*/  BSYNC.RECONVERGENT B1 ;  /* 0x0000000000017941 */ /* 0x000fea0003800200 */
.L_x_5569:
        /* <DEDUP_REMOVED lines=10> */
[----:B------:R-:W-:-:S03]  /*20e50*/  IMAD.MOV.U32 R6, RZ, RZ, 0x2 ;  /* 0x00000002ff067424 */ /* 0x000fc600078e00ff */
        /* <DEDUP_REMOVED lines=12> */
.L_x_5576:
        /* <DEDUP_REMOVED lines=15> */
.L_x_5578:
[----:B------:R-:W-:Y:S05]  /*21010*/  BSYNC.RECONVERGENT B2 ;  /* 0x0000000000027941 */ /* 0x000fea0003800200 */
.L_x_5577:
        /* <DEDUP_REMOVED lines=61> */
.L_x_5575:
[----:B------:R-:W-:Y:S05]  /*213f0*/  BSYNC.RECONVERGENT B1 ;  /* 0x0000000000017941 */ /* 0x000fea0003800200 */
.L_x_5574:
        /* <DEDUP_REMOVED lines=8> */
[----:B------:R-:W-:Y:S02]  /*21480*/  FSETP.GTU.FTZ.AND P6, PT, R88, R139, PT ;  /* 0x0000008b5800720b */ /* 0x000fe40003fdc000 */
[----:B------:R-:W-:Y:S02]  /*21490*/  F2FP.F16.F32.PACK_AB R88, R95, R18 ;  /* 0x000000125f58723e */ /* 0x000fe400000000ff */
[----:B------:R-:W-:Y:S02]  /*214a0*/  FSEL R121, R121, RZ, !P6 ;  /* 0x000000ff79797208 */ /* 0x000fe40007000000 */
[----:B------:R-:W-:-:S03]  /*214b0*/  PLOP3.LUT P6, PT, P6, PT, PT, 0x8, 0x80 ;  /* 0x000000000080781c */ /* 0x000fc600037ce170 */
[----:B------:R-:W-:-:S05]  /*214c0*/  FMUL.FTZ R121, R134, R121 ;  /* 0x0000007986797220 */ /* 0x000fca0000410000 */
[----:B------:R-:W-:-:S07]  /*214d0*/  F2FP.F16.F32.PACK_AB R91, R121, R116 ;  /* 0x00000074795b723e */ /* 0x000fce00000000ff */
.L_x_5538:
        /* <DEDUP_REMOVED lines=10> */
[----:B------:R-:W-:Y:S02]  /*21580*/  LOP3.LUT R123, R123, R129, R138, 0xfe, !PT ;  /* 0x000000817b7b7212 */ /* 0x000fe400078efe8a */
[----:B------:R-:W-:Y:S02]  /*21590*/  SEL R139, RZ, 0x1, !P3 ;  /* 0x00000001ff8b7807 */ /* 0x000fe40005800000 */
        /* <DEDUP_REMOVED lines=9> */
.L_x_5496:
[----:B------:R-:W-:Y:S05]  /*21630*/  BSYNC.RECONVERGENT B0 ;  /* 0x0000000000007941 */ /* 0x000fea0003800200 */
.L_x_5495:
[----:B0-23--:R-:W-:Y:S01]  /*21640*/  FADD.FTZ R89, RZ, R2 ;  /* 0x00000002ff597221 */ /* 0x00dfe20000010000 */
[----:B------:R-:W-:Y:S01]  /*21650*/  ISETP.NE.AND P5, PT, R125, RZ, PT ;  /* 0x000000ff7d00720c */ /* 0x000fe20003fa5270 */
[----:B------:R-:W-:Y:S01]  /*21660*/  BSSY.RECONVERGENT B0, `(.L_x_5579) ;  /* 0x000009f000007945 */ /* 0x000fe20003800200 */
[----:B------:R-:W-:Y:S01]  /*21670*/  ISETP.GT.U32.AND P1, PT, R14, 0xff, PT ;  /* 0x000000ff0e00780c */ /* 0x000fe20003f24070 */
        /* <DEDUP_REMOVED lines=54> */
[----:B------:R-:W-:Y:S01]  /*219e0*/  FMUL.FTZ R88, R10, R133 ;  /* 0x000000850a587220 */ /* 0x000fe20000410000 */
[----:B------:R-:W-:-:S03]  /*219f0*/  IMAD.MOV.U32 R133, RZ, RZ, RZ ;  /* 0x000000ffff857224 */ /* 0x000fc600078e00ff */
        /* <DEDUP_REMOVED lines=101> */
.L_x_5580:
[----:B------:R-:W-:Y:S05]  /*22050*/  BSYNC.RECONVERGENT B0 ;  /* 0x0000000000007941 */ /* 0x000fea0003800200 */
.L_x_5579:
        /* <DEDUP_REMOVED lines=12> */
.L_x_5582:
[----:B------:R-:W-:Y:S05]  /*22120*/  BSYNC.RECONVERGENT B0 ;  /* 0x0000000000007941 */ /* 0x000fea0003800200 */
.L_x_5581:
[----:B------:R-:W1:Y:S01]  /*22130*/  SHFL.DOWN PT, R90, R133, 0x2, 0x1f ;  /* 0x08401f00855a7f89 */ /* 0x000e6200000e0000 */
[-C--:B------:R-:W-:Y:S01]  /*22140*/  I2FP.F32.S32 R135, R133.reuse ;  /* 0x0000008500877245 */ /* 0x080fe20000201400 */
[----:B------:R-:W-:Y:S01]  /*22150*/  BSSY.RECONVERGENT B0, `(.L_x_5583) ;  /* 0x0000062000007945 */ /* 0x000fe20003800200 */
[----:B------:R-:W-:Y:S01]  /*22160*/  ISETP.NE.AND P1, PT, RZ, UR10, PT ;  /* 0x0000000aff007c0c */ /* 0x000fe2000bf25270 */
[----:B0-----:R-:W0:Y:S01]  /*22170*/  SHFL.DOWN PT, R91, R88, 0x2, 0x1f ;  /* 0x08401f00585b7f89 */ /* 0x001e2200000e0000 */
[----:B-1----:R-:W-:Y:S02]  /*22180*/  IADD3 R125, PT, PT, R90, R133, RZ ;  /* 0x000000855a7d7210 */ /* 0x002fe40007ffe0ff */
[----:B------:R-:W-:Y:S02]  /*22190*/  I2FP.F32.S32 R134, R90 ;  /* 0x0000005a00867245 */ /* 0x000fe40000201400 */
[----:B------:R-:W-:Y:S01]  /*221a0*/  I2FP.F32.S32 R129, R125 ;  /* 0x0000007d00817245 */ /* 0x000fe20000201400 */
[----:B------:R-:W1:Y:S02]  /*221b0*/  SHFL.DOWN PT, R138, R125, 0x1, 0x1f ;  /* 0x08201f007d8a7f89 */ /* 0x000e6400000e0000 */
        /* <DEDUP_REMOVED lines=15> */
[----:B------:R-:W-:Y:S02]  /*222b0*/  FFMA.FTZ R88, R132, R88, R91 ;  /* 0x0000005884587223 */ /* 0x000fe4000001005b */
[----:B------:R-:W2:Y:S03]  /*222c0*/  LDC R132, c[0x0][0x448] ;  /* 0x00011200ff847b82 */ /* 0x000ea60000000800 */
[----:B------:R-:W3:Y:S01]  /*222d0*/  SHFL.DOWN PT, R89, R88, 0x1, 0x1f ;  /* 0x08201f0058597f89 */ /* 0x000ee200000e0000 */
[----:B0-----:R-:W-:Y:S01]  /*222e0*/  FMUL.FTZ R90, R133, R138 ;  /* 0x0000008a855a7220 */ /* 0x001fe20000410000 */
[----:B------:R-:W-:-:S03]  /*222f0*/  FADD.FTZ R133, R136, -R133 ;  /* 0x8000008588857221 */ /* 0x000fc60000010000 */
[----:B------:R-:W-:-:S04]  /*22300*/  FFMA.FTZ R90, R129, R136, R90 ;  /* 0x00000088815a7223 */ /* 0x000fc8000001005a */
[----:B-1----:R-:W-:Y:S01]  /*22310*/  FMUL.FTZ R91, R137, R90 ;  /* 0x0000005a895b7220 */ /* 0x002fe20000410000 */
[----:B------:R-:W-:-:S04]  /*22320*/  FMUL.FTZ R90, R133, R133 ;  /* 0x00000085855a7220 */ /* 0x000fc80000410000 */
[----:B------:R-:W0:Y:S01]  /*22330*/  SHFL.IDX PT, R135, R91, RZ, 0x1f ;  /* 0x00001fff5b877589 */ /* 0x000e2200000e0000 */
[----:B------:R-:W-:Y:S01]  /*22340*/  FMUL.FTZ R129, R129, R90 ;  /* 0x0000005a81817220 */ /* 0x000fe20000410000 */
[----:B---3--:R-:W-:-:S03]  /*22350*/  FADD.FTZ R90, R88, R89 ;  /* 0x00000059585a7221 */ /* 0x008fc60000010000 */
[----:B------:R-:W-:-:S04]  /*22360*/  FMUL.FTZ R129, R129, R138 ;  /* 0x0000008a81817220 */ /* 0x000fc80000410000 */
[----:B------:R-:W-:-:S06]  /*22370*/  FFMA.FTZ R137, R137, R129, R90 ;  /* 0x0000008189897223 */ /* 0x000fcc000001005a */
[----:B------:R-:W2:Y:S01]  /*22380*/  SHFL.IDX PT, R137, R137, RZ, 0x1f ;  /* 0x00001fff89897589 */ /* 0x000ea200000e0000 */
[C---:B0-----:R-:W-:Y:S01]  /*22390*/  FMUL.FTZ R88, R135.reuse, R135 ;  /* 0x0000008787587220 */ /* 0x041fe20000410000 */
[----:B------:R-:W-:-:S04]  /*223a0*/  FSEL R129, R135, RZ, !P1 ;  /* 0x000000ff87817208 */ /* 0x000fc80004800000 */
[----:B------:R-:W-:Y:S02]  /*223b0*/  FSEL R125, R88, RZ, P1 ;  /* 0x000000ff587d7208 */ /* 0x000fe40000800000 */
[----:B------:R-:W-:Y:S01]  /*223c0*/  ISETP.NE.AND P1, PT, R124, RZ, PT ;  /* 0x000000ff7c00720c */ /* 0x000fe20003f25270 */
[----:B--2---:R-:W-:-:S04]  /*223d0*/  FFMA.FTZ R124, R137, UR11, R132 ;  /* 0x0000000b897c7c23 */ /* 0x004fc80008010084 */
        /* <DEDUP_REMOVED lines=11> */
[----:B------:R-:W-:Y:S02]  /*22490*/  HADD2.F32 R124, -RZ, R85.H0_H0 ;  /* 0x20000055ff7c7230 */ /* 0x000fe40000004100 */
[----:B------:R-:W-:Y:S01]  /*224a0*/  FADD.FTZ R133, R111, -R129 ;  /* 0x800000816f857221 */ /* 0x000fe20000010000 */
[----:B------:R-:W-:Y:S02]  /*224b0*/  HADD2.F32 R134, -RZ, R81.H0_H0 ;  /* 0x20000051ff867230 */ /* 0x000fe40000004100 */
[C---:B------:R-:W-:Y:S01]  /*224c0*/  FMUL.FTZ R125, R132.reuse, R125 ;  /* 0x0000007d847d7220 */ /* 0x040fe20000410000 */
[----:B------:R-:W-:Y:S02]  /*224d0*/  HADD2.F32 R136, -RZ, R86.H0_H0 ;  /* 0x20000056ff887230 */ /* 0x000fe40000004100 */
[----:B------:R-:W-:Y:S01]  /*224e0*/  FMUL.FTZ R91, R132, R91 ;  /* 0x0000005b845b7220 */ /* 0x000fe20000410000 */
[----:B------:R-:W-:-:S02]  /*224f0*/  HADD2.F32 R138, -RZ, R82.H0_H0 ;  /* 0x20000052ff8a7230 */ /* 0x000fc40000004100 */
[--C-:B------:R-:W-:Y:S01]  /*22500*/  FADD.FTZ R89, R2, -R129.reuse ;  /* 0x8000008102597221 */ /* 0x100fe20000010000 */
[----:B------:R-:W-:Y:S02]  /*22510*/  HADD2.F32 R140, -RZ, R87.H0_H0 ;  /* 0x20000057ff8c7230 */ /* 0x000fe40000004100 */
[----:B------:R-:W-:Y:S01]  /*22520*/  FFMA.FTZ R135, R91, R124, R134 ;  /* 0x0000007c5b877223 */ /* 0x000fe20000010086 */
[----:B------:R-:W-:Y:S02]  /*22530*/  HADD2.F32 R142, -RZ, R83.H0_H0 ;  /* 0x20000053ff8e7230 */ /* 0x000fe40000004100 */
[----:B------:R-:W-:Y:S01]  /*22540*/  FFMA.FTZ R137, R125, R136, R138 ;  /* 0x000000887d897223 */ /* 0x000fe2000001008a */
[----:B------:R-:W-:Y:S01]  /*22550*/  HADD2.F32 R88, -RZ, R84.H0_H0 ;  /* 0x20000054ff587230 */ /* 0x000fe20000004100 */
[----:B------:R-:W0:Y:S01]  /*22560*/  LDC.64 R124, c[0x0][0x428] ;  /* 0x00010a00ff7c7b82 */ /* 0x000e220000000a00 */
[----:B------:R-:W-:Y:S02]  /*22570*/  HADD2.F32 R90, -RZ, R80.H0_H0 ;  /* 0x20000050ff5a7230 */ /* 0x000fe40000004100 */
[C---:B------:R-:W-:Y:S01]  /*22580*/  FMUL.FTZ R133, R132.reuse, R133 ;  /* 0x0000008584857220 */ /* 0x040fe20000410000 */
[----:B------:R-:W-:Y:S01]  /*22590*/  FMUL.FTZ R89, R132, R89 ;  /* 0x0000005984597220 */ /* 0x000fe20000410000 */
[--C-:B------:R-:W-:Y:S01]  /*225a0*/  FADD.FTZ R91, R98, -R129.reuse ;  /* 0x80000081625b7221 */ /* 0x100fe20000010000 */
[--C-:B------:R-:W-:Y:S01]  /*225b0*/  FADD.FTZ R141, R117, -R129.reuse ;  /* 0x80000081758d7221 */ /* 0x100fe20000010000 */
[----:B------:R-:W-:Y:S01]  /*225c0*/  FFMA.FTZ R139, R133, R140, R142 ;  /* 0x0000008c858b7223 */ /* 0x000fe2000001008e */
[----:B------:R-:W-:Y:S01]  /*225d0*/  FFMA.FTZ R88, R89, R88, R90 ;  /* 0x0000005859587223 */ /* 0x000fe2000001005a */
[--C-:B------:R-:W-:Y:S01]  /*225e0*/  FADD.FTZ R133, R112, -R129.reuse ;  /* 0x8000008170857221 */ /* 0x100fe20000010000 */
[----:B------:R-:W-:Y:S01]  /*225f0*/  FADD.FTZ R89, R20, -R129 ;  /* 0x8000008114597221 */ /* 0x000fe20000010000 */
[----:B------:R-:W-:-:S02]  /*22600*/  HADD2.F32 R140, -RZ, R86.H1_H1 ;  /* 0x30000056ff8c7230 */ /* 0x000fc40000004100 */
[C---:B------:R-:W-:Y:S01]  /*22610*/  FMUL.FTZ R141, R132.reuse, R141 ;  /* 0x0000008d848d7220 */ /* 0x040fe20000410000 */
[----:B------:R-:W-:Y:S02]  /*22620*/  HADD2.F32 R142, -RZ, R82.H1_H1 ;  /* 0x30000052ff8e7230 */ /* 0x000fe40000004100 */
[C---:B------:R-:W-:Y:S01]  /*22630*/  FMUL.FTZ R133, R132.reuse, R133 ;  /* 0x0000008584857220 */ /* 0x040fe20000410000 */
        /* <DEDUP_REMOVED lines=8> */
[----:B------:R-:W-:Y:S02]  /*226c0*/  HADD2.F32 R144, -RZ, R87.H1_H1 ;  /* 0x30000057ff907230 */ /* 0x000fe40000004100 */
        /* <DEDUP_REMOVED lines=10> */
.L_x_5584:
[----:B------:R-:W-:Y:S05]  /*22770*/  BSYNC.RECONVERGENT B0 ;  /* 0x0000000000007941 */ /* 0x000fea0003800200 */
.L_x_5583:
[----:B------:R-:W-:Y:S01]  /*22780*/  ISETP.NE.AND P1, PT, R128, RZ, PT ;  /* 0x000000ff8000720c */ /* 0x000fe20003f25270 */
[----:B------:R-:W-:-:S12]  /*22790*/  BSSY.RECONVERGENT B0, `(.L_x_5585) ;  /* 0x0000032000007945 */ /* 0x000fd80003800200 */
[----:B------:R-:W-:Y:S05]  /*227a0*/  @!P1 BRA `(.L_x_5586) ;  /* 0x0000000000c09947 */ /* 0x000fea0003800000 */
[--C-:B-1----:R-:W-:Y:S01]  /*227b0*/  FADD.FTZ R125, R100, -R129.reuse ;  /* 0x80000081647d7221 */ /* 0x102fe20000010000 */
        /* <DEDUP_REMOVED lines=40> */
[----:B0-----:R-:W-:-:S04]  /*22a40*/  IMAD.WIDE.U32 R124, R122, 0x10, R124 ;  /* 0x000000107a7c7825 */ /* 0x001fc800078e007c */
[----:B------:R-:W-:Y:S01]  /*22a50*/  FFMA.FTZ R135, R91, R136, R138 ;  /* 0x000000885b877223 */ /* 0x000fe2000001008a */
[----:B------:R-:W-:Y:S01]  /*22a60*/  F2FP.F16.F32.PACK_AB R91, R144, R139 ;  /* 0x0000008b905b723e */ /* 0x000fe200000000ff */
[----:B------:R-:W-:Y:S01]  /*22a70*/  VIADD R122, R122, 0x80 ;  /* 0x000000807a7a7836 */ /* 0x000fe20000000000 */
[----:B------:R-:W-:Y:S02]  /*22a80*/  F2FP.F16.F32.PACK_AB R88, R133, R88 ;  /* 0x000000588558723e */ /* 0x000fe400000000ff */
[----:B------:R-:W-:-:S05]  /*22a90*/  F2FP.F16.F32.PACK_AB R89, R135, R134 ;  /* 0x000000868759723e */ /* 0x000fca00000000ff */
[----:B------:R2:W-:Y:S02]  /*22aa0*/  STG.E.128 desc[UR6][R124.64], R88 ;  /* 0x000000587c007986 */ /* 0x0005e4000c101d06 */
.L_x_5586:
[----:B------:R-:W-:Y:S05]  /*22ab0*/  BSYNC.RECONVERGENT B0 ;  /* 0x0000000000007941 */ /* 0x000fea0003800200 */
.L_x_5585:
[----:B------:R-:W-:Y:S01]  /*22ac0*/  ISETP.NE.AND P1, PT, R130, RZ, PT ;  /* 0x000000ff8200720c */ /* 0x000fe20003f25270 */
[----:B------:R-:W-:-:S12]  /*22ad0*/  BSSY.RECONVERGENT B0, `(.L_x_5587) ;  /* 0x0000032000007945 */ /* 0x000fd80003800200 */
[----:B------:R-:W-:Y:S05]  /*22ae0*/  @!P1 BRA `(.L_x_5588) ;  /* 0x0000000000c09947 */ /* 0x000fea0003800000 */
[--C-:B-12---:R-:W-:Y:S01]  /*22af0*/  FADD.FTZ R125, R102, -R129.reuse ;  /* 0x80000081667d7221 */ /* 0x106fe20000010000 */
        /* <DEDUP_REMOVED lines=40> */
[C---:B0-----:R-:W-:Y:S01]  /*22d80*/  IMAD.WIDE.U32 R124, R122.reuse, 0x10, R124 ;  /* 0x000000107a7c7825 */ /* 0x041fe200078e007c */
[----:B------:R-:W-:-:S03]  /*22d90*/  IADD3 R122, PT, PT, R122, 0x80, RZ ;  /* 0x000000807a7a7810 */ /* 0x000fc60007ffe0ff */
[----:B------:R-:W-:Y:S01]  /*22da0*/  FFMA.FTZ R135, R91, R134, R136 ;  /* 0x000000865b877223 */ /* 0x000fe20000010088 */
[----:B------:R-:W-:Y:S02]  /*22db0*/  F2FP.F16.F32.PACK_AB R91, R142, R139 ;  /* 0x0000008b8e5b723e */ /* 0x000fe400000000ff */
[----:B------:R-:W-:Y:S02]  /*22dc0*/  F2FP.F16.F32.PACK_AB R88, R133, R88 ;  /* 0x000000588558723e */ /* 0x000fe400000000ff */
[----:B------:R-:W-:-:S05]  /*22dd0*/  F2FP.F16.F32.PACK_AB R89, R135, R130 ;  /* 0x000000828759723e */ /* 0x000fca00000000ff */
[----:B------:R3:W-:Y:S02]  /*22de0*/  STG.E.128 desc[UR6][R124.64], R88 ;  /* 0x000000587c007986 */ /* 0x0007e4000c101d06 */
.L_x_5588:
[----:B------:R-:W-:Y:S05]  /*22df0*/  BSYNC.RECONVERGENT B0 ;  /* 0x0000000000007941 */ /* 0x000fea0003800200 */
.L_x_5587:
[----:B------:R-:W-:Y:S01]  /*22e00*/  ISETP.NE.AND P1, PT, R131, RZ, PT ;  /* 0x000000ff8300720c */ /* 0x000fe20003f25270 */
[----:B------:R-:W-:-:S12]  /*22e10*/  BSSY.RECONVERGENT B0, `(.L_x_5589) ;  /* 0x0000032000007945 */ /* 0x000fd80003800200 */
[----:B------:R-:W-:Y:S05]  /*22e20*/  @!P1 BRA `(.L_x_5590) ;  /* 0x0000000000c09947 */ /* 0x000fea0003800000 */
[--C-:B-123--:R-:W-:Y:S01]  /*22e30*/  FADD.FTZ R125, R104, -R129.reuse ;  /* 0x80000081687d7221 */ /* 0x10efe20000010000 */
        /* <DEDUP_REMOVED lines=47> */
.L_x_5590:
[----:B------:R-:W-:Y:S05]  /*23130*/  BSYNC.RECONVERGENT B0 ;  /* 0x0000000000007941 */ /* 0x000fea0003800200 */
.L_x_5589:
        /* <DEDUP_REMOVED lines=10> */
[----:B------:R-:W-:Y:S02]  /*231e0*/  HADD2.F32 R90, -RZ, R36.H0_H0 ;  /* 0x20000024ff5a7230 */ /* 0x000fe40000004100 */
        /* <DEDUP_REMOVED lines=17> */
[----:B------:R-:W-:Y:S02]  /*23300*/  HADD2.F32 R144, -RZ, R39.H1_H1 ;  /* 0x30000027ff907230 */ /* 0x000fe40000004100 */
[----:B------:R-:W-:Y:S02]  /*23310*/  HADD2.F32 R146, -RZ, R35.H1_H1 ;  /* 0x30000023ff927230 */ /* 0x000fe40000004100 */
[----:B------:R-:W-:-:S02]  /*23320*/  HADD2.F32 R90, -RZ, R36.H1_H1 ;  /* 0x30000024ff5a7230 */ /* 0x000fc40000004100 */
[----:B------:R-:W-:Y:S02]  /*23330*/  HADD2.F32 R132, -RZ, R37.H1_H1 ;  /* 0x30000025ff847230 */ /* 0x000fe40000004100 */
[----:B------:R-:W-:Y:S01]  /*23340*/  FFMA.FTZ R144, R129, R144, R146 ;  /* 0x0000009081907223 */ /* 0x000fe20000010092 */
[----:B------:R-:W-:Y:S02]  /*23350*/  HADD2.F32 R136, -RZ, R38.H1_H1 ;  /* 0x30000026ff887230 */ /* 0x000fe40000004100 */
[----:B------:R-:W-:Y:S02]  /*23360*/  HADD2.F32 R140, -RZ, R39.H0_H0 ;  /* 0x20000027ff8c7230 */ /* 0x000fe40000004100 */
[----:B------:R-:W-:Y:S02]  /*23370*/  HADD2.F32 R142, -RZ, R35.H0_H0 ;  /* 0x20000023ff8e7230 */ /* 0x000fe40000004100 */
        /* <DEDUP_REMOVED lines=13> */
.L_x_5592:
[----:B------:R-:W-:Y:S05]  /*23450*/  BSYNC.RECONVERGENT B0 ;  /* 0x0000000000007941 */ /* 0x000fea0003800200 */
.L_x_5591:
[----:B01234-:R-:W0:Y:S01]  /*23460*/  LDC.64 R88, c[0x0][0x380] ;  /* 0x0000e000ff587b82 */ /* 0x01fe220000000a00 */
[----:B------:R-:W-:Y:S01]  /*23470*/  UPLOP3.LUT UP1, UPT, UPT, UPT, UP1, 0x40, 0x4 ;  /* 0x000000000004789c */ /* 0x000fe20003f2e810 */
[----:B0-----:R-:W-:-:S04]  /*23480*/  IADD3 R15, PT, PT, R15, R88, RZ ;  /* 0x000000580f0f7210 */ /* 0x001fc80007ffe0ff */
[----:B------:R-:W-:-:S13]  /*23490*/  ISETP.GE.AND P0, PT, R15, R89, PT ;  /* 0x000000590f00720c */ /* 0x000fda0003f06270 */
[----:B------:R-:W-:Y:S05]  /*234a0*/  @!P0 BRA `(.L_x_5593) ;  /* 0xfffffdd800c08947 */ /* 0x000fea000383ffff */
[----:B------:R-:W-:Y:S05]  /*234b0*/  EXIT ;  /* 0x000000000000794d */ /* 0x000fea0003800000 */
.L_x_5594:
        /* <DEDUP_REMOVED lines=12> */
.L_x_34008:


//--------------------- .text._ZN10layer_norm13ln_fwd_kernelINS_13Kernel_traitsI6__halfS2_S2_S2_fjLj5120ELj1ELj1ELj4ELj16ENS_18Kernel_traits_baseILj5120ES2_S2_S2_S2_fjLj128EEEEELb1ELb1ELb0ELb1EEEvNS_9FwdParamsE --------------------------
	.section	.text._ZN10layer_norm13ln_fwd_kernelINS_13Kernel_traitsI6__halfS2_S2_S2_fjLj5120ELj1ELj1ELj4ELj16ENS_18Kernel_traits_baseILj5120ES2_S2_S2_S2_fjLj128EEEEELb1ELb1ELb0ELb1EEEvNS_9FwdParamsE,"ax",@progbits
	.align	128
        .global         _ZN10layer_norm13ln_fwd_kernelINS_13Kernel_traitsI6__halfS2_S2_S2_fjLj5120ELj1ELj1ELj4ELj16ENS_18Kernel_traits_baseILj5120ES2_S2_S2_S2_fjLj128EEEEELb1ELb1ELb0ELb1EEEvNS_9FwdParamsE
        .type           _ZN10layer_norm13ln_fwd_kernelINS_13Kernel_traitsI6__halfS2_S2_S2_fjLj5120ELj1ELj1ELj4ELj16ENS_18Kernel_traits_baseILj5120ES2_S2_S2_S2_fjLj128EEEEELb1ELb1ELb0ELb1EEEvNS_9FwdParamsE,@function
        .size           _ZN10layer_norm13ln_fwd_kernelINS_13Kernel_traitsI6__halfS2_S2_S2_fjLj5120ELj1ELj1ELj4ELj16ENS_18Kernel_traits_baseILj5120ES2_S2_S2_S2_fjLj128EEEEELb1ELb1ELb0ELb1EEEvNS_9FwdParamsE,(.L_x_34009 - _ZN10layer_norm13ln_fwd_kernelINS_13Kernel_traitsI6__halfS2_S2_S2_fjLj5120ELj1ELj1ELj4ELj16ENS_18Kernel_traits_baseILj5120ES2_S2_S2_S2_fjLj128EEEEELb1ELb1ELb0ELb1EEEvNS_9FwdParamsE)
        .other          _ZN10layer_norm13ln_fwd_kernelINS_13Kernel_traitsI6__halfS2_S2_S2_fjLj5120ELj1ELj1ELj4ELj16ENS_18Kernel_traits_baseILj5120ES2_S2_S2_S2_fjLj128EEEEELb1ELb1ELb0ELb1EEEvNS_9FwdParamsE,@"STO_CUDA_ENTRY STV_DEFAULT"
_ZN10layer_norm13ln_fwd_kernelINS_13Kernel_traitsI6__halfS2_S2_S2_fjLj5120ELj1ELj1ELj4ELj16ENS_18Kernel_traits_baseILj5120ES2_S2_S2_S2_fjLj128EEEEELb1ELb1ELb0ELb1EEEvNS_9FwdParamsE:
.text._ZN10layer_norm13ln_fwd_kernelINS_13Kernel_traitsI6__halfS2_S2_S2_fjLj5120ELj1ELj1ELj4ELj16ENS_18Kernel_traits_baseILj5120ES2_S2_S2_S2_fjLj128EEEEELb1ELb1ELb0ELb1EEEvNS_9FwdParamsE:
        /* <DEDUP_REMOVED lines=47> */
.L_x_5595:
        /* <DEDUP_REMOVED lines=24> */
.L_x_5596:
[----:B------:R-:W1:Y:S02]  /*0470*/  LDCU UR4, c[0x0][0x384] ;  /* 0x00007080ff0477ac */ /* 0x000e640008000800 */
[----:B-1----:R-:W-:-:S13]  /*0480*/  ISETP.GE.AND P0, PT, R0, UR4, PT ;  /* 0x0000000400007c0c */ /* 0x002fda000bf06270 */
[----:B------:R-:W-:Y:S05]  /*0490*/  @P0 EXIT ;  /* 0x000000000000094d */ /* 0x000fea0003800000 */
[----:B------:R-:W1:Y:S01]  /*04a0*/  LDCU UR4, c[0x0][0x360] ;  /* 0x00006c00ff0477ac */ /* 0x000e620008000800 */
[----:B0-----:R-:W-:Y:S01]  /*04b0*/  IMAD.HI.U32 R7, R2, -0x2daee0ad, RZ ;  /* 0xd2511f5302077827 */ /* 0x001fe200078e00ff */
[----:B------:R-:W0:Y:S01]  /*04c0*/  LDC.64 R14, c[0x0][0x3e0] ;  /* 0x0000f800ff0e7b82 */ /* 0x000e220000000a00 */
[C---:B-----5:R-:W-:Y:S01]  /*04d0*/  IADD3 R13, PT, PT, R99.reuse, -0x24c28bd8, RZ ;  /* 0xdb3d7428630d7810 */ /* 0x060fe20007ffe0ff */
[----:B------:R-:W2:Y:S01]  /*04e0*/  LDCU UR6, c[0x0][0x404] ;  /* 0x00008080ff0677ac */ /* 0x000ea20008000800 */
[----:B------:R-:W-:Y:S01]  /*04f0*/  VIADD R12, R99, 0xbb67ae85 ;  /* 0xbb67ae85630c7836 */ /* 0x000fe20000000000 */
[----:B------:R-:W-:Y:S01]  /*0500*/  LOP3.LUT R7, R7, R99, RZ, 0x3c, !PT ;  /* 0x0000006307077212 */ /* 0x000fe200078e3cff */
[----:B------:R-:W-:Y:S01]  /*0510*/  VIADD R8, R98, 0x9e3779b9 ;  /* 0x9e3779b962087836 */ /* 0x000fe20000000000 */
[----:B------:R-:W-:Y:S01]  /*0520*/  LOP3.LUT R122, R122, 0x3, RZ, 0xc0, !PT ;  /* 0x000000037a7a7812 */ /* 0x000fe200078ec0ff */
[----:B------:R-:W3:Y:S02]  /*0530*/  LDCU UR7, c[0x0][0x408] ;  /* 0x00008100ff0777ac */ /* 0x000ee40008000800 */
[----:B------:R-:W-:Y:S01]  /*0540*/  IMAD.HI.U32 R6, R7, -0x326172a9, RZ ;  /* 0xcd9e8d5707067827 */ /* 0x000fe200078e00ff */
[----:B------:R-:W4:Y:S01]  /*0550*/  LDCU UR12, c[0x0][0x388] ;  /* 0x00007100ff0c77ac */ /* 0x000f220008000800 */
[----:B------:R-:W0:Y:S02]  /*0560*/  LDCU.U8 UR13, c[0x0][0x410] ;  /* 0x00008200ff0d77ac */ /* 0x000e240008000000 */
[----:B-1----:R-:W-:-:S02]  /*0570*/  IMAD R4, R0, UR4, R11 ;  /* 0x0000000400047c24 */ /* 0x002fc4000f8e020b */
[----:B------:R-:W-:Y:S01]  /*0580*/  IMAD R11, R2, -0x2daee0ad, RZ ;  /* 0xd2511f53020b7824 */ /* 0x000fe200078e02ff */
[----:B------:R-:W1:Y:S01]  /*0590*/  LDCU UR14, c[0x0][0x400] ;  /* 0x00008000ff0e77ac */ /* 0x000e620008000800 */
[C---:B------:R-:W-:Y:S01]  /*05a0*/  IMAD.HI.U32 R5, R4.reuse, -0x326172a9, RZ ;  /* 0xcd9e8d5704057827 */ /* 0x040fe200078e00ff */
[----:B------:R-:W0:Y:S03]  /*05b0*/  LDCU.64 UR10, c[0x0][0x3a0] ;  /* 0x00007400ff0a77ac */ /* 0x000e260008000a00 */
[----:B------:R-:W-:Y:S01]  /*05c0*/  IMAD R9, R4, -0x326172a9, RZ ;  /* 0xcd9e8d5704097824 */ /* 0x000fe200078e02ff */
[----:B------:R-:W-:Y:S02]  /*05d0*/  LOP3.LUT R5, R3, R5, R98, 0x96, !PT ;  /* 0x0000000503057212 */ /* 0x000fe400078e9662 */
[----:B0-----:R-:W-:Y:S01]  /*05e0*/  ISETP.NE.U32.AND P0, PT, R14, RZ, PT ;  /* 0x000000ff0e00720c */ /* 0x001fe20003f05070 */
[----:B------:R-:W-:Y:S01]  /*05f0*/  UPLOP3.LUT UP0, UPT, UPT, UPT, UPT, 0x40, 0x4 ;  /* 0x000000000004789c */ /* 0x000fe20003f0e870 */
[----:B------:R-:W-:Y:S01]  /*0600*/  LOP3.LUT R6, R8, R9, R6, 0x96, !PT ;  /* 0x0000000908067212 */ /* 0x000fe200078e9606 */
[----:B------:R-:W-:Y:S01]  /*0610*/  IMAD.HI.U32 R10, R5, -0x2daee0ad, RZ ;  /* 0xd2511f53050a7827 */ /* 0x000fe200078e00ff */
[----:B------:R-:W-:-:S03]  /*0620*/  ISETP.NE.AND.EX P0, PT, R15, RZ, PT, P0 ;  /* 0x000000ff0f00720c */ /* 0x000fc60003f05300 */
[----:B------:R-:W-:Y:S01]  /*0630*/  IMAD R8, R7, -0x326172a9, RZ ;  /* 0xcd9e8d5707087824 */ /* 0x000fe200078e02ff */
[----:B------:R-:W-:Y:S01]  /*0640*/  LOP3.LUT R10, R12, R11, R10, 0x96, !PT ;  /* 0x0000000b0c0a7212 */ /* 0x000fe200078e960a */
[----:B------:R-:W-:Y:S01]  /*0650*/  IMAD R12, R5, -0x2daee0ad, RZ ;  /* 0xd2511f53050c7824 */ /* 0x000fe200078e02ff */
[----:B------:R-:W-:Y:S01]  /*0660*/  IADD3 R11, PT, PT, R99, 0x76cf5d0a, RZ ;  /* 0x76cf5d0a630b7810 */ /* 0x000fe20007ffe0ff */
[----:B------:R-:W-:Y:S02]  /*0670*/  VIADD R7, R98, 0x3c6ef372 ;  /* 0x3c6ef37262077836 */ /* 0x000fe40000000000 */
[----:B------:R-:W-:-:S04]  /*0680*/  IMAD.HI.U32 R5, R10, -0x326172a9, RZ ;  /* 0xcd9e8d570a057827 */ /* 0x000fc800078e00ff */
[----:B------:R-:W-:Y:S01]  /*0690*/  IMAD.HI.U32 R9, R6, -0x2daee0ad, RZ ;  /* 0xd2511f5306097827 */ /* 0x000fe200078e00ff */
[----:B------:R-:W-:-:S03]  /*06a0*/  LOP3.LUT R5, R7, R8, R5, 0x96, !PT ;  /* 0x0000000807057212 */ /* 0x000fc600078e9605 */
[----:B------:R-:W-:Y:S01]  /*06b0*/  VIADD R8, R98, 0xdaa66d2b ;  /* 0xdaa66d2b62087836 */ /* 0x000fe20000000000 */
[----:B------:R-:W-:Y:S01]  /*06c0*/  LOP3.LUT R9, R11, R12, R9, 0x96, !PT ;  /* 0x0000000c0b097212 */ /* 0x000fe200078e9609 */
[----:B------:R-:W-:Y:S01]  /*06d0*/  IMAD R11, R6, -0x2daee0ad, RZ ;  /* 0xd2511f53060b7824 */ /* 0x000fe200078e02ff */
[----:B------:R-:W-:Y:S01]  /*06e0*/  IADD3 R12, PT, PT, R99, 0x32370b8f, RZ ;  /* 0x32370b8f630c7810 */ /* 0x000fe20007ffe0ff */
[----:B------:R-:W-:-:S04]  /*06f0*/  IMAD.HI.U32 R6, R5, -0x2daee0ad, RZ ;  /* 0xd2511f5305067827 */ /* 0x000fc800078e00ff */
[----:B------:R-:W-:Y:S01]  /*0700*/  IMAD R10, R10, -0x326172a9, RZ ;  /* 0xcd9e8d570a0a7824 */ /* 0x000fe200078e02ff */
[----:B------:R-:W-:Y:S01]  /*0710*/  LOP3.LUT R6, R12, R11, R6, 0x96, !PT ;  /* 0x0000000b0c067212 */ /* 0x000fe200078e9606 */
[----:B------:R-:W-:-:S04]  /*0720*/  IMAD.HI.U32 R7, R9, -0x326172a9, RZ ;  /* 0xcd9e8d5709077827 */ /* 0x000fc800078e00ff */
[----:B------:R-:W-:Y:S01]  /*0730*/  IMAD R11, R5, -0x2daee0ad, RZ ;  /* 0xd2511f53050b7824 */ /* 0x000fe200078e02ff */
[----:B------:R-:W-:Y:S01]  /*0740*/  LOP3.LUT R7, R8, R10, R7, 0x96, !PT ;  /* 0x0000000a08077212 */ /* 0x000fe200078e9607 */
[----:B------:R-:W-:Y:S02]  /*0750*/  IMAD R8, R9, -0x326172a9, RZ ;  /* 0xcd9e8d5709087824 */ /* 0x000fe400078e02ff */
[----:B------:R-:W-:-:S04]  /*0760*/  IMAD.HI.U32 R5, R6, -0x326172a9, RZ ;  /* 0xcd9e8d5706057827 */ /* 0x000fc800078e00ff */
[C---:B------:R-:W-:Y:S02]  /*0770*/  VIADD R9, R98.reuse, 0x78dde6e4 ;  /* 0x78dde6e462097836 */ /* 0x040fe40000000000 */
[----:B------:R-:W-:Y:S02]  /*0780*/  VIADD R12, R99, 0xed9eba14 ;  /* 0xed9eba14630c7836 */ /* 0x000fe40000000000 */
[----:B------:R-:W-:Y:S01]  /*0790*/  IMAD.HI.U32 R10, R7, -0x2daee0ad, RZ ;  /* 0xd2511f53070a7827 */ /* 0x000fe200078e00ff */
[----:B------:R-:W-:Y:S02]  /*07a0*/  LOP3.LUT R5, R9, R8, R5, 0x96, !PT ;  /* 0x0000000809057212 */ /* 0x000fe400078e9605 */
[----:B------:R-:W-:Y:S01]  /*07b0*/  IADD3 R8, PT, PT, R98, 0x1715609d, RZ ;  /* 0x1715609d62087810 */ /* 0x000fe20007ffe0ff */
[----:B------:R-:W-:Y:S01]  /*07c0*/  IMAD R9, R6, -0x326172a9, RZ ;  /* 0xcd9e8d5706097824 */ /* 0x000fe200078e02ff */
[----:B------:R-:W-:Y:S01]  /*07d0*/  LOP3.LUT R10, R12, R11, R10, 0x96, !PT ;  /* 0x0000000b0c0a7212 */ /* 0x000fe200078e960a */
[----:B------:R-:W-:-:S02]  /*07e0*/  IMAD R12, R7, -0x2daee0ad, RZ ;  /* 0xd2511f53070c7824 */ /* 0x000fc400078e02ff */
[----:B------:R-:W-:-:S04]  /*07f0*/  IMAD.HI.U32 R7, R5, -0x2daee0ad, RZ ;  /* 0xd2511f5305077827 */ /* 0x000fc800078e00ff */
[----:B------:R-:W-:Y:S02]  /*0800*/  VIADD R11, R99, 0xa9066899 ;  /* 0xa9066899630b7836 */ /* 0x000fe40000000000 */
[----:B------:R-:W-:-:S03]  /*0810*/  IMAD.HI.U32 R6, R10, -0x326172a9, RZ ;  /* 0xcd9e8d570a067827 */ /* 0x000fc600078e00ff */
[----:B------:R-:W-:Y:S01]  /*0820*/  LOP3.LUT R7, R11, R12, R7, 0x96, !PT ;  /* 0x0000000c0b077212 */ /* 0x000fe200078e9607 */
[----:B------:R-:W-:Y:S01]  /*0830*/  IMAD R12, R5, -0x2daee0ad, RZ ;  /* 0xd2511f53050c7824 */ /* 0x000fe200078e02ff */
[----:B------:R-:W-:Y:S01]  /*0840*/  LOP3.LUT R6, R8, R9, R6, 0x96, !PT ;  /* 0x0000000908067212 */ /* 0x000fe200078e9606 */
[----:B------:R-:W-:Y:S01]  /*0850*/  IMAD R10, R10, -0x326172a9, RZ ;  /* 0xcd9e8d570a0a7824 */ /* 0x000fe200078e02ff */
[----:B------:R-:W-:Y:S01]  /*0860*/  IADD3 R8, PT, PT, R98, -0x4ab325aa, RZ ;  /* 0xb54cda5662087810 */ /* 0x000fe20007ffe0ff */
[----:B------:R-:W-:-:S04]  /*0870*/  IMAD.HI.U32 R5, R7, -0x326172a9, RZ ;  /* 0xcd9e8d5707057827 */ /* 0x000fc800078e00ff */
[----:B------:R-:W-:Y:S01]  /*0880*/  VIADD R11, R99, 0x646e171e ;  /* 0x646e171e630b7836 */ /* 0x000fe20000000000 */
[----:B------:R-:W-:Y:S01]  /*0890*/  LOP3.LUT R5, R8, R10, R5, 0x96, !PT ;  /* 0x0000000a08057212 */ /* 0x000fe200078e9605 */
[----:B------:R-:W-:-:S04]  /*08a0*/  IMAD.HI.U32 R9, R6, -0x2daee0ad, RZ ;  /* 0xd2511f5306097827 */ /* 0x000fc800078e00ff */
[----:B------:R-:W-:Y:S01]  /*08b0*/  IMAD.HI.U32 R10, R5, -0x2daee0ad, RZ ;  /* 0xd2511f53050a7827 */ /* 0x000fe200078e00ff */
[----:B------:R-:W-:-:S03]  /*08c0*/  LOP3.LUT R9, R11, R12, R9, 0x96, !PT ;  /* 0x0000000c0b097212 */ /* 0x000fc600078e9609 */
[----:B------:R-:W-:Y:S02]  /*08d0*/  IMAD R11, R6, -0x2daee0ad, RZ ;  /* 0xd2511f53060b7824 */ /* 0x000fe400078e02ff */
[----:B------:R-:W-:Y:S02]  /*08e0*/  VIADD R12, R99, 0x1fd5c5a3 ;  /* 0x1fd5c5a3630c7836 */ /* 0x000fe40000000000 */
[----:B------:R-:W-:Y:S02]  /*08f0*/  VIADD R8, R98, 0x5384540f ;  /* 0x5384540f62087836 */ /* 0x000fe40000000000 */
[----:B------:R-:W-:Y:S01]  /*0900*/  IMAD R7, R7, -0x326172a9, RZ ;  /* 0xcd9e8d5707077824 */ /* 0x000fe200078e02ff */
[----:B------:R-:W-:Y:S01]  /*0910*/  LOP3.LUT R10, R12, R11, R10, 0x96, !PT ;  /* 0x0000000b0c0a7212 */ /* 0x000fe200078e960a */
[----:B------:R-:W-:-:S04]  /*0920*/  IMAD.HI.U32 R6, R9, -0x326172a9, RZ ;  /* 0xcd9e8d5709067827 */ /* 0x000fc800078e00ff */
[----:B------:R-:W-:Y:S01]  /*0930*/  IMAD R12, R5, -0x2daee0ad, RZ ;  /* 0xd2511f53050c7824 */ /* 0x000fe200078e02ff */
[----:B------:R-:W-:Y:S01]  /*0940*/  LOP3.LUT R6, R8, R7, R6, 0x96, !PT ;  /* 0x0000000708067212 */ /* 0x000fe200078e9606 */
[----:B------:R-:W-:Y:S02]  /*0950*/  IMAD R8, R9, -0x326172a9, RZ ;  /* 0xcd9e8d5709087824 */ /* 0x000fe400078e02ff */
[----:B------:R-:W-:-:S04]  /*0960*/  IMAD.HI.U32 R5, R10, -0x326172a9, RZ ;  /* 0xcd9e8d570a057827 */ /* 0x000fc800078e00ff */
[----:B------:R-:W-:Y:S02]  /*0970*/  VIADD R7, R98, 0xf1bbcdc8 ;  /* 0xf1bbcdc862077836 */ /* 0x000fe40000000000 */
[----:B------:R-:W-:-:S03]  /*0980*/  IMAD.HI.U32 R11, R6, -0x2daee0ad, RZ ;  /* 0xd2511f53060b7827 */ /* 0x000fc600078e00ff */
[----:B------:R-:W-:Y:S01]  /*0990*/  LOP3.LUT R7, R7, R8, R5, 0x96, !PT ;  /* 0x0000000807077212 */ /* 0x000fe200078e9605 */
[----:B------:R-:W-:Y:S01]  /*09a0*/  IMAD R6, R6, -0x2daee0ad, RZ ;  /* 0xd2511f5306067824 */ /* 0x000fe200078e02ff */
[----:B------:R-:W-:Y:S01]  /*09b0*/  LOP3.LUT R11, R13, R12, R11, 0x96, !PT ;  /* 0x0000000c0d0b7212 */ /* 0x000fe200078e960b */
[----:B------:R-:W-:Y:S01]  /*09c0*/  VIADD R8, R98, 0x8ff34781 ;  /* 0x8ff3478162087836 */ /* 0x000fe20000000000 */
[----:B------:R-:W-:Y:S01]  /*09d0*/  IADD3 R5, PT, PT, R99, -0x695add53, RZ ;  /* 0x96a522ad63057810 */ /* 0x000fe20007ffe0ff */
[----:B------:R-:W-:-:S04]  /*09e0*/  IMAD.HI.U32 R23, R7, -0x2daee0ad, RZ ;  /* 0xd2511f5307177827 */ /* 0x000fc800078e00ff */
[----:B------:R-:W-:Y:S01]  /*09f0*/  IMAD R10, R10, -0x326172a9, RZ ;  /* 0xcd9e8d570a0a7824 */ /* 0x000fe200078e02ff */
[----:B------:R-:W-:Y:S01]  /*0a00*/  LOP3.LUT R23, R5, R6, R23, 0x96, !PT ;  /* 0x0000000605177212 */ /* 0x000fe200078e9617 */
[----:B------:R-:W-:Y:S01]  /*0a10*/  IMAD.HI.U32 R21, R11, -0x326172a9, RZ ;  /* 0xcd9e8d570b157827 */ /* 0x000fe200078e00ff */
[----:B------:R-:W-:-:S03]  /*0a20*/  P2R R6, PR, RZ, 0x1 ;  /* 0x00000001ff067803 */ /* 0x000fc60000000000 */
[----:B------:R-:W-:Y:S01]  /*0a30*/  IMAD.MOV.U32 R5, RZ, RZ, RZ ;  /* 0x000000ffff057224 */ /* 0x000fe200078e00ff */
[----:B------:R-:W-:Y:S01]  /*0a40*/  LOP3.LUT R21, R8, R10, R21, 0x96, !PT ;  /* 0x0000000a08157212 */ /* 0x000fe200078e9615 */
[----:B------:R-:W-:Y:S02]  /*0a50*/  IMAD R22, R11, -0x326172a9, RZ ;  /* 0xcd9e8d570b167824 */ /* 0x000fe400078e02ff */
[----:B-1234-:R-:W-:-:S07]  /*0a60*/  IMAD R130, R7, -0x2daee0ad, RZ ;  /* 0xd2511f5307827824 */ /* 0x01efce00078e02ff */
.L_x_5850:
[----:B------:R-:W-:Y:S01]  /*0a70*/  ISETP.NE.AND P1, PT, R6, RZ, PT ;  /* 0x000000ff0600720c */ /* 0x000fe20003f25270 */
[----:B------:R-:W0:Y:S01]  /*0a80*/  S2R R7, SR_TID.X ;  /* 0x0000000000077919 */ /* 0x000e220000002100 */
[----:B-1----:R-:W1:Y:S01]  /*0a90*/  LDC.64 R106, c[0x0][0x390] ;  /* 0x0000e400ff6a7b82 */ /* 0x002e620000000a00 */
        /* <DEDUP_REMOVED lines=11> */
[C---:B------:R-:W-:Y:S01]  /*0b50*/  IADD3 R16, PT, PT, R99.reuse, 0x32370b8f, RZ ;  /* 0x32370b8f63107810 */ /* 0x040fe20007ffe0ff */
[C---:B------:R-:W-:Y:S01]  /*0b60*/  VIADD R17, R98.reuse, 0x78dde6e4 ;  /* 0x78dde6e462117836 */ /* 0x040fe20000000000 */
[----:B------:R-:W-:Y:S01]  /*0b70*/  ISETP.NE.AND.EX P0, PT, RZ, UR11, PT, P0 ;  /* 0x0000000bff007c0c */ /* 0x000fe2000bf05300 */
[----:B------:R-:W-:Y:S01]  /*0b80*/  VIADD R18, R99, 0xed9eba14 ;  /* 0xed9eba1463127836 */ /* 0x000fe20000000000 */
[----:B------:R-:W-:Y:S01]  /*0b90*/  IADD3 R19, PT, PT, R98, -0x61c88647, RZ ;  /* 0x9e3779b962137810 */ /* 0x000fe20007ffe0ff */
[----:B------:R-:W-:-:S02]  /*0ba0*/  IMAD.MOV.U32 R20, RZ, RZ, 0x2f800000 ;  /* 0x2f800000ff147424 */ /* 0x000fc400078e00ff */
[----:B--2---:R-:W-:-:S08]  /*0bb0*/  @P1 HADD2.F32 R15, -RZ, R10.H0_H0 ;  /* 0x2000000aff0f1230 */ /* 0x004fd00000004100 */
[----:B------:R-:W-:Y:S05]  /*0bc0*/  @!P0 BRA `(.L_x_5597) ;  /* 0x0000002c00c88947 */ /* 0x000fea0003800000 */
        /* <DEDUP_REMOVED lines=9> */
[----:B------:R-:W-:-:S04]  /*0c60*/  VIADDMNMX.U32 R9, R122, 0xfffffffe, R9, PT ;  /* 0xfffffffe7a097846 */ /* 0x000fc80003800009 */
[----:B------:R-:W-:-:S04]  /*0c70*/  SHF.L.U32 R9, R9, 0x2, RZ ;  /* 0x0000000209097819 */ /* 0x000fc800000006ff */
[----:B------:R-:W0:Y:S02]  /*0c80*/  LDC R10, c[0x2][R9] ;  /* 0x00800000090a7b82 */ /* 0x000e240000000800 */
[----:B0-----:R-:W-:-:S04]  /*0c90*/  SHF.R.S32.HI R11, RZ, 0x1f, R10 ;  /* 0x0000001fff0b7819 */ /* 0x001fc8000001140a */
.L_x_33848:
[----:B------:R-:W-:Y:S05]  /*0ca0*/  BRX R10 -0xcb0                                         (*"BRANCH_TARGETS .L_x_33849,.L_x_33850,.L_x_33851"*) ;  /* 0xfffffff00ad47949 */ /* 0x000fea000383ffff */
.L_x_33851:
[----:B------:R-:W-:Y:S01]  /*0cb0*/  VIADD R10, R122, 0x1 ;  /* 0x000000017a0a7836 */ /* 0x000fe20000000000 */
[----:B------:R-:W-:Y:S01]  /*0cc0*/  MOV R9, R21 ;  /* 0x0000001500097202 */ /* 0x000fe20000000f00 */
[----:B------:R-:W-:Y:S01]  /*0cd0*/  IMAD.MOV.U32 R96, RZ, RZ, R130 ;  /* 0x000000ffff607224 */ /* 0x000fe200078e0082 */
[----:B------:R-:W-:Y:S06]  /*0ce0*/  BRA `(.L_x_5598) ;  /* 0x00000004001c7947 */ /* 0x000fec0003800000 */
.L_x_33849:
[----:B------:R-:W-:Y:S01]  /*0cf0*/  IMAD.MOV.U32 R96, RZ, RZ, R130 ;  /* 0x000000ffff607224 */ /* 0x000fe200078e0082 */
[----:B------:R-:W-:Y:S01]  /*0d00*/  MOV R9, R23 ;  /* 0x0000001700097202 */ /* 0x000fe20000000f00 */
[----:B------:R-:W-:Y:S01]  /*0d10*/  IMAD.MOV.U32 R10, RZ, RZ, 0x3 ;  /* 0x00000003ff0a7424 */ /* 0x000fe200078e00ff */
[----:B------:R-:W-:Y:S06]  /*0d20*/  BRA `(.L_x_5598) ;  /* 0x00000004000c7947 */ /* 0x000fec0003800000 */
.L_x_33850:
        /* <DEDUP_REMOVED lines=12> */
.L_x_5599:
[----:B------:R-:W-:Y:S01]  /*0df0*/  IMAD.WIDE.U32 R12, R4, -0x326172a9, RZ ;  /* 0xcd9e8d57040c7825 */ /* 0x000fe200078e00ff */
[----:B------:R-:W-:Y:S02]  /*0e00*/  LOP3.LUT R92, R5, R11, R99, 0x96, !PT ;  /* 0x0000000b055c7212 */ /* 0x000fe400078e9663 */
[C---:B------:R-:W-:Y:S01]  /*0e10*/  IADD3 R21, PT, PT, R99.reuse, -0x24c28bd8, RZ ;  /* 0xdb3d742863157810 */ /* 0x040fe20007ffe0ff */
        /* <DEDUP_REMOVED lines=48> */
[----:B------:R-:W-:-:S04]  /*1120*/  LOP3.LUT R21, R21, R12, R23, 0x96, !PT ;  /* 0x0000000c15157212 */ /* 0x000fc800078e9617 */
[----:B------:R-:W-:Y:S01]  /*1130*/  LOP3.LUT R23, R9, R10, R97, 0x96, !PT ;  /* 0x0000000a09177212 */ /* 0x000fe200078e9661 */
[----:B------:R-:W-:Y:S02]  /*1140*/  IMAD.MOV.U32 R9, RZ, RZ, R130 ;  /* 0x000000ffff097224 */ /* 0x000fe400078e0082 */
[----:B------:R-:W-:-:S07]  /*1150*/  IMAD.MOV.U32 R10, RZ, RZ, RZ ;  /* 0x000000ffff0a7224 */ /* 0x000fce00078e00ff */
.L_x_5598:
[----:B------:R-:W-:Y:S01]  /*1160*/  I2FP.F32.U32 R9, R9 ;  /* 0x0000000900097245 */ /* 0x000fe20000201000 */
[----:B-----5:R-:W-:Y:S01]  /*1170*/  HADD2.F32 R12, -RZ, R88.H0_H0 ;  /* 0x20000058ff0c7230 */ /* 0x020fe20000004100 */
[----:B------:R-:W-:Y:S01]  /*1180*/  ISETP.NE.AND P2, PT, R10, 0x1, PT ;  /* 0x000000010a00780c */ /* 0x000fe20003f45270 */
[----:B------:R-:W-:Y:S01]  /*1190*/  UMOV UR5, UR7 ;  /* 0x0000000700057c82 */ /* 0x000fe20008000000 */
[----:B------:R-:W-:Y:S01]  /*11a0*/  UMOV UR4, UR6 ;  /* 0x0000000600047c82 */ /* 0x000fe20008000000 */
[----:B------:R-:W-:Y:S01]  /*11b0*/  FFMA.FTZ R9, R9, R20, 1.1641532182693481445e-10 ;  /* 0x2f00000009097423 */ /* 0x000fe20000010014 */
[----:B------:R-:W-:Y:S01]  /*11c0*/  FMUL.FTZ R12, R12, R15 ;  /* 0x0000000f0c0c7220 */ /* 0x000fe20000410000 */
[----:B------:R-:W-:Y:S02]  /*11d0*/  HADD2.F32 R14, -RZ, R44.H0_H0 ;  /* 0x2000002cff0e7230 */ /* 0x000fe40000004100 */
[----:B------:R-:W-:Y:S02]  /*11e0*/  HADD2.F32 R92, -RZ, R24.H0_H0 ;  /* 0x20000018ff5c7230 */ /* 0x000fe40000004100 */
[----:B------:R-:W-:Y:S01]  /*11f0*/  FMUL.FTZ R12, R12, UR5 ;  /* 0x000000050c0c7c20 */ /* 0x000fe20008410000 */
[----:B------:R-:W-:Y:S01]  /*1200*/  FSETP.GTU.FTZ.AND P1, PT, R9, UR4, PT ;  /* 0x0000000409007c0b */ /* 0x000fe2000bf3c000 */
[----:B------:R-:W-:-:S03]  /*1210*/  IMAD.MOV.U32 R11, RZ, RZ, R22 ;  /* 0x000000ffff0b7224 */ /* 0x000fc600078e0016 */
[----:B------:R-:W-:Y:S01]  /*1220*/  FSEL R9, R12, RZ, !P1 ;  /* 0x000000ff0c097208 */ /* 0x000fe20004800000 */
[----:B------:R-:W-:Y:S01]  /*1230*/  HFMA2 R12, -RZ, RZ, 0, 1.1920928955078125e-07 ;  /* 0x00000002ff0c7431 */ /* 0x000fe200000001ff */
[----:B------:R-:W-:-:S03]  /*1240*/  PLOP3.LUT P1, PT, P1, PT, PT, 0x8, 0x80 ;  /* 0x000000000080781c */ /* 0x000fc60000f2e170 */
[----:B------:R-:W-:Y:S01]  /*1250*/  FFMA.FTZ R9, R9, R14, R92 ;  /* 0x0000000e09097223 */ /* 0x000fe2000001005c */
        /* <DEDUP_REMOVED lines=10> */
.L_x_5601:
        /* <DEDUP_REMOVED lines=12> */
.L_x_5602:
        /* <DEDUP_REMOVED lines=52> */
[----:B------:R-:W-:Y:S01]  /*1700*/  IMAD.MOV.U32 R12, RZ, RZ, RZ ;  /* 0x000000ffff0c7224 */ /* 0x000fe200078e00ff */
[----:B------:R-:W-:Y:S02]  /*1710*/  LOP3.LUT R23, R11, R10, R93, 0x96, !PT ;  /* 0x0000000a0b177212 */ /* 0x000fe400078e965d */
[----:B------:R-:W-:Y:S01]  /*1720*/  MOV R11, R96 ;  /* 0x00000060000b7202 */ /* 0x000fe20000000f00 */
[----:B------:R-:W-:-:S07]  /*1730*/  IMAD.MOV.U32 R96, RZ, RZ, R92 ;  /* 0x000000ffff607224 */ /* 0x000fce00078e005c */
.L_x_5600:
[----:B------:R-:W-:Y:S01]  /*1740*/  I2FP.F32.U32 R11, R11 ;  /* 0x0000000b000b7245 */ /* 0x000fe20000201000 */
[----:B------:R-:W-:Y:S01]  /*1750*/  HADD2.F32 R88, -RZ, R88.H1_H1 ;  /* 0x30000058ff587230 */ /* 0x000fe20000004100 */
[----:B------:R-:W-:Y:S01]  /*1760*/  ISETP.NE.AND P2, PT, R12, 0x1, PT ;  /* 0x000000010c00780c */ /* 0x000fe20003f45270 */
[----:B------:R-:W-:Y:S02]  /*1770*/  HADD2.F32 R13, -RZ, R24.H1_H1 ;  /* 0x30000018ff0d7230 */ /* 0x000fe40000004100 */
[----:B------:R-:W-:Y:S01]  /*1780*/  FFMA.FTZ R11, R11, R20, 1.1641532182693481445e-10 ;  /* 0x2f0000000b0b7423 */ /* 0x000fe20000010014 */
[----:B------:R-:W-:-:S04]  /*1790*/  FMUL.FTZ R88, R88, R15 ;  /* 0x0000000f58587220 */ /* 0x000fc80000410000 */
[----:B------:R-:W-:Y:S01]  /*17a0*/  FMUL.FTZ R88, R88, UR5 ;  /* 0x0000000558587c20 */ /* 0x000fe20008410000 */
[----:B------:R-:W-:Y:S01]  /*17b0*/  FSETP.GTU.FTZ.AND P1, PT, R11, UR4, PT ;  /* 0x000000040b007c0b */ /* 0x000fe2000bf3c000 */
[----:B------:R-:W-:-:S03]  /*17c0*/  HADD2.F32 R11, -RZ, R44.H1_H1 ;  /* 0x3000002cff0b7230 */ /* 0x000fc60000004100 */
[----:B------:R-:W-:Y:S02]  /*17d0*/  FSEL R10, R88, RZ, !P1 ;  /* 0x000000ff580a7208 */ /* 0x000fe40004800000 */
[----:B------:R-:W-:-:S03]  /*17e0*/  PLOP3.LUT P1, PT, P1, PT, PT, 0x8, 0x80 ;  /* 0x000000000080781c */ /* 0x000fc60000f2e170 */
[----:B------:R-:W-:Y:S01]  /*17f0*/  FFMA.FTZ R10, R10, R11, R13 ;  /* 0x0000000b0a0a7223 */ /* 0x000fe2000001000d */
[----:B------:R-:W-:Y:S01]  /*1800*/  MOV R13, 0x2 ;  /* 0x00000002000d7802 */ /* 0x000fe20000000f00 */
[----:B------:R-:W-:Y:S01]  /*1810*/  IMAD.MOV.U32 R11, RZ, RZ, R22 ;  /* 0x000000ffff0b7224 */ /* 0x000fe200078e0016 */
[----:B------:R-:W-:Y:S01]  /*1820*/  P2R R100, PR, RZ, 0x2 ;  /* 0x00000002ff647803 */ /* 0x000fe20000000000 */
        /* <DEDUP_REMOVED lines=9> */
.L_x_5604:
        /* <DEDUP_REMOVED lines=12> */
.L_x_5605:
        /* <DEDUP_REMOVED lines=44> */
[----:B------:R-:W-:Y:S02]  /*1c40*/  IADD3 R11, PT, PT, R98, -0xe443238, RZ ;  /* 0xf1bbcdc8620b7810 */ /* 0x000fe40007ffe0ff */
[----:B------:R-:W-:Y:S01]  /*1c50*/  LOP3.LUT R21, R21, R92, R13, 0x96, !PT ;  /* 0x0000005c15157212 */ /* 0x000fe200078e960d */
[----:B------:R-:W-:Y:S01]  /*1c60*/  HFMA2 R13, -RZ, RZ, 0, 0 ;  /* 0x00000000ff0d7431 */ /* 0x000fe200000001ff */
[----:B------:R-:W-:Y:S01]  /*1c70*/  LOP3.LUT R11, R11, R94, R23, 0x96, !PT ;  /* 0x0000005e0b0b7212 */ /* 0x000fe200078e9617 */
[----:B------:R-:W-:Y:S02]  /*1c80*/  VIADD R23, R99, 0x96a522ad ;  /* 0x96a522ad63177836 */ /* 0x000fe40000000000 */
[----:B------:R-:W-:-:S04]  /*1c90*/  IMAD.WIDE.U32 R94, R21, -0x326172a9, RZ ;  /* 0xcd9e8d57155e7825 */ /* 0x000fc800078e00ff */
[----:B------:R-:W-:Y:S02]  /*1ca0*/  VIADD R21, R98, 0x8ff34781 ;  /* 0x8ff3478162157836 */ /* 0x000fe40000000000 */
[----:B------:R-:W-:-:S03]  /*1cb0*/  IMAD.WIDE.U32 R92, R11, -0x2daee0ad, RZ ;  /* 0xd2511f530b5c7825 */ /* 0x000fc600078e00ff */
[----:B------:R-:W-:Y:S01]  /*1cc0*/  LOP3.LUT R21, R21, R22, R95, 0x96, !PT ;  /* 0x0000001615157212 */ /* 0x000fe200078e965f */
[----:B------:R-:W-:Y:S01]  /*1cd0*/  IMAD.MOV.U32 R11, RZ, RZ, R96 ;  /* 0x000000ffff0b7224 */ /* 0x000fe200078e0060 */
[----:B------:R-:W-:Y:S01]  /*1ce0*/  MOV R22, R94 ;  /* 0x0000005e00167202 */ /* 0x000fe20000000f00 */
[----:B------:R-:W-:Y:S01]  /*1cf0*/  IMAD.MOV.U32 R96, RZ, RZ, R92 ;  /* 0x000000ffff607224 */ /* 0x000fe200078e005c */
[----:B------:R-:W-:-:S07]  /*1d00*/  LOP3.LUT R23, R23, R12, R93, 0x96, !PT ;  /* 0x0000000c17177212 */ /* 0x000fce00078e965d */
.L_x_5603:
[----:B------:R-:W-:Y:S01]  /*1d10*/  I2FP.F32.U32 R11, R11 ;  /* 0x0000000b000b7245 */ /* 0x000fe20000201000 */
[----:B------:R-:W-:Y:S01]  /*1d20*/  HADD2.F32 R12, -RZ, R89.H0_H0 ;  /* 0x20000059ff0c7230 */ /* 0x000fe20000004100 */
[----:B------:R-:W-:Y:S01]  /*1d30*/  ISETP.NE.AND P2, PT, R13, 0x1, PT ;  /* 0x000000010d00780c */ /* 0x000fe20003f45270 */
[----:B------:R-:W-:Y:S02]  /*1d40*/  HADD2.F32 R14, -RZ, R45.H0_H0 ;  /* 0x2000002dff0e7230 */ /* 0x000fe40000004100 */
[----:B------:R-:W-:Y:S01]  /*1d50*/  FFMA.FTZ R11, R11, R20, 1.1641532182693481445e-10 ;  /* 0x2f0000000b0b7423 */ /* 0x000fe20000010014 */
[----:B------:R-:W-:Y:S01]  /*1d60*/  FMUL.FTZ R12, R12, R15 ;  /* 0x0000000f0c0c7220 */ /* 0x000fe20000410000 */
[----:B------:R-:W-:-:S03]  /*1d70*/  HADD2.F32 R88, -RZ, R25.H0_H0 ;  /* 0x20000019ff587230 */ /* 0x000fc60000004100 */
[----:B------:R-:W-:Y:S01]  /*1d80*/  FMUL.FTZ R12, R12, UR5 ;  /* 0x000000050c0c7c20 */ /* 0x000fe20008410000 */
[----:B------:R-:W-:-:S04]  /*1d90*/  FSETP.GTU.FTZ.AND P1, PT, R11, UR4, PT ;  /* 0x000000040b007c0b */ /* 0x000fc8000bf3c000 */
[----:B------:R-:W-:Y:S01]  /*1da0*/  FSEL R11, R12, RZ, !P1 ;  /* 0x000000ff0c0b7208 */ /* 0x000fe20004800000 */
[----:B------:R-:W-:Y:S01]  /*1db0*/  IMAD.MOV.U32 R12, RZ, RZ, R22 ;  /* 0x000000ffff0c7224 */ /* 0x000fe200078e0016 */
        /* <DEDUP_REMOVED lines=12> */
.L_x_5607:
        /* <DEDUP_REMOVED lines=12> */
.L_x_5608:
[----:B------:R-:W-:Y:S01]  /*1f40*/  IMAD.WIDE.U32 R22, R4, -0x326172a9, RZ ;  /* 0xcd9e8d5704167825 */ /* 0x000fe200078e00ff */
[----:B------:R-:W-:-:S03]  /*1f50*/  LOP3.LUT R94, R5, R13, R99, 0x96, !PT ;  /* 0x0000000d055e7212 */ /* 0x000fc600078e9663 */
[----:B------:R-:W-:Y:S01]  /*1f60*/  VIADD R21, R99, 0xbb67ae85 ;  /* 0xbb67ae8563157836 */ /* 0x000fe20000000000 */
[----:B------:R-:W-:Y:S01]  /*1f70*/  LOP3.LUT R92, R3, R23, R98, 0x96, !PT ;  /* 0x00000017035c7212 */ /* 0x000fe200078e9662 */
[----:B------:R-:W-:-:S04]  /*1f80*/  IMAD.WIDE.U32 R94, R94, -0x326172a9, RZ ;  /* 0xcd9e8d575e5e7825 */ /* 0x000fc800078e00ff */
[----:B------:R-:W-:Y:S01]  /*1f90*/  IMAD.WIDE.U32 R92, R92, -0x2daee0ad, RZ ;  /* 0xd2511f535c5c7825 */ /* 0x000fe200078e00ff */
[----:B------:R-:W-:-:S03]  /*1fa0*/  LOP3.LUT R13, R19, R22, R95, 0x96, !PT ;  /* 0x00000016130d7212 */ /* 0x000fc600078e965f */
[----:B------:R-:W-:Y:S01]  /*1fb0*/  IMAD.MOV.U32 R14, RZ, RZ, RZ ;  /* 0x000000ffff0e7224 */ /* 0x000fe200078e00ff */
        /* <DEDUP_REMOVED lines=20> */
[----:B------:R-:W-:-:S04]  /*2100*/  LOP3.LUT R13, R13, R22, R95, 0x96, !PT ;  /* 0x000000160d0d7212 */ /* 0x000fc800078e965f */
[----:B------:R-:W-:Y:S01]  /*2110*/  LOP3.LUT R21, R21, R12, R93, 0x96, !PT ;  /* 0x0000000c15157212 */ /* 0x000fe200078e965d */
[----:B------:R-:W-:-:S04]  /*2120*/  IMAD.WIDE.U32 R12, R13, -0x2daee0ad, RZ ;  /* 0xd2511f530d0c7825 */ /* 0x000fc800078e00ff */
[----:B------:R-:W-:Y:S02]  /*2130*/  VIADD R93, R99, 0x646e171e ;  /* 0x646e171e635d7836 */ /* 0x000fe40000000000 */
[----:B------:R-:W-:Y:S01]  /*2140*/  IMAD.WIDE.U32 R22, R21, -0x326172a9, RZ ;  /* 0xcd9e8d5715167825 */ /* 0x000fe200078e00ff */
[C---:B------:R-:W-:Y:S02]  /*2150*/  IADD3 R21, PT, PT, R98.reuse, -0x4ab325aa, RZ ;  /* 0xb54cda5662157810 */ /* 0x040fe40007ffe0ff */
[----:B------:R-:W-:Y:S01]  /*2160*/  LOP3.LUT R93, R93, R92, R13, 0x96, !PT ;  /* 0x0000005c5d5d7212 */ /* 0x000fe200078e960d */
[----:B------:R-:W-:Y:S01]  /*2170*/  VIADD R13, R98, 0x5384540f ;  /* 0x5384540f620d7836 */ /* 0x000fe20000000000 */
[----:B------:R-:W-:-:S03]  /*2180*/  LOP3.LUT R21, R21, R94, R23, 0x96, !PT ;  /* 0x0000005e15157212 */ /* 0x000fc600078e9617 */
        /* <DEDUP_REMOVED lines=20> */
.L_x_5606:
        /* <DEDUP_REMOVED lines=23> */
.L_x_5610:
        /* <DEDUP_REMOVED lines=12> */
.L_x_5611:
        /* <DEDUP_REMOVED lines=57> */
.L_x_5609:
        /* <DEDUP_REMOVED lines=23> */
.L_x_5613:
        /* <DEDUP_REMOVED lines=12> */
.L_x_5614:
        /* <DEDUP_REMOVED lines=9> */
[----:B------:R-:W-:-:S04]  /*2b50*/  IMAD.WIDE.U32 R22, R23, -0x2daee0ad, RZ ;  /* 0xd2511f5317167825 */ /* 0x000fc800078e00ff */
[----:B------:R-:W-:Y:S02]  /*2b60*/  VIADD R93, R99, 0x76cf5d0a ;  /* 0x76cf5d0a635d7836 */ /* 0x000fe40000000000 */
        /* <DEDUP_REMOVED lines=23> */
[C---:B------:R-:W-:Y:S01]  /*2ce0*/  VIADD R21, R98.reuse, 0xb54cda56 ;  /* 0xb54cda5662157836 */ /* 0x040fe20000000000 */
[----:B------:R-:W-:-:S04]  /*2cf0*/  IADD3 R23, PT, PT, R98, 0x5384540f, RZ ;  /* 0x5384540f62177810 */ /* 0x000fc80007ffe0ff */
        /* <DEDUP_REMOVED lines=19> */
[----:B------:R-:W-:Y:S01]  /*2e30*/  HFMA2 R88, -RZ, RZ, 0, 0 ;  /* 0x00000000ff587431 */ /* 0x000fe200000001ff */
[----:B------:R-:W-:-:S07]  /*2e40*/  MOV R22, R94 ;  /* 0x0000005e00167202 */ /* 0x000fce0000000f00 */
.L_x_5612:
[----:B------:R-:W-:Y:S01]  /*2e50*/  I2FP.F32.U32 R89, R14 ;  /* 0x0000000e00597245 */ /* 0x000fe20000201000 */
[----:B------:R-:W-:Y:S01]  /*2e60*/  HADD2.F32 R90, -RZ, R90.H1_H1 ;  /* 0x3000005aff5a7230 */ /* 0x000fe20000004100 */
[----:B------:R-:W-:Y:S01]  /*2e70*/  ISETP.NE.AND P5, PT, R88, 0x1, PT ;  /* 0x000000015800780c */ /* 0x000fe20003fa5270 */
[----:B------:R-:W-:Y:S02]  /*2e80*/  HADD2.F32 R93, -RZ, R46.H1_H1 ;  /* 0x3000002eff5d7230 */ /* 0x000fe40000004100 */
[----:B------:R-:W-:Y:S01]  /*2e90*/  FFMA.FTZ R89, R89, R20, 1.1641532182693481445e-10 ;  /* 0x2f00000059597423 */ /* 0x000fe20000010014 */
[----:B------:R-:W-:Y:S01]  /*2ea0*/  FMUL.FTZ R90, R90, R15 ;  /* 0x0000000f5a5a7220 */ /* 0x000fe20000410000 */
[----:B------:R-:W-:-:S03]  /*2eb0*/  HADD2.F32 R95, -RZ, R26.H1_H1 ;  /* 0x3000001aff5f7230 */ /* 0x000fc60000004100 */
[----:B------:R-:W-:Y:S01]  /*2ec0*/  FMUL.FTZ R90, R90, UR5 ;  /* 0x000000055a5a7c20 */ /* 0x000fe20008410000 */
[----:B------:R-:W-:Y:S01]  /*2ed0*/  FSETP.GTU.FTZ.AND P4, PT, R89, UR4, PT ;  /* 0x0000000459007c0b */ /* 0x000fe2000bf9c000 */
[----:B------:R-:W-:-:S03]  /*2ee0*/  IMAD.MOV.U32 R89, RZ, RZ, R22 ;  /* 0x000000ffff597224 */ /* 0x000fc600078e0016 */
[----:B------:R-:W-:Y:S01]  /*2ef0*/  FSEL R14, R90, RZ, !P4 ;  /* 0x000000ff5a0e7208 */ /* 0x000fe20006000000 */
[----:B------:R-:W-:Y:S01]  /*2f00*/  IMAD.MOV.U32 R90, RZ, RZ, 0x2 ;  /* 0x00000002ff5a7424 */ /* 0x000fe200078e00ff */
        /* <DEDUP_REMOVED lines=11> */
.L_x_5616:
        /* <DEDUP_REMOVED lines=12> */
.L_x_5617:
        /* <DEDUP_REMOVED lines=14> */
[----:B------:R-:W-:-:S03]  /*3160*/  IMAD.WIDE.U32 R88, R88, -0x326172a9, RZ ;  /* 0xcd9e8d5758587825 */ /* 0x000fc600078e00ff */
[----:B------:R-:W-:Y:S01]  /*3170*/  LOP3.LUT R94, R21, R94, R103, 0x96, !PT ;  /* 0x0000005e155e7212 */ /* 0x000fe200078e9667 */
[----:B------:R-:W-:Y:S02]  /*3180*/  VIADD R23, R98, 0xdaa66d2b ;  /* 0xdaa66d2b62177836 */ /* 0x000fe40000000000 */
[----:B------:R-:W-:Y:S02]  /*3190*/  VIADD R21, R99, 0xa9066899 ;  /* 0xa906689963157836 */ /* 0x000fe40000000000 */
        /* <DEDUP_REMOVED lines=28> */
[----:B------:R-:W-:-:S04]  /*3360*/  LOP3.LUT R95, R95, R88, R93, 0x96, !PT ;  /* 0x000000585f5f7212 */ /* 0x000fc800078e965d */
[----:B------:R-:W-:Y:S01]  /*3370*/  LOP3.LUT R88, R21, R94, R23, 0x96, !PT ;  /* 0x0000005e15587212 */ /* 0x000fe200078e9617 */
[----:B------:R-:W-:Y:S01]  /*3380*/  VIADD R23, R99, 0x96a522ad ;  /* 0x96a522ad63177836 */ /* 0x000fe20000000000 */
[----:B------:R-:W-:Y:S01]  /*3390*/  IADD3 R21, PT, PT, R98, -0x700cb87f, RZ ;  /* 0x8ff3478162157810 */ /* 0x000fe20007ffe0ff */
[----:B------:R-:W-:-:S04]  /*33a0*/  IMAD.WIDE.U32 R94, R95, -0x326172a9, RZ ;  /* 0xcd9e8d575f5e7825 */ /* 0x000fc800078e00ff */
[----:B------:R-:W-:Y:S01]  /*33b0*/  IMAD.WIDE.U32 R88, R88, -0x2daee0ad, RZ ;  /* 0xd2511f5358587825 */ /* 0x000fe200078e00ff */
[----:B------:R-:W-:Y:S02]  /*33c0*/  LOP3.LUT R21, R21, R22, R95, 0x96, !PT ;  /* 0x0000001615157212 */ /* 0x000fe400078e965f */
[----:B------:R-:W-:Y:S02]  /*33d0*/  MOV R22, R94 ;  /* 0x0000005e00167202 */ /* 0x000fe40000000f00 */
[----:B------:R-:W-:Y:S01]  /*33e0*/  LOP3.LUT R23, R23, R92, R89, 0x96, !PT ;  /* 0x0000005c17177212 */ /* 0x000fe200078e9659 */
[----:B------:R-:W-:Y:S01]  /*33f0*/  IMAD.MOV.U32 R89, RZ, RZ, R96 ;  /* 0x000000ffff597224 */ /* 0x000fe200078e0060 */
[----:B------:R-:W-:-:S07]  /*3400*/  MOV R96, R88 ;  /* 0x0000005800607202 */ /* 0x000fce0000000f00 */
.L_x_5615:
[----:B------:R-:W-:Y:S01]  /*3410*/  I2FP.F32.U32 R89, R89 ;  /* 0x0000005900597245 */ /* 0x000fe20000201000 */
[----:B------:R-:W-:Y:S01]  /*3420*/  HADD2.F32 R88, -RZ, R91.H0_H0 ;  /* 0x2000005bff587230 */ /* 0x000fe20000004100 */
[----:B------:R-:W-:Y:S01]  /*3430*/  ISETP.NE.AND P6, PT, R90, 0x1, PT ;  /* 0x000000015a00780c */ /* 0x000fe20003fc5270 */
[----:B------:R-:W-:Y:S02]  /*3440*/  HADD2.F32 R93, -RZ, R47.H0_H0 ;  /* 0x2000002fff5d7230 */ /* 0x000fe40000004100 */
[----:B------:R-:W-:Y:S02]  /*3450*/  HFMA2 R116, -RZ, RZ, 0, 1.1920928955078125e-07 ;  /* 0x00000002ff747431 */ /* 0x000fe400000001ff */
[----:B------:R-:W-:Y:S01]  /*3460*/  FFMA.FTZ R89, R89, R20, 1.1641532182693481445e-10 ;  /* 0x2f00000059597423 */ /* 0x000fe20000010014 */
[----:B------:R-:W-:Y:S01]  /*3470*/  FMUL.FTZ R88, R88, R15 ;  /* 0x0000000f58587220 */ /* 0x000fe20000410000 */
[----:B------:R-:W-:-:S03]  /*3480*/  HADD2.F32 R95, -RZ, R27.H0_H0 ;  /* 0x2000001bff5f7230 */ /* 0x000fc60000004100 */
[----:B------:R-:W-:Y:S01]  /*3490*/  FMUL.FTZ R88, R88, UR5 ;  /* 0x0000000558587c20 */ /* 0x000fe20008410000 */
[----:B------:R-:W-:-:S04]  /*34a0*/  FSETP.GTU.FTZ.AND P5, PT, R89, UR4, PT ;  /* 0x0000000459007c0b */ /* 0x000fc8000bfbc000 */
        /* <DEDUP_REMOVED lines=13> */
.L_x_5619:
        /* <DEDUP_REMOVED lines=14> */
.L_x_5620:
[----:B------:R-:W-:Y:S01]  /*3660*/  IMAD.WIDE.U32 R88, R4, -0x326172a9, RZ ;  /* 0xcd9e8d5704587825 */ /* 0x000fe200078e00ff */
[----:B------:R-:W-:-:S03]  /*3670*/  LOP3.LUT R102, R5, R23, R99, 0x96, !PT ;  /* 0x0000001705667212 */ /* 0x000fc600078e9663 */
[----:B------:R-:W-:Y:S01]  /*3680*/  HFMA2 R116, -RZ, RZ, 0, 0 ;  /* 0x00000000ff747431 */ /* 0x000fe200000001ff */
[C---:B------:R-:W-:Y:S01]  /*3690*/  IADD3 R93, PT, PT, R99.reuse, 0x76cf5d0a, RZ ;  /* 0x76cf5d0a635d7810 */ /* 0x040fe20007ffe0ff */
        /* <DEDUP_REMOVED lines=50> */
[----:B------:R-:W-:Y:S02]  /*39c0*/  LOP3.LUT R23, R89, R88, R95, 0x96, !PT ;  /* 0x0000005859177212 */ /* 0x000fe400078e965f */
[----:B------:R-:W-:Y:S01]  /*39d0*/  MOV R88, R96 ;  /* 0x0000006000587202 */ /* 0x000fe20000000f00 */
[----:B------:R-:W-:-:S07]  /*39e0*/  IMAD.MOV.U32 R96, RZ, RZ, R94 ;  /* 0x000000ffff607224 */ /* 0x000fce00078e005e */
.L_x_5618:
[----:B------:R-:W-:Y:S01]  /*39f0*/  I2FP.F32.U32 R89, R88 ;  /* 0x0000005800597245 */ /* 0x000fe20000201000 */
[----:B------:R-:W-:Y:S01]  /*3a00*/  HADD2.F32 R88, -RZ, R91.H1_H1 ;  /* 0x3000005bff587230 */ /* 0x000fe20000004100 */
[----:B------:R-:W-:Y:S01]  /*3a10*/  F2FP.F16.F32.PACK_AB R90, R14, R13 ;  /* 0x0000000d0e5a723e */ /* 0x000fe200000000ff */
[----:B------:R-:W-:Y:S02]  /*3a20*/  HADD2.F32 R93, -RZ, R47.H1_H1 ;  /* 0x3000002fff5d7230 */ /* 0x000fe40000004100 */
[----:B------:R-:W-:Y:S01]  /*3a30*/  FFMA.FTZ R89, R89, R20, 1.1641532182693481445e-10 ;  /* 0x2f00000059597423 */ /* 0x000fe20000010014 */
[----:B------:R-:W-:Y:S01]  /*3a40*/  FMUL.FTZ R88, R88, R15 ;  /* 0x0000000f58587220 */ /* 0x000fe20000410000 */
[----:B------:R-:W-:-:S03]  /*3a50*/  HADD2.F32 R91, -RZ, R27.H1_H1 ;  /* 0x3000001bff5b7230 */ /* 0x000fc60000004100 */
[----:B------:R-:W-:Y:S01]  /*3a60*/  FMUL.FTZ R88, R88, UR5 ;  /* 0x0000000558587c20 */ /* 0x000fe20008410000 */
[----:B------:R-:W-:Y:S02]  /*3a70*/  FSETP.GTU.FTZ.AND P6, PT, R89, UR4, PT ;  /* 0x0000000459007c0b */ /* 0x000fe4000bfdc000 */
[----:B------:R-:W-:Y:S02]  /*3a80*/  F2FP.F16.F32.PACK_AB R89, R12, R11 ;  /* 0x0000000b0c59723e */ /* 0x000fe400000000ff */
[----:B------:R-:W-:Y:S02]  /*3a90*/  FSEL R88, R88, RZ, !P6 ;  /* 0x000000ff58587208 */ /* 0x000fe40007000000 */
[----:B------:R-:W-:-:S03]  /*3aa0*/  PLOP3.LUT P6, PT, P6, PT, PT, 0x8, 0x80 ;  /* 0x000000000080781c */ /* 0x000fc600037ce170 */
[----:B------:R-:W-:Y:S01]  /*3ab0*/  FFMA.FTZ R93, R88, R93, R91 ;  /* 0x0000005d585d7223 */ /* 0x000fe2000001005b */
[----:B------:R-:W-:-:S04]  /*3ac0*/  F2FP.F16.F32.PACK_AB R88, R10, R9 ;  /* 0x000000090a58723e */ /* 0x000fc800000000ff */
[----:B------:R-:W-:Y:S01]  /*3ad0*/  F2FP.F16.F32.PACK_AB R91, R93, R92 ;  /* 0x0000005c5d5b723e */ /* 0x000fe200000000ff */
[----:B------:R-:W-:Y:S06]  /*3ae0*/  BRA `(.L_x_5621) ;  /* 0x0000002c00887947 */ /* 0x000fec0003800000 */
.L_x_5597:
        /* <DEDUP_REMOVED lines=15> */
.L_x_5623:
        /* <DEDUP_REMOVED lines=12> */
.L_x_5624:
[----:B------:R-:W-:Y:S01]  /*3ca0*/  IMAD.WIDE.U32 R12, R4, -0x326172a9, RZ ;  /* 0xcd9e8d57040c7825 */ /* 0x000fe200078e00ff */
[----:B------:R-:W-:Y:S02]  /*3cb0*/  LOP3.LUT R92, R5, R11, R99, 0x96, !PT ;  /* 0x0000000b055c7212 */ /* 0x000fe400078e9663 */
        /* <DEDUP_REMOVED lines=39> */
[----:B------:R-:W-:-:S03]  /*3f30*/  LOP3.LUT R9, R9, R10, R23, 0x96, !PT ;  /* 0x0000000a09097212 */ /* 0x000fc600078e9617 */
[----:B------:R-:W-:-:S04]  /*3f40*/  IMAD.WIDE.U32 R10, R11, -0x2daee0ad, RZ ;  /* 0xd2511f530b0a7825 */ /* 0x000fc800078e00ff */
[----:B------:R-:W-:Y:S01]  /*3f50*/  IMAD.WIDE.U32 R12, R9, -0x326172a9, RZ ;  /* 0xcd9e8d57090c7825 */ /* 0x000fe200078e00ff */
[C---:B------:R-:W-:Y:S02]  /*3f60*/  IADD3 R9, PT, PT, R98.reuse, -0xe443238, RZ ;  /* 0xf1bbcdc862097810 */ /* 0x040fe40007ffe0ff */
[----:B------:R-:W-:Y:S01]  /*3f70*/  LOP3.LUT R22, R21, R22, R11, 0x96, !PT ;  /* 0x0000001615167212 */ /* 0x000fe200078e960b */
[----:B------:R-:W-:Y:S01]  /*3f80*/  VIADD R21, R98, 0x8ff34781 ;  /* 0x8ff3478162157836 */ /* 0x000fe20000000000 */
[----:B------:R-:W-:Y:S01]  /*3f90*/  LOP3.LUT R9, R9, R92, R13, 0x96, !PT ;  /* 0x0000005c09097212 */ /* 0x000fe200078e960d */
[----:B------:R-:W-:Y:S02]  /*3fa0*/  HFMA2 R11, -RZ, RZ, 0, 0 ;  /* 0x00000000ff0b7431 */ /* 0x000fe400000001ff */
[----:B------:R-:W-:-:S04]  /*3fb0*/  IMAD.WIDE.U32 R22, R22, -0x326172a9, RZ ;  /* 0xcd9e8d5716167825 */ /* 0x000fc800078e00ff */
[----:B------:R-:W-:Y:S01]  /*3fc0*/  IMAD.WIDE.U32 R96, R9, -0x2daee0ad, RZ ;  /* 0xd2511f5309607825 */ /* 0x000fe200078e00ff */
[----:B------:R-:W-:Y:S02]  /*3fd0*/  IADD3 R9, PT, PT, R99, -0x695add53, RZ ;  /* 0x96a522ad63097810 */ /* 0x000fe40007ffe0ff */
[----:B------:R-:W-:Y:S02]  /*3fe0*/  LOP3.LUT R21, R21, R12, R23, 0x96, !PT ;  /* 0x0000000c15157212 */ /* 0x000fe400078e9617 */
[----:B------:R-:W-:Y:S01]  /*3ff0*/  LOP3.LUT R23, R9, R10, R97, 0x96, !PT ;  /* 0x0000000a09177212 */ /* 0x000fe200078e9661 */
[----:B------:R-:W-:-:S07]  /*4000*/  IMAD.MOV.U32 R9, RZ, RZ, R130 ;  /* 0x000000ffff097224 */ /* 0x000fce00078e0082 */
.L_x_5622:
[----:B------:R-:W-:Y:S01]  /*4010*/  I2FP.F32.U32 R9, R9 ;  /* 0x0000000900097245 */ /* 0x000fe20000201000 */
[----:B-----5:R-:W-:Y:S01]  /*4020*/  HADD2.F32 R10, -RZ, R88.H0_H0 ;  /* 0x20000058ff0a7230 */ /* 0x020fe20000004100 */
[----:B------:R-:W-:Y:S01]  /*4030*/  ISETP.NE.AND P2, PT, R11, 0x1, PT ;  /* 0x000000010b00780c */ /* 0x000fe20003f45270 */
[----:B------:R-:W-:Y:S01]  /*4040*/  UMOV UR5, UR7 ;  /* 0x0000000700057c82 */ /* 0x000fe20008000000 */
[----:B------:R-:W-:Y:S01]  /*4050*/  UMOV UR4, UR6 ;  /* 0x0000000600047c82 */ /* 0x000fe20008000000 */
[----:B------:R-:W-:Y:S01]  /*4060*/  FFMA.FTZ R9, R9, R20, 1.1641532182693481445e-10 ;  /* 0x2f00000009097423 */ /* 0x000fe20000010014 */
[----:B------:R-:W-:Y:S01]  /*4070*/  FMUL.FTZ R10, R10, R15 ;  /* 0x0000000f0a0a7220 */ /* 0x000fe20000410000 */
[----:B------:R-:W-:-:S03]  /*4080*/  HADD2.F32 R12, -RZ, R44.H0_H0 ;  /* 0x2000002cff0c7230 */ /* 0x000fc60000004100 */
[----:B------:R-:W-:Y:S01]  /*4090*/  FMUL.FTZ R10, R10, UR5 ;  /* 0x000000050a0a7c20 */ /* 0x000fe20008410000 */
[----:B------:R-:W-:-:S04]  /*40a0*/  FSETP.GTU.FTZ.AND P1, PT, R9, UR4, PT ;  /* 0x0000000409007c0b */ /* 0x000fc8000bf3c000 */
[----:B------:R-:W-:Y:S02]  /*40b0*/  FSEL R9, R10, RZ, !P1 ;  /* 0x000000ff0a097208 */ /* 0x000fe40004800000 */
[----:B------:R-:W-:Y:S02]  /*40c0*/  PLOP3.LUT P1, PT, P1, PT, PT, 0x8, 0x80 ;  /* 0x000000000080781c */ /* 0x000fe40000f2e170 */
[----:B------:R-:W-:Y:S01]  /*40d0*/  MOV R10, R22 ;  /* 0x00000016000a7202 */ /* 0x000fe20000000f00 */
[----:B------:R-:W-:Y:S01]  /*40e0*/  FMUL.FTZ R9, R9, R12 ;  /* 0x0000000c09097220 */ /* 0x000fe20000410000 */
        /* <DEDUP_REMOVED lines=11> */
.L_x_5626:
        /* <DEDUP_REMOVED lines=12> */
.L_x_5627:
[----:B------:R-:W-:Y:S01]  /*4260*/  IMAD.WIDE.U32 R12, R4, -0x326172a9, RZ ;  /* 0xcd9e8d57040c7825 */ /* 0x000fe200078e00ff */
[----:B------:R-:W-:Y:S02]  /*4270*/  LOP3.LUT R92, R5, R11, R99, 0x96, !PT ;  /* 0x0000000b055c7212 */ /* 0x000fe400078e9663 */
[----:B------:R-:W-:Y:S02]  /*4280*/  IADD3 R21, PT, PT, R98, 0x3c6ef372, RZ ;  /* 0x3c6ef37262157810 */ /* 0x000fe40007ffe0ff */
        /* <DEDUP_REMOVED lines=49> */
[----:B------:R-:W-:Y:S01]  /*45a0*/  HFMA2 R12, -RZ, RZ, 0, 0 ;  /* 0x00000000ff0c7431 */ /* 0x000fe200000001ff */
[----:B------:R-:W-:Y:S02]  /*45b0*/  LOP3.LUT R23, R11, R10, R93, 0x96, !PT ;  /* 0x0000000a0b177212 */ /* 0x000fe400078e965d */
[----:B------:R-:W-:Y:S01]  /*45c0*/  MOV R10, R96 ;  /* 0x00000060000a7202 */ /* 0x000fe20000000f00 */
[----:B------:R-:W-:-:S07]  /*45d0*/  IMAD.MOV.U32 R96, RZ, RZ, R92 ;  /* 0x000000ffff607224 */ /* 0x000fce00078e005c */
.L_x_5625:
[----:B------:R-:W-:Y:S01]  /*45e0*/  I2FP.F32.U32 R11, R10 ;  /* 0x0000000a000b7245 */ /* 0x000fe20000201000 */
[----:B------:R-:W-:Y:S01]  /*45f0*/  HADD2.F32 R88, -RZ, R88.H1_H1 ;  /* 0x30000058ff587230 */ /* 0x000fe20000004100 */
[----:B------:R-:W-:Y:S01]  /*4600*/  ISETP.NE.AND P2, PT, R12, 0x1, PT ;  /* 0x000000010c00780c */ /* 0x000fe20003f45270 */
[----:B------:R-:W-:Y:S02]  /*4610*/  IMAD.MOV.U32 R13, RZ, RZ, 0x2 ;  /* 0x00000002ff0d7424 */ /* 0x000fe400078e00ff */
[----:B------:R-:W-:Y:S01]  /*4620*/  FFMA.FTZ R11, R11, R20, 1.1641532182693481445e-10 ;  /* 0x2f0000000b0b7423 */ /* 0x000fe20000010014 */
[----:B------:R-:W-:-:S04]  /*4630*/  FMUL.FTZ R88, R88, R15 ;  /* 0x0000000f58587220 */ /* 0x000fc80000410000 */
[----:B------:R-:W-:Y:S01]  /*4640*/  FMUL.FTZ R10, R88, UR5 ;  /* 0x00000005580a7c20 */ /* 0x000fe20008410000 */
[----:B------:R-:W-:Y:S01]  /*4650*/  FSETP.GTU.FTZ.AND P1, PT, R11, UR4, PT ;  /* 0x000000040b007c0b */ /* 0x000fe2000bf3c000 */
[----:B------:R-:W-:-:S03]  /*4660*/  HADD2.F32 R11, -RZ, R44.H1_H1 ;  /* 0x3000002cff0b7230 */ /* 0x000fc60000004100 */
[----:B------:R-:W-:Y:S02]  /*4670*/  FSEL R10, R10, RZ, !P1 ;  /* 0x000000ff0a0a7208 */ /* 0x000fe40004800000 */
[----:B------:R-:W-:-:S03]  /*4680*/  PLOP3.LUT P1, PT, P1, PT, PT, 0x8, 0x80 ;  /* 0x000000000080781c */ /* 0x000fc60000f2e170 */
[----:B------:R-:W-:Y:S01]  /*4690*/  FMUL.FTZ R10, R10, R11 ;  /* 0x0000000b0a0a7220 */ /* 0x000fe20000410000 */
        /* <DEDUP_REMOVED lines=11> */
.L_x_5629:
        /* <DEDUP_REMOVED lines=12> */
.L_x_5630:
        /* <DEDUP_REMOVED lines=11> */
[C---:B------:R-:W-:Y:S02]  /*48c0*/  IADD3 R11, PT, PT, R98.reuse, 0x3c6ef372, RZ ;  /* 0x3c6ef372620b7810 */ /* 0x040fe40007ffe0ff */
        /* <DEDUP_REMOVED lines=39> */
[----:B------:R-:W-:Y:S02]  /*4b40*/  LOP3.LUT R21, R21, R22, R95, 0x96, !PT ;  /* 0x0000001615157212 */ /* 0x000fe400078e965f */
[----:B------:R-:W-:Y:S01]  /*4b50*/  MOV R22, R94 ;  /* 0x0000005e00167202 */ /* 0x000fe20000000f00 */
[----:B------:R-:W-:Y:S02]  /*4b60*/  VIADD R23, R99, 0x96a522ad ;  /* 0x96a522ad63177836 */ /* 0x000fe40000000000 */
[----:B------:R-:W-:Y:S01]  /*4b70*/  IMAD.MOV.U32 R11, RZ, RZ, R96 ;  /* 0x000000ffff0b7224 */ /* 0x000fe200078e0060 */
[----:B------:R-:W-:Y:S02]  /*4b80*/  MOV R96, R92 ;  /* 0x0000005c00607202 */ /* 0x000fe40000000f00 */
[----:B------:R-:W-:-:S07]  /*4b90*/  LOP3.LUT R23, R23, R12, R93, 0x96, !PT ;  /* 0x0000000c17177212 */ /* 0x000fce00078e965d */
.L_x_5628:
[----:B------:R-:W-:Y:S01]  /*4ba0*/  I2FP.F32.U32 R11, R11 ;  /* 0x0000000b000b7245 */ /* 0x000fe20000201000 */
[----:B------:R-:W-:Y:S01]  /*4bb0*/  HADD2.F32 R12, -RZ, R89.H0_H0 ;  /* 0x20000059ff0c7230 */ /* 0x000fe20000004100 */
[----:B------:R-:W-:Y:S01]  /*4bc0*/  ISETP.NE.AND P2, PT, R13, 0x1, PT ;  /* 0x000000010d00780c */ /* 0x000fe20003f45270 */
[----:B------:R-:W-:Y:S02]  /*4bd0*/  HADD2.F32 R14, -RZ, R45.H0_H0 ;  /* 0x2000002dff0e7230 */ /* 0x000fe40000004100 */
[----:B------:R-:W-:Y:S01]  /*4be0*/  FFMA.FTZ R11, R11, R20, 1.1641532182693481445e-10 ;  /* 0x2f0000000b0b7423 */ /* 0x000fe20000010014 */
[----:B------:R-:W-:-:S04]  /*4bf0*/  FMUL.FTZ R12, R12, R15 ;  /* 0x0000000f0c0c7220 */ /* 0x000fc80000410000 */
[----:B------:R-:W-:Y:S01]  /*4c00*/  FMUL.FTZ R12, R12, UR5 ;  /* 0x000000050c0c7c20 */ /* 0x000fe20008410000 */
[----:B------:R-:W-:-:S04]  /*4c10*/  FSETP.GTU.FTZ.AND P1, PT, R11, UR4, PT ;  /* 0x000000040b007c0b */ /* 0x000fc8000bf3c000 */
[----:B------:R-:W-:Y:S01]  /*4c20*/  FSEL R11, R12, RZ, !P1 ;  /* 0x000000ff0c0b7208 */ /* 0x000fe20004800000 */
[----:B------:R-:W-:Y:S01]  /*4c30*/  IMAD.MOV.U32 R12, RZ, RZ, R22 ;  /* 0x000000ffff0c7224 */ /* 0x000fe200078e0016 */
        /* <DEDUP_REMOVED lines=12> */
.L_x_5632:
        /* <DEDUP_REMOVED lines=12> */
.L_x_5633:
[----:B------:R-:W-:Y:S01]  /*4dc0*/  IMAD.WIDE.U32 R22, R4, -0x326172a9, RZ ;  /* 0xcd9e8d5704167825 */ /* 0x000fe200078e00ff */
[----:B------:R-:W-:-:S03]  /*4dd0*/  LOP3.LUT R94, R5, R13, R99, 0x96, !PT ;  /* 0x0000000d055e7212 */ /* 0x000fc600078e9663 */
[----:B------:R-:W-:Y:S02]  /*4de0*/  HFMA2 R14, -RZ, RZ, 0, 0 ;  /* 0x00000000ff0e7431 */ /* 0x000fe400000001ff */
        /* <DEDUP_REMOVED lines=36> */
[----:B------:R-:W-:Y:S02]  /*5030*/  IADD3 R21, PT, PT, R99, 0x1fd5c5a3, RZ ;  /* 0x1fd5c5a363157810 */ /* 0x000fe40007ffe0ff */
[----:B------:R-:W-:Y:S02]  /*5040*/  LOP3.LUT R13, R13, R22, R95, 0x96, !PT ;  /* 0x000000160d0d7212 */ /* 0x000fe400078e965f */
[----:B------:R-:W-:Y:S01]  /*5050*/  LOP3.LUT R21, R21, R12, R93, 0x96, !PT ;  /* 0x0000000c15157212 */ /* 0x000fe200078e965d */
[----:B------:R-:W-:Y:S02]  /*5060*/  VIADD R93, R99, 0xdb3d7428 ;  /* 0xdb3d7428635d7836 */ /* 0x000fe40000000000 */
[----:B------:R-:W-:-:S04]  /*5070*/  IMAD.WIDE.U32 R12, R13, -0x2daee0ad, RZ ;  /* 0xd2511f530d0c7825 */ /* 0x000fc800078e00ff */
[----:B------:R-:W-:Y:S01]  /*5080*/  IMAD.WIDE.U32 R22, R21, -0x326172a9, RZ ;  /* 0xcd9e8d5715167825 */ /* 0x000fe200078e00ff */
[C---:B------:R-:W-:Y:S02]  /*5090*/  IADD3 R21, PT, PT, R98.reuse, -0xe443238, RZ ;  /* 0xf1bbcdc862157810 */ /* 0x040fe40007ffe0ff */
        /* <DEDUP_REMOVED lines=8> */
[----:B------:R-:W-:Y:S02]  /*5120*/  LOP3.LUT R23, R23, R12, R93, 0x96, !PT ;  /* 0x0000000c17177212 */ /* 0x000fe400078e965d */
[----:B------:R-:W-:Y:S01]  /*5130*/  MOV R12, R96 ;  /* 0x00000060000c7202 */ /* 0x000fe20000000f00 */
[----:B------:R-:W-:-:S07]  /*5140*/  IMAD.MOV.U32 R96, RZ, RZ, R92 ;  /* 0x000000ffff607224 */ /* 0x000fce00078e005c */
.L_x_5631:
        /* <DEDUP_REMOVED lines=22> */
.L_x_5635:
        /* <DEDUP_REMOVED lines=12> */
.L_x_5636:
        /* <DEDUP_REMOVED lines=11> */
[----:B------:R-:W-:Y:S02]  /*5420*/  IADD3 R13, PT, PT, R98, 0x3c6ef372, RZ ;  /* 0x3c6ef372620d7810 */ /* 0x000fe40007ffe0ff */
[----:B------:R-:W-:Y:S02]  /*5430*/  LOP3.LUT R21, R21, R92, R23, 0x96, !PT ;  /* 0x0000005c15157212 */ /* 0x000fe400078e9617 */
[----:B------:R-:W-:-:S03]  /*5440*/  LOP3.LUT R13, R13, R94, R89, 0x96, !PT ;  /* 0x0000005e0d0d7212 */ /* 0x000fc600078e9659 */
[----:B------:R-:W-:-:S04]  /*5450*/  IMAD.WIDE.U32 R94, R21, -0x326172a9, RZ ;  /* 0xcd9e8d57155e7825 */ /* 0x000fc800078e00ff */
[C---:B------:R-:W-:Y:S02]  /*5460*/  VIADD R21, R98.reuse, 0xdaa66d2b ;  /* 0xdaa66d2b62157836 */ /* 0x040fe40000000000 */
[----:B------:R-:W-:Y:S01]  /*5470*/  IMAD.WIDE.U32 R92, R13, -0x2daee0ad, RZ ;  /* 0xd2511f530d5c7825 */ /* 0x000fe200078e00ff */
[----:B------:R-:W-:Y:S02]  /*5480*/  IADD3 R13, PT, PT, R98, 0x1715609d, RZ ;  /* 0x1715609d620d7810 */ /* 0x000fe40007ffe0ff */
[----:B------:R-:W-:Y:S02]  /*5490*/  LOP3.LUT R21, R21, R88, R95, 0x96, !PT ;  /* 0x0000005815157212 */ /* 0x000fe400078e965f */
        /* <DEDUP_REMOVED lines=26> */
[----:B------:R-:W-:Y:S02]  /*5640*/  IMAD.MOV.U32 R89, RZ, RZ, RZ ;  /* 0x000000ffff597224 */ /* 0x000fe400078e00ff */
[----:B------:R-:W-:-:S05]  /*5650*/  IMAD.WIDE.U32 R22, R22, -0x326172a9, RZ ;  /* 0xcd9e8d5716167825 */ /* 0x000fca00078e00ff */
        /* <DEDUP_REMOVED lines=10> */
.L_x_5634:
[----:B------:R-:W-:Y:S01]  /*5700*/  I2FP.F32.U32 R13, R13 ;  /* 0x0000000d000d7245 */ /* 0x000fe20000201000 */
[----:B------:R-:W-:Y:S01]  /*5710*/  HADD2.F32 R14, -RZ, R90.H0_H0 ;  /* 0x2000005aff0e7230 */ /* 0x000fe20000004100 */
[----:B------:R-:W-:Y:S01]  /*5720*/  ISETP.NE.AND P4, PT, R89, 0x1, PT ;  /* 0x000000015900780c */ /* 0x000fe20003f85270 */
[----:B------:R-:W-:Y:S02]  /*5730*/  HADD2.F32 R88, -RZ, R46.H0_H0 ;  /* 0x2000002eff587230 */ /* 0x000fe40000004100 */
[----:B------:R-:W-:Y:S02]  /*5740*/  HFMA2 R92, -RZ, RZ, 0, 1.1920928955078125e-07 ;  /* 0x00000002ff5c7431 */ /* 0x000fe400000001ff */
        /* <DEDUP_REMOVED lines=17> */
.L_x_5638:
        /* <DEDUP_REMOVED lines=12> */
.L_x_5639:
[----:B------:R-:W-:Y:S01]  /*5920*/  IMAD.WIDE.U32 R88, R4, -0x326172a9, RZ ;  /* 0xcd9e8d5704587825 */ /* 0x000fe200078e00ff */
[----:B------:R-:W-:Y:S02]  /*5930*/  LOP3.LUT R94, R5, R23, R99, 0x96, !PT ;  /* 0x00000017055e7212 */ /* 0x000fe400078e9663 */
[----:B------:R-:W-:Y:S01]  /*5940*/  MOV R14, R96 ;  /* 0x00000060000e7202 */ /* 0x000fe20000000f00 */
        /* <DEDUP_REMOVED lines=48> */
[----:B------:R-:W-:Y:S02]  /*5c50*/  VIADD R23, R98, 0x8ff34781 ;  /* 0x8ff3478162177836 */ /* 0x000fe40000000000 */
[----:B------:R-:W-:Y:S02]  /*5c60*/  IMAD.MOV.U32 R96, RZ, RZ, R92 ;  /* 0x000000ffff607224 */ /* 0x000fe400078e005c */
[----:B------:R-:W-:Y:S01]  /*5c70*/  HFMA2 R92, -RZ, RZ, 0, 0 ;  /* 0x00000000ff5c7431 */ /* 0x000fe200000001ff */
[----:B------:R-:W-:Y:S01]  /*5c80*/  LOP3.LUT R21, R23, R22, R95, 0x96, !PT ;  /* 0x0000001617157212 */ /* 0x000fe200078e965f */
[----:B------:R-:W-:Y:S01]  /*5c90*/  IMAD.MOV.U32 R22, RZ, RZ, R94 ;  /* 0x000000ffff167224 */ /* 0x000fe200078e005e */
[----:B------:R-:W-:-:S07]  /*5ca0*/  LOP3.LUT R23, R89, R88, R93, 0x96, !PT ;  /* 0x0000005859177212 */ /* 0x000fce00078e965d */
.L_x_5637:
[----:B------:R-:W-:Y:S01]  /*5cb0*/  I2FP.F32.U32 R89, R14 ;  /* 0x0000000e00597245 */ /* 0x000fe20000201000 */
[----:B------:R-:W-:Y:S01]  /*5cc0*/  HADD2.F32 R90, -RZ, R90.H1_H1 ;  /* 0x3000005aff5a7230 */ /* 0x000fe20000004100 */
[----:B------:R-:W-:Y:S01]  /*5cd0*/  ISETP.NE.AND P5, PT, R92, 0x1, PT ;  /* 0x000000015c00780c */ /* 0x000fe20003fa5270 */
[----:B------:R-:W-:Y:S01]  /*5ce0*/  HADD2.F32 R93, -RZ, R46.H1_H1 ;  /* 0x3000002eff5d7230 */ /* 0x000fe20000004100 */
[----:B------:R-:W-:Y:S01]  /*5cf0*/  MOV R88, R22 ;  /* 0x0000001600587202 */ /* 0x000fe20000000f00 */
[----:B------:R-:W-:Y:S01]  /*5d00*/  FFMA.FTZ R89, R89, R20, 1.1641532182693481445e-10 ;  /* 0x2f00000059597423 */ /* 0x000fe20000010014 */
[----:B------:R-:W-:-:S04]  /*5d10*/  FMUL.FTZ R90, R90, R15 ;  /* 0x0000000f5a5a7220 */ /* 0x000fc80000410000 */
[----:B------:R-:W-:Y:S01]  /*5d20*/  FMUL.FTZ R14, R90, UR5 ;  /* 0x000000055a0e7c20 */ /* 0x000fe20008410000 */
[----:B------:R-:W-:Y:S01]  /*5d30*/  FSETP.GTU.FTZ.AND P4, PT, R89, UR4, PT ;  /* 0x0000000459007c0b */ /* 0x000fe2000bf9c000 */
        /* <DEDUP_REMOVED lines=13> */
.L_x_5641:
        /* <DEDUP_REMOVED lines=12> */
.L_x_5642:
[----:B------:R-:W-:Y:S01]  /*5ed0*/  IMAD.WIDE.U32 R88, R4, -0x326172a9, RZ ;  /* 0xcd9e8d5704587825 */ /* 0x000fe200078e00ff */
[----:B------:R-:W-:Y:S02]  /*5ee0*/  LOP3.LUT R94, R5, R23, R99, 0x96, !PT ;  /* 0x00000017055e7212 */ /* 0x000fe400078e9663 */
[----:B------:R-:W-:Y:S01]  /*5ef0*/  IADD3 R21, PT, PT, R99, -0x4498517b, RZ ;  /* 0xbb67ae8563157810 */ /* 0x000fe20007ffe0ff */
[----:B------:R-:W-:Y:S01]  /*5f00*/  IMAD.MOV.U32 R90, RZ, RZ, RZ ;  /* 0x000000ffff5a7224 */ /* 0x000fe200078e00ff */
        /* <DEDUP_REMOVED lines=49> */
[----:B------:R-:W-:Y:S02]  /*6220*/  MOV R22, R94 ;  /* 0x0000005e00167202 */ /* 0x000fe40000000f00 */
[----:B------:R-:W-:Y:S01]  /*6230*/  LOP3.LUT R23, R89, R88, R93, 0x96, !PT ;  /* 0x0000005859177212 */ /* 0x000fe200078e965d */
[----:B------:R-:W-:Y:S01]  /*6240*/  IMAD.MOV.U32 R88, RZ, RZ, R96 ;  /* 0x000000ffff587224 */ /* 0x000fe200078e0060 */
[----:B------:R-:W-:-:S07]  /*6250*/  MOV R96, R92 ;  /* 0x0000005c00607202 */ /* 0x000fce0000000f00 */
.L_x_5640:
        /* <DEDUP_REMOVED lines=22> */
.L_x_5644:
        /* <DEDUP_REMOVED lines=14> */
.L_x_5645:
        /* <DEDUP_REMOVED lines=57> */
.L_x_5643:
[----:B------:R-:W-:Y:S01]  /*6830*/  I2FP.F32.U32 R89, R88 ;  /* 0x0000005800597245 */ /* 0x000fe20000201000 */
[----:B------:R-:W-:Y:S02]  /*6840*/  HADD2.F32 R88, -RZ, R91.H1_H1 ;  /* 0x3000005bff587230 */ /* 0x000fe40000004100 */
[----:B------:R-:W-:Y:S02]  /*6850*/  HADD2.F32 R90, -RZ, R47.H1_H1 ;  /* 0x3000002fff5a7230 */ /* 0x000fe40000004100 */
[----:B------:R-:W-:Y:S01]  /*6860*/  FFMA.FTZ R89, R89, R20, 1.1641532182693481445e-10 ;  /* 0x2f00000059597423 */ /* 0x000fe20000010014 */
[----:B------:R-:W-:-:S04]  /*6870*/  FMUL.FTZ R88, R88, R15 ;  /* 0x0000000f58587220 */ /* 0x000fc80000410000 */
[----:B------:R-:W-:Y:S01]  /*6880*/  FMUL.FTZ R88, R88, UR5 ;  /* 0x0000000558587c20 */ /* 0x000fe20008410000 */
[----:B------:R-:W-:Y:S02]  /*6890*/  FSETP.GTU.FTZ.AND P6, PT, R89, UR4, PT ;  /* 0x0000000459007c0b */ /* 0x000fe4000bfdc000 */
[----:B------:R-:W-:Y:S02]  /*68a0*/  F2FP.F16.F32.PACK_AB R89, R12, R11 ;  /* 0x0000000b0c59723e */ /* 0x000fe400000000ff */
[----:B------:R-:W-:Y:S02]  /*68b0*/  FSEL R93, R88, RZ, !P6 ;  /* 0x000000ff585d7208 */ /* 0x000fe40007000000 */
[----:B------:R-:W-:Y:S02]  /*68c0*/  PLOP3.LUT P6, PT, P6, PT, PT, 0x8, 0x80 ;  /* 0x000000000080781c */ /* 0x000fe400037ce170 */
[----:B------:R-:W-:Y:S01]  /*68d0*/  F2FP.F16.F32.PACK_AB R88, R10, R9 ;  /* 0x000000090a58723e */ /* 0x000fe200000000ff */
[----:B------:R-:W-:Y:S01]  /*68e0*/  FMUL.FTZ R93, R93, R90 ;  /* 0x0000005a5d5d7220 */ /* 0x000fe20000410000 */
[----:B------:R-:W-:-:S04]  /*68f0*/  F2FP.F16.F32.PACK_AB R90, R14, R13 ;  /* 0x0000000d0e5a723e */ /* 0x000fc800000000ff */
[----:B------:R-:W-:-:S07]  /*6900*/  F2FP.F16.F32.PACK_AB R91, R93, R92 ;  /* 0x0000005c5d5b723e */ /* 0x000fce00000000ff */
.L_x_5621:
[----:B------:R-:W-:Y:S01]  /*6910*/  SEL R104, RZ, 0x10000, !P5 ;  /* 0x00010000ff687807 */ /* 0x000fe20006800000 */
[----:B------:R-:W0:Y:S01]  /*6920*/  LDC.64 R102, c[0x0][0x3a8] ;  /* 0x0000ea00ff667b82 */ /* 0x000e220000000a00 */
[----:B------:R-:W-:Y:S02]  /*6930*/  ISETP.NE.AND P5, PT, R100, RZ, PT ;  /* 0x000000ff6400720c */ /* 0x000fe40003fa5270 */
[----:B------:R-:W-:Y:S02]  /*6940*/  SEL R105, RZ, 0x1000000, !P6 ;  /* 0x01000000ff697807 */ /* 0x000fe40007000000 */
[----:B------:R-:W-:Y:S02]  /*6950*/  ISETP.NE.AND P6, PT, R97, RZ, PT ;  /* 0x000000ff6100720c */ /* 0x000fe40003fc5270 */
[----:B------:R-:W-:Y:S01]  /*6960*/  SEL R115, RZ, 0x100, !P4 ;  /* 0x00000100ff737807 */ /* 0x000fe20006000000 */
[----:B------:R-:W1:Y:S01]  /*6970*/  LDC.64 R100, c[0x0][0x3b0] ;  /* 0x0000ec00ff647b82 */ /* 0x000e620000000a00 */
[----:B------:R-:W-:-:S02]  /*6980*/  SEL R97, RZ, 0x1000000, !P2 ;  /* 0x01000000ff617807 */ /* 0x000fc40005000000 */
[----:B------:R-:W-:Y:S02]  /*6990*/  SEL R94, RZ, 0x10000, !P1 ;  /* 0x00010000ff5e7807 */ /* 0x000fe40004800000 */
[----:B------:R-:W-:Y:S02]  /*69a0*/  SEL R95, RZ, 0x100, !P5 ;  /* 0x00000100ff5f7807 */ /* 0x000fe40006800000 */
[----:B------:R-:W-:Y:S01]  /*69b0*/  LOP3.LUT R115, R115, R105, R104, 0xfe, !PT ;  /* 0x0000006973737212 */ /* 0x000fe200078efe68 */
[----:B------:R-:W2:Y:S01]  /*69c0*/  @P0 LDC.64 R112, c[0x0][0x3a0] ;  /* 0x0000e800ff700b82 */ /* 0x000ea20000000a00 */
[----:B------:R-:W-:Y:S02]  /*69d0*/  SEL R114, RZ, 0x1, !P3 ;  /* 0x00000001ff727807 */ /* 0x000fe40005800000 */
[----:B------:R-:W-:Y:S01]  /*69e0*/  LOP3.LUT R95, R95, R97, R94, 0xfe, !PT ;  /* 0x000000615f5f7212 */ /* 0x000fe200078efe5e */
[----:B------:R-:W-:Y:S01]  /*69f0*/  VIADD R94, R8, 0x80 ;  /* 0x00000080085e7836 */ /* 0x000fe20000000000 */
[----:B------:R-:W-:-:S02]  /*6a00*/  SEL R108, RZ, 0x1, !P6 ;  /* 0x00000001ff6c7807 */ /* 0x000fc40007000000 */
[----:B------:R-:W-:Y:S01]  /*6a10*/  LOP3.LUT R115, R115, R114, RZ, 0xfc, !PT ;  /* 0x0000007273737212 */ /* 0x000fe200078efcff */
[----:B0-----:R-:W-:Y:S01]  /*6a20*/  IMAD.WIDE.U32 R104, R8, 0x10, R102 ;  /* 0x0000001008687825 */ /* 0x001fe200078e0066 */
[----:B------:R-:W-:-:S03]  /*6a30*/  LOP3.LUT R114, R95, R108, RZ, 0xfc, !PT ;  /* 0x0000006c5f727212 */ /* 0x000fc600078efcff */
[----:B------:R-:W-:Y:S01]  /*6a40*/  IMAD.WIDE.U32 R110, R94, 0x10, R106 ;  /* 0x000000105e6e7825 */ /* 0x000fe200078e006a */
[----:B------:R0:W-:Y:S03]  /*6a50*/  STG.E.128 desc[UR8][R104.64], R88 ;  /* 0x0000005868007986 */ /* 0x0001e6000c101d08 */
[----:B-1----:R-:W-:-:S05]  /*6a60*/  IMAD.WIDE.U32 R108, R8, 0x8, R100 ;  /* 0x00000008086c7825 */ /* 0x002fca00078e0064 */
[----:B------:R1:W-:Y:S01]  /*6a70*/  STG.E.64 desc[UR8][R108.64], R114 ;  /* 0x000000726c007986 */ /* 0x0003e2000c101b08 */
[----:B--2---:R-:W-:-:S05]  /*6a80*/  @P0 IMAD.WIDE.U32 R112, R94, 0x10, R112 ;  /* 0x000000105e700825 */ /* 0x004fca00078e0070 */
[----:B------:R1:W5:Y:S04]  /*6a90*/  @P0 LDG.E.128 R24, desc[UR8][R112.64] ;  /* 0x0000000870180981 */ /* 0x000368000c1e1d00 */
[----:B0-----:R1:W5:Y:S01]  /*6aa0*/  LDG.E.128 R88, desc[UR8][R110.64] ;  /* 0x000000086e587981 */ /* 0x001362000c1e1d00 */
[----:B------:R-:W-:Y:S05]  /*6ab0*/  @!P0 BRA `(.L_x_5646) ;  /* 0x0000002c00a08947 */ /* 0x000fea0003800000 */
[----:B------:R-:W-:Y:S01]  /*6ac0*/  ISETP.NE.AND P1, PT, R116, 0x1, PT ;  /* 0x000000017400780c */ /* 0x000fe20003f25270 */
[----:B------:R-:W-:Y:S01]  /*6ad0*/  IMAD.MOV.U32 R95, RZ, RZ, R22 ;  /* 0x000000ffff5f7224 */ /* 0x000fe200078e0016 */
[----:B------:R-:W-:Y:S02]  /*6ae0*/  MOV R97, 0x2 ;  /* 0x0000000200617802 */ /* 0x000fe40000000f00 */
[----:B-1----:R-:W-:-:S09]  /*6af0*/  MOV R112, R96 ;  /* 0x0000006000707202 */ /* 0x002fd20000000f00 */
        /* <DEDUP_REMOVED lines=11> */
.L_x_5648:
        /* <DEDUP_REMOVED lines=12> */
.L_x_5649:
[----:B------:R-:W-:Y:S01]  /*6c70*/  IMAD.WIDE.U32 R104, R4, -0x326172a9, RZ ;  /* 0xcd9e8d5704687825 */ /* 0x000fe200078e00ff */
[----:B------:R-:W-:-:S03]  /*6c80*/  LOP3.LUT R110, R5, R23, R99, 0x96, !PT ;  /* 0x00000017056e7212 */ /* 0x000fc600078e9663 */
[----:B------:R-:W-:Y:S01]  /*6c90*/  HFMA2 R97, -RZ, RZ, 0, 0 ;  /* 0x00000000ff617431 */ /* 0x000fe200000001ff */
        /* <DEDUP_REMOVED lines=47> */
[----:B------:R-:W-:-:S03]  /*6f90*/  IADD3 R23, PT, PT, R98, -0x700cb87f, RZ ;  /* 0x8ff3478162177810 */ /* 0x000fc60007ffe0ff */
[----:B------:R-:W-:Y:S01]  /*6fa0*/  IMAD.WIDE.U32 R112, R21, -0x2daee0ad, RZ ;  /* 0xd2511f5315707825 */ /* 0x000fe200078e00ff */
[----:B------:R-:W-:Y:S02]  /*6fb0*/  LOP3.LUT R21, R23, R22, R109, 0x96, !PT ;  /* 0x0000001617157212 */ /* 0x000fe400078e966d */
[----:B------:R-:W-:Y:S02]  /*6fc0*/  MOV R22, R108 ;  /* 0x0000006c00167202 */ /* 0x000fe40000000f00 */
[----:B------:R-:W-:Y:S01]  /*6fd0*/  LOP3.LUT R23, R95, R104, R113, 0x96, !PT ;  /* 0x000000685f177212 */ /* 0x000fe200078e9671 */
[----:B------:R-:W-:-:S07]  /*6fe0*/  IMAD.MOV.U32 R95, RZ, RZ, R96 ;  /* 0x000000ffff5f7224 */ /* 0x000fce00078e0060 */
.L_x_5647:
[----:B------:R-:W-:Y:S01]  /*6ff0*/  I2FP.F32.U32 R95, R95 ;  /* 0x0000005f005f7245 */ /* 0x000fe20000201000 */
[----:B-----5:R-:W-:Y:S01]  /*7000*/  HADD2.F32 R96, -RZ, R88.H0_H0 ;  /* 0x20000058ff607230 */ /* 0x020fe20000004100 */
[----:B------:R-:W-:Y:S01]  /*7010*/  ISETP.NE.AND P2, PT, R97, 0x1, PT ;  /* 0x000000016100780c */ /* 0x000fe20003f45270 */
[----:B------:R-:W-:Y:S02]  /*7020*/  HADD2.F32 R104, -RZ, R40.H0_H0 ;  /* 0x20000028ff687230 */ /* 0x000fe40000004100 */
        /* <DEDUP_REMOVED lines=20> */
.L_x_5651:
        /* <DEDUP_REMOVED lines=12> */
.L_x_5652:
        /* <DEDUP_REMOVED lines=55> */
[----:B------:R-:W-:Y:S01]  /*75a0*/  MOV R112, R104 ;  /* 0x0000006800707202 */ /* 0x000fe20000000f00 */
[----:B------:R-:W-:-:S07]  /*75b0*/  IMAD.MOV.U32 R104, RZ, RZ, RZ ;  /* 0x000000ffff687224 */ /* 0x000fce00078e00ff */
.L_x_5650:
[----:B------:R-:W-:Y:S01]  /*75c0*/  I2FP.F32.U32 R97, R96 ;  /* 0x0000006000617245 */ /* 0x000fe20000201000 */
[----:B------:R-:W-:Y:S01]  /*75d0*/  HADD2.F32 R88, -RZ, R88.H1_H1 ;  /* 0x30000058ff587230 */ /* 0x000fe20000004100 */
[----:B------:R-:W-:Y:S01]  /*75e0*/  ISETP.NE.AND P2, PT, R104, 0x1, PT ;  /* 0x000000016800780c */ /* 0x000fe20003f45270 */
[----:B------:R-:W-:Y:S02]  /*75f0*/  HADD2.F32 R105, -RZ, R24.H1_H1 ;  /* 0x30000018ff697230 */ /* 0x000fe40000004100 */
[----:B------:R-:W-:Y:S02]  /*7600*/  HFMA2 R108, -RZ, RZ, 0, 1.1920928955078125e-07 ;  /* 0x00000002ff6c7431 */ /* 0x000fe400000001ff */
        /* <DEDUP_REMOVED lines=19> */
.L_x_5654:
        /* <DEDUP_REMOVED lines=12> */
.L_x_5655:
        /* <DEDUP_REMOVED lines=57> */
.L_x_5653:
[----:B------:R-:W-:Y:S01]  /*7b90*/  I2FP.F32.U32 R105, R88 ;  /* 0x0000005800697245 */ /* 0x000fe20000201000 */
[----:B------:R-:W-:Y:S01]  /*7ba0*/  HADD2.F32 R88, -RZ, R89.H0_H0 ;  /* 0x20000059ff587230 */ /* 0x000fe20000004100 */
[----:B------:R-:W-:Y:S01]  /*7bb0*/  ISETP.NE.AND P2, PT, R108, 0x1, PT ;  /* 0x000000016c00780c */ /* 0x000fe20003f45270 */
[----:B------:R-:W-:Y:S02]  /*7bc0*/  HADD2.F32 R109, -RZ, R25.H0_H0 ;  /* 0x20000019ff6d7230 */ /* 0x000fe40000004100 */
[----:B------:R-:W-:Y:S01]  /*7bd0*/  FFMA.FTZ R105, R105, R20, 1.1641532182693481445e-10 ;  /* 0x2f00000069697423 */ /* 0x000fe20000010014 */
[----:B------:R-:W-:-:S04]  /*7be0*/  FMUL.FTZ R88, R88, R15 ;  /* 0x0000000f58587220 */ /* 0x000fc80000410000 */
[----:B------:R-:W-:Y:S01]  /*7bf0*/  FMUL.FTZ R88, R88, UR5 ;  /* 0x0000000558587c20 */ /* 0x000fe20008410000 */
[----:B------:R-:W-:Y:S01]  /*7c00*/  FSETP.GTU.FTZ.AND P1, PT, R105, UR4, PT ;  /* 0x0000000469007c0b */ /* 0x000fe2000bf3c000 */
[----:B------:R-:W-:-:S03]  /*7c10*/  HADD2.F32 R105, -RZ, R41.H0_H0 ;  /* 0x20000029ff697230 */ /* 0x000fc60000004100 */
        /* <DEDUP_REMOVED lines=14> */
.L_x_5657:
        /* <DEDUP_REMOVED lines=12> */
.L_x_5658:
[----:B------:R-:W-:Y:S01]  /*7dc0*/  IMAD.WIDE.U32 R108, R4, -0x326172a9, RZ ;  /* 0xcd9e8d57046c7825 */ /* 0x000fe200078e00ff */
[----:B------:R-:W-:Y:S02]  /*7dd0*/  LOP3.LUT R22, R5, R105, R99, 0x96, !PT ;  /* 0x0000006905167212 */ /* 0x000fe400078e9663 */
[----:B------:R-:W-:Y:S02]  /*7de0*/  IADD3 R21, PT, PT, R99, -0x4498517b, RZ ;  /* 0xbb67ae8563157810 */ /* 0x000fe40007ffe0ff */
        /* <DEDUP_REMOVED lines=49> */
[----:B------:R-:W-:Y:S02]  /*8100*/  VIADD R109, R99, 0x96a522ad ;  /* 0x96a522ad636d7836 */ /* 0x000fe40000000000 */
[----:B------:R-:W-:-:S03]  /*8110*/  IMAD.MOV.U32 R112, RZ, RZ, R110 ;  /* 0x000000ffff707224 */ /* 0x000fc600078e006e */
[----:B------:R-:W-:Y:S01]  /*8120*/  LOP3.LUT R23, R109, R104, R111, 0x96, !PT ;  /* 0x000000686d177212 */ /* 0x000fe200078e966f */
[----:B------:R-:W-:-:S07]  /*8130*/  HFMA2 R109, -RZ, RZ, 0, 0 ;  /* 0x00000000ff6d7431 */ /* 0x000fce00000001ff */
.L_x_5656:
[----:B------:R-:W-:Y:S01]  /*8140*/  I2FP.F32.U32 R105, R88 ;  /* 0x0000005800697245 */ /* 0x000fe20000201000 */
[----:B------:R-:W-:Y:S01]  /*8150*/  HADD2.F32 R88, -RZ, R89.H1_H1 ;  /* 0x30000059ff587230 */ /* 0x000fe20000004100 */
[----:B------:R-:W-:Y:S01]  /*8160*/  ISETP.NE.AND P3, PT, R109, 0x1, PT ;  /* 0x000000016d00780c */ /* 0x000fe20003f65270 */
[----:B------:R-:W-:Y:S02]  /*8170*/  HADD2.F32 R89, -RZ, R41.H1_H1 ;  /* 0x30000029ff597230 */ /* 0x000fe40000004100 */
[----:B------:R-:W-:Y:S01]  /*8180*/  FFMA.FTZ R105, R105, R20, 1.1641532182693481445e-10 ;  /* 0x2f00000069697423 */ /* 0x000fe20000010014 */
[----:B------:R-:W-:Y:S01]  /*8190*/  FMUL.FTZ R88, R88, R15 ;  /* 0x0000000f58587220 */ /* 0x000fe20000410000 */
[----:B------:R-:W-:-:S03]  /*81a0*/  IMAD.MOV.U32 R108, RZ, RZ, 0x2 ;  /* 0x00000002ff6c7424 */ /* 0x000fc600078e00ff */
[----:B------:R-:W-:Y:S01]  /*81b0*/  FMUL.FTZ R88, R88, UR5 ;  /* 0x0000000558587c20 */ /* 0x000fe20008410000 */
[----:B------:R-:W-:Y:S01]  /*81c0*/  FSETP.GTU.FTZ.AND P2, PT, R105, UR4, PT ;  /* 0x0000000469007c0b */ /* 0x000fe2000bf5c000 */
[----:B------:R-:W-:-:S03]  /*81d0*/  HADD2.F32 R105, -RZ, R25.H1_H1 ;  /* 0x30000019ff697230 */ /* 0x000fc60000004100 */
        /* <DEDUP_REMOVED lines=13> */
.L_x_5660:
        /* <DEDUP_REMOVED lines=12> */
.L_x_5661:
        /* <DEDUP_REMOVED lines=48> */
[----:B------:R-:W-:Y:S01]  /*8670*/  IADD3 R21, PT, PT, R98, -0x700cb87f, RZ ;  /* 0x8ff3478162157810 */ /* 0x000fe20007ffe0ff */
[----:B------:R-:W-:Y:S02]  /*8680*/  VIADD R23, R99, 0x96a522ad ;  /* 0x96a522ad63177836 */ /* 0x000fe40000000000 */
[----:B------:R-:W-:Y:S01]  /*8690*/  IMAD.WIDE.U32 R88, R88, -0x2daee0ad, RZ ;  /* 0xd2511f5358587825 */ /* 0x000fe200078e00ff */
[----:B------:R-:W-:Y:S02]  /*86a0*/  LOP3.LUT R21, R21, R22, R111, 0x96, !PT ;  /* 0x0000001615157212 */ /* 0x000fe400078e966f */
[----:B------:R-:W-:Y:S02]  /*86b0*/  MOV R22, R110 ;  /* 0x0000006e00167202 */ /* 0x000fe40000000f00 */
[----:B------:R-:W-:Y:S01]  /*86c0*/  LOP3.LUT R23, R23, R108, R89, 0x96, !PT ;  /* 0x0000006c17177212 */ /* 0x000fe200078e9659 */
[----:B------:R-:W-:Y:S01]  /*86d0*/  IMAD.MOV.U32 R89, RZ, RZ, R112 ;  /* 0x000000ffff597224 */ /* 0x000fe200078e0070 */
[----:B------:R-:W-:Y:S01]  /*86e0*/  MOV R112, R88 ;  /* 0x0000005800707202 */ /* 0x000fe20000000f00 */
[----:B------:R-:W-:-:S07]  /*86f0*/  IMAD.MOV.U32 R108, RZ, RZ, RZ ;  /* 0x000000ffff6c7224 */ /* 0x000fce00078e00ff */
.L_x_5659:
        /* <DEDUP_REMOVED lines=23> */
.L_x_5663:
        /* <DEDUP_REMOVED lines=12> */
.L_x_5664:
        /* <DEDUP_REMOVED lines=51> */
[----:B------:R-:W-:-:S04]  /*8c60*/  LOP3.LUT R21, R89, R108, R23, 0x96, !PT ;  /* 0x0000006c59157212 */ /* 0x000fc800078e9617 */
[----:B------:R-:W-:Y:S01]  /*8c70*/  LOP3.LUT R23, R109, R88, R111, 0x96, !PT ;  /* 0x000000586d177212 */ /* 0x000fe200078e966f */
[----:B------:R-:W-:Y:S01]  /*8c80*/  IMAD.MOV.U32 R88, RZ, RZ, R112 ;  /* 0x000000ffff587224 */ /* 0x000fe200078e0070 */
[----:B------:R-:W-:Y:S01]  /*8c90*/  MOV R112, R110 ;  /* 0x0000006e00707202 */ /* 0x000fe20000000f00 */
[----:B------:R-:W-:-:S07]  /*8ca0*/  IMAD.MOV.U32 R110, RZ, RZ, RZ ;  /* 0x000000ffff6e7224 */ /* 0x000fce00078e00ff */
.L_x_5662:
[----:B------:R-:W-:Y:S01]  /*8cb0*/  I2FP.F32.U32 R89, R88 ;  /* 0x0000005800597245 */ /* 0x000fe20000201000 */
[----:B------:R-:W-:Y:S01]  /*8cc0*/  HADD2.F32 R90, -RZ, R90.H1_H1 ;  /* 0x3000005aff5a7230 */ /* 0x000fe20000004100 */
[----:B------:R-:W-:Y:S01]  /*8cd0*/  ISETP.NE.AND P5, PT, R110, 0x1, PT ;  /* 0x000000016e00780c */ /* 0x000fe20003fa5270 */
[----:B------:R-:W-:Y:S02]  /*8ce0*/  HADD2.F32 R109, -RZ, R42.H1_H1 ;  /* 0x3000002aff6d7230 */ /* 0x000fe40000004100 */
[----:B------:R-:W-:Y:S01]  /*8cf0*/  FFMA.FTZ R89, R89, R20, 1.1641532182693481445e-10 ;  /* 0x2f00000059597423 */ /* 0x000fe20000010014 */
[----:B------:R-:W-:Y:S01]  /*8d00*/  FMUL.FTZ R90, R90, R15 ;  /* 0x0000000f5a5a7220 */ /* 0x000fe20000410000 */
[----:B------:R-:W-:Y:S02]  /*8d10*/  HADD2.F32 R111, -RZ, R26.H1_H1 ;  /* 0x3000001aff6f7230 */ /* 0x000fe40000004100 */
[----:B------:R-:W-:Y:S02]  /*8d20*/  IMAD.MOV.U32 R88, RZ, RZ, R22 ;  /* 0x000000ffff587224 */ /* 0x000fe400078e0016 */
[----:B------:R-:W-:Y:S01]  /*8d30*/  FMUL.FTZ R90, R90, UR5 ;  /* 0x000000055a5a7c20 */ /* 0x000fe20008410000 */
[----:B------:R-:W-:-:S04]  /*8d40*/  FSETP.GTU.FTZ.AND P4, PT, R89, UR4, PT ;  /* 0x0000000459007c0b */ /* 0x000fc8000bf9c000 */
        /* <DEDUP_REMOVED lines=13> */
.L_x_5666:
        /* <DEDUP_REMOVED lines=12> */
.L_x_5667:
        /* <DEDUP_REMOVED lines=49> */
[----:B------:R-:W-:-:S03]  /*91f0*/  LOP3.LUT R21, R21, R22, R115, 0x96, !PT ;  /* 0x0000001615157212 */ /* 0x000fc600078e9673 */
[----:B------:R-:W-:-:S04]  /*9200*/  IMAD.WIDE.U32 R22, R23, -0x326172a9, RZ ;  /* 0xcd9e8d5717167825 */ /* 0x000fc800078e00ff */
[----:B------:R-:W-:Y:S01]  /*9210*/  IMAD.WIDE.U32 R110, R21, -0x2daee0ad, RZ ;  /* 0xd2511f53156e7825 */ /* 0x000fe200078e00ff */
[----:B------:R-:W-:-:S04]  /*9220*/  LOP3.LUT R21, R89, R114, R23, 0x96, !PT ;  /* 0x0000007259157212 */ /* 0x000fc800078e9617 */
[----:B------:R-:W-:Y:S01]  /*9230*/  LOP3.LUT R23, R109, R88, R111, 0x96, !PT ;  /* 0x000000586d177212 */ /* 0x000fe200078e966f */
[----:B------:R-:W-:Y:S01]  /*9240*/  IMAD.MOV.U32 R88, RZ, RZ, R112 ;  /* 0x000000ffff587224 */ /* 0x000fe200078e0070 */
[----:B------:R-:W-:-:S07]  /*9250*/  MOV R112, R110 ;  /* 0x0000006e00707202 */ /* 0x000fce0000000f00 */
.L_x_5665:
        /* <DEDUP_REMOVED lines=23> */
.L_x_5669:
        /* <DEDUP_REMOVED lines=14> */
.L_x_5670:
[----:B------:R-:W-:Y:S01]  /*94b0*/  IMAD.WIDE.U32 R88, R4, -0x326172a9, RZ ;  /* 0xcd9e8d5704587825 */ /* 0x000fe200078e00ff */
[----:B------:R-:W-:-:S03]  /*94c0*/  LOP3.LUT R110, R5, R23, R99, 0x96, !PT ;  /* 0x00000017056e7212 */ /* 0x000fc600078e9663 */
[----:B------:R-:W-:Y:S02]  /*94d0*/  HFMA2 R124, -RZ, RZ, 0, 0 ;  /* 0x00000000ff7c7431 */ /* 0x000fe400000001ff */
        /* <DEDUP_REMOVED lines=45> */
[----:B------:R-:W-:Y:S01]  /*97b0*/  IMAD.WIDE.U32 R114, R114, -0x326172a9, RZ ;  /* 0xcd9e8d5772727825 */ /* 0x000fe200078e00ff */
[----:B------:R-:W-:-:S03]  /*97c0*/  IADD3 R23, PT, PT, R99, -0x695add53, RZ ;  /* 0x96a522ad63177810 */ /* 0x000fc60007ffe0ff */
[----:B------:R-:W-:-:S04]  /*97d0*/  IMAD.WIDE.U32 R110, R110, -0x2daee0ad, RZ ;  /* 0xd2511f536e6e7825 */ /* 0x000fc800078e00ff */
[----:B------:R-:W-:Y:S01]  /*97e0*/  VIADD R21, R98, 0x8ff34781 ;  /* 0x8ff3478162157836 */ /* 0x000fe20000000000 */
[----:B------:R-:W-:Y:S02]  /*97f0*/  LOP3.LUT R23, R23, R88, R111, 0x96, !PT ;  /* 0x0000005817177212 */ /* 0x000fe400078e966f */
[----:B------:R-:W-:Y:S01]  /*9800*/  MOV R88, R112 ;  /* 0x0000007000587202 */ /* 0x000fe20000000f00 */
[----:B------:R-:W-:Y:S01]  /*9810*/  IMAD.MOV.U32 R112, RZ, RZ, R110 ;  /* 0x000000ffff707224 */ /* 0x000fe200078e006e */
[----:B------:R-:W-:Y:S01]  /*9820*/  LOP3.LUT R21, R21, R22, R115, 0x96, !PT ;  /* 0x0000001615157212 */ /* 0x000fe200078e9673 */
[----:B------:R-:W-:-:S07]  /*9830*/  IMAD.MOV.U32 R22, RZ, RZ, R114 ;  /* 0x000000ffff167224 */ /* 0x000fce00078e0072 */
.L_x_5668:
        /* <DEDUP_REMOVED lines=16> */
.L_x_5646:
[----:B------:R-:W-:Y:S01]  /*9940*/  ISETP.NE.AND P1, PT, R116, 0x1, PT ;  /* 0x000000017400780c */ /* 0x000fe20003f25270 */
[----:B------:R-:W-:Y:S01]  /*9950*/  IMAD.MOV.U32 R97, RZ, RZ, 0x2 ;  /* 0x00000002ff617424 */ /* 0x000fe200078e00ff */
[----:B------:R-:W-:Y:S01]  /*9960*/  MOV R95, R22 ;  /* 0x00000016005f7202 */ /* 0x000fe20000000f00 */
[----:B-1----:R-:W-:-:S10]  /*9970*/  IMAD.MOV.U32 R112, RZ, RZ, R96 ;  /* 0x000000ffff707224 */ /* 0x002fd400078e0060 */
        /* <DEDUP_REMOVED lines=11> */
.L_x_5673:
        /* <DEDUP_REMOVED lines=12> */
.L_x_5674:
        /* <DEDUP_REMOVED lines=55> */
[----:B------:R-:W-:-:S07]  /*9e60*/  MOV R95, R96 ;  /* 0x00000060005f7202 */ /* 0x000fce0000000f00 */
.L_x_5672:
[----:B------:R-:W-:Y:S01]  /*9e70*/  I2FP.F32.U32 R95, R95 ;  /* 0x0000005f005f7245 */ /* 0x000fe20000201000 */
[----:B-----5:R-:W-:Y:S01]  /*9e80*/  HADD2.F32 R96, -RZ, R88.H0_H0 ;  /* 0x20000058ff607230 */ /* 0x020fe20000004100 */
        /* <DEDUP_REMOVED lines=21> */
.L_x_5676:
        /* <DEDUP_REMOVED lines=12> */
.L_x_5677:
        /* <DEDUP_REMOVED lines=55> */
[----:B------:R-:W-:Y:S02]  /*a410*/  IMAD.MOV.U32 R112, RZ, RZ, R104 ;  /* 0x000000ffff707224 */ /* 0x000fe400078e0068 */
[----:B------:R-:W-:-:S07]  /*a420*/  HFMA2 R104, -RZ, RZ, 0, 0 ;  /* 0x00000000ff687431 */ /* 0x000fce00000001ff */
.L_x_5675:
        /* <DEDUP_REMOVED lines=8> */
[----:B------:R-:W-:-:S04]  /*a4b0*/  FSETP.GTU.FTZ.AND P1, PT, R97, UR4, PT ;  /* 0x0000000461007c0b */ /* 0x000fc8000bf3c000 */
[----:B------:R-:W-:Y:S02]  /*a4c0*/  FSEL R97, R88, RZ, !P1 ;  /* 0x000000ff58617208 */ /* 0x000fe40004800000 */
[----:B------:R-:W-:Y:S02]  /*a4d0*/  PLOP3.LUT P1, PT, P1, PT, PT, 0x8, 0x80 ;  /* 0x000000000080781c */ /* 0x000fe40000f2e170 */
[----:B------:R-:W-:Y:S01]  /*a4e0*/  MOV R88, R22 ;  /* 0x0000001600587202 */ /* 0x000fe20000000f00 */
[----:B------:R-:W-:Y:S01]  /*a4f0*/  FMUL.FTZ R97, R96, R97 ;  /* 0x0000006160617220 */ /* 0x000fe20000410000 */
        /* <DEDUP_REMOVED lines=10> */
.L_x_5679:
        /* <DEDUP_REMOVED lines=12> */
.L_x_5680:
[----:B------:R-:W-:Y:S01]  /*a660*/  IMAD.WIDE.U32 R104, R4, -0x326172a9, RZ ;  /* 0xcd9e8d5704687825 */ /* 0x000fe200078e00ff */
[----:B------:R-:W-:Y:S02]  /*a670*/  LOP3.LUT R110, R5, R23, R99, 0x96, !PT ;  /* 0x00000017056e7212 */ /* 0x000fe400078e9663 */
[----:B------:R-:W-:Y:S01]  /*a680*/  IADD3 R21, PT, PT, R99, -0x4498517b, RZ ;  /* 0xbb67ae8563157810 */ /* 0x000fe20007ffe0ff */
[----:B------:R-:W-:Y:S01]  /*a690*/  IMAD.MOV.U32 R88, RZ, RZ, R112 ;  /* 0x000000ffff587224 */ /* 0x000fe200078e0070 */
        /* <DEDUP_REMOVED lines=50> */
[----:B------:R-:W-:Y:S01]  /*a9c0*/  MOV R112, R108 ;  /* 0x0000006c00707202 */ /* 0x000fe20000000f00 */
[----:B------:R-:W-:Y:S01]  /*a9d0*/  IMAD.MOV.U32 R108, RZ, RZ, RZ ;  /* 0x000000ffff6c7224 */ /* 0x000fe200078e00ff */
[----:B------:R-:W-:-:S07]  /*a9e0*/  LOP3.LUT R23, R105, R104, R109, 0x96, !PT ;  /* 0x0000006869177212 */ /* 0x000fce00078e966d */
.L_x_5678:
[----:B------:R-:W-:Y:S01]  /*a9f0*/  I2FP.F32.U32 R105, R88 ;  /* 0x0000005800697245 */ /* 0x000fe20000201000 */
[----:B------:R-:W-:Y:S01]  /*aa00*/  HADD2.F32 R88, -RZ, R89.H0_H0 ;  /* 0x20000059ff587230 */ /* 0x000fe20000004100 */
[----:B------:R-:W-:Y:S01]  /*aa10*/  ISETP.NE.AND P2, PT, R108, 0x1, PT ;  /* 0x000000016c00780c */ /* 0x000fe20003f45270 */
[----:B------:R-:W-:Y:S02]  /*aa20*/  HFMA2 R109, -RZ, RZ, 0, 1.1920928955078125e-07 ;  /* 0x00000002ff6d7431 */ /* 0x000fe400000001ff */
[----:B------:R-:W-:Y:S01]  /*aa30*/  FFMA.FTZ R105, R105, R20, 1.1641532182693481445e-10 ;  /* 0x2f00000069697423 */ /* 0x000fe20000010014 */
[----:B------:R-:W-:-:S04]  /*aa40*/  FMUL.FTZ R88, R88, R15 ;  /* 0x0000000f58587220 */ /* 0x000fc80000410000 */
[----:B------:R-:W-:Y:S01]  /*aa50*/  FMUL.FTZ R88, R88, UR5 ;  /* 0x0000000558587c20 */ /* 0x000fe20008410000 */
[----:B------:R-:W-:Y:S01]  /*aa60*/  FSETP.GTU.FTZ.AND P1, PT, R105, UR4, PT ;  /* 0x0000000469007c0b */ /* 0x000fe2000bf3c000 */
[----:B------:R-:W-:-:S03]  /*aa70*/  HADD2.F32 R105, -RZ, R41.H0_H0 ;  /* 0x20000029ff697230 */ /* 0x000fc60000004100 */
        /* <DEDUP_REMOVED lines=13> */
.L_x_5682:
        /* <DEDUP_REMOVED lines=12> */
.L_x_5683:
        /* <DEDUP_REMOVED lines=11> */
[----:B------:R-:W-:Y:S01]  /*acc0*/  IMAD.WIDE.U32 R108, R21, -0x326172a9, RZ ;  /* 0xcd9e8d57156c7825 */ /* 0x000fe200078e00ff */
[----:B------:R-:W-:-:S03]  /*acd0*/  LOP3.LUT R110, R23, R110, R105, 0x96, !PT ;  /* 0x0000006e176e7212 */ /* 0x000fc600078e9669 */
[----:B------:R-:W-:Y:S02]  /*ace0*/  VIADD R21, R98, 0x3c6ef372 ;  /* 0x3c6ef37262157836 */ /* 0x000fe40000000000 */
[----:B------:R-:W-:-:S03]  /*acf0*/  IMAD.WIDE.U32 R110, R110, -0x326172a9, RZ ;  /* 0xcd9e8d576e6e7825 */ /* 0x000fc600078e00ff */
[----:B------:R-:W-:Y:S02]  /*ad00*/  LOP3.LUT R22, R21, R22, R109, 0x96, !PT ;  /* 0x0000001615167212 */ /* 0x000fe400078e966d */
[----:B------:R-:W-:-:S03]  /*ad10*/  IADD3 R21, PT, PT, R98, -0x255992d5, RZ ;  /* 0xdaa66d2b62157810 */ /* 0x000fc60007ffe0ff */
[----:B------:R-:W-:Y:S01]  /*ad20*/  IMAD.WIDE.U32 R22, R22, -0x2daee0ad, RZ ;  /* 0xd2511f5316167825 */ /* 0x000fe200078e00ff */
[----:B------:R-:W-:-:S04]  /*ad30*/  LOP3.LUT R21, R21, R108, R111, 0x96, !PT ;  /* 0x0000006c15157212 */ /* 0x000fc800078e966f */
        /* <DEDUP_REMOVED lines=35> */
[----:B------:R-:W-:Y:S01]  /*af70*/  IMAD.MOV.U32 R109, RZ, RZ, RZ ;  /* 0x000000ffff6d7224 */ /* 0x000fe200078e00ff */
[----:B------:R-:W-:-:S07]  /*af80*/  MOV R112, R110 ;  /* 0x0000006e00707202 */ /* 0x000fce0000000f00 */
.L_x_5681:
[----:B------:R-:W-:Y:S01]  /*af90*/  I2FP.F32.U32 R105, R88 ;  /* 0x0000005800697245 */ /* 0x000fe20000201000 */
[----:B------:R-:W-:Y:S01]  /*afa0*/  HADD2.F32 R88, -RZ, R89.H1_H1 ;  /* 0x30000059ff587230 */ /* 0x000fe20000004100 */
[----:B------:R-:W-:Y:S01]  /*afb0*/  ISETP.NE.AND P3, PT, R109, 0x1, PT ;  /* 0x000000016d00780c */ /* 0x000fe20003f65270 */
[----:B------:R-:W-:Y:S01]  /*afc0*/  HADD2.F32 R89, -RZ, R41.H1_H1 ;  /* 0x30000029ff597230 */ /* 0x000fe20000004100 */
[----:B------:R-:W-:Y:S01]  /*afd0*/  MOV R110, 0x2 ;  /* 0x00000002006e7802 */ /* 0x000fe20000000f00 */
[----:B------:R-:W-:Y:S01]  /*afe0*/  FFMA.FTZ R105, R105, R20, 1.1641532182693481445e-10 ;  /* 0x2f00000069697423 */ /* 0x000fe20000010014 */
[----:B------:R-:W-:-:S04]  /*aff0*/  FMUL.FTZ R88, R88, R15 ;  /* 0x0000000f58587220 */ /* 0x000fc80000410000 */
[----:B------:R-:W-:Y:S01]  /*b000*/  FMUL.FTZ R88, R88, UR5 ;  /* 0x0000000558587c20 */ /* 0x000fe20008410000 */
[----:B------:R-:W-:-:S04]  /*b010*/  FSETP.GTU.FTZ.AND P2, PT, R105, UR4, PT ;  /* 0x0000000469007c0b */ /* 0x000fc8000bf5c000 */
        /* <DEDUP_REMOVED lines=13> */
.L_x_5685:
        /* <DEDUP_REMOVED lines=12> */
.L_x_5686:
        /* <DEDUP_REMOVED lines=13> */
[----:B------:R-:W-:Y:S01]  /*b280*/  IMAD.WIDE.U32 R114, R23, -0x326172a9, RZ ;  /* 0xcd9e8d5717727825 */ /* 0x000fe200078e00ff */
[----:B------:R-:W-:Y:S02]  /*b290*/  IADD3 R23, PT, PT, R98, -0x255992d5, RZ ;  /* 0xdaa66d2b62177810 */ /* 0x000fe40007ffe0ff */
        /* <DEDUP_REMOVED lines=37> */
[----:B------:R-:W-:Y:S01]  /*b4f0*/  IMAD.MOV.U32 R22, RZ, RZ, R110 ;  /* 0x000000ffff167224 */ /* 0x000fe200078e006e */
[----:B------:R-:W-:Y:S01]  /*b500*/  LOP3.LUT R23, R23, R108, R89, 0x96, !PT ;  /* 0x0000006c17177212 */ /* 0x000fe200078e9659 */
[----:B------:R-:W-:Y:S01]  /*b510*/  HFMA2 R110, -RZ, RZ, 0, 0 ;  /* 0x00000000ff6e7431 */ /* 0x000fe200000001ff */
[----:B------:R-:W-:Y:S01]  /*b520*/  MOV R89, R112 ;  /* 0x0000007000597202 */ /* 0x000fe20000000f00 */
[----:B------:R-:W-:-:S07]  /*b530*/  IMAD.MOV.U32 R112, RZ, RZ, R88 ;  /* 0x000000ffff707224 */ /* 0x000fce00078e0058 */
.L_x_5684:
[----:B------:R-:W-:Y:S01]  /*b540*/  I2FP.F32.U32 R89, R89 ;  /* 0x0000005900597245 */ /* 0x000fe20000201000 */
[----:B------:R-:W-:Y:S01]  /*b550*/  HADD2.F32 R88, -RZ, R90.H0_H0 ;  /* 0x2000005aff587230 */ /* 0x000fe20000004100 */
[----:B------:R-:W-:Y:S01]  /*b560*/  ISETP.NE.AND P4, PT, R110, 0x1, PT ;  /* 0x000000016e00780c */ /* 0x000fe20003f85270 */
[----:B------:R-:W-:Y:S02]  /*b570*/  HADD2.F32 R108, -RZ, R42.H0_H0 ;  /* 0x2000002aff6c7230 */ /* 0x000fe40000004100 */
[----:B------:R-:W-:Y:S01]  /*b580*/  FFMA.FTZ R89, R89, R20, 1.1641532182693481445e-10 ;  /* 0x2f00000059597423 */ /* 0x000fe20000010014 */
[----:B------:R-:W-:Y:S01]  /*b590*/  FMUL.FTZ R88, R88, R15 ;  /* 0x0000000f58587220 */ /* 0x000fe20000410000 */
[----:B------:R-:W-:-:S03]  /*b5a0*/  IMAD.MOV.U32 R111, RZ, RZ, 0x2 ;  /* 0x00000002ff6f7424 */ /* 0x000fc600078e00ff */
[----:B------:R-:W-:Y:S01]  /*b5b0*/  FMUL.FTZ R88, R88, UR5 ;  /* 0x0000000558587c20 */ /* 0x000fe20008410000 */
[----:B------:R-:W-:-:S04]  /*b5c0*/  FSETP.GTU.FTZ.AND P3, PT, R89, UR4, PT ;  /* 0x0000000459007c0b */ /* 0x000fc8000bf7c000 */
        /* <DEDUP_REMOVED lines=13> */
.L_x_5688:
        /* <DEDUP_REMOVED lines=12> */
.L_x_5689:
        /* <DEDUP_REMOVED lines=53> */
[----:B------:R-:W-:Y:S01]  /*bab0*/  HFMA2 R111, -RZ, RZ, 0, 0 ;  /* 0x00000000ff6f7431 */ /* 0x000fe200000001ff */
[----:B------:R-:W-:Y:S01]  /*bac0*/  MOV R88, R112 ;  /* 0x0000007000587202 */ /* 0x000fe20000000f00 */
[----:B------:R-:W-:-:S07]  /*bad0*/  IMAD.MOV.U32 R112, RZ, RZ, R110 ;  /* 0x000000ffff707224 */ /* 0x000fce00078e006e */
.L_x_5687:
[----:B------:R-:W-:Y:S01]  /*bae0*/  I2FP.F32.U32 R89, R88 ;  /* 0x0000005800597245 */ /* 0x000fe20000201000 */
[----:B------:R-:W-:Y:S01]  /*baf0*/  HADD2.F32 R90, -RZ, R90.H1_H1 ;  /* 0x3000005aff5a7230 */ /* 0x000fe20000004100 */
[----:B------:R-:W-:Y:S01]  /*bb00*/  ISETP.NE.AND P5, PT, R111, 0x1, PT ;  /* 0x000000016f00780c */ /* 0x000fe20003fa5270 */
[----:B------:R-:W-:Y:S01]  /*bb10*/  HADD2.F32 R109, -RZ, R42.H1_H1 ;  /* 0x3000002aff6d7230 */ /* 0x000fe20000004100 */
[----:B------:R-:W-:Y:S01]  /*bb20*/  MOV R88, R22 ;  /* 0x0000001600587202 */ /* 0x000fe20000000f00 */
[----:B------:R-:W-:Y:S01]  /*bb30*/  FFMA.FTZ R89, R89, R20, 1.1641532182693481445e-10 ;  /* 0x2f00000059597423 */ /* 0x000fe20000010014 */
[----:B------:R-:W-:Y:S01]  /*bb40*/  FMUL.FTZ R90, R90, R15 ;  /* 0x0000000f5a5a7220 */ /* 0x000fe20000410000 */
[----:B------:R-:W-:-:S03]  /*bb50*/  IMAD.MOV.U32 R110, RZ, RZ, 0x2 ;  /* 0x00000002ff6e7424 */ /* 0x000fc600078e00ff */
        /* <DEDUP_REMOVED lines=14> */
.L_x_5691:
        /* <DEDUP_REMOVED lines=12> */
.L_x_5692:
        /* <DEDUP_REMOVED lines=51> */
[----:B------:R-:W-:-:S04]  /*c030*/  LOP3.LUT R21, R89, R114, R23, 0x96, !PT ;  /* 0x0000007259157212 */ /* 0x000fc800078e9617 */
[----:B------:R-:W-:Y:S02]  /*c040*/  LOP3.LUT R23, R109, R88, R111, 0x96, !PT ;  /* 0x000000586d177212 */ /* 0x000fe400078e966f */
[----:B------:R-:W-:Y:S01]  /*c050*/  MOV R88, R112 ;  /* 0x0000007000587202 */ /* 0x000fe20000000f00 */
[----:B------:R-:W-:Y:S02]  /*c060*/  IMAD.MOV.U32 R112, RZ, RZ, R110 ;  /* 0x000000ffff707224 */ /* 0x000fe400078e006e */
[----:B------:R-:W-:-:S07]  /*c070*/  HFMA2 R110, -RZ, RZ, 0, 0 ;  /* 0x00000000ff6e7431 */ /* 0x000fce00000001ff */
.L_x_5690:
        /* <DEDUP_REMOVED lines=22> */
.L_x_5694:
        /* <DEDUP_REMOVED lines=14> */
.L_x_5695:
        /* <DEDUP_REMOVED lines=56> */
[----:B------:R-:W-:-:S07]  /*c640*/  MOV R112, R110 ;  /* 0x0000006e00707202 */ /* 0x000fce0000000f00 */
.L_x_5693:
[----:B------:R-:W-:Y:S01]  /*c650*/  I2FP.F32.U32 R89, R88 ;  /* 0x0000005800597245 */ /* 0x000fe20000201000 */
[----:B------:R-:W-:Y:S01]  /*c660*/  HADD2.F32 R88, -RZ, R91.H1_H1 ;  /* 0x3000005bff587230 */ /* 0x000fe20000004100 */
[----:B------:R-:W-:Y:S01]  /*c670*/  F2FP.F16.F32.PACK_AB R90, R108, R105 ;  /* 0x000000696c5a723e */ /* 0x000fe200000000ff */
        /* <DEDUP_REMOVED lines=9> */
[----:B------:R-:W-:-:S05]  /*c710*/  FMUL.FTZ R110, R91, R110 ;  /* 0x0000006e5b6e7220 */ /* 0x000fca0000410000 */
[----:B------:R-:W-:-:S07]  /*c720*/  F2FP.F16.F32.PACK_AB R91, R110, R109 ;  /* 0x0000006d6e5b723e */ /* 0x000fce00000000ff */
.L_x_5671:
[----:B------:R-:W0:Y:S01]  /*c730*/  @P0 LDC.64 R114, c[0x0][0x3a0] ;  /* 0x0000e800ff720b82 */ /* 0x000e220000000a00 */
[----:B------:R-:W-:Y:S01]  /*c740*/  SEL R117, RZ, 0x10000, !P5 ;  /* 0x00010000ff757807 */ /* 0x000fe20006800000 */
[----:B------:R-:W-:Y:S01]  /*c750*/  IMAD.WIDE.U32 R120, R94, 0x8, R100 ;  /* 0x000000085e787825 */ /* 0x000fe200078e0064 */
[----:B------:R-:W-:Y:S02]  /*c760*/  ISETP.NE.AND P5, PT, R116, RZ, PT ;  /* 0x000000ff7400720c */ /* 0x000fe40003fa5270 */
[----:B------:R-:W-:Y:S02]  /*c770*/  SEL R119, RZ, 0x1000000, !P6 ;  /* 0x01000000ff777807 */ /* 0x000fe40007000000 */
[----:B------:R-:W-:Y:S02]  /*c780*/  ISETP.NE.AND P6, PT, R113, RZ, PT ;  /* 0x000000ff7100720c */ /* 0x000fe40003fc5270 */
[----:B------:R-:W-:Y:S02]  /*c790*/  SEL R118, RZ, 0x100, !P4 ;  /* 0x00000100ff767807 */ /* 0x000fe40006000000 */
[----:B------:R-:W-:-:S02]  /*c7a0*/  SEL R111, RZ, 0x1000000, !P2 ;  /* 0x01000000ff6f7807 */ /* 0x000fc40005000000 */
[----:B------:R-:W-:Y:S02]  /*c7b0*/  SEL R116, RZ, 0x10000, !P1 ;  /* 0x00010000ff747807 */ /* 0x000fe40004800000 */
[----:B------:R-:W-:Y:S02]  /*c7c0*/  SEL R113, RZ, 0x100, !P5 ;  /* 0x00000100ff717807 */ /* 0x000fe40006800000 */
[----:B------:R-:W-:Y:S02]  /*c7d0*/  LOP3.LUT R118, R118, R119, R117, 0xfe, !PT ;  /* 0x0000007776767212 */ /* 0x000fe400078efe75 */
[----:B------:R-:W-:Y:S02]  /*c7e0*/  SEL R117, RZ, 0x1, !P3 ;  /* 0x00000001ff757807 */ /* 0x000fe40005800000 */
[----:B------:R-:W-:Y:S02]  /*c7f0*/  LOP3.LUT R113, R113, R111, R116, 0xfe, !PT ;  /* 0x0000006f71717212 */ /* 0x000fe400078efe74 */
[----:B------:R-:W-:-:S02]  /*c800*/  IADD3 R111, PT, PT, R8, 0x100, RZ ;  /* 0x00000100086f7810 */ /* 0x000fc40007ffe0ff */
[----:B------:R-:W-:Y:S02]  /*c810*/  SEL R116, RZ, 0x1, !P6 ;  /* 0x00000001ff747807 */ /* 0x000fe40007000000 */
[----:B------:R-:W-:Y:S01]  /*c820*/  LOP3.LUT R117, R118, R117, RZ, 0xfc, !PT ;  /* 0x0000007576757212 */ /* 0x000fe200078efcff */
[----:B------:R-:W-:Y:S01]  /*c830*/  IMAD.WIDE.U32 R118, R94, 0x10, R102 ;  /* 0x000000105e767825 */ /* 0x000fe200078e0066 */
[----:B------:R-:W-:-:S03]  /*c840*/  LOP3.LUT R116, R113, R116, RZ, 0xfc, !PT ;  /* 0x0000007471747212 */ /* 0x000fc600078efcff */
[C---:B0-----:R-:W-:Y:S01]  /*c850*/  @P0 IMAD.WIDE.U32 R122, R111.reuse, 0x10, R114 ;  /* 0x000000106f7a0825 */ /* 0x041fe200078e0072 */
[----:B------:R0:W-:Y:S03]  /*c860*/  STG.E.128 desc[UR8][R118.64], R88 ;  /* 0x0000005876007986 */ /* 0x0001e6000c101d08 */
[----:B------:R-:W-:Y:S01]  /*c870*/  IMAD.WIDE.U32 R114, R111, 0x10, R106 ;  /* 0x000000106f727825 */ /* 0x000fe200078e006a */
[----:B------:R1:W-:Y:S04]  /*c880*/  STG.E.64 desc[UR8][R120.64], R116 ;  /* 0x0000007478007986 */ /* 0x0003e8000c101b08 */
[----:B------:R1:W5:Y:S04]  /*c890*/  @P0 LDG.E.128 R24, desc[UR8][R122.64] ;  /* 0x000000087a180981 */ /* 0x000368000c1e1d00 */
[----:B0-----:R1:W5:Y:S01]  /*c8a0*/  LDG.E.128 R88, desc[UR8][R114.64] ;  /* 0x0000000872587981 */ /* 0x001362000c1e1d00 */
[----:B------:R-:W-:Y:S05]  /*c8b0*/  @!P0 BRA `(.L_x_5696) ;  /* 0x0000002c009c8947 */ /* 0x000fea0003800000 */
        /* <DEDUP_REMOVED lines=15> */
.L_x_5698:
        /* <DEDUP_REMOVED lines=12> */
.L_x_5699:
        /* <DEDUP_REMOVED lines=28> */
[----:B------:R-:W-:-:S05]  /*cc30*/  IMAD.WIDE.U32 R116, R116, -0x2daee0ad, RZ ;  /* 0xd2511f5374747825 */ /* 0x000fca00078e00ff */
        /* <DEDUP_REMOVED lines=22> */
[----:B------:R-:W-:Y:S01]  /*cda0*/  MOV R121, R114 ;  /* 0x0000007200797202 */ /* 0x000fe20000000f00 */
[----:B------:R-:W-:Y:S01]  /*cdb0*/  HFMA2 R114, -RZ, RZ, 0, 0 ;  /* 0x00000000ff727431 */ /* 0x000fe200000001ff */
[----:B------:R-:W-:Y:S01]  /*cdc0*/  LOP3.LUT R23, R23, R116, R115, 0x96, !PT ;  /* 0x0000007417177212 */ /* 0x000fe200078e9673 */
[----:B------:R-:W-:Y:S01]  /*cdd0*/  IMAD.MOV.U32 R113, RZ, RZ, R112 ;  /* 0x000000ffff717224 */ /* 0x000fe200078e0070 */
[----:B------:R-:W-:Y:S01]  /*cde0*/  LOP3.LUT R21, R21, R22, R119, 0x96, !PT ;  /* 0x0000001615157212 */ /* 0x000fe200078e9677 */
[----:B------:R-:W-:-:S07]  /*cdf0*/  IMAD.MOV.U32 R22, RZ, RZ, R118 ;  /* 0x000000ffff167224 */ /* 0x000fce00078e0076 */
.L_x_5697:
[----:B------:R-:W-:Y:S01]  /*ce00*/  I2FP.F32.U32 R113, R113 ;  /* 0x0000007100717245 */ /* 0x000fe20000201000 */
[----:B-----5:R-:W-:Y:S01]  /*ce10*/  HADD2.F32 R112, -RZ, R88.H0_H0 ;  /* 0x20000058ff707230 */ /* 0x020fe20000004100 */
[----:B------:R-:W-:Y:S01]  /*ce20*/  ISETP.NE.AND P2, PT, R114, 0x1, PT ;  /* 0x000000017200780c */ /* 0x000fe20003f45270 */
[----:B------:R-:W-:Y:S02]  /*ce30*/  HADD2.F32 R115, -RZ, R24.H0_H0 ;  /* 0x20000018ff737230 */ /* 0x000fe40000004100 */
[----:B------:R-:W-:Y:S01]  /*ce40*/  FFMA.FTZ R113, R113, R20, 1.1641532182693481445e-10 ;  /* 0x2f00000071717423 */ /* 0x000fe20000010014 */
[----:B------:R-:W-:Y:S01]  /*ce50*/  FMUL.FTZ R112, R112, R15 ;  /* 0x0000000f70707220 */ /* 0x000fe20000410000 */
[----:B------:R-:W-:-:S03]  /*ce60*/  IMAD.MOV.U32 R116, RZ, RZ, 0x2 ;  /* 0x00000002ff747424 */ /* 0x000fc600078e00ff */
[----:B------:R-:W-:Y:S01]  /*ce70*/  FMUL.FTZ R112, R112, UR5 ;  /* 0x0000000570707c20 */ /* 0x000fe20008410000 */
[----:B------:R-:W-:Y:S01]  /*ce80*/  FSETP.GTU.FTZ.AND P1, PT, R113, UR4, PT ;  /* 0x0000000471007c0b */ /* 0x000fe2000bf3c000 */
[----:B------:R-:W-:-:S03]  /*ce90*/  HADD2.F32 R113, -RZ, R36.H0_H0 ;  /* 0x20000024ff717230 */ /* 0x000fc60000004100 */
[----:B------:R-:W-:Y:S02]  /*cea0*/  FSEL R112, R112, RZ, !P1 ;  /* 0x000000ff70707208 */ /* 0x000fe40004800000 */
[----:B------:R-:W-:-:S03]  /*ceb0*/  PLOP3.LUT P1, PT, P1, PT, PT, 0x8, 0x80 ;  /* 0x000000000080781c */ /* 0x000fc60000f2e170 */
[----:B------:R-:W-:Y:S01]  /*cec0*/  FFMA.FTZ R112, R112, R113, R115 ;  /* 0x0000007170707223 */ /* 0x000fe20000010073 */
        /* <DEDUP_REMOVED lines=11> */
.L_x_5701:
        /* <DEDUP_REMOVED lines=12> */
.L_x_5702:
        /* <DEDUP_REMOVED lines=52> */
[----:B------:R-:W-:Y:S01]  /*d380*/  MOV R113, R121 ;  /* 0x0000007900717202 */ /* 0x000fe20000000f00 */
[----:B------:R-:W-:Y:S01]  /*d390*/  IMAD.MOV.U32 R121, RZ, RZ, R114 ;  /* 0x000000ffff797224 */ /* 0x000fe200078e0072 */
[----:B------:R-:W-:Y:S01]  /*d3a0*/  LOP3.LUT R23, R117, R116, R115, 0x96, !PT ;  /* 0x0000007475177212 */ /* 0x000fe200078e9673 */
[----:B------:R-:W-:-:S07]  /*d3b0*/  HFMA2 R116, -RZ, RZ, 0, 0 ;  /* 0x00000000ff747431 */ /* 0x000fce00000001ff */
.L_x_5700:
        /* <DEDUP_REMOVED lines=24> */
.L_x_5704:
        /* <DEDUP_REMOVED lines=12> */
.L_x_5705:
        /* <DEDUP_REMOVED lines=46> */
[----:B------:R-:W-:Y:S02]  /*d8e0*/  IMAD.MOV.U32 R117, RZ, RZ, RZ ;  /* 0x000000ffff757224 */ /* 0x000fe400078e00ff */
        /* <DEDUP_REMOVED lines=8> */
[----:B------:R-:W-:-:S02]  /*d970*/  LOP3.LUT R23, R23, R116, R123, 0x96, !PT ;  /* 0x0000007417177212 */ /* 0x000fc400078e967b */
[----:B------:R-:W-:-:S07]  /*d980*/  MOV R121, R122 ;  /* 0x0000007a00797202 */ /* 0x000fce0000000f00 */
.L_x_5703:
        /* <DEDUP_REMOVED lines=23> */
.L_x_5707:
        /* <DEDUP_REMOVED lines=12> */
.L_x_5708:
        /* <DEDUP_REMOVED lines=15> */
[----:B------:R-:W-:-:S03]  /*dcb0*/  IMAD.MOV.U32 R118, RZ, RZ, RZ ;  /* 0x000000ffff767224 */ /* 0x000fc600078e00ff */
        /* <DEDUP_REMOVED lines=27> */
[----:B------:R-:W-:Y:S01]  /*de70*/  LOP3.LUT R124, R21, R124, R117, 0x96, !PT ;  /* 0x0000007c157c7212 */ /* 0x000fe200078e9675 */
[C---:B------:R-:W-:Y:S01]  /*de80*/  VIADD R115, R98.reuse, 0x8ff34781 ;  /* 0x8ff3478162737836 */ /* 0x040fe20000000000 */
[----:B------:R-:W-:Y:S01]  /*de90*/  IADD3 R21, PT, PT, R98, -0xe443238, RZ ;  /* 0xf1bbcdc862157810 */ /* 0x000fe20007ffe0ff */
        /* <DEDUP_REMOVED lines=8> */
[----:B------:R-:W-:Y:S02]  /*df20*/  LOP3.LUT R23, R123, R122, R117, 0x96, !PT ;  /* 0x0000007a7b177212 */ /* 0x000fe400078e9675 */
[----:B------:R-:W-:-:S07]  /*df30*/  MOV R121, R116 ;  /* 0x0000007400797202 */ /* 0x000fce0000000f00 */
.L_x_5706:
        /* <DEDUP_REMOVED lines=23> */
.L_x_5710:
        /* <DEDUP_REMOVED lines=12> */
.L_x_5711:
        /* <DEDUP_REMOVED lines=53> */
[----:B------:R-:W-:Y:S01]  /*e4c0*/  IMAD.MOV.U32 R89, RZ, RZ, R121 ;  /* 0x000000ffff597224 */ /* 0x000fe200078e0079 */
[----:B------:R-:W-:Y:S01]  /*e4d0*/  MOV R121, R88 ;  /* 0x0000005800797202 */ /* 0x000fe20000000f00 */
[----:B------:R-:W-:-:S07]  /*e4e0*/  IMAD.MOV.U32 R117, RZ, RZ, RZ ;  /* 0x000000ffff757224 */ /* 0x000fce00078e00ff */
.L_x_5709:
        /* <DEDUP_REMOVED lines=23> */
.L_x_5713:
        /* <DEDUP_REMOVED lines=12> */
.L_x_5714:
        /* <DEDUP_REMOVED lines=56> */
.L_x_5712:
[----:B------:R-:W-:Y:S01]  /*eaa0*/  I2FP.F32.U32 R89, R89 ;  /* 0x0000005900597245 */ /* 0x000fe20000201000 */
[----:B------:R-:W-:Y:S01]  /*eab0*/  HADD2.F32 R90, -RZ, R90.H1_H1 ;  /* 0x3000005aff5a7230 */ /* 0x000fe20000004100 */
[----:B------:R-:W-:Y:S01]  /*eac0*/  ISETP.NE.AND P5, PT, R88, 0x1, PT ;  /* 0x000000015800780c */ /* 0x000fe20003fa5270 */
[----:B------:R-:W-:Y:S01]  /*ead0*/  HADD2.F32 R117, -RZ, R38.H1_H1 ;  /* 0x30000026ff757230 */ /* 0x000fe20000004100 */
[----:B------:R-:W-:Y:S01]  /*eae0*/  MOV R120, 0x2 ;  /* 0x0000000200787802 */ /* 0x000fe20000000f00 */
[----:B------:R-:W-:Y:S01]  /*eaf0*/  FFMA.FTZ R89, R89, R20, 1.1641532182693481445e-10 ;  /* 0x2f00000059597423 */ /* 0x000fe20000010014 */
[----:B------:R-:W-:Y:S01]  /*eb00*/  FMUL.FTZ R90, R90, R15 ;  /* 0x0000000f5a5a7220 */ /* 0x000fe20000410000 */
[----:B------:R-:W-:-:S03]  /*eb10*/  HADD2.F32 R123, -RZ, R26.H1_H1 ;  /* 0x3000001aff7b7230 */ /* 0x000fc60000004100 */
[----:B------:R-:W-:Y:S01]  /*eb20*/  FMUL.FTZ R90, R90, UR5 ;  /* 0x000000055a5a7c20 */ /* 0x000fe20008410000 */
[----:B------:R-:W-:Y:S01]  /*eb30*/  FSETP.GTU.FTZ.AND P4, PT, R89, UR4, PT ;  /* 0x0000000459007c0b */ /* 0x000fe2000bf9c000 */
[----:B------:R-:W-:-:S03]  /*eb40*/  IMAD.MOV.U32 R89, RZ, RZ, R22 ;  /* 0x000000ffff597224 */ /* 0x000fc600078e0016 */
        /* <DEDUP_REMOVED lines=13> */
.L_x_5716:
        /* <DEDUP_REMOVED lines=12> */
.L_x_5717:
        /* <DEDUP_REMOVED lines=41> */
[----:B------:R-:W-:Y:S01]  /*ef70*/  VIADD R21, R99, 0x1fd5c5a3 ;  /* 0x1fd5c5a363157836 */ /* 0x000fe20000000000 */
[----:B------:R-:W-:Y:S01]  /*ef80*/  IADD3 R117, PT, PT, R98, -0x700cb87f, RZ ;  /* 0x8ff3478162757810 */ /* 0x000fe20007ffe0ff */
[----:B------:R-:W-:-:S03]  /*ef90*/  IMAD.WIDE.U32 R122, R122, -0x2daee0ad, RZ ;  /* 0xd2511f537a7a7825 */ /* 0x000fc600078e00ff */
[----:B------:R-:W-:Y:S01]  /*efa0*/  LOP3.LUT R124, R21, R124, R89, 0x96, !PT ;  /* 0x0000007c157c7212 */ /* 0x000fe200078e9659 */
[----:B------:R-:W-:Y:S01]  /*efb0*/  VIADD R21, R98, 0xf1bbcdc8 ;  /* 0xf1bbcdc862157836 */ /* 0x000fe20000000000 */
[----:B------:R-:W-:Y:S01]  /*efc0*/  LOP3.LUT R23, R23, R88, R123, 0x96, !PT ;  /* 0x0000005817177212 */ /* 0x000fe200078e967b */
[----:B------:R-:W-:Y:S02]  /*efd0*/  VIADD R123, R99, 0x96a522ad ;  /* 0x96a522ad637b7836 */ /* 0x000fe40000000000 */
[----:B------:R-:W-:-:S05]  /*efe0*/  IMAD.WIDE.U32 R124, R124, -0x326172a9, RZ ;  /* 0xcd9e8d577c7c7825 */ /* 0x000fca00078e00ff */
[----:B------:R-:W-:Y:S01]  /*eff0*/  LOP3.LUT R21, R21, R22, R125, 0x96, !PT ;  /* 0x0000001615157212 */ /* 0x000fe200078e967d */
[----:B------:R-:W-:-:S04]  /*f000*/  IMAD.WIDE.U32 R22, R23, -0x326172a9, RZ ;  /* 0xcd9e8d5717167825 */ /* 0x000fc800078e00ff */
[----:B------:R-:W-:Y:S01]  /*f010*/  IMAD.WIDE.U32 R88, R21, -0x2daee0ad, RZ ;  /* 0xd2511f5315587825 */ /* 0x000fe200078e00ff */
[----:B------:R-:W-:-:S04]  /*f020*/  LOP3.LUT R21, R117, R124, R23, 0x96, !PT ;  /* 0x0000007c75157212 */ /* 0x000fc800078e9617 */
[----:B------:R-:W-:Y:S02]  /*f030*/  LOP3.LUT R23, R123, R122, R89, 0x96, !PT ;  /* 0x0000007a7b177212 */ /* 0x000fe400078e9659 */
[----:B------:R-:W-:Y:S01]  /*f040*/  MOV R89, R121 ;  /* 0x0000007900597202 */ /* 0x000fe20000000f00 */
[----:B------:R-:W-:-:S07]  /*f050*/  IMAD.MOV.U32 R121, RZ, RZ, R88 ;  /* 0x000000ffff797224 */ /* 0x000fce00078e0058 */
.L_x_5715:
[----:B------:R-:W-:Y:S01]  /*f060*/  I2FP.F32.U32 R89, R89 ;  /* 0x0000005900597245 */ /* 0x000fe20000201000 */
[----:B------:R-:W-:Y:S01]  /*f070*/  HADD2.F32 R88, -RZ, R91.H0_H0 ;  /* 0x2000005bff587230 */ /* 0x000fe20000004100 */
[----:B------:R-:W-:Y:S01]  /*f080*/  ISETP.NE.AND P6, PT, R120, 0x1, PT ;  /* 0x000000017800780c */ /* 0x000fe20003fc5270 */
[----:B------:R-:W-:Y:S02]  /*f090*/  HADD2.F32 R117, -RZ, R39.H0_H0 ;  /* 0x20000027ff757230 */ /* 0x000fe40000004100 */
[----:B------:R-:W-:Y:S01]  /*f0a0*/  FFMA.FTZ R89, R89, R20, 1.1641532182693481445e-10 ;  /* 0x2f00000059597423 */ /* 0x000fe20000010014 */
[----:B------:R-:W-:Y:S01]  /*f0b0*/  FMUL.FTZ R88, R88, R15 ;  /* 0x0000000f58587220 */ /* 0x000fe20000410000 */
[----:B------:R-:W-:Y:S02]  /*f0c0*/  HADD2.F32 R123, -RZ, R27.H0_H0 ;  /* 0x2000001bff7b7230 */ /* 0x000fe40000004100 */
        /* <DEDUP_REMOVED lines=16> */
.L_x_5719:
        /* <DEDUP_REMOVED lines=14> */
.L_x_5720:
[----:B------:R-:W-:Y:S01]  /*f2b0*/  IMAD.WIDE.U32 R122, R4, -0x326172a9, RZ ;  /* 0xcd9e8d57047a7825 */ /* 0x000fe200078e00ff */
[----:B------:R-:W-:-:S03]  /*f2c0*/  LOP3.LUT R22, R5, R125, R99, 0x96, !PT ;  /* 0x0000007d05167212 */ /* 0x000fc600078e9663 */
[----:B------:R-:W-:Y:S01]  /*f2d0*/  HFMA2 R132, -RZ, RZ, 0, 0 ;  /* 0x00000000ff847431 */ /* 0x000fe200000001ff */
        /* <DEDUP_REMOVED lines=41> */
[C---:B------:R-:W-:Y:S01]  /*f570*/  VIADD R21, R98.reuse, 0xf1bbcdc8 ;  /* 0xf1bbcdc862157836 */ /* 0x040fe20000000000 */
[----:B------:R-:W-:Y:S02]  /*f580*/  LOP3.LUT R23, R23, R88, R123, 0x96, !PT ;  /* 0x0000005817177212 */ /* 0x000fe400078e967b */
[----:B------:R-:W-:Y:S01]  /*f590*/  IADD3 R123, PT, PT, R98, -0x700cb87f, RZ ;  /* 0x8ff34781627b7810 */ /* 0x000fe20007ffe0ff */
[----:B------:R-:W-:-:S05]  /*f5a0*/  IMAD.WIDE.U32 R124, R124, -0x326172a9, RZ ;  /* 0xcd9e8d577c7c7825 */ /* 0x000fca00078e00ff */
[----:B------:R-:W-:Y:S01]  /*f5b0*/  LOP3.LUT R21, R21, R22, R125, 0x96, !PT ;  /* 0x0000001615157212 */ /* 0x000fe200078e967d */
[----:B------:R-:W-:-:S04]  /*f5c0*/  IMAD.WIDE.U32 R22, R23, -0x326172a9, RZ ;  /* 0xcd9e8d5717167825 */ /* 0x000fc800078e00ff */
[----:B------:R-:W-:Y:S01]  /*f5d0*/  IMAD.WIDE.U32 R88, R21, -0x2daee0ad, RZ ;  /* 0xd2511f5315587825 */ /* 0x000fe200078e00ff */
[----:B------:R-:W-:-:S03]  /*f5e0*/  LOP3.LUT R21, R123, R124, R23, 0x96, !PT ;  /* 0x0000007c7b157212 */ /* 0x000fc600078e9617 */
[----:B------:R-:W-:-:S05]  /*f5f0*/  VIADD R125, R99, 0x96a522ad ;  /* 0x96a522ad637d7836 */ /* 0x000fca0000000000 */
[----:B------:R-:W-:Y:S02]  /*f600*/  LOP3.LUT R23, R125, R122, R89, 0x96, !PT ;  /* 0x0000007a7d177212 */ /* 0x000fe400078e9659 */
[----:B------:R-:W-:Y:S01]  /*f610*/  MOV R89, R121 ;  /* 0x0000007900597202 */ /* 0x000fe20000000f00 */
[----:B------:R-:W-:-:S07]  /*f620*/  IMAD.MOV.U32 R121, RZ, RZ, R88 ;  /* 0x000000ffff797224 */ /* 0x000fce00078e0058 */
.L_x_5718:
        /* <DEDUP_REMOVED lines=16> */
.L_x_5696:
        /* <DEDUP_REMOVED lines=15> */
.L_x_5723:
        /* <DEDUP_REMOVED lines=12> */
.L_x_5724:
        /* <DEDUP_REMOVED lines=57> */
.L_x_5722:
[----:B------:R-:W-:Y:S01]  /*fc70*/  I2FP.F32.U32 R113, R113 ;  /* 0x0000007100717245 */ /* 0x000fe20000201000 */
[----:B-----5:R-:W-:Y:S01]  /*fc80*/  HADD2.F32 R112, -RZ, R88.H0_H0 ;  /* 0x20000058ff707230 */ /* 0x020fe20000004100 */
[----:B------:R-:W-:Y:S01]  /*fc90*/  ISETP.NE.AND P2, PT, R114, 0x1, PT ;  /* 0x000000017200780c */ /* 0x000fe20003f45270 */
[----:B------:R-:W-:Y:S02]  /*fca0*/  IMAD.MOV.U32 R115, RZ, RZ, 0x2 ;  /* 0x00000002ff737424 */ /* 0x000fe400078e00ff */
[----:B------:R-:W-:Y:S01]  /*fcb0*/  FFMA.FTZ R113, R113, R20, 1.1641532182693481445e-10 ;  /* 0x2f00000071717423 */ /* 0x000fe20000010014 */
[----:B------:R-:W-:-:S04]  /*fcc0*/  FMUL.FTZ R112, R112, R15 ;  /* 0x0000000f70707220 */ /* 0x000fc80000410000 */
[----:B------:R-:W-:Y:S01]  /*fcd0*/  FMUL.FTZ R112, R112, UR5 ;  /* 0x0000000570707c20 */ /* 0x000fe20008410000 */
[----:B------:R-:W-:Y:S01]  /*fce0*/  FSETP.GTU.FTZ.AND P1, PT, R113, UR4, PT ;  /* 0x0000000471007c0b */ /* 0x000fe2000bf3c000 */
[----:B------:R-:W-:-:S03]  /*fcf0*/  HADD2.F32 R113, -RZ, R36.H0_H0 ;  /* 0x20000024ff717230 */ /* 0x000fc60000004100 */
        /* <DEDUP_REMOVED lines=14> */
.L_x_5726:
        /* <DEDUP_REMOVED lines=12> */
.L_x_5727:
        /* <DEDUP_REMOVED lines=56> */
.L_x_5725:
        /* <DEDUP_REMOVED lines=23> */
.L_x_5729:
        /* <DEDUP_REMOVED lines=12> */
.L_x_5730:
        /* <DEDUP_REMOVED lines=57> */
.L_x_5728:
        /* <DEDUP_REMOVED lines=22> */
.L_x_5732:
        /* <DEDUP_REMOVED lines=12> */
.L_x_5733:
        /* <DEDUP_REMOVED lines=56> */
.L_x_5731:
        /* <DEDUP_REMOVED lines=22> */
.L_x_5735:
        /* <DEDUP_REMOVED lines=12> */
.L_x_5736:
        /* <DEDUP_REMOVED lines=56> */
.L_x_5734:
        /* <DEDUP_REMOVED lines=8> */
[----:B------:R-:W-:-:S03]  /*113a0*/  IMAD.MOV.U32 R89, RZ, RZ, R22 ;  /* 0x000000ffff597224 */ /* 0x000fc600078e0016 */
        /* <DEDUP_REMOVED lines=13> */
.L_x_5738:
        /* <DEDUP_REMOVED lines=12> */
.L_x_5739:
        /* <DEDUP_REMOVED lines=56> */
.L_x_5737:
        /* <DEDUP_REMOVED lines=12> */
[----:B------:R-:W-:-:S05]  /*11980*/  FMUL.FTZ R90, R117, R90 ;  /* 0x0000005a755a7220 */ /* 0x000fca0000410000 */
        /* <DEDUP_REMOVED lines=10> */
.L_x_5741:
        /* <DEDUP_REMOVED lines=12> */
.L_x_5742:
        /* <DEDUP_REMOVED lines=52> */
[----:B------:R-:W-:Y:S01]  /*11e30*/  LOP3.LUT R23, R123, R122, R89, 0x96, !PT ;  /* 0x0000007a7b177212 */ /* 0x000fe200078e9659 */
[----:B------:R-:W-:Y:S01]  /*11e40*/  HFMA2 R122, -RZ, RZ, 0, 0 ;  /* 0x00000000ff7a7431 */ /* 0x000fe200000001ff */
[----:B------:R-:W-:Y:S01]  /*11e50*/  MOV R89, R121 ;  /* 0x0000007900597202 */ /* 0x000fe20000000f00 */
[----:B------:R-:W-:-:S07]  /*11e60*/  IMAD.MOV.U32 R121, RZ, RZ, R88 ;  /* 0x000000ffff797224 */ /* 0x000fce00078e0058 */
.L_x_5740:
        /* <DEDUP_REMOVED lines=22> */
.L_x_5744:
        /* <DEDUP_REMOVED lines=14> */
.L_x_5745:
        /* <DEDUP_REMOVED lines=56> */
.L_x_5743:
        /* <DEDUP_REMOVED lines=14> */
.L_x_5721:
[----:B------:R-:W0:Y:S01]  /*12510*/  @P0 LDC.64 R124, c[0x0][0x3a0] ;  /* 0x0000e800ff7c0b82 */ /* 0x000e220000000a00 */
[----:B------:R-:W-:Y:S01]  /*12520*/  SEL R128, RZ, 0x10000, !P5 ;  /* 0x00010000ff807807 */ /* 0x000fe20006800000 */
[----:B------:R-:W-:Y:S01]  /*12530*/  IMAD.WIDE.U32 R130, R111, 0x10, R102 ;  /* 0x000000106f827825 */ /* 0x000fe200078e0066 */
[----:B------:R-:W-:Y:S02]  /*12540*/  ISETP.NE.AND P5, PT, R126, RZ, PT ;  /* 0x000000ff7e00720c */ /* 0x000fe40003fa5270 */
[----:B------:R-:W-:Y:S02]  /*12550*/  SEL R127, RZ, 0x1000000, !P6 ;  /* 0x01000000ff7f7807 */ /* 0x000fe40007000000 */
[----:B------:R-:W-:Y:S01]  /*12560*/  ISETP.NE.AND P6, PT, R119, RZ, PT ;  /* 0x000000ff7700720c */ /* 0x000fe20003fc5270 */
[----:B------:R1:W-:Y:S01]  /*12570*/  STG.E.128 desc[UR8][R130.64], R88 ;  /* 0x0000005882007986 */ /* 0x0003e2000c101d08 */
[----:B------:R-:W-:Y:S02]  /*12580*/  SEL R129, RZ, 0x100, !P4 ;  /* 0x00000100ff817807 */ /* 0x000fe40006000000 */
[----:B------:R-:W-:-:S02]  /*12590*/  SEL R123, RZ, 0x1000000, !P2 ;  /* 0x01000000ff7b7807 */ /* 0x000fc40005000000 */
[----:B------:R-:W-:Y:S02]  /*125a0*/  SEL R119, RZ, 0x10000, !P1 ;  /* 0x00010000ff777807 */ /* 0x000fe40004800000 */
[----:B------:R-:W-:Y:S02]  /*125b0*/  SEL R122, RZ, 0x100, !P5 ;  /* 0x00000100ff7a7807 */ /* 0x000fe40006800000 */
[----:B------:R-:W-:Y:S02]  /*125c0*/  LOP3.LUT R129, R129, R127, R128, 0xfe, !PT ;  /* 0x0000007f81817212 */ /* 0x000fe400078efe80 */
[----:B------:R-:W-:Y:S02]  /*125d0*/  SEL R126, RZ, 0x1, !P3 ;  /* 0x00000001ff7e7807 */ /* 0x000fe40005800000 */
[----:B------:R-:W-:Y:S01]  /*125e0*/  LOP3.LUT R122, R122, R123, R119, 0xfe, !PT ;  /* 0x0000007b7a7a7212 */ /* 0x000fe200078efe77 */
[----:B------:R-:W-:Y:S01]  /*125f0*/  VIADD R119, R8, 0x180 ;  /* 0x0000018008777836 */ /* 0x000fe20000000000 */
[----:B------:R-:W-:-:S02]  /*12600*/  SEL R127, RZ, 0x1, !P6 ;  /* 0x00000001ff7f7807 */ /* 0x000fc40007000000 */
[----:B------:R-:W-:Y:S01]  /*12610*/  LOP3.LUT R123, R129, R126, RZ, 0xfc, !PT ;  /* 0x0000007e817b7212 */ /* 0x000fe200078efcff */
[----:B------:R-:W-:Y:S01]  /*12620*/  IMAD.WIDE.U32 R128, R111, 0x8, R100 ;  /* 0x000000086f807825 */ /* 0x000fe200078e0064 */
[----:B------:R-:W-:-:S03]  /*12630*/  LOP3.LUT R122, R122, R127, RZ, 0xfc, !PT ;  /* 0x0000007f7a7a7212 */ /* 0x000fc600078efcff */
[C---:B0-----:R-:W-:Y:S02]  /*12640*/  @P0 IMAD.WIDE.U32 R124, R119.reuse, 0x10, R124 ;  /* 0x00000010777c0825 */ /* 0x041fe400078e007c */
[----:B------:R0:W-:Y:S02]  /*12650*/  STG.E.64 desc[UR8][R128.64], R122 ;  /* 0x0000007a80007986 */ /* 0x0001e4000c101b08 */
[----:B------:R-:W-:Y:S02]  /*12660*/  IMAD.WIDE.U32 R126, R119, 0x10, R106 ;  /* 0x00000010777e7825 */ /* 0x000fe400078e006a */
[----:B------:R0:W5:Y:S04]  /*12670*/  @P0 LDG.E.128 R24, desc[UR8][R124.64] ;  /* 0x000000087c180981 */ /* 0x000168000c1e1d00 */
[----:B-1----:R0:W5:Y:S01]  /*12680*/  LDG.E.128 R88, desc[UR8][R126.64] ;  /* 0x000000087e587981 */ /* 0x002162000c1e1d00 */
[----:B------:R-:W-:Y:S05]  /*12690*/  @!P0 BRA `(.L_x_5746) ;  /* 0x0000002c00948947 */ /* 0x000fea0003800000 */
[----:B------:R-:W-:Y:S01]  /*126a0*/  ISETP.NE.AND P1, PT, R132, 0x1, PT ;  /* 0x000000018400780c */ /* 0x000fe20003f25270 */
[----:B0-----:R-:W-:Y:S01]  /*126b0*/  IMAD.MOV.U32 R122, RZ, RZ, R22 ;  /* 0x000000ffff7a7224 */ /* 0x001fe200078e0016 */
        /* <DEDUP_REMOVED lines=13> */
.L_x_5748:
        /* <DEDUP_REMOVED lines=12> */
.L_x_5749:
        /* <DEDUP_REMOVED lines=51> */
[----:B------:R-:W-:Y:S02]  /*12b80*/  HFMA2 R125, -RZ, RZ, 0, 0 ;  /* 0x00000000ff7d7431 */ /* 0x000fe400000001ff */
[----:B------:R-:W-:Y:S01]  /*12b90*/  VIADD R127, R99, 0x96a522ad ;  /* 0x96a522ad637f7836 */ /* 0x000fe20000000000 */
[----:B------:R-:W-:Y:S01]  /*12ba0*/  MOV R133, R122 ;  /* 0x0000007a00857202 */ /* 0x000fe20000000f00 */
[----:B------:R-:W-:-:S03]  /*12bb0*/  IMAD.MOV.U32 R122, RZ, RZ, R121 ;  /* 0x000000ffff7a7224 */ /* 0x000fc600078e0079 */
[----:B------:R-:W-:-:S07]  /*12bc0*/  LOP3.LUT R23, R127, R124, R123, 0x96, !PT ;  /* 0x0000007c7f177212 */ /* 0x000fce00078e967b */
.L_x_5747:
[----:B------:R-:W-:Y:S01]  /*12bd0*/  I2FP.F32.U32 R121, R122 ;  /* 0x0000007a00797245 */ /* 0x000fe20000201000 */
[----:B-----5:R-:W-:Y:S01]  /*12be0*/  HADD2.F32 R122, -RZ, R88.H0_H0 ;  /* 0x20000058ff7a7230 */ /* 0x020fe20000004100 */
[----:B------:R-:W-:Y:S01]  /*12bf0*/  ISETP.NE.AND P2, PT, R125, 0x1, PT ;  /* 0x000000017d00780c */ /* 0x000fe20003f45270 */
[----:B------:R-:W-:Y:S01]  /*12c00*/  HADD2.F32 R124, -RZ, R32.H0_H0 ;  /* 0x20000020ff7c7230 */ /* 0x000fe20000004100 */
[----:B------:R-:W-:Y:S01]  /*12c10*/  MOV R123, R22 ;  /* 0x00000016007b7202 */ /* 0x000fe20000000f00 */
[----:B------:R-:W-:Y:S01]  /*12c20*/  FFMA.FTZ R121, R121, R20, 1.1641532182693481445e-10 ;  /* 0x2f00000079797423 */ /* 0x000fe20000010014 */
[----:B------:R-:W-:Y:S01]  /*12c30*/  FMUL.FTZ R122, R122, R15 ;  /* 0x0000000f7a7a7220 */ /* 0x000fe20000410000 */
[----:B------:R-:W-:-:S03]  /*12c40*/  HADD2.F32 R126, -RZ, R24.H0_H0 ;  /* 0x20000018ff7e7230 */ /* 0x000fc60000004100 */
[----:B------:R-:W-:Y:S01]  /*12c50*/  FMUL.FTZ R122, R122, UR5 ;  /* 0x000000057a7a7c20 */ /* 0x000fe20008410000 */
[----:B------:R-:W-:-:S04]  /*12c60*/  FSETP.GTU.FTZ.AND P1, PT, R121, UR4, PT ;  /* 0x0000000479007c0b */ /* 0x000fc8000bf3c000 */
[----:B------:R-:W-:Y:S01]  /*12c70*/  FSEL R121, R122, RZ, !P1 ;  /* 0x000000ff7a797208 */ /* 0x000fe20004800000 */
[----:B------:R-:W-:Y:S01]  /*12c80*/  IMAD.MOV.U32 R122, RZ, RZ, 0x2 ;  /* 0x00000002ff7a7424 */ /* 0x000fe200078e00ff */
        /* <DEDUP_REMOVED lines=12> */
.L_x_5751:
        /* <DEDUP_REMOVED lines=12> */
.L_x_5752:
        /* <DEDUP_REMOVED lines=54> */
[----:B------:R-:W-:Y:S02]  /*13170*/  IMAD.MOV.U32 R133, RZ, RZ, R122 ;  /* 0x000000ffff857224 */ /* 0x000fe400078e007a */
[----:B------:R-:W-:-:S07]  /*13180*/  HFMA2 R122, -RZ, RZ, 0, 0 ;  /* 0x00000000ff7a7431 */ /* 0x000fce00000001ff */
.L_x_5750:
        /* <DEDUP_REMOVED lines=24> */
.L_x_5754:
        /* <DEDUP_REMOVED lines=12> */
.L_x_5755:
        /* <DEDUP_REMOVED lines=56> */
.L_x_5753:
        /* <DEDUP_REMOVED lines=23> */
.L_x_5757:
        /* <DEDUP_REMOVED lines=12> */
.L_x_5758:
        /* <DEDUP_REMOVED lines=53> */
[----:B------:R-:W-:Y:S02]  /*13cd0*/  IMAD.MOV.U32 R133, RZ, RZ, R122 ;  /* 0x000000ffff857224 */ /* 0x000fe400078e007a */
[----:B------:R-:W-:Y:S01]  /*13ce0*/  HFMA2 R122, -RZ, RZ, 0, 0 ;  /* 0x00000000ff7a7431 */ /* 0x000fe200000001ff */
[----:B------:R-:W-:-:S07]  /*13cf0*/  LOP3.LUT R23, R129, R126, R123, 0x96, !PT ;  /* 0x0000007e81177212 */ /* 0x000fce00078e967b */
.L_x_5756:
[----:B------:R-:W-:Y:S01]  /*13d00*/  I2FP.F32.U32 R123, R88 ;  /* 0x00000058007b7245 */ /* 0x000fe20000201000 */
[----:B------:R-:W-:Y:S01]  /*13d10*/  HADD2.F32 R88, -RZ, R89.H1_H1 ;  /* 0x30000059ff587230 */ /* 0x000fe20000004100 */
[----:B------:R-:W-:Y:S01]  /*13d20*/  ISETP.NE.AND P3, PT, R122, 0x1, PT ;  /* 0x000000017a00780c */ /* 0x000fe20003f65270 */
[----:B------:R-:W-:Y:S02]  /*13d30*/  HADD2.F32 R127, -RZ, R33.H1_H1 ;  /* 0x30000021ff7f7230 */ /* 0x000fe40000004100 */
[----:B------:R-:W-:Y:S01]  /*13d40*/  FFMA.FTZ R123, R123, R20, 1.1641532182693481445e-10 ;  /* 0x2f0000007b7b7423 */ /* 0x000fe20000010014 */
[----:B------:R-:W-:Y:S01]  /*13d50*/  FMUL.FTZ R88, R88, R15 ;  /* 0x0000000f58587220 */ /* 0x000fe20000410000 */
[----:B------:R-:W-:Y:S02]  /*13d60*/  HADD2.F32 R89, -RZ, R25.H1_H1 ;  /* 0x30000019ff597230 */ /* 0x000fe40000004100 */
[----:B------:R-:W-:Y:S02]  /*13d70*/  IMAD.MOV.U32 R128, RZ, RZ, 0x2 ;  /* 0x00000002ff807424 */ /* 0x000fe400078e00ff */
[----:B------:R-:W-:Y:S01]  /*13d80*/  FMUL.FTZ R88, R88, UR5 ;  /* 0x0000000558587c20 */ /* 0x000fe20008410000 */
[----:B------:R-:W-:-:S04]  /*13d90*/  FSETP.GTU.FTZ.AND P2, PT, R123, UR4, PT ;  /* 0x000000047b007c0b */ /* 0x000fc8000bf5c000 */
        /* <DEDUP_REMOVED lines=13> */
.L_x_5760:
        /* <DEDUP_REMOVED lines=12> */
.L_x_5761:
        /* <DEDUP_REMOVED lines=52> */
[----:B------:R-:W-:-:S05]  /*14270*/  VIADD R129, R99, 0x96a522ad ;  /* 0x96a522ad63817836 */ /* 0x000fca0000000000 */
[----:B------:R-:W-:Y:S02]  /*14280*/  LOP3.LUT R23, R129, R122, R89, 0x96, !PT ;  /* 0x0000007a81177212 */ /* 0x000fe400078e9659 */
[----:B------:R-:W-:Y:S01]  /*14290*/  MOV R89, R133 ;  /* 0x0000008500597202 */ /* 0x000fe20000000f00 */
[----:B------:R-:W-:-:S07]  /*142a0*/  IMAD.MOV.U32 R133, RZ, RZ, R88 ;  /* 0x000000ffff857224 */ /* 0x000fce00078e0058 */
.L_x_5759:
        /* <DEDUP_REMOVED lines=23> */
.L_x_5763:
        /* <DEDUP_REMOVED lines=12> */
.L_x_5764:
        /* <DEDUP_REMOVED lines=56> */
.L_x_5762:
        /* <DEDUP_REMOVED lines=9> */
[----:B------:R-:W-:-:S02]  /*148f0*/  FSETP.GTU.FTZ.AND P4, PT, R89, UR4, PT ;  /* 0x0000000459007c0b */ /* 0x000fc4000bf9c000 */
[----:B------:R-:W-:Y:S02]  /*14900*/  MOV R89, R22 ;  /* 0x0000001600597202 */ /* 0x000fe40000000f00 */
        /* <DEDUP_REMOVED lines=13> */
.L_x_5766:
        /* <DEDUP_REMOVED lines=12> */
.L_x_5767:
        /* <DEDUP_REMOVED lines=37> */
[C---:B------:R-:W-:Y:S02]  /*14cf0*/  VIADD R123, R98.reuse, 0x5384540f ;  /* 0x5384540f627b7836 */ /* 0x040fe40000000000 */
        /* <DEDUP_REMOVED lines=18> */
.L_x_5765:
        /* <DEDUP_REMOVED lines=23> */
.L_x_5769:
        /* <DEDUP_REMOVED lines=14> */
.L_x_5770:
        /* <DEDUP_REMOVED lines=54> */
[----:B------:R-:W-:Y:S01]  /*153d0*/  IMAD.MOV.U32 R89, RZ, RZ, R133 ;  /* 0x000000ffff597224 */ /* 0x000fe200078e0085 */
[----:B------:R-:W-:-:S07]  /*153e0*/  MOV R133, R88 ;  /* 0x0000005800857202 */ /* 0x000fce0000000f00 */
.L_x_5768:
        /* <DEDUP_REMOVED lines=16> */
.L_x_5746:
[----:B------:R-:W-:Y:S01]  /*154f0*/  ISETP.NE.AND P1, PT, R132, 0x1, PT ;  /* 0x000000018400780c */ /* 0x000fe20003f25270 */
[----:B0-----:R-:W-:Y:S02]  /*15500*/  HFMA2 R125, -RZ, RZ, 0, 1.1920928955078125e-07 ;  /* 0x00000002ff7d7431 */ /* 0x001fe400000001ff */
        /* <DEDUP_REMOVED lines=13> */
.L_x_5773:
        /* <DEDUP_REMOVED lines=12> */
.L_x_5774:
        /* <DEDUP_REMOVED lines=56> */
.L_x_5772:
[----:B------:R-:W-:Y:S01]  /*15a20*/  I2FP.F32.U32 R121, R122 ;  /* 0x0000007a00797245 */ /* 0x000fe20000201000 */
[----:B-----5:R-:W-:Y:S01]  /*15a30*/  HADD2.F32 R122, -RZ, R88.H0_H0 ;  /* 0x20000058ff7a7230 */ /* 0x020fe20000004100 */
[----:B------:R-:W-:Y:S01]  /*15a40*/  ISETP.NE.AND P2, PT, R125, 0x1, PT ;  /* 0x000000017d00780c */ /* 0x000fe20003f45270 */
[----:B------:R-:W-:Y:S01]  /*15a50*/  HADD2.F32 R124, -RZ, R32.H0_H0 ;  /* 0x20000020ff7c7230 */ /* 0x000fe20000004100 */
[----:B------:R-:W-:Y:S01]  /*15a60*/  MOV R123, R22 ;  /* 0x00000016007b7202 */ /* 0x000fe20000000f00 */
[----:B------:R-:W-:Y:S01]  /*15a70*/  FFMA.FTZ R121, R121, R20, 1.1641532182693481445e-10 ;  /* 0x2f00000079797423 */ /* 0x000fe20000010014 */
[----:B------:R-:W-:-:S04]  /*15a80*/  FMUL.FTZ R122, R122, R15 ;  /* 0x0000000f7a7a7220 */ /* 0x000fc80000410000 */
[----:B------:R-:W-:Y:S01]  /*15a90*/  FMUL.FTZ R122, R122, UR5 ;  /* 0x000000057a7a7c20 */ /* 0x000fe20008410000 */
[----:B------:R-:W-:-:S04]  /*15aa0*/  FSETP.GTU.FTZ.AND P1, PT, R121, UR4, PT ;  /* 0x0000000479007c0b */ /* 0x000fc8000bf3c000 */
[----:B------:R-:W-:Y:S02]  /*15ab0*/  FSEL R121, R122, RZ, !P1 ;  /* 0x000000ff7a797208 */ /* 0x000fe40004800000 */
[----:B------:R-:W-:-:S03]  /*15ac0*/  PLOP3.LUT P1, PT, P1, PT, PT, 0x8, 0x80 ;  /* 0x000000000080781c */ /* 0x000fc60000f2e170 */
        /* <DEDUP_REMOVED lines=12> */
.L_x_5776:
        /* <DEDUP_REMOVED lines=12> */
.L_x_5777:
        /* <DEDUP_REMOVED lines=56> */
.L_x_5775:
[----:B------:R-:W-:Y:S01]  /*15fd0*/  I2FP.F32.U32 R123, R123 ;  /* 0x0000007b007b7245 */ /* 0x000fe20000201000 */
[----:B------:R-:W-:Y:S01]  /*15fe0*/  HADD2.F32 R88, -RZ, R88.H1_H1 ;  /* 0x30000058ff587230 */ /* 0x000fe20000004100 */
[----:B------:R-:W-:Y:S01]  /*15ff0*/  ISETP.NE.AND P2, PT, R124, 0x1, PT ;  /* 0x000000017c00780c */ /* 0x000fe20003f45270 */
[----:B------:R-:W-:Y:S02]  /*16000*/  HADD2.F32 R122, -RZ, R32.H1_H1 ;  /* 0x30000020ff7a7230 */ /* 0x000fe40000004100 */
[----:B------:R-:W-:Y:S01]  /*16010*/  FFMA.FTZ R123, R123, R20, 1.1641532182693481445e-10 ;  /* 0x2f0000007b7b7423 */ /* 0x000fe20000010014 */
[----:B------:R-:W-:-:S04]  /*16020*/  FMUL.FTZ R88, R88, R15 ;  /* 0x0000000f58587220 */ /* 0x000fc80000410000 */
        /* <DEDUP_REMOVED lines=17> */
.L_x_5779:
        /* <DEDUP_REMOVED lines=12> */
.L_x_5780:
        /* <DEDUP_REMOVED lines=56> */
.L_x_5778:
[----:B------:R-:W-:Y:S01]  /*16580*/  I2FP.F32.U32 R123, R88 ;  /* 0x00000058007b7245 */ /* 0x000fe20000201000 */
[----:B------:R-:W-:Y:S01]  /*16590*/  HADD2.F32 R88, -RZ, R89.H0_H0 ;  /* 0x20000059ff587230 */ /* 0x000fe20000004100 */
        /* <DEDUP_REMOVED lines=20> */
.L_x_5782:
        /* <DEDUP_REMOVED lines=12> */
.L_x_5783:
        /* <DEDUP_REMOVED lines=56> */
.L_x_5781:
        /* <DEDUP_REMOVED lines=22> */
.L_x_5785:
        /* <DEDUP_REMOVED lines=12> */
.L_x_5786:
        /* <DEDUP_REMOVED lines=56> */
.L_x_5784:
[----:B------:R-:W-:Y:S01]  /*170c0*/  I2FP.F32.U32 R89, R89 ;  /* 0x0000005900597245 */ /* 0x000fe20000201000 */
[----:B------:R-:W-:Y:S01]  /*170d0*/  HADD2.F32 R88, -RZ, R90.H0_H0 ;  /* 0x2000005aff587230 */ /* 0x000fe20000004100 */
[----:B------:R-:W-:-:S03]  /*170e0*/  ISETP.NE.AND P4, PT, R122, 0x1, PT ;  /* 0x000000017a00780c */ /* 0x000fc60003f85270 */
[----:B------:R-:W-:Y:S01]  /*170f0*/  FFMA.FTZ R89, R89, R20, 1.1641532182693481445e-10 ;  /* 0x2f00000059597423 */ /* 0x000fe20000010014 */
[----:B------:R-:W-:-:S04]  /*17100*/  FMUL.FTZ R88, R88, R15 ;  /* 0x0000000f58587220 */ /* 0x000fc80000410000 */
[----:B------:R-:W-:Y:S01]  /*17110*/  FMUL.FTZ R88, R88, UR5 ;  /* 0x0000000558587c20 */ /* 0x000fe20008410000 */
[----:B------:R-:W-:Y:S01]  /*17120*/  FSETP.GTU.FTZ.AND P3, PT, R89, UR4, PT ;  /* 0x0000000459007c0b */ /* 0x000fe2000bf7c000 */
[----:B------:R-:W-:-:S03]  /*17130*/  HADD2.F32 R89, -RZ, R34.H0_H0 ;  /* 0x20000022ff597230 */ /* 0x000fc60000004100 */
        /* <DEDUP_REMOVED lines=14> */
.L_x_5788:
        /* <DEDUP_REMOVED lines=12> */
.L_x_5789:
        /* <DEDUP_REMOVED lines=56> */
.L_x_5787:
[----:B------:R-:W-:Y:S01]  /*17660*/  I2FP.F32.U32 R89, R89 ;  /* 0x0000005900597245 */ /* 0x000fe20000201000 */
[----:B------:R-:W-:Y:S01]  /*17670*/  HADD2.F32 R90, -RZ, R90.H1_H1 ;  /* 0x3000005aff5a7230 */ /* 0x000fe20000004100 */
[----:B------:R-:W-:Y:S01]  /*17680*/  ISETP.NE.AND P5, PT, R88, 0x1, PT ;  /* 0x000000015800780c */ /* 0x000fe20003fa5270 */
[----:B------:R-:W-:Y:S02]  /*17690*/  HADD2.F32 R123, -RZ, R34.H1_H1 ;  /* 0x30000022ff7b7230 */ /* 0x000fe40000004100 */
        /* <DEDUP_REMOVED lines=8> */
[----:B------:R-:W-:-:S03]  /*17720*/  IMAD.MOV.U32 R123, RZ, RZ, 0x2 ;  /* 0x00000002ff7b7424 */ /* 0x000fc600078e00ff */
        /* <DEDUP_REMOVED lines=10> */
.L_x_5791:
        /* <DEDUP_REMOVED lines=12> */
.L_x_5792:
        /* <DEDUP_REMOVED lines=54> */
[----:B------:R-:W-:Y:S01]  /*17bf0*/  IMAD.MOV.U32 R89, RZ, RZ, R133 ;  /* 0x000000ffff597224 */ /* 0x000fe200078e0085 */
[----:B------:R-:W-:-:S07]  /*17c00*/  MOV R133, R88 ;  /* 0x0000005800857202 */ /* 0x000fce0000000f00 */
.L_x_5790:
        /* <DEDUP_REMOVED lines=22> */
.L_x_5794:
        /* <DEDUP_REMOVED lines=14> */
.L_x_5795:
        /* <DEDUP_REMOVED lines=56> */
.L_x_5793:
        /* <DEDUP_REMOVED lines=14> */
.L_x_5771:
[----:B------:R-:W0:Y:S01]  /*182b0*/  @P0 LDC.64 R122, c[0x0][0x3a0] ;  /* 0x0000e800ff7a0b82 */ /* 0x000e220000000a00 */
[----:B------:R-:W-:Y:S02]  /*182c0*/  SEL R136, RZ, 0x10000, !P5 ;  /* 0x00010000ff887807 */ /* 0x000fe40006800000 */
        /* <DEDUP_REMOVED lines=10> */
[----:B------:R-:W-:-:S02]  /*18370*/  SEL R137, RZ, 0x1, !P6 ;  /* 0x00000001ff897807 */ /* 0x000fc40007000000 */
[----:B------:R-:W-:Y:S02]  /*18380*/  IADD3 R132, PT, PT, R8, 0x200, RZ ;  /* 0x0000020008847810 */ /* 0x000fe40007ffe0ff */
[----:B------:R-:W-:Y:S01]  /*18390*/  LOP3.LUT R135, R139, R134, RZ, 0xfc, !PT ;  /* 0x000000868b877212 */ /* 0x000fe200078efcff */
[----:B------:R-:W-:Y:S01]  /*183a0*/  IMAD.WIDE.U32 R138, R119, 0x10, R102 ;  /* 0x00000010778a7825 */ /* 0x000fe200078e0066 */
[----:B------:R-:W-:-:S03]  /*183b0*/  LOP3.LUT R134, R130, R137, RZ, 0xfc, !PT ;  /* 0x0000008982867212 */ /* 0x000fc600078efcff */
[----:B------:R-:W-:Y:S01]  /*183c0*/  IMAD.WIDE.U32 R136, R119, 0x8, R100 ;  /* 0x0000000877887825 */ /* 0x000fe200078e0064 */
[----:B------:R1:W-:Y:S03]  /*183d0*/  STG.E.128 desc[UR8][R138.64], R88 ;  /* 0x000000588a007986 */ /* 0x0003e6000c101d08 */
[C---:B0-----:R-:W-:Y:S01]  /*183e0*/  @P0 IMAD.WIDE.U32 R122, R132.reuse, 0x10, R122 ;  /* 0x00000010847a0825 */ /* 0x041fe200078e007a */
[----:B------:R0:W-:Y:S03]  /*183f0*/  STG.E.64 desc[UR8][R136.64], R134 ;  /* 0x0000008688007986 */ /* 0x0001e6000c101b08 */
[----:B------:R-:W-:Y:S01]  /*18400*/  IMAD.WIDE.U32 R106, R132, 0x10, R106 ;  /* 0x00000010846a7825 */ /* 0x000fe200078e006a */
[----:B------:R0:W5:Y:S04]  /*18410*/  @P0 LDG.E.128 R24, desc[UR8][R122.64] ;  /* 0x000000087a180981 */ /* 0x000168000c1e1d00 */
[----:B-1----:R0:W5:Y:S01]  /*18420*/  LDG.E.128 R88, desc[UR8][R106.64] ;  /* 0x000000086a587981 */ /* 0x002162000c1e1d00 */
[----:B------:R-:W-:Y:S05]  /*18430*/  @!P0 BRA `(.L_x_5796) ;  /* 0x0000002c00908947 */ /* 0x000fea0003800000 */
        /* <DEDUP_REMOVED lines=15> */
.L_x_5798:
        /* <DEDUP_REMOVED lines=12> */
.L_x_5799:
        /* <DEDUP_REMOVED lines=54> */
[----:B------:R-:W-:Y:S01]  /*18950*/  IMAD.MOV.U32 R122, RZ, RZ, RZ ;  /* 0x000000ffff7a7224 */ /* 0x000fe200078e00ff */
[----:B------:R-:W-:-:S07]  /*18960*/  MOV R106, R133 ;  /* 0x00000085006a7202 */ /* 0x000fce0000000f00 */
.L_x_5797:
[----:B------:R-:W-:Y:S01]  /*18970*/  I2FP.F32.U32 R107, R106 ;  /* 0x0000006a006b7245 */ /* 0x000fe20000201000 */
[----:B-----5:R-:W-:Y:S01]  /*18980*/  HADD2.F32 R106, -RZ, R88.H0_H0 ;  /* 0x20000058ff6a7230 */ /* 0x020fe20000004100 */
        /* <DEDUP_REMOVED lines=22> */
.L_x_5801:
        /* <DEDUP_REMOVED lines=12> */
.L_x_5802:
        /* <DEDUP_REMOVED lines=54> */
[----:B------:R-:W-:Y:S01]  /*18f10*/  MOV R130, R106 ;  /* 0x0000006a00827202 */ /* 0x000fe20000000f00 */
[----:B------:R-:W-:-:S07]  /*18f20*/  IMAD.MOV.U32 R106, RZ, RZ, RZ ;  /* 0x000000ffff6a7224 */ /* 0x000fce00078e00ff */
.L_x_5800:
        /* <DEDUP_REMOVED lines=23> */
.L_x_5804:
        /* <DEDUP_REMOVED lines=12> */
.L_x_5805:
        /* <DEDUP_REMOVED lines=54> */
[----:B------:R-:W-:Y:S01]  /*194c0*/  IMAD.MOV.U32 R122, RZ, RZ, RZ ;  /* 0x000000ffff7a7224 */ /* 0x000fe200078e00ff */
[----:B------:R-:W-:-:S07]  /*194d0*/  MOV R130, R106 ;  /* 0x0000006a00827202 */ /* 0x000fce0000000f00 */
.L_x_5803:
        /* <DEDUP_REMOVED lines=23> */
.L_x_5807:
        /* <DEDUP_REMOVED lines=12> */
.L_x_5808:
        /* <DEDUP_REMOVED lines=55> */
[----:B------:R-:W-:-:S07]  /*19a80*/  LOP3.LUT R23, R137, R122, R107, 0x96, !PT ;  /* 0x0000007a89177212 */ /* 0x000fce00078e966b */
.L_x_5806:
        /* <DEDUP_REMOVED lines=23> */
.L_x_5810:
        /* <DEDUP_REMOVED lines=12> */
.L_x_5811:
        /* <DEDUP_REMOVED lines=52> */
[----:B------:R-:W-:Y:S01]  /*1a000*/  IMAD.MOV.U32 R122, RZ, RZ, RZ ;  /* 0x000000ffff7a7224 */ /* 0x000fe200078e00ff */
[----:B------:R-:W-:Y:S01]  /*1a010*/  LOP3.LUT R23, R123, R106, R89, 0x96, !PT ;  /* 0x0000006a7b177212 */ /* 0x000fe200078e9659 */
[----:B------:R-:W-:Y:S01]  /*1a020*/  IMAD.MOV.U32 R89, RZ, RZ, R130 ;  /* 0x000000ffff597224 */ /* 0x000fe200078e0082 */
[----:B------:R-:W-:-:S07]  /*1a030*/  MOV R130, R88 ;  /* 0x0000005800827202 */ /* 0x000fce0000000f00 */
.L_x_5809:
        /* <DEDUP_REMOVED lines=23> */
.L_x_5813:
        /* <DEDUP_REMOVED lines=12> */
.L_x_5814:
        /* <DEDUP_REMOVED lines=56> */
.L_x_5812:
        /* <DEDUP_REMOVED lines=23> */
.L_x_5816:
        /* <DEDUP_REMOVED lines=12> */
.L_x_5817:
        /* <DEDUP_REMOVED lines=56> */
.L_x_5815:
        /* <DEDUP_REMOVED lines=23> */
.L_x_5819:
        /* <DEDUP_REMOVED lines=14> */
.L_x_5820:
        /* <DEDUP_REMOVED lines=30> */
[----:B------:R-:W-:Y:S01]  /*1afd0*/  IMAD.WIDE.U32 R88, R21, -0x2daee0ad, RZ ;  /* 0xd2511f5315587825 */ /* 0x000fe200078e00ff */
[----:B------:R-:W-:-:S03]  /*1afe0*/  IADD3 R21, PT, PT, R99, 0x1fd5c5a3, RZ ;  /* 0x1fd5c5a363157810 */ /* 0x000fc60007ffe0ff */
[----:B------:R-:W-:Y:S02]  /*1aff0*/  HFMA2 R122, -RZ, RZ, 0, 0 ;  /* 0x00000000ff7a7431 */ /* 0x000fe400000001ff */
        /* <DEDUP_REMOVED lines=22> */
[----:B------:R-:W-:Y:S01]  /*1b160*/  IMAD.MOV.U32 R130, RZ, RZ, R16 ;  /* 0x000000ffff827224 */ /* 0x000fe200078e0010 */
[----:B------:R-:W-:-:S07]  /*1b170*/  LOP3.LUT R23, R23, R18, R17, 0x96, !PT ;  /* 0x0000001217177212 */ /* 0x000fce00078e9611 */
.L_x_5818:
        /* <DEDUP_REMOVED lines=16> */
.L_x_5796:
        /* <DEDUP_REMOVED lines=15> */
.L_x_5823:
        /* <DEDUP_REMOVED lines=12> */
.L_x_5824:
        /* <DEDUP_REMOVED lines=56> */
.L_x_5822:
        /* <DEDUP_REMOVED lines=23> */
.L_x_5826:
        /* <DEDUP_REMOVED lines=12> */
.L_x_5827:
        /* <DEDUP_REMOVED lines=56> */
.L_x_5825:
        /* <DEDUP_REMOVED lines=22> */
.L_x_5829:
        /* <DEDUP_REMOVED lines=12> */
.L_x_5830:
        /* <DEDUP_REMOVED lines=56> */
.L_x_5828:
        /* <DEDUP_REMOVED lines=22> */
.L_x_5832:
        /* <DEDUP_REMOVED lines=12> */
.L_x_5833:
        /* <DEDUP_REMOVED lines=56> */
.L_x_5831:
[----:B------:R-:W-:Y:S01]  /*1c8a0*/  I2FP.F32.U32 R107, R88 ;  /* 0x00000058006b7245 */ /* 0x000fe20000201000 */
[----:B------:R-:W-:Y:S01]  /*1c8b0*/  HADD2.F32 R88, -RZ, R89.H1_H1 ;  /* 0x30000059ff587230 */ /* 0x000fe20000004100 */
[----:B------:R-:W-:Y:S01]  /*1c8c0*/  ISETP.NE.AND P3, PT, R122, 0x1, PT ;  /* 0x000000017a00780c */ /* 0x000fe20003f65270 */
[----:B------:R-:W-:Y:S02]  /*1c8d0*/  HADD2.F32 R106, -RZ, R29.H1_H1 ;  /* 0x3000001dff6a7230 */ /* 0x000fe40000004100 */
[----:B------:R-:W-:Y:S01]  /*1c8e0*/  FFMA.FTZ R107, R107, R20, 1.1641532182693481445e-10 ;  /* 0x2f0000006b6b7423 */ /* 0x000fe20000010014 */
[----:B------:R-:W-:Y:S01]  /*1c8f0*/  FMUL.FTZ R88, R88, R15 ;  /* 0x0000000f58587220 */ /* 0x000fe20000410000 */
[----:B------:R-:W-:-:S03]  /*1c900*/  IMAD.MOV.U32 R89, RZ, RZ, R22 ;  /* 0x000000ffff597224 */ /* 0x000fc600078e0016 */
[----:B------:R-:W-:Y:S01]  /*1c910*/  FMUL.FTZ R88, R88, UR5 ;  /* 0x0000000558587c20 */ /* 0x000fe20008410000 */
[----:B------:R-:W-:-:S04]  /*1c920*/  FSETP.GTU.FTZ.AND P2, PT, R107, UR4, PT ;  /* 0x000000046b007c0b */ /* 0x000fc8000bf5c000 */
[----:B------:R-:W-:Y:S02]  /*1c930*/  FSEL R137, R88, RZ, !P2 ;  /* 0x000000ff58897208 */ /* 0x000fe40005000000 */
        /* <DEDUP_REMOVED lines=12> */
.L_x_5835:
        /* <DEDUP_REMOVED lines=12> */
.L_x_5836:
        /* <DEDUP_REMOVED lines=56> */
.L_x_5834:
        /* <DEDUP_REMOVED lines=9> */
[----:B------:R-:W-:Y:S01]  /*1ced0*/  HFMA2 R88, -RZ, RZ, 0, 1.1920928955078125e-07 ;  /* 0x00000002ff587431 */ /* 0x000fe200000001ff */
        /* <DEDUP_REMOVED lines=12> */
.L_x_5838:
        /* <DEDUP_REMOVED lines=12> */
.L_x_5839:
        /* <DEDUP_REMOVED lines=56> */
.L_x_5837:
[----:B------:R-:W-:Y:S01]  /*1d3e0*/  I2FP.F32.U32 R89, R89 ;  /* 0x0000005900597245 */ /* 0x000fe20000201000 */
[----:B------:R-:W-:Y:S01]  /*1d3f0*/  HADD2.F32 R90, -RZ, R90.H1_H1 ;  /* 0x3000005aff5a7230 */ /* 0x000fe20000004100 */
[----:B------:R-:W-:Y:S02]  /*1d400*/  ISETP.NE.AND P5, PT, R88, 0x1, PT ;  /* 0x000000015800780c */ /* 0x000fe40003fa5270 */
        /* <DEDUP_REMOVED lines=19> */
.L_x_5841:
        /* <DEDUP_REMOVED lines=12> */
.L_x_5842:
        /* <DEDUP_REMOVED lines=52> */
[----:B------:R-:W-:Y:S01]  /*1d940*/  IMAD.MOV.U32 R107, RZ, RZ, RZ ;  /* 0x000000ffff6b7224 */ /* 0x000fe200078e00ff */
[----:B------:R-:W-:Y:S01]  /*1d950*/  LOP3.LUT R23, R123, R106, R89, 0x96, !PT ;  /* 0x0000006a7b177212 */ /* 0x000fe200078e9659 */
[----:B------:R-:W-:Y:S01]  /*1d960*/  IMAD.MOV.U32 R89, RZ, RZ, R130 ;  /* 0x000000ffff597224 */ /* 0x000fe200078e0082 */
[----:B------:R-:W-:-:S07]  /*1d970*/  MOV R130, R88 ;  /* 0x0000005800827202 */ /* 0x000fce0000000f00 */
.L_x_5840:
        /* <DEDUP_REMOVED lines=22> */
.L_x_5844:
        /* <DEDUP_REMOVED lines=14> */
.L_x_5845:
        /* <DEDUP_REMOVED lines=57> */
.L_x_5843:
[----:B------:R-:W-:Y:S01]  /*1df50*/  I2FP.F32.U32 R17, R88 ;  /* 0x0000005800117245 */ /* 0x000fe20000201000 */
[----:B------:R-:W-:Y:S01]  /*1df60*/  HADD2.F32 R16, -RZ, R91.H1_H1 ;  /* 0x3000005bff107230 */ /* 0x000fe20000004100 */
[----:B------:R-:W-:-:S03]  /*1df70*/  F2FP.F16.F32.PACK_AB R18, R90, R136 ;  /* 0x000000885a12723e */ /* 0x000fc600000000ff */
[----:B------:R-:W-:Y:S01]  /*1df80*/  FFMA.FTZ R17, R17, R20, 1.1641532182693481445e-10 ;  /* 0x2f00000011117423 */ /* 0x000fe20000010014 */
[----:B------:R-:W-:Y:S01]  /*1df90*/  FMUL.FTZ R16, R16, R15 ;  /* 0x0000000f10107220 */ /* 0x000fe20000410000 */
[----:B------:R-:W-:-:S03]  /*1dfa0*/  HADD2.F32 R15, -RZ, R31.H1_H1 ;  /* 0x3000001fff0f7230 */ /* 0x000fc60000004100 */
        /* <DEDUP_REMOVED lines=8> */
.L_x_5821:
        /* <DEDUP_REMOVED lines=59> */
[----:B------:R-:W-:Y:S02]  /*1e3e0*/  SEL R123, RZ, 0x100, !P0 ;  /* 0x00000100ff7b7807 */ /* 0x000fe40004000000 */
[----:B------:R-:W-:Y:S02]  /*1e3f0*/  LOP3.LUT P0, RZ, R7, 0x1f, RZ, 0xc0, !PT ;  /* 0x0000001f07ff7812 */ /* 0x000fe4000780c0ff */
[----:B------:R-:W0:Y:S02]  /*1e400*/  SHFL.BFLY PT, R141, R138, 0x10, 0x1f ;  /* 0x0e001f008a8d7f89 */ /* 0x000e2400000e0000 */
[----:B0-----:R-:W-:Y:S01]  /*1e410*/  FADD.FTZ R88, R138, R141 ;  /* 0x0000008d8a587221 */ /* 0x001fe20000010000 */
[----:B------:R-:W-:-:S03]  /*1e420*/  SEL R141, RZ, 0x1000000, !P2 ;  /* 0x01000000ff8d7807 */ /* 0x000fc60005000000 */
[----:B------:R-:W-:Y:S01]  /*1e430*/  FMUL.FTZ R88, R88, 0.00078125001164153218269 ;  /* 0x3a4ccccd58587820 */ /* 0x000fe20000410000 */
[----:B------:R-:W-:Y:S02]  /*1e440*/  LOP3.LUT R89, R123, R141, R142, 0xfe, !PT ;  /* 0x0000008d7b597212 */ /* 0x000fe400078efe8e */
[----:B------:R-:W-:Y:S01]  /*1e450*/  SEL R123, RZ, 0x1, !P3 ;  /* 0x00000001ff7b7807 */ /* 0x000fe20005800000 */
[C---:B------:R-:W-:Y:S01]  /*1e460*/  FADD.FTZ R15, -R88.reuse, R9 ;  /* 0x00000009580f7221 */ /* 0x040fe20000010100 */
[C---:B------:R-:W-:Y:S01]  /*1e470*/  FADD.FTZ R140, -R88.reuse, R10 ;  /* 0x0000000a588c7221 */ /* 0x040fe20000010100 */
[----:B------:R-:W-:Y:S01]  /*1e480*/  FADD.FTZ R138, -R88, R13 ;  /* 0x0000000d588a7221 */ /* 0x000fe20000010100 */
[----:B------:R-:W-:Y:S01]  /*1e490*/  LOP3.LUT R106, R89, R106, RZ, 0xfc, !PT ;  /* 0x0000006a596a7212 */ /* 0x000fe200078efcff */
[----:B------:R-:W-:-:S04]  /*1e4a0*/  FFMA.FTZ R15, R15, R15, RZ ;  /* 0x0000000f0f0f7223 */ /* 0x000fc800000100ff */
[----:B------:R-:W-:Y:S01]  /*1e4b0*/  FFMA.FTZ R15, R140, R140, R15 ;  /* 0x0000008c8c0f7223 */ /* 0x000fe2000001000f */
[----:B------:R-:W-:-:S04]  /*1e4c0*/  FADD.FTZ R140, -R88, R11 ;  /* 0x0000000b588c7221 */ /* 0x000fc80000010100 */
        /* <DEDUP_REMOVED lines=82> */
[----:B------:R-:W-:-:S04]  /*1e9f0*/  LOP3.LUT R107, R144, R123, RZ, 0xfc, !PT ;  /* 0x0000007b906b7212 */ /* 0x000fc800078efcff */
[----:B------:R-:W0:Y:S04]  /*1ea00*/  SHFL.BFLY PT, R138, R15, 0x10, 0x1f ;  /* 0x0e001f000f8a7f89 */ /* 0x000e2800000e0000 */
[----:B------:R1:W-:Y:S01]  /*1ea10*/  STG.E.64 desc[UR8][R100.64], R106 ;  /* 0x0000006a64007986 */ /* 0x0003e2000c101b08 */
[----:B0-----:R-:W-:Y:S01]  /*1ea20*/  FADD.FTZ R89, R15, R138 ;  /* 0x0000008a0f597221 */ /* 0x001fe20000010000 */
[----:B-1----:R-:W-:Y:S06]  /*1ea30*/  @P0 BRA `(.L_x_5847) ;  /* 0x00000000001c0947 */ /* 0x002fec0003800000 */
[----:B------:R-:W0:Y:S01]  /*1ea40*/  S2UR UR5, SR_CgaCtaId ;  /* 0x00000000000579c3 */ /* 0x000e220000008800 */
[----:B------:R-:W-:Y:S01]  /*1ea50*/  UMOV UR4, 0x400 ;  /* 0x0000040000047882 */ /* 0x000fe20000000000 */
[----:B------:R-:W-:-:S04]  /*1ea60*/  SHF.R.U32.HI R15, RZ, 0x2, R7 ;  /* 0x00000002ff0f7819 */ /* 0x000fc80000011607 */
[----:B------:R-:W-:Y:S01]  /*1ea70*/  LOP3.LUT R15, R15, 0x18, RZ, 0xc0, !PT ;  /* 0x000000180f0f7812 */ /* 0x000fe200078ec0ff */
[----:B0-----:R-:W-:-:S04]  /*1ea80*/  ULEA UR4, UR5, UR4, 0x18 ;  /* 0x0000000405047291 */ /* 0x001fc8000f8ec0ff */
[----:B------:R-:W-:-:S09]  /*1ea90*/  @UP0 UIADD3 UR4, UPT, UPT, UR4, 0x20, URZ ;  /* 0x0000002004040890 */ /* 0x000fd2000fffe0ff */
[----:B------:R0:W-:Y:S03]  /*1eaa0*/  STS.64 [R15+UR4], R88 ;  /* 0x000000580f007988 */ /* 0x0001e60008000a04 */
.L_x_5847:
[----:B------:R-:W-:Y:S05]  /*1eab0*/  BSYNC.RECONVERGENT B0 ;  /* 0x0000000000007941 */ /* 0x000fea0003800200 */
.L_x_5846:
[----:B0-----:R-:W-:Y:S01]  /*1eac0*/  LOP3.LUT R15, R7, 0x1f, RZ, 0xc0, !PT ;  /* 0x0000001f070f7812 */ /* 0x001fe200078ec0ff */
[----:B------:R-:W-:Y:S01]  /*1ead0*/  BAR.SYNC.DEFER_BLOCKING 0x0 ;  /* 0x0000000000007b1d */ /* 0x000fe20000010000 */
[----:B------:R-:W-:Y:S02]  /*1eae0*/  CS2R R16, SRZ ;  /* 0x0000000000107805 */ /* 0x000fe4000001ff00 */
[----:B------:R-:W-:Y:S01]  /*1eaf0*/  ISETP.GT.U32.AND P0, PT, R15, 0x3, PT ;  /* 0x000000030f00780c */ /* 0x000fe20003f04070 */
[----:B------:R-:W-:Y:S02]  /*1eb00*/  IMAD.MOV.U32 R15, RZ, RZ, RZ ;  /* 0x000000ffff0f7224 */ /* 0x000fe400078e00ff */
[----:B------:R-:W-:Y:S10]  /*1eb10*/  BSSY.RECONVERGENT B0, `(.L_x_5848) ;  /* 0x000000a000007945 */ /* 0x000ff40003800200 */
[----:B------:R-:W-:Y:S05]  /*1eb20*/  @P0 BRA `(.L_x_5849) ;  /* 0x0000000000200947 */ /* 0x000fea0003800000 */
[----:B------:R-:W0:Y:S01]  /*1eb30*/  S2UR UR5, SR_CgaCtaId ;  /* 0x00000000000579c3 */ /* 0x000e220000008800 */
[----:B------:R-:W-:Y:S01]  /*1eb40*/  UMOV UR4, 0x400 ;  /* 0x0000040000047882 */ /* 0x000fe20000000000 */
[----:B------:R-:W-:-:S04]  /*1eb50*/  SHF.L.U32 R15, R7, 0x3, RZ ;  /* 0x00000003070f7819 */ /* 0x000fc800000006ff */
[----:B------:R-:W-:Y:S01]  /*1eb60*/  LOP3.LUT R16, R15, 0xf8, RZ, 0xc0, !PT ;  /* 0x000000f80f107812 */ /* 0x000fe200078ec0ff */
[----:B------:R-:W-:Y:S01]  /*1eb70*/  IMAD.MOV.U32 R15, RZ, RZ, 0x500 ;  /* 0x00000500ff0f7424 */ /* 0x000fe200078e00ff */
[----:B0-----:R-:W-:-:S04]  /*1eb80*/  ULEA UR4, UR5, UR4, 0x18 ;  /* 0x0000000405047291 */ /* 0x001fc8000f8ec0ff */
[----:B------:R-:W-:-:S09]  /*1eb90*/  @UP0 UIADD3 UR4, UPT, UPT, UR4, 0x20, URZ ;  /* 0x0000002004040890 */ /* 0x000fd2000fffe0ff */
[----:B------:R-:W0:Y:S03]  /*1eba0*/  LDS.64 R16, [R16+UR4] ;  /* 0x0000000410107984 */ /* 0x000e260008000a00 */
.L_x_5849:
[----:B------:R-:W-:Y:S05]  /*1ebb0*/  BSYNC.RECONVERGENT B0 ;  /* 0x0000000000007941 */ /* 0x000fea0003800200 */
.L_x_5848:
[----:B------:R-:W1:Y:S01]  /*1ebc0*/  SHFL.DOWN PT, R18, R15, 0x2, 0x1f ;  /* 0x08401f000f127f89 */ /* 0x000e6200000e0000 */
[----:B------:R-:W-:Y:S01]  /*1ebd0*/  ISETP.NE.AND P0, PT, R7, RZ, PT ;  /* 0x000000ff0700720c */ /* 0x000fe20003f05270 */
[----:B------:R-:W-:Y:S01]  /*1ebe0*/  HADD2.F32 R163, -RZ, R67.H1_H1 ;  /* 0x30000043ffa37230 */ /* 0x000fe20000004100 */
[----:B------:R-:W-:Y:S01]  /*1ebf0*/  ISETP.NE.AND P1, PT, RZ, UR13, PT ;  /* 0x0000000dff007c0c */ /* 0x000fe2000bf25270 */
[----:B0-----:R-:W0:Y:S01]  /*1ec00*/  SHFL.DOWN PT, R19, R16, 0x2, 0x1f ;  /* 0x08401f0010137f89 */ /* 0x001e2200000e0000 */
[----:B------:R-:W-:Y:S01]  /*1ec10*/  HADD2.F32 R138, -RZ, R51.H0_H0 ;  /* 0x20000033ff8a7230 */ /* 0x000fe20000004100 */
[----:B------:R-:W-:Y:S01]  /*1ec20*/  UPLOP3.LUT UP0, UPT, UPT, UPT, UP0, 0x40, 0x4 ;  /* 0x000000000004789c */ /* 0x000fe20003f0e800 */
[----:B------:R-:W-:Y:S01]  /*1ec30*/  HADD2.F32 R140, -RZ, R71.H1_H1 ;  /* 0x30000047ff8c7230 */ /* 0x000fe20000004100 */
[----:B------:R-:W2:Y:S01]  /*1ec40*/  SHFL.DOWN PT, R88, R17, 0x2, 0x1f ;  /* 0x08401f0011587f89 */ /* 0x000ea200000e0000 */
[----:B------:R-:W-:Y:S01]  /*1ec50*/  HADD2.F32 R142, -RZ, R51.H1_H1 ;  /* 0x30000033ff8e7230 */ /* 0x000fe20000004100 */
        /* <DEDUP_REMOVED lines=27> */
[----:B--2---:R-:W-:Y:S01]  /*1ee10*/  FMUL.FTZ R7, R89, R100 ;  /* 0x0000006459077220 */ /* 0x004fe20000410000 */
[----:B------:R-:W0:Y:S02]  /*1ee20*/  @!P0 LDC.64 R16, c[0x0][0x3c0] ;  /* 0x0000f000ff108b82 */ /* 0x000e240000000a00 */
[----:B------:R-:W-:-:S03]  /*1ee30*/  FMUL.FTZ R88, R88, R106 ;  /* 0x0000006a58587220 */ /* 0x000fc60000410000 */
[----:B------:R-:W1:Y:S01]  /*1ee40*/  SHFL.IDX PT, R7, R7, RZ, 0x1f ;  /* 0x00001fff07077589 */ /* 0x000e6200000e0000 */
[----:B------:R-:W-:Y:S02]  /*1ee50*/  FFMA.FTZ R18, R89, R88, R18 ;  /* 0x0000005859127223 */ /* 0x000fe40000010012 */
[----:B------:R-:W2:Y:S04]  /*1ee60*/  LDC R89, c[0x0][0x448] ;  /* 0x00011200ff597b82 */ /* 0x000ea80000000800 */
[----:B------:R-:W2:Y:S01]  /*1ee70*/  SHFL.IDX PT, R18, R18, RZ, 0x1f ;  /* 0x00001fff12127589 */ /* 0x000ea200000e0000 */
[----:B0-----:R-:W-:-:S04]  /*1ee80*/  @!P0 IMAD.WIDE R16, R0, 0x4, R16 ;  /* 0x0000000400108825 */ /* 0x001fc800078e0210 */
[C---:B-1----:R-:W-:Y:S01]  /*1ee90*/  FMUL.FTZ R19, R7.reuse, R7 ;  /* 0x0000000707137220 */ /* 0x042fe20000410000 */
[----:B------:R-:W-:Y:S01]  /*1eea0*/  FSEL R15, R7, RZ, !P1 ;  /* 0x000000ff070f7208 */ /* 0x000fe20004800000 */
[----:B------:R0:W-:Y:S03]  /*1eeb0*/  @!P0 STG.E desc[UR8][R16.64], R7 ;  /* 0x0000000710008986 */ /* 0x0001e6000c101908 */
[----:B------:R-:W-:Y:S01]  /*1eec0*/  FSEL R88, R19, RZ, P1 ;  /* 0x000000ff13587208 */ /* 0x000fe20000800000 */
[C---:B------:R-:W-:Y:S01]  /*1eed0*/  FADD.FTZ R103, -R15.reuse, R14 ;  /* 0x0000000e0f677221 */ /* 0x040fe20000010100 */
[----:B--2---:R-:W-:Y:S01]  /*1eee0*/  FFMA.FTZ R19, R18, UR14, R89 ;  /* 0x0000000e12137c23 */ /* 0x004fe20008010059 */
[C---:B------:R-:W-:Y:S01]  /*1eef0*/  FADD.FTZ R101, -R15.reuse, R10 ;  /* 0x0000000a0f657221 */ /* 0x040fe20000010100 */
[C---:B------:R-:W-:Y:S01]  /*1ef00*/  FADD.FTZ R149, -R15.reuse, R11 ;  /* 0x0000000b0f957221 */ /* 0x040fe20000010100 */
[----:B------:R-:W-:Y:S01]  /*1ef10*/  FADD.FTZ R159, -R15, R93 ;  /* 0x0000005d0f9f7221 */ /* 0x000fe20000010100 */
[----:B------:R-:W-:Y:S01]  /*1ef20*/  FADD.FTZ R88, R19, R88 ;  /* 0x0000005813587221 */ /* 0x000fe20000010000 */
[C---:B------:R-:W-:Y:S01]  /*1ef30*/  FADD.FTZ R145, -R15.reuse, R109 ;  /* 0x0000006d0f917221 */ /* 0x040fe20000010100 */
[C---:B------:R-:W-:Y:S01]  /*1ef40*/  FADD.FTZ R141, -R15.reuse, R113 ;  /* 0x000000710f8d7221 */ /* 0x040fe20000010100 */
[C---:B------:R-:W-:Y:S01]  /*1ef50*/  FADD.FTZ R9, -R15.reuse, R9 ;  /* 0x000000090f097221 */ /* 0x040fe20000010100 */
        /* <DEDUP_REMOVED lines=35> */
[C---:B-1----:R-:W-:Y:S01]  /*1f190*/  FMUL.FTZ R101, R14.reuse, R101 ;  /* 0x000000650e657220 */ /* 0x042fe20000410000 */
[----:B------:R-:W-:Y:S02]  /*1f1a0*/  HADD2.F32 R20, -RZ, R64.H1_H1 ;  /* 0x30000040ff147230 */ /* 0x000fe40000004100 */
[C---:B------:R-:W-:Y:S01]  /*1f1b0*/  FMUL.FTZ R9, R14.reuse, R9 ;  /* 0x000000090e097220 */ /* 0x040fe20000410000 */
[----:B------:R-:W-:Y:S02]  /*1f1c0*/  HADD2.F32 R10, -RZ, R84.H0_H0 ;  /* 0x20000054ff0a7230 */ /* 0x000fe40000004100 */
[----:B------:R-:W-:Y:S01]  /*1f1d0*/  FMUL.FTZ R149, R14, R149 ;  /* 0x000000950e957220 */ /* 0x000fe20000410000 */
[----:B------:R-:W-:Y:S02]  /*1f1e0*/  HADD2.F32 R12, -RZ, R64.H0_H0 ;  /* 0x20000040ff0c7230 */ /* 0x000fe40000004100 */
[----:B0-----:R-:W-:Y:S01]  /*1f1f0*/  FFMA.FTZ R7, R101, R18, R20 ;  /* 0x0000001265077223 */ /* 0x001fe20000010014 */
[----:B------:R-:W-:-:S02]  /*1f200*/  HADD2.F32 R88, -RZ, R85.H0_H0 ;  /* 0x20000055ff587230 */ /* 0x000fc40000004100 */
[C---:B------:R-:W-:Y:S01]  /*1f210*/  FMUL.FTZ R13, R14.reuse, R13 ;  /* 0x0000000d0e0d7220 */ /* 0x040fe20000410000 */
[----:B------:R-:W-:Y:S02]  /*1f220*/  HADD2.F32 R90, -RZ, R65.H0_H0 ;  /* 0x20000041ff5a7230 */ /* 0x000fe40000004100 */
        /* <DEDUP_REMOVED lines=53> */
[----:B------:R-:W-:-:S02]  /*1f580*/  HADD2.F32 R10, -RZ, R72.H1_H1 ;  /* 0x30000048ff0a7230 */ /* 0x000fc40000004100 */
[----:B------:R-:W-:Y:S01]  /*1f590*/  FMUL.FTZ R116, R14, R121 ;  /* 0x000000790e747220 */ /* 0x000fe20000410000 */
[----:B------:R-:W-:Y:S02]  /*1f5a0*/  HADD2.F32 R12, -RZ, R52.H1_H1 ;  /* 0x30000034ff0c7230 */ /* 0x000fe40000004100 */
[----:B------:R-:W-:Y:S01]  /*1f5b0*/  FFMA.FTZ R112, R112, R13, R93 ;  /* 0x0000000d70707223 */ /* 0x000fe2000001005d */
[----:B------:R-:W-:Y:S02]  /*1f5c0*/  HADD2.F32 R13, -RZ, R72.H0_H0 ;  /* 0x20000048ff0d7230 */ /* 0x000fe40000004100 */
[C---:B------:R-:W-:Y:S01]  /*1f5d0*/  FMUL.FTZ R117, R14.reuse, R125 ;  /* 0x0000007d0e757220 */ /* 0x040fe20000410000 */
[----:B------:R-:W-:Y:S02]  /*1f5e0*/  HADD2.F32 R93, -RZ, R52.H0_H0 ;  /* 0x20000034ff5d7230 */ /* 0x000fe40000004100 */
[C---:B------:R-:W-:Y:S01]  /*1f5f0*/  FMUL.FTZ R11, R14.reuse, R11 ;  /* 0x0000000b0e0b7220 */ /* 0x040fe20000410000 */
[----:B------:R-:W-:Y:S01]  /*1f600*/  FMUL.FTZ R120, R14, R113 ;  /* 0x000000710e787220 */ /* 0x000fe20000410000 */
[----:B------:R-:W-:Y:S01]  /*1f610*/  FFMA.FTZ R117, R117, R10, R12 ;  /* 0x0000000a75757223 */ /* 0x000fe2000001000c */
[----:B------:R-:W-:-:S02]  /*1f620*/  HADD2.F32 R10, -RZ, R74.H0_H0 ;  /* 0x2000004aff0a7230 */ /* 0x000fc40000004100 */
[----:B------:R-:W-:Y:S01]  /*1f630*/  FFMA.FTZ R116, R116, R13, R93 ;  /* 0x0000000d74747223 */ /* 0x000fe2000001005d */
[----:B------:R-:W-:Y:S02]  /*1f640*/  HADD2.F32 R12, -RZ, R54.H0_H0 ;  /* 0x20000036ff0c7230 */ /* 0x000fe40000004100 */
[C---:B------:R-:W-:Y:S01]  /*1f650*/  FMUL.FTZ R161, R14.reuse, R161 ;  /* 0x000000a10ea17220 */ /* 0x040fe20000410000 */
        /* <DEDUP_REMOVED lines=8> */
[----:B------:R-:W-:Y:S01]  /*1f6e0*/  HADD2.F32 R90, -RZ, R83.H1_H1 ;  /* 0x30000053ff5a7230 */ /* 0x000fe20000004100 */
[----:B------:R-:W0:Y:S01]  /*1f6f0*/  @!P0 LDC.64 R12, c[0x0][0x3c8] ;  /* 0x0000f200ff0c8b82 */ /* 0x000e220000000a00 */
[----:B------:R-:W-:Y:S02]  /*1f700*/  HADD2.F32 R147, -RZ, R81.H1_H1 ;  /* 0x30000051ff937230 */ /* 0x000fe40000004100 */
[----:B------:R-:W-:Y:S01]  /*1f710*/  FFMA.FTZ R9, R161, R92, R96 ;  /* 0x0000005ca1097223 */ /* 0x000fe20000010060 */
[----:B------:R-:W-:Y:S02]  /*1f720*/  HADD2.F32 R92, -RZ, R63.H1_H1 ;  /* 0x3000003fff5c7230 */ /* 0x000fe40000004100 */
[----:B------:R-:W-:Y:S01]  /*1f730*/  FMUL.FTZ R96, R14, R151 ;  /* 0x000000970e607220 */ /* 0x000fe20000410000 */
[----:B------:R-:W-:-:S02]  /*1f740*/  HADD2.F32 R149, -RZ, R61.H1_H1 ;  /* 0x3000003dff957230 */ /* 0x000fc40000004100 */
[----:B------:R-:W-:Y:S01]  /*1f750*/  FMUL.FTZ R106, R14, R157 ;  /* 0x0000009d0e6a7220 */ /* 0x000fe20000410000 */
[----:B------:R-:W-:Y:S02]  /*1f760*/  HADD2.F32 R88, -RZ, R77.H0_H0 ;  /* 0x2000004dff587230 */ /* 0x000fe40000004100 */
[----:B------:R-:W-:Y:S01]  /*1f770*/  FFMA.FTZ R145, R145, R90, R92 ;  /* 0x0000005a91917223 */ /* 0x000fe2000001005c */
[----:B------:R-:W-:Y:S02]  /*1f780*/  HADD2.F32 R90, -RZ, R57.H0_H0 ;  /* 0x20000039ff5a7230 */ /* 0x000fe40000004100 */
[----:B------:R-:W-:Y:S01]  /*1f790*/  FFMA.FTZ R96, R96, R147, R149 ;  /* 0x0000009360607223 */ /* 0x000fe20000010095 */
[----:B------:R-:W-:Y:S02]  /*1f7a0*/  HADD2.F32 R95, -RZ, R77.H1_H1 ;  /* 0x3000004dff5f7230 */ /* 0x000fe40000004100 */
[----:B------:R-:W-:Y:S01]  /*1f7b0*/  FMUL.FTZ R153, R14, R153 ;  /* 0x000000990e997220 */ /* 0x000fe20000410000 */
[----:B------:R-:W-:-:S02]  /*1f7c0*/  HADD2.F32 R147, -RZ, R57.H1_H1 ;  /* 0x30000039ff937230 */ /* 0x000fc40000004100 */
[----:B------:R-:W-:Y:S01]  /*1f7d0*/  FFMA.FTZ R107, R107, R88, R90 ;  /* 0x000000586b6b7223 */ /* 0x000fe2000001005a */
[----:B------:R-:W-:Y:S01]  /*1f7e0*/  HADD2.F32 R88, -RZ, R79.H1_H1 ;  /* 0x3000004fff587230 */ /* 0x000fe20000004100 */
[----:B------:R-:W1:Y:S01]  /*1f7f0*/  LDC.64 R10, c[0x0][0x428] ;  /* 0x00010a00ff0a7b82 */ /* 0x000e620000000a00 */
[----:B------:R-:W-:Y:S02]  /*1f800*/  HADD2.F32 R90, -RZ, R59.H1_H1 ;  /* 0x3000003bff5a7230 */ /* 0x000fe40000004100 */
[----:B------:R-:W-:Y:S01]  /*1f810*/  FFMA.FTZ R106, R106, R95, R147 ;  /* 0x0000005f6a6a7223 */ /* 0x000fe20000010093 */
[----:B------:R-:W-:Y:S02]  /*1f820*/  HADD2.F32 R95, -RZ, R79.H0_H0 ;  /* 0x2000004fff5f7230 */ /* 0x000fe40000004100 */
[----:B------:R-:W-:Y:S01]  /*1f830*/  FMUL.FTZ R121, R14, R127 ;  /* 0x0000007f0e797220 */ /* 0x000fe20000410000 */
[----:B------:R-:W-:Y:S02]  /*1f840*/  HADD2.F32 R141, -RZ, R59.H0_H0 ;  /* 0x2000003bff8d7230 */ /* 0x000fe40000004100 */
[----:B------:R-:W-:Y:S01]  /*1f850*/  FFMA.FTZ R115, R153, R88, R90 ;  /* 0x0000005899737223 */ /* 0x000fe2000001005a */
[----:B------:R-:W-:-:S02]  /*1f860*/  HADD2.F32 R88, -RZ, R73.H1_H1 ;  /* 0x30000049ff587230 */ /* 0x000fc40000004100 */
[----:B------:R-:W-:Y:S01]  /*1f870*/  FMUL.FTZ R118, R14, R123 ;  /* 0x0000007b0e767220 */ /* 0x000fe20000410000 */
[----:B------:R-:W-:Y:S02]  /*1f880*/  HADD2.F32 R90, -RZ, R53.H1_H1 ;  /* 0x30000035ff5a7230 */ /* 0x000fe40000004100 */
[----:B------:R-:W-:Y:S01]  /*1f890*/  FFMA.FTZ R114, R114, R95, R141 ;  /* 0x0000005f72727223 */ /* 0x000fe2000001008d */
[----:B------:R-:W-:Y:S02]  /*1f8a0*/  HADD2.F32 R95, -RZ, R73.H0_H0 ;  /* 0x20000049ff5f7230 */ /* 0x000fe40000004100 */
[----:B------:R-:W-:Y:S01]  /*1f8b0*/  FMUL.FTZ R123, R14, R129 ;  /* 0x000000810e7b7220 */ /* 0x000fe20000410000 */
[----:B------:R-:W-:Y:S02]  /*1f8c0*/  HADD2.F32 R141, -RZ, R53.H0_H0 ;  /* 0x20000035ff8d7230 */ /* 0x000fe40000004100 */
[----:B------:R-:W-:Y:S01]  /*1f8d0*/  FFMA.FTZ R121, R121, R88, R90 ;  /* 0x0000005879797223 */ /* 0x000fe2000001005a */
[----:B0-----:R-:W-:-:S04]  /*1f8e0*/  @!P0 IMAD.WIDE R12, R0, 0x4, R12 ;  /* 0x00000004000c8825 */ /* 0x001fc800078e020c */
[C---:B------:R-:W-:Y:S01]  /*1f8f0*/  FMUL.FTZ R124, R14.reuse, R131 ;  /* 0x000000830e7c7220 */ /* 0x040fe20000410000 */
[----:B------:R-:W-:Y:S01]  /*1f900*/  FMUL.FTZ R89, R14, R89 ;  /* 0x000000590e597220 */ /* 0x000fe20000410000 */
[----:B------:R-:W-:Y:S01]  /*1f910*/  FFMA.FTZ R118, R118, R95, R141 ;  /* 0x0000005f76767223 */ /* 0x000fe2000001008d */
[----:B------:R-:W-:Y:S01]  /*1f920*/  HADD2.F32 R88, -RZ, R75.H0_H0 ;  /* 0x2000004bff587230 */ /* 0x000fe20000004100 */
[----:B------:R0:W-:Y:S01]  /*1f930*/  @!P0 STG.E desc[UR8][R12.64], R14 ;  /* 0x0000000e0c008986 */ /* 0x0001e2000c101908 */
[----:B------:R-:W-:Y:S02]  /*1f940*/  HADD2.F32 R90, -RZ, R55.H0_H0 ;  /* 0x20000037ff5a7230 */ /* 0x000fe40000004100 */
[C---:B------:R-:W-:Y:S01]  /*1f950*/  FMUL.FTZ R137, R14.reuse, R137 ;  /* 0x000000890e897220 */ /* 0x040fe20000410000 */
        /* <DEDUP_REMOVED lines=8> */
[----:B------:R-:W-:Y:S01]  /*1f9e0*/  HADD2.F32 R88, -RZ, R68.H0_H0 ;  /* 0x20000044ff587230 */ /* 0x000fe20000004100 */
[----:B0-----:R-:W-:Y:S01]  /*1f9f0*/  F2FP.F16.F32.PACK_AB R13, R96, R97 ;  /* 0x00000061600d723e */ /* 0x001fe200000000ff */
[----:B------:R-:W-:Y:S01]  /*1fa00*/  HADD2.F32 R90, -RZ, R48.H0_H0 ;  /* 0x20000030ff5a7230 */ /* 0x000fe20000004100 */
[----:B------:R-:W0:Y:S01]  /*1fa10*/  LDC.64 R96, c[0x0][0x380] ;  /* 0x0000e000ff607b82 */ /* 0x000e220000000a00 */
[----:B------:R-:W-:-:S02]  /*1fa20*/  HADD2.F32 R134, -RZ, R69.H1_H1 ;  /* 0x30000045ff867230 */ /* 0x000fc40000004100 */
[----:B------:R-:W-:Y:S01]  /*1fa30*/  FMUL.FTZ R125, R14, R133 ;  /* 0x000000850e7d7220 */ /* 0x000fe20000410000 */
[----:B------:R-:W-:Y:S02]  /*1fa40*/  HADD2.F32 R136, -RZ, R49.H1_H1 ;  /* 0x30000031ff887230 */ /* 0x000fe40000004100 */
[----:B------:R-:W-:Y:S01]  /*1fa50*/  FFMA.FTZ R127, R89, R92, R128 ;  /* 0x0000005c597f7223 */ /* 0x000fe20000010080 */
[----:B------:R-:W-:Y:S02]  /*1fa60*/  HADD2.F32 R161, -RZ, R87.H1_H1 ;  /* 0x30000057ffa17230 */ /* 0x000fe40000004100 */
[----:B------:R-:W-:Y:S01]  /*1fa70*/  FFMA.FTZ R125, R125, R88, R90 ;  /* 0x000000587d7d7223 */ /* 0x000fe2000001005a */
[----:B------:R-:W-:Y:S02]  /*1fa80*/  HADD2.F32 R93, -RZ, R68.H1_H1 ;  /* 0x30000044ff5d7230 */ /* 0x000fe40000004100 */
[----:B------:R-:W-:Y:S01]  /*1fa90*/  FFMA.FTZ R128, R137, R134, R136 ;  /* 0x0000008689807223 */ /* 0x000fe20000010088 */
[----:B------:R-:W-:-:S02]  /*1faa0*/  HADD2.F32 R95, -RZ, R48.H1_H1 ;  /* 0x30000030ff5f7230 */ /* 0x000fc40000004100 */
[C---:B------:R-:W-:Y:S01]  /*1fab0*/  FMUL.FTZ R19, R14.reuse, R19 ;  /* 0x000000130e137220 */ /* 0x040fe20000410000 */
[----:B------:R-:W-:Y:S02]  /*1fac0*/  HADD2.F32 R88, -RZ, R70.H0_H0 ;  /* 0x20000046ff587230 */ /* 0x000fe40000004100 */
[----:B------:R-:W-:Y:S01]  /*1fad0*/  FMUL.FTZ R91, R14, R91 ;  /* 0x0000005b0e5b7220 */ /* 0x000fe20000410000 */
[----:B------:R-:W-:Y:S02]  /*1fae0*/  HADD2.F32 R90, -RZ, R50.H0_H0 ;  /* 0x20000032ff5a7230 */ /* 0x000fe40000004100 */
[----:B------:R-:W-:Y:S01]  /*1faf0*/  FFMA.FTZ R102, R102, R161, R163 ;  /* 0x000000a166667223 */ /* 0x000fe200000100a3 */
[----:B------:R-:W-:Y:S02]  /*1fb00*/  HADD2.F32 R92, -RZ, R70.H1_H1 ;  /* 0x30000046ff5c7230 */ /* 0x000fe40000004100 */
[----:B------:R-:W-:Y:S01]  /*1fb10*/  FMUL.FTZ R139, R14, R139 ;  /* 0x0000008b0e8b7220 */ /* 0x000fe20000410000 */
[----:B------:R-:W-:-:S02]  /*1fb20*/  HADD2.F32 R134, -RZ, R50.H1_H1 ;  /* 0x30000032ff867230 */ /* 0x000fc40000004100 */
[----:B------:R-:W-:Y:S01]  /*1fb30*/  FMUL.FTZ R15, R14, R15 ;  /* 0x0000000f0e0f7220 */ /* 0x000fe20000410000 */
[----:B------:R-:W-:Y:S02]  /*1fb40*/  HADD2.F32 R136, -RZ, R71.H0_H0 ;  /* 0x20000047ff887230 */ /* 0x000fe40000004100 */
[----:B------:R-:W-:Y:S01]  /*1fb50*/  FFMA.FTZ R126, R126, R93, R95 ;  /* 0x0000005d7e7e7223 */ /* 0x000fe2000001005f */
[----:B------:R-:W-:Y:S01]  /*1fb60*/  FFMA.FTZ R129, R19, R88, R90 ;  /* 0x0000005813817223 */ /* 0x000fe2000001005a */
[----:B------:R-:W-:Y:S01]  /*1fb70*/  FFMA.FTZ R134, R91, R92, R134 ;  /* 0x0000005c5b867223 */ /* 0x000fe20000010086 */
[----:B------:R-:W-:Y:S01]  /*1fb80*/  FFMA.FTZ R131, R15, R140, R142 ;  /* 0x0000008c0f837223 */ /* 0x000fe2000001008e */
[----:B------:R-:W-:Y:S01]  /*1fb90*/  FFMA.FTZ R136, R139, R136, R138 ;  /* 0x000000888b887223 */ /* 0x000fe2000001008a */
[--C-:B-1----:R-:W-:Y:S01]  /*1fba0*/  IMAD.WIDE.U32 R88, R8, 0x10, R10.reuse ;  /* 0x0000001008587825 */ /* 0x102fe200078e000a */
[----:B------:R-:W-:Y:S02]  /*1fbb0*/  F2FP.F16.F32.PACK_AB R9, R9, R18 ;  /* 0x000000120909723e */ /* 0x000fe400000000ff */
        /* <DEDUP_REMOVED lines=26> */
[----:B0-----:R-:W-:-:S03]  /*1fd60*/  IADD3 R0, PT, PT, R0, R96, RZ ;  /* 0x0000006000007210 */ /* 0x001fc60007ffe0ff */
[----:B------:R1:W-:Y:S01]  /*1fd70*/  STG.E.128 desc[UR8][R132.64], R104 ;  /* 0x0000006884007986 */ /* 0x0003e2000c101d08 */
[----:B------:R-:W-:-:S13]  /*1fd80*/  ISETP.GE.AND P0, PT, R0, R97, PT ;  /* 0x000000610000720c */ /* 0x000fda0003f06270 */
[----:B------:R-:W-:Y:S05]  /*1fd90*/  @!P0 BRA `(.L_x_5850) ;  /* 0xfffffe0c00348947 */ /* 0x000fea000383ffff */
[----:B------:R-:W-:Y:S05]  /*1fda0*/  EXIT ;  /* 0x000000000000794d */ /* 0x000fea0003800000 */
.L_x_5851:
        /* <DEDUP_REMOVED lines=13> */
.L_x_34009:


//--------------------- .text._ZN10layer_norm13ln_fwd_kernelINS_13Kernel_traitsI6__halfS2_S2_S2_fjLj5120ELj1ELj1ELj4ELj16ENS_18Kernel_traits_baseILj5120ES2_S2_S2_S2_fjLj128EEEEELb1ELb1ELb1ELb0EEEvNS_9FwdParamsE --------------------------
	.section	.text._ZN10layer_norm13ln_fwd_kernelINS_13Kernel_traitsI6__halfS2_S2_S2_fjLj5120ELj1ELj1ELj4ELj16ENS_18Kernel_traits_baseILj5120ES2_S2_S2_S2_fjLj128EEEEELb1ELb1ELb1ELb0EEEvNS_9FwdParamsE,"ax",@progbits
	.align	128
        .global         _ZN10layer_norm13ln_fwd_kernelINS_13Kernel_traitsI6__halfS2_S2_S2_fjLj5120ELj1ELj1ELj4ELj16ENS_18Kernel_traits_baseILj5120ES2_S2_S2_S2_fjLj128EEEEELb1ELb1ELb1ELb0EEEvNS_9FwdParamsE
        .type           _ZN10layer_norm13ln_fwd_kernelINS_13Kernel_traitsI6__halfS2_S2_S2_fjLj5120ELj1ELj1ELj4ELj16ENS_18Kernel_traits_baseILj5120ES2_S2_S2_S2_fjLj128EEEEELb1ELb1ELb1ELb0EEEvNS_9FwdParamsE,@function
        .size           _ZN10layer_norm13ln_fwd_kernelINS_13Kernel_traitsI6__halfS2_S2_S2_fjLj5120ELj1ELj1ELj4ELj16ENS_18Kernel_traits_baseILj5120ES2_S2_S2_S2_fjLj128EEEEELb1ELb1ELb1ELb0EEEvNS_9FwdParamsE,(.L_x_34010 - _ZN10layer_norm13ln_fwd_kernelINS_13Kernel_traitsI6__halfS2_S2_S2_fjLj5120ELj1ELj1ELj4ELj16ENS_18Kernel_traits_baseILj5120ES2_S2_S2_S2_fjLj128EEEEELb1ELb1ELb1ELb0EEEvNS_9FwdParamsE)
        .other          _ZN10layer_norm13ln_fwd_kernelINS_13Kernel_traitsI6__halfS2_S2_S2_fjLj5120ELj1ELj1ELj4ELj16ENS_18Kernel_traits_baseILj5120ES2_S2_S2_S2_fjLj128EEEEELb1ELb1ELb1ELb0EEEvNS_9FwdParamsE,@"STO_CUDA_ENTRY STV_DEFAULT"
_ZN10layer_norm13ln_fwd_kernelINS_13Kernel_traitsI6__halfS2_S2_S2_fjLj5120ELj1ELj1ELj4ELj16ENS_18Kernel_traits_baseILj5120ES2_S2_S2_S2_fjLj128EEEEELb1ELb1ELb1ELb0EEEvNS_9FwdParamsE:
.text._ZN10layer_norm13ln_fwd_kernelINS_13Kernel_traitsI6__halfS2_S2_S2_fjLj5120ELj1ELj1ELj4ELj16ENS_18Kernel_traits_baseILj5120ES2_S2_S2_S2_fjLj128EEEEELb1ELb1ELb1ELb0EEEvNS_9FwdParamsE:
[----:B------:R-:W-:Y:S01]  /*0000*/  LDC R1, c[0x0][0x37c] ;  /* 0x0000df00ff017b82 */ /* 0x000fe20000000800 */
[----:B------:R-:W0:Y:S07]  /*0010*/  LDCU.U8 UR4, c[0x0][0x464] ;  /* 0x00008c80ff0477ac */ /* 0x000e2e0008000000 */
[----:B------:R-:W1:Y:S01]  /*0020*/  LDC R9, c[0x0][0x45c] ;  /* 0x00011700ff097b82 */ /* 0x000e620000000800 */
[----:B------:R-:W2:Y:S07]  /*0030*/  LDCU.64 UR6, c[0x0][0x358] ;  /* 0x00006b00ff0677ac */ /* 0x000eae0008000a00 */
[----:B------:R-:W2:Y:S01]  /*0040*/  LDC R2, c[0x0][0x458] ;  /* 0x00011600ff027b82 */ /* 0x000ea20000000800 */
[----:B------:R-:W3:Y:S01]  /*0050*/  S2R R5, SR_TID.X ;  /* 0x0000000000057919 */ /* 0x000ee20000002100 */
[----:B------:R-:W4:Y:S06]  /*0060*/  LDCU.64 UR8, c[0x0][0x438] ;  /* 0x00008700ff0877ac */ /* 0x000f2c0008000a00 */
[----:B------:R-:W3:Y:S01]  /*0070*/  LDC R13, c[0x0][0x388] ;  /* 0x0000e200ff0d7b82 */ /* 0x000ee20000000800 */
[----:B0-----:R-:W-:Y:S01]  /*0080*/  ISETP.NE.AND P0, PT, RZ, UR4, PT ;  /* 0x00000004ff007c0c */ /* 0x001fe2000bf05270 */
[----:B------:R-:W0:-:S12]  /*0090*/  LDCU.64 UR4, c[0x0][0x450] ;  /* 0x00008a00ff0477ac */ /* 0x000e180008000a00 */
[----:B-1----:R-:W-:Y:S01]  /*00a0*/  @P0 IMAD.MOV.U32 R3, RZ, RZ, R9 ;  /* 0x000000ffff030224 */ /* 0x002fe200078e0009 */
[----:B------:R-:W1:Y:S04]  /*00b0*/  @P0 LDC R11, c[0x0][0x460] ;  /* 0x00011800ff0b0b82 */ /* 0x000e680000000800 */
[----:B--2---:R2:W1:Y:S01]  /*00c0*/  @P0 LDG.E.64 R6, desc[UR6][R2.64] ;  /* 0x0000000602060981 */ /* 0x004462000c1e1b00 */
[----:B0-----:R-:W-:Y:S01]  /*00d0*/  IMAD.U32 R156, RZ, RZ, UR4 ;  /* 0x00000004ff9c7e24 */ /* 0x001fe2000f8e00ff */
[----:B------:R-:W-:-:S06]  /*00e0*/  MOV R157, UR5 ;  /* 0x00000005009d7c02 */ /* 0x000fcc0008000f00 */
[----:B------:R-:W5:Y:S01]  /*00f0*/  @P0 LDG.E.64 R156, desc[UR6][R156.64] ;  /* 0x000000069c9c0981 */ /* 0x000f62000c1e1b00 */
[----:B------:R-:W0:Y:S01]  /*0100*/  S2UR UR4, SR_CTAID.X ;  /* 0x00000000000479c3 */ /* 0x000e220000002500 */
[----:B----4-:R-:W-:Y:S01]  /*0110*/  UISETP.NE.U32.AND UP0, UPT, UR8, URZ, UPT ;  /* 0x000000ff0800728c */ /* 0x010fe2000bf05070 */
[----:B---3--:R-:W-:Y:S01]  /*0120*/  IMAD.MOV.U32 R4, RZ, RZ, R5 ;  /* 0x000000ffff047224 */ /* 0x008fe200078e0005 */
[----:B------:R-:W-:Y:S01]  /*0130*/  SHF.R.S32.HI R0, RZ, 0x1f, R13 ;  /* 0x0000001fff007819 */ /* 0x000fe2000001140d */
[----:B------:R-:W-:Y:S01]  /*0140*/  BSSY.RECONVERGENT B0, `(.L_x_5852) ;  /* 0x0000078000007945 */ /* 0x000fe20003800200 */
[----:B------:R-:W-:Y:S02]  /*0150*/  UISETP.NE.AND.EX UP0, UPT, UR9, URZ, UPT, UP0 ;  /* 0x000000ff0900728c */ /* 0x000fe4000bf05300 */
[----:B------:R-:W-:Y:S02]  /*0160*/  LEA.HI R0, R0, R13, RZ, 0x3 ;  /* 0x0000000d00007211 */ /* 0x000fe400078f18ff */
[----:B--2---:R-:W-:-:S04]  /*0170*/  LOP3.LUT R3, R4, 0x7f, RZ, 0x3c, !PT ;  /* 0x0000007f04037812 */ /* 0x004fc800078e3cff */
[----:B------:R-:W-:Y:S02]  /*0180*/  LEA.HI.SX32 R3, R0, R3, 0x1d ;  /* 0x0000000300037211 */ /* 0x000fe400078feaff */
[----:B0-----:R-:W-:Y:S02]  /*0190*/  MOV R108, UR4 ;  /* 0x00000004006c7c02 */ /* 0x001fe40008000f00 */
[----:B-1----:R-:W-:-:S05]  /*01a0*/  @P0 IADD3 R2, P1, PT, R6, R11, RZ ;  /* 0x0000000b06020210 */ /* 0x002fca0007f3e0ff */
[----:B------:R-:W-:-:S05]  /*01b0*/  @P0 IMAD.X R9, RZ, RZ, R7, P1 ;  /* 0x000000ffff090224 */ /* 0x000fca00008e0607 */
        /* <DEDUP_REMOVED lines=59> */
.L_x_5853:
        /* <DEDUP_REMOVED lines=53> */
.L_x_5854:
[----:B------:R-:W-:Y:S05]  /*08c0*/  BSYNC.RECONVERGENT B0 ;  /* 0x0000000000007941 */ /* 0x000fea0003800200 */
.L_x_5852:
[----:B------:R-:W0:Y:S02]  /*08d0*/  LDCU UR4, c[0x0][0x384] ;  /* 0x00007080ff0477ac */ /* 0x000e240008000800 */
[----:B0-----:R-:W-:-:S13]  /*08e0*/  ISETP.GE.AND P0, PT, R108, UR4, PT ;  /* 0x000000046c007c0c */ /* 0x001fda000bf06270 */
[----:B------:R-:W-:Y:S05]  /*08f0*/  @P0 EXIT ;  /* 0x000000000000094d */ /* 0x000fea0003800000 */
[----:B------:R-:W0:Y:S01]  /*0900*/  LDCU UR4, c[0x0][0x360] ;  /* 0x00006c00ff0477ac */ /* 0x000e220008000800 */
[----:B------:R-:W-:Y:S01]  /*0910*/  IMAD.HI.U32 R9, R106, -0x2daee0ad, RZ ;  /* 0xd2511f536a097827 */ /* 0x000fe200078e00ff */
[----:B-----5:R-:W-:Y:S02]  /*0920*/  IADD3 R6, PT, PT, R156, -0x61c88647, RZ ;  /* 0x9e3779b99c067810 */ /* 0x020fe40007ffe0ff */
[----:B------:R-:W-:Y:S01]  /*0930*/  LOP3.LUT R2, R2, 0x3, RZ, 0xc0, !PT ;  /* 0x0000000302027812 */ /* 0x000fe200078ec0ff */
[----:B------:R-:W-:Y:S01]  /*0940*/  IMAD R13, R106, -0x2daee0ad, RZ ;  /* 0xd2511f536a0d7824 */ /* 0x000fe200078e02ff */
[----:B------:R-:W-:Y:S01]  /*0950*/  LOP3.LUT R9, R9, R157, RZ, 0x3c, !PT ;  /* 0x0000009d09097212 */ /* 0x000fe200078e3cff */
[C---:B------:R-:W-:Y:S01]  /*0960*/  VIADD R10, R157.reuse, 0xbb67ae85 ;  /* 0xbb67ae859d0a7836 */ /* 0x040fe20000000000 */
[----:B------:R-:W1:Y:S01]  /*0970*/  LDCU UR10, c[0x0][0x404] ;  /* 0x00008080ff0a77ac */ /* 0x000e620008000800 */
[----:B------:R-:W-:Y:S02]  /*0980*/  VIADD R12, R157, 0x76cf5d0a ;  /* 0x76cf5d0a9d0c7836 */ /* 0x000fe40000000000 */
[C---:B------:R-:W-:Y:S01]  /*0990*/  IMAD.HI.U32 R4, R9.reuse, -0x326172a9, RZ ;  /* 0xcd9e8d5709047827 */ /* 0x040fe200078e00ff */
[----:B------:R-:W2:Y:S03]  /*09a0*/  LDCU.U8 UR11, c[0x0][0x410] ;  /* 0x00008200ff0b77ac */ /* 0x000ea60008000000 */
[----:B------:R-:W-:Y:S01]  /*09b0*/  IMAD R9, R9, -0x326172a9, RZ ;  /* 0xcd9e8d5709097824 */ /* 0x000fe200078e02ff */
[----:B------:R-:W3:Y:S01]  /*09c0*/  LDCU UR14, c[0x0][0x400] ;  /* 0x00008000ff0e77ac */ /* 0x000ee20008000800 */
[----:B0-----:R-:W-:Y:S01]  /*09d0*/  IMAD R26, R108, UR4, R5 ;  /* 0x000000046c1a7c24 */ /* 0x001fe2000f8e0205 */
[----:B------:R-:W0:Y:S03]  /*09e0*/  LDCU.64 UR12, c[0x0][0x408] ;  /* 0x00008100ff0c77ac */ /* 0x000e260008000a00 */
[C---:B------:R-:W-:Y:S01]  /*09f0*/  IMAD.HI.U32 R7, R26.reuse, -0x326172a9, RZ ;  /* 0xcd9e8d571a077827 */ /* 0x040fe200078e00ff */
[----:B------:R-:W4:Y:S03]  /*0a00*/  LDCU.64 UR8, c[0x0][0x3a0] ;  /* 0x00007400ff0877ac */ /* 0x000f260008000a00 */
[----:B------:R-:W-:Y:S01]  /*0a10*/  IMAD R11, R26, -0x326172a9, RZ ;  /* 0xcd9e8d571a0b7824 */ /* 0x000fe200078e02ff */
[----:B------:R-:W-:Y:S01]  /*0a20*/  LOP3.LUT R7, R104, R7, R156, 0x96, !PT ;  /* 0x0000000768077212 */ /* 0x000fe200078e969c */
[----:B------:R-:W-:-:S03]  /*0a30*/  UPLOP3.LUT UP1, UPT, UPT, UPT, UPT, 0x40, 0x4 ;  /* 0x000000000004789c */ /* 0x000fc60003f2e870 */
[----:B------:R-:W-:Y:S01]  /*0a40*/  LOP3.LUT R4, R6, R11, R4, 0x96, !PT ;  /* 0x0000000b06047212 */ /* 0x000fe200078e9604 */
[----:B------:R-:W-:-:S04]  /*0a50*/  IMAD.HI.U32 R8, R7, -0x2daee0ad, RZ ;  /* 0xd2511f5307087827 */ /* 0x000fc800078e00ff */
[----:B------:R-:W-:Y:S01]  /*0a60*/  IMAD R11, R7, -0x2daee0ad, RZ ;  /* 0xd2511f53070b7824 */ /* 0x000fe200078e02ff */
[----:B------:R-:W-:Y:S01]  /*0a70*/  LOP3.LUT R8, R10, R13, R8, 0x96, !PT ;  /* 0x0000000d0a087212 */ /* 0x000fe200078e9608 */
[----:B------:R-:W-:Y:S01]  /*0a80*/  IMAD.HI.U32 R10, R4, -0x2daee0ad, RZ ;  /* 0xd2511f53040a7827 */ /* 0x000fe200078e00ff */
[----:B------:R-:W-:Y:S02]  /*0a90*/  IADD3 R7, PT, PT, R156, 0x3c6ef372, RZ ;  /* 0x3c6ef3729c077810 */ /* 0x000fe40007ffe0ff */
[----:B------:R-:W-:Y:S01]  /*0aa0*/  IADD3 R13, PT, PT, R157, -0x126145ec, RZ ;  /* 0xed9eba149d0d7810 */ /* 0x000fe20007ffe0ff */
[----:B------:R-:W-:Y:S01]  /*0ab0*/  IMAD.HI.U32 R6, R8, -0x326172a9, RZ ;  /* 0xcd9e8d5708067827 */ /* 0x000fe200078e00ff */
[----:B------:R-:W-:-:S03]  /*0ac0*/  LOP3.LUT R10, R12, R11, R10, 0x96, !PT ;  /* 0x0000000b0c0a7212 */ /* 0x000fc600078e960a */
        /* <DEDUP_REMOVED lines=11> */
[----:B------:R-:W-:Y:S02]  /*0b80*/  IMAD R12, R6, -0x2daee0ad, RZ ;  /* 0xd2511f53060c7824 */ /* 0x000fe400078e02ff */
[----:B------:R-:W-:-:S04]  /*0b90*/  IMAD.HI.U32 R11, R7, -0x2daee0ad, RZ ;  /* 0xd2511f53070b7827 */ /* 0x000fc800078e00ff */
[----:B------:R-:W-:Y:S01]  /*0ba0*/  IMAD.HI.U32 R6, R4, -0x326172a9, RZ ;  /* 0xcd9e8d5704067827 */ /* 0x000fe200078e00ff */
[----:B------:R-:W-:Y:S02]  /*0bb0*/  LOP3.LUT R11, R13, R12, R11, 0x96, !PT ;  /* 0x0000000c0d0b7212 */ /* 0x000fe400078e960b */
[----:B------:R-:W-:Y:S01]  /*0bc0*/  IADD3 R12, PT, PT, R157, -0x56f99767, RZ ;  /* 0xa90668999d0c7810 */ /* 0x000fe20007ffe0ff */
[----:B------:R-:W-:Y:S01]  /*0bd0*/  IMAD R10, R7, -0x2daee0ad, RZ ;  /* 0xd2511f53070a7824 */ /* 0x000fe200078e02ff */
[----:B------:R-:W-:Y:S01]  /*0be0*/  LOP3.LUT R6, R8, R9, R6, 0x96, !PT ;  /* 0x0000000908067212 */ /* 0x000fe200078e9606 */
[----:B------:R-:W-:Y:S01]  /*0bf0*/  IMAD R9, R4, -0x326172a9, RZ ;  /* 0xcd9e8d5704097824 */ /* 0x000fe200078e02ff */
[----:B------:R-:W-:Y:S01]  /*0c00*/  LOP3.LUT R13, R5, 0x60, RZ, 0xc0, !PT ;  /* 0x00000060050d7812 */ /* 0x000fe200078ec0ff */
[----:B------:R-:W-:Y:S02]  /*0c10*/  VIADD R8, R156, 0x1715609d ;  /* 0x1715609d9c087836 */ /* 0x000fe40000000000 */
[----:B------:R-:W-:-:S04]  /*0c20*/  IMAD.HI.U32 R4, R11, -0x326172a9, RZ ;  /* 0xcd9e8d570b047827 */ /* 0x000fc800078e00ff */
[----:B------:R-:W-:Y:S01]  /*0c30*/  IMAD.HI.U32 R7, R6, -0x2daee0ad, RZ ;  /* 0xd2511f5306077827 */ /* 0x000fe200078e00ff */
[----:B------:R-:W-:-:S03]  /*0c40*/  LOP3.LUT R4, R8, R9, R4, 0x96, !PT ;  /* 0x0000000908047212 */ /* 0x000fc600078e9604 */
[----:B------:R-:W-:Y:S01]  /*0c50*/  IMAD.SHL.U32 R9, R5, 0x20, RZ ;  /* 0x0000002005097824 */ /* 0x000fe200078e00ff */
[----:B------:R-:W-:Y:S01]  /*0c60*/  LOP3.LUT R7, R12, R10, R7, 0x96, !PT ;  /* 0x0000000a0c077212 */ /* 0x000fe200078e9607 */
[----:B------:R-:W-:Y:S01]  /*0c70*/  IMAD R11, R11, -0x326172a9, RZ ;  /* 0xcd9e8d570b0b7824 */ /* 0x000fe200078e02ff */
[----:B------:R-:W-:Y:S01]  /*0c80*/  SHF.R.S32.HI R12, RZ, 0x3, R0 ;  /* 0x00000003ff0c7819 */ /* 0x000fe20000011400 */
[----:B------:R-:W-:Y:S01]  /*0c90*/  VIADD R8, R157, 0x646e171e ;  /* 0x646e171e9d087836 */ /* 0x000fe20000000000 */
[----:B------:R-:W-:Y:S01]  /*0ca0*/  LOP3.LUT R15, R9, 0x3e0, RZ, 0xc0, !PT ;  /* 0x000003e0090f7812 */ /* 0x000fe200078ec0ff */
[----:B------:R-:W-:Y:S01]  /*0cb0*/  IMAD R9, R6, -0x2daee0ad, RZ ;  /* 0xd2511f5306097824 */ /* 0x000fe200078e02ff */
[----:B------:R-:W-:Y:S01]  /*0cc0*/  IADD3 R5, PT, PT, R156, -0x4ab325aa, RZ ;  /* 0xb54cda569c057810 */ /* 0x000fe20007ffe0ff */
[----:B------:R-:W-:Y:S01]  /*0cd0*/  IMAD.HI.U32 R0, R7, -0x326172a9, RZ ;  /* 0xcd9e8d5707007827 */ /* 0x000fe200078e00ff */
[C---:B------:R-:W-:Y:S02]  /*0ce0*/  LOP3.LUT R10, R12.reuse, 0x7f, RZ, 0xc0, !PT ;  /* 0x0000007f0c0a7812 */ /* 0x040fe400078ec0ff */
[----:B------:R-:W-:Y:S01]  /*0cf0*/  SHF.L.U32 R12, R12, 0x1, RZ ;  /* 0x000000010c0c7819 */ /* 0x000fe200000006ff */
[----:B------:R-:W-:Y:S01]  /*0d00*/  IMAD.HI.U32 R6, R4, -0x2daee0ad, RZ ;  /* 0xd2511f5304067827 */ /* 0x000fe200078e00ff */
[----:B------:R-:W-:-:S02]  /*0d10*/  LOP3.LUT R0, R5, R11, R0, 0x96, !PT ;  /* 0x0000000b05007212 */ /* 0x000fc400078e9600 */
[----:B------:R-:W-:Y:S02]  /*0d20*/  VIADDMNMX R13, R10, -R13, RZ, !PT ;  /* 0x8000000d0a0d7246 */ /* 0x000fe400078001ff */
[----:B------:R-:W-:Y:S01]  /*0d30*/  LOP3.LUT R6, R8, R9, R6, 0x96, !PT ;  /* 0x0000000908067212 */ /* 0x000fe200078e9606 */
[----:B------:R-:W-:Y:S01]  /*0d40*/  IMAD R8, R7, -0x326172a9, RZ ;  /* 0xcd9e8d5707087824 */ /* 0x000fe200078e02ff */
[----:B------:R-:W-:Y:S01]  /*0d50*/  VIADDMNMX R15, R10, -R15, RZ, !PT ;  /* 0x8000000f0a0f7246 */ /* 0x000fe200078001ff */
[----:B------:R-:W-:Y:S01]  /*0d60*/  IMAD R7, R4, -0x2daee0ad, RZ ;  /* 0xd2511f5304077824 */ /* 0x000fe200078e02ff */
[----:B------:R-:W-:Y:S01]  /*0d70*/  LOP3.LUT R12, R12, 0xffffff00, RZ, 0xc0, !PT ;  /* 0xffffff000c0c7812 */ /* 0x000fe200078ec0ff */
[----:B------:R-:W-:Y:S01]  /*0d80*/  IMAD.HI.U32 R4, R0, -0x2daee0ad, RZ ;  /* 0xd2511f5300047827 */ /* 0x000fe200078e00ff */
[----:B------:R-:W-:Y:S02]  /*0d90*/  VIMNMX R13, PT, PT, R13, 0x20, PT ;  /* 0x000000200d0d7848 */ /* 0x000fe40003fe0100 */
[----:B------:R-:W-:Y:S01]  /*0da0*/  VIMNMX R15, PT, PT, R15, 0x20, PT ;  /* 0x000000200f0f7848 */ /* 0x000fe20003fe0100 */
[----:B------:R-:W-:Y:S01]  /*0db0*/  VIADD R10, R157, 0x1fd5c5a3 ;  /* 0x1fd5c5a39d0a7836 */ /* 0x000fe20000000000 */
[-C--:B------:R-:W-:Y:S01]  /*0dc0*/  LEA R13, R13, R12.reuse, 0x3 ;  /* 0x0000000c0d0d7211 */ /* 0x080fe200078e18ff */
[----:B------:R-:W-:Y:S01]  /*0dd0*/  VIADD R9, R156, 0x5384540f ;  /* 0x5384540f9c097836 */ /* 0x000fe20000000000 */
[----:B------:R-:W-:Y:S01]  /*0de0*/  LEA R100, R15, R12, 0x3 ;  /* 0x0000000c0f647211 */ /* 0x000fe200078e18ff */
[----:B------:R-:W-:Y:S01]  /*0df0*/  IMAD.HI.U32 R5, R6, -0x326172a9, RZ ;  /* 0xcd9e8d5706057827 */ /* 0x000fe200078e00ff */
[----:B------:R-:W-:-:S02]  /*0e00*/  LOP3.LUT R4, R10, R7, R4, 0x96, !PT ;  /* 0x000000070a047212 */ /* 0x000fc400078e9604 */
[----:B------:R-:W-:Y:S01]  /*0e10*/  I2FP.F32.U32 R13, R13 ;  /* 0x0000000d000d7245 */ /* 0x000fe20000201000 */
[----:B------:R-:W-:Y:S01]  /*0e20*/  IMAD R7, R6, -0x326172a9, RZ ;  /* 0xcd9e8d5706077824 */ /* 0x000fe200078e02ff */
[----:B------:R-:W-:Y:S01]  /*0e30*/  LOP3.LUT R5, R9, R8, R5, 0x96, !PT ;  /* 0x0000000809057212 */ /* 0x000fe200078e9605 */
[----:B------:R-:W-:Y:S01]  /*0e40*/  IMAD R9, R0, -0x2daee0ad, RZ ;  /* 0xd2511f5300097824 */ /* 0x000fe200078e02ff */
[----:B------:R0:W0:Y:S01]  /*0e50*/  MUFU.RCP R102, R13 ;  /* 0x0000000d00667308 */ /* 0x0000220000001000 */
[----:B------:R-:W-:-:S04]  /*0e60*/  IMAD.HI.U32 R0, R4, -0x326172a9, RZ ;  /* 0xcd9e8d5704007827 */ /* 0x000fc800078e00ff */
[----:B------:R-:W-:Y:S02]  /*0e70*/  VIADD R6, R156, 0xf1bbcdc8 ;  /* 0xf1bbcdc89c067836 */ /* 0x000fe40000000000 */
[----:B------:R-:W-:Y:S02]  /*0e80*/  VIADD R10, R157, 0xdb3d7428 ;  /* 0xdb3d74289d0a7836 */ /* 0x000fe40000000000 */
[----:B------:R-:W-:Y:S01]  /*0e90*/  IMAD.HI.U32 R8, R5, -0x2daee0ad, RZ ;  /* 0xd2511f5305087827 */ /* 0x000fe200078e00ff */
[----:B------:R-:W-:-:S03]  /*0ea0*/  LOP3.LUT R6, R6, R7, R0, 0x96, !PT ;  /* 0x0000000706067212 */ /* 0x000fc600078e9600 */
[----:B------:R-:W-:Y:S01]  /*0eb0*/  IMAD R5, R5, -0x2daee0ad, RZ ;  /* 0xd2511f5305057824 */ /* 0x000fe200078e02ff */
[----:B------:R-:W-:Y:S01]  /*0ec0*/  LOP3.LUT R8, R10, R9, R8, 0x96, !PT ;  /* 0x000000090a087212 */ /* 0x000fe200078e9608 */
[----:B------:R-:W-:-:S04]  /*0ed0*/  IMAD.HI.U32 R24, R6, -0x2daee0ad, RZ ;  /* 0xd2511f5306187827 */ /* 0x000fc800078e00ff */
[----:B------:R-:W-:Y:S02]  /*0ee0*/  VIADD R0, R157, 0x96a522ad ;  /* 0x96a522ad9d007836 */ /* 0x000fe40000000000 */
[----:B------:R-:W-:Y:S02]  /*0ef0*/  VIADD R9, R156, 0x8ff34781 ;  /* 0x8ff347819c097836 */ /* 0x000fe40000000000 */
[----:B------:R-:W-:Y:S01]  /*0f00*/  IMAD R7, R4, -0x326172a9, RZ ;  /* 0xcd9e8d5704077824 */ /* 0x000fe200078e02ff */
[----:B------:R-:W-:Y:S01]  /*0f10*/  LOP3.LUT R24, R0, R5, R24, 0x96, !PT ;  /* 0x0000000500187212 */ /* 0x000fe200078e9618 */
[----:B------:R-:W-:-:S04]  /*0f20*/  IMAD.HI.U32 R22, R8, -0x326172a9, RZ ;  /* 0xcd9e8d5708167827 */ /* 0x000fc800078e00ff */
[----:B------:R-:W-:Y:S01]  /*0f30*/  IMAD.MOV.U32 R0, RZ, RZ, RZ ;  /* 0x000000ffff007224 */ /* 0x000fe200078e00ff */
[----:B------:R-:W-:Y:S01]  /*0f40*/  LOP3.LUT R22, R9, R7, R22, 0x96, !PT ;  /* 0x0000000709167212 */ /* 0x000fe200078e9616 */
[----:B------:R-:W-:Y:S02]  /*0f50*/  IMAD R20, R8, -0x326172a9, RZ ;  /* 0xcd9e8d5708147824 */ /* 0x000fe400078e02ff */
[----:B01234-:R-:W-:-:S07]  /*0f60*/  IMAD R110, R6, -0x2daee0ad, RZ ;  /* 0xd2511f53066e7824 */ /* 0x01ffce00078e02ff */
.L_x_6374:
        /* <DEDUP_REMOVED lines=12> */
[----:B------:R-:W-:-:S04]  /*1030*/  @P0 VIADD R112, R124, 0xffffffff ;  /* 0xffffffff7c700836 */ /* 0x000fc80000000000 */
        /* <DEDUP_REMOVED lines=15> */
.L_x_5857:
[----:B------:R-:W-:Y:S05]  /*1130*/  BRA.U !UP0, `(.L_x_5858) ;  /* 0x0000003508c47547 */ /* 0x000fea000b800000 */
[----:B------:R-:W0:Y:S02]  /*1140*/  LDC.64 R28, c[0x0][0x3a0] ;  /* 0x0000e800ff1c7b82 */ /* 0x000e240000000a00 */
[----:B0-----:R-:W-:-:S06]  /*1150*/  IMAD.WIDE.U32 R28, R122, 0x10, R28 ;  /* 0x000000107a1c7825 */ /* 0x001fcc00078e001c */
[----:B------:R-:W2:Y:S01]  /*1160*/  LDG.E.128 R28, desc[UR6][R28.64] ;  /* 0x000000061c1c7981 */ /* 0x000ea2000c1e1d00 */
[----:B------:R-:W-:-:S13]  /*1170*/  ISETP.GT.AND P2, PT, R124, RZ, PT ;  /* 0x000000ff7c00720c */ /* 0x000fda0003f44270 */
[----:B------:R-:W-:Y:S02]  /*1180*/  @!P2 IMAD.MOV.U32 R9, RZ, RZ, R2 ;  /* 0x000000ffff09a224 */ /* 0x000fe400078e0002 */
[----:B------:R-:W-:Y:S02]  /*1190*/  @!P2 IMAD.MOV.U32 R112, RZ, RZ, R110 ;  /* 0x000000ffff70a224 */ /* 0x000fe400078e006e */
[----:B--2---:R-:W-:Y:S01]  /*11a0*/  @!P2 HADD2.F32 R5, -RZ, R28.H0_H0 ;  /* 0x2000001cff05a230 */ /* 0x004fe20000004100 */
        /* <DEDUP_REMOVED lines=17> */
.L_x_5862:
        /* <DEDUP_REMOVED lines=13> */
.L_x_5864:
[----:B------:R-:W-:Y:S05]  /*1390*/  BSYNC.RECONVERGENT B2 ;  /* 0x0000000000027941 */ /* 0x000fea0003800200 */
.L_x_5863:
        /* <DEDUP_REMOVED lines=8> */
[C---:B------:R-:W-:Y:S02]  /*1420*/  VIADD R7, R157.reuse, 0xbb67ae85 ;  /* 0xbb67ae859d077836 */ /* 0x040fe40000000000 */
[----:B------:R-:W-:-:S03]  /*1430*/  VIADD R9, R157, 0x1fd5c5a3 ;  /* 0x1fd5c5a39d097836 */ /* 0x000fc60000000000 */
        /* <DEDUP_REMOVED lines=28> */
[----:B------:R-:W-:-:S04]  /*1600*/  LOP3.LUT R5, R5, R98, R161, 0x96, !PT ;  /* 0x0000006205057212 */ /* 0x000fc800078e96a1 */
[----:B------:R-:W-:Y:S01]  /*1610*/  LOP3.LUT R98, R7, R4, R97, 0x96, !PT ;  /* 0x0000000407627212 */ /* 0x000fe200078e9661 */
        /* <DEDUP_REMOVED lines=21> */
.L_x_5861:
[----:B------:R-:W-:Y:S05]  /*1770*/  BSYNC.RECONVERGENT B1 ;  /* 0x0000000000017941 */ /* 0x000fea0003800200 */
.L_x_5860:
[----:B------:R-:W-:Y:S01]  /*1780*/  I2FP.F32.U32 R2, R4 ;  /* 0x0000000400027245 */ /* 0x000fe20000201000 */
[----:B-----5:R-:W-:Y:S02]  /*1790*/  HADD2.F32 R4, -RZ, R32.H0_H0 ;  /* 0x20000020ff047230 */ /* 0x020fe40000004100 */
[----:B------:R-:W-:Y:S02]  /*17a0*/  IMAD.MOV.U32 R5, RZ, RZ, 0x2f800000 ;  /* 0x2f800000ff057424 */ /* 0x000fe400078e00ff */
[----:B------:R-:W-:Y:S02]  /*17b0*/  HADD2.F32 R96, -RZ, R28.H0_H0 ;  /* 0x2000001cff607230 */ /* 0x000fe40000004100 */
[----:B------:R-:W-:Y:S01]  /*17c0*/  FMUL.FTZ R4, R4, UR13 ;  /* 0x0000000d04047c20 */ /* 0x000fe20008410000 */
[----:B------:R-:W-:-:S03]  /*17d0*/  FFMA.FTZ R2, R2, R5, 1.1641532182693481445e-10 ;  /* 0x2f00000002027423 */ /* 0x000fc60000010005 */
[----:B------:R-:W-:Y:S02]  /*17e0*/  FMUL.FTZ R4, R4, UR12 ;  /* 0x0000000c04047c20 */ /* 0x000fe40008410000 */
[----:B------:R-:W-:Y:S01]  /*17f0*/  FSETP.GTU.FTZ.AND P3, PT, R2, UR10, PT ;  /* 0x0000000a02007c0b */ /* 0x000fe2000bf7c000 */
[----:B------:R-:W-:-:S03]  /*1800*/  HADD2.F32 R2, -RZ, R84.H0_H0 ;  /* 0x20000054ff027230 */ /* 0x000fc60000004100 */
[----:B------:R-:W-:Y:S02]  /*1810*/  FSEL R5, R4, RZ, !P3 ;  /* 0x000000ff04057208 */ /* 0x000fe40005800000 */
[----:B------:R-:W-:-:S03]  /*1820*/  SEL R4, RZ, 0x1, P3 ;  /* 0x00000001ff047807 */ /* 0x000fc60001800000 */
[----:B------:R-:W-:-:S07]  /*1830*/  FFMA.FTZ R5, R5, R2, R96 ;  /* 0x0000000205057223 */ /* 0x000fce0000010060 */
.L_x_5859:
        /* <DEDUP_REMOVED lines=21> */
.L_x_5868:
        /* <DEDUP_REMOVED lines=13> */
.L_x_5870:
[----:B------:R-:W-:Y:S05]  /*1a60*/  BSYNC.RECONVERGENT B2 ;  /* 0x0000000000027941 */ /* 0x000fea0003800200 */
.L_x_5869:
        /* <DEDUP_REMOVED lines=61> */
.L_x_5867:
[----:B------:R-:W-:Y:S05]  /*1e40*/  BSYNC.RECONVERGENT B1 ;  /* 0x0000000000017941 */ /* 0x000fea0003800200 */
.L_x_5866:
[----:B------:R-:W-:Y:S01]  /*1e50*/  I2FP.F32.U32 R6, R6 ;  /* 0x0000000600067245 */ /* 0x000fe20000201000 */
[----:B-----5:R-:W-:Y:S02]  /*1e60*/  HADD2.F32 R7, -RZ, R32.H1_H1 ;  /* 0x30000020ff077230 */ /* 0x020fe40000004100 */
[----:B------:R-:W-:Y:S02]  /*1e70*/  IMAD.MOV.U32 R9, RZ, RZ, 0x2f800000 ;  /* 0x2f800000ff097424 */ /* 0x000fe400078e00ff */
[----:B------:R-:W-:Y:S02]  /*1e80*/  HADD2.F32 R96, -RZ, R84.H1_H1 ;  /* 0x30000054ff607230 */ /* 0x000fe40000004100 */
[----:B------:R-:W-:Y:S01]  /*1e90*/  FMUL.FTZ R7, R7, UR13 ;  /* 0x0000000d07077c20 */ /* 0x000fe20008410000 */
[----:B------:R-:W-:Y:S01]  /*1ea0*/  FFMA.FTZ R6, R6, R9, 1.1641532182693481445e-10 ;  /* 0x2f00000006067423 */ /* 0x000fe20000010009 */
[----:B------:R-:W-:Y:S02]  /*1eb0*/  HADD2.F32 R98, -RZ, R28.H1_H1 ;  /* 0x3000001cff627230 */ /* 0x000fe40000004100 */
[----:B------:R-:W-:-:S02]  /*1ec0*/  FMUL.FTZ R7, R7, UR12 ;  /* 0x0000000c07077c20 */ /* 0x000fc40008410000 */
[----:B------:R-:W-:-:S04]  /*1ed0*/  FSETP.GTU.FTZ.AND P3, PT, R6, UR10, PT ;  /* 0x0000000a06007c0b */ /* 0x000fc8000bf7c000 */
[----:B------:R-:W-:Y:S02]  /*1ee0*/  FSEL R7, R7, RZ, !P3 ;  /* 0x000000ff07077208 */ /* 0x000fe40005800000 */
[----:B------:R-:W-:-:S03]  /*1ef0*/  SEL R6, RZ, 0x1, P3 ;  /* 0x00000001ff067807 */ /* 0x000fc60001800000 */
[----:B------:R-:W-:-:S07]  /*1f00*/  FFMA.FTZ R7, R7, R96, R98 ;  /* 0x0000006007077223 */ /* 0x000fce0000010062 */
.L_x_5865:
        /* <DEDUP_REMOVED lines=21> */
.L_x_5874:
        /* <DEDUP_REMOVED lines=13> */
.L_x_5876:
[----:B------:R-:W-:Y:S05]  /*2130*/  BSYNC.RECONVERGENT B2 ;  /* 0x0000000000027941 */ /* 0x000fea0003800200 */
.L_x_5875:
        /* <DEDUP_REMOVED lines=50> */
[----:B------:R-:W-:-:S04]  /*2460*/  VIADD R11, R157, 0xdb3d7428 ;  /* 0xdb3d74289d0b7836 */ /* 0x000fc80000000000 */
[----:B------:R-:W-:Y:S01]  /*2470*/  IMAD.WIDE.U32 R8, R9, -0x2daee0ad, RZ ;  /* 0xd2511f5309087825 */ /* 0x000fe200078e00ff */
[----:B------:R-:W-:Y:S02]  /*2480*/  LOP3.LUT R98, R11, R98, R97, 0x96, !PT ;  /* 0x000000620b627212 */ /* 0x000fe400078e9661 */
[----:B------:R-:W-:Y:S02]  /*2490*/  IADD3 R11, PT, PT, R156, -0x700cb87f, RZ ;  /* 0x8ff347819c0b7810 */ /* 0x000fe40007ffe0ff */
[----:B------:R-:W-:Y:S01]  /*24a0*/  LOP3.LUT R24, R13, R96, R9, 0x96, !PT ;  /* 0x000000600d187212 */ /* 0x000fe200078e9609 */
[----:B------:R-:W-:Y:S01]  /*24b0*/  IMAD.WIDE.U32 R98, R98, -0x326172a9, RZ ;  /* 0xcd9e8d5762627825 */ /* 0x000fe200078e00ff */
[----:B------:R-:W-:-:S03]  /*24c0*/  MOV R110, R8 ;  /* 0x00000008006e7202 */ /* 0x000fc60000000f00 */
[----:B------:R-:W-:Y:S01]  /*24d0*/  IMAD.MOV.U32 R20, RZ, RZ, R98 ;  /* 0x000000ffff147224 */ /* 0x000fe200078e0062 */
[----:B------:R-:W-:Y:S01]  /*24e0*/  LOP3.LUT R22, R11, R160, R99, 0x96, !PT ;  /* 0x000000a00b167212 */ /* 0x000fe200078e9663 */
[----:B------:R-:W-:Y:S02]  /*24f0*/  IMAD.MOV.U32 R8, RZ, RZ, R2 ;  /* 0x000000ffff087224 */ /* 0x000fe400078e0002 */
[----:B------:R-:W-:-:S07]  /*2500*/  IMAD.MOV.U32 R13, RZ, RZ, RZ ;  /* 0x000000ffff0d7224 */ /* 0x000fce00078e00ff */
.L_x_5873:
[----:B------:R-:W-:Y:S05]  /*2510*/  BSYNC.RECONVERGENT B1 ;  /* 0x0000000000017941 */ /* 0x000fea0003800200 */
.L_x_5872:
[----:B------:R-:W-:Y:S01]  /*2520*/  I2FP.F32.U32 R2, R8 ;  /* 0x0000000800027245 */ /* 0x000fe20000201000 */
[----:B------:R-:W-:Y:S02]  /*2530*/  HFMA2 R9, -RZ, RZ, 0.1171875, 0 ;  /* 0x2f800000ff097431 */ /* 0x000fe400000001ff */
[----:B-----5:R-:W-:Y:S02]  /*2540*/  HADD2.F32 R8, -RZ, R33.H0_H0 ;  /* 0x20000021ff087230 */ /* 0x020fe40000004100 */
[----:B------:R-:W-:Y:S02]  /*2550*/  HADD2.F32 R96, -RZ, R29.H0_H0 ;  /* 0x2000001dff607230 */ /* 0x000fe40000004100 */
[----:B------:R-:W-:Y:S01]  /*2560*/  FFMA.FTZ R2, R2, R9, 1.1641532182693481445e-10 ;  /* 0x2f00000002027423 */ /* 0x000fe20000010009 */
[----:B------:R-:W-:-:S04]  /*2570*/  FMUL.FTZ R8, R8, UR13 ;  /* 0x0000000d08087c20 */ /* 0x000fc80008410000 */
[----:B------:R-:W-:Y:S01]  /*2580*/  FMUL.FTZ R8, R8, UR12 ;  /* 0x0000000c08087c20 */ /* 0x000fe20008410000 */
[----:B------:R-:W-:Y:S01]  /*2590*/  FSETP.GTU.FTZ.AND P3, PT, R2, UR10, PT ;  /* 0x0000000a02007c0b */ /* 0x000fe2000bf7c000 */
[----:B------:R-:W-:-:S03]  /*25a0*/  HADD2.F32 R2, -RZ, R85.H0_H0 ;  /* 0x20000055ff027230 */ /* 0x000fc60000004100 */
[----:B------:R-:W-:Y:S02]  /*25b0*/  FSEL R9, R8, RZ, !P3 ;  /* 0x000000ff08097208 */ /* 0x000fe40005800000 */
[----:B------:R-:W-:-:S03]  /*25c0*/  SEL R8, RZ, 0x1, P3 ;  /* 0x00000001ff087807 */ /* 0x000fc60001800000 */
[----:B------:R-:W-:-:S07]  /*25d0*/  FFMA.FTZ R9, R9, R2, R96 ;  /* 0x0000000209097223 */ /* 0x000fce0000010060 */
.L_x_5871:
        /* <DEDUP_REMOVED lines=21> */
.L_x_5880:
        /* <DEDUP_REMOVED lines=13> */
.L_x_5882:
[----:B------:R-:W-:Y:S05]  /*2800*/  BSYNC.RECONVERGENT B2 ;  /* 0x0000000000027941 */ /* 0x000fea0003800200 */
.L_x_5881:
        /* <DEDUP_REMOVED lines=61> */
.L_x_5879:
[----:B------:R-:W-:Y:S05]  /*2be0*/  BSYNC.RECONVERGENT B1 ;  /* 0x0000000000017941 */ /* 0x000fea0003800200 */
.L_x_5878:
        /* <DEDUP_REMOVED lines=12> */
.L_x_5877:
        /* <DEDUP_REMOVED lines=21> */
.L_x_5886:
        /* <DEDUP_REMOVED lines=13> */
.L_x_5888:
[----:B------:R-:W-:Y:S05]  /*2ed0*/  BSYNC.RECONVERGENT B2 ;  /* 0x0000000000027941 */ /* 0x000fea0003800200 */
.L_x_5887:
        /* <DEDUP_REMOVED lines=61> */
.L_x_5885:
[----:B------:R-:W-:Y:S05]  /*32b0*/  BSYNC.RECONVERGENT B1 ;  /* 0x0000000000017941 */ /* 0x000fea0003800200 */
.L_x_5884:
        /* <DEDUP_REMOVED lines=12> */
.L_x_5883:
        /* <DEDUP_REMOVED lines=21> */
.L_x_5892:
        /* <DEDUP_REMOVED lines=13> */
.L_x_5894:
[----:B------:R-:W-:Y:S05]  /*35a0*/  BSYNC.RECONVERGENT B2 ;  /* 0x0000000000027941 */ /* 0x000fea0003800200 */
.L_x_5893:
        /* <DEDUP_REMOVED lines=55> */
[----:B------:R-:W-:Y:S01]  /*3920*/  HFMA2 R19, -RZ, RZ, 0, 0 ;  /* 0x00000000ff137431 */ /* 0x000fe200000001ff */
[----:B------:R-:W-:Y:S01]  /*3930*/  MOV R2, R14 ;  /* 0x0000000e00027202 */ /* 0x000fe20000000f00 */
[----:B------:R-:W-:-:S04]  /*3940*/  IMAD.WIDE.U32 R98, R98, -0x326172a9, RZ ;  /* 0xcd9e8d5762627825 */ /* 0x000fc800078e00ff */
[----:B------:R-:W-:Y:S01]  /*3950*/  IMAD.MOV.U32 R20, RZ, RZ, R98 ;  /* 0x000000ffff147224 */ /* 0x000fe200078e0062 */
[----:B------:R-:W-:Y:S01]  /*3960*/  LOP3.LUT R22, R17, R160, R99, 0x96, !PT ;  /* 0x000000a011167212 */ /* 0x000fe200078e9663 */
[----:B------:R-:W-:-:S07]  /*3970*/  IMAD.MOV.U32 R14, RZ, RZ, R110 ;  /* 0x000000ffff0e7224 */ /* 0x000fce00078e006e */
.L_x_5891:
[----:B------:R-:W-:Y:S05]  /*3980*/  BSYNC.RECONVERGENT B1 ;  /* 0x0000000000017941 */ /* 0x000fea0003800200 */
.L_x_5890:
        /* <DEDUP_REMOVED lines=12> */
.L_x_5889:
        /* <DEDUP_REMOVED lines=21> */
.L_x_5898:
        /* <DEDUP_REMOVED lines=13> */
.L_x_5900:
[----:B------:R-:W-:Y:S05]  /*3c70*/  BSYNC.RECONVERGENT B2 ;  /* 0x0000000000027941 */ /* 0x000fea0003800200 */
.L_x_5899:
        /* <DEDUP_REMOVED lines=39> */
[----:B------:R-:W-:Y:S02]  /*3ef0*/  VIADD R97, R157, 0x1fd5c5a3 ;  /* 0x1fd5c5a39d617836 */ /* 0x000fe40000000000 */
        /* <DEDUP_REMOVED lines=21> */
.L_x_5897:
[----:B------:R-:W-:Y:S05]  /*4050*/  BSYNC.RECONVERGENT B1 ;  /* 0x0000000000017941 */ /* 0x000fea0003800200 */
.L_x_5896:
        /* <DEDUP_REMOVED lines=12> */
.L_x_5895:
        /* <DEDUP_REMOVED lines=21> */
.L_x_5904:
        /* <DEDUP_REMOVED lines=13> */
.L_x_5906:
[----:B------:R-:W-:Y:S05]  /*4340*/  BSYNC.RECONVERGENT B2 ;  /* 0x0000000000027941 */ /* 0x000fea0003800200 */
.L_x_5905:
        /* <DEDUP_REMOVED lines=59> */
[----:B------:R-:W-:Y:S01]  /*4700*/  IMAD.MOV.U32 R18, RZ, RZ, R136 ;  /* 0x000000ffff127224 */ /* 0x000fe200078e0088 */
[----:B------:R-:W-:-:S07]  /*4710*/  LOP3.LUT R22, R97, R160, R99, 0x96, !PT ;  /* 0x000000a061167212 */ /* 0x000fce00078e9663 */
.L_x_5903:
[----:B------:R-:W-:Y:S05]  /*4720*/  BSYNC.RECONVERGENT B1 ;  /* 0x0000000000017941 */ /* 0x000fea0003800200 */
.L_x_5902:
        /* <DEDUP_REMOVED lines=12> */
.L_x_5901:
[----:B------:R-:W-:Y:S02]  /*47f0*/  F2FP.F16.F32.PACK_AB R99, RZ, R19 ;  /* 0x00000013ff63723e */ /* 0x000fe400000000ff */
[----:B------:R-:W-:Y:S02]  /*4800*/  PRMT R98, R132, 0x5410, R134 ;  /* 0x0000541084627816 */ /* 0x000fe40000000086 */
[----:B------:R-:W-:Y:S02]  /*4810*/  PRMT R97, R130, 0x5410, R128 ;  /* 0x0000541082617816 */ /* 0x000fe40000000080 */
[----:B------:R-:W-:Y:S02]  /*4820*/  PRMT R96, R126, 0x5410, R118 ;  /* 0x000054107e607816 */ /* 0x000fe40000000076 */
[----:B------:R-:W-:Y:S01]  /*4830*/  PRMT R99, R110, 0x5410, R99 ;  /* 0x000054106e637816 */ /* 0x000fe20000000063 */
[----:B------:R-:W-:Y:S06]  /*4840*/  BRA `(.L_x_5907) ;  /* 0x0000003400207947 */ /* 0x000fec0003800000 */
.L_x_5858:
[----:B------:R-:W-:Y:S01]  /*4850*/  MOV R5, RZ ;  /* 0x000000ff00057202 */ /* 0x000fe20000000f00 */
[----:B------:R-:W-:Y:S01]  /*4860*/  IMAD.MOV.U32 R9, RZ, RZ, R2 ;  /* 0x000000ffff097224 */ /* 0x000fe200078e0002 */
        /* <DEDUP_REMOVED lines=18> */
.L_x_5911:
        /* <DEDUP_REMOVED lines=13> */
.L_x_5913:
[----:B------:R-:W-:Y:S05]  /*4a60*/  BSYNC.RECONVERGENT B2 ;  /* 0x0000000000027941 */ /* 0x000fea0003800200 */
.L_x_5912:
        /* <DEDUP_REMOVED lines=61> */
.L_x_5910:
[----:B------:R-:W-:Y:S05]  /*4e40*/  BSYNC.RECONVERGENT B1 ;  /* 0x0000000000017941 */ /* 0x000fea0003800200 */
.L_x_5909:
[----:B------:R-:W-:Y:S01]  /*4e50*/  I2FP.F32.U32 R2, R4 ;  /* 0x0000000400027245 */ /* 0x000fe20000201000 */
[----:B-----5:R-:W-:Y:S02]  /*4e60*/  HADD2.F32 R4, -RZ, R32.H0_H0 ;  /* 0x20000020ff047230 */ /* 0x020fe40000004100 */
[----:B------:R-:W-:-:S03]  /*4e70*/  IMAD.MOV.U32 R5, RZ, RZ, 0x2f800000 ;  /* 0x2f800000ff057424 */ /* 0x000fc600078e00ff */
[----:B------:R-:W-:Y:S01]  /*4e80*/  FMUL.FTZ R4, R4, UR13 ;  /* 0x0000000d04047c20 */ /* 0x000fe20008410000 */
[----:B------:R-:W-:-:S03]  /*4e90*/  FFMA.FTZ R2, R2, R5, 1.1641532182693481445e-10 ;  /* 0x2f00000002027423 */ /* 0x000fc60000010005 */
[----:B------:R-:W-:Y:S02]  /*4ea0*/  FMUL.FTZ R4, R4, UR12 ;  /* 0x0000000c04047c20 */ /* 0x000fe40008410000 */
[----:B------:R-:W-:Y:S01]  /*4eb0*/  FSETP.GTU.FTZ.AND P2, PT, R2, UR10, PT ;  /* 0x0000000a02007c0b */ /* 0x000fe2000bf5c000 */
[----:B------:R-:W-:-:S03]  /*4ec0*/  HADD2.F32 R2, -RZ, R84.H0_H0 ;  /* 0x20000054ff027230 */ /* 0x000fc60000004100 */
[----:B------:R-:W-:Y:S02]  /*4ed0*/  FSEL R5, R4, RZ, !P2 ;  /* 0x000000ff04057208 */ /* 0x000fe40005000000 */
[----:B------:R-:W-:-:S03]  /*4ee0*/  SEL R4, RZ, 0x1, P2 ;  /* 0x00000001ff047807 */ /* 0x000fc60001000000 */
[----:B------:R-:W-:-:S07]  /*4ef0*/  FMUL.FTZ R5, R5, R2 ;  /* 0x0000000205057220 */ /* 0x000fce0000410000 */
.L_x_5908:
[----:B------:R-:W-:Y:S01]  /*4f00*/  F2FP.F16.F32.PACK_AB R126, RZ, R5 ;  /* 0x00000005ff7e723e */ /* 0x000fe200000000ff */
        /* <DEDUP_REMOVED lines=16> */
.L_x_5917:
        /* <DEDUP_REMOVED lines=13> */
.L_x_5919:
[----:B------:R-:W-:Y:S05]  /*50e0*/  BSYNC.RECONVERGENT B2 ;  /* 0x0000000000027941 */ /* 0x000fea0003800200 */
.L_x_5918:
        /* <DEDUP_REMOVED lines=55> */
[----:B------:R-:W-:Y:S02]  /*5460*/  LOP3.LUT R24, R11, R96, R7, 0x96, !PT ;  /* 0x000000600b187212 */ /* 0x000fe400078e9607 */
[----:B------:R-:W-:Y:S01]  /*5470*/  MOV R7, R112 ;  /* 0x0000007000077202 */ /* 0x000fe20000000f00 */
[----:B------:R-:W-:-:S04]  /*5480*/  IMAD.WIDE.U32 R98, R98, -0x326172a9, RZ ;  /* 0xcd9e8d5762627825 */ /* 0x000fc800078e00ff */
[----:B------:R-:W-:Y:S01]  /*5490*/  IMAD.MOV.U32 R20, RZ, RZ, R98 ;  /* 0x000000ffff147224 */ /* 0x000fe200078e0062 */
[----:B------:R-:W-:Y:S01]  /*54a0*/  LOP3.LUT R22, R9, R160, R99, 0x96, !PT ;  /* 0x000000a009167212 */ /* 0x000fe200078e9663 */
[----:B------:R-:W-:-:S07]  /*54b0*/  IMAD.MOV.U32 R112, RZ, RZ, R6 ;  /* 0x000000ffff707224 */ /* 0x000fce00078e0006 */
.L_x_5916:
[----:B------:R-:W-:Y:S05]  /*54c0*/  BSYNC.RECONVERGENT B1 ;  /* 0x0000000000017941 */ /* 0x000fea0003800200 */
.L_x_5915:
        /* <DEDUP_REMOVED lines=10> */
[----:B------:R-:W-:-:S07]  /*5570*/  FMUL.FTZ R7, R7, R96 ;  /* 0x0000006007077220 */ /* 0x000fce0000410000 */
.L_x_5914:
        /* <DEDUP_REMOVED lines=17> */
.L_x_5923:
        /* <DEDUP_REMOVED lines=13> */
.L_x_5925:
[----:B------:R-:W-:Y:S05]  /*5760*/  BSYNC.RECONVERGENT B2 ;  /* 0x0000000000027941 */ /* 0x000fea0003800200 */
.L_x_5924:
        /* <DEDUP_REMOVED lines=61> */
.L_x_5922:
[----:B------:R-:W-:Y:S05]  /*5b40*/  BSYNC.RECONVERGENT B1 ;  /* 0x0000000000017941 */ /* 0x000fea0003800200 */
.L_x_5921:
        /* <DEDUP_REMOVED lines=11> */
.L_x_5920:
        /* <DEDUP_REMOVED lines=17> */
.L_x_5929:
        /* <DEDUP_REMOVED lines=13> */
.L_x_5931:
[----:B------:R-:W-:Y:S05]  /*5de0*/  BSYNC.RECONVERGENT B2 ;  /* 0x0000000000027941 */ /* 0x000fea0003800200 */
.L_x_5930:
        /* <DEDUP_REMOVED lines=61> */
.L_x_5928:
[----:B------:R-:W-:Y:S05]  /*61c0*/  BSYNC.RECONVERGENT B1 ;  /* 0x0000000000017941 */ /* 0x000fea0003800200 */
.L_x_5927:
        /* <DEDUP_REMOVED lines=11> */
.L_x_5926:
        /* <DEDUP_REMOVED lines=17> */
.L_x_5935:
        /* <DEDUP_REMOVED lines=13> */
.L_x_5937:
[----:B------:R-:W-:Y:S05]  /*6460*/  BSYNC.RECONVERGENT B2 ;  /* 0x0000000000027941 */ /* 0x000fea0003800200 */
.L_x_5936:
        /* <DEDUP_REMOVED lines=61> */
.L_x_5934:
[----:B------:R-:W-:Y:S05]  /*6840*/  BSYNC.RECONVERGENT B1 ;  /* 0x0000000000017941 */ /* 0x000fea0003800200 */
.L_x_5933:
        /* <DEDUP_REMOVED lines=11> */
.L_x_5932:
        /* <DEDUP_REMOVED lines=17> */
.L_x_5941:
        /* <DEDUP_REMOVED lines=13> */
.L_x_5943:
[----:B------:R-:W-:Y:S05]  /*6ae0*/  BSYNC.RECONVERGENT B2 ;  /* 0x0000000000027941 */ /* 0x000fea0003800200 */
.L_x_5942:
        /* <DEDUP_REMOVED lines=61> */
.L_x_5940:
[----:B------:R-:W-:Y:S05]  /*6ec0*/  BSYNC.RECONVERGENT B1 ;  /* 0x0000000000017941 */ /* 0x000fea0003800200 */
.L_x_5939:
        /* <DEDUP_REMOVED lines=11> */
.L_x_5938:
        /* <DEDUP_REMOVED lines=17> */
.L_x_5947:
        /* <DEDUP_REMOVED lines=13> */
.L_x_5949:
[----:B------:R-:W-:Y:S05]  /*7160*/  BSYNC.RECONVERGENT B2 ;  /* 0x0000000000027941 */ /* 0x000fea0003800200 */
.L_x_5948:
        /* <DEDUP_REMOVED lines=39> */
[----:B------:R-:W-:Y:S01]  /*73e0*/  IADD3 R97, PT, PT, R157, 0x1fd5c5a3, RZ ;  /* 0x1fd5c5a39d617810 */ /* 0x000fe20007ffe0ff */
[----:B------:R-:W-:-:S04]  /*73f0*/  IMAD.WIDE.U32 R16, R19, -0x326172a9, RZ ;  /* 0xcd9e8d5713107825 */ /* 0x000fc800078e00ff */
[----:B------:R-:W-:-:S04]  /*7400*/  IMAD.WIDE.U32 R98, R98, -0x2daee0ad, RZ ;  /* 0xd2511f5362627825 */ /* 0x000fc800078e00ff */
[----:B------:R-:W-:Y:S01]  /*7410*/  VIADD R19, R156, 0x5384540f ;  /* 0x5384540f9c137836 */ /* 0x000fe20000000000 */
[----:B------:R-:W-:-:S04]  /*7420*/  LOP3.LUT R160, R97, R160, R99, 0x96, !PT ;  /* 0x000000a061a07212 */ /* 0x000fc800078e9663 */
        /* <DEDUP_REMOVED lines=12> */
[----:B------:R-:W-:Y:S01]  /*74f0*/  HFMA2 R96, -RZ, RZ, 0, 0 ;  /* 0x00000000ff607431 */ /* 0x000fe200000001ff */
[----:B------:R-:W-:Y:S01]  /*7500*/  MOV R17, R112 ;  /* 0x0000007000117202 */ /* 0x000fe20000000f00 */
[----:B------:R-:W-:Y:S01]  /*7510*/  IMAD.MOV.U32 R20, RZ, RZ, R98 ;  /* 0x000000ffff147224 */ /* 0x000fe200078e0062 */
[----:B------:R-:W-:Y:S01]  /*7520*/  LOP3.LUT R22, R19, R160, R99, 0x96, !PT ;  /* 0x000000a013167212 */ /* 0x000fe200078e9663 */
[----:B------:R-:W-:-:S07]  /*7530*/  IMAD.MOV.U32 R112, RZ, RZ, R16 ;  /* 0x000000ffff707224 */ /* 0x000fce00078e0010 */
.L_x_5946:
[----:B------:R-:W-:Y:S05]  /*7540*/  BSYNC.RECONVERGENT B1 ;  /* 0x0000000000017941 */ /* 0x000fea0003800200 */
.L_x_5945:
        /* <DEDUP_REMOVED lines=11> */
.L_x_5944:
        /* <DEDUP_REMOVED lines=17> */
.L_x_5953:
        /* <DEDUP_REMOVED lines=13> */
.L_x_5955:
[----:B------:R-:W-:Y:S05]  /*77e0*/  BSYNC.RECONVERGENT B2 ;  /* 0x0000000000027941 */ /* 0x000fea0003800200 */
.L_x_5954:
        /* <DEDUP_REMOVED lines=61> */
.L_x_5952:
[----:B------:R-:W-:Y:S05]  /*7bc0*/  BSYNC.RECONVERGENT B1 ;  /* 0x0000000000017941 */ /* 0x000fea0003800200 */
.L_x_5951:
[----:B------:R-:W-:Y:S01]  /*7bd0*/  I2FP.F32.U32 R18, R19 ;  /* 0x0000001300127245 */ /* 0x000fe20000201000 */
[----:B-----5:R-:W-:Y:S02]  /*7be0*/  HADD2.F32 R96, -RZ, R35.H1_H1 ;  /* 0x30000023ff607230 */ /* 0x020fe40000004100 */
[----:B------:R-:W-:-:S03]  /*7bf0*/  IMAD.MOV.U32 R19, RZ, RZ, 0x2f800000 ;  /* 0x2f800000ff137424 */ /* 0x000fc600078e00ff */
[----:B------:R-:W-:Y:S01]  /*7c00*/  FMUL.FTZ R96, R96, UR13 ;  /* 0x0000000d60607c20 */ /* 0x000fe20008410000 */
[----:B------:R-:W-:-:S03]  /*7c10*/  FFMA.FTZ R18, R18, R19, 1.1641532182693481445e-10 ;  /* 0x2f00000012127423 */ /* 0x000fc60000010013 */
[----:B------:R-:W-:Y:S01]  /*7c20*/  FMUL.FTZ R19, R96, UR12 ;  /* 0x0000000c60137c20 */ /* 0x000fe20008410000 */
[----:B------:R-:W-:Y:S01]  /*7c30*/  HADD2.F32 R96, -RZ, R87.H1_H1 ;  /* 0x30000057ff607230 */ /* 0x000fe20000004100 */
[----:B------:R-:W-:-:S04]  /*7c40*/  FSETP.GTU.FTZ.AND P2, PT, R18, UR10, PT ;  /* 0x0000000a12007c0b */ /* 0x000fc8000bf5c000 */
[----:B------:R-:W-:Y:S02]  /*7c50*/  FSEL R19, R19, RZ, !P2 ;  /* 0x000000ff13137208 */ /* 0x000fe40005000000 */
[----:B------:R-:W-:-:S03]  /*7c60*/  SEL R18, RZ, 0x1, P2 ;  /* 0x00000001ff127807 */ /* 0x000fc60001000000 */
[----:B------:R-:W-:-:S07]  /*7c70*/  FMUL.FTZ R19, R19, R96 ;  /* 0x0000006013137220 */ /* 0x000fce0000410000 */
.L_x_5950:
[----:B------:R-:W-:Y:S02]  /*7c80*/  F2FP.F16.F32.PACK_AB R99, RZ, R19 ;  /* 0x00000013ff63723e */ /* 0x000fe400000000ff */
[----:B------:R-:W-:Y:S02]  /*7c90*/  PRMT R98, R132, 0x5410, R134 ;  /* 0x0000541084627816 */ /* 0x000fe40000000086 */
[----:B------:R-:W-:Y:S02]  /*7ca0*/  PRMT R97, R128, 0x5410, R130 ;  /* 0x0000541080617816 */ /* 0x000fe40000000082 */
[----:B------:R-:W-:Y:S02]  /*7cb0*/  PRMT R96, R126, 0x5410, R118 ;  /* 0x000054107e607816 */ /* 0x000fe40000000076 */
[----:B------:R-:W-:-:S07]  /*7cc0*/  PRMT R99, R110, 0x5410, R99 ;  /* 0x000054106e637816 */ /* 0x000fce0000000063 */
.L_x_5907:
        /* <DEDUP_REMOVED lines=25> */
.L_x_5956:
[----:B------:R-:W-:Y:S01]  /*7e60*/  IADD3 R122, PT, PT, R122, 0x80, RZ ;  /* 0x000000807a7a7810 */ /* 0x000fe20007ffe0ff */
[----:B------:R-:W-:-:S07]  /*7e70*/  VIADD R120, R120, 0x80 ;  /* 0x0000008078787836 */ /* 0x000fce0000000000 */
.L_x_5856:
[----:B------:R-:W-:Y:S05]  /*7e80*/  BSYNC.RECONVERGENT B0 ;  /* 0x0000000000007941 */ /* 0x000fea0003800200 */
.L_x_5855:
        /* <DEDUP_REMOVED lines=14> */
[----:B-----5:R-:W-:Y:S01]  /*7f70*/  @!P2 HADD2.F32 R21, -RZ, R28.H0_H0 ;  /* 0x2000001cff15a230 */ /* 0x020fe20000004100 */
        /* <DEDUP_REMOVED lines=19> */
.L_x_5963:
        /* <DEDUP_REMOVED lines=13> */
.L_x_5965:
[----:B------:R-:W-:Y:S05]  /*8180*/  BSYNC.RECONVERGENT B2 ;  /* 0x0000000000027941 */ /* 0x000fea0003800200 */
.L_x_5964:
[----:B------:R-:W-:Y:S01]  /*8190*/  IMAD.WIDE.U32 R22, R26, -0x326172a9, RZ ;  /* 0xcd9e8d571a167825 */ /* 0x000fe200078e00ff */
[----:B------:R-:W-:Y:S02]  /*81a0*/  LOP3.LUT R20, R0, R25, R157, 0x96, !PT ;  /* 0x0000001900147212 */ /* 0x000fe400078e969d */
[C---:B------:R-:W-:Y:S01]  /*81b0*/  IADD3 R27, PT, PT, R157.reuse, 0x76cf5d0a, RZ ;  /* 0x76cf5d0a9d1b7810 */ /* 0x040fe20007ffe0ff */
        /* <DEDUP_REMOVED lines=26> */
[----:B------:R-:W-:Y:S02]  /*8360*/  IADD3 R23, PT, PT, R156, 0x1715609d, RZ ;  /* 0x1715609d9c177810 */ /* 0x000fe40007ffe0ff */
[----:B------:R-:W-:Y:S01]  /*8370*/  IADD3 R27, PT, PT, R157, 0x646e171e, RZ ;  /* 0x646e171e9d1b7810 */ /* 0x000fe20007ffe0ff */
        /* <DEDUP_REMOVED lines=28> */
[----:B------:R-:W-:-:S07]  /*8540*/  MOV R112, R96 ;  /* 0x0000006000707202 */ /* 0x000fce0000000f00 */
.L_x_5962:
[----:B------:R-:W-:Y:S05]  /*8550*/  BSYNC.RECONVERGENT B1 ;  /* 0x0000000000017941 */ /* 0x000fea0003800200 */
.L_x_5961:
[----:B------:R-:W-:Y:S01]  /*8560*/  I2FP.F32.U32 R2, R4 ;  /* 0x0000000400027245 */ /* 0x000fe20000201000 */
[----:B------:R-:W-:Y:S02]  /*8570*/  HADD2.F32 R4, -RZ, R32.H0_H0 ;  /* 0x20000020ff047230 */ /* 0x000fe40000004100 */
[----:B------:R-:W-:Y:S02]  /*8580*/  IMAD.MOV.U32 R21, RZ, RZ, 0x2f800000 ;  /* 0x2f800000ff157424 */ /* 0x000fe400078e00ff */
[----:B0-----:R-:W-:Y:S02]  /*8590*/  HADD2.F32 R96, -RZ, R28.H0_H0 ;  /* 0x2000001cff607230 */ /* 0x001fe40000004100 */
        /* <DEDUP_REMOVED lines=8> */
.L_x_5960:
        /* <DEDUP_REMOVED lines=21> */
.L_x_5969:
        /* <DEDUP_REMOVED lines=13> */
.L_x_5971:
[----:B------:R-:W-:Y:S05]  /*8840*/  BSYNC.RECONVERGENT B2 ;  /* 0x0000000000027941 */ /* 0x000fea0003800200 */
.L_x_5970:
[----:B------:R-:W-:Y:S01]  /*8850*/  IMAD.WIDE.U32 R22, R26, -0x326172a9, RZ ;  /* 0xcd9e8d571a167825 */ /* 0x000fe200078e00ff */
[----:B0-----:R-:W-:Y:S02]  /*8860*/  LOP3.LUT R96, R0, R25, R157, 0x96, !PT ;  /* 0x0000001900607212 */ /* 0x001fe400078e969d */
[----:B------:R-:W-:Y:S01]  /*8870*/  MOV R6, R112 ;  /* 0x0000007000067202 */ /* 0x000fe20000000f00 */
[----:B------:R-:W-:Y:S01]  /*8880*/  VIADD R25, R157, 0xbb67ae85 ;  /* 0xbb67ae859d197836 */ /* 0x000fe20000000000 */
[----:B------:R-:W-:Y:S01]  /*8890*/  LOP3.LUT R98, R104, R23, R156, 0x96, !PT ;  /* 0x0000001768627212 */ /* 0x000fe200078e969c */
[----:B------:R-:W-:Y:S01]  /*88a0*/  IMAD.WIDE.U32 R96, R96, -0x326172a9, RZ ;  /* 0xcd9e8d5760607825 */ /* 0x000fe200078e00ff */
[----:B------:R-:W-:-:S03]  /*88b0*/  IADD3 R23, PT, PT, R156, -0x61c88647, RZ ;  /* 0x9e3779b99c177810 */ /* 0x000fc60007ffe0ff */
        /* <DEDUP_REMOVED lines=54> */
.L_x_5968:
[----:B------:R-:W-:Y:S05]  /*8c20*/  BSYNC.RECONVERGENT B1 ;  /* 0x0000000000017941 */ /* 0x000fea0003800200 */
.L_x_5967:
[----:B------:R-:W-:Y:S01]  /*8c30*/  I2FP.F32.U32 R6, R6 ;  /* 0x0000000600067245 */ /* 0x000fe20000201000 */
[----:B------:R-:W-:Y:S02]  /*8c40*/  HFMA2 R23, -RZ, RZ, 0.1171875, 0 ;  /* 0x2f800000ff177431 */ /* 0x000fe400000001ff */
[----:B------:R-:W-:Y:S02]  /*8c50*/  HADD2.F32 R25, -RZ, R32.H1_H1 ;  /* 0x30000020ff197230 */ /* 0x000fe40000004100 */
[----:B0-----:R-:W-:Y:S02]  /*8c60*/  HADD2.F32 R96, -RZ, R72.H1_H1 ;  /* 0x30000048ff607230 */ /* 0x001fe40000004100 */
[----:B------:R-:W-:Y:S01]  /*8c70*/  FFMA.FTZ R6, R6, R23, 1.1641532182693481445e-10 ;  /* 0x2f00000006067423 */ /* 0x000fe20000010017 */
[----:B------:R-:W-:Y:S01]  /*8c80*/  FMUL.FTZ R25, R25, UR13 ;  /* 0x0000000d19197c20 */ /* 0x000fe20008410000 */
[----:B------:R-:W-:-:S03]  /*8c90*/  HADD2.F32 R98, -RZ, R28.H1_H1 ;  /* 0x3000001cff627230 */ /* 0x000fc60000004100 */
[----:B------:R-:W-:Y:S01]  /*8ca0*/  FMUL.FTZ R23, R25, UR12 ;  /* 0x0000000c19177c20 */ /* 0x000fe20008410000 */
[----:B------:R-:W-:-:S04]  /*8cb0*/  FSETP.GTU.FTZ.AND P3, PT, R6, UR10, PT ;  /* 0x0000000a06007c0b */ /* 0x000fc8000bf7c000 */
[----:B------:R-:W-:Y:S02]  /*8cc0*/  FSEL R23, R23, RZ, !P3 ;  /* 0x000000ff17177208 */ /* 0x000fe40005800000 */
[----:B------:R-:W-:-:S03]  /*8cd0*/  SEL R6, RZ, 0x1, P3 ;  /* 0x00000001ff067807 */ /* 0x000fc60001800000 */
[----:B------:R-:W-:-:S07]  /*8ce0*/  FFMA.FTZ R23, R23, R96, R98 ;  /* 0x0000006017177223 */ /* 0x000fce0000010062 */
.L_x_5966:
[----:B------:R-:W-:Y:S01]  /*8cf0*/  F2FP.F16.F32.PACK_AB R126, RZ, R23 ;  /* 0x00000017ff7e723e */ /* 0x000fe200000000ff */
[----:B------:R-:W-:Y:S01]  /*8d00*/  @!P2 HADD2.F32 R25, -RZ, R29.H0_H0 ;  /* 0x2000001dff19a230 */ /* 0x000fe20000004100 */
[----:B------:R-:W-:Y:S01]  /*8d10*/  @!P2 MOV R110, R2 ;  /* 0x00000002006ea202 */ /* 0x000fe20000000f00 */
[----:B0-----:R-:W-:Y:S01]  /*8d20*/  @!P2 IMAD.MOV.U32 R96, RZ, RZ, R27 ;  /* 0x000000ffff60a224 */ /* 0x001fe200078e001b */
        /* <DEDUP_REMOVED lines=17> */
.L_x_5975:
        /* <DEDUP_REMOVED lines=13> */
.L_x_5977:
[----:B------:R-:W-:Y:S05]  /*8f10*/  BSYNC.RECONVERGENT B2 ;  /* 0x0000000000027941 */ /* 0x000fea0003800200 */
.L_x_5976:
[----:B------:R-:W-:Y:S01]  /*8f20*/  IMAD.WIDE.U32 R24, R26, -0x326172a9, RZ ;  /* 0xcd9e8d571a187825 */ /* 0x000fe200078e00ff */
[----:B------:R-:W-:Y:S02]  /*8f30*/  LOP3.LUT R96, R0, R161, R157, 0x96, !PT ;  /* 0x000000a100607212 */ /* 0x000fe400078e969d */
[----:B------:R-:W-:Y:S01]  /*8f40*/  IADD3 R27, PT, PT, R157, -0x4498517b, RZ ;  /* 0xbb67ae859d1b7810 */ /* 0x000fe20007ffe0ff */
[----:B------:R-:W-:Y:S01]  /*8f50*/  IMAD.MOV.U32 R8, RZ, RZ, R2 ;  /* 0x000000ffff087224 */ /* 0x000fe200078e0002 */
        /* <DEDUP_REMOVED lines=27> */
[----:B------:R-:W-:Y:S02]  /*9110*/  IADD3 R27, PT, PT, R157, -0x56f99767, RZ ;  /* 0xa90668999d1b7810 */ /* 0x000fe40007ffe0ff */
        /* <DEDUP_REMOVED lines=10> */
[----:B------:R-:W-:-:S03]  /*91c0*/  IADD3 R27, PT, PT, R157, 0x1fd5c5a3, RZ ;  /* 0x1fd5c5a39d1b7810 */ /* 0x000fc60007ffe0ff */
[C---:B------:R-:W-:Y:S01]  /*91d0*/  VIADD R25, R156.reuse, 0x5384540f ;  /* 0x5384540f9c197836 */ /* 0x040fe20000000000 */
[----:B------:R-:W-:Y:S02]  /*91e0*/  LOP3.LUT R160, R27, R160, R99, 0x96, !PT ;  /* 0x000000a01ba07212 */ /* 0x000fe400078e9663 */
[----:B------:R-:W-:Y:S02]  /*91f0*/  IADD3 R27, PT, PT, R156, -0xe443238, RZ ;  /* 0xf1bbcdc89c1b7810 */ /* 0x000fe40007ffe0ff */
        /* <DEDUP_REMOVED lines=9> */
[----:B------:R-:W-:-:S03]  /*9290*/  MOV R110, R96 ;  /* 0x00000060006e7202 */ /* 0x000fc60000000f00 */
[----:B------:R-:W-:Y:S01]  /*92a0*/  HFMA2 R96, -RZ, RZ, 0, 0 ;  /* 0x00000000ff607431 */ /* 0x000fe200000001ff */
[----:B------:R-:W-:Y:S01]  /*92b0*/  LOP3.LUT R24, R27, R24, R97, 0x96, !PT ;  /* 0x000000181b187212 */ /* 0x000fe200078e9661 */
[----:B------:R-:W-:Y:S02]  /*92c0*/  VIADD R25, R156, 0x8ff34781 ;  /* 0x8ff347819c197836 */ /* 0x000fe40000000000 */
[----:B------:R-:W-:-:S03]  /*92d0*/  IMAD.MOV.U32 R20, RZ, RZ, R98 ;  /* 0x000000ffff147224 */ /* 0x000fc600078e0062 */
[----:B------:R-:W-:-:S07]  /*92e0*/  LOP3.LUT R22, R25, R160, R99, 0x96, !PT ;  /* 0x000000a019167212 */ /* 0x000fce00078e9663 */
.L_x_5974:
[----:B------:R-:W-:Y:S05]  /*92f0*/  BSYNC.RECONVERGENT B1 ;  /* 0x0000000000017941 */ /* 0x000fea0003800200 */
.L_x_5973:
[----:B------:R-:W-:Y:S01]  /*9300*/  I2FP.F32.U32 R2, R8 ;  /* 0x0000000800027245 */ /* 0x000fe20000201000 */
[----:B------:R-:W-:Y:S02]  /*9310*/  HADD2.F32 R8, -RZ, R33.H0_H0 ;  /* 0x20000021ff087230 */ /* 0x000fe40000004100 */
        /* <DEDUP_REMOVED lines=10> */
.L_x_5972:
        /* <DEDUP_REMOVED lines=21> */
.L_x_5981:
        /* <DEDUP_REMOVED lines=13> */
.L_x_5983:
[----:B------:R-:W-:Y:S05]  /*95e0*/  BSYNC.RECONVERGENT B2 ;  /* 0x0000000000027941 */ /* 0x000fea0003800200 */
.L_x_5982:
[----:B------:R-:W-:Y:S01]  /*95f0*/  IMAD.WIDE.U32 R98, R26, -0x326172a9, RZ ;  /* 0xcd9e8d571a627825 */ /* 0x000fe200078e00ff */
[----:B------:R-:W-:Y:S02]  /*9600*/  LOP3.LUT R96, R0, R163, R157, 0x96, !PT ;  /* 0x000000a300607212 */ /* 0x000fe400078e969d */
[----:B------:R-:W-:Y:S02]  /*9610*/  IADD3 R27, PT, PT, R156, -0x61c88647, RZ ;  /* 0x9e3779b99c1b7810 */ /* 0x000fe40007ffe0ff */
[----:B------:R-:W-:Y:S01]  /*9620*/  LOP3.LUT R160, R104, R99, R156, 0x96, !PT ;  /* 0x0000006368a07212 */ /* 0x000fe200078e969c */
[----:B------:R-:W-:Y:S01]  /*9630*/  IMAD.WIDE.U32 R96, R96, -0x326172a9, RZ ;  /* 0xcd9e8d5760607825 */ /* 0x000fe200078e00ff */
[----:B------:R-:W-:-:S03]  /*9640*/  MOV R10, R110 ;  /* 0x0000006e000a7202 */ /* 0x000fc60000000f00 */
        /* <DEDUP_REMOVED lines=53> */
[----:B------:R-:W-:Y:S01]  /*99a0*/  LOP3.LUT R24, R99, R98, R97, 0x96, !PT ;  /* 0x0000006263187212 */ /* 0x000fe200078e9661 */
[----:B------:R-:W-:-:S07]  /*99b0*/  IMAD.MOV.U32 R97, RZ, RZ, RZ ;  /* 0x000000ffff617224 */ /* 0x000fce00078e00ff */
.L_x_5980:
[----:B------:R-:W-:Y:S05]  /*99c0*/  BSYNC.RECONVERGENT B1 ;  /* 0x0000000000017941 */ /* 0x000fea0003800200 */
.L_x_5979:
[----:B------:R-:W-:Y:S01]  /*99d0*/  I2FP.F32.U32 R10, R10 ;  /* 0x0000000a000a7245 */ /* 0x000fe20000201000 */
[----:B------:R-:W-:Y:S02]  /*99e0*/  HFMA2 R27, -RZ, RZ, 0.1171875, 0 ;  /* 0x2f800000ff1b7431 */ /* 0x000fe400000001ff */
[----:B------:R-:W-:Y:S02]  /*99f0*/  HADD2.F32 R96, -RZ, R33.H1_H1 ;  /* 0x30000021ff607230 */ /* 0x000fe40000004100 */
[----:B------:R-:W-:Y:S02]  /*9a00*/  HADD2.F32 R98, -RZ, R29.H1_H1 ;  /* 0x3000001dff627230 */ /* 0x000fe40000004100 */
[----:B------:R-:W-:Y:S01]  /*9a10*/  FFMA.FTZ R10, R10, R27, 1.1641532182693481445e-10 ;  /* 0x2f0000000a0a7423 */ /* 0x000fe2000001001b */
[----:B------:R-:W-:-:S04]  /*9a20*/  FMUL.FTZ R96, R96, UR13 ;  /* 0x0000000d60607c20 */ /* 0x000fc80008410000 */
[----:B------:R-:W-:Y:S01]  /*9a30*/  FMUL.FTZ R27, R96, UR12 ;  /* 0x0000000c601b7c20 */ /* 0x000fe20008410000 */
[----:B------:R-:W-:Y:S01]  /*9a40*/  FSETP.GTU.FTZ.AND P3, PT, R10, UR10, PT ;  /* 0x0000000a0a007c0b */ /* 0x000fe2000bf7c000 */
[----:B------:R-:W-:-:S03]  /*9a50*/  HADD2.F32 R96, -RZ, R73.H1_H1 ;  /* 0x30000049ff607230 */ /* 0x000fc60000004100 */
[----:B------:R-:W-:Y:S02]  /*9a60*/  FSEL R27, R27, RZ, !P3 ;  /* 0x000000ff1b1b7208 */ /* 0x000fe40005800000 */
[----:B------:R-:W-:-:S03]  /*9a70*/  SEL R10, RZ, 0x1, P3 ;  /* 0x00000001ff0a7807 */ /* 0x000fc60001800000 */
[----:B------:R-:W-:-:S07]  /*9a80*/  FFMA.FTZ R27, R27, R96, R98 ;  /* 0x000000601b1b7223 */ /* 0x000fce0000010062 */
.L_x_5978:
        /* <DEDUP_REMOVED lines=21> */
.L_x_5987:
        /* <DEDUP_REMOVED lines=13> */
.L_x_5989:
[----:B------:R-:W-:Y:S05]  /*9cb0*/  BSYNC.RECONVERGENT B2 ;  /* 0x0000000000027941 */ /* 0x000fea0003800200 */
.L_x_5988:
        /* <DEDUP_REMOVED lines=55> */
[----:B------:R-:W-:-:S03]  /*a030*/  MOV R110, R96 ;  /* 0x00000060006e7202 */ /* 0x000fc60000000f00 */
[----:B------:R-:W-:Y:S01]  /*a040*/  HFMA2 R96, -RZ, RZ, 0, 0 ;  /* 0x00000000ff607431 */ /* 0x000fe200000001ff */
[----:B------:R-:W-:Y:S01]  /*a050*/  LOP3.LUT R24, R101, R98, R97, 0x96, !PT ;  /* 0x0000006265187212 */ /* 0x000fe200078e9661 */
[----:B------:R-:W-:Y:S02]  /*a060*/  VIADD R99, R156, 0x8ff34781 ;  /* 0x8ff347819c637836 */ /* 0x000fe40000000000 */
[----:B------:R-:W-:-:S03]  /*a070*/  IMAD.MOV.U32 R20, RZ, RZ, R160 ;  /* 0x000000ffff147224 */ /* 0x000fc600078e00a0 */
[----:B------:R-:W-:-:S07]  /*a080*/  LOP3.LUT R22, R99, R162, R161, 0x96, !PT ;  /* 0x000000a263167212 */ /* 0x000fce00078e96a1 */
.L_x_5986:
[----:B------:R-:W-:Y:S05]  /*a090*/  BSYNC.RECONVERGENT B1 ;  /* 0x0000000000017941 */ /* 0x000fea0003800200 */
.L_x_5985:
        /* <DEDUP_REMOVED lines=12> */
.L_x_5984:
        /* <DEDUP_REMOVED lines=21> */
.L_x_5993:
        /* <DEDUP_REMOVED lines=13> */
.L_x_5995:
[----:B------:R-:W-:Y:S05]  /*a380*/  BSYNC.RECONVERGENT B2 ;  /* 0x0000000000027941 */ /* 0x000fea0003800200 */
.L_x_5994:
[----:B------:R-:W-:Y:S01]  /*a390*/  IMAD.WIDE.U32 R98, R26, -0x326172a9, RZ ;  /* 0xcd9e8d571a627825 */ /* 0x000fe200078e00ff */
[----:B------:R-:W-:Y:S02]  /*a3a0*/  LOP3.LUT R96, R0, R163, R157, 0x96, !PT ;  /* 0x000000a300607212 */ /* 0x000fe400078e969d */
        /* <DEDUP_REMOVED lines=59> */
.L_x_5992:
[----:B------:R-:W-:Y:S05]  /*a760*/  BSYNC.RECONVERGENT B1 ;  /* 0x0000000000017941 */ /* 0x000fea0003800200 */
.L_x_5991:
        /* <DEDUP_REMOVED lines=12> */
.L_x_5990:
        /* <DEDUP_REMOVED lines=21> */
.L_x_5999:
        /* <DEDUP_REMOVED lines=13> */
.L_x_6001:
[----:B------:R-:W-:Y:S05]  /*aa50*/  BSYNC.RECONVERGENT B2 ;  /* 0x0000000000027941 */ /* 0x000fea0003800200 */
.L_x_6000:
        /* <DEDUP_REMOVED lines=61> */
.L_x_5998:
[----:B------:R-:W-:Y:S05]  /*ae30*/  BSYNC.RECONVERGENT B1 ;  /* 0x0000000000017941 */ /* 0x000fea0003800200 */
.L_x_5997:
        /* <DEDUP_REMOVED lines=12> */
.L_x_5996:
        /* <DEDUP_REMOVED lines=21> */
.L_x_6005:
        /* <DEDUP_REMOVED lines=13> */
.L_x_6007:
[----:B------:R-:W-:Y:S05]  /*b120*/  BSYNC.RECONVERGENT B2 ;  /* 0x0000000000027941 */ /* 0x000fea0003800200 */
.L_x_6006:
        /* <DEDUP_REMOVED lines=60> */
[----:B------:R-:W-:-:S07]  /*b4f0*/  LOP3.LUT R24, R107, R98, R97, 0x96, !PT ;  /* 0x000000626b187212 */ /* 0x000fce00078e9661 */
.L_x_6004:
[----:B------:R-:W-:Y:S05]  /*b500*/  BSYNC.RECONVERGENT B1 ;  /* 0x0000000000017941 */ /* 0x000fea0003800200 */
.L_x_6003:
        /* <DEDUP_REMOVED lines=12> */
.L_x_6002:
[----:B------:R-:W-:Y:S02]  /*b5d0*/  F2FP.F16.F32.PACK_AB R99, RZ, R107 ;  /* 0x0000006bff63723e */ /* 0x000fe400000000ff */
[----:B------:R-:W-:Y:S02]  /*b5e0*/  PRMT R98, R134, 0x5410, R136 ;  /* 0x0000541086627816 */ /* 0x000fe40000000088 */
[----:B------:R-:W-:Y:S02]  /*b5f0*/  PRMT R97, R130, 0x5410, R132 ;  /* 0x0000541082617816 */ /* 0x000fe40000000084 */
[----:B------:R-:W-:Y:S02]  /*b600*/  PRMT R96, R128, 0x5410, R126 ;  /* 0x0000541080607816 */ /* 0x000fe4000000007e */
[----:B------:R-:W-:Y:S01]  /*b610*/  PRMT R99, R110, 0x5410, R99 ;  /* 0x000054106e637816 */ /* 0x000fe20000000063 */
[----:B------:R-:W-:Y:S06]  /*b620*/  BRA `(.L_x_6008) ;  /* 0x00000034001c7947 */ /* 0x000fec0003800000 */
.L_x_5959:
[----:B------:R-:W-:Y:S01]  /*b630*/  IMAD.MOV.U32 R21, RZ, RZ, RZ ;  /* 0x000000ffff157224 */ /* 0x000fe200078e00ff */
[----:B------:R-:W-:Y:S01]  /*b640*/  MOV R25, R2 ;  /* 0x0000000200197202 */ /* 0x000fe20000000f00 */
        /* <DEDUP_REMOVED lines=18> */
.L_x_6012:
        /* <DEDUP_REMOVED lines=13> */
.L_x_6014:
[----:B------:R-:W-:Y:S05]  /*b840*/  BSYNC.RECONVERGENT B2 ;  /* 0x0000000000027941 */ /* 0x000fea0003800200 */
.L_x_6013:
        /* <DEDUP_REMOVED lines=60> */
.L_x_6011:
[----:B------:R-:W-:Y:S05]  /*bc10*/  BSYNC.RECONVERGENT B1 ;  /* 0x0000000000017941 */ /* 0x000fea0003800200 */
.L_x_6010:
        /* <DEDUP_REMOVED lines=11> */
.L_x_6009:
        /* <DEDUP_REMOVED lines=17> */
.L_x_6018:
        /* <DEDUP_REMOVED lines=13> */
.L_x_6020:
[----:B------:R-:W-:Y:S05]  /*beb0*/  BSYNC.RECONVERGENT B2 ;  /* 0x0000000000027941 */ /* 0x000fea0003800200 */
.L_x_6019:
[----:B------:R-:W-:Y:S01]  /*bec0*/  IMAD.WIDE.U32 R22, R26, -0x326172a9, RZ ;  /* 0xcd9e8d571a167825 */ /* 0x000fe200078e00ff */
[----:B0-----:R-:W-:-:S03]  /*bed0*/  LOP3.LUT R96, R0, R25, R157, 0x96, !PT ;  /* 0x0000001900607212 */ /* 0x001fc600078e969d */
[----:B------:R-:W-:Y:S01]  /*bee0*/  HFMA2 R2, -RZ, RZ, 0, 0 ;  /* 0x00000000ff027431 */ /* 0x000fe200000001ff */
[----:B------:R-:W-:Y:S02]  /*bef0*/  IADD3 R25, PT, PT, R157, -0x4498517b, RZ ;  /* 0xbb67ae859d197810 */ /* 0x000fe40007ffe0ff */
[----:B------:R-:W-:Y:S01]  /*bf00*/  LOP3.LUT R98, R104, R23, R156, 0x96, !PT ;  /* 0x0000001768627212 */ /* 0x000fe200078e969c */
[----:B------:R-:W-:Y:S01]  /*bf10*/  IMAD.WIDE.U32 R96, R96, -0x326172a9, RZ ;  /* 0xcd9e8d5760607825 */ /* 0x000fe200078e00ff */
[C---:B------:R-:W-:Y:S02]  /*bf20*/  IADD3 R27, PT, PT, R156.reuse, 0x3c6ef372, RZ ;  /* 0x3c6ef3729c1b7810 */ /* 0x040fe40007ffe0ff */
[----:B------:R-:W-:Y:S01]  /*bf30*/  MOV R6, R112 ;  /* 0x0000007000067202 */ /* 0x000fe20000000f00 */
        /* <DEDUP_REMOVED lines=11> */
[C---:B------:R-:W-:Y:S02]  /*bff0*/  VIADD R23, R156.reuse, 0xdaa66d2b ;  /* 0xdaa66d2b9c177836 */ /* 0x040fe40000000000 */
[----:B------:R-:W-:Y:S01]  /*c000*/  IMAD.WIDE.U32 R98, R27, -0x2daee0ad, RZ ;  /* 0xd2511f531b627825 */ /* 0x000fe200078e00ff */
[----:B------:R-:W-:Y:S02]  /*c010*/  IADD3 R27, PT, PT, R156, 0x78dde6e4, RZ ;  /* 0x78dde6e49c1b7810 */ /* 0x000fe40007ffe0ff */
        /* <DEDUP_REMOVED lines=9> */
[C---:B------:R-:W-:Y:S02]  /*c0b0*/  VIADD R23, R156.reuse, 0x1715609d ;  /* 0x1715609d9c177836 */ /* 0x040fe40000000000 */
[----:B------:R-:W-:Y:S01]  /*c0c0*/  IMAD.WIDE.U32 R98, R27, -0x2daee0ad, RZ ;  /* 0xd2511f531b627825 */ /* 0x000fe200078e00ff */
[----:B------:R-:W-:Y:S02]  /*c0d0*/  IADD3 R27, PT, PT, R156, -0x4ab325aa, RZ ;  /* 0xb54cda569c1b7810 */ /* 0x000fe40007ffe0ff */
        /* <DEDUP_REMOVED lines=27> */
.L_x_6017:
[----:B------:R-:W-:Y:S05]  /*c290*/  BSYNC.RECONVERGENT B1 ;  /* 0x0000000000017941 */ /* 0x000fea0003800200 */
.L_x_6016:
[----:B------:R-:W-:Y:S01]  /*c2a0*/  I2FP.F32.U32 R6, R6 ;  /* 0x0000000600067245 */ /* 0x000fe20000201000 */
[----:B-----5:R-:W-:Y:S02]  /*c2b0*/  HADD2.F32 R25, -RZ, R32.H1_H1 ;  /* 0x30000020ff197230 */ /* 0x020fe40000004100 */
[----:B------:R-:W-:Y:S02]  /*c2c0*/  IMAD.MOV.U32 R23, RZ, RZ, 0x2f800000 ;  /* 0x2f800000ff177424 */ /* 0x000fe400078e00ff */
[----:B0-----:R-:W-:Y:S02]  /*c2d0*/  HADD2.F32 R96, -RZ, R72.H1_H1 ;  /* 0x30000048ff607230 */ /* 0x001fe40000004100 */
[----:B------:R-:W-:Y:S01]  /*c2e0*/  FMUL.FTZ R25, R25, UR13 ;  /* 0x0000000d19197c20 */ /* 0x000fe20008410000 */
[----:B------:R-:W-:-:S03]  /*c2f0*/  FFMA.FTZ R6, R6, R23, 1.1641532182693481445e-10 ;  /* 0x2f00000006067423 */ /* 0x000fc60000010017 */
[----:B------:R-:W-:Y:S02]  /*c300*/  FMUL.FTZ R23, R25, UR12 ;  /* 0x0000000c19177c20 */ /* 0x000fe40008410000 */
[----:B------:R-:W-:-:S04]  /*c310*/  FSETP.GTU.FTZ.AND P2, PT, R6, UR10, PT ;  /* 0x0000000a06007c0b */ /* 0x000fc8000bf5c000 */
[----:B------:R-:W-:Y:S02]  /*c320*/  FSEL R23, R23, RZ, !P2 ;  /* 0x000000ff17177208 */ /* 0x000fe40005000000 */
[----:B------:R-:W-:-:S03]  /*c330*/  SEL R6, RZ, 0x1, P2 ;  /* 0x00000001ff067807 */ /* 0x000fc60001000000 */
[----:B------:R-:W-:-:S07]  /*c340*/  FMUL.FTZ R23, R96, R23 ;  /* 0x0000001760177220 */ /* 0x000fce0000410000 */
.L_x_6015:
[----:B------:R-:W-:Y:S01]  /*c350*/  F2FP.F16.F32.PACK_AB R126, RZ, R23 ;  /* 0x00000017ff7e723e */ /* 0x000fe200000000ff */
[----:B0-----:R-:W-:Y:S01]  /*c360*/  IMAD.MOV.U32 R96, RZ, RZ, R2 ;  /* 0x000000ffff607224 */ /* 0x001fe200078e0002 */
        /* <DEDUP_REMOVED lines=15> */
.L_x_6024:
        /* <DEDUP_REMOVED lines=13> */
.L_x_6026:
[----:B------:R-:W-:Y:S05]  /*c530*/  BSYNC.RECONVERGENT B2 ;  /* 0x0000000000027941 */ /* 0x000fea0003800200 */
.L_x_6025:
        /* <DEDUP_REMOVED lines=61> */
.L_x_6023:
[----:B------:R-:W-:Y:S05]  /*c910*/  BSYNC.RECONVERGENT B1 ;  /* 0x0000000000017941 */ /* 0x000fea0003800200 */
.L_x_6022:
        /* <DEDUP_REMOVED lines=11> */
.L_x_6021:
        /* <DEDUP_REMOVED lines=17> */
.L_x_6030:
        /* <DEDUP_REMOVED lines=13> */
.L_x_6032:
[----:B------:R-:W-:Y:S05]  /*cbb0*/  BSYNC.RECONVERGENT B2 ;  /* 0x0000000000027941 */ /* 0x000fea0003800200 */
.L_x_6031:
        /* <DEDUP_REMOVED lines=61> */
.L_x_6029:
[----:B------:R-:W-:Y:S05]  /*cf90*/  BSYNC.RECONVERGENT B1 ;  /* 0x0000000000017941 */ /* 0x000fea0003800200 */
.L_x_6028:
        /* <DEDUP_REMOVED lines=11> */
.L_x_6027:
        /* <DEDUP_REMOVED lines=17> */
.L_x_6036:
        /* <DEDUP_REMOVED lines=13> */
.L_x_6038:
[----:B------:R-:W-:Y:S05]  /*d230*/  BSYNC.RECONVERGENT B2 ;  /* 0x0000000000027941 */ /* 0x000fea0003800200 */
.L_x_6037:
        /* <DEDUP_REMOVED lines=57> */
[----:B------:R-:W-:Y:S02]  /*d5d0*/  IMAD.MOV.U32 R112, RZ, RZ, R96 ;  /* 0x000000ffff707224 */ /* 0x000fe400078e0060 */
[----:B------:R-:W-:Y:S02]  /*d5e0*/  HFMA2 R96, -RZ, RZ, 0, 0 ;  /* 0x00000000ff607431 */ /* 0x000fe400000001ff */
[----:B------:R-:W-:Y:S01]  /*d5f0*/  IMAD.MOV.U32 R20, RZ, RZ, R160 ;  /* 0x000000ffff147224 */ /* 0x000fe200078e00a0 */
[----:B------:R-:W-:-:S07]  /*d600*/  LOP3.LUT R22, R99, R162, R161, 0x96, !PT ;  /* 0x000000a263167212 */ /* 0x000fce00078e96a1 */
.L_x_6035:
[----:B------:R-:W-:Y:S05]  /*d610*/  BSYNC.RECONVERGENT B1 ;  /* 0x0000000000017941 */ /* 0x000fea0003800200 */
.L_x_6034:
        /* <DEDUP_REMOVED lines=11> */
.L_x_6033:
        /* <DEDUP_REMOVED lines=17> */
.L_x_6042:
        /* <DEDUP_REMOVED lines=13> */
.L_x_6044:
[----:B------:R-:W-:Y:S05]  /*d8b0*/  BSYNC.RECONVERGENT B2 ;  /* 0x0000000000027941 */ /* 0x000fea0003800200 */
.L_x_6043:
        /* <DEDUP_REMOVED lines=61> */
.L_x_6041:
[----:B------:R-:W-:Y:S05]  /*dc90*/  BSYNC.RECONVERGENT B1 ;  /* 0x0000000000017941 */ /* 0x000fea0003800200 */
.L_x_6040:
        /* <DEDUP_REMOVED lines=11> */
.L_x_6039:
        /* <DEDUP_REMOVED lines=17> */
.L_x_6048:
        /* <DEDUP_REMOVED lines=13> */
.L_x_6050:
[----:B------:R-:W-:Y:S05]  /*df30*/  BSYNC.RECONVERGENT B2 ;  /* 0x0000000000027941 */ /* 0x000fea0003800200 */
.L_x_6049:
        /* <DEDUP_REMOVED lines=61> */
.L_x_6047:
[----:B------:R-:W-:Y:S05]  /*e310*/  BSYNC.RECONVERGENT B1 ;  /* 0x0000000000017941 */ /* 0x000fea0003800200 */
.L_x_6046:
        /* <DEDUP_REMOVED lines=11> */
.L_x_6045:
        /* <DEDUP_REMOVED lines=17> */
.L_x_6054:
        /* <DEDUP_REMOVED lines=13> */
.L_x_6056:
[----:B------:R-:W-:Y:S05]  /*e5b0*/  BSYNC.RECONVERGENT B2 ;  /* 0x0000000000027941 */ /* 0x000fea0003800200 */
.L_x_6055:
        /* <DEDUP_REMOVED lines=61> */
.L_x_6053:
[----:B------:R-:W-:Y:S05]  /*e990*/  BSYNC.RECONVERGENT B1 ;  /* 0x0000000000017941 */ /* 0x000fea0003800200 */
.L_x_6052:
        /* <DEDUP_REMOVED lines=11> */
.L_x_6051:
[----:B------:R-:W-:Y:S02]  /*ea50*/  F2FP.F16.F32.PACK_AB R99, RZ, R107 ;  /* 0x0000006bff63723e */ /* 0x000fe400000000ff */
[----:B------:R-:W-:Y:S02]  /*ea60*/  PRMT R98, R134, 0x5410, R136 ;  /* 0x0000541086627816 */ /* 0x000fe40000000088 */
[----:B------:R-:W-:Y:S02]  /*ea70*/  PRMT R97, R132, 0x5410, R130 ;  /* 0x0000541084617816 */ /* 0x000fe40000000082 */
[----:B------:R-:W-:Y:S02]  /*ea80*/  PRMT R96, R128, 0x5410, R126 ;  /* 0x0000541080607816 */ /* 0x000fe4000000007e */
[----:B------:R-:W-:-:S07]  /*ea90*/  PRMT R99, R110, 0x5410, R99 ;  /* 0x000054106e637816 */ /* 0x000fce0000000063 */
.L_x_6008:
        /* <DEDUP_REMOVED lines=25> */
.L_x_6057:
[----:B------:R-:W-:Y:S01]  /*ec30*/  IADD3 R122, PT, PT, R122, 0x80, RZ ;  /* 0x000000807a7a7810 */ /* 0x000fe20007ffe0ff */
[----:B------:R-:W-:-:S07]  /*ec40*/  VIADD R120, R120, 0x80 ;  /* 0x0000008078787836 */ /* 0x000fce0000000000 */
.L_x_5958:
[----:B------:R-:W-:Y:S05]  /*ec50*/  BSYNC.RECONVERGENT B0 ;  /* 0x0000000000007941 */ /* 0x000fea0003800200 */
.L_x_5957:
        /* <DEDUP_REMOVED lines=15> */
[----:B0-----:R-:W-:Y:S01]  /*ed50*/  @!P2 MOV R96, R2 ;  /* 0x000000020060a202 */ /* 0x001fe20000000f00 */
        /* <DEDUP_REMOVED lines=18> */
.L_x_6064:
        /* <DEDUP_REMOVED lines=13> */
.L_x_6066:
[----:B------:R-:W-:Y:S05]  /*ef50*/  BSYNC.RECONVERGENT B2 ;  /* 0x0000000000027941 */ /* 0x000fea0003800200 */
.L_x_6065:
        /* <DEDUP_REMOVED lines=61> */
.L_x_6063:
[----:B------:R-:W-:Y:S05]  /*f330*/  BSYNC.RECONVERGENT B1 ;  /* 0x0000000000017941 */ /* 0x000fea0003800200 */
.L_x_6062:
[----:B------:R-:W-:Y:S01]  /*f340*/  I2FP.F32.U32 R2, R4 ;  /* 0x0000000400027245 */ /* 0x000fe20000201000 */
[----:B------:R-:W-:Y:S02]  /*f350*/  HFMA2 R97, -RZ, RZ, 0.1171875, 0 ;  /* 0x2f800000ff617431 */ /* 0x000fe400000001ff */
[----:B------:R-:W-:Y:S02]  /*f360*/  HADD2.F32 R4, -RZ, R32.H0_H0 ;  /* 0x20000020ff047230 */ /* 0x000fe40000004100 */
        /* <DEDUP_REMOVED lines=9> */
.L_x_6061:
        /* <DEDUP_REMOVED lines=21> */
.L_x_6070:
        /* <DEDUP_REMOVED lines=13> */
.L_x_6072:
[----:B------:R-:W-:Y:S05]  /*f620*/  BSYNC.RECONVERGENT B2 ;  /* 0x0000000000027941 */ /* 0x000fea0003800200 */
.L_x_6071:
        /* <DEDUP_REMOVED lines=45> */
[C---:B------:R-:W-:Y:S01]  /*f900*/  VIADD R111, R157.reuse, 0xdb3d7428 ;  /* 0xdb3d74289d6f7836 */ /* 0x040fe20000000000 */
[----:B------:R-:W-:Y:S02]  /*f910*/  IADD3 R113, PT, PT, R157, -0x695add53, RZ ;  /* 0x96a522ad9d717810 */ /* 0x000fe40007ffe0ff */
        /* <DEDUP_REMOVED lines=12> */
[----:B------:R-:W-:-:S03]  /*f9e0*/  IMAD.MOV.U32 R20, RZ, RZ, R110 ;  /* 0x000000ffff147224 */ /* 0x000fc600078e006e */
[----:B------:R-:W-:-:S07]  /*f9f0*/  LOP3.LUT R22, R99, R160, R111, 0x96, !PT ;  /* 0x000000a063167212 */ /* 0x000fce00078e966f */
.L_x_6069:
[----:B------:R-:W-:Y:S05]  /*fa00*/  BSYNC.RECONVERGENT B1 ;  /* 0x0000000000017941 */ /* 0x000fea0003800200 */
.L_x_6068:
[----:B------:R-:W-:Y:S01]  /*fa10*/  I2FP.F32.U32 R6, R6 ;  /* 0x0000000600067245 */ /* 0x000fe20000201000 */
[----:B------:R-:W-:Y:S02]  /*fa20*/  HADD2.F32 R96, -RZ, R32.H1_H1 ;  /* 0x30000020ff607230 */ /* 0x000fe40000004100 */
[----:B------:R-:W-:Y:S02]  /*fa30*/  IMAD.MOV.U32 R99, RZ, RZ, 0x2f800000 ;  /* 0x2f800000ff637424 */ /* 0x000fe400078e00ff */
[----:B------:R-:W-:Y:S02]  /*fa40*/  HADD2.F32 R98, -RZ, R28.H1_H1 ;  /* 0x3000001cff627230 */ /* 0x000fe40000004100 */
[----:B------:R-:W-:Y:S01]  /*fa50*/  FMUL.FTZ R96, R96, UR13 ;  /* 0x0000000d60607c20 */ /* 0x000fe20008410000 */
[----:B------:R-:W-:-:S03]  /*fa60*/  FFMA.FTZ R6, R6, R99, 1.1641532182693481445e-10 ;  /* 0x2f00000006067423 */ /* 0x000fc60000010063 */
[----:B------:R-:W-:Y:S01]  /*fa70*/  FMUL.FTZ R111, R96, UR12 ;  /* 0x0000000c606f7c20 */ /* 0x000fe20008410000 */
[----:B------:R-:W-:Y:S01]  /*fa80*/  HADD2.F32 R96, -RZ, R60.H1_H1 ;  /* 0x3000003cff607230 */ /* 0x000fe20000004100 */
[----:B------:R-:W-:-:S04]  /*fa90*/  FSETP.GTU.FTZ.AND P3, PT, R6, UR10, PT ;  /* 0x0000000a06007c0b */ /* 0x000fc8000bf7c000 */
[----:B------:R-:W-:Y:S02]  /*faa0*/  FSEL R111, R111, RZ, !P3 ;  /* 0x000000ff6f6f7208 */ /* 0x000fe40005800000 */
[----:B------:R-:W-:-:S03]  /*fab0*/  SEL R6, RZ, 0x1, P3 ;  /* 0x00000001ff067807 */ /* 0x000fc60001800000 */
[----:B------:R-:W-:-:S07]  /*fac0*/  FFMA.FTZ R111, R111, R96, R98 ;  /* 0x000000606f6f7223 */ /* 0x000fce0000010062 */
.L_x_6067:
        /* <DEDUP_REMOVED lines=21> */
.L_x_6076:
        /* <DEDUP_REMOVED lines=13> */
.L_x_6078:
[----:B------:R-:W-:Y:S05]  /*fcf0*/  BSYNC.RECONVERGENT B2 ;  /* 0x0000000000027941 */ /* 0x000fea0003800200 */
.L_x_6077:
        /* <DEDUP_REMOVED lines=61> */
.L_x_6075:
[----:B------:R-:W-:Y:S05]  /*100d0*/  BSYNC.RECONVERGENT B1 ;  /* 0x0000000000017941 */ /* 0x000fea0003800200 */
.L_x_6074:
        /* <DEDUP_REMOVED lines=12> */
.L_x_6073:
        /* <DEDUP_REMOVED lines=21> */
.L_x_6082:
        /* <DEDUP_REMOVED lines=13> */
.L_x_6084:
[----:B------:R-:W-:Y:S05]  /*103c0*/  BSYNC.RECONVERGENT B2 ;  /* 0x0000000000027941 */ /* 0x000fea0003800200 */
.L_x_6083:
        /* <DEDUP_REMOVED lines=56> */
[----:B------:R-:W-:Y:S01]  /*10750*/  HFMA2 R97, -RZ, RZ, 0, 0 ;  /* 0x00000000ff617431 */ /* 0x000fe200000001ff */
[----:B------:R-:W-:Y:S01]  /*10760*/  MOV R2, R96 ;  /* 0x0000006000027202 */ /* 0x000fe20000000f00 */
[----:B------:R-:W-:Y:S02]  /*10770*/  VIADD R99, R156, 0x8ff34781 ;  /* 0x8ff347819c637836 */ /* 0x000fe40000000000 */
[----:B------:R-:W-:-:S03]  /*10780*/  IMAD.MOV.U32 R20, RZ, RZ, R160 ;  /* 0x000000ffff147224 */ /* 0x000fc600078e00a0 */
[----:B------:R-:W-:-:S07]  /*10790*/  LOP3.LUT R22, R99, R162, R161, 0x96, !PT ;  /* 0x000000a263167212 */ /* 0x000fce00078e96a1 */
.L_x_6081:
[----:B------:R-:W-:Y:S05]  /*107a0*/  BSYNC.RECONVERGENT B1 ;  /* 0x0000000000017941 */ /* 0x000fea0003800200 */
.L_x_6080:
        /* <DEDUP_REMOVED lines=12> */
.L_x_6079:
        /* <DEDUP_REMOVED lines=21> */
.L_x_6088:
        /* <DEDUP_REMOVED lines=13> */
.L_x_6090:
[----:B------:R-:W-:Y:S05]  /*10a90*/  BSYNC.RECONVERGENT B2 ;  /* 0x0000000000027941 */ /* 0x000fea0003800200 */
.L_x_6089:
        /* <DEDUP_REMOVED lines=61> */
.L_x_6087:
[----:B------:R-:W-:Y:S05]  /*10e70*/  BSYNC.RECONVERGENT B1 ;  /* 0x0000000000017941 */ /* 0x000fea0003800200 */
.L_x_6086:
        /* <DEDUP_REMOVED lines=12> */
.L_x_6085:
        /* <DEDUP_REMOVED lines=21> */
.L_x_6094:
        /* <DEDUP_REMOVED lines=13> */
.L_x_6096:
[----:B------:R-:W-:Y:S05]  /*11160*/  BSYNC.RECONVERGENT B2 ;  /* 0x0000000000027941 */ /* 0x000fea0003800200 */
.L_x_6095:
        /* <DEDUP_REMOVED lines=61> */
.L_x_6093:
[----:B------:R-:W-:Y:S05]  /*11540*/  BSYNC.RECONVERGENT B1 ;  /* 0x0000000000017941 */ /* 0x000fea0003800200 */
.L_x_6092:
        /* <DEDUP_REMOVED lines=12> */
.L_x_6091:
        /* <DEDUP_REMOVED lines=21> */
.L_x_6100:
        /* <DEDUP_REMOVED lines=13> */
.L_x_6102:
[----:B------:R-:W-:Y:S05]  /*11830*/  BSYNC.RECONVERGENT B2 ;  /* 0x0000000000027941 */ /* 0x000fea0003800200 */
.L_x_6101:
        /* <DEDUP_REMOVED lines=61> */
.L_x_6099:
[----:B------:R-:W-:Y:S05]  /*11c10*/  BSYNC.RECONVERGENT B1 ;  /* 0x0000000000017941 */ /* 0x000fea0003800200 */
.L_x_6098:
        /* <DEDUP_REMOVED lines=12> */
.L_x_6097:
        /* <DEDUP_REMOVED lines=21> */
.L_x_6106:
        /* <DEDUP_REMOVED lines=13> */
.L_x_6108:
[----:B------:R-:W-:Y:S05]  /*11f00*/  BSYNC.RECONVERGENT B2 ;  /* 0x0000000000027941 */ /* 0x000fea0003800200 */
.L_x_6107:
[----:B------:R-:W-:Y:S01]  /*11f10*/  IMAD.WIDE.U32 R98, R26, -0x326172a9, RZ ;  /* 0xcd9e8d571a627825 */ /* 0x000fe200078e00ff */
[----:B------:R-:W-:-:S03]  /*11f20*/  LOP3.LUT R96, R0, R163, R157, 0x96, !PT ;  /* 0x000000a300607212 */ /* 0x000fc600078e969d */
[----:B------:R-:W-:Y:S01]  /*11f30*/  HFMA2 R2, -RZ, RZ, 0, 0 ;  /* 0x00000000ff027431 */ /* 0x000fe200000001ff */
        /* <DEDUP_REMOVED lines=58> */
.L_x_6105:
[----:B------:R-:W-:Y:S05]  /*122e0*/  BSYNC.RECONVERGENT B1 ;  /* 0x0000000000017941 */ /* 0x000fea0003800200 */
.L_x_6104:
        /* <DEDUP_REMOVED lines=12> */
.L_x_6103:
[----:B------:R-:W-:Y:S02]  /*123b0*/  F2FP.F16.F32.PACK_AB R99, RZ, R123 ;  /* 0x0000007bff63723e */ /* 0x000fe400000000ff */
[----:B------:R-:W-:Y:S02]  /*123c0*/  PRMT R98, R136, 0x5410, R138 ;  /* 0x0000541088627816 */ /* 0x000fe4000000008a */
[----:B------:R-:W-:Y:S02]  /*123d0*/  PRMT R97, R134, 0x5410, R132 ;  /* 0x0000541086617816 */ /* 0x000fe40000000084 */
[----:B------:R-:W-:Y:S02]  /*123e0*/  PRMT R96, R130, 0x5410, R128 ;  /* 0x0000541082607816 */ /* 0x000fe40000000080 */
[----:B------:R-:W-:Y:S01]  /*123f0*/  PRMT R99, R110, 0x5410, R99 ;  /* 0x000054106e637816 */ /* 0x000fe20000000063 */
[----:B------:R-:W-:Y:S06]  /*12400*/  BRA `(.L_x_6109) ;  /* 0x0000003400207947 */ /* 0x000fec0003800000 */
.L_x_6060:
        /* <DEDUP_REMOVED lines=20> */
.L_x_6113:
        /* <DEDUP_REMOVED lines=13> */
.L_x_6115:
[----:B------:R-:W-:Y:S05]  /*12620*/  BSYNC.RECONVERGENT B2 ;  /* 0x0000000000027941 */ /* 0x000fea0003800200 */
.L_x_6114:
        /* <DEDUP_REMOVED lines=61> */
.L_x_6112:
[----:B------:R-:W-:Y:S05]  /*12a00*/  BSYNC.RECONVERGENT B1 ;  /* 0x0000000000017941 */ /* 0x000fea0003800200 */
.L_x_6111:
        /* <DEDUP_REMOVED lines=11> */
.L_x_6110:
        /* <DEDUP_REMOVED lines=17> */
.L_x_6119:
        /* <DEDUP_REMOVED lines=13> */
.L_x_6121:
[----:B------:R-:W-:Y:S05]  /*12ca0*/  BSYNC.RECONVERGENT B2 ;  /* 0x0000000000027941 */ /* 0x000fea0003800200 */
.L_x_6120:
        /* <DEDUP_REMOVED lines=61> */
.L_x_6118:
[----:B------:R-:W-:Y:S05]  /*13080*/  BSYNC.RECONVERGENT B1 ;  /* 0x0000000000017941 */ /* 0x000fea0003800200 */
.L_x_6117:
        /* <DEDUP_REMOVED lines=11> */
.L_x_6116:
        /* <DEDUP_REMOVED lines=17> */
.L_x_6125:
        /* <DEDUP_REMOVED lines=13> */
.L_x_6127:
[----:B------:R-:W-:Y:S05]  /*13320*/  BSYNC.RECONVERGENT B2 ;  /* 0x0000000000027941 */ /* 0x000fea0003800200 */
.L_x_6126:
        /* <DEDUP_REMOVED lines=61> */
.L_x_6124:
[----:B------:R-:W-:Y:S05]  /*13700*/  BSYNC.RECONVERGENT B1 ;  /* 0x0000000000017941 */ /* 0x000fea0003800200 */
.L_x_6123:
        /* <DEDUP_REMOVED lines=11> */
.L_x_6122:
        /* <DEDUP_REMOVED lines=17> */
.L_x_6131:
        /* <DEDUP_REMOVED lines=13> */
.L_x_6133:
[----:B------:R-:W-:Y:S05]  /*139a0*/  BSYNC.RECONVERGENT B2 ;  /* 0x0000000000027941 */ /* 0x000fea0003800200 */
.L_x_6132:
        /* <DEDUP_REMOVED lines=61> */
.L_x_6130:
[----:B------:R-:W-:Y:S05]  /*13d80*/  BSYNC.RECONVERGENT B1 ;  /* 0x0000000000017941 */ /* 0x000fea0003800200 */
.L_x_6129:
        /* <DEDUP_REMOVED lines=11> */
.L_x_6128:
        /* <DEDUP_REMOVED lines=17> */
.L_x_6137:
        /* <DEDUP_REMOVED lines=13> */
.L_x_6139:
[----:B------:R-:W-:Y:S05]  /*14020*/  BSYNC.RECONVERGENT B2 ;  /* 0x0000000000027941 */ /* 0x000fea0003800200 */
.L_x_6138:
        /* <DEDUP_REMOVED lines=61> */
.L_x_6136:
[----:B------:R-:W-:Y:S05]  /*14400*/  BSYNC.RECONVERGENT B1 ;  /* 0x0000000000017941 */ /* 0x000fea0003800200 */
.L_x_6135:
        /* <DEDUP_REMOVED lines=11> */
.L_x_6134:
        /* <DEDUP_REMOVED lines=17> */
.L_x_6143:
        /* <DEDUP_REMOVED lines=13> */
.L_x_6145:
[----:B------:R-:W-:Y:S05]  /*146a0*/  BSYNC.RECONVERGENT B2 ;  /* 0x0000000000027941 */ /* 0x000fea0003800200 */
.L_x_6144:
        /* <DEDUP_REMOVED lines=61> */
.L_x_6142:
[----:B------:R-:W-:Y:S05]  /*14a80*/  BSYNC.RECONVERGENT B1 ;  /* 0x0000000000017941 */ /* 0x000fea0003800200 */
.L_x_6141:
        /* <DEDUP_REMOVED lines=11> */
.L_x_6140:
        /* <DEDUP_REMOVED lines=17> */
.L_x_6149:
        /* <DEDUP_REMOVED lines=13> */
.L_x_6151:
[----:B------:R-:W-:Y:S05]  /*14d20*/  BSYNC.RECONVERGENT B2 ;  /* 0x0000000000027941 */ /* 0x000fea0003800200 */
.L_x_6150:
        /* <DEDUP_REMOVED lines=61> */
.L_x_6148:
[----:B------:R-:W-:Y:S05]  /*15100*/  BSYNC.RECONVERGENT B1 ;  /* 0x0000000000017941 */ /* 0x000fea0003800200 */
.L_x_6147:
        /* <DEDUP_REMOVED lines=11> */
.L_x_6146:
        /* <DEDUP_REMOVED lines=17> */
.L_x_6155:
        /* <DEDUP_REMOVED lines=13> */
.L_x_6157:
[----:B------:R-:W-:Y:S05]  /*153a0*/  BSYNC.RECONVERGENT B2 ;  /* 0x0000000000027941 */ /* 0x000fea0003800200 */
.L_x_6156:
        /* <DEDUP_REMOVED lines=61> */
.L_x_6154:
[----:B------:R-:W-:Y:S05]  /*15780*/  BSYNC.RECONVERGENT B1 ;  /* 0x0000000000017941 */ /* 0x000fea0003800200 */
.L_x_6153:
        /* <DEDUP_REMOVED lines=11> */
.L_x_6152:
[----:B------:R-:W-:Y:S02]  /*15840*/  F2FP.F16.F32.PACK_AB R99, RZ, R123 ;  /* 0x0000007bff63723e */ /* 0x000fe400000000ff */
[----:B------:R-:W-:Y:S02]  /*15850*/  PRMT R98, R136, 0x5410, R138 ;  /* 0x0000541088627816 */ /* 0x000fe4000000008a */
[----:B------:R-:W-:Y:S02]  /*15860*/  PRMT R97, R132, 0x5410, R134 ;  /* 0x0000541084617816 */ /* 0x000fe40000000086 */
[----:B------:R-:W-:Y:S02]  /*15870*/  PRMT R96, R130, 0x5410, R128 ;  /* 0x0000541082607816 */ /* 0x000fe40000000080 */
[----:B------:R-:W-:-:S07]  /*15880*/  PRMT R99, R110, 0x5410, R99 ;  /* 0x000054106e637816 */ /* 0x000fce0000000063 */
.L_x_6109:
        /* <DEDUP_REMOVED lines=25> */
.L_x_6158:
[----:B------:R-:W-:Y:S01]  /*15a20*/  IADD3 R122, PT, PT, R122, 0x80, RZ ;  /* 0x000000807a7a7810 */ /* 0x000fe20007ffe0ff */
[----:B------:R-:W-:-:S07]  /*15a30*/  VIADD R120, R120, 0x80 ;  /* 0x0000008078787836 */ /* 0x000fce0000000000 */
.L_x_6059:
[----:B------:R-:W-:Y:S05]  /*15a40*/  BSYNC.RECONVERGENT B0 ;  /* 0x0000000000007941 */ /* 0x000fea0003800200 */
.L_x_6058:
        /* <DEDUP_REMOVED lines=33> */
.L_x_6165:
        /* <DEDUP_REMOVED lines=13> */
.L_x_6167:
[----:B------:R-:W-:Y:S05]  /*15d30*/  BSYNC.RECONVERGENT B2 ;  /* 0x0000000000027941 */ /* 0x000fea0003800200 */
.L_x_6166:
        /* <DEDUP_REMOVED lines=14> */
[----:B------:R-:W-:Y:S01]  /*15e20*/  IMAD.MOV.U32 R4, RZ, RZ, R110 ;  /* 0x000000ffff047224 */ /* 0x000fe200078e006e */
        /* <DEDUP_REMOVED lines=42> */
[----:B------:R-:W-:-:S05]  /*160d0*/  VIADD R125, R157, 0x96a522ad ;  /* 0x96a522ad9d7d7836 */ /* 0x000fca0000000000 */
[----:B------:R-:W-:Y:S01]  /*160e0*/  LOP3.LUT R24, R125, R96, R133, 0x96, !PT ;  /* 0x000000607d187212 */ /* 0x000fe200078e9685 */
[----:B------:R-:W-:-:S07]  /*160f0*/  HFMA2 R96, -RZ, RZ, 0, 0 ;  /* 0x00000000ff607431 */ /* 0x000fce00000001ff */
.L_x_6164:
[----:B------:R-:W-:Y:S05]  /*16100*/  BSYNC.RECONVERGENT B1 ;  /* 0x0000000000017941 */ /* 0x000fea0003800200 */
.L_x_6163:
        /* <DEDUP_REMOVED lines=12> */
.L_x_6162:
        /* <DEDUP_REMOVED lines=21> */
.L_x_6171:
        /* <DEDUP_REMOVED lines=13> */
.L_x_6173:
[----:B------:R-:W-:Y:S05]  /*163f0*/  BSYNC.RECONVERGENT B2 ;  /* 0x0000000000027941 */ /* 0x000fea0003800200 */
.L_x_6172:
        /* <DEDUP_REMOVED lines=60> */
[----:B------:R-:W-:-:S07]  /*167c0*/  IMAD.MOV.U32 R97, RZ, RZ, RZ ;  /* 0x000000ffff617224 */ /* 0x000fce00078e00ff */
.L_x_6170:
[----:B------:R-:W-:Y:S05]  /*167d0*/  BSYNC.RECONVERGENT B1 ;  /* 0x0000000000017941 */ /* 0x000fea0003800200 */
.L_x_6169:
        /* <DEDUP_REMOVED lines=12> */
.L_x_6168:
        /* <DEDUP_REMOVED lines=21> */
.L_x_6177:
        /* <DEDUP_REMOVED lines=13> */
.L_x_6179:
[----:B------:R-:W-:Y:S05]  /*16ac0*/  BSYNC.RECONVERGENT B2 ;  /* 0x0000000000027941 */ /* 0x000fea0003800200 */
.L_x_6178:
        /* <DEDUP_REMOVED lines=61> */
.L_x_6176:
[----:B------:R-:W-:Y:S05]  /*16ea0*/  BSYNC.RECONVERGENT B1 ;  /* 0x0000000000017941 */ /* 0x000fea0003800200 */
.L_x_6175:
        /* <DEDUP_REMOVED lines=12> */
.L_x_6174:
        /* <DEDUP_REMOVED lines=21> */
.L_x_6183:
        /* <DEDUP_REMOVED lines=13> */
.L_x_6185:
[----:B------:R-:W-:Y:S05]  /*17190*/  BSYNC.RECONVERGENT B2 ;  /* 0x0000000000027941 */ /* 0x000fea0003800200 */
.L_x_6184:
        /* <DEDUP_REMOVED lines=61> */
.L_x_6182:
[----:B------:R-:W-:Y:S05]  /*17570*/  BSYNC.RECONVERGENT B1 ;  /* 0x0000000000017941 */ /* 0x000fea0003800200 */
.L_x_6181:
        /* <DEDUP_REMOVED lines=12> */
.L_x_6180:
        /* <DEDUP_REMOVED lines=21> */
.L_x_6189:
        /* <DEDUP_REMOVED lines=13> */
.L_x_6191:
[----:B------:R-:W-:Y:S05]  /*17860*/  BSYNC.RECONVERGENT B2 ;  /* 0x0000000000027941 */ /* 0x000fea0003800200 */
.L_x_6190:
        /* <DEDUP_REMOVED lines=61> */
.L_x_6188:
[----:B------:R-:W-:Y:S05]  /*17c40*/  BSYNC.RECONVERGENT B1 ;  /* 0x0000000000017941 */ /* 0x000fea0003800200 */
.L_x_6187:
        /* <DEDUP_REMOVED lines=12> */
.L_x_6186:
        /* <DEDUP_REMOVED lines=21> */
.L_x_6195:
        /* <DEDUP_REMOVED lines=13> */
.L_x_6197:
[----:B------:R-:W-:Y:S05]  /*17f30*/  BSYNC.RECONVERGENT B2 ;  /* 0x0000000000027941 */ /* 0x000fea0003800200 */
.L_x_6196:
        /* <DEDUP_REMOVED lines=61> */
.L_x_6194:
[----:B------:R-:W-:Y:S05]  /*18310*/  BSYNC.RECONVERGENT B1 ;  /* 0x0000000000017941 */ /* 0x000fea0003800200 */
.L_x_6193:
        /* <DEDUP_REMOVED lines=12> */
.L_x_6192:
        /* <DEDUP_REMOVED lines=21> */
.L_x_6201:
        /* <DEDUP_REMOVED lines=13> */
.L_x_6203:
[----:B------:R-:W-:Y:S05]  /*18600*/  BSYNC.RECONVERGENT B2 ;  /* 0x0000000000027941 */ /* 0x000fea0003800200 */
.L_x_6202:
        /* <DEDUP_REMOVED lines=61> */
.L_x_6200:
[----:B------:R-:W-:Y:S05]  /*189e0*/  BSYNC.RECONVERGENT B1 ;  /* 0x0000000000017941 */ /* 0x000fea0003800200 */
.L_x_6199:
        /* <DEDUP_REMOVED lines=12> */
.L_x_6198:
        /* <DEDUP_REMOVED lines=21> */
.L_x_6207:
        /* <DEDUP_REMOVED lines=13> */
.L_x_6209:
[----:B------:R-:W-:Y:S05]  /*18cd0*/  BSYNC.RECONVERGENT B2 ;  /* 0x0000000000027941 */ /* 0x000fea0003800200 */
.L_x_6208:
        /* <DEDUP_REMOVED lines=61> */
.L_x_6206:
[----:B------:R-:W-:Y:S05]  /*190b0*/  BSYNC.RECONVERGENT B1 ;  /* 0x0000000000017941 */ /* 0x000fea0003800200 */
.L_x_6205:
        /* <DEDUP_REMOVED lines=12> */
.L_x_6204:
[----:B------:R-:W-:Y:S02]  /*19180*/  F2FP.F16.F32.PACK_AB R99, RZ, R139 ;  /* 0x0000008bff63723e */ /* 0x000fe400000000ff */
[----:B------:R-:W-:Y:S02]  /*19190*/  PRMT R98, R136, 0x5410, R140 ;  /* 0x0000541088627816 */ /* 0x000fe4000000008c */
[----:B------:R-:W-:Y:S02]  /*191a0*/  PRMT R97, R134, 0x5410, R132 ;  /* 0x0000541086617816 */ /* 0x000fe40000000084 */
[----:B------:R-:W-:Y:S02]  /*191b0*/  PRMT R96, R130, 0x5410, R128 ;  /* 0x0000541082607816 */ /* 0x000fe40000000080 */
[----:B------:R-:W-:Y:S01]  /*191c0*/  PRMT R99, R110, 0x5410, R99 ;  /* 0x000054106e637816 */ /* 0x000fe20000000063 */
[----:B------:R-:W-:Y:S06]  /*191d0*/  BRA `(.L_x_6210) ;  /* 0x00000034001c7947 */ /* 0x000fec0003800000 */
.L_x_6161:
        /* <DEDUP_REMOVED lines=20> */
.L_x_6214:
        /* <DEDUP_REMOVED lines=13> */
.L_x_6216:
[----:B------:R-:W-:Y:S05]  /*193f0*/  BSYNC.RECONVERGENT B2 ;  /* 0x0000000000027941 */ /* 0x000fea0003800200 */
.L_x_6215:
        /* <DEDUP_REMOVED lines=60> */
.L_x_6213:
[----:B------:R-:W-:Y:S05]  /*197c0*/  BSYNC.RECONVERGENT B1 ;  /* 0x0000000000017941 */ /* 0x000fea0003800200 */
.L_x_6212:
        /* <DEDUP_REMOVED lines=11> */
.L_x_6211:
        /* <DEDUP_REMOVED lines=17> */
.L_x_6220:
        /* <DEDUP_REMOVED lines=13> */
.L_x_6222:
[----:B------:R-:W-:Y:S05]  /*19a60*/  BSYNC.RECONVERGENT B2 ;  /* 0x0000000000027941 */ /* 0x000fea0003800200 */
.L_x_6221:
        /* <DEDUP_REMOVED lines=61> */
.L_x_6219:
[----:B------:R-:W-:Y:S05]  /*19e40*/  BSYNC.RECONVERGENT B1 ;  /* 0x0000000000017941 */ /* 0x000fea0003800200 */
.L_x_6218:
        /* <DEDUP_REMOVED lines=11> */
.L_x_6217:
        /* <DEDUP_REMOVED lines=17> */
.L_x_6226:
        /* <DEDUP_REMOVED lines=13> */
.L_x_6228:
[----:B------:R-:W-:Y:S05]  /*1a0e0*/  BSYNC.RECONVERGENT B2 ;  /* 0x0000000000027941 */ /* 0x000fea0003800200 */
.L_x_6227:
        /* <DEDUP_REMOVED lines=61> */
.L_x_6225:
[----:B------:R-:W-:Y:S05]  /*1a4c0*/  BSYNC.RECONVERGENT B1 ;  /* 0x0000000000017941 */ /* 0x000fea0003800200 */
.L_x_6224:
        /* <DEDUP_REMOVED lines=11> */
.L_x_6223:
        /* <DEDUP_REMOVED lines=17> */
.L_x_6232:
        /* <DEDUP_REMOVED lines=13> */
.L_x_6234:
[----:B------:R-:W-:Y:S05]  /*1a760*/  BSYNC.RECONVERGENT B2 ;  /* 0x0000000000027941 */ /* 0x000fea0003800200 */
.L_x_6233:
        /* <DEDUP_REMOVED lines=61> */
.L_x_6231:
[----:B------:R-:W-:Y:S05]  /*1ab40*/  BSYNC.RECONVERGENT B1 ;  /* 0x0000000000017941 */ /* 0x000fea0003800200 */
.L_x_6230:
        /* <DEDUP_REMOVED lines=11> */
.L_x_6229:
        /* <DEDUP_REMOVED lines=17> */
.L_x_6238:
        /* <DEDUP_REMOVED lines=13> */
.L_x_6240:
[----:B------:R-:W-:Y:S05]  /*1ade0*/  BSYNC.RECONVERGENT B2 ;  /* 0x0000000000027941 */ /* 0x000fea0003800200 */
.L_x_6239:
        /* <DEDUP_REMOVED lines=61> */
.L_x_6237:
[----:B------:R-:W-:Y:S05]  /*1b1c0*/  BSYNC.RECONVERGENT B1 ;  /* 0x0000000000017941 */ /* 0x000fea0003800200 */
.L_x_6236:
        /* <DEDUP_REMOVED lines=11> */
.L_x_6235:
        /* <DEDUP_REMOVED lines=17> */
.L_x_6244:
        /* <DEDUP_REMOVED lines=13> */
.L_x_6246:
[----:B------:R-:W-:Y:S05]  /*1b460*/  BSYNC.RECONVERGENT B2 ;  /* 0x0000000000027941 */ /* 0x000fea0003800200 */
.L_x_6245:
        /* <DEDUP_REMOVED lines=61> */
.L_x_6243:
[----:B------:R-:W-:Y:S05]  /*1b840*/  BSYNC.RECONVERGENT B1 ;  /* 0x0000000000017941 */ /* 0x000fea0003800200 */
.L_x_6242:
        /* <DEDUP_REMOVED lines=11> */
.L_x_6241:
        /* <DEDUP_REMOVED lines=17> */
.L_x_6250:
        /* <DEDUP_REMOVED lines=13> */
.L_x_6252:
[----:B------:R-:W-:Y:S05]  /*1bae0*/  BSYNC.RECONVERGENT B2 ;  /* 0x0000000000027941 */ /* 0x000fea0003800200 */
.L_x_6251:
        /* <DEDUP_REMOVED lines=61> */
.L_x_6249:
[----:B------:R-:W-:Y:S05]  /*1bec0*/  BSYNC.RECONVERGENT B1 ;  /* 0x0000000000017941 */ /* 0x000fea0003800200 */
.L_x_6248:
        /* <DEDUP_REMOVED lines=11> */
.L_x_6247:
        /* <DEDUP_REMOVED lines=17> */
.L_x_6256:
        /* <DEDUP_REMOVED lines=13> */
.L_x_6258:
[----:B------:R-:W-:Y:S05]  /*1c160*/  BSYNC.RECONVERGENT B2 ;  /* 0x0000000000027941 */ /* 0x000fea0003800200 */
.L_x_6257:
        /* <DEDUP_REMOVED lines=61> */
.L_x_6255:
[----:B------:R-:W-:Y:S05]  /*1c540*/  BSYNC.RECONVERGENT B1 ;  /* 0x0000000000017941 */ /* 0x000fea0003800200 */
.L_x_6254:
        /* <DEDUP_REMOVED lines=11> */
.L_x_6253:
[----:B------:R-:W-:Y:S02]  /*1c600*/  F2FP.F16.F32.PACK_AB R99, RZ, R139 ;  /* 0x0000008bff63723e */ /* 0x000fe400000000ff */
[----:B------:R-:W-:Y:S02]  /*1c610*/  PRMT R98, R136, 0x5410, R140 ;  /* 0x0000541088627816 */ /* 0x000fe4000000008c */
[----:B------:R-:W-:Y:S02]  /*1c620*/  PRMT R97, R132, 0x5410, R134 ;  /* 0x0000541084617816 */ /* 0x000fe40000000086 */
[----:B------:R-:W-:Y:S02]  /*1c630*/  PRMT R96, R130, 0x5410, R128 ;  /* 0x0000541082607816 */ /* 0x000fe40000000080 */
[----:B------:R-:W-:-:S07]  /*1c640*/  PRMT R99, R110, 0x5410, R99 ;  /* 0x000054106e637816 */ /* 0x000fce0000000063 */
.L_x_6210:
        /* <DEDUP_REMOVED lines=25> */
.L_x_6259:
[----:B------:R-:W-:Y:S01]  /*1c7e0*/  IADD3 R122, PT, PT, R122, 0x80, RZ ;  /* 0x000000807a7a7810 */ /* 0x000fe20007ffe0ff */
[----:B------:R-:W-:-:S07]  /*1c7f0*/  VIADD R120, R120, 0x80 ;  /* 0x0000008078787836 */ /* 0x000fce0000000000 */
.L_x_6160:
[----:B------:R-:W-:Y:S05]  /*1c800*/  BSYNC.RECONVERGENT B0 ;  /* 0x0000000000007941 */ /* 0x000fea0003800200 */
.L_x_6159:
        /* <DEDUP_REMOVED lines=33> */
.L_x_6266:
        /* <DEDUP_REMOVED lines=13> */
.L_x_6268:
[----:B------:R-:W-:Y:S05]  /*1caf0*/  BSYNC.RECONVERGENT B2 ;  /* 0x0000000000027941 */ /* 0x000fea0003800200 */
.L_x_6267:
        /* <DEDUP_REMOVED lines=61> */
.L_x_6265:
[----:B------:R-:W-:Y:S05]  /*1ced0*/  BSYNC.RECONVERGENT B1 ;  /* 0x0000000000017941 */ /* 0x000fea0003800200 */
.L_x_6264:
        /* <DEDUP_REMOVED lines=12> */
.L_x_6263:
        /* <DEDUP_REMOVED lines=21> */
.L_x_6272:
        /* <DEDUP_REMOVED lines=13> */
.L_x_6274:
[----:B------:R-:W-:Y:S05]  /*1d1c0*/  BSYNC.RECONVERGENT B2 ;  /* 0x0000000000027941 */ /* 0x000fea0003800200 */
.L_x_6273:
        /* <DEDUP_REMOVED lines=61> */
.L_x_6271:
[----:B------:R-:W-:Y:S05]  /*1d5a0*/  BSYNC.RECONVERGENT B1 ;  /* 0x0000000000017941 */ /* 0x000fea0003800200 */
.L_x_6270:
[----:B------:R-:W-:Y:S01]  /*1d5b0*/  I2FP.F32.U32 R6, R6 ;  /* 0x0000000600067245 */ /* 0x000fe20000201000 */
[----:B------:R-:W-:Y:S02]  /*1d5c0*/  HADD2.F32 R96, -RZ, R32.H1_H1 ;  /* 0x30000020ff607230 */ /* 0x000fe40000004100 */
[----:B------:R-:W-:Y:S02]  /*1d5d0*/  IMAD.MOV.U32 R99, RZ, RZ, 0x2f800000 ;  /* 0x2f800000ff637424 */ /* 0x000fe400078e00ff */
[----:B------:R-:W-:Y:S02]  /*1d5e0*/  HADD2.F32 R98, -RZ, R28.H1_H1 ;  /* 0x3000001cff627230 */ /* 0x000fe40000004100 */
[----:B------:R-:W-:Y:S01]  /*1d5f0*/  FMUL.FTZ R96, R96, UR13 ;  /* 0x0000000d60607c20 */ /* 0x000fe20008410000 */
[----:B------:R-:W-:-:S03]  /*1d600*/  FFMA.FTZ R6, R6, R99, 1.1641532182693481445e-10 ;  /* 0x2f00000006067423 */ /* 0x000fc60000010063 */
[----:B------:R-:W-:Y:S02]  /*1d610*/  FMUL.FTZ R96, R96, UR12 ;  /* 0x0000000c60607c20 */ /* 0x000fe40008410000 */
[----:B------:R-:W-:-:S04]  /*1d620*/  FSETP.GTU.FTZ.AND P5, PT, R6, UR10, PT ;  /* 0x0000000a06007c0b */ /* 0x000fc8000bfbc000 */
[----:B------:R-:W-:Y:S01]  /*1d630*/  FSEL R143, R96, RZ, !P5 ;  /* 0x000000ff608f7208 */ /* 0x000fe20006800000 */
[----:B------:R-:W-:Y:S01]  /*1d640*/  HADD2.F32 R96, -RZ, R36.H1_H1 ;  /* 0x30000024ff607230 */ /* 0x000fe20000004100 */
[----:B------:R-:W-:-:S04]  /*1d650*/  SEL R6, RZ, 0x1, P5 ;  /* 0x00000001ff067807 */ /* 0x000fc80002800000 */
[----:B------:R-:W-:-:S07]  /*1d660*/  FFMA.FTZ R143, R143, R96, R98 ;  /* 0x000000608f8f7223 */ /* 0x000fce0000010062 */
.L_x_6269:
        /* <DEDUP_REMOVED lines=21> */
.L_x_6278:
        /* <DEDUP_REMOVED lines=13> */
.L_x_6280:
[----:B------:R-:W-:Y:S05]  /*1d890*/  BSYNC.RECONVERGENT B2 ;  /* 0x0000000000027941 */ /* 0x000fea0003800200 */
.L_x_6279:
        /* <DEDUP_REMOVED lines=61> */
.L_x_6277:
[----:B------:R-:W-:Y:S05]  /*1dc70*/  BSYNC.RECONVERGENT B1 ;  /* 0x0000000000017941 */ /* 0x000fea0003800200 */
.L_x_6276:
        /* <DEDUP_REMOVED lines=12> */
.L_x_6275:
        /* <DEDUP_REMOVED lines=21> */
.L_x_6284:
        /* <DEDUP_REMOVED lines=13> */
.L_x_6286:
[----:B------:R-:W-:Y:S05]  /*1df60*/  BSYNC.RECONVERGENT B2 ;  /* 0x0000000000027941 */ /* 0x000fea0003800200 */
.L_x_6285:
        /* <DEDUP_REMOVED lines=61> */
.L_x_6283:
[----:B------:R-:W-:Y:S05]  /*1e340*/  BSYNC.RECONVERGENT B1 ;  /* 0x0000000000017941 */ /* 0x000fea0003800200 */
.L_x_6282:
        /* <DEDUP_REMOVED lines=12> */
.L_x_6281:
        /* <DEDUP_REMOVED lines=21> */
.L_x_6290:
        /* <DEDUP_REMOVED lines=13> */
.L_x_6292:
[----:B------:R-:W-:Y:S05]  /*1e630*/  BSYNC.RECONVERGENT B2 ;  /* 0x0000000000027941 */ /* 0x000fea0003800200 */
.L_x_6291:
        /* <DEDUP_REMOVED lines=61> */
.L_x_6289:
[----:B------:R-:W-:Y:S05]  /*1ea10*/  BSYNC.RECONVERGENT B1 ;  /* 0x0000000000017941 */ /* 0x000fea0003800200 */
.L_x_6288:
        /* <DEDUP_REMOVED lines=12> */
.L_x_6287:
        /* <DEDUP_REMOVED lines=21> */
.L_x_6296:
        /* <DEDUP_REMOVED lines=13> */
.L_x_6298:
[----:B------:R-:W-:Y:S05]  /*1ed00*/  BSYNC.RECONVERGENT B2 ;  /* 0x0000000000027941 */ /* 0x000fea0003800200 */
.L_x_6297:
        /* <DEDUP_REMOVED lines=61> */
.L_x_6295:
[----:B------:R-:W-:Y:S05]  /*1f0e0*/  BSYNC.RECONVERGENT B1 ;  /* 0x0000000000017941 */ /* 0x000fea0003800200 */
.L_x_6294:
        /* <DEDUP_REMOVED lines=12> */
.L_x_6293:
        /* <DEDUP_REMOVED lines=21> */
.L_x_6302:
        /* <DEDUP_REMOVED lines=13> */
.L_x_6304:
[----:B------:R-:W-:Y:S05]  /*1f3d0*/  BSYNC.RECONVERGENT B2 ;  /* 0x0000000000027941 */ /* 0x000fea0003800200 */
.L_x_6303:
        /* <DEDUP_REMOVED lines=61> */
.L_x_6301:
[----:B------:R-:W-:Y:S05]  /*1f7b0*/  BSYNC.RECONVERGENT B1 ;  /* 0x0000000000017941 */ /* 0x000fea0003800200 */
.L_x_6300:
        /* <DEDUP_REMOVED lines=12> */
.L_x_6299:
        /* <DEDUP_REMOVED lines=21> */
.L_x_6308:
        /* <DEDUP_REMOVED lines=13> */
.L_x_6310:
[----:B------:R-:W-:Y:S05]  /*1faa0*/  BSYNC.RECONVERGENT B2 ;  /* 0x0000000000027941 */ /* 0x000fea0003800200 */
.L_x_6309:
        /* <DEDUP_REMOVED lines=61> */
.L_x_6307:
[----:B------:R-:W-:Y:S05]  /*1fe80*/  BSYNC.RECONVERGENT B1 ;  /* 0x0000000000017941 */ /* 0x000fea0003800200 */
.L_x_6306:
        /* <DEDUP_REMOVED lines=12> */
.L_x_6305:
[----:B------:R-:W-:Y:S02]  /*1ff50*/  F2FP.F16.F32.PACK_AB R99, RZ, R155 ;  /* 0x0000009bff63723e */ /* 0x000fe400000000ff */
[----:B------:R-:W-:Y:S02]  /*1ff60*/  PRMT R98, R136, 0x5410, R138 ;  /* 0x0000541088627816 */ /* 0x000fe4000000008a */
[----:B------:R-:W-:Y:S02]  /*1ff70*/  PRMT R97, R130, 0x5410, R132 ;  /* 0x0000541082617816 */ /* 0x000fe40000000084 */
[----:B------:R-:W-:Y:S02]  /*1ff80*/  PRMT R96, R128, 0x5410, R126 ;  /* 0x0000541080607816 */ /* 0x000fe4000000007e */
[----:B------:R-:W-:Y:S01]  /*1ff90*/  PRMT R99, R124, 0x5410, R99 ;  /* 0x000054107c637816 */ /* 0x000fe20000000063 */
[----:B------:R-:W-:Y:S06]  /*1ffa0*/  BRA `(.L_x_6311) ;  /* 0x0000003400247947 */ /* 0x000fec0003800000 */
.L_x_6262:
        /* <DEDUP_REMOVED lines=20> */
.L_x_6315:
        /* <DEDUP_REMOVED lines=13> */
.L_x_6317:
[----:B------:R-:W-:Y:S05]  /*201c0*/  BSYNC.RECONVERGENT B2 ;  /* 0x0000000000027941 */ /* 0x000fea0003800200 */
.L_x_6316:
        /* <DEDUP_REMOVED lines=61> */
.L_x_6314:
[----:B------:R-:W-:Y:S05]  /*205a0*/  BSYNC.RECONVERGENT B1 ;  /* 0x0000000000017941 */ /* 0x000fea0003800200 */
.L_x_6313:
        /* <DEDUP_REMOVED lines=11> */
.L_x_6312:
        /* <DEDUP_REMOVED lines=17> */
.L_x_6321:
        /* <DEDUP_REMOVED lines=13> */
.L_x_6323:
[----:B------:R-:W-:Y:S05]  /*20840*/  BSYNC.RECONVERGENT B2 ;  /* 0x0000000000027941 */ /* 0x000fea0003800200 */
.L_x_6322:
        /* <DEDUP_REMOVED lines=61> */
.L_x_6320:
[----:B------:R-:W-:Y:S05]  /*20c20*/  BSYNC.RECONVERGENT B1 ;  /* 0x0000000000017941 */ /* 0x000fea0003800200 */
.L_x_6319:
        /* <DEDUP_REMOVED lines=11> */
.L_x_6318:
        /* <DEDUP_REMOVED lines=17> */
.L_x_6327:
        /* <DEDUP_REMOVED lines=13> */
.L_x_6329:
[----:B------:R-:W-:Y:S05]  /*20ec0*/  BSYNC.RECONVERGENT B2 ;  /* 0x0000000000027941 */ /* 0x000fea0003800200 */
.L_x_6328:
        /* <DEDUP_REMOVED lines=61> */
.L_x_6326:
[----:B------:R-:W-:Y:S05]  /*212a0*/  BSYNC.RECONVERGENT B1 ;  /* 0x0000000000017941 */ /* 0x000fea0003800200 */
.L_x_6325:
        /* <DEDUP_REMOVED lines=11> */
.L_x_6324:
        /* <DEDUP_REMOVED lines=17> */
.L_x_6333:
        /* <DEDUP_REMOVED lines=13> */
.L_x_6335:
[----:B------:R-:W-:Y:S05]  /*21540*/  BSYNC.RECONVERGENT B2 ;  /* 0x0000000000027941 */ /* 0x000fea0003800200 */
.L_x_6334:
        /* <DEDUP_REMOVED lines=61> */
.L_x_6332:
[----:B------:R-:W-:Y:S05]  /*21920*/  BSYNC.RECONVERGENT B1 ;  /* 0x0000000000017941 */ /* 0x000fea0003800200 */
.L_x_6331:
        /* <DEDUP_REMOVED lines=11> */
.L_x_6330:
        /* <DEDUP_REMOVED lines=17> */
.L_x_6339:
        /* <DEDUP_REMOVED lines=13> */
.L_x_6341:
[----:B------:R-:W-:Y:S05]  /*21bc0*/  BSYNC.RECONVERGENT B2 ;  /* 0x0000000000027941 */ /* 0x000fea0003800200 */
.L_x_6340:
        /* <DEDUP_REMOVED lines=61> */
.L_x_6338:
[----:B------:R-:W-:Y:S05]  /*21fa0*/  BSYNC.RECONVERGENT B1 ;  /* 0x0000000000017941 */ /* 0x000fea0003800200 */
.L_x_6337:
        /* <DEDUP_REMOVED lines=11> */
.L_x_6336:
        /* <DEDUP_REMOVED lines=17> */
.L_x_6345:
        /* <DEDUP_REMOVED lines=13> */
.L_x_6347:
[----:B------:R-:W-:Y:S05]  /*22240*/  BSYNC.RECONVERGENT B2 ;  /* 0x0000000000027941 */ /* 0x000fea0003800200 */
.L_x_6346:
        /* <DEDUP_REMOVED lines=61> */
.L_x_6344:
[----:B------:R-:W-:Y:S05]  /*22620*/  BSYNC.RECONVERGENT B1 ;  /* 0x0000000000017941 */ /* 0x000fea0003800200 */
.L_x_6343:
        /* <DEDUP_REMOVED lines=11> */
.L_x_6342:
        /* <DEDUP_REMOVED lines=17> */
.L_x_6351:
        /* <DEDUP_REMOVED lines=13> */
.L_x_6353:
[----:B------:R-:W-:Y:S05]  /*228c0*/  BSYNC.RECONVERGENT B2 ;  /* 0x0000000000027941 */ /* 0x000fea0003800200 */
.L_x_6352:
        /* <DEDUP_REMOVED lines=61> */
.L_x_6350:
[----:B------:R-:W-:Y:S05]  /*22ca0*/  BSYNC.RECONVERGENT B1 ;  /* 0x0000000000017941 */ /* 0x000fea0003800200 */
.L_x_6349:
        /* <DEDUP_REMOVED lines=11> */
.L_x_6348:
        /* <DEDUP_REMOVED lines=17> */
.L_x_6357:
        /* <DEDUP_REMOVED lines=13> */
.L_x_6359:
[----:B------:R-:W-:Y:S05]  /*22f40*/  BSYNC.RECONVERGENT B2 ;  /* 0x0000000000027941 */ /* 0x000fea0003800200 */
.L_x_6358:
        /* <DEDUP_REMOVED lines=61> */
.L_x_6356:
[----:B------:R-:W-:Y:S05]  /*23320*/  BSYNC.RECONVERGENT B1 ;  /* 0x0000000000017941 */ /* 0x000fea0003800200 */
.L_x_6355:
        /* <DEDUP_REMOVED lines=11> */
.L_x_6354:
[----:B------:R-:W-:Y:S02]  /*233e0*/  F2FP.F16.F32.PACK_AB R99, RZ, R155 ;  /* 0x0000009bff63723e */ /* 0x000fe400000000ff */
[----:B------:R-:W-:Y:S02]  /*233f0*/  MOV R110, R134 ;  /* 0x00000086006e7202 */ /* 0x000fe40000000f00 */
[----:B------:R-:W-:Y:S02]  /*23400*/  PRMT R98, R136, 0x5410, R138 ;  /* 0x0000541088627816 */ /* 0x000fe4000000008a */
[----:B------:R-:W-:Y:S02]  /*23410*/  PRMT R97, R130, 0x5410, R132 ;  /* 0x0000541082617816 */ /* 0x000fe40000000084 */
[----:B------:R-:W-:Y:S02]  /*23420*/  PRMT R96, R128, 0x5410, R126 ;  /* 0x0000541080607816 */ /* 0x000fe4000000007e */
[----:B------:R-:W-:-:S07]  /*23430*/  PRMT R99, R124, 0x5410, R99 ;  /* 0x000054107c637816 */ /* 0x000fce0000000063 */
.L_x_6311:
        /* <DEDUP_REMOVED lines=24> */
.L_x_6261:
[----:B------:R-:W-:Y:S05]  /*235c0*/  BSYNC.RECONVERGENT B0 ;  /* 0x0000000000007941 */ /* 0x000fea0003800200 */
.L_x_6260:
[----:B0123--:R-:W-:Y:S01]  /*235d0*/  FADD.FTZ R96, RZ, R5 ;  /* 0x00000005ff607221 */ /* 0x00ffe20000010000 */
[C---:B------:R-:W-:Y:S01]  /*235e0*/  ISETP.GT.U32.AND P0, PT, R3.reuse, 0xff, PT ;  /* 0x000000ff0300780c */ /* 0x040fe20003f04070 */
[----:B------:R-:W-:Y:S01]  /*235f0*/  BSSY.RECONVERGENT B0, `(.L_x_6360) ;  /* 0x000009e000007945 */ /* 0x000fe20003800200 */
[----:B------:R-:W-:Y:S01]  /*23600*/  ISETP.GT.U32.AND P4, PT, R3, 0x17f, PT ;  /* 0x0000017f0300780c */ /* 0x000fe20003f84070 */
[----:B------:R-:W-:Y:S01]  /*23610*/  FADD.FTZ R96, R7, R96 ;  /* 0x0000006007607221 */ /* 0x000fe20000010000 */
[C---:B------:R-:W-:Y:S02]  /*23620*/  ISETP.GT.U32.AND P5, PT, R3.reuse, 0x1ff, PT ;  /* 0x000001ff0300780c */ /* 0x040fe40003fa4070 */
        /* <DEDUP_REMOVED lines=154> */
.L_x_6361:
[----:B------:R-:W-:Y:S05]  /*23fd0*/  BSYNC.RECONVERGENT B0 ;  /* 0x0000000000007941 */ /* 0x000fea0003800200 */
.L_x_6360:
        /* <DEDUP_REMOVED lines=12> */
.L_x_6363:
[----:B------:R-:W-:Y:S05]  /*240a0*/  BSYNC.RECONVERGENT B0 ;  /* 0x0000000000007941 */ /* 0x000fea0003800200 */
.L_x_6362:
        /* <DEDUP_REMOVED lines=38> */
[----:B------:R-:W3:Y:S01]  /*24310*/  @!P4 LDC.64 R98, c[0x0][0x3c0] ;  /* 0x0000f000ff62cb82 */ /* 0x000ee20000000a00 */
[----:B------:R-:W2:Y:S01]  /*24320*/  SHFL.IDX PT, R122, R122, RZ, 0x1f ;  /* 0x00001fff7a7a7589 */ /* 0x000ea200000e0000 */
[----:B0-----:R-:W-:-:S04]  /*24330*/  @!P4 IMAD.WIDE R96, R108, 0x4, R96 ;  /* 0x000000046c60c825 */ /* 0x001fc800078e0260 */
[----:B-1----:R-:W-:-:S05]  /*24340*/  FMUL.FTZ R120, R165, R165 ;  /* 0x000000a5a5787220 */ /* 0x002fca0000410000 */
[----:B------:R-:W-:Y:S01]  /*24350*/  FSEL R163, R120, RZ, P0 ;  /* 0x000000ff78a37208 */ /* 0x000fe20000000000 */
[----:B---3--:R-:W-:-:S04]  /*24360*/  @!P4 IMAD.WIDE R98, R108, 0x4, R98 ;  /* 0x000000046c62c825 */ /* 0x008fc800078e0262 */
[----:B--2---:R-:W-:-:S04]  /*24370*/  FFMA.FTZ R120, R122, UR14, R124 ;  /* 0x0000000e7a787c23 */ /* 0x004fc8000801007c */
[----:B------:R-:W-:Y:S01]  /*24380*/  FADD.FTZ R120, R120, R163 ;  /* 0x000000a378787221 */ /* 0x000fe20000010000 */
[----:B------:R0:W-:Y:S03]  /*24390*/  @!P4 STG.E desc[UR6][R98.64], R165 ;  /* 0x000000a56200c986 */ /* 0x0001e6000c101906 */
        /* <DEDUP_REMOVED lines=22> */
[----:B------:R-:W-:Y:S02]  /*24500*/  HADD2.F32 R99, -RZ, R94.H0_H0 ;  /* 0x2000005eff637230 */ /* 0x000fe40000004100 */
[----:B------:R-:W-:Y:S01]  /*24510*/  FMUL.FTZ R116, R161, R116 ;  /* 0x00000074a1747220 */ /* 0x000fe20000410000 */
[--C-:B------:R-:W-:Y:S01]  /*24520*/  FADD.FTZ R122, R19, -R114.reuse ;  /* 0x80000072137a7221 */ /* 0x100fe20000010000 */
[----:B------:R-:W-:Y:S01]  /*24530*/  FFMA.FTZ R97, R98, R159, R165 ;  /* 0x0000009f62617223 */ /* 0x000fe200000100a5 */
[----:B------:R-:W-:Y:S02]  /*24540*/  HADD2.F32 R159, -RZ, R90.H0_H0 ;  /* 0x2000005aff9f7230 */ /* 0x000fe40000004100 */
[----:B------:R-:W-:Y:S01]  /*24550*/  FADD.FTZ R98, R17, -R114 ;  /* 0x8000007211627221 */ /* 0x000fe20000010000 */
[----:B------:R-:W-:Y:S02]  /*24560*/  HADD2.F32 R165, -RZ, R95.H0_H0 ;  /* 0x2000005fffa57230 */ /* 0x000fe40000004100 */
[----:B------:R-:W-:Y:S01]  /*24570*/  FMUL.FTZ R122, R161, R122 ;  /* 0x0000007aa17a7220 */ /* 0x000fe20000410000 */
[----:B------:R-:W-:-:S02]  /*24580*/  HADD2.F32 R120, -RZ, R91.H0_H0 ;  /* 0x2000005bff787230 */ /* 0x000fc40000004100 */
[----:B------:R-:W-:Y:S01]  /*24590*/  FFMA.FTZ R124, R116, R99, R159 ;  /* 0x00000063747c7223 */ /* 0x000fe2000001009f */
[----:B------:R-:W-:Y:S01]  /*245a0*/  HADD2.F32 R126, -RZ, R95.H1_H1 ;  /* 0x3000005fff7e7230 */ /* 0x000fe20000004100 */
[----:B------:R-:W0:Y:S01]  /*245b0*/  LDC.64 R158, c[0x0][0x428] ;  /* 0x00010a00ff9e7b82 */ /* 0x000e220000000a00 */
[----:B------:R-:W-:Y:S02]  /*245c0*/  HADD2.F32 R128, -RZ, R91.H1_H1 ;  /* 0x3000005bff807230 */ /* 0x000fe40000004100 */
[----:B------:R-:W-:Y:S01]  /*245d0*/  FMUL.FTZ R98, R161, R98 ;  /* 0x00000062a1627220 */ /* 0x000fe20000410000 */
[----:B------:R-:W-:Y:S01]  /*245e0*/  FADD.FTZ R116, R11, -R114 ;  /* 0x800000720b747221 */ /* 0x000fe20000010000 */
[----:B------:R-:W-:Y:S02]  /*245f0*/  HADD2.F32 R99, -RZ, R92.H1_H1 ;  /* 0x3000005cff637230 */ /* 0x000fe40000004100 */
        /* <DEDUP_REMOVED lines=9> */
[----:B------:R-:W-:Y:S01]  /*24690*/  FMUL.FTZ R98, R161, R98 ;  /* 0x00000062a1627220 */ /* 0x000fe20000410000 */
[----:B------:R-:W-:Y:S02]  /*246a0*/  HADD2.F32 R130, -RZ, R90.H1_H1 ;  /* 0x3000005aff827230 */ /* 0x000fe40000004100 */
[----:B------:R-:W-:Y:S01]  /*246b0*/  FFMA.FTZ R116, R116, R120, R122 ;  /* 0x0000007874747223 */ /* 0x000fe2000001007a */
[----:B------:R-:W-:-:S02]  /*246c0*/  HADD2.F32 R165, -RZ, R88.H1_H1 ;  /* 0x30000058ffa57230 */ /* 0x000fc40000004100 */
[----:B------:R-:W-:Y:S02]  /*246d0*/  FFMA.FTZ R126, R126, R128, R130 ;  /* 0x000000807e7e7223 */ /* 0x000fe40000010082 */
[----:B------:R-:W-:Y:S01]  /*246e0*/  F2FP.F16.F32.PACK_AB R97, R116, R97 ;  /* 0x000000617461723e */ /* 0x000fe200000000ff */
[----:B------:R-:W-:Y:S01]  /*246f0*/  FFMA.FTZ R165, R98, R99, R165 ;  /* 0x0000006362a57223 */ /* 0x000fe200000100a5 */
[----:B------:R-:W-:Y:S01]  /*24700*/  F2FP.F16.F32.PACK_AB R99, R134, R132 ;  /* 0x000000848663723e */ /* 0x000fe200000000ff */
[----:B0-----:R-:W-:Y:S01]  /*24710*/  IMAD.WIDE.U32 R158, R163, 0x10, R158 ;  /* 0x00000010a39e7825 */ /* 0x001fe200078e009e */
[----:B------:R-:W-:Y:S02]  /*24720*/  F2FP.F16.F32.PACK_AB R98, R126, R124 ;  /* 0x0000007c7e62723e */ /* 0x000fe400000000ff */
[----:B------:R-:W-:Y:S02]  /*24730*/  F2FP.F16.F32.PACK_AB R96, R165, R96 ;  /* 0x00000060a560723e */ /* 0x000fe400000000ff */
[----:B------:R-:W-:-:S03]  /*24740*/  IADD3 R163, PT, PT, R163, 0x80, RZ ;  /* 0x00000080a3a37810 */ /* 0x000fc60007ffe0ff */
[----:B------:R0:W-:Y:S04]  /*24750*/  STG.E.128 desc[UR6][R158.64], R96 ;  /* 0x000000609e007986 */ /* 0x0001e8000c101d06 */
.L_x_6366:
[----:B------:R-:W-:Y:S05]  /*24760*/  BSYNC.RECONVERGENT B0 ;  /* 0x0000000000007941 */ /* 0x000fea0003800200 */
.L_x_6365:
[----:B------:R-:W-:Y:S01]  /*24770*/  ISETP.NE.AND P0, PT, R118, RZ, PT ;  /* 0x000000ff7600720c */ /* 0x000fe20003f05270 */
[----:B------:R-:W-:-:S12]  /*24780*/  BSSY.RECONVERGENT B0, `(.L_x_6367) ;  /* 0x0000032000007945 */ /* 0x000fd80003800200 */
        /* <DEDUP_REMOVED lines=46> */
[----:B------:R-:W-:Y:S01]  /*24a70*/  F2FP.F16.F32.PACK_AB R96, R165, R96 ;  /* 0x00000060a560723e */ /* 0x000fe200000000ff */
[----:B------:R-:W-:-:S04]  /*24a80*/  VIADD R163, R163, 0x80 ;  /* 0x00000080a3a37836 */ /* 0x000fc80000000000 */
[----:B------:R1:W-:Y:S03]  /*24a90*/  STG.E.128 desc[UR6][R158.64], R96 ;  /* 0x000000609e007986 */ /* 0x0003e6000c101d06 */
.L_x_6368:
[----:B------:R-:W-:Y:S05]  /*24aa0*/  BSYNC.RECONVERGENT B0 ;  /* 0x0000000000007941 */ /* 0x000fea0003800200 */
.L_x_6367:
[----:B------:R-:W-:Y:S01]  /*24ab0*/  ISETP.NE.AND P0, PT, R112, RZ, PT ;  /* 0x000000ff7000720c */ /* 0x000fe20003f05270 */
[----:B------:R-:W-:-:S12]  /*24ac0*/  BSSY.RECONVERGENT B0, `(.L_x_6369) ;  /* 0x0000032000007945 */ /* 0x000fd80003800200 */
        /* <DEDUP_REMOVED lines=49> */
.L_x_6370:
[----:B------:R-:W-:Y:S05]  /*24de0*/  BSYNC.RECONVERGENT B0 ;  /* 0x0000000000007941 */ /* 0x000fea0003800200 */
.L_x_6369:
        /* <DEDUP_REMOVED lines=50> */
.L_x_6372:
[----:B------:R-:W-:Y:S05]  /*25110*/  BSYNC.RECONVERGENT B0 ;  /* 0x0000000000007941 */ /* 0x000fea0003800200 */
.L_x_6371:
[----:B------:R-:W-:Y:S04]  /*25120*/  BSSY.RECONVERGENT B0, `(.L_x_6364) ;  /* 0x0000031000007945 */ /* 0x000fe80003800200 */
[----:B------:R-:W-:Y:S05]  /*25130*/  @!P3 BRA `(.L_x_6373) ;  /* 0x0000000000bcb947 */ /* 0x000fea0003800000 */
[--C-:B0123--:R-:W-:Y:S01]  /*25140*/  FADD.FTZ R96, R141, -R114.reuse ;  /* 0x800000728d607221 */ /* 0x10ffe20000010000 */
[----:B------:R-:W-:Y:S02]  /*25150*/  HADD2.F32 R97, -RZ, R44.H0_H0 ;  /* 0x2000002cff617230 */ /* 0x000fe40000004100 */
[--C-:B------:R-:W-:Y:S01]  /*25160*/  FADD.FTZ R116, R145, -R114.reuse ;  /* 0x8000007291747221 */ /* 0x100fe20000010000 */
[----:B------:R-:W-:Y:S02]  /*25170*/  HADD2.F32 R99, -RZ, R40.H0_H0 ;  /* 0x20000028ff637230 */ /* 0x000fe40000004100 */
        /* <DEDUP_REMOVED lines=8> */
[----:B------:R-:W-:Y:S01]  /*25200*/  FADD.FTZ R132, R155, -R114 ;  /* 0x800000729b847221 */ /* 0x000fe20000010000 */
[----:B------:R-:W-:-:S02]  /*25210*/  HADD2.F32 R159, -RZ, R45.H0_H0 ;  /* 0x2000002dff9f7230 */ /* 0x000fc40000004100 */
[C---:B------:R-:W-:Y:S01]  /*25220*/  FMUL.FTZ R116, R161.reuse, R116 ;  /* 0x00000074a1747220 */ /* 0x040fe20000410000 */
[----:B------:R-:W-:Y:S02]  /*25230*/  HADD2.F32 R165, -RZ, R41.H0_H0 ;  /* 0x20000029ffa57230 */ /* 0x000fe40000004100 */
[C---:B------:R-:W-:Y:S01]  /*25240*/  FMUL.FTZ R120, R161.reuse, R120 ;  /* 0x00000078a1787220 */ /* 0x040fe20000410000 */
        /* <DEDUP_REMOVED lines=8> */
[C---:B------:R-:W-:Y:S01]  /*252d0*/  FMUL.FTZ R99, R161.reuse, R118 ;  /* 0x00000076a1637220 */ /* 0x040fe20000410000 */
[C---:B------:R-:W-:Y:S01]  /*252e0*/  FMUL.FTZ R124, R161.reuse, R124 ;  /* 0x0000007ca17c7220 */ /* 0x040fe20000410000 */
[----:B------:R-:W-:Y:S01]  /*252f0*/  FMUL.FTZ R132, R161, R132 ;  /* 0x00000084a1847220 */ /* 0x000fe20000410000 */
[----:B------:R-:W-:Y:S01]  /*25300*/  FFMA.FTZ R126, R126, R128, R130 ;  /* 0x000000807e7e7223 */ /* 0x000fe20000010082 */
[----:B------:R-:W-:Y:S02]  /*25310*/  HADD2.F32 R165, -RZ, R46.H1_H1 ;  /* 0x3000002effa57230 */ /* 0x000fe40000004100 */
[----:B------:R-:W-:-:S02]  /*25320*/  HADD2.F32 R122, -RZ, R42.H1_H1 ;  /* 0x3000002aff7a7230 */ /* 0x000fc40000004100 */
[----:B------:R-:W-:Y:S02]  /*25330*/  HADD2.F32 R159, -RZ, R44.H1_H1 ;  /* 0x3000002cff9f7230 */ /* 0x000fe40000004100 */
[----:B------:R-:W-:Y:S02]  /*25340*/  HADD2.F32 R114, -RZ, R45.H1_H1 ;  /* 0x3000002dff727230 */ /* 0x000fe40000004100 */
[----:B------:R-:W-:Y:S01]  /*25350*/  FFMA.FTZ R122, R124, R165, R122 ;  /* 0x000000a57c7a7223 */ /* 0x000fe2000001007a */
[----:B------:R-:W-:Y:S02]  /*25360*/  HADD2.F32 R128, -RZ, R47.H1_H1 ;  /* 0x3000002fff807230 */ /* 0x000fe40000004100 */
[----:B------:R-:W-:Y:S02]  /*25370*/  HADD2.F32 R130, -RZ, R43.H1_H1 ;  /* 0x3000002bff827230 */ /* 0x000fe40000004100 */
[----:B------:R-:W-:Y:S02]  /*25380*/  HADD2.F32 R118, -RZ, R41.H1_H1 ;  /* 0x30000029ff767230 */ /* 0x000fe40000004100 */
[----:B------:R-:W-:-:S02]  /*25390*/  HADD2.F32 R161, -RZ, R40.H1_H1 ;  /* 0x30000028ffa17230 */ /* 0x000fc40000004100 */
[----:B------:R-:W-:Y:S01]  /*253a0*/  FFMA.FTZ R128, R132, R128, R130 ;  /* 0x0000008084807223 */ /* 0x000fe20000010082 */
        /* <DEDUP_REMOVED lines=8> */
.L_x_6373:
[----:B------:R-:W-:Y:S05]  /*25430*/  BSYNC.RECONVERGENT B0 ;  /* 0x0000000000007941 */ /* 0x000fea0003800200 */
.L_x_6364:
[----:B01234-:R-:W0:Y:S01]  /*25440*/  LDC.64 R96, c[0x0][0x380] ;  /* 0x0000e000ff607b82 */ /* 0x01fe220000000a00 */
[----:B------:R-:W-:Y:S01]  /*25450*/  UPLOP3.LUT UP1, UPT, UPT, UPT, UP1, 0x40, 0x4 ;  /* 0x000000000004789c */ /* 0x000fe20003f2e810 */
[----:B0-----:R-:W-:-:S04]  /*25460*/  IADD3 R108, PT, PT, R108, R96, RZ ;  /* 0x000000606c6c7210 */ /* 0x001fc80007ffe0ff */
[----:B------:R-:W-:-:S13]  /*25470*/  ISETP.GE.AND P0, PT, R108, R97, PT ;  /* 0x000000616c00720c */ /* 0x000fda0003f06270 */
[----:B------:R-:W-:Y:S05]  /*25480*/  @!P0 BRA `(.L_x_6374) ;  /* 0xfffffdb800b88947 */ /* 0x000fea000383ffff */
[----:B------:R-:W-:Y:S05]  /*25490*/  EXIT ;  /* 0x000000000000794d */ /* 0x000fea0003800000 */
.L_x_6375:
        /* <DEDUP_REMOVED lines=14> */
.L_x_34010:


//--------------------- .text._ZN10layer_norm13ln_fwd_kernelINS_13Kernel_traitsI6__halfS2_S2_S2_fjLj5120ELj1ELj1ELj4ELj16ENS_18Kernel_traits_baseILj5120ES2_S2_S2_S2_fjLj128EEEEELb1ELb1ELb1ELb1EEEvNS_9FwdParamsE --------------------------
	.section	.text._ZN10layer_norm13ln_fwd_kernelINS_13Kernel_traitsI6__halfS2_S2_S2_fjLj5120ELj1ELj1ELj4ELj16ENS_18Kernel_traits_baseILj5120ES2_S2_S2_S2_fjLj128EEEEELb1ELb1ELb1ELb1EEEvNS_9FwdParamsE,"ax",@progbits
	.align	128
        .global         _ZN10layer_norm13ln_fwd_kernelINS_13Kernel_traitsI6__halfS2_S2_S2_fjLj5120ELj1ELj1ELj4ELj16ENS_18Kernel_traits_baseILj5120ES2_S2_S2_S2_fjLj128EEEEELb1ELb1ELb1ELb1EEEvNS_9FwdParamsE
        .type           _ZN10layer_norm13ln_fwd_kernelINS_13Kernel_traitsI6__halfS2_S2_S2_fjLj5120ELj1ELj1ELj4ELj16ENS_18Kernel_traits_baseILj5120ES2_S2_S2_S2_fjLj128EEEEELb1ELb1ELb1ELb1EEEvNS_9FwdParamsE,@function
        .size           _ZN10layer_norm13ln_fwd_kernelINS_13Kernel_traitsI6__halfS2_S2_S2_fjLj5120ELj1ELj1ELj4ELj16ENS_18Kernel_traits_baseILj5120ES2_S2_S2_S2_fjLj128EEEEELb1ELb1ELb1ELb1EEEvNS_9FwdParamsE,(.L_x_34011 - _ZN10layer_norm13ln_fwd_kernelINS_13Kernel_traitsI6__halfS2_S2_S2_fjLj5120ELj1ELj1ELj4ELj16ENS_18Kernel_traits_baseILj5120ES2_S2_S2_S2_fjLj128EEEEELb1ELb1ELb1ELb1EEEvNS_9FwdParamsE)
        .other          _ZN10layer_norm13ln_fwd_kernelINS_13Kernel_traitsI6__halfS2_S2_S2_fjLj5120ELj1ELj1ELj4ELj16ENS_18Kernel_traits_baseILj5120ES2_S2_S2_S2_fjLj128EEEEELb1ELb1ELb1ELb1EEEvNS_9FwdParamsE,@"STO_CUDA_ENTRY STV_DEFAULT"
_ZN10layer_norm13ln_fwd_kernelINS_13Kernel_traitsI6__halfS2_S2_S2_fjLj5120ELj1ELj1ELj4ELj16ENS_18Kernel_traits_baseILj5120ES2_S2_S2_S2_fjLj128EEEEELb1ELb1ELb1ELb1EEEvNS_9FwdParamsE:
.text._ZN10layer_norm13ln_fwd_kernelINS_13Kernel_traitsI6__halfS2_S2_S2_fjLj5120ELj1ELj1ELj4ELj16ENS_18Kernel_traits_baseILj5120ES2_S2_S2_S2_fjLj128EEEEELb1ELb1ELb1ELb1EEEvNS_9FwdParamsE:
        /* <DEDUP_REMOVED lines=47> */
.L_x_6376:
        /* <DEDUP_REMOVED lines=24> */
.L_x_6377:
[----:B------:R-:W1:Y:S02]  /*0470*/  LDCU UR4, c[0x0][0x384] ;  /* 0x00007080ff0477ac */ /* 0x000e640008000800 */
[----:B-1----:R-:W-:-:S13]  /*0480*/  ISETP.GE.AND P0, PT, R23, UR4, PT ;  /* 0x0000000417007c0c */ /* 0x002fda000bf06270 */
[----:B------:R-:W-:Y:S05]  /*0490*/  @P0 EXIT ;  /* 0x000000000000094d */ /* 0x000fea0003800000 */
[----:B------:R-:W1:Y:S01]  /*04a0*/  LDCU UR4, c[0x0][0x360] ;  /* 0x00006c00ff0477ac */ /* 0x000e620008000800 */
[----:B0-----:R-:W-:Y:S01]  /*04b0*/  IMAD.HI.U32 R3, R22, -0x2daee0ad, RZ ;  /* 0xd2511f5316037827 */ /* 0x001fe200078e00ff */
[----:B------:R-:W-:Y:S01]  /*04c0*/  LOP3.LUT R126, R126, 0x3, RZ, 0xc0, !PT ;  /* 0x000000037e7e7812 */ /* 0x000fe200078ec0ff */
[----:B------:R-:W0:Y:S02]  /*04d0*/  LDCU UR10, c[0x0][0x404] ;  /* 0x00008080ff0a77ac */ /* 0x000e240008000800 */
[----:B-----5:R-:W-:Y:S01]  /*04e0*/  VIADD R4, R124, 0x9e3779b9 ;  /* 0x9e3779b97c047836 */ /* 0x020fe20000000000 */
[----:B------:R-:W-:Y:S01]  /*04f0*/  LOP3.LUT R3, R3, R125, RZ, 0x3c, !PT ;  /* 0x0000007d03037212 */ /* 0x000fe200078e3cff */
[----:B------:R-:W-:Y:S01]  /*0500*/  IMAD R7, R22, -0x2daee0ad, RZ ;  /* 0xd2511f5316077824 */ /* 0x000fe200078e02ff */
[----:B------:R-:W2:Y:S01]  /*0510*/  LDCU.U8 UR11, c[0x0][0x410] ;  /* 0x00008200ff0b77ac */ /* 0x000ea20008000000 */
[----:B------:R-:W-:Y:S02]  /*0520*/  VIADD R8, R125, 0xbb67ae85 ;  /* 0xbb67ae857d087836 */ /* 0x000fe40000000000 */
[C---:B------:R-:W-:Y:S01]  /*0530*/  IMAD.HI.U32 R2, R3.reuse, -0x326172a9, RZ ;  /* 0xcd9e8d5703027827 */ /* 0x040fe200078e00ff */
[----:B------:R-:W3:Y:S03]  /*0540*/  LDCU UR14, c[0x0][0x400] ;  /* 0x00008000ff0e77ac */ /* 0x000ee60008000800 */
[----:B------:R-:W-:Y:S01]  /*0550*/  IMAD R3, R3, -0x326172a9, RZ ;  /* 0xcd9e8d5703037824 */ /* 0x000fe200078e02ff */
[----:B------:R-:W4:Y:S01]  /*0560*/  LDCU.64 UR12, c[0x0][0x408] ;  /* 0x00008100ff0c77ac */ /* 0x000f220008000a00 */
[----:B------:R-:W-:-:S02]  /*0570*/  IMAD.MOV.U32 R19, RZ, RZ, RZ ;  /* 0x000000ffff137224 */ /* 0x000fc400078e00ff */
[----:B-1----:R-:W-:Y:S01]  /*0580*/  IMAD R20, R23, UR4, R9 ;  /* 0x0000000417147c24 */ /* 0x002fe2000f8e0209 */
[----:B------:R-:W1:Y:S01]  /*0590*/  LDCU.64 UR8, c[0x0][0x3a0] ;  /* 0x00007400ff0877ac */ /* 0x000e620008000a00 */
[----:B------:R-:W-:Y:S02]  /*05a0*/  VIADD R9, R125, 0x646e171e ;  /* 0x646e171e7d097836 */ /* 0x000fe40000000000 */
[----:B------:R-:W-:Y:S01]  /*05b0*/  IMAD.HI.U32 R0, R20, -0x326172a9, RZ ;  /* 0xcd9e8d5714007827 */ /* 0x000fe200078e00ff */
[----:B------:R-:W-:-:S03]  /*05c0*/  UPLOP3.LUT UP0, UPT, UPT, UPT, UPT, 0x40, 0x4 ;  /* 0x000000000004789c */ /* 0x000fc60003f0e870 */
[----:B------:R-:W-:Y:S01]  /*05d0*/  IMAD R5, R20, -0x326172a9, RZ ;  /* 0xcd9e8d5714057824 */ /* 0x000fe200078e02ff */
[----:B------:R-:W-:-:S04]  /*05e0*/  LOP3.LUT R0, R21, R0, R124, 0x96, !PT ;  /* 0x0000000015007212 */ /* 0x000fc800078e967c */
[----:B------:R-:W-:Y:S01]  /*05f0*/  LOP3.LUT R2, R4, R5, R2, 0x96, !PT ;  /* 0x0000000504027212 */ /* 0x000fe200078e9602 */
[----:B------:R-:W-:-:S04]  /*0600*/  IMAD.HI.U32 R6, R0, -0x2daee0ad, RZ ;  /* 0xd2511f5300067827 */ /* 0x000fc800078e00ff */
[----:B------:R-:W-:Y:S01]  /*0610*/  IMAD.HI.U32 R5, R2, -0x2daee0ad, RZ ;  /* 0xd2511f5302057827 */ /* 0x000fe200078e00ff */
[----:B------:R-:W-:Y:S02]  /*0620*/  LOP3.LUT R6, R8, R7, R6, 0x96, !PT ;  /* 0x0000000708067212 */ /* 0x000fe400078e9606 */
[----:B------:R-:W-:Y:S01]  /*0630*/  IADD3 R7, PT, PT, R125, 0x76cf5d0a, RZ ;  /* 0x76cf5d0a7d077810 */ /* 0x000fe20007ffe0ff */
[----:B------:R-:W-:Y:S02]  /*0640*/  IMAD R8, R0, -0x2daee0ad, RZ ;  /* 0xd2511f5300087824 */ /* 0x000fe400078e02ff */
[----:B------:R-:W-:-:S03]  /*0650*/  IMAD.HI.U32 R0, R6, -0x326172a9, RZ ;  /* 0xcd9e8d5706007827 */ /* 0x000fc600078e00ff */
[----:B------:R-:W-:Y:S01]  /*0660*/  LOP3.LUT R5, R7, R8, R5, 0x96, !PT ;  /* 0x0000000807057212 */ /* 0x000fe200078e9605 */
[----:B------:R-:W-:Y:S01]  /*0670*/  VIADD R4, R124, 0x3c6ef372 ;  /* 0x3c6ef3727c047836 */ /* 0x000fe20000000000 */
[----:B------:R-:W-:Y:S01]  /*0680*/  IADD3 R8, PT, PT, R125, 0x32370b8f, RZ ;  /* 0x32370b8f7d087810 */ /* 0x000fe20007ffe0ff */
[----:B------:R-:W-:Y:S02]  /*0690*/  IMAD R7, R2, -0x2daee0ad, RZ ;  /* 0xd2511f5302077824 */ /* 0x000fe400078e02ff */
[----:B------:R-:W-:Y:S01]  /*06a0*/  IMAD R6, R6, -0x326172a9, RZ ;  /* 0xcd9e8d5706067824 */ /* 0x000fe200078e02ff */
[----:B------:R-:W-:Y:S01]  /*06b0*/  LOP3.LUT R0, R4, R3, R0, 0x96, !PT ;  /* 0x0000000304007212 */ /* 0x000fe200078e9600 */
[----:B------:R-:W-:Y:S02]  /*06c0*/  VIADD R4, R124, 0xdaa66d2b ;  /* 0xdaa66d2b7c047836 */ /* 0x000fe40000000000 */
[----:B------:R-:W-:-:S04]  /*06d0*/  IMAD.HI.U32 R3, R5, -0x326172a9, RZ ;  /* 0xcd9e8d5705037827 */ /* 0x000fc800078e00ff */
[----:B------:R-:W-:Y:S01]  /*06e0*/  IMAD.HI.U32 R2, R0, -0x2daee0ad, RZ ;  /* 0xd2511f5300027827 */ /* 0x000fe200078e00ff */
[----:B------:R-:W-:-:S03]  /*06f0*/  LOP3.LUT R3, R4, R6, R3, 0x96, !PT ;  /* 0x0000000604037212 */ /* 0x000fc600078e9603 */
[----:B------:R-:W-:Y:S01]  /*0700*/  IMAD R5, R5, -0x326172a9, RZ ;  /* 0xcd9e8d5705057824 */ /* 0x000fe200078e02ff */
[----:B------:R-:W-:Y:S01]  /*0710*/  LOP3.LUT R2, R8, R7, R2, 0x96, !PT ;  /* 0x0000000708027212 */ /* 0x000fe200078e9602 */
[----:B------:R-:W-:Y:S02]  /*0720*/  IMAD R7, R0, -0x2daee0ad, RZ ;  /* 0xd2511f5300077824 */ /* 0x000fe400078e02ff */
[----:B------:R-:W-:Y:S02]  /*0730*/  VIADD R8, R125, 0xed9eba14 ;  /* 0xed9eba147d087836 */ /* 0x000fe40000000000 */
[----:B------:R-:W-:-:S04]  /*0740*/  IMAD.HI.U32 R6, R3, -0x2daee0ad, RZ ;  /* 0xd2511f5303067827 */ /* 0x000fc800078e00ff */
[----:B------:R-:W-:Y:S01]  /*0750*/  IMAD.HI.U32 R0, R2, -0x326172a9, RZ ;  /* 0xcd9e8d5702007827 */ /* 0x000fe200078e00ff */
[----:B------:R-:W-:-:S03]  /*0760*/  LOP3.LUT R6, R8, R7, R6, 0x96, !PT ;  /* 0x0000000708067212 */ /* 0x000fc600078e9606 */
[----:B------:R-:W-:Y:S02]  /*0770*/  VIADD R4, R124, 0x78dde6e4 ;  /* 0x78dde6e47c047836 */ /* 0x000fe40000000000 */
[----:B------:R-:W-:Y:S02]  /*0780*/  IMAD R8, R3, -0x2daee0ad, RZ ;  /* 0xd2511f5303087824 */ /* 0x000fe400078e02ff */
[----:B------:R-:W-:Y:S01]  /*0790*/  VIADD R7, R125, 0xa9066899 ;  /* 0xa90668997d077836 */ /* 0x000fe20000000000 */
[----:B------:R-:W-:Y:S01]  /*07a0*/  LOP3.LUT R0, R4, R5, R0, 0x96, !PT ;  /* 0x0000000504007212 */ /* 0x000fe200078e9600 */
[----:B------:R-:W-:Y:S01]  /*07b0*/  IMAD R5, R2, -0x326172a9, RZ ;  /* 0xcd9e8d5702057824 */ /* 0x000fe200078e02ff */
[----:B------:R-:W-:Y:S01]  /*07c0*/  IADD3 R4, PT, PT, R124, 0x1715609d, RZ ;  /* 0x1715609d7c047810 */ /* 0x000fe20007ffe0ff */
[----:B------:R-:W-:-:S04]  /*07d0*/  IMAD.HI.U32 R2, R6, -0x326172a9, RZ ;  /* 0xcd9e8d5706027827 */ /* 0x000fc800078e00ff */
[----:B------:R-:W-:Y:S01]  /*07e0*/  IMAD.HI.U32 R3, R0, -0x2daee0ad, RZ ;  /* 0xd2511f5300037827 */ /* 0x000fe200078e00ff */
[----:B------:R-:W-:Y:S02]  /*07f0*/  LOP3.LUT R2, R4, R5, R2, 0x96, !PT ;  /* 0x0000000504027212 */ /* 0x000fe400078e9602 */
[----:B------:R-:W-:Y:S01]  /*0800*/  IADD3 R4, PT, PT, R124, -0x4ab325aa, RZ ;  /* 0xb54cda567c047810 */ /* 0x000fe20007ffe0ff */
[----:B------:R-:W-:Y:S01]  /*0810*/  IMAD R5, R6, -0x326172a9, RZ ;  /* 0xcd9e8d5706057824 */ /* 0x000fe200078e02ff */
[----:B------:R-:W-:Y:S01]  /*0820*/  LOP3.LUT R3, R7, R8, R3, 0x96, !PT ;  /* 0x0000000807037212 */ /* 0x000fe200078e9603 */
[----:B------:R-:W-:Y:S02]  /*0830*/  IMAD R8, R0, -0x2daee0ad, RZ ;  /* 0xd2511f5300087824 */ /* 0x000fe400078e02ff */
[----:B------:R-:W-:-:S04]  /*0840*/  IMAD.HI.U32 R7, R2, -0x2daee0ad, RZ ;  /* 0xd2511f5302077827 */ /* 0x000fc800078e00ff */
[----:B------:R-:W-:Y:S01]  /*0850*/  IMAD.HI.U32 R0, R3, -0x326172a9, RZ ;  /* 0xcd9e8d5703007827 */ /* 0x000fe200078e00ff */
[----:B------:R-:W-:-:S03]  /*0860*/  LOP3.LUT R7, R9, R8, R7, 0x96, !PT ;  /* 0x0000000809077212 */ /* 0x000fc600078e9607 */
[----:B------:R-:W-:Y:S01]  /*0870*/  IMAD R6, R2, -0x2daee0ad, RZ ;  /* 0xd2511f5302067824 */ /* 0x000fe200078e02ff */
[----:B------:R-:W-:Y:S01]  /*0880*/  LOP3.LUT R0, R4, R5, R0, 0x96, !PT ;  /* 0x0000000504007212 */ /* 0x000fe200078e9600 */
[----:B------:R-:W-:Y:S02]  /*0890*/  VIADD R4, R124, 0x5384540f ;  /* 0x5384540f7c047836 */ /* 0x000fe40000000000 */
[----:B------:R-:W-:Y:S02]  /*08a0*/  IMAD R3, R3, -0x326172a9, RZ ;  /* 0xcd9e8d5703037824 */ /* 0x000fe400078e02ff */
[----:B------:R-:W-:-:S04]  /*08b0*/  IMAD.HI.U32 R2, R7, -0x326172a9, RZ ;  /* 0xcd9e8d5707027827 */ /* 0x000fc800078e00ff */
[----:B------:R-:W-:Y:S01]  /*08c0*/  IMAD.HI.U32 R5, R0, -0x2daee0ad, RZ ;  /* 0xd2511f5300057827 */ /* 0x000fe200078e00ff */
[----:B------:R-:W-:-:S03]  /*08d0*/  LOP3.LUT R2, R4, R3, R2, 0x96, !PT ;  /* 0x0000000304027212 */ /* 0x000fc600078e9602 */
[----:B------:R-:W-:Y:S02]  /*08e0*/  VIADD R8, R125, 0x1fd5c5a3 ;  /* 0x1fd5c5a37d087836 */ /* 0x000fe40000000000 */
[----:B------:R-:W-:Y:S02]  /*08f0*/  IMAD R9, R0, -0x2daee0ad, RZ ;  /* 0xd2511f5300097824 */ /* 0x000fe400078e02ff */
[----:B------:R-:W-:Y:S01]  /*0900*/  IMAD R7, R7, -0x326172a9, RZ ;  /* 0xcd9e8d5707077824 */ /* 0x000fe200078e02ff */
[----:B------:R-:W-:Y:S01]  /*0910*/  LOP3.LUT R5, R8, R6, R5, 0x96, !PT ;  /* 0x0000000608057212 */ /* 0x000fe200078e9605 */
[----:B------:R-:W-:Y:S01]  /*0920*/  IMAD.HI.U32 R4, R2, -0x2daee0ad, RZ ;  /* 0xd2511f5302047827 */ /* 0x000fe200078e00ff */
[----:B------:R-:W-:-:S03]  /*0930*/  IADD3 R6, PT, PT, R125, -0x24c28bd8, RZ ;  /* 0xdb3d74287d067810 */ /* 0x000fc60007ffe0ff */
[----:B------:R-:W-:Y:S01]  /*0940*/  IMAD.HI.U32 R0, R5, -0x326172a9, RZ ;  /* 0xcd9e8d5705007827 */ /* 0x000fe200078e00ff */
[----:B------:R-:W-:-:S03]  /*0950*/  LOP3.LUT R4, R6, R9, R4, 0x96, !PT ;  /* 0x0000000906047212 */ /* 0x000fc600078e9604 */
[C---:B------:R-:W-:Y:S02]  /*0960*/  VIADD R3, R124.reuse, 0xf1bbcdc8 ;  /* 0xf1bbcdc87c037836 */ /* 0x040fe40000000000 */
[----:B------:R-:W-:Y:S02]  /*0970*/  VIADD R6, R124, 0x8ff34781 ;  /* 0x8ff347817c067836 */ /* 0x000fe40000000000 */
[----:B------:R-:W-:Y:S01]  /*0980*/  IMAD R5, R5, -0x326172a9, RZ ;  /* 0xcd9e8d5705057824 */ /* 0x000fe200078e02ff */
[----:B------:R-:W-:Y:S01]  /*0990*/  LOP3.LUT R0, R3, R7, R0, 0x96, !PT ;  /* 0x0000000703007212 */ /* 0x000fe200078e9600 */
[----:B------:R-:W-:Y:S01]  /*09a0*/  IMAD R3, R2, -0x2daee0ad, RZ ;  /* 0xd2511f5302037824 */ /* 0x000fe200078e02ff */
[----:B------:R-:W-:Y:S01]  /*09b0*/  IADD3 R2, PT, PT, R125, -0x695add53, RZ ;  /* 0x96a522ad7d027810 */ /* 0x000fe20007ffe0ff */
[----:B------:R-:W-:-:S04]  /*09c0*/  IMAD.HI.U32 R102, R4, -0x326172a9, RZ ;  /* 0xcd9e8d5704667827 */ /* 0x000fc800078e00ff */
[----:B------:R-:W-:Y:S01]  /*09d0*/  IMAD.HI.U32 R104, R0, -0x2daee0ad, RZ ;  /* 0xd2511f5300687827 */ /* 0x000fe200078e00ff */
[----:B------:R-:W-:-:S03]  /*09e0*/  LOP3.LUT R102, R6, R5, R102, 0x96, !PT ;  /* 0x0000000506667212 */ /* 0x000fc600078e9666 */
[----:B------:R-:W-:Y:S01]  /*09f0*/  IMAD R138, R4, -0x326172a9, RZ ;  /* 0xcd9e8d57048a7824 */ /* 0x000fe200078e02ff */
[----:B------:R-:W-:Y:S01]  /*0a00*/  LOP3.LUT R104, R2, R3, R104, 0x96, !PT ;  /* 0x0000000302687212 */ /* 0x000fe200078e9668 */
[----:B01234-:R-:W-:-:S07]  /*0a10*/  IMAD R96, R0, -0x2daee0ad, RZ ;  /* 0xd2511f5300607824 */ /* 0x01ffce00078e02ff */
.L_x_6718:
        /* <DEDUP_REMOVED lines=48> */
.L_x_6381:
        /* <DEDUP_REMOVED lines=12> */
.L_x_6382:
        /* <DEDUP_REMOVED lines=56> */
[----:B------:R-:W-:Y:S01]  /*1160*/  IMAD.MOV.U32 R3, RZ, RZ, RZ ;  /* 0x000000ffff037224 */ /* 0x000fe200078e00ff */
[----:B------:R-:W-:Y:S01]  /*1170*/  LOP3.LUT R104, R5, R104, R95, 0x96, !PT ;  /* 0x0000006805687212 */ /* 0x000fe200078e965f */
[----:B------:R-:W-:-:S07]  /*1180*/  IMAD.MOV.U32 R5, RZ, RZ, R96 ;  /* 0x000000ffff057224 */ /* 0x000fce00078e0060 */
.L_x_6380:
[----:B------:R-:W-:Y:S01]  /*1190*/  I2FP.F32.U32 R5, R5 ;  /* 0x0000000500057245 */ /* 0x000fe20000201000 */
[----:B------:R-:W-:Y:S02]  /*11a0*/  HFMA2 R12, -RZ, RZ, 0.1171875, 0 ;  /* 0x2f800000ff0c7431 */ /* 0x000fe400000001ff */
[----:B-----5:R-:W-:Y:S02]  /*11b0*/  HADD2.F32 R7, -RZ, R28.H0_H0 ;  /* 0x2000001cff077230 */ /* 0x020fe40000004100 */
[----:B------:R-:W-:Y:S02]  /*11c0*/  HADD2.F32 R92, -RZ, R48.H0_H0 ;  /* 0x20000030ff5c7230 */ /* 0x000fe40000004100 */
[----:B------:R-:W-:Y:S01]  /*11d0*/  FFMA.FTZ R5, R5, R12, 1.1641532182693481445e-10 ;  /* 0x2f00000005057423 */ /* 0x000fe2000001000c */
[----:B------:R-:W-:Y:S01]  /*11e0*/  FMUL.FTZ R7, R7, UR13 ;  /* 0x0000000d07077c20 */ /* 0x000fe20008410000 */
[----:B------:R-:W-:-:S03]  /*11f0*/  HADD2.F32 R96, -RZ, R24.H0_H0 ;  /* 0x20000018ff607230 */ /* 0x000fc60000004100 */
[----:B------:R-:W-:Y:S01]  /*1200*/  FMUL.FTZ R7, R7, UR12 ;  /* 0x0000000c07077c20 */ /* 0x000fe20008410000 */
[----:B------:R-:W-:-:S04]  /*1210*/  FSETP.GTU.FTZ.AND P3, PT, R5, UR10, PT ;  /* 0x0000000a05007c0b */ /* 0x000fc8000bf7c000 */
[----:B------:R-:W-:Y:S02]  /*1220*/  FSEL R7, R7, RZ, !P3 ;  /* 0x000000ff07077208 */ /* 0x000fe40005800000 */
[----:B------:R-:W-:-:S03]  /*1230*/  SEL R12, RZ, 0x1, P3 ;  /* 0x00000001ff0c7807 */ /* 0x000fc60001800000 */
[----:B------:R-:W-:-:S07]  /*1240*/  FFMA.FTZ R17, R7, R92, R96 ;  /* 0x0000005c07117223 */ /* 0x000fce0000010060 */
.L_x_6379:
        /* <DEDUP_REMOVED lines=20> */
.L_x_6385:
        /* <DEDUP_REMOVED lines=12> */
.L_x_6386:
        /* <DEDUP_REMOVED lines=20> */
[----:B------:R-:W-:Y:S01]  /*1590*/  IMAD.MOV.U32 R7, RZ, RZ, R94 ;  /* 0x000000ffff077224 */ /* 0x000fe200078e005e */
        /* <DEDUP_REMOVED lines=22> */
[----:B------:R-:W-:Y:S01]  /*1700*/  LOP3.LUT R5, R5, R96, R103, 0x96, !PT ;  /* 0x0000006005057212 */ /* 0x000fe200078e9667 */
[----:B------:R-:W-:-:S04]  /*1710*/  VIADD R3, R125, 0x1fd5c5a3 ;  /* 0x1fd5c5a37d037836 */ /* 0x000fc80000000000 */
[----:B------:R-:W-:Y:S01]  /*1720*/  IMAD.WIDE.U32 R104, R5, -0x2daee0ad, RZ ;  /* 0xd2511f5305687825 */ /* 0x000fe200078e00ff */
[----:B------:R-:W-:Y:S02]  /*1730*/  LOP3.LUT R10, R3, R10, R99, 0x96, !PT ;  /* 0x0000000a030a7212 */ /* 0x000fe400078e9663 */
[----:B------:R-:W-:Y:S01]  /*1740*/  IADD3 R5, PT, PT, R125, -0x24c28bd8, RZ ;  /* 0xdb3d74287d057810 */ /* 0x000fe20007ffe0ff */
[----:B------:R-:W-:Y:S02]  /*1750*/  VIADD R3, R124, 0xf1bbcdc8 ;  /* 0xf1bbcdc87c037836 */ /* 0x000fe40000000000 */
        /* <DEDUP_REMOVED lines=8> */
[----:B------:R-:W-:Y:S01]  /*17e0*/  IMAD.MOV.U32 R5, RZ, RZ, RZ ;  /* 0x000000ffff057224 */ /* 0x000fe200078e00ff */
[----:B------:R-:W-:-:S07]  /*17f0*/  LOP3.LUT R104, R3, R104, R97, 0x96, !PT ;  /* 0x0000006803687212 */ /* 0x000fce00078e9661 */
.L_x_6384:
[----:B------:R-:W-:Y:S01]  /*1800*/  I2FP.F32.U32 R3, R7 ;  /* 0x0000000700037245 */ /* 0x000fe20000201000 */
[----:B------:R-:W-:Y:S02]  /*1810*/  HFMA2 R10, -RZ, RZ, 0.1171875, 0 ;  /* 0x2f800000ff0a7431 */ /* 0x000fe400000001ff */
[----:B-----5:R-:W-:Y:S02]  /*1820*/  HADD2.F32 R7, -RZ, R28.H1_H1 ;  /* 0x3000001cff077230 */ /* 0x020fe40000004100 */
[----:B------:R-:W-:Y:S02]  /*1830*/  HADD2.F32 R94, -RZ, R48.H1_H1 ;  /* 0x30000030ff5e7230 */ /* 0x000fe40000004100 */
        /* <DEDUP_REMOVED lines=8> */
.L_x_6383:
        /* <DEDUP_REMOVED lines=20> */
.L_x_6389:
        /* <DEDUP_REMOVED lines=12> */
.L_x_6390:
        /* <DEDUP_REMOVED lines=23> */
[----:B------:R-:W-:-:S04]  /*1c30*/  IMAD.WIDE.U32 R98, R3, -0x326172a9, RZ ;  /* 0xcd9e8d5703627825 */ /* 0x000fc800078e00ff */
[----:B------:R-:W-:Y:S02]  /*1c40*/  VIADD R3, R124, 0x78dde6e4 ;  /* 0x78dde6e47c037836 */ /* 0x000fe40000000000 */
[----:B------:R-:W-:-:S03]  /*1c50*/  VIADD R5, R125, 0xed9eba14 ;  /* 0xed9eba147d057836 */ /* 0x000fc60000000000 */
[----:B------:R-:W-:Y:S02]  /*1c60*/  LOP3.LUT R3, R3, R104, R99, 0x96, !PT ;  /* 0x0000006803037212 */ /* 0x000fe400078e9663 */
[----:B------:R-:W-:-:S03]  /*1c70*/  LOP3.LUT R5, R5, R102, R9, 0x96, !PT ;  /* 0x0000006605057212 */ /* 0x000fc600078e9609 */
[----:B------:R-:W-:-:S04]  /*1c80*/  IMAD.WIDE.U32 R102, R3, -0x2daee0ad, RZ ;  /* 0xd2511f5303667825 */ /* 0x000fc800078e00ff */
[----:B------:R-:W-:Y:S02]  /*1c90*/  VIADD R3, R125, 0xa9066899 ;  /* 0xa90668997d037836 */ /* 0x000fe40000000000 */
[----:B------:R-:W-:Y:S01]  /*1ca0*/  IMAD.WIDE.U32 R104, R5, -0x326172a9, RZ ;  /* 0xcd9e8d5705687825 */ /* 0x000fe200078e00ff */
[----:B------:R-:W-:Y:S02]  /*1cb0*/  IADD3 R5, PT, PT, R124, 0x1715609d, RZ ;  /* 0x1715609d7c057810 */ /* 0x000fe40007ffe0ff */
[----:B------:R-:W-:Y:S02]  /*1cc0*/  LOP3.LUT R3, R3, R8, R103, 0x96, !PT ;  /* 0x0000000803037212 */ /* 0x000fe400078e9667 */
[----:B------:R-:W-:-:S03]  /*1cd0*/  LOP3.LUT R5, R5, R98, R105, 0x96, !PT ;  /* 0x0000006205057212 */ /* 0x000fc600078e9669 */
[----:B------:R-:W-:Y:S01]  /*1ce0*/  IMAD.WIDE.U32 R98, R3, -0x326172a9, RZ ;  /* 0xcd9e8d5703627825 */ /* 0x000fe200078e00ff */
[----:B------:R-:W-:-:S03]  /*1cf0*/  IADD3 R3, PT, PT, R124, -0x4ab325aa, RZ ;  /* 0xb54cda567c037810 */ /* 0x000fc60007ffe0ff */
        /* <DEDUP_REMOVED lines=16> */
[----:B------:R-:W-:Y:S01]  /*1e00*/  IMAD.WIDE.U32 R110, R3, -0x2daee0ad, RZ ;  /* 0xd2511f53036e7825 */ /* 0x000fe200078e00ff */
[----:B------:R-:W-:-:S03]  /*1e10*/  IADD3 R3, PT, PT, R125, -0x695add53, RZ ;  /* 0x96a522ad7d037810 */ /* 0x000fc60007ffe0ff */
[----:B------:R-:W-:Y:S01]  /*1e20*/  IMAD.WIDE.U32 R138, R5, -0x326172a9, RZ ;  /* 0xcd9e8d57058a7825 */ /* 0x000fe200078e00ff */
[----:B------:R-:W-:-:S03]  /*1e30*/  LOP3.LUT R104, R3, R8, R111, 0x96, !PT ;  /* 0x0000000803687212 */ /* 0x000fc600078e966f */
[----:B------:R-:W-:Y:S02]  /*1e40*/  HFMA2 R3, -RZ, RZ, 0, 0 ;  /* 0x00000000ff037431 */ /* 0x000fe400000001ff */
[----:B------:R-:W-:Y:S02]  /*1e50*/  VIADD R5, R124, 0x8ff34781 ;  /* 0x8ff347817c057836 */ /* 0x000fe40000000000 */
[----:B------:R-:W-:-:S03]  /*1e60*/  IMAD.MOV.U32 R94, RZ, RZ, R110 ;  /* 0x000000ffff5e7224 */ /* 0x000fc600078e006e */
[----:B------:R-:W-:-:S07]  /*1e70*/  LOP3.LUT R102, R5, R98, R139, 0x96, !PT ;  /* 0x0000006205667212 */ /* 0x000fce00078e968b */
.L_x_6388:
[----:B------:R-:W-:Y:S01]  /*1e80*/  I2FP.F32.U32 R5, R7 ;  /* 0x0000000700057245 */ /* 0x000fe20000201000 */
[----:B-----5:R-:W-:Y:S02]  /*1e90*/  HADD2.F32 R7, -RZ, R29.H0_H0 ;  /* 0x2000001dff077230 */ /* 0x020fe40000004100 */
[----:B------:R-:W-:Y:S02]  /*1ea0*/  IMAD.MOV.U32 R8, RZ, RZ, 0x2f800000 ;  /* 0x2f800000ff087424 */ /* 0x000fe400078e00ff */
[----:B------:R-:W-:Y:S02]  /*1eb0*/  HADD2.F32 R96, -RZ, R49.H0_H0 ;  /* 0x20000031ff607230 */ /* 0x000fe40000004100 */
[----:B------:R-:W-:Y:S01]  /*1ec0*/  FMUL.FTZ R7, R7, UR13 ;  /* 0x0000000d07077c20 */ /* 0x000fe20008410000 */
[----:B------:R-:W-:Y:S01]  /*1ed0*/  FFMA.FTZ R5, R5, R8, 1.1641532182693481445e-10 ;  /* 0x2f00000005057423 */ /* 0x000fe20000010008 */
[----:B------:R-:W-:Y:S02]  /*1ee0*/  HADD2.F32 R98, -RZ, R25.H0_H0 ;  /* 0x20000019ff627230 */ /* 0x000fe40000004100 */
[----:B------:R-:W-:-:S02]  /*1ef0*/  FMUL.FTZ R7, R7, UR12 ;  /* 0x0000000c07077c20 */ /* 0x000fc40008410000 */
[----:B------:R-:W-:-:S04]  /*1f00*/  FSETP.GTU.FTZ.AND P3, PT, R5, UR10, PT ;  /* 0x0000000a05007c0b */ /* 0x000fc8000bf7c000 */
[----:B------:R-:W-:Y:S02]  /*1f10*/  FSEL R7, R7, RZ, !P3 ;  /* 0x000000ff07077208 */ /* 0x000fe40005800000 */
[----:B------:R-:W-:-:S03]  /*1f20*/  SEL R8, RZ, 0x1, P3 ;  /* 0x00000001ff087807 */ /* 0x000fc60001800000 */
[----:B------:R-:W-:-:S07]  /*1f30*/  FFMA.FTZ R13, R7, R96, R98 ;  /* 0x00000060070d7223 */ /* 0x000fce0000010062 */
.L_x_6387:
        /* <DEDUP_REMOVED lines=20> */
.L_x_6393:
        /* <DEDUP_REMOVED lines=12> */
.L_x_6394:
        /* <DEDUP_REMOVED lines=43> */
[----:B------:R-:W-:Y:S02]  /*23f0*/  LOP3.LUT R5, R5, R96, R103, 0x96, !PT ;  /* 0x0000006005057212 */ /* 0x000fe400078e9667 */
[----:B------:R-:W-:Y:S01]  /*2400*/  LOP3.LUT R6, R3, R6, R99, 0x96, !PT ;  /* 0x0000000603067212 */ /* 0x000fe200078e9663 */
[----:B------:R-:W-:Y:S02]  /*2410*/  VIADD R3, R124, 0xf1bbcdc8 ;  /* 0xf1bbcdc87c037836 */ /* 0x000fe40000000000 */
[----:B------:R-:W-:-:S04]  /*2420*/  IMAD.WIDE.U32 R104, R5, -0x2daee0ad, RZ ;  /* 0xd2511f5305687825 */ /* 0x000fc800078e00ff */
[----:B------:R-:W-:Y:S02]  /*2430*/  VIADD R5, R125, 0xdb3d7428 ;  /* 0xdb3d74287d057836 */ /* 0x000fe40000000000 */
[----:B------:R-:W-:-:S03]  /*2440*/  IMAD.WIDE.U32 R6, R6, -0x326172a9, RZ ;  /* 0xcd9e8d5706067825 */ /* 0x000fc600078e00ff */
        /* <DEDUP_REMOVED lines=10> */
.L_x_6392:
        /* <DEDUP_REMOVED lines=12> */
.L_x_6391:
        /* <DEDUP_REMOVED lines=20> */
.L_x_6397:
        /* <DEDUP_REMOVED lines=12> */
.L_x_6398:
        /* <DEDUP_REMOVED lines=57> */
[----:B------:R-:W-:Y:S02]  /*2b40*/  LOP3.LUT R104, R5, R4, R111, 0x96, !PT ;  /* 0x0000000405687212 */ /* 0x000fe400078e966f */
[----:B------:R-:W-:-:S07]  /*2b50*/  MOV R4, R98 ;  /* 0x0000006200047202 */ /* 0x000fce0000000f00 */
.L_x_6396:
        /* <DEDUP_REMOVED lines=12> */
.L_x_6395:
        /* <DEDUP_REMOVED lines=20> */
.L_x_6401:
        /* <DEDUP_REMOVED lines=12> */
.L_x_6402:
        /* <DEDUP_REMOVED lines=52> */
[----:B------:R-:W-:Y:S02]  /*3160*/  IMAD.MOV.U32 R99, RZ, RZ, RZ ;  /* 0x000000ffff637224 */ /* 0x000fe400078e00ff */
[----:B------:R-:W-:-:S04]  /*3170*/  IMAD.WIDE.U32 R138, R7, -0x326172a9, RZ ;  /* 0xcd9e8d57078a7825 */ /* 0x000fc800078e00ff */
[----:B------:R-:W-:Y:S01]  /*3180*/  IMAD.WIDE.U32 R112, R5, -0x2daee0ad, RZ ;  /* 0xd2511f5305707825 */ /* 0x000fe200078e00ff */
[----:B------:R-:W-:Y:S02]  /*3190*/  IADD3 R5, PT, PT, R125, -0x695add53, RZ ;  /* 0x96a522ad7d057810 */ /* 0x000fe40007ffe0ff */
[----:B------:R-:W-:Y:S01]  /*31a0*/  LOP3.LUT R102, R3, R98, R139, 0x96, !PT ;  /* 0x0000006203667212 */ /* 0x000fe200078e968b */
[----:B------:R-:W-:Y:S01]  /*31b0*/  IMAD.MOV.U32 R98, RZ, RZ, R112 ;  /* 0x000000ffff627224 */ /* 0x000fe200078e0070 */
[----:B------:R-:W-:Y:S02]  /*31c0*/  LOP3.LUT R104, R5, R2, R113, 0x96, !PT ;  /* 0x0000000205687212 */ /* 0x000fe400078e9671 */
[----:B------:R-:W-:-:S07]  /*31d0*/  MOV R2, R110 ;  /* 0x0000006e00027202 */ /* 0x000fce0000000f00 */
.L_x_6400:
        /* <DEDUP_REMOVED lines=12> */
.L_x_6399:
        /* <DEDUP_REMOVED lines=20> */
.L_x_6405:
        /* <DEDUP_REMOVED lines=12> */
.L_x_6406:
        /* <DEDUP_REMOVED lines=58> */
[----:B------:R-:W-:-:S07]  /*3840*/  LOP3.LUT R104, R5, R104, R113, 0x96, !PT ;  /* 0x0000006805687212 */ /* 0x000fce00078e9671 */
.L_x_6404:
        /* <DEDUP_REMOVED lines=12> */
.L_x_6403:
        /* <DEDUP_REMOVED lines=20> */
.L_x_6409:
        /* <DEDUP_REMOVED lines=12> */
.L_x_6410:
        /* <DEDUP_REMOVED lines=58> */
[----:B------:R-:W-:-:S07]  /*3eb0*/  IMAD.MOV.U32 R99, RZ, RZ, RZ ;  /* 0x000000ffff637224 */ /* 0x000fce00078e00ff */
.L_x_6408:
[----:B------:R-:W-:Y:S01]  /*3ec0*/  I2FP.F32.U32 R3, R3 ;  /* 0x0000000300037245 */ /* 0x000fe20000201000 */
[----:B-----5:R-:W-:Y:S01]  /*3ed0*/  HADD2.F32 R101, -RZ, R31.H1_H1 ;  /* 0x3000001fff657230 */ /* 0x020fe20000004100 */
[----:B------:R-:W-:Y:S01]  /*3ee0*/  MOV R106, 0x2f800000 ;  /* 0x2f800000006a7802 */ /* 0x000fe20000000f00 */
[----:B------:R-:W-:Y:S02]  /*3ef0*/  HADD2.F32 R112, -RZ, R51.H1_H1 ;  /* 0x30000033ff707230 */ /* 0x000fe40000004100 */
[----:B------:R-:W-:Y:S02]  /*3f00*/  HADD2.F32 R114, -RZ, R27.H1_H1 ;  /* 0x3000001bff727230 */ /* 0x000fe40000004100 */
[----:B------:R-:W-:Y:S01]  /*3f10*/  FMUL.FTZ R101, R101, UR13 ;  /* 0x0000000d65657c20 */ /* 0x000fe20008410000 */
[----:B------:R-:W-:-:S03]  /*3f20*/  FFMA.FTZ R3, R3, R106, 1.1641532182693481445e-10 ;  /* 0x2f00000003037423 */ /* 0x000fc6000001006a */
[----:B------:R-:W-:Y:S02]  /*3f30*/  FMUL.FTZ R101, R101, UR12 ;  /* 0x0000000c65657c20 */ /* 0x000fe40008410000 */
[----:B------:R-:W-:-:S04]  /*3f40*/  FSETP.GTU.FTZ.AND P2, PT, R3, UR10, PT ;  /* 0x0000000a03007c0b */ /* 0x000fc8000bf5c000 */
[----:B------:R-:W-:Y:S02]  /*3f50*/  FSEL R101, R101, RZ, !P2 ;  /* 0x000000ff65657208 */ /* 0x000fe40005000000 */
[----:B------:R-:W-:-:S03]  /*3f60*/  SEL R106, RZ, 0x1, P2 ;  /* 0x00000001ff6a7807 */ /* 0x000fc60001000000 */
[----:B------:R-:W-:-:S07]  /*3f70*/  FFMA.FTZ R3, R101, R112, R114 ;  /* 0x0000007065037223 */ /* 0x000fce0000010072 */
.L_x_6407:
[----:B------:R-:W-:Y:S02]  /*3f80*/  F2FP.F16.F32.PACK_AB R101, RZ, R3 ;  /* 0x00000003ff65723e */ /* 0x000fe400000000ff */
[----:B------:R-:W-:Y:S02]  /*3f90*/  PRMT R92, R92, 0x5410, R95 ;  /* 0x000054105c5c7816 */ /* 0x000fe4000000005f */
[----:B------:R-:W-:Y:S02]  /*3fa0*/  PRMT R94, R94, 0x5410, R97 ;  /* 0x000054105e5e7816 */ /* 0x000fe40000000061 */
[----:B------:R-:W-:Y:S02]  /*3fb0*/  PRMT R93, R93, 0x5410, R96 ;  /* 0x000054105d5d7816 */ /* 0x000fe40000000060 */
[----:B------:R-:W-:Y:S01]  /*3fc0*/  PRMT R95, R98, 0x5410, R101 ;  /* 0x00005410625f7816 */ /* 0x000fe20000000065 */
[----:B------:R-:W-:Y:S06]  /*3fd0*/  BRA `(.L_x_6411) ;  /* 0x00000030007c7947 */ /* 0x000fec0003800000 */
.L_x_6378:
[----:B------:R-:W-:Y:S01]  /*3fe0*/  IMAD.MOV.U32 R17, RZ, RZ, RZ ;  /* 0x000000ffff117224 */ /* 0x000fe200078e00ff */
[----:B------:R-:W-:Y:S01]  /*3ff0*/  MOV R3, R126 ;  /* 0x0000007e00037202 */ /* 0x000fe20000000f00 */
        /* <DEDUP_REMOVED lines=17> */
.L_x_6414:
        /* <DEDUP_REMOVED lines=12> */
.L_x_6415:
        /* <DEDUP_REMOVED lines=51> */
[----:B------:R-:W-:Y:S02]  /*4500*/  IADD3 R5, PT, PT, R124, -0x700cb87f, RZ ;  /* 0x8ff347817c057810 */ /* 0x000fe40007ffe0ff */
[----:B------:R-:W-:Y:S02]  /*4510*/  LOP3.LUT R3, R3, R98, R103, 0x96, !PT ;  /* 0x0000006203037212 */ /* 0x000fe400078e9667 */
[----:B------:R-:W-:Y:S02]  /*4520*/  LOP3.LUT R102, R5, R102, R139, 0x96, !PT ;  /* 0x0000006605667212 */ /* 0x000fe400078e968b */
[----:B------:R-:W-:Y:S01]  /*4530*/  MOV R5, R96 ;  /* 0x0000006000057202 */ /* 0x000fe20000000f00 */
[----:B------:R-:W-:-:S04]  /*4540*/  IMAD.WIDE.U32 R110, R3, -0x2daee0ad, RZ ;  /* 0xd2511f53036e7825 */ /* 0x000fc800078e00ff */
[----:B------:R-:W-:-:S05]  /*4550*/  VIADD R3, R125, 0x96a522ad ;  /* 0x96a522ad7d037836 */ /* 0x000fca0000000000 */
[----:B------:R-:W-:Y:S01]  /*4560*/  LOP3.LUT R104, R3, R104, R111, 0x96, !PT ;  /* 0x0000006803687212 */ /* 0x000fe200078e966f */
[----:B------:R-:W-:-:S07]  /*4570*/  IMAD.MOV.U32 R3, RZ, RZ, RZ ;  /* 0x000000ffff037224 */ /* 0x000fce00078e00ff */
.L_x_6413:
[----:B------:R-:W-:Y:S01]  /*4580*/  I2FP.F32.U32 R5, R5 ;  /* 0x0000000500057245 */ /* 0x000fe20000201000 */
[----:B-----5:R-:W-:Y:S01]  /*4590*/  HADD2.F32 R7, -RZ, R28.H0_H0 ;  /* 0x2000001cff077230 */ /* 0x020fe20000004100 */
[----:B------:R-:W-:Y:S01]  /*45a0*/  MOV R12, 0x2f800000 ;  /* 0x2f800000000c7802 */ /* 0x000fe20000000f00 */
[----:B------:R-:W-:-:S03]  /*45b0*/  HADD2.F32 R92, -RZ, R48.H0_H0 ;  /* 0x20000030ff5c7230 */ /* 0x000fc60000004100 */
[----:B------:R-:W-:Y:S01]  /*45c0*/  FMUL.FTZ R7, R7, UR13 ;  /* 0x0000000d07077c20 */ /* 0x000fe20008410000 */
[----:B------:R-:W-:-:S03]  /*45d0*/  FFMA.FTZ R5, R5, R12, 1.1641532182693481445e-10 ;  /* 0x2f00000005057423 */ /* 0x000fc6000001000c */
[----:B------:R-:W-:Y:S02]  /*45e0*/  FMUL.FTZ R7, R7, UR12 ;  /* 0x0000000c07077c20 */ /* 0x000fe40008410000 */
[----:B------:R-:W-:-:S04]  /*45f0*/  FSETP.GTU.FTZ.AND P2, PT, R5, UR10, PT ;  /* 0x0000000a05007c0b */ /* 0x000fc8000bf5c000 */
[----:B------:R-:W-:Y:S02]  /*4600*/  FSEL R17, R7, RZ, !P2 ;  /* 0x000000ff07117208 */ /* 0x000fe40005000000 */
[----:B------:R-:W-:-:S03]  /*4610*/  SEL R12, RZ, 0x1, P2 ;  /* 0x00000001ff0c7807 */ /* 0x000fc60001000000 */
[----:B------:R-:W-:-:S07]  /*4620*/  FMUL.FTZ R17, R17, R92 ;  /* 0x0000005c11117220 */ /* 0x000fce0000410000 */
.L_x_6412:
        /* <DEDUP_REMOVED lines=16> */
.L_x_6418:
        /* <DEDUP_REMOVED lines=12> */
.L_x_6419:
        /* <DEDUP_REMOVED lines=17> */
[----:B------:R-:W-:-:S03]  /*4900*/  MOV R7, R110 ;  /* 0x0000006e00077202 */ /* 0x000fc60000000f00 */
        /* <DEDUP_REMOVED lines=36> */
[----:B------:R-:W-:Y:S01]  /*4b50*/  LOP3.LUT R102, R5, R102, R139, 0x96, !PT ;  /* 0x0000006605667212 */ /* 0x000fe200078e968b */
[----:B------:R-:W-:Y:S02]  /*4b60*/  HFMA2 R5, -RZ, RZ, 0, 0 ;  /* 0x00000000ff057431 */ /* 0x000fe400000001ff */
[----:B------:R-:W-:-:S04]  /*4b70*/  IMAD.WIDE.U32 R10, R3, -0x2daee0ad, RZ ;  /* 0xd2511f53030a7825 */ /* 0x000fc800078e00ff */
[----:B------:R-:W-:Y:S02]  /*4b80*/  VIADD R3, R125, 0x96a522ad ;  /* 0x96a522ad7d037836 */ /* 0x000fe40000000000 */
[----:B------:R-:W-:-:S03]  /*4b90*/  IMAD.MOV.U32 R110, RZ, RZ, R10 ;  /* 0x000000ffff6e7224 */ /* 0x000fc600078e000a */
[----:B------:R-:W-:-:S07]  /*4ba0*/  LOP3.LUT R104, R3, R104, R11, 0x96, !PT ;  /* 0x0000006803687212 */ /* 0x000fce00078e960b */
.L_x_6417:
        /* <DEDUP_REMOVED lines=11> */
.L_x_6416:
        /* <DEDUP_REMOVED lines=16> */
.L_x_6422:
        /* <DEDUP_REMOVED lines=12> */
.L_x_6423:
        /* <DEDUP_REMOVED lines=44> */
[----:B------:R-:W-:Y:S02]  /*50e0*/  LOP3.LUT R5, R5, R96, R103, 0x96, !PT ;  /* 0x0000006005057212 */ /* 0x000fe400078e9667 */
[----:B------:R-:W-:Y:S02]  /*50f0*/  LOP3.LUT R8, R3, R8, R99, 0x96, !PT ;  /* 0x0000000803087212 */ /* 0x000fe400078e9663 */
[----:B------:R-:W-:Y:S01]  /*5100*/  IADD3 R3, PT, PT, R124, -0xe443238, RZ ;  /* 0xf1bbcdc87c037810 */ /* 0x000fe20007ffe0ff */
[----:B------:R-:W-:-:S04]  /*5110*/  IMAD.WIDE.U32 R104, R5, -0x2daee0ad, RZ ;  /* 0xd2511f5305687825 */ /* 0x000fc800078e00ff */
[----:B------:R-:W-:Y:S02]  /*5120*/  VIADD R5, R125, 0xdb3d7428 ;  /* 0xdb3d74287d057836 */ /* 0x000fe40000000000 */
[----:B------:R-:W-:-:S03]  /*5130*/  IMAD.WIDE.U32 R8, R8, -0x326172a9, RZ ;  /* 0xcd9e8d5708087825 */ /* 0x000fc600078e00ff */
[----:B------:R-:W-:Y:S02]  /*5140*/  LOP3.LUT R5, R5, R98, R105, 0x96, !PT ;  /* 0x0000006205057212 */ /* 0x000fe400078e9669 */
[----:B------:R-:W-:-:S03]  /*5150*/  LOP3.LUT R3, R3, R102, R9, 0x96, !PT ;  /* 0x0000006603037212 */ /* 0x000fc600078e9609 */
[----:B------:R-:W-:-:S04]  /*5160*/  IMAD.WIDE.U32 R138, R5, -0x326172a9, RZ ;  /* 0xcd9e8d57058a7825 */ /* 0x000fc800078e00ff */
[----:B------:R-:W-:Y:S01]  /*5170*/  IMAD.WIDE.U32 R96, R3, -0x2daee0ad, RZ ;  /* 0xd2511f5303607825 */ /* 0x000fe200078e00ff */
[----:B------:R-:W-:-:S03]  /*5180*/  IADD3 R3, PT, PT, R125, -0x695add53, RZ ;  /* 0x96a522ad7d037810 */ /* 0x000fc60007ffe0ff */
[----:B------:R-:W-:Y:S01]  /*5190*/  VIADD R5, R124, 0x8ff34781 ;  /* 0x8ff347817c057836 */ /* 0x000fe20000000000 */
[----:B------:R-:W-:Y:S01]  /*51a0*/  LOP3.LUT R104, R3, R104, R97, 0x96, !PT ;  /* 0x0000006803687212 */ /* 0x000fe200078e9661 */
[----:B------:R-:W-:Y:S01]  /*51b0*/  IMAD.MOV.U32 R3, RZ, RZ, RZ ;  /* 0x000000ffff037224 */ /* 0x000fe200078e00ff */
[----:B------:R-:W-:Y:S02]  /*51c0*/  MOV R110, R96 ;  /* 0x00000060006e7202 */ /* 0x000fe40000000f00 */
[----:B------:R-:W-:-:S07]  /*51d0*/  LOP3.LUT R102, R5, R8, R139, 0x96, !PT ;  /* 0x0000000805667212 */ /* 0x000fce00078e968b */
.L_x_6421:
        /* <DEDUP_REMOVED lines=11> */
.L_x_6420:
        /* <DEDUP_REMOVED lines=16> */
.L_x_6426:
        /* <DEDUP_REMOVED lines=12> */
.L_x_6427:
        /* <DEDUP_REMOVED lines=60> */
.L_x_6425:
        /* <DEDUP_REMOVED lines=11> */
.L_x_6424:
        /* <DEDUP_REMOVED lines=16> */
.L_x_6430:
        /* <DEDUP_REMOVED lines=12> */
.L_x_6431:
        /* <DEDUP_REMOVED lines=54> */
[----:B------:R-:W-:Y:S02]  /*5de0*/  IADD3 R3, PT, PT, R125, -0x695add53, RZ ;  /* 0x96a522ad7d037810 */ /* 0x000fe40007ffe0ff */
[----:B------:R-:W-:Y:S02]  /*5df0*/  LOP3.LUT R102, R5, R98, R139, 0x96, !PT ;  /* 0x0000006205667212 */ /* 0x000fe400078e968b */
[----:B------:R-:W-:Y:S01]  /*5e00*/  LOP3.LUT R104, R3, R4, R113, 0x96, !PT ;  /* 0x0000000403687212 */ /* 0x000fe200078e9671 */
[----:B------:R-:W-:Y:S01]  /*5e10*/  IMAD.MOV.U32 R4, RZ, RZ, R110 ;  /* 0x000000ffff047224 */ /* 0x000fe200078e006e */
[----:B------:R-:W-:Y:S01]  /*5e20*/  MOV R110, R112 ;  /* 0x00000070006e7202 */ /* 0x000fe20000000f00 */
[----:B------:R-:W-:-:S07]  /*5e30*/  IMAD.MOV.U32 R3, RZ, RZ, RZ ;  /* 0x000000ffff037224 */ /* 0x000fce00078e00ff */
.L_x_6429:
        /* <DEDUP_REMOVED lines=11> */
.L_x_6428:
        /* <DEDUP_REMOVED lines=16> */
.L_x_6434:
        /* <DEDUP_REMOVED lines=12> */
.L_x_6435:
        /* <DEDUP_REMOVED lines=52> */
[----:B------:R-:W-:Y:S02]  /*63f0*/  LOP3.LUT R5, R5, R104, R99, 0x96, !PT ;  /* 0x0000006805057212 */ /* 0x000fe400078e9663 */
[----:B------:R-:W-:Y:S01]  /*6400*/  LOP3.LUT R102, R3, R98, R139, 0x96, !PT ;  /* 0x0000006203667212 */ /* 0x000fe200078e968b */
[----:B------:R-:W-:Y:S02]  /*6410*/  HFMA2 R98, -RZ, RZ, 0, 0 ;  /* 0x00000000ff627431 */ /* 0x000fe400000001ff */
[----:B------:R-:W-:-:S04]  /*6420*/  IMAD.WIDE.U32 R112, R5, -0x2daee0ad, RZ ;  /* 0xd2511f5305707825 */ /* 0x000fc800078e00ff */
[----:B------:R-:W-:-:S05]  /*6430*/  VIADD R5, R125, 0x96a522ad ;  /* 0x96a522ad7d057836 */ /* 0x000fca0000000000 */
[----:B------:R-:W-:Y:S02]  /*6440*/  LOP3.LUT R104, R5, R2, R113, 0x96, !PT ;  /* 0x0000000205687212 */ /* 0x000fe400078e9671 */
[----:B------:R-:W-:Y:S01]  /*6450*/  MOV R2, R110 ;  /* 0x0000006e00027202 */ /* 0x000fe20000000f00 */
[----:B------:R-:W-:-:S07]  /*6460*/  IMAD.MOV.U32 R110, RZ, RZ, R112 ;  /* 0x000000ffff6e7224 */ /* 0x000fce00078e0070 */
.L_x_6433:
        /* <DEDUP_REMOVED lines=11> */
.L_x_6432:
        /* <DEDUP_REMOVED lines=16> */
.L_x_6438:
        /* <DEDUP_REMOVED lines=12> */
.L_x_6439:
        /* <DEDUP_REMOVED lines=21> */
[----:B------:R-:W-:Y:S01]  /*6830*/  LOP3.LUT R3, R3, R98, R105, 0x96, !PT ;  /* 0x0000006203037212 */ /* 0x000fe200078e9669 */
[----:B------:R-:W-:Y:S02]  /*6840*/  IMAD.MOV.U32 R101, RZ, RZ, RZ ;  /* 0x000000ffff657224 */ /* 0x000fe400078e00ff */
        /* <DEDUP_REMOVED lines=27> */
[C---:B------:R-:W-:Y:S02]  /*6a00*/  IADD3 R3, PT, PT, R124.reuse, -0xe443238, RZ ;  /* 0xf1bbcdc87c037810 */ /* 0x040fe40007ffe0ff */
[----:B------:R-:W-:Y:S02]  /*6a10*/  LOP3.LUT R5, R5, R104, R99, 0x96, !PT ;  /* 0x0000006805057212 */ /* 0x000fe400078e9663 */
[----:B------:R-:W-:Y:S01]  /*6a20*/  LOP3.LUT R112, R3, R112, R103, 0x96, !PT ;  /* 0x0000007003707212 */ /* 0x000fe200078e9667 */
[----:B------:R-:W-:Y:S02]  /*6a30*/  VIADD R3, R124, 0x8ff34781 ;  /* 0x8ff347817c037836 */ /* 0x000fe40000000000 */
[----:B------:R-:W-:Y:S01]  /*6a40*/  IMAD.WIDE.U32 R138, R5, -0x326172a9, RZ ;  /* 0xcd9e8d57058a7825 */ /* 0x000fe200078e00ff */
[----:B------:R-:W-:-:S03]  /*6a50*/  IADD3 R5, PT, PT, R125, -0x695add53, RZ ;  /* 0x96a522ad7d057810 */ /* 0x000fc60007ffe0ff */
[----:B------:R-:W-:Y:S01]  /*6a60*/  IMAD.WIDE.U32 R112, R112, -0x2daee0ad, RZ ;  /* 0xd2511f5370707825 */ /* 0x000fe200078e00ff */
[----:B------:R-:W-:-:S04]  /*6a70*/  LOP3.LUT R102, R3, R102, R139, 0x96, !PT ;  /* 0x0000006603667212 */ /* 0x000fc800078e968b */
[----:B------:R-:W-:Y:S02]  /*6a80*/  LOP3.LUT R104, R5, R98, R113, 0x96, !PT ;  /* 0x0000006205687212 */ /* 0x000fe400078e9671 */
[----:B------:R-:W-:-:S07]  /*6a90*/  MOV R110, R112 ;  /* 0x00000070006e7202 */ /* 0x000fce0000000f00 */
.L_x_6437:
        /* <DEDUP_REMOVED lines=11> */
.L_x_6436:
        /* <DEDUP_REMOVED lines=16> */
.L_x_6442:
        /* <DEDUP_REMOVED lines=12> */
.L_x_6443:
        /* <DEDUP_REMOVED lines=55> */
[----:B------:R-:W-:Y:S02]  /*7080*/  HFMA2 R99, -RZ, RZ, 0, 0 ;  /* 0x00000000ff637431 */ /* 0x000fe400000001ff */
[----:B------:R-:W-:-:S05]  /*7090*/  VIADD R3, R125, 0x96a522ad ;  /* 0x96a522ad7d037836 */ /* 0x000fca0000000000 */
[----:B------:R-:W-:Y:S02]  /*70a0*/  LOP3.LUT R104, R3, R104, R107, 0x96, !PT ;  /* 0x0000006803687212 */ /* 0x000fe400078e966b */
[----:B------:R-:W-:Y:S01]  /*70b0*/  MOV R3, R110 ;  /* 0x0000006e00037202 */ /* 0x000fe20000000f00 */
[----:B------:R-:W-:-:S07]  /*70c0*/  IMAD.MOV.U32 R110, RZ, RZ, R106 ;  /* 0x000000ffff6e7224 */ /* 0x000fce00078e006a */
.L_x_6441:
        /* <DEDUP_REMOVED lines=11> */
.L_x_6440:
[----:B------:R-:W-:Y:S02]  /*7180*/  F2FP.F16.F32.PACK_AB R101, RZ, R3 ;  /* 0x00000003ff65723e */ /* 0x000fe400000000ff */
[----:B------:R-:W-:Y:S02]  /*7190*/  PRMT R92, R92, 0x5410, R95 ;  /* 0x000054105c5c7816 */ /* 0x000fe4000000005f */
[----:B------:R-:W-:Y:S02]  /*71a0*/  PRMT R94, R94, 0x5410, R97 ;  /* 0x000054105e5e7816 */ /* 0x000fe40000000061 */
[----:B------:R-:W-:Y:S02]  /*71b0*/  PRMT R93, R93, 0x5410, R96 ;  /* 0x000054105d5d7816 */ /* 0x000fe40000000060 */
[----:B------:R-:W-:-:S07]  /*71c0*/  PRMT R95, R98, 0x5410, R101 ;  /* 0x00005410625f7816 */ /* 0x000fce0000000065 */
.L_x_6411:
        /* <DEDUP_REMOVED lines=30> */
.L_x_6444:
[----:B-----5:R2:W5:Y:S04]  /*73b0*/  @P1 LDG.E.128 R28, desc[UR6][R96.64] ;  /* 0x00000006601c1981 */ /* 0x020568000c1e1d00 */
[----:B------:R2:W5:Y:S01]  /*73c0*/  @P0 LDG.E.128 R24, desc[UR6][R112.64] ;  /* 0x0000000670180981 */ /* 0x000562000c1e1d00 */
[----:B------:R-:W-:Y:S05]  /*73d0*/  @!P0 BRA `(.L_x_6445) ;  /* 0x0000003400048947 */ /* 0x000fea0003800000 */
[----:B------:R-:W-:-:S13]  /*73e0*/  ISETP.GT.AND P2, PT, R100, RZ, PT ;  /* 0x000000ff6400720c */ /* 0x000fda0003f44270 */
[----:B-----5:R-:W-:Y:S01]  /*73f0*/  @!P2 HADD2.F32 R111, -RZ, R24.H0_H0 ;  /* 0x20000018ff6fa230 */ /* 0x020fe20000004100 */
        /* <DEDUP_REMOVED lines=18> */
.L_x_6448:
        /* <DEDUP_REMOVED lines=12> */
.L_x_6449:
[----:B------:R-:W-:Y:S01]  /*75e0*/  IMAD.WIDE.U32 R94, R20, -0x326172a9, RZ ;  /* 0xcd9e8d57145e7825 */ /* 0x000fe200078e00ff */
[----:B------:R-:W-:-:S03]  /*75f0*/  LOP3.LUT R98, R19, R93, R125, 0x96, !PT ;  /* 0x0000005d13627212 */ /* 0x000fc600078e967d */
[----:B------:R-:W-:Y:S01]  /*7600*/  VIADD R93, R124, 0x9e3779b9 ;  /* 0x9e3779b97c5d7836 */ /* 0x000fe20000000000 */
[----:B--2---:R-:W-:Y:S01]  /*7610*/  LOP3.LUT R96, R21, R95, R124, 0x96, !PT ;  /* 0x0000005f15607212 */ /* 0x004fe200078e967c */
        /* <DEDUP_REMOVED lines=52> */
[----:B------:R-:W-:-:S04]  /*7960*/  LOP3.LUT R102, R95, R102, R139, 0x96, !PT ;  /* 0x000000665f667212 */ /* 0x000fc800078e968b */
[----:B------:R-:W-:Y:S01]  /*7970*/  LOP3.LUT R104, R97, R104, R93, 0x96, !PT ;  /* 0x0000006861687212 */ /* 0x000fe200078e965d */
[----:B------:R-:W-:-:S07]  /*7980*/  HFMA2 R93, -RZ, RZ, 0, 0 ;  /* 0x00000000ff5d7431 */ /* 0x000fce00000001ff */
.L_x_6447:
[----:B------:R-:W-:Y:S01]  /*7990*/  I2FP.F32.U32 R12, R12 ;  /* 0x0000000c000c7245 */ /* 0x000fe20000201000 */
[----:B------:R-:W-:Y:S02]  /*79a0*/  HADD2.F32 R94, -RZ, R28.H0_H0 ;  /* 0x2000001cff5e7230 */ /* 0x000fe40000004100 */
[----:B------:R-:W-:Y:S02]  /*79b0*/  IMAD.MOV.U32 R95, RZ, RZ, 0x2f800000 ;  /* 0x2f800000ff5f7424 */ /* 0x000fe400078e00ff */
[----:B--2---:R-:W-:Y:S02]  /*79c0*/  HADD2.F32 R96, -RZ, R24.H0_H0 ;  /* 0x20000018ff607230 */ /* 0x004fe40000004100 */
[----:B------:R-:W-:Y:S01]  /*79d0*/  FMUL.FTZ R94, R94, UR13 ;  /* 0x0000000d5e5e7c20 */ /* 0x000fe20008410000 */
[----:B------:R-:W-:-:S03]  /*79e0*/  FFMA.FTZ R12, R12, R95, 1.1641532182693481445e-10 ;  /* 0x2f0000000c0c7423 */ /* 0x000fc6000001005f */
[----:B------:R-:W-:Y:S01]  /*79f0*/  FMUL.FTZ R111, R94, UR12 ;  /* 0x0000000c5e6f7c20 */ /* 0x000fe20008410000 */
[----:B------:R-:W-:Y:S01]  /*7a00*/  HADD2.F32 R94, -RZ, R44.H0_H0 ;  /* 0x2000002cff5e7230 */ /* 0x000fe20000004100 */
[----:B------:R-:W-:-:S04]  /*7a10*/  FSETP.GTU.FTZ.AND P3, PT, R12, UR10, PT ;  /* 0x0000000a0c007c0b */ /* 0x000fc8000bf7c000 */
[----:B------:R-:W-:Y:S02]  /*7a20*/  FSEL R111, R111, RZ, !P3 ;  /* 0x000000ff6f6f7208 */ /* 0x000fe40005800000 */
[----:B------:R-:W-:-:S03]  /*7a30*/  SEL R12, RZ, 0x1, P3 ;  /* 0x00000001ff0c7807 */ /* 0x000fc60001800000 */
[----:B------:R-:W-:-:S07]  /*7a40*/  FFMA.FTZ R111, R111, R94, R96 ;  /* 0x0000005e6f6f7223 */ /* 0x000fce0000010060 */
.L_x_6446:
        /* <DEDUP_REMOVED lines=20> */
.L_x_6452:
        /* <DEDUP_REMOVED lines=12> */
.L_x_6453:
[----:B--2---:R-:W-:Y:S01]  /*7c50*/  IMAD.WIDE.U32 R96, R20, -0x326172a9, RZ ;  /* 0xcd9e8d5714607825 */ /* 0x004fe200078e00ff */
        /* <DEDUP_REMOVED lines=56> */
[----:B------:R-:W-:Y:S01]  /*7fe0*/  VIADD R93, R125, 0x96a522ad ;  /* 0x96a522ad7d5d7836 */ /* 0x000fe20000000000 */
[----:B------:R-:W-:-:S04]  /*7ff0*/  MOV R94, R96 ;  /* 0x00000060005e7202 */ /* 0x000fc80000000f00 */
[----:B------:R-:W-:-:S07]  /*8000*/  LOP3.LUT R104, R93, R104, R97, 0x96, !PT ;  /* 0x000000685d687212 */ /* 0x000fce00078e9661 */
.L_x_6451:
[----:B------:R-:W-:Y:S01]  /*8010*/  I2FP.F32.U32 R10, R10 ;  /* 0x0000000a000a7245 */ /* 0x000fe20000201000 */
[----:B------:R-:W-:Y:S02]  /*8020*/  HADD2.F32 R92, -RZ, R28.H1_H1 ;  /* 0x3000001cff5c7230 */ /* 0x000fe40000004100 */
[----:B------:R-:W-:Y:S02]  /*8030*/  IMAD.MOV.U32 R93, RZ, RZ, 0x2f800000 ;  /* 0x2f800000ff5d7424 */ /* 0x000fe400078e00ff */
[----:B--2---:R-:W-:Y:S02]  /*8040*/  HADD2.F32 R96, -RZ, R24.H1_H1 ;  /* 0x30000018ff607230 */ /* 0x004fe40000004100 */
        /* <DEDUP_REMOVED lines=8> */
.L_x_6450:
        /* <DEDUP_REMOVED lines=20> */
.L_x_6456:
        /* <DEDUP_REMOVED lines=12> */
.L_x_6457:
        /* <DEDUP_REMOVED lines=60> */
.L_x_6455:
        /* <DEDUP_REMOVED lines=12> */
.L_x_6454:
        /* <DEDUP_REMOVED lines=20> */
.L_x_6460:
[----:B------:R-:W-:-:S04]  /*8890*/  VIADD R22, R22, 0x1 ;  /* 0x0000000116167836 */ /* 0x000fc80000000000 */
[C---:B--2---:R-:W-:Y:S01]  /*88a0*/  IMAD.WIDE.U32 R96, R22.reuse, -0x2daee0ad, RZ ;  /* 0xd2511f5316607825 */ /* 0x044fe200078e00ff */
        /* <DEDUP_REMOVED lines=10> */
.L_x_6461:
        /* <DEDUP_REMOVED lines=56> */
[----:B------:R-:W-:-:S04]  /*8cd0*/  LOP3.LUT R102, R93, R96, R139, 0x96, !PT ;  /* 0x000000605d667212 */ /* 0x000fc800078e968b */
[----:B------:R-:W-:Y:S01]  /*8ce0*/  LOP3.LUT R104, R97, R104, R95, 0x96, !PT ;  /* 0x0000006861687212 */ /* 0x000fe200078e965f */
[----:B------:R-:W-:-:S07]  /*8cf0*/  IMAD.MOV.U32 R95, RZ, RZ, RZ ;  /* 0x000000ffff5f7224 */ /* 0x000fce00078e00ff */
.L_x_6459:
[----:B------:R-:W-:Y:S01]  /*8d00*/  I2FP.F32.U32 R6, R6 ;  /* 0x0000000600067245 */ /* 0x000fe20000201000 */
[----:B------:R-:W-:Y:S01]  /*8d10*/  HADD2.F32 R92, -RZ, R29.H1_H1 ;  /* 0x3000001dff5c7230 */ /* 0x000fe20000004100 */
[----:B------:R-:W-:Y:S01]  /*8d20*/  MOV R93, 0x2f800000 ;  /* 0x2f800000005d7802 */ /* 0x000fe20000000f00 */
[----:B--2---:R-:W-:-:S03]  /*8d30*/  HADD2.F32 R96, -RZ, R25.H1_H1 ;  /* 0x30000019ff607230 */ /* 0x004fc60000004100 */
        /* <DEDUP_REMOVED lines=8> */
.L_x_6458:
        /* <DEDUP_REMOVED lines=20> */
.L_x_6464:
        /* <DEDUP_REMOVED lines=12> */
.L_x_6465:
[----:B------:R-:W-:Y:S01]  /*8fc0*/  IMAD.WIDE.U32 R102, R20, -0x326172a9, RZ ;  /* 0xcd9e8d5714667825 */ /* 0x000fe200078e00ff */
[----:B------:R-:W-:Y:S02]  /*8fd0*/  LOP3.LUT R92, R19, R99, R125, 0x96, !PT ;  /* 0x00000063135c7212 */ /* 0x000fe400078e967d */
[----:B------:R-:W-:Y:S01]  /*8fe0*/  IADD3 R99, PT, PT, R125, -0x4498517b, RZ ;  /* 0xbb67ae857d637810 */ /* 0x000fe20007ffe0ff */
[----:B------:R-:W-:Y:S01]  /*8ff0*/  VIADD R95, R124, 0x9e3779b9 ;  /* 0x9e3779b97c5f7836 */ /* 0x000fe20000000000 */
[----:B--2---:R-:W-:Y:S01]  /*9000*/  LOP3.LUT R96, R21, R103, R124, 0x96, !PT ;  /* 0x0000006715607212 */ /* 0x004fe200078e967c */
        /* <DEDUP_REMOVED lines=30> */
[----:B------:R-:W-:Y:S01]  /*91f0*/  IMAD.WIDE.U32 R98, R95, -0x2daee0ad, RZ ;  /* 0xd2511f535f627825 */ /* 0x000fe200078e00ff */
[----:B------:R-:W-:-:S03]  /*9200*/  IADD3 R97, PT, PT, R125, 0x1fd5c5a3, RZ ;  /* 0x1fd5c5a37d617810 */ /* 0x000fc60007ffe0ff */
[----:B------:R-:W-:Y:S02]  /*9210*/  VIADD R95, R125, 0x646e171e ;  /* 0x646e171e7d5f7836 */ /* 0x000fe40000000000 */
[----:B------:R-:W-:-:S03]  /*9220*/  IMAD.WIDE.U32 R102, R102, -0x326172a9, RZ ;  /* 0xcd9e8d5766667825 */ /* 0x000fc600078e00ff */
        /* <DEDUP_REMOVED lines=17> */
[----:B------:R-:W-:Y:S02]  /*9340*/  HFMA2 R93, -RZ, RZ, 0, 0 ;  /* 0x00000000ff5d7431 */ /* 0x000fe400000001ff */
[----:B------:R-:W-:-:S05]  /*9350*/  VIADD R95, R124, 0x8ff34781 ;  /* 0x8ff347817c5f7836 */ /* 0x000fca0000000000 */
[----:B------:R-:W-:-:S07]  /*9360*/  LOP3.LUT R102, R95, R102, R139, 0x96, !PT ;  /* 0x000000665f667212 */ /* 0x000fce00078e968b */
.L_x_6463:
        /* <DEDUP_REMOVED lines=12> */
.L_x_6462:
        /* <DEDUP_REMOVED lines=20> */
.L_x_6468:
        /* <DEDUP_REMOVED lines=12> */
.L_x_6469:
[----:B--2---:R-:W-:Y:S01]  /*9630*/  IMAD.WIDE.U32 R112, R20, -0x326172a9, RZ ;  /* 0xcd9e8d5714707825 */ /* 0x004fe200078e00ff */
        /* <DEDUP_REMOVED lines=57> */
[----:B------:R-:W-:-:S07]  /*99d0*/  IMAD.MOV.U32 R95, RZ, RZ, RZ ;  /* 0x000000ffff5f7224 */ /* 0x000fce00078e00ff */
.L_x_6467:
        /* <DEDUP_REMOVED lines=12> */
.L_x_6466:
        /* <DEDUP_REMOVED lines=20> */
.L_x_6472:
        /* <DEDUP_REMOVED lines=12> */
.L_x_6473:
[----:B--2---:R-:W-:Y:S01]  /*9ca0*/  IMAD.WIDE.U32 R112, R20, -0x326172a9, RZ ;  /* 0xcd9e8d5714707825 */ /* 0x004fe200078e00ff */
        /* <DEDUP_REMOVED lines=58> */
.L_x_6471:
        /* <DEDUP_REMOVED lines=12> */
.L_x_6470:
[----:B------:R-:W-:Y:S01]  /*a110*/  F2FP.F16.F32.PACK_AB R119, RZ, R99 ;  /* 0x00000063ff77723e */ /* 0x000fe200000000ff */
[----:B--2---:R-:W-:Y:S01]  /*a120*/  @!P2 HADD2.F32 R97, -RZ, R27.H1_H1 ;  /* 0x3000001bff61a230 */ /* 0x004fe20000004100 */
        /* <DEDUP_REMOVED lines=18> */
.L_x_6476:
        /* <DEDUP_REMOVED lines=12> */
.L_x_6477:
        /* <DEDUP_REMOVED lines=55> */
[----:B------:R-:W-:Y:S02]  /*a680*/  HFMA2 R120, -RZ, RZ, 0, 0 ;  /* 0x00000000ff787431 */ /* 0x000fe400000001ff */
[----:B------:R-:W-:Y:S02]  /*a690*/  IMAD.MOV.U32 R93, RZ, RZ, R126 ;  /* 0x000000ffff5d7224 */ /* 0x000fe400078e007e */
[----:B------:R-:W-:-:S05]  /*a6a0*/  IMAD.WIDE.U32 R94, R95, -0x2daee0ad, RZ ;  /* 0xd2511f535f5e7825 */ /* 0x000fca00078e00ff */
[----:B------:R-:W-:Y:S02]  /*a6b0*/  LOP3.LUT R104, R97, R92, R95, 0x96, !PT ;  /* 0x0000005c61687212 */ /* 0x000fe400078e965f */
[----:B------:R-:W-:-:S07]  /*a6c0*/  MOV R98, R94 ;  /* 0x0000005e00627202 */ /* 0x000fce0000000f00 */
.L_x_6475:
[----:B------:R-:W-:Y:S01]  /*a6d0*/  I2FP.F32.U32 R92, R93 ;  /* 0x0000005d005c7245 */ /* 0x000fe20000201000 */
[----:B------:R-:W-:Y:S02]  /*a6e0*/  HADD2.F32 R94, -RZ, R31.H1_H1 ;  /* 0x3000001fff5e7230 */ /* 0x000fe40000004100 */
[----:B------:R-:W-:Y:S02]  /*a6f0*/  IMAD.MOV.U32 R93, RZ, RZ, 0x2f800000 ;  /* 0x2f800000ff5d7424 */ /* 0x000fe400078e00ff */
[----:B------:R-:W-:Y:S02]  /*a700*/  HADD2.F32 R96, -RZ, R27.H1_H1 ;  /* 0x3000001bff607230 */ /* 0x000fe40000004100 */
[----:B------:R-:W-:Y:S01]  /*a710*/  FMUL.FTZ R94, R94, UR13 ;  /* 0x0000000d5e5e7c20 */ /* 0x000fe20008410000 */
[----:B------:R-:W-:-:S03]  /*a720*/  FFMA.FTZ R92, R92, R93, 1.1641532182693481445e-10 ;  /* 0x2f0000005c5c7423 */ /* 0x000fc6000001005d */
[----:B------:R-:W-:Y:S02]  /*a730*/  FMUL.FTZ R94, R94, UR12 ;  /* 0x0000000c5e5e7c20 */ /* 0x000fe40008410000 */
[----:B------:R-:W-:Y:S01]  /*a740*/  FSETP.GTU.FTZ.AND P2, PT, R92, UR10, PT ;  /* 0x0000000a5c007c0b */ /* 0x000fe2000bf5c000 */
[----:B------:R-:W-:-:S03]  /*a750*/  HADD2.F32 R92, -RZ, R47.H1_H1 ;  /* 0x3000002fff5c7230 */ /* 0x000fc60000004100 */
[----:B------:R-:W-:Y:S02]  /*a760*/  FSEL R97, R94, RZ, !P2 ;  /* 0x000000ff5e617208 */ /* 0x000fe40005000000 */
[----:B------:R-:W-:-:S03]  /*a770*/  SEL R106, RZ, 0x1, P2 ;  /* 0x00000001ff6a7807 */ /* 0x000fc60001000000 */
[----:B------:R-:W-:-:S07]  /*a780*/  FFMA.FTZ R97, R97, R92, R96 ;  /* 0x0000005c61617223 */ /* 0x000fce0000010060 */
.L_x_6474:
[----:B------:R-:W-:Y:S02]  /*a790*/  F2FP.F16.F32.PACK_AB R95, RZ, R97 ;  /* 0x00000061ff5f723e */ /* 0x000fe400000000ff */
[----:B------:R-:W-:Y:S02]  /*a7a0*/  PRMT R94, R117, 0x5410, R118 ;  /* 0x00005410755e7816 */ /* 0x000fe40000000076 */
[----:B------:R-:W-:Y:S02]  /*a7b0*/  PRMT R93, R115, 0x5410, R116 ;  /* 0x00005410735d7816 */ /* 0x000fe40000000074 */
[----:B------:R-:W-:Y:S02]  /*a7c0*/  PRMT R92, R110, 0x5410, R114 ;  /* 0x000054106e5c7816 */ /* 0x000fe40000000072 */
[----:B------:R-:W-:Y:S01]  /*a7d0*/  PRMT R95, R119, 0x5410, R95 ;  /* 0x00005410775f7816 */ /* 0x000fe2000000005f */
[----:B------:R-:W-:Y:S06]  /*a7e0*/  BRA `(.L_x_6478) ;  /* 0x00000030007c7947 */ /* 0x000fec0003800000 */
.L_x_6445:
        /* <DEDUP_REMOVED lines=19> */
.L_x_6481:
        /* <DEDUP_REMOVED lines=12> */
.L_x_6482:
        /* <DEDUP_REMOVED lines=48> */
[----:B------:R-:W-:Y:S02]  /*ace0*/  HFMA2 R92, -RZ, RZ, 0, 0 ;  /* 0x00000000ff5c7431 */ /* 0x000fe400000001ff */
[----:B------:R-:W-:Y:S02]  /*acf0*/  VIADD R97, R125, 0xdb3d7428 ;  /* 0xdb3d74287d617836 */ /* 0x000fe40000000000 */
[----:B------:R-:W-:Y:S01]  /*ad00*/  IMAD.WIDE.U32 R102, R95, -0x326172a9, RZ ;  /* 0xcd9e8d575f667825 */ /* 0x000fe200078e00ff */
[----:B------:R-:W-:Y:S02]  /*ad10*/  IADD3 R95, PT, PT, R125, -0x695add53, RZ ;  /* 0x96a522ad7d5f7810 */ /* 0x000fe40007ffe0ff */
[----:B------:R-:W-:Y:S02]  /*ad20*/  LOP3.LUT R97, R97, R96, R105, 0x96, !PT ;  /* 0x0000006061617212 */ /* 0x000fe400078e9669 */
[----:B------:R-:W-:Y:S01]  /*ad30*/  LOP3.LUT R98, R93, R98, R103, 0x96, !PT ;  /* 0x000000625d627212 */ /* 0x000fe200078e9667 */
[----:B------:R-:W-:-:S02]  /*ad40*/  VIADD R93, R124, 0x8ff34781 ;  /* 0x8ff347817c5d7836 */ /* 0x000fc40000000000 */
[----:B------:R-:W-:-:S04]  /*ad50*/  IMAD.WIDE.U32 R138, R97, -0x326172a9, RZ ;  /* 0xcd9e8d57618a7825 */ /* 0x000fc800078e00ff */
[----:B------:R-:W-:Y:S01]  /*ad60*/  IMAD.WIDE.U32 R98, R98, -0x2daee0ad, RZ ;  /* 0xd2511f5362627825 */ /* 0x000fe200078e00ff */
[----:B------:R-:W-:-:S04]  /*ad70*/  LOP3.LUT R102, R93, R102, R139, 0x96, !PT ;  /* 0x000000665d667212 */ /* 0x000fc800078e968b */
[----:B------:R-:W-:-:S07]  /*ad80*/  LOP3.LUT R104, R95, R104, R99, 0x96, !PT ;  /* 0x000000685f687212 */ /* 0x000fce00078e9663 */
.L_x_6480:
[----:B------:R-:W-:Y:S01]  /*ad90*/  I2FP.F32.U32 R12, R12 ;  /* 0x0000000c000c7245 */ /* 0x000fe20000201000 */
[----:B-----5:R-:W-:Y:S02]  /*ada0*/  HADD2.F32 R94, -RZ, R28.H0_H0 ;  /* 0x2000001cff5e7230 */ /* 0x020fe40000004100 */
[----:B------:R-:W-:Y:S02]  /*adb0*/  IMAD.MOV.U32 R93, RZ, RZ, 0x2f800000 ;  /* 0x2f800000ff5d7424 */ /* 0x000fe400078e00ff */
[----:B--2---:R-:W-:Y:S02]  /*adc0*/  HADD2.F32 R96, -RZ, R44.H0_H0 ;  /* 0x2000002cff607230 */ /* 0x004fe40000004100 */
[----:B------:R-:W-:Y:S01]  /*add0*/  FMUL.FTZ R94, R94, UR13 ;  /* 0x0000000d5e5e7c20 */ /* 0x000fe20008410000 */
[----:B------:R-:W-:-:S03]  /*ade0*/  FFMA.FTZ R12, R12, R93, 1.1641532182693481445e-10 ;  /* 0x2f0000000c0c7423 */ /* 0x000fc6000001005d */
[----:B------:R-:W-:Y:S02]  /*adf0*/  FMUL.FTZ R94, R94, UR12 ;  /* 0x0000000c5e5e7c20 */ /* 0x000fe40008410000 */
[----:B------:R-:W-:-:S04]  /*ae00*/  FSETP.GTU.FTZ.AND P2, PT, R12, UR10, PT ;  /* 0x0000000a0c007c0b */ /* 0x000fc8000bf5c000 */
[----:B------:R-:W-:Y:S02]  /*ae10*/  FSEL R111, R94, RZ, !P2 ;  /* 0x000000ff5e6f7208 */ /* 0x000fe40005000000 */
[----:B------:R-:W-:-:S03]  /*ae20*/  SEL R12, RZ, 0x1, P2 ;  /* 0x00000001ff0c7807 */ /* 0x000fc60001000000 */
[----:B------:R-:W-:-:S07]  /*ae30*/  FMUL.FTZ R111, R96, R111 ;  /* 0x0000006f606f7220 */ /* 0x000fce0000410000 */
.L_x_6479:
        /* <DEDUP_REMOVED lines=16> */
.L_x_6485:
        /* <DEDUP_REMOVED lines=12> */
.L_x_6486:
        /* <DEDUP_REMOVED lines=56> */
[----:B------:R-:W-:-:S03]  /*b380*/  LOP3.LUT R102, R93, R92, R139, 0x96, !PT ;  /* 0x0000005c5d667212 */ /* 0x000fc600078e968b */
[----:B------:R-:W-:Y:S01]  /*b390*/  IMAD.MOV.U32 R93, RZ, RZ, RZ ;  /* 0x000000ffff5d7224 */ /* 0x000fe200078e00ff */
[----:B------:R-:W-:Y:S02]  /*b3a0*/  LOP3.LUT R104, R97, R104, R95, 0x96, !PT ;  /* 0x0000006861687212 */ /* 0x000fe400078e965f */
[----:B------:R-:W-:-:S07]  /*b3b0*/  MOV R98, R94 ;  /* 0x0000005e00627202 */ /* 0x000fce0000000f00 */
.L_x_6484:
        /* <DEDUP_REMOVED lines=10> */
[----:B------:R-:W-:-:S07]  /*b460*/  FMUL.FTZ R109, R94, R109 ;  /* 0x0000006d5e6d7220 */ /* 0x000fce0000410000 */
.L_x_6483:
        /* <DEDUP_REMOVED lines=16> */
.L_x_6489:
        /* <DEDUP_REMOVED lines=12> */
.L_x_6490:
[----:B------:R-:W-:Y:S01]  /*b630*/  IMAD.WIDE.U32 R94, R20, -0x326172a9, RZ ;  /* 0xcd9e8d57145e7825 */ /* 0x000fe200078e00ff */
[----:B------:R-:W-:Y:S02]  /*b640*/  LOP3.LUT R102, R19, R93, R125, 0x96, !PT ;  /* 0x0000005d13667212 */ /* 0x000fe400078e967d */
[----:B------:R-:W-:Y:S02]  /*b650*/  IADD3 R93, PT, PT, R124, -0x61c88647, RZ ;  /* 0x9e3779b97c5d7810 */ /* 0x000fe40007ffe0ff */
[----:B--2---:R-:W-:Y:S01]  /*b660*/  LOP3.LUT R96, R21, R95, R124, 0x96, !PT ;  /* 0x0000005f15607212 */ /* 0x004fe200078e967c */
[----:B------:R-:W-:Y:S01]  /*b670*/  IMAD.WIDE.U32 R102, R102, -0x326172a9, RZ ;  /* 0xcd9e8d5766667825 */ /* 0x000fe200078e00ff */
[----:B------:R-:W-:Y:S02]  /*b680*/  IADD3 R99, PT, PT, R125, 0x76cf5d0a, RZ ;  /* 0x76cf5d0a7d637810 */ /* 0x000fe40007ffe0ff */
[----:B------:R-:W-:Y:S01]  /*b690*/  MOV R8, R98 ;  /* 0x0000006200087202 */ /* 0x000fe20000000f00 */
        /* <DEDUP_REMOVED lines=53> */
.L_x_6488:
        /* <DEDUP_REMOVED lines=11> */
.L_x_6487:
        /* <DEDUP_REMOVED lines=16> */
.L_x_6493:
        /* <DEDUP_REMOVED lines=12> */
.L_x_6494:
[----:B--2---:R-:W-:Y:S01]  /*bc60*/  IMAD.WIDE.U32 R96, R20, -0x326172a9, RZ ;  /* 0xcd9e8d5714607825 */ /* 0x004fe200078e00ff */
        /* <DEDUP_REMOVED lines=55> */
[----:B------:R-:W-:-:S04]  /*bfe0*/  LOP3.LUT R102, R95, R94, R139, 0x96, !PT ;  /* 0x0000005e5f667212 */ /* 0x000fc800078e968b */
[----:B------:R-:W-:Y:S01]  /*bff0*/  LOP3.LUT R104, R97, R104, R93, 0x96, !PT ;  /* 0x0000006861687212 */ /* 0x000fe200078e965d */
[----:B------:R-:W-:Y:S01]  /*c000*/  IMAD.MOV.U32 R93, RZ, RZ, RZ ;  /* 0x000000ffff5d7224 */ /* 0x000fe200078e00ff */
[----:B------:R-:W-:-:S07]  /*c010*/  MOV R98, R92 ;  /* 0x0000005c00627202 */ /* 0x000fce0000000f00 */
.L_x_6492:
        /* <DEDUP_REMOVED lines=11> */
.L_x_6491:
        /* <DEDUP_REMOVED lines=16> */
.L_x_6497:
        /* <DEDUP_REMOVED lines=12> */
.L_x_6498:
        /* <DEDUP_REMOVED lines=57> */
[----:B------:R-:W-:Y:S02]  /*c620*/  IMAD.MOV.U32 R98, RZ, RZ, R92 ;  /* 0x000000ffff627224 */ /* 0x000fe400078e005c */
[----:B------:R-:W-:Y:S01]  /*c630*/  HFMA2 R92, -RZ, RZ, 0, 0 ;  /* 0x00000000ff5c7431 */ /* 0x000fe200000001ff */
[----:B------:R-:W-:-:S07]  /*c640*/  LOP3.LUT R104, R97, R94, R93, 0x96, !PT ;  /* 0x0000005e61687212 */ /* 0x000fce00078e965d */
.L_x_6496:
        /* <DEDUP_REMOVED lines=11> */
.L_x_6495:
        /* <DEDUP_REMOVED lines=16> */
.L_x_6501:
[----:B------:R-:W-:-:S04]  /*c800*/  IADD3 R22, PT, PT, R22, 0x1, RZ ;  /* 0x0000000116167810 */ /* 0x000fc80007ffe0ff */
[C---:B------:R-:W-:Y:S01]  /*c810*/  ISETP.NE.AND P2, PT, R22.reuse, RZ, PT ;  /* 0x000000ff1600720c */ /* 0x040fe20003f45270 */
[----:B--2---:R-:W-:-:S12]  /*c820*/  IMAD.WIDE.U32 R96, R22, -0x2daee0ad, RZ ;  /* 0xd2511f5316607825 */ /* 0x004fd800078e00ff */
        /* <DEDUP_REMOVED lines=9> */
.L_x_6502:
        /* <DEDUP_REMOVED lines=56> */
[----:B------:R-:W-:Y:S01]  /*cc40*/  LOP3.LUT R104, R97, R96, R93, 0x96, !PT ;  /* 0x0000006061687212 */ /* 0x000fe200078e965d */
[----:B------:R-:W-:Y:S01]  /*cc50*/  IMAD.MOV.U32 R93, RZ, RZ, RZ ;  /* 0x000000ffff5d7224 */ /* 0x000fe200078e00ff */
[----:B------:R-:W-:Y:S02]  /*cc60*/  MOV R98, R92 ;  /* 0x0000005c00627202 */ /* 0x000fe40000000f00 */
[----:B------:R-:W-:-:S07]  /*cc70*/  LOP3.LUT R102, R95, R112, R139, 0x96, !PT ;  /* 0x000000705f667212 */ /* 0x000fce00078e968b */
.L_x_6500:
        /* <DEDUP_REMOVED lines=11> */
.L_x_6499:
        /* <DEDUP_REMOVED lines=16> */
.L_x_6505:
        /* <DEDUP_REMOVED lines=12> */
.L_x_6506:
        /* <DEDUP_REMOVED lines=51> */
[----:B------:R-:W-:Y:S02]  /*d220*/  IADD3 R93, PT, PT, R124, -0x700cb87f, RZ ;  /* 0x8ff347817c5d7810 */ /* 0x000fe40007ffe0ff */
[----:B------:R-:W-:Y:S01]  /*d230*/  LOP3.LUT R95, R95, R94, R97, 0x96, !PT ;  /* 0x0000005e5f5f7212 */ /* 0x000fe200078e9661 */
[----:B------:R-:W-:Y:S02]  /*d240*/  VIADD R97, R125, 0x96a522ad ;  /* 0x96a522ad7d617836 */ /* 0x000fe40000000000 */
[----:B------:R-:W-:-:S04]  /*d250*/  IMAD.WIDE.U32 R138, R99, -0x326172a9, RZ ;  /* 0xcd9e8d57638a7825 */ /* 0x000fc800078e00ff */
[----:B------:R-:W-:Y:S01]  /*d260*/  IMAD.WIDE.U32 R94, R95, -0x2daee0ad, RZ ;  /* 0xd2511f535f5e7825 */ /* 0x000fe200078e00ff */
[----:B------:R-:W-:-:S03]  /*d270*/  LOP3.LUT R102, R93, R96, R139, 0x96, !PT ;  /* 0x000000605d667212 */ /* 0x000fc600078e968b */
[----:B------:R-:W-:Y:S01]  /*d280*/  IMAD.MOV.U32 R98, RZ, RZ, R94 ;  /* 0x000000ffff627224 */ /* 0x000fe200078e005e */
[----:B------:R-:W-:Y:S01]  /*d290*/  LOP3.LUT R104, R97, R92, R95, 0x96, !PT ;  /* 0x0000005c61687212 */ /* 0x000fe200078e965f */
[----:B------:R-:W-:-:S07]  /*d2a0*/  HFMA2 R92, -RZ, RZ, 0, 0 ;  /* 0x00000000ff5c7431 */ /* 0x000fce00000001ff */
.L_x_6504:
        /* <DEDUP_REMOVED lines=11> */
.L_x_6503:
[----:B------:R-:W-:Y:S01]  /*d360*/  F2FP.F16.F32.PACK_AB R119, RZ, R99 ;  /* 0x00000063ff77723e */ /* 0x000fe200000000ff */
[----:B------:R-:W-:Y:S01]  /*d370*/  IMAD.MOV.U32 R120, RZ, RZ, R92 ;  /* 0x000000ffff787224 */ /* 0x000fe200078e005c */
[----:B--2---:R-:W-:Y:S01]  /*d380*/  MOV R97, RZ ;  /* 0x000000ff00617202 */ /* 0x004fe20000000f00 */
        /* <DEDUP_REMOVED lines=13> */
.L_x_6509:
        /* <DEDUP_REMOVED lines=12> */
.L_x_6510:
        /* <DEDUP_REMOVED lines=43> */
[----:B------:R-:W-:-:S03]  /*d7d0*/  LOP3.LUT R93, R93, R94, R97, 0x96, !PT ;  /* 0x0000005e5d5d7212 */ /* 0x000fc600078e9661 */
[----:B------:R-:W-:Y:S01]  /*d7e0*/  VIADD R97, R125, 0xdb3d7428 ;  /* 0xdb3d74287d617836 */ /* 0x000fe20000000000 */
[----:B------:R-:W-:Y:S01]  /*d7f0*/  LOP3.LUT R95, R95, R92, R113, 0x96, !PT ;  /* 0x0000005c5f5f7212 */ /* 0x000fe200078e9671 */
[----:B------:R-:W-:-:S04]  /*d800*/  IMAD.WIDE.U32 R92, R93, -0x2daee0ad, RZ ;  /* 0xd2511f535d5c7825 */ /* 0x000fc800078e00ff */
[----:B------:R-:W-:Y:S01]  /*d810*/  IMAD.WIDE.U32 R120, R95, -0x326172a9, RZ ;  /* 0xcd9e8d575f787825 */ /* 0x000fe200078e00ff */
[C---:B------:R-:W-:Y:S02]  /*d820*/  IADD3 R95, PT, PT, R124.reuse, -0xe443238, RZ ;  /* 0xf1bbcdc87c5f7810 */ /* 0x040fe40007ffe0ff */
[----:B------:R-:W-:Y:S01]  /*d830*/  LOP3.LUT R97, R97, R112, R93, 0x96, !PT ;  /* 0x0000007061617212 */ /* 0x000fe200078e965d */
[----:B------:R-:W-:Y:S01]  /*d840*/  VIADD R93, R124, 0x8ff34781 ;  /* 0x8ff347817c5d7836 */ /* 0x000fe20000000000 */
[----:B------:R-:W-:-:S03]  /*d850*/  LOP3.LUT R95, R95, R96, R121, 0x96, !PT ;  /* 0x000000605f5f7212 */ /* 0x000fc600078e9679 */
        /* <DEDUP_REMOVED lines=8> */
.L_x_6508:
[----:B------:R-:W-:Y:S01]  /*d8e0*/  I2FP.F32.U32 R92, R93 ;  /* 0x0000005d005c7245 */ /* 0x000fe20000201000 */
[----:B-----5:R-:W-:Y:S01]  /*d8f0*/  HADD2.F32 R94, -RZ, R31.H1_H1 ;  /* 0x3000001fff5e7230 */ /* 0x020fe20000004100 */
[----:B------:R-:W-:-:S04]  /*d900*/  MOV R93, 0x2f800000 ;  /* 0x2f800000005d7802 */ /* 0x000fc80000000f00 */
[----:B------:R-:W-:Y:S01]  /*d910*/  FMUL.FTZ R94, R94, UR13 ;  /* 0x0000000d5e5e7c20 */ /* 0x000fe20008410000 */
[----:B------:R-:W-:-:S03]  /*d920*/  FFMA.FTZ R92, R92, R93, 1.1641532182693481445e-10 ;  /* 0x2f0000005c5c7423 */ /* 0x000fc6000001005d */
[----:B------:R-:W-:Y:S02]  /*d930*/  FMUL.FTZ R94, R94, UR12 ;  /* 0x0000000c5e5e7c20 */ /* 0x000fe40008410000 */
[----:B------:R-:W-:Y:S01]  /*d940*/  FSETP.GTU.FTZ.AND P2, PT, R92, UR10, PT ;  /* 0x0000000a5c007c0b */ /* 0x000fe2000bf5c000 */
[----:B------:R-:W-:-:S03]  /*d950*/  HADD2.F32 R92, -RZ, R47.H1_H1 ;  /* 0x3000002fff5c7230 */ /* 0x000fc60000004100 */
[----:B------:R-:W-:Y:S02]  /*d960*/  FSEL R97, R94, RZ, !P2 ;  /* 0x000000ff5e617208 */ /* 0x000fe40005000000 */
[----:B------:R-:W-:-:S03]  /*d970*/  SEL R106, RZ, 0x1, P2 ;  /* 0x00000001ff6a7807 */ /* 0x000fc60001000000 */
[----:B------:R-:W-:-:S07]  /*d980*/  FMUL.FTZ R97, R92, R97 ;  /* 0x000000615c617220 */ /* 0x000fce0000410000 */
.L_x_6507:
[----:B------:R-:W-:Y:S02]  /*d990*/  F2FP.F16.F32.PACK_AB R95, RZ, R97 ;  /* 0x00000061ff5f723e */ /* 0x000fe400000000ff */
[----:B------:R-:W-:Y:S02]  /*d9a0*/  PRMT R94, R117, 0x5410, R118 ;  /* 0x00005410755e7816 */ /* 0x000fe40000000076 */
[----:B------:R-:W-:Y:S02]  /*d9b0*/  PRMT R93, R115, 0x5410, R116 ;  /* 0x00005410735d7816 */ /* 0x000fe40000000074 */
[----:B------:R-:W-:Y:S02]  /*d9c0*/  PRMT R92, R110, 0x5410, R114 ;  /* 0x000054106e5c7816 */ /* 0x000fe40000000072 */
[----:B------:R-:W-:-:S07]  /*d9d0*/  PRMT R95, R119, 0x5410, R95 ;  /* 0x00005410775f7816 */ /* 0x000fce000000005f */
.L_x_6478:
        /* <DEDUP_REMOVED lines=31> */
.L_x_6511:
[----:B-----5:R1:W5:Y:S04]  /*dbd0*/  @P1 LDG.E.128 R28, desc[UR6][R112.64] ;  /* 0x00000006701c1981 */ /* 0x020368000c1e1d00 */
        /* <DEDUP_REMOVED lines=22> */
.L_x_6515:
        /* <DEDUP_REMOVED lines=12> */
.L_x_6516:
        /* <DEDUP_REMOVED lines=56> */
[----:B------:R-:W-:-:S04]  /*e180*/  LOP3.LUT R102, R95, R112, R139, 0x96, !PT ;  /* 0x000000705f667212 */ /* 0x000fc800078e968b */
[----:B------:R-:W-:Y:S01]  /*e190*/  LOP3.LUT R104, R113, R94, R93, 0x96, !PT ;  /* 0x0000005e71687212 */ /* 0x000fe200078e965d */
[----:B------:R-:W-:-:S07]  /*e1a0*/  IMAD.MOV.U32 R93, RZ, RZ, RZ ;  /* 0x000000ffff5d7224 */ /* 0x000fce00078e00ff */
.L_x_6514:
[----:B------:R-:W-:Y:S01]  /*e1b0*/  I2FP.F32.U32 R12, R12 ;  /* 0x0000000c000c7245 */ /* 0x000fe20000201000 */
[----:B------:R-:W-:Y:S01]  /*e1c0*/  HADD2.F32 R94, -RZ, R28.H0_H0 ;  /* 0x2000001cff5e7230 */ /* 0x000fe20000004100 */
[----:B------:R-:W-:Y:S01]  /*e1d0*/  MOV R95, 0x2f800000 ;  /* 0x2f800000005f7802 */ /* 0x000fe20000000f00 */
[----:B------:R-:W-:-:S03]  /*e1e0*/  HADD2.F32 R96, -RZ, R24.H0_H0 ;  /* 0x20000018ff607230 */ /* 0x000fc60000004100 */
        /* <DEDUP_REMOVED lines=8> */
.L_x_6513:
        /* <DEDUP_REMOVED lines=20> */
.L_x_6519:
        /* <DEDUP_REMOVED lines=12> */
.L_x_6520:
[----:B-1----:R-:W-:Y:S01]  /*e470*/  IMAD.WIDE.U32 R116, R20, -0x326172a9, RZ ;  /* 0xcd9e8d5714747825 */ /* 0x002fe200078e00ff */
        /* <DEDUP_REMOVED lines=21> */
[----:B------:R-:W-:Y:S02]  /*e5d0*/  IMAD.MOV.U32 R10, RZ, RZ, R92 ;  /* 0x000000ffff0a7224 */ /* 0x000fe400078e005c */
        /* <DEDUP_REMOVED lines=33> */
[----:B------:R-:W-:-:S04]  /*e7f0*/  LOP3.LUT R102, R93, R116, R139, 0x96, !PT ;  /* 0x000000745d667212 */ /* 0x000fc800078e968b */
[----:B------:R-:W-:Y:S01]  /*e800*/  LOP3.LUT R104, R113, R114, R95, 0x96, !PT ;  /* 0x0000007271687212 */ /* 0x000fe200078e965f */
[----:B------:R-:W-:-:S07]  /*e810*/  HFMA2 R95, -RZ, RZ, 0, 0 ;  /* 0x00000000ff5f7431 */ /* 0x000fce00000001ff */
.L_x_6518:
        /* <DEDUP_REMOVED lines=12> */
.L_x_6517:
        /* <DEDUP_REMOVED lines=20> */
.L_x_6523:
        /* <DEDUP_REMOVED lines=12> */
.L_x_6524:
        /* <DEDUP_REMOVED lines=39> */
[----:B------:R-:W-:Y:S01]  /*ed50*/  IMAD.MOV.U32 R8, RZ, RZ, R94 ;  /* 0x000000ffff087224 */ /* 0x000fe200078e005e */
        /* <DEDUP_REMOVED lines=17> */
[----:B------:R-:W-:-:S04]  /*ee70*/  MOV R96, R112 ;  /* 0x0000007000607202 */ /* 0x000fc80000000f00 */
[----:B------:R-:W-:Y:S01]  /*ee80*/  LOP3.LUT R104, R95, R92, R113, 0x96, !PT ;  /* 0x0000005c5f687212 */ /* 0x000fe200078e9671 */
[----:B------:R-:W-:-:S07]  /*ee90*/  HFMA2 R92, -RZ, RZ, 0, 0 ;  /* 0x00000000ff5c7431 */ /* 0x000fce00000001ff */
.L_x_6522:
[----:B------:R-:W-:Y:S01]  /*eea0*/  I2FP.F32.U32 R8, R8 ;  /* 0x0000000800087245 */ /* 0x000fe20000201000 */
[----:B------:R-:W-:Y:S02]  /*eeb0*/  HADD2.F32 R94, -RZ, R29.H0_H0 ;  /* 0x2000001dff5e7230 */ /* 0x000fe40000004100 */
[----:B------:R-:W-:Y:S02]  /*eec0*/  IMAD.MOV.U32 R93, RZ, RZ, 0x2f800000 ;  /* 0x2f800000ff5d7424 */ /* 0x000fe400078e00ff */
[----:B-1----:R-:W-:Y:S02]  /*eed0*/  HADD2.F32 R112, -RZ, R25.H0_H0 ;  /* 0x20000019ff707230 */ /* 0x002fe40000004100 */
        /* <DEDUP_REMOVED lines=8> */
.L_x_6521:
[----:B-1----:R-:W-:Y:S01]  /*ef60*/  F2FP.F16.F32.PACK_AB R116, RZ, R127 ;  /* 0x0000007fff74723e */ /* 0x002fe200000000ff */
        /* <DEDUP_REMOVED lines=19> */
.L_x_6527:
        /* <DEDUP_REMOVED lines=12> */
.L_x_6528:
[----:B------:R-:W-:Y:S01]  /*f160*/  IMAD.WIDE.U32 R94, R20, -0x326172a9, RZ ;  /* 0xcd9e8d57145e7825 */ /* 0x000fe200078e00ff */
[----:B------:R-:W-:Y:S02]  /*f170*/  LOP3.LUT R112, R19, R93, R125, 0x96, !PT ;  /* 0x0000005d13707212 */ /* 0x000fe400078e967d */
[----:B------:R-:W-:Y:S01]  /*f180*/  IADD3 R93, PT, PT, R124, -0x61c88647, RZ ;  /* 0x9e3779b97c5d7810 */ /* 0x000fe20007ffe0ff */
[----:B------:R-:W-:Y:S01]  /*f190*/  IMAD.MOV.U32 R6, RZ, RZ, R96 ;  /* 0x000000ffff067224 */ /* 0x000fe200078e0060 */
        /* <DEDUP_REMOVED lines=53> */
[----:B------:R-:W-:-:S05]  /*f4f0*/  IMAD.WIDE.U32 R94, R95, -0x2daee0ad, RZ ;  /* 0xd2511f535f5e7825 */ /* 0x000fca00078e00ff */
[----:B------:R-:W-:Y:S02]  /*f500*/  LOP3.LUT R104, R113, R92, R95, 0x96, !PT ;  /* 0x0000005c71687212 */ /* 0x000fe400078e965f */
[----:B------:R-:W-:-:S07]  /*f510*/  MOV R115, R94 ;  /* 0x0000005e00737202 */ /* 0x000fce0000000f00 */
.L_x_6526:
        /* <DEDUP_REMOVED lines=12> */
.L_x_6525:
        /* <DEDUP_REMOVED lines=20> */
.L_x_6531:
        /* <DEDUP_REMOVED lines=12> */
.L_x_6532:
[----:B------:R-:W-:Y:S01]  /*f7e0*/  IMAD.WIDE.U32 R112, R20, -0x326172a9, RZ ;  /* 0xcd9e8d5714707825 */ /* 0x000fe200078e00ff */
[----:B------:R-:W-:Y:S02]  /*f7f0*/  LOP3.LUT R92, R19, R95, R125, 0x96, !PT ;  /* 0x0000005f135c7212 */ /* 0x000fe400078e967d */
[----:B------:R-:W-:Y:S01]  /*f800*/  IADD3 R95, PT, PT, R124, -0x61c88647, RZ ;  /* 0x9e3779b97c5f7810 */ /* 0x000fe20007ffe0ff */
[----:B------:R-:W-:Y:S01]  /*f810*/  IMAD.MOV.U32 R4, RZ, RZ, R115 ;  /* 0x000000ffff047224 */ /* 0x000fe200078e0073 */
        /* <DEDUP_REMOVED lines=23> */
[----:B------:R-:W-:Y:S02]  /*f990*/  IADD3 R95, PT, PT, R124, 0x1715609d, RZ ;  /* 0x1715609d7c5f7810 */ /* 0x000fe40007ffe0ff */
        /* <DEDUP_REMOVED lines=13> */
[----:B------:R-:W-:Y:S02]  /*fa70*/  VIADD R113, R125, 0x1fd5c5a3 ;  /* 0x1fd5c5a37d717836 */ /* 0x000fe40000000000 */
        /* <DEDUP_REMOVED lines=15> */
[----:B------:R-:W-:Y:S01]  /*fb70*/  MOV R118, R92 ;  /* 0x0000005c00767202 */ /* 0x000fe20000000f00 */
[----:B------:R-:W-:-:S03]  /*fb80*/  HFMA2 R92, -RZ, RZ, 0, 0 ;  /* 0x00000000ff5c7431 */ /* 0x000fc600000001ff */
[----:B------:R-:W-:-:S07]  /*fb90*/  LOP3.LUT R104, R113, R94, R93, 0x96, !PT ;  /* 0x0000005e71687212 */ /* 0x000fce00078e965d */
.L_x_6530:
[----:B------:R-:W-:Y:S01]  /*fba0*/  I2FP.F32.U32 R4, R4 ;  /* 0x0000000400047245 */ /* 0x000fe20000201000 */
[----:B------:R-:W-:Y:S02]  /*fbb0*/  HADD2.F32 R94, -RZ, R30.H0_H0 ;  /* 0x2000001eff5e7230 */ /* 0x000fe40000004100 */
[----:B------:R-:W-:Y:S02]  /*fbc0*/  IMAD.MOV.U32 R93, RZ, RZ, 0x2f800000 ;  /* 0x2f800000ff5d7424 */ /* 0x000fe400078e00ff */
[----:B------:R-:W-:Y:S02]  /*fbd0*/  HADD2.F32 R96, -RZ, R26.H0_H0 ;  /* 0x2000001aff607230 */ /* 0x000fe40000004100 */
        /* <DEDUP_REMOVED lines=8> */
.L_x_6529:
        /* <DEDUP_REMOVED lines=20> */
.L_x_6535:
        /* <DEDUP_REMOVED lines=12> */
.L_x_6536:
[----:B------:R-:W-:Y:S01]  /*fe60*/  IMAD.WIDE.U32 R94, R20, -0x326172a9, RZ ;  /* 0xcd9e8d57145e7825 */ /* 0x000fe200078e00ff */
[----:B------:R-:W-:Y:S02]  /*fe70*/  LOP3.LUT R92, R19, R113, R125, 0x96, !PT ;  /* 0x00000071135c7212 */ /* 0x000fe400078e967d */
[C---:B------:R-:W-:Y:S01]  /*fe80*/  IADD3 R115, PT, PT, R125.reuse, 0x76cf5d0a, RZ ;  /* 0x76cf5d0a7d737810 */ /* 0x040fe20007ffe0ff */
        /* <DEDUP_REMOVED lines=48> */
[----:B------:R-:W-:Y:S01]  /*10190*/  IMAD.MOV.U32 R2, RZ, RZ, R118 ;  /* 0x000000ffff027224 */ /* 0x000fe200078e0076 */
[----:B------:R-:W-:Y:S01]  /*101a0*/  LOP3.LUT R93, R93, R92, R113, 0x96, !PT ;  /* 0x0000005c5d5d7212 */ /* 0x000fe200078e9671 */
[----:B------:R-:W-:Y:S02]  /*101b0*/  VIADD R113, R125, 0x96a522ad ;  /* 0x96a522ad7d717836 */ /* 0x000fe40000000000 */
[----:B------:R-:W-:-:S04]  /*101c0*/  IMAD.WIDE.U32 R138, R115, -0x326172a9, RZ ;  /* 0xcd9e8d57738a7825 */ /* 0x000fc800078e00ff */
[----:B------:R-:W-:Y:S01]  /*101d0*/  IMAD.WIDE.U32 R92, R93, -0x2daee0ad, RZ ;  /* 0xd2511f535d5c7825 */ /* 0x000fe200078e00ff */
[----:B------:R-:W-:-:S04]  /*101e0*/  LOP3.LUT R102, R95, R112, R139, 0x96, !PT ;  /* 0x000000705f667212 */ /* 0x000fc800078e968b */
[----:B------:R-:W-:Y:S01]  /*101f0*/  LOP3.LUT R104, R113, R94, R93, 0x96, !PT ;  /* 0x0000005e71687212 */ /* 0x000fe200078e965d */
[----:B------:R-:W-:Y:S01]  /*10200*/  HFMA2 R93, -RZ, RZ, 0, 0 ;  /* 0x00000000ff5d7431 */ /* 0x000fe200000001ff */
[----:B------:R-:W-:-:S07]  /*10210*/  MOV R96, R92 ;  /* 0x0000005c00607202 */ /* 0x000fce0000000f00 */
.L_x_6534:
        /* <DEDUP_REMOVED lines=12> */
.L_x_6533:
        /* <DEDUP_REMOVED lines=20> */
.L_x_6539:
        /* <DEDUP_REMOVED lines=12> */
.L_x_6540:
[----:B------:R-:W-:Y:S01]  /*104e0*/  IMAD.WIDE.U32 R92, R20, -0x326172a9, RZ ;  /* 0xcd9e8d57145c7825 */ /* 0x000fe200078e00ff */
[----:B------:R-:W-:Y:S02]  /*104f0*/  LOP3.LUT R94, R19, R113, R125, 0x96, !PT ;  /* 0x00000071135e7212 */ /* 0x000fe400078e967d */
[C---:B------:R-:W-:Y:S01]  /*10500*/  IADD3 R115, PT, PT, R125.reuse, 0x76cf5d0a, RZ ;  /* 0x76cf5d0a7d737810 */ /* 0x040fe20007ffe0ff */
[----:B------:R-:W-:Y:S01]  /*10510*/  VIADD R113, R125, 0xbb67ae85 ;  /* 0xbb67ae857d717836 */ /* 0x000fe20000000000 */
[----:B------:R-:W-:Y:S01]  /*10520*/  LOP3.LUT R132, R21, R93, R124, 0x96, !PT ;  /* 0x0000005d15847212 */ /* 0x000fe200078e967c */
[----:B------:R-:W-:Y:S01]  /*10530*/  IMAD.WIDE.U32 R94, R94, -0x326172a9, RZ ;  /* 0xcd9e8d575e5e7825 */ /* 0x000fe200078e00ff */
[----:B------:R-:W-:Y:S02]  /*10540*/  IADD3 R93, PT, PT, R124, -0x61c88647, RZ ;  /* 0x9e3779b97c5d7810 */ /* 0x000fe40007ffe0ff */
[----:B------:R-:W-:Y:S01]  /*10550*/  MOV R0, R96 ;  /* 0x0000006000007202 */ /* 0x000fe20000000f00 */
        /* <DEDUP_REMOVED lines=51> */
.L_x_6538:
[----:B------:R-:W-:Y:S01]  /*10890*/  I2FP.F32.U32 R0, R0 ;  /* 0x0000000000007245 */ /* 0x000fe20000201000 */
[----:B------:R-:W-:Y:S01]  /*108a0*/  HADD2.F32 R95, -RZ, R31.H0_H0 ;  /* 0x2000001fff5f7230 */ /* 0x000fe20000004100 */
[----:B------:R-:W-:Y:S01]  /*108b0*/  MOV R93, 0x2f800000 ;  /* 0x2f800000005d7802 */ /* 0x000fe20000000f00 */
[----:B------:R-:W-:Y:S02]  /*108c0*/  HADD2.F32 R96, -RZ, R43.H0_H0 ;  /* 0x2000002bff607230 */ /* 0x000fe40000004100 */
[----:B------:R-:W-:Y:S02]  /*108d0*/  HADD2.F32 R112, -RZ, R27.H0_H0 ;  /* 0x2000001bff707230 */ /* 0x000fe40000004100 */
[----:B------:R-:W-:Y:S01]  /*108e0*/  FMUL.FTZ R95, R95, UR13 ;  /* 0x0000000d5f5f7c20 */ /* 0x000fe20008410000 */
[----:B------:R-:W-:-:S03]  /*108f0*/  FFMA.FTZ R0, R0, R93, 1.1641532182693481445e-10 ;  /* 0x2f00000000007423 */ /* 0x000fc6000001005d */
[----:B------:R-:W-:Y:S02]  /*10900*/  FMUL.FTZ R95, R95, UR12 ;  /* 0x0000000c5f5f7c20 */ /* 0x000fe40008410000 */
[----:B------:R-:W-:-:S04]  /*10910*/  FSETP.GTU.FTZ.AND P3, PT, R0, UR10, PT ;  /* 0x0000000a00007c0b */ /* 0x000fc8000bf7c000 */
[----:B------:R-:W-:Y:S02]  /*10920*/  FSEL R115, R95, RZ, !P3 ;  /* 0x000000ff5f737208 */ /* 0x000fe40005800000 */
[----:B------:R-:W-:-:S03]  /*10930*/  SEL R0, RZ, 0x1, P3 ;  /* 0x00000001ff007807 */ /* 0x000fc60001800000 */
[----:B------:R-:W-:-:S07]  /*10940*/  FFMA.FTZ R115, R115, R96, R112 ;  /* 0x0000006073737223 */ /* 0x000fce0000010070 */
.L_x_6537:
        /* <DEDUP_REMOVED lines=20> */
.L_x_6543:
        /* <DEDUP_REMOVED lines=12> */
.L_x_6544:
        /* <DEDUP_REMOVED lines=60> */
.L_x_6542:
        /* <DEDUP_REMOVED lines=12> */
.L_x_6541:
[----:B------:R-:W-:Y:S02]  /*10fd0*/  F2FP.F16.F32.PACK_AB R126, RZ, R113 ;  /* 0x00000071ff7e723e */ /* 0x000fe400000000ff */
[----:B------:R-:W-:Y:S02]  /*10fe0*/  PRMT R94, R120, 0x5410, R118 ;  /* 0x00005410785e7816 */ /* 0x000fe40000000076 */
[----:B------:R-:W-:Y:S02]  /*10ff0*/  PRMT R93, R116, 0x5410, R114 ;  /* 0x00005410745d7816 */ /* 0x000fe40000000072 */
[----:B------:R-:W-:Y:S02]  /*11000*/  PRMT R92, R110, 0x5410, R98 ;  /* 0x000054106e5c7816 */ /* 0x000fe40000000062 */
[----:B------:R-:W-:Y:S01]  /*11010*/  PRMT R95, R95, 0x5410, R126 ;  /* 0x000054105f5f7816 */ /* 0x000fe2000000007e */
[----:B------:R-:W-:Y:S06]  /*11020*/  BRA `(.L_x_6545) ;  /* 0x0000003000807947 */ /* 0x000fec0003800000 */
.L_x_6512:
        /* <DEDUP_REMOVED lines=19> */
.L_x_6548:
        /* <DEDUP_REMOVED lines=12> */
.L_x_6549:
        /* <DEDUP_REMOVED lines=60> */
.L_x_6547:
        /* <DEDUP_REMOVED lines=10> */
[----:B------:R-:W-:-:S07]  /*11680*/  FMUL.FTZ R131, R98, R131 ;  /* 0x0000008362837220 */ /* 0x000fce0000410000 */
.L_x_6546:
        /* <DEDUP_REMOVED lines=16> */
.L_x_6552:
        /* <DEDUP_REMOVED lines=12> */
.L_x_6553:
        /* <DEDUP_REMOVED lines=60> */
.L_x_6551:
        /* <DEDUP_REMOVED lines=11> */
.L_x_6550:
        /* <DEDUP_REMOVED lines=16> */
.L_x_6556:
        /* <DEDUP_REMOVED lines=12> */
.L_x_6557:
        /* <DEDUP_REMOVED lines=60> */
.L_x_6555:
        /* <DEDUP_REMOVED lines=11> */
.L_x_6554:
        /* <DEDUP_REMOVED lines=16> */
.L_x_6560:
        /* <DEDUP_REMOVED lines=12> */
.L_x_6561:
[----:B------:R-:W-:Y:S01]  /*124b0*/  IMAD.WIDE.U32 R94, R20, -0x326172a9, RZ ;  /* 0xcd9e8d57145e7825 */ /* 0x000fe200078e00ff */
[----:B-1----:R-:W-:-:S03]  /*124c0*/  LOP3.LUT R112, R19, R93, R125, 0x96, !PT ;  /* 0x0000005d13707212 */ /* 0x002fc600078e967d */
        /* <DEDUP_REMOVED lines=49> */
[----:B------:R-:W-:Y:S01]  /*127e0*/  LOP3.LUT R95, R95, R112, R121, 0x96, !PT ;  /* 0x000000705f5f7212 */ /* 0x000fe200078e9679 */
[----:B------:R-:W-:Y:S02]  /*127f0*/  IMAD.MOV.U32 R6, RZ, RZ, R96 ;  /* 0x000000ffff067224 */ /* 0x000fe400078e0060 */
[----:B------:R-:W-:Y:S01]  /*12800*/  IMAD.WIDE.U32 R138, R113, -0x326172a9, RZ ;  /* 0xcd9e8d57718a7825 */ /* 0x000fe200078e00ff */
[----:B------:R-:W-:-:S03]  /*12810*/  IADD3 R113, PT, PT, R125, -0x695add53, RZ ;  /* 0x96a522ad7d717810 */ /* 0x000fc60007ffe0ff */
[----:B------:R-:W-:Y:S01]  /*12820*/  IMAD.WIDE.U32 R94, R95, -0x2daee0ad, RZ ;  /* 0xd2511f535f5e7825 */ /* 0x000fe200078e00ff */
[----:B------:R-:W-:-:S03]  /*12830*/  LOP3.LUT R102, R93, R120, R139, 0x96, !PT ;  /* 0x000000785d667212 */ /* 0x000fc600078e968b */
[----:B------:R-:W-:Y:S01]  /*12840*/  IMAD.MOV.U32 R93, RZ, RZ, RZ ;  /* 0x000000ffff5d7224 */ /* 0x000fe200078e00ff */
[----:B------:R-:W-:Y:S02]  /*12850*/  LOP3.LUT R104, R113, R92, R95, 0x96, !PT ;  /* 0x0000005c71687212 */ /* 0x000fe400078e965f */
[----:B------:R-:W-:-:S07]  /*12860*/  MOV R96, R94 ;  /* 0x0000005e00607202 */ /* 0x000fce0000000f00 */
.L_x_6559:
        /* <DEDUP_REMOVED lines=11> */
.L_x_6558:
[----:B-1----:R-:W-:Y:S01]  /*12920*/  F2FP.F16.F32.PACK_AB R116, RZ, R121 ;  /* 0x00000079ff74723e */ /* 0x002fe200000000ff */
        /* <DEDUP_REMOVED lines=15> */
.L_x_6564:
        /* <DEDUP_REMOVED lines=12> */
.L_x_6565:
        /* <DEDUP_REMOVED lines=60> */
.L_x_6563:
        /* <DEDUP_REMOVED lines=11> */
.L_x_6562:
        /* <DEDUP_REMOVED lines=16> */
.L_x_6568:
        /* <DEDUP_REMOVED lines=12> */
.L_x_6569:
[----:B------:R-:W-:Y:S01]  /*13110*/  IMAD.WIDE.U32 R94, R20, -0x326172a9, RZ ;  /* 0xcd9e8d57145e7825 */ /* 0x000fe200078e00ff */
[----:B------:R-:W-:Y:S02]  /*13120*/  LOP3.LUT R92, R19, R113, R125, 0x96, !PT ;  /* 0x00000071135c7212 */ /* 0x000fe400078e967d */
[C---:B------:R-:W-:Y:S01]  /*13130*/  IADD3 R113, PT, PT, R125.reuse, -0x4498517b, RZ ;  /* 0xbb67ae857d717810 */ /* 0x040fe20007ffe0ff */
        /* <DEDUP_REMOVED lines=56> */
[----:B------:R-:W-:-:S07]  /*134c0*/  LOP3.LUT R102, R95, R112, R139, 0x96, !PT ;  /* 0x000000705f667212 */ /* 0x000fce00078e968b */
.L_x_6567:
        /* <DEDUP_REMOVED lines=11> */
.L_x_6566:
        /* <DEDUP_REMOVED lines=16> */
.L_x_6572:
        /* <DEDUP_REMOVED lines=12> */
.L_x_6573:
        /* <DEDUP_REMOVED lines=60> */
.L_x_6571:
        /* <DEDUP_REMOVED lines=11> */
.L_x_6570:
        /* <DEDUP_REMOVED lines=16> */
.L_x_6576:
        /* <DEDUP_REMOVED lines=12> */
.L_x_6577:
        /* <DEDUP_REMOVED lines=60> */
.L_x_6575:
        /* <DEDUP_REMOVED lines=11> */
.L_x_6574:
[----:B------:R-:W-:Y:S02]  /*141e0*/  F2FP.F16.F32.PACK_AB R95, RZ, R113 ;  /* 0x00000071ff5f723e */ /* 0x000fe400000000ff */
[----:B------:R-:W-:Y:S02]  /*141f0*/  PRMT R94, R126, 0x5410, R120 ;  /* 0x000054107e5e7816 */ /* 0x000fe40000000078 */
[----:B------:R-:W-:Y:S02]  /*14200*/  PRMT R93, R118, 0x5410, R116 ;  /* 0x00005410765d7816 */ /* 0x000fe40000000074 */
[----:B------:R-:W-:Y:S02]  /*14210*/  PRMT R92, R114, 0x5410, R110 ;  /* 0x00005410725c7816 */ /* 0x000fe4000000006e */
[----:B------:R-:W-:-:S07]  /*14220*/  PRMT R95, R98, 0x5410, R95 ;  /* 0x00005410625f7816 */ /* 0x000fce000000005f */
.L_x_6545:
        /* <DEDUP_REMOVED lines=31> */
.L_x_6578:
[----:B-----5:R1:W5:Y:S04]  /*14420*/  @P1 LDG.E.128 R28, desc[UR6][R134.64] ;  /* 0x00000006861c1981 */ /* 0x020368000c1e1d00 */
[----:B------:R1:W5:Y:S01]  /*14430*/  @P0 LDG.E.128 R24, desc[UR6][R132.64] ;  /* 0x0000000684180981 */ /* 0x000362000c1e1d00 */
[----:B------:R-:W-:Y:S05]  /*14440*/  @!P0 BRA `(.L_x_6579) ;  /* 0x0000003400188947 */ /* 0x000fea0003800000 */
[----:B------:R-:W-:-:S13]  /*14450*/  ISETP.GT.AND P2, PT, R100, RZ, PT ;  /* 0x000000ff6400720c */ /* 0x000fda0003f44270 */
[----:B-1---5:R-:W-:Y:S01]  /*14460*/  @!P2 HADD2.F32 R133, -RZ, R24.H0_H0 ;  /* 0x20000018ff85a230 */ /* 0x022fe20000004100 */
        /* <DEDUP_REMOVED lines=18> */
.L_x_6582:
        /* <DEDUP_REMOVED lines=12> */
.L_x_6583:
        /* <DEDUP_REMOVED lines=60> */
.L_x_6581:
        /* <DEDUP_REMOVED lines=12> */
.L_x_6580:
        /* <DEDUP_REMOVED lines=20> */
.L_x_6586:
        /* <DEDUP_REMOVED lines=12> */
.L_x_6587:
        /* <DEDUP_REMOVED lines=60> */
.L_x_6585:
        /* <DEDUP_REMOVED lines=12> */
.L_x_6584:
        /* <DEDUP_REMOVED lines=20> */
.L_x_6590:
        /* <DEDUP_REMOVED lines=12> */
.L_x_6591:
        /* <DEDUP_REMOVED lines=60> */
.L_x_6589:
        /* <DEDUP_REMOVED lines=12> */
.L_x_6588:
        /* <DEDUP_REMOVED lines=20> */
.L_x_6594:
        /* <DEDUP_REMOVED lines=12> */
.L_x_6595:
        /* <DEDUP_REMOVED lines=60> */
.L_x_6593:
        /* <DEDUP_REMOVED lines=12> */
.L_x_6592:
        /* <DEDUP_REMOVED lines=20> */
.L_x_6598:
        /* <DEDUP_REMOVED lines=12> */
.L_x_6599:
        /* <DEDUP_REMOVED lines=60> */
.L_x_6597:
        /* <DEDUP_REMOVED lines=12> */
.L_x_6596:
        /* <DEDUP_REMOVED lines=20> */
.L_x_6602:
        /* <DEDUP_REMOVED lines=12> */
.L_x_6603:
        /* <DEDUP_REMOVED lines=60> */
.L_x_6601:
        /* <DEDUP_REMOVED lines=12> */
.L_x_6600:
        /* <DEDUP_REMOVED lines=20> */
.L_x_6606:
        /* <DEDUP_REMOVED lines=12> */
.L_x_6607:
        /* <DEDUP_REMOVED lines=60> */
.L_x_6605:
        /* <DEDUP_REMOVED lines=12> */
.L_x_6604:
        /* <DEDUP_REMOVED lines=20> */
.L_x_6610:
        /* <DEDUP_REMOVED lines=12> */
.L_x_6611:
        /* <DEDUP_REMOVED lines=58> */
[----:B------:R-:W-:Y:S01]  /*17770*/  IMAD.MOV.U32 R93, RZ, RZ, R128 ;  /* 0x000000ffff5d7224 */ /* 0x000fe200078e0080 */
[----:B------:R-:W-:-:S07]  /*17780*/  MOV R110, R92 ;  /* 0x0000005c006e7202 */ /* 0x000fce0000000f00 */
.L_x_6609:
        /* <DEDUP_REMOVED lines=12> */
.L_x_6608:
[----:B------:R-:W-:Y:S02]  /*17850*/  F2FP.F16.F32.PACK_AB R95, RZ, R151 ;  /* 0x00000097ff5f723e */ /* 0x000fe400000000ff */
[----:B------:R-:W-:Y:S02]  /*17860*/  PRMT R94, R118, 0x5410, R120 ;  /* 0x00005410765e7816 */ /* 0x000fe40000000078 */
[----:B------:R-:W-:Y:S02]  /*17870*/  PRMT R93, R114, 0x5410, R116 ;  /* 0x00005410725d7816 */ /* 0x000fe40000000074 */
[----:B------:R-:W-:Y:S02]  /*17880*/  PRMT R92, R112, 0x5410, R98 ;  /* 0x00005410705c7816 */ /* 0x000fe40000000062 */
[----:B------:R-:W-:Y:S01]  /*17890*/  PRMT R95, R96, 0x5410, R95 ;  /* 0x00005410605f7816 */ /* 0x000fe2000000005f */
[----:B------:R-:W-:Y:S06]  /*178a0*/  BRA `(.L_x_6612) ;  /* 0x0000003000807947 */ /* 0x000fec0003800000 */
.L_x_6579:
[----:B-1----:R-:W-:Y:S01]  /*178b0*/  MOV R133, RZ ;  /* 0x000000ff00857202 */ /* 0x002fe20000000f00 */
        /* <DEDUP_REMOVED lines=18> */
.L_x_6615:
        /* <DEDUP_REMOVED lines=12> */
.L_x_6616:
        /* <DEDUP_REMOVED lines=59> */
[----:B------:R-:W-:-:S07]  /*17e50*/  IMAD.MOV.U32 R92, RZ, RZ, RZ ;  /* 0x000000ffff5c7224 */ /* 0x000fce00078e00ff */
.L_x_6614:
        /* <DEDUP_REMOVED lines=10> */
[----:B------:R-:W-:-:S07]  /*17f00*/  FMUL.FTZ R133, R96, R133 ;  /* 0x0000008560857220 */ /* 0x000fce0000410000 */
.L_x_6613:
        /* <DEDUP_REMOVED lines=16> */
.L_x_6619:
        /* <DEDUP_REMOVED lines=12> */
.L_x_6620:
        /* <DEDUP_REMOVED lines=60> */
.L_x_6618:
        /* <DEDUP_REMOVED lines=11> */
.L_x_6617:
        /* <DEDUP_REMOVED lines=16> */
.L_x_6623:
        /* <DEDUP_REMOVED lines=12> */
.L_x_6624:
        /* <DEDUP_REMOVED lines=59> */
[----:B------:R-:W-:-:S07]  /*18ab0*/  LOP3.LUT R102, R95, R136, R139, 0x96, !PT ;  /* 0x000000885f667212 */ /* 0x000fce00078e968b */
.L_x_6622:
        /* <DEDUP_REMOVED lines=11> */
.L_x_6621:
        /* <DEDUP_REMOVED lines=16> */
.L_x_6627:
        /* <DEDUP_REMOVED lines=12> */
.L_x_6628:
        /* <DEDUP_REMOVED lines=60> */
.L_x_6626:
        /* <DEDUP_REMOVED lines=11> */
.L_x_6625:
        /* <DEDUP_REMOVED lines=16> */
.L_x_6631:
        /* <DEDUP_REMOVED lines=12> */
.L_x_6632:
        /* <DEDUP_REMOVED lines=60> */
.L_x_6630:
        /* <DEDUP_REMOVED lines=11> */
.L_x_6629:
        /* <DEDUP_REMOVED lines=16> */
.L_x_6635:
        /* <DEDUP_REMOVED lines=12> */
.L_x_6636:
        /* <DEDUP_REMOVED lines=60> */
.L_x_6634:
        /* <DEDUP_REMOVED lines=11> */
.L_x_6633:
        /* <DEDUP_REMOVED lines=16> */
.L_x_6639:
        /* <DEDUP_REMOVED lines=12> */
.L_x_6640:
        /* <DEDUP_REMOVED lines=60> */
.L_x_6638:
        /* <DEDUP_REMOVED lines=11> */
.L_x_6637:
        /* <DEDUP_REMOVED lines=16> */
.L_x_6643:
        /* <DEDUP_REMOVED lines=12> */
.L_x_6644:
        /* <DEDUP_REMOVED lines=57> */
[----:B------:R-:W-:Y:S02]  /*1a980*/  LOP3.LUT R104, R141, R94, R93, 0x96, !PT ;  /* 0x0000005e8d687212 */ /* 0x000fe400078e965d */
[----:B------:R-:W-:Y:S01]  /*1a990*/  MOV R93, R110 ;  /* 0x0000006e005d7202 */ /* 0x000fe20000000f00 */
[----:B------:R-:W-:-:S07]  /*1a9a0*/  IMAD.MOV.U32 R110, RZ, RZ, R92 ;  /* 0x000000ffff6e7224 */ /* 0x000fce00078e005c */
.L_x_6642:
[----:B------:R-:W-:Y:S01]  /*1a9b0*/  I2FP.F32.U32 R92, R93 ;  /* 0x0000005d005c7245 */ /* 0x000fe20000201000 */
[----:B-----5:R-:W-:Y:S02]  /*1a9c0*/  HADD2.F32 R94, -RZ, R31.H1_H1 ;  /* 0x3000001fff5e7230 */ /* 0x020fe40000004100 */
[----:B------:R-:W-:-:S03]  /*1a9d0*/  IMAD.MOV.U32 R93, RZ, RZ, 0x2f800000 ;  /* 0x2f800000ff5d7424 */ /* 0x000fc600078e00ff */
        /* <DEDUP_REMOVED lines=8> */
.L_x_6641:
[----:B------:R-:W-:Y:S02]  /*1aa60*/  F2FP.F16.F32.PACK_AB R95, RZ, R151 ;  /* 0x00000097ff5f723e */ /* 0x000fe400000000ff */
[----:B------:R-:W-:Y:S02]  /*1aa70*/  PRMT R94, R118, 0x5410, R120 ;  /* 0x00005410765e7816 */ /* 0x000fe40000000078 */
[----:B------:R-:W-:Y:S02]  /*1aa80*/  PRMT R93, R114, 0x5410, R116 ;  /* 0x00005410725d7816 */ /* 0x000fe40000000074 */
[----:B------:R-:W-:Y:S02]  /*1aa90*/  PRMT R92, R112, 0x5410, R98 ;  /* 0x00005410705c7816 */ /* 0x000fe40000000062 */
[----:B------:R-:W-:-:S07]  /*1aaa0*/  PRMT R95, R96, 0x5410, R95 ;  /* 0x00005410605f7816 */ /* 0x000fce000000005f */
.L_x_6612:
        /* <DEDUP_REMOVED lines=31> */
.L_x_6645:
[----:B-----5:R1:W5:Y:S04]  /*1aca0*/  @P1 LDG.E.128 R28, desc[UR6][R154.64] ;  /* 0x000000069a1c1981 */ /* 0x020368000c1e1d00 */
[----:B------:R1:W5:Y:S01]  /*1acb0*/  @P0 LDG.E.128 R24, desc[UR6][R140.64] ;  /* 0x000000068c180981 */ /* 0x000362000c1e1d00 */
[----:B------:R-:W-:Y:S05]  /*1acc0*/  @!P0 BRA `(.L_x_6646) ;  /* 0x0000003400188947 */ /* 0x000fea0003800000 */
[----:B------:R-:W-:-:S13]  /*1acd0*/  ISETP.GT.AND P0, PT, R100, RZ, PT ;  /* 0x000000ff6400720c */ /* 0x000fda0003f04270 */
[----:B-1---5:R-:W-:Y:S01]  /*1ace0*/  @!P0 HADD2.F32 R155, -RZ, R24.H0_H0 ;  /* 0x20000018ff9b8230 */ /* 0x022fe20000004100 */
[----:B------:R-:W-:Y:S01]  /*1acf0*/  @!P0 MOV R100, R110 ;  /* 0x0000006e00648202 */ /* 0x000fe20000000f00 */
[----:B0-----:R-:W-:Y:S01]  /*1ad00*/  @!P0 IMAD.MOV.U32 R92, RZ, RZ, R126 ;  /* 0x000000ffff5c8224 */ /* 0x001fe200078e007e */
        /* <DEDUP_REMOVED lines=16> */
.L_x_6649:
        /* <DEDUP_REMOVED lines=12> */
.L_x_6650:
        /* <DEDUP_REMOVED lines=60> */
.L_x_6648:
        /* <DEDUP_REMOVED lines=12> */
.L_x_6647:
        /* <DEDUP_REMOVED lines=20> */
.L_x_6653:
        /* <DEDUP_REMOVED lines=12> */
.L_x_6654:
        /* <DEDUP_REMOVED lines=59> */
[----:B------:R-:W-:-:S07]  /*1b900*/  LOP3.LUT R102, R95, R140, R139, 0x96, !PT ;  /* 0x0000008c5f667212 */ /* 0x000fce00078e968b */
.L_x_6652:
        /* <DEDUP_REMOVED lines=12> */
.L_x_6651:
        /* <DEDUP_REMOVED lines=20> */
.L_x_6657:
        /* <DEDUP_REMOVED lines=12> */
.L_x_6658:
        /* <DEDUP_REMOVED lines=60> */
.L_x_6656:
        /* <DEDUP_REMOVED lines=12> */
.L_x_6655:
        /* <DEDUP_REMOVED lines=20> */
.L_x_6661:
        /* <DEDUP_REMOVED lines=12> */
.L_x_6662:
        /* <DEDUP_REMOVED lines=60> */
.L_x_6660:
        /* <DEDUP_REMOVED lines=12> */
.L_x_6659:
        /* <DEDUP_REMOVED lines=20> */
.L_x_6665:
        /* <DEDUP_REMOVED lines=12> */
.L_x_6666:
        /* <DEDUP_REMOVED lines=60> */
.L_x_6664:
        /* <DEDUP_REMOVED lines=12> */
.L_x_6663:
        /* <DEDUP_REMOVED lines=20> */
.L_x_6669:
        /* <DEDUP_REMOVED lines=12> */
.L_x_6670:
        /* <DEDUP_REMOVED lines=60> */
.L_x_6668:
        /* <DEDUP_REMOVED lines=12> */
.L_x_6667:
        /* <DEDUP_REMOVED lines=20> */
.L_x_6673:
        /* <DEDUP_REMOVED lines=12> */
.L_x_6674:
        /* <DEDUP_REMOVED lines=60> */
.L_x_6672:
[----:B------:R-:W-:Y:S01]  /*1d990*/  I2FP.F32.U32 R0, R0 ;  /* 0x0000000000007245 */ /* 0x000fe20000201000 */
[----:B------:R-:W-:Y:S02]  /*1d9a0*/  HFMA2 R93, -RZ, RZ, 0.1171875, 0 ;  /* 0x2f800000ff5d7431 */ /* 0x000fe400000001ff */
[----:B------:R-:W-:Y:S02]  /*1d9b0*/  HADD2.F32 R94, -RZ, R31.H0_H0 ;  /* 0x2000001fff5e7230 */ /* 0x000fe40000004100 */
        /* <DEDUP_REMOVED lines=9> */
.L_x_6671:
        /* <DEDUP_REMOVED lines=20> */
.L_x_6677:
        /* <DEDUP_REMOVED lines=12> */
.L_x_6678:
        /* <DEDUP_REMOVED lines=60> */
.L_x_6676:
        /* <DEDUP_REMOVED lines=12> */
.L_x_6675:
[----:B------:R-:W-:Y:S02]  /*1e0d0*/  F2FP.F16.F32.PACK_AB R95, RZ, R139 ;  /* 0x0000008bff5f723e */ /* 0x000fe400000000ff */
[----:B------:R-:W-:Y:S02]  /*1e0e0*/  PRMT R94, R120, 0x5410, R128 ;  /* 0x00005410785e7816 */ /* 0x000fe40000000080 */
[----:B------:R-:W-:Y:S02]  /*1e0f0*/  PRMT R93, R114, 0x5410, R116 ;  /* 0x00005410725d7816 */ /* 0x000fe40000000074 */
[----:B------:R-:W-:Y:S02]  /*1e100*/  PRMT R92, R112, 0x5410, R110 ;  /* 0x00005410705c7816 */ /* 0x000fe4000000006e */
[----:B------:R-:W-:Y:S01]  /*1e110*/  PRMT R95, R108, 0x5410, R95 ;  /* 0x000054106c5f7816 */ /* 0x000fe2000000005f */
[----:B------:R-:W-:Y:S06]  /*1e120*/  BRA `(.L_x_6679) ;  /* 0x0000003000807947 */ /* 0x000fec0003800000 */
.L_x_6646:
        /* <DEDUP_REMOVED lines=19> */
.L_x_6682:
        /* <DEDUP_REMOVED lines=12> */
.L_x_6683:
        /* <DEDUP_REMOVED lines=60> */
.L_x_6681:
        /* <DEDUP_REMOVED lines=11> */
.L_x_6680:
        /* <DEDUP_REMOVED lines=16> */
.L_x_6686:
        /* <DEDUP_REMOVED lines=12> */
.L_x_6687:
        /* <DEDUP_REMOVED lines=60> */
.L_x_6685:
        /* <DEDUP_REMOVED lines=11> */
.L_x_6684:
        /* <DEDUP_REMOVED lines=16> */
.L_x_6690:
        /* <DEDUP_REMOVED lines=12> */
.L_x_6691:
        /* <DEDUP_REMOVED lines=60> */
.L_x_6689:
        /* <DEDUP_REMOVED lines=11> */
.L_x_6688:
        /* <DEDUP_REMOVED lines=16> */
.L_x_6694:
        /* <DEDUP_REMOVED lines=12> */
.L_x_6695:
        /* <DEDUP_REMOVED lines=60> */
.L_x_6693:
        /* <DEDUP_REMOVED lines=11> */
.L_x_6692:
        /* <DEDUP_REMOVED lines=16> */
.L_x_6698:
        /* <DEDUP_REMOVED lines=12> */
.L_x_6699:
        /* <DEDUP_REMOVED lines=60> */
.L_x_6697:
        /* <DEDUP_REMOVED lines=11> */
.L_x_6696:
        /* <DEDUP_REMOVED lines=16> */
.L_x_6702:
        /* <DEDUP_REMOVED lines=12> */
.L_x_6703:
        /* <DEDUP_REMOVED lines=60> */
.L_x_6701:
        /* <DEDUP_REMOVED lines=11> */
.L_x_6700:
        /* <DEDUP_REMOVED lines=16> */
.L_x_6706:
        /* <DEDUP_REMOVED lines=12> */
.L_x_6707:
        /* <DEDUP_REMOVED lines=60> */
.L_x_6705:
        /* <DEDUP_REMOVED lines=10> */
[----:B------:R-:W-:-:S07]  /*20ca0*/  FMUL.FTZ R100, R93, R100 ;  /* 0x000000645d647220 */ /* 0x000fce0000410000 */
.L_x_6704:
        /* <DEDUP_REMOVED lines=16> */
.L_x_6710:
        /* <DEDUP_REMOVED lines=12> */
.L_x_6711:
        /* <DEDUP_REMOVED lines=60> */
.L_x_6709:
        /* <DEDUP_REMOVED lines=11> */
.L_x_6708:
[----:B------:R-:W-:Y:S02]  /*212e0*/  F2FP.F16.F32.PACK_AB R95, RZ, R139 ;  /* 0x0000008bff5f723e */ /* 0x000fe400000000ff */
[----:B------:R-:W-:Y:S02]  /*212f0*/  PRMT R94, R118, 0x5410, R120 ;  /* 0x00005410765e7816 */ /* 0x000fe40000000078 */
[----:B------:R-:W-:Y:S02]  /*21300*/  PRMT R93, R116, 0x5410, R114 ;  /* 0x00005410745d7816 */ /* 0x000fe40000000072 */
[----:B------:R-:W-:Y:S02]  /*21310*/  PRMT R92, R112, 0x5410, R110 ;  /* 0x00005410705c7816 */ /* 0x000fe4000000006e */
[----:B------:R-:W-:-:S07]  /*21320*/  PRMT R95, R108, 0x5410, R95 ;  /* 0x000054106c5f7816 */ /* 0x000fce000000005f */
.L_x_6679:
        /* <DEDUP_REMOVED lines=63> */
.L_x_6712:
        /* <DEDUP_REMOVED lines=14> */
[----:B------:R-:W-:Y:S01]  /*21800*/  ISETP.GT.U32.AND P1, PT, R110, 0x3, PT ;  /* 0x000000036e00780c */ /* 0x000fe20003f24070 */
[----:B------:R-:W-:Y:S02]  /*21810*/  HFMA2 R110, -RZ, RZ, 0, 0 ;  /* 0x00000000ff6e7431 */ /* 0x000fe400000001ff */
        /* <DEDUP_REMOVED lines=98> */
.L_x_6714:
[----:B------:R-:W-:Y:S05]  /*21e40*/  BSYNC.RECONVERGENT B0 ;  /* 0x0000000000007941 */ /* 0x000fea0003800200 */
.L_x_6713:
[----:B------:R-:W-:Y:S01]  /*21e50*/  BAR.SYNC.DEFER_BLOCKING 0x0 ;  /* 0x0000000000007b1d */ /* 0x000fe20000010000 */
[----:B0-----:R-:W-:-:S05]  /*21e60*/  CS2R R92, SRZ ;  /* 0x00000000005c7805 */ /* 0x001fca000001ff00 */
[----:B------:R-:W-:Y:S04]  /*21e70*/  BSSY.RECONVERGENT B0, `(.L_x_6715) ;  /* 0x000000a000007945 */ /* 0x000fe80003800200 */
        /* <DEDUP_REMOVED lines=9> */
.L_x_6716:
[----:B------:R-:W-:Y:S05]  /*21f10*/  BSYNC.RECONVERGENT B0 ;  /* 0x0000000000007941 */ /* 0x000fea0003800200 */
.L_x_6715:
        /* <DEDUP_REMOVED lines=49> */
[----:B------:R-:W-:-:S13]  /*22230*/  ISETP.GE.AND P0, PT, R14, 0x1, PT ;  /* 0x000000010e00780c */ /* 0x000fda0003f06270 */
[----:B0-----:R-:W-:Y:S05]  /*22240*/  @!P0 BRA `(.L_x_6717) ;  /* 0x0000000c00c48947 */ /* 0x001fea0003800000 */
[----:B------:R-:W-:Y:S01]  /*22250*/  VIADD R93, R14, 0xffffffff ;  /* 0xffffffff0e5d7836 */ /* 0x000fe20000000000 */
[----:B------:R-:W-:Y:S01]  /*22260*/  FSEL R14, R153, RZ, !P1 ;  /* 0x000000ff990e7208 */ /* 0x000fe20004800000 */
[----:B------:R-:W-:Y:S02]  /*22270*/  HADD2.F32 R95, -RZ, R70.H1_H1 ;  /* 0x30000046ff5f7230 */ /* 0x000fe40000004100 */
[----:B------:R-:W-:Y:S02]  /*22280*/  IMAD R18, R93, R18, RZ ;  /* 0x000000125d127224 */ /* 0x000fe400078e02ff */
[C---:B------:R-:W-:Y:S01]  /*22290*/  FADD.FTZ R92, -R14.reuse, R17 ;  /* 0x000000110e5c7221 */ /* 0x040fe20000010100 */
[C---:B------:R-:W-:Y:S01]  /*222a0*/  FADD.FTZ R112, -R14.reuse, R7 ;  /* 0x000000070e707221 */ /* 0x040fe20000010100 */
[----:B------:R-:W-:Y:S01]  /*222b0*/  FADD.FTZ R114, -R14, R5 ;  /* 0x000000050e727221 */ /* 0x000fe20000010100 */
[----:B------:R-:W-:Y:S02]  /*222c0*/  HADD2.F32 R7, -RZ, R88.H0_H0 ;  /* 0x20000058ff077230 */ /* 0x000fe40000004100 */
[----:B------:R-:W-:Y:S01]  /*222d0*/  FMUL.FTZ R92, R123, R92 ;  /* 0x0000005c7b5c7220 */ /* 0x000fe20000410000 */
[----:B------:R-:W-:-:S02]  /*222e0*/  HADD2.F32 R5, -RZ, R68.H0_H0 ;  /* 0x20000044ff057230 */ /* 0x000fc40000004100 */
        /* <DEDUP_REMOVED lines=46> */
[----:B------:R-:W-:-:S02]  /*225d0*/  HADD2.F32 R7, -RZ, R89.H0_H0 ;  /* 0x20000059ff077230 */ /* 0x000fc40000004100 */
[C---:B------:R-:W-:Y:S01]  /*225e0*/  FMUL.FTZ R110, R123.reuse, R110 ;  /* 0x0000006e7b6e7220 */ /* 0x040fe20000410000 */
[----:B------:R-:W-:Y:S02]  /*225f0*/  HADD2.F32 R9, -RZ, R69.H0_H0 ;  /* 0x20000045ff097230 */ /* 0x000fe40000004100 */
[----:B------:R-:W-:Y:S01]  /*22600*/  FMUL.FTZ R114, R123, R114 ;  /* 0x000000727b727220 */ /* 0x000fe20000410000 */
[--C-:B------:R-:W-:Y:S02]  /*22610*/  HADD2.F32 R93, -RZ, R90.reuse.H1_H1 ;  /* 0x3000005aff5d7230 */ /* 0x100fe40000004100 */
[----:B------:R-:W-:Y:S01]  /*22620*/  FFMA.FTZ R108, R108, R11, R13 ;  /* 0x0000000b6c6c7223 */ /* 0x000fe2000001000d */
[----:B------:R-:W-:Y:S02]  /*22630*/  HADD2.F32 R15, -RZ, R90.H0_H0 ;  /* 0x2000005aff0f7230 */ /* 0x000fe40000004100 */
[----:B------:R-:W-:Y:S01]  /*22640*/  FFMA.FTZ R3, R94, R14, R3 ;  /* 0x0000000e5e037223 */ /* 0x000fe20000010003 */
[----:B------:R-:W-:-:S02]  /*22650*/  HADD2.F32 R17, -RZ, R70.H0_H0 ;  /* 0x20000046ff117230 */ /* 0x000fc40000004100 */
[----:B------:R-:W-:Y:S01]  /*22660*/  FFMA.FTZ R7, R98, R7, R9 ;  /* 0x0000000762077223 */ /* 0x000fe20000010009 */
        /* <DEDUP_REMOVED lines=8> */
[----:B------:R-:W-:Y:S02]  /*226f0*/  HADD2.F32 R15, -RZ, R84.H0_H0 ;  /* 0x20000054ff0f7230 */ /* 0x000fe40000004100 */
[C---:B------:R-:W-:Y:S01]  /*22700*/  FMUL.FTZ R118, R123.reuse, R118 ;  /* 0x000000767b767220 */ /* 0x040fe20000410000 */
[----:B------:R-:W-:Y:S02]  /*22710*/  HADD2.F32 R17, -RZ, R64.H0_H0 ;  /* 0x20000040ff117230 */ /* 0x000fe40000004100 */
[C---:B------:R-:W-:Y:S01]  /*22720*/  FMUL.FTZ R120, R123.reuse, R120 ;  /* 0x000000787b787220 */ /* 0x040fe20000410000 */
        /* <DEDUP_REMOVED lines=9> */
[----:B------:R-:W-:Y:S01]  /*227c0*/  FFMA.FTZ R9, R120, R93, R97 ;  /* 0x0000005d78097223 */ /* 0x000fe20000010061 */
[----:B------:R-:W-:-:S02]  /*227d0*/  HADD2.F32 R103, -RZ, R65.H1_H1 ;  /* 0x30000041ff677230 */ /* 0x000fc40000004100 */
[----:B------:R-:W-:Y:S01]  /*227e0*/  FFMA.FTZ R109, R122, R109, R99 ;  /* 0x0000006d7a6d7223 */ /* 0x000fe20000010063 */
[----:B------:R-:W-:Y:S02]  /*227f0*/  HADD2.F32 R97, -RZ, R86.H1_H1 ;  /* 0x30000056ff617230 */ /* 0x000fe40000004100 */
[C---:B------:R-:W-:Y:S01]  /*22800*/  FMUL.FTZ R132, R123.reuse, R132 ;  /* 0x000000847b847220 */ /* 0x040fe20000410000 */
[----:B------:R-:W-:Y:S02]  /*22810*/  HADD2.F32 R17, -RZ, R66.H1_H1 ;  /* 0x30000042ff117230 */ /* 0x000fe40000004100 */
[----:B------:R-:W-:Y:S01]  /*22820*/  FFMA.FTZ R112, R128, R101, R103 ;  /* 0x0000006580707223 */ /* 0x000fe20000010067 */
[----:B------:R-:W-:Y:S02]  /*22830*/  HADD2.F32 R111, -RZ, R87.H0_H0 ;  /* 0x20000057ff6f7230 */ /* 0x000fe40000004100 */
[----:B------:R-:W-:Y:S01]  /*22840*/  FMUL.FTZ R134, R123, R134 ;  /* 0x000000867b867220 */ /* 0x000fe20000410000 */
[----:B------:R-:W-:-:S02]  /*22850*/  HADD2.F32 R93, -RZ, R67.H0_H0 ;  /* 0x20000043ff5d7230 */ /* 0x000fc40000004100 */
[C---:B------:R-:W-:Y:S01]  /*22860*/  FMUL.FTZ R136, R123.reuse, R136 ;  /* 0x000000887b887220 */ /* 0x040fe20000410000 */
[----:B------:R-:W-:Y:S02]  /*22870*/  HADD2.F32 R99, -RZ, R87.H1_H1 ;  /* 0x30000057ff637230 */ /* 0x000fe40000004100 */
[----:B------:R-:W-:Y:S01]  /*22880*/  FMUL.FTZ R140, R123, R140 ;  /* 0x0000008c7b8c7220 */ /* 0x000fe20000410000 */
[----:B------:R-:W-:Y:S02]  /*22890*/  HADD2.F32 R101, -RZ, R67.H1_H1 ;  /* 0x30000043ff657230 */ /* 0x000fe40000004100 */
[----:B------:R-:W-:Y:S01]  /*228a0*/  FFMA.FTZ R97, R132, R97, R17 ;  /* 0x0000006184617223 */ /* 0x000fe20000010011 */
[----:B------:R-:W-:Y:S02]  /*228b0*/  HADD2.F32 R103, -RZ, R80.H0_H0 ;  /* 0x20000050ff677230 */ /* 0x000fe40000004100 */
[----:B------:R-:W-:Y:S01]  /*228c0*/  FFMA.FTZ R111, R134, R111, R93 ;  /* 0x0000006f866f7223 */ /* 0x000fe2000001005d */
[----:B------:R-:W-:-:S02]  /*228d0*/  HADD2.F32 R105, -RZ, R60.H0_H0 ;  /* 0x2000003cff697230 */ /* 0x000fc40000004100 */
[----:B------:R-:W-:Y:S01]  /*228e0*/  FFMA.FTZ R136, R136, R99, R101 ;  /* 0x0000006388887223 */ /* 0x000fe20000010065 */
[----:B------:R-:W-:Y:S02]  /*228f0*/  HADD2.F32 R113, -RZ, R81.H0_H0 ;  /* 0x20000051ff717230 */ /* 0x000fe40000004100 */
[C---:B------:R-:W-:Y:S01]  /*22900*/  FMUL.FTZ R144, R123.reuse, R144 ;  /* 0x000000907b907220 */ /* 0x040fe20000410000 */
[----:B------:R-:W-:Y:S02]  /*22910*/  HADD2.F32 R17, -RZ, R61.H0_H0 ;  /* 0x2000003dff117230 */ /* 0x000fe40000004100 */
[----:B------:R-:W-:Y:S01]  /*22920*/  FFMA.FTZ R140, R140, R103, R105 ;  /* 0x000000678c8c7223 */ /* 0x000fe20000010069 */
[----:B------:R-:W-:Y:S02]  /*22930*/  HADD2.F32 R93, -RZ, R81.H1_H1 ;  /* 0x30000051ff5d7230 */ /* 0x000fe40000004100 */
[----:B------:R-:W-:Y:S01]  /*22940*/  FMUL.FTZ R146, R123, R146 ;  /* 0x000000927b927220 */ /* 0x000fe20000410000 */
[----:B------:R-:W-:-:S02]  /*22950*/  HADD2.F32 R99, -RZ, R61.H1_H1 ;  /* 0x3000003dff637230 */ /* 0x000fc40000004100 */
[C---:B------:R-:W-:Y:S01]  /*22960*/  FMUL.FTZ R148, R123.reuse, R148 ;  /* 0x000000947b947220 */ /* 0x040fe20000410000 */
[----:B------:R-:W-:Y:S02]  /*22970*/  HADD2.F32 R101, -RZ, R82.H0_H0 ;  /* 0x20000052ff657230 */ /* 0x000fe40000004100 */
[----:B------:R-:W-:Y:S01]  /*22980*/  FMUL.FTZ R130, R123, R130 ;  /* 0x000000827b827220 */ /* 0x000fe20000410000 */
[----:B------:R-:W-:Y:S02]  /*22990*/  HADD2.F32 R103, -RZ, R62.H0_H0 ;  /* 0x2000003eff677230 */ /* 0x000fe40000004100 */
[----:B------:R-:W-:Y:S01]  /*229a0*/  FFMA.FTZ R113, R144, R113, R17 ;  /* 0x0000007190717223 */ /* 0x000fe20000010011 */
[----:B------:R-:W-:Y:S02]  /*229b0*/  HADD2.F32 R13, -RZ, R86.H0_H0 ;  /* 0x20000056ff0d7230 */ /* 0x000fe40000004100 */
[----:B------:R-:W-:Y:S01]  /*229c0*/  FFMA.FTZ R146, R146, R93, R99 ;  /* 0x0000005d92927223 */ /* 0x000fe20000010063 */
[----:B------:R-:W-:-:S02]  /*229d0*/  HADD2.F32 R15, -RZ, R66.H0_H0 ;  /* 0x20000042ff0f7230 */ /* 0x000fc40000004100 */
        /* <DEDUP_REMOVED lines=10> */
[----:B------:R-:W-:Y:S01]  /*22a80*/  FFMA.FTZ R154, R154, R17, R93 ;  /* 0x000000119a9a7223 */ /* 0x000fe2000001005d */
[----:B------:R-:W-:Y:S02]  /*22a90*/  HADD2.F32 R15, -RZ, R60.H1_H1 ;  /* 0x3000003cff0f7230 */ /* 0x000fe40000004100 */
[----:B------:R-:W-:Y:S01]  /*22aa0*/  FFMA.FTZ R156, R156, R99, R101 ;  /* 0x000000639c9c7223 */ /* 0x000fe20000010065 */
[----:B------:R-:W-:Y:S02]  /*22ab0*/  HADD2.F32 R93, -RZ, R78.H0_H0 ;  /* 0x2000004eff5d7230 */ /* 0x000fe40000004100 */
[----:B------:R-:W-:Y:S01]  /*22ac0*/  FMUL.FTZ R164, R123, R164 ;  /* 0x000000a47ba47220 */ /* 0x000fe20000410000 */
[----:B------:R-:W-:-:S02]  /*22ad0*/  HADD2.F32 R99, -RZ, R58.H0_H0 ;  /* 0x2000003aff637230 */ /* 0x000fc40000004100 */
[----:B------:R-:W-:Y:S01]  /*22ae0*/  FFMA.FTZ R13, R142, R13, R15 ;  /* 0x0000000d8e0d7223 */ /* 0x000fe2000001000f */
[----:B------:R-:W-:Y:S02]  /*22af0*/  HADD2.F32 R14, -RZ, R78.H1_H1 ;  /* 0x3000004eff0e7230 */ /* 0x000fe40000004100 */
[C---:B------:R-:W-:Y:S01]  /*22b00*/  FMUL.FTZ R147, R123.reuse, R147 ;  /* 0x000000937b937220 */ /* 0x040fe20000410000 */
[----:B------:R-:W-:Y:S02]  /*22b10*/  HADD2.F32 R92, -RZ, R58.H1_H1 ;  /* 0x3000003aff5c7230 */ /* 0x000fe40000004100 */
[----:B------:R-:W-:Y:S01]  /*22b20*/  FMUL.FTZ R152, R123, R152 ;  /* 0x000000987b987220 */ /* 0x000fe20000410000 */
[----:B------:R-:W-:Y:S02]  /*22b30*/  HADD2.F32 R115, -RZ, R83.H0_H0 ;  /* 0x20000053ff737230 */ /* 0x000fe40000004100 */
[----:B------:R-:W-:Y:S01]  /*22b40*/  FFMA.FTZ R164, R164, R93, R99 ;  /* 0x0000005da4a47223 */ /* 0x000fe20000010063 */
[----:B------:R-:W-:-:S02]  /*22b50*/  HADD2.F32 R15, -RZ, R63.H0_H0 ;  /* 0x2000003fff0f7230 */ /* 0x000fc40000004100 */
[----:B------:R-:W-:Y:S01]  /*22b60*/  FFMA.FTZ R147, R147, R14, R92 ;  /* 0x0000000e93937223 */ /* 0x000fe2000001005c */
[----:B------:R-:W-:Y:S01]  /*22b70*/  HADD2.F32 R17, -RZ, R57.H1_H1 ;  /* 0x30000039ff117230 */ /* 0x000fe20000004100 */
[----:B------:R-:W0:Y:S01]  /*22b80*/  LDC.64 R92, c[0x0][0x428] ;  /* 0x00010a00ff5c7b82 */ /* 0x000e220000000a00 */
[C---:B------:R-:W-:Y:S01]  /*22b90*/  FMUL.FTZ R162, R123.reuse, R162 ;  /* 0x000000a27ba27220 */ /* 0x040fe20000410000 */
[----:B------:R-:W-:Y:S01]  /*22ba0*/  FFMA.FTZ R115, R152, R115, R15 ;  /* 0x0000007398737223 */ /* 0x000fe2000001000f */
[--C-:B------:R-:W-:Y:S02]  /*22bb0*/  HADD2.F32 R15, -RZ, R77.reuse.H1_H1 ;  /* 0x3000004dff0f7230 */ /* 0x100fe40000004100 */
[C---:B------:R-:W-:Y:S01]  /*22bc0*/  FMUL.FTZ R160, R123.reuse, R160 ;  /* 0x000000a07ba07220 */ /* 0x040fe20000410000 */
[----:B------:R-:W-:Y:S02]  /*22bd0*/  HADD2.F32 R117, -RZ, R77.H0_H0 ;  /* 0x2000004dff757230 */ /* 0x000fe40000004100 */
[----:B------:R-:W-:Y:S01]  /*22be0*/  FMUL.FTZ R149, R123, R149 ;  /* 0x000000957b957220 */ /* 0x000fe20000410000 */
[----:B------:R-:W-:-:S02]  /*22bf0*/  HADD2.F32 R119, -RZ, R57.H0_H0 ;  /* 0x20000039ff777230 */ /* 0x000fc40000004100 */
[----:B------:R-:W-:Y:S01]  /*22c00*/  FFMA.FTZ R162, R162, R15, R17 ;  /* 0x0000000fa2a27223 */ /* 0x000fe20000010011 */
[----:B------:R-:W-:Y:S02]  /*22c10*/  HADD2.F32 R98, -RZ, R79.H0_H0 ;  /* 0x2000004fff627230 */ /* 0x000fe40000004100 */
[----:B------:R-:W-:Y:S01]  /*22c20*/  FMUL.FTZ R151, R123, R151 ;  /* 0x000000977b977220 */ /* 0x000fe20000410000 */
[----:B------:R-:W-:Y:S01]  /*22c30*/  HADD2.F32 R120, -RZ, R59.H0_H0 ;  /* 0x2000003bff787230 */ /* 0x000fe20000004100 */
[----:B------:R-:W-:Y:S01]  /*22c40*/  SHF.R.S32.HI R15, RZ, 0x1f, R18 ;  /* 0x0000001fff0f7819 */ /* 0x000fe20000011412 */
[----:B------:R-:W-:Y:S02]  /*22c50*/  HADD2.F32 R122, -RZ, R79.H1_H1 ;  /* 0x3000004fff7a7230 */ /* 0x000fe40000004100 */
[----:B------:R-:W-:Y:S01]  /*22c60*/  FFMA.FTZ R117, R160, R117, R119 ;  /* 0x00000075a0757223 */ /* 0x000fe20000010077 */
[----:B------:R-:W-:Y:S02]  /*22c70*/  HADD2.F32 R128, -RZ, R59.H1_H1 ;  /* 0x3000003bff807230 */ /* 0x000fe40000004100 */
[----:B------:R-:W-:Y:S01]  /*22c80*/  FFMA.FTZ R119, R149, R98, R120 ;  /* 0x0000006295777223 */ /* 0x000fe20000010078 */
[----:B------:R-:W-:Y:S01]  /*22c90*/  HADD2.F32 R120, -RZ, R72.H0_H0 ;  /* 0x20000048ff787230 */ /* 0x000fe20000004100 */
[----:B------:R-:W-:Y:S01]  /*22ca0*/  LEA.HI R15, R15, R18, RZ, 0x3 ;  /* 0x000000120f0f7211 */ /* 0x000fe200078f18ff */
[----:B------:R-:W-:-:S02]  /*22cb0*/  HADD2.F32 R14, -RZ, R52.H0_H0 ;  /* 0x20000034ff0e7230 */ /* 0x000fc40000004100 */
[----:B------:R-:W-:Y:S01]  /*22cc0*/  FFMA.FTZ R122, R151, R122, R128 ;  /* 0x0000007a977a7223 */ /* 0x000fe20000010080 */
        /* <DEDUP_REMOVED lines=8> */
[C---:B------:R-:W-:Y:S01]  /*22d50*/  FMUL.FTZ R161, R123.reuse, R161 ;  /* 0x000000a17ba17220 */ /* 0x040fe20000410000 */
[----:B------:R-:W-:Y:S02]  /*22d60*/  HADD2.F32 R130, -RZ, R73.H0_H0 ;  /* 0x20000049ff827230 */ /* 0x000fe40000004100 */
[----:B------:R-:W-:Y:S01]  /*22d70*/  FMUL.FTZ R100, R123, R100 ;  /* 0x000000647b647220 */ /* 0x000fe20000410000 */
[----:B------:R-:W-:Y:S01]  /*22d80*/  HADD2.F32 R132, -RZ, R53.H0_H0 ;  /* 0x20000035ff847230 */ /* 0x000fe20000004100 */
[----:B------:R-:W-:Y:S01]  /*22d90*/  LEA.HI.SX32 R15, R15, R16, 0x1d ;  /* 0x000000100f0f7211 */ /* 0x000fe200078feaff */
[----:B------:R-:W-:Y:S02]  /*22da0*/  HADD2.F32 R134, -RZ, R73.H1_H1 ;  /* 0x30000049ff867230 */ /* 0x000fe40000004100 */
[----:B------:R-:W-:Y:S01]  /*22db0*/  FFMA.FTZ R120, R155, R120, R14 ;  /* 0x000000789b787223 */ /* 0x000fe2000001000e */
[----:B------:R-:W-:Y:S02]  /*22dc0*/  HADD2.F32 R142, -RZ, R53.H1_H1 ;  /* 0x30000035ff8e7230 */ /* 0x000fe40000004100 */
[----:B------:R-:W-:Y:S01]  /*22dd0*/  FMUL.FTZ R158, R123, R158 ;  /* 0x0000009e7b9e7220 */ /* 0x000fe20000410000 */
[----:B------:R-:W-:-:S02]  /*22de0*/  HADD2.F32 R17, -RZ, R75.H0_H0 ;  /* 0x2000004bff117230 */ /* 0x000fc40000004100 */
[C---:B------:R-:W-:Y:S01]  /*22df0*/  FMUL.FTZ R163, R123.reuse, R163 ;  /* 0x000000a37ba37220 */ /* 0x040fe20000410000 */
[----:B------:R-:W-:Y:S02]  /*22e00*/  HADD2.F32 R99, -RZ, R55.H0_H0 ;  /* 0x20000037ff637230 */ /* 0x000fe40000004100 */
[C---:B------:R-:W-:Y:S01]  /*22e10*/  FMUL.FTZ R165, R123.reuse, R165 ;  /* 0x000000a57ba57220 */ /* 0x040fe20000410000 */
[----:B------:R-:W-:Y:S01]  /*22e20*/  FMUL.FTZ R139, R123, R139 ;  /* 0x0000008b7b8b7220 */ /* 0x000fe20000410000 */
[----:B------:R-:W-:Y:S01]  /*22e30*/  FFMA.FTZ R105, R150, R105, R107 ;  /* 0x0000006996697223 */ /* 0x000fe2000001006b */
[----:B------:R-:W-:Y:S01]  /*22e40*/  FFMA.FTZ R157, R157, R98, R128 ;  /* 0x000000629d9d7223 */ /* 0x000fe20000010080 */
[----:B------:R-:W-:Y:S01]  /*22e50*/  FFMA.FTZ R121, R159, R130, R132 ;  /* 0x000000829f797223 */ /* 0x000fe20000010084 */
[----:B------:R-:W-:Y:S02]  /*22e60*/  HADD2.F32 R14, -RZ, R74.H0_H0 ;  /* 0x2000004aff0e7230 */ /* 0x000fe40000004100 */
[----:B------:R-:W-:Y:S01]  /*22e70*/  FFMA.FTZ R130, R161, R134, R142 ;  /* 0x00000086a1827223 */ /* 0x000fe2000001008e */
[----:B------:R-:W-:-:S02]  /*22e80*/  HADD2.F32 R18, -RZ, R54.H0_H0 ;  /* 0x20000036ff127230 */ /* 0x000fc40000004100 */
[----:B------:R-:W-:Y:S01]  /*22e90*/  FFMA.FTZ R123, R100, R17, R99 ;  /* 0x00000011647b7223 */ /* 0x000fe20000010063 */
[----:B------:R-:W-:Y:S01]  /*22ea0*/  HADD2.F32 R103, -RZ, R76.H1_H1 ;  /* 0x3000004cff677230 */ /* 0x000fe20000004100 */
[C---:B------:R-:W-:Y:S01]  /*22eb0*/  IADD3 R17, PT, PT, R15.reuse, 0x80, RZ ;  /* 0x000000800f117810 */ /* 0x040fe20007ffe0ff */
[----:B------:R-:W-:Y:S01]  /*22ec0*/  HADD2.F32 R107, -RZ, R56.H1_H1 ;  /* 0x30000038ff6b7230 */ /* 0x000fe20000004100 */
[----:B------:R-:W-:Y:S01]  /*22ed0*/  IADD3 R101, PT, PT, R15, 0x180, RZ ;  /* 0x000001800f657810 */ /* 0x000fe20007ffe0ff */
[----:B------:R-:W-:Y:S02]  /*22ee0*/  HADD2.F32 R98, -RZ, R74.H1_H1 ;  /* 0x3000004aff627230 */ /* 0x000fe40000004100 */
[----:B------:R-:W-:Y:S01]  /*22ef0*/  FFMA.FTZ R163, R163, R14, R18 ;  /* 0x0000000ea3a37223 */ /* 0x000fe20000010012 */
[----:B------:R-:W-:Y:S02]  /*22f00*/  HADD2.F32 R128, -RZ, R54.H1_H1 ;  /* 0x30000036ff807230 */ /* 0x000fe40000004100 */
[----:B------:R-:W-:Y:S01]  /*22f10*/  FFMA.FTZ R103, R158, R103, R107 ;  /* 0x000000679e677223 */ /* 0x000fe2000001006b */
[----:B------:R-:W-:Y:S01]  /*22f20*/  HADD2.F32 R132, -RZ, R75.H1_H1 ;  /* 0x3000004bff847230 */ /* 0x000fe20000004100 */
[----:B------:R-:W-:Y:S01]  /*22f30*/  F2FP.F16.F32.PACK_AB R95, R116, R95 ;  /* 0x0000005f745f723e */ /* 0x000fe200000000ff */
[----:B------:R-:W-:-:S02]  /*22f40*/  HADD2.F32 R134, -RZ, R55.H1_H1 ;  /* 0x30000037ff867230 */ /* 0x000fc40000004100 */
[----:B------:R-:W-:Y:S01]  /*22f50*/  FFMA.FTZ R18, R165, R98, R128 ;  /* 0x00000062a5127223 */ /* 0x000fe20000010080 */
[----:B------:R-:W-:Y:S01]  /*22f60*/  VIADD R99, R15, 0x100 ;  /* 0x000001000f637836 */ /* 0x000fe20000000000 */
[----:B------:R-:W-:Y:S01]  /*22f70*/  F2FP.F16.F32.PACK_AB R94, R11, R94 ;  /* 0x0000005e0b5e723e */ /* 0x000fe200000000ff */
[----:B------:R-:W-:Y:S02]  /*22f80*/  VIADD R129, R15, 0x200 ;  /* 0x000002000f817836 */ /* 0x000fe40000000000 */
[----:B------:R-:W-:Y:S01]  /*22f90*/  FFMA.FTZ R132, R139, R132, R134 ;  /* 0x000000848b847223 */ /* 0x000fe20000010086 */
[--C-:B0-----:R-:W-:Y:S01]  /*22fa0*/  IMAD.WIDE.U32 R14, R15, 0x10, R92.reuse ;  /* 0x000000100f0e7825 */ /* 0x101fe200078e005c */
        /* <DEDUP_REMOVED lines=25> */
[----:B------:R0:W-:Y:S04]  /*23140*/  STG.E.128 desc[UR6][R100.64], R116 ;  /* 0x0000007464007986 */ /* 0x0001e8000c101d06 */
[----:B------:R0:W-:Y:S02]  /*23150*/  STG.E.128 desc[UR6][R128.64], R120 ;  /* 0x0000007880007986 */ /* 0x0001e4000c101d06 */
.L_x_6717:
[----:B0-----:R-:W0:Y:S01]  /*23160*/  LDC.64 R14, c[0x0][0x380] ;  /* 0x0000e000ff0e7b82 */ /* 0x001e220000000a00 */
[----:B------:R-:W-:Y:S01]  /*23170*/  UPLOP3.LUT UP0, UPT, UPT, UPT, UP0, 0x40, 0x4 ;  /* 0x000000000004789c */ /* 0x000fe20003f0e800 */
[----:B0-----:R-:W-:-:S04]  /*23180*/  IADD3 R23, PT, PT, R23, R14, RZ ;  /* 0x0000000e17177210 */ /* 0x001fc80007ffe0ff */
[----:B------:R-:W-:-:S13]  /*23190*/  ISETP.GE.AND P0, PT, R23, R15, PT ;  /* 0x0000000f1700720c */ /* 0x000fda0003f06270 */
[----:B------:R-:W-:Y:S05]  /*231a0*/  @!P0 BRA `(.L_x_6718) ;  /* 0xfffffdd8001c8947 */ /* 0x000fea000383ffff */
[----:B------:R-:W-:Y:S05]  /*231b0*/  EXIT ;  /* 0x000000000000794d */ /* 0x000fea0003800000 */
.L_x_6719:
        /* <DEDUP_REMOVED lines=12> */
.L_x_34011:


//--------------------- .text._ZN10layer_norm13ln_fwd_kernelINS_13Kernel_traitsIf13__nv_bfloat16S2_S2_fjLj5120ELj1ELj1ELj4ELj16ENS_18Kernel_traits_baseILj5120EfS2_S2_S2_fjLj128EEEEELb0ELb0ELb0ELb0EEEvNS_9FwdParamsE --------------------------
	.section	.text._ZN10layer_norm13ln_fwd_kernelINS_13Kernel_traitsIf13__nv_bfloat16S2_S2_fjLj5120ELj1ELj1ELj4ELj16ENS_18Kernel_traits_baseILj5120EfS2_S2_S2_fjLj128EEEEELb0ELb0ELb0ELb0EEEvNS_9FwdParamsE,"ax",@progbits
	.align	128
        .global         _ZN10layer_norm13ln_fwd_kernelINS_13Kernel_traitsIf13__nv_bfloat16S2_S2_fjLj5120ELj1ELj1ELj4ELj16ENS_18Kernel_traits_baseILj5120EfS2_S2_S2_fjLj128EEEEELb0ELb0ELb0ELb0EEEvNS_9FwdParamsE
        .type           _ZN10layer_norm13ln_fwd_kernelINS_13Kernel_traitsIf13__nv_bfloat16S2_S2_fjLj5120ELj1ELj1ELj4ELj16ENS_18Kernel_traits_baseILj5120EfS2_S2_S2_fjLj128EEEEELb0ELb0ELb0ELb0EEEvNS_9FwdParamsE,@function
        .size           _ZN10layer_norm13ln_fwd_kernelINS_13Kernel_traitsIf13__nv_bfloat16S2_S2_fjLj5120ELj1ELj1ELj4ELj16ENS_18Kernel_traits_baseILj5120EfS2_S2_S2_fjLj128EEEEELb0ELb0ELb0ELb0EEEvNS_9FwdParamsE,(.L_x_34012 - _ZN10layer_norm13ln_fwd_kernelINS_13Kernel_traitsIf13__nv_bfloat16S2_S2_fjLj5120ELj1ELj1ELj4ELj16ENS_18Kernel_traits_baseILj5120EfS2_S2_S2_fjLj128EEEEELb0ELb0ELb0ELb0EEEvNS_9FwdParamsE)
        .other          _ZN10layer_norm13ln_fwd_kernelINS_13Kernel_traitsIf13__nv_bfloat16S2_S2_fjLj5120ELj1ELj1ELj4ELj16ENS_18Kernel_traits_baseILj5120EfS2_S2_S2_fjLj128EEEEELb0ELb0ELb0ELb0EEEvNS_9FwdParamsE,@"STO_CUDA_ENTRY STV_DEFAULT"
_ZN10layer_norm13ln_fwd_kernelINS_13Kernel_traitsIf13__nv_bfloat16S2_S2_fjLj5120ELj1ELj1ELj4ELj16ENS_18Kernel_traits_baseILj5120EfS2_S2_S2_fjLj128EEEEELb0ELb0ELb0ELb0EEEvNS_9FwdParamsE:
.text._ZN10layer_norm13ln_fwd_kernelINS_13Kernel_traitsIf13__nv_bfloat16S2_S2_fjLj5120ELj1ELj1ELj4ELj16ENS_18Kernel_traits_baseILj5120EfS2_S2_S2_fjLj128EEEEELb0ELb0ELb0ELb0EEEvNS_9FwdParamsE:
        /* <DEDUP_REMOVED lines=32> */
[----:B------:R-:W-:Y:S01]  /*0200*/  @P1 IADD3 R25, PT, PT, R25, 0x80, RZ ;  /* 0x0000008019191810 */ /* 0x000fe20007ffe0ff */
[----:B------:R0:W5:Y:S04]  /*0210*/  @P1 LDG.E.128 R80, desc[UR6][R12.64+0x10] ;  /* 0x000010060c501981 */ /* 0x000168000c1e1d00 */
[----:B------:R0:W5:Y:S01]  /*0220*/  @P1 LD.E.128 R76, desc[UR6][R14.64] ;  /* 0x000000060e4c1980 */ /* 0x000162000c101d00 */
[----:B------:R-:W1:Y:S01]  /*0230*/  @P3 LDC.64 R22, c[0x0][0x438] ;  /* 0x00010e00ff163b82 */ /* 0x000e620000000a00 */
[----:B--2---:R-:W-:-:S02]  /*0240*/  @P2 IMAD.WIDE.U32 R16, R25, 0x20, R16 ;  /* 0x0000002019102825 */ /* 0x004fc400078e0010 */
[----:B------:R0:W5:Y:S04]  /*0250*/  @P1 LD.E.128 R72, desc[UR6][R14.64+0x10] ;  /* 0x000010060e481980 */ /* 0x000168000c101d00 */
[----:B------:R0:W5:Y:S01]  /*0260*/  @P2 LDG.E.128 R68, desc[UR6][R16.64] ;  /* 0x0000000610442981 */ /* 0x000162000c1e1d00 */
[C---:B---3--:R-:W-:Y:S01]  /*0270*/  @P2 IMAD.WIDE.U32 R18, R25.reuse, 0x20, R18 ;  /* 0x0000002019122825 */ /* 0x048fe200078e0012 */
[----:B------:R-:W-:Y:S01]  /*0280*/  @P2 IADD3 R25, PT, PT, R25, 0x80, RZ ;  /* 0x0000008019192810 */ /* 0x000fe20007ffe0ff */
[----:B------:R-:W2:Y:S01]  /*0290*/  @P0 LDC.64 R2, c[0x0][0x3d0] ;  /* 0x0000f400ff020b82 */ /* 0x000ea20000000a00 */
[----:B------:R0:W5:Y:S04]  /*02a0*/  @P2 LDG.E.128 R64, desc[UR6][R16.64+0x10] ;  /* 0x0000100610402981 */ /* 0x000168000c1e1d00 */
[----:B------:R0:W5:Y:S01]  /*02b0*/  @P2 LD.E.128 R60, desc[UR6][R18.64] ;  /* 0x00000006123c2980 */ /* 0x000162000c101d00 */
[----:B----4-:R-:W-:-:S02]  /*02c0*/  @P3 IMAD.WIDE.U32 R20, R25, 0x20, R20 ;  /* 0x0000002019143825 */ /* 0x010fc400078e0014 */
[----:B------:R-:W3:Y:S01]  /*02d0*/  @P0 LDC.64 R10, c[0x0][0x438] ;  /* 0x00010e00ff0a0b82 */ /* 0x000ee20000000a00 */
[----:B------:R0:W5:Y:S04]  /*02e0*/  @P2 LD.E.128 R56, desc[UR6][R18.64+0x10] ;  /* 0x0000100612382980 */ /* 0x000168000c101d00 */
[----:B------:R0:W5:Y:S01]  /*02f0*/  @P3 LDG.E.128 R52, desc[UR6][R20.64] ;  /* 0x0000000614343981 */ /* 0x000162000c1e1d00 */
[----:B-1----:R-:W-:-:S03]  /*0300*/  @P3 IMAD.WIDE.U32 R22, R25, 0x20, R22 ;  /* 0x0000002019163825 */ /* 0x002fc600078e0016 */
[----:B------:R0:W5:Y:S04]  /*0310*/  @P3 LDG.E.128 R48, desc[UR6][R20.64+0x10] ;  /* 0x0000100614303981 */ /* 0x000168000c1e1d00 */
[----:B------:R0:W5:Y:S01]  /*0320*/  @P3 LD.E.128 R44, desc[UR6][R22.64] ;  /* 0x00000006162c3980 */ /* 0x000162000c101d00 */
[----:B--2---:R-:W-:-:S03]  /*0330*/  @P0 IMAD.WIDE.U32 R2, R7, 0x20, R2 ;  /* 0x0000002007020825 */ /* 0x004fc600078e0002 */
[----:B------:R0:W5:Y:S04]  /*0340*/  @P3 LD.E.128 R40, desc[UR6][R22.64+0x10] ;  /* 0x0000100616283980 */ /* 0x000168000c101d00 */
[----:B------:R0:W5:Y:S01]  /*0350*/  @P0 LDG.E.128 R100, desc[UR6][R2.64] ;  /* 0x0000000602640981 */ /* 0x000162000c1e1d00 */
[----:B---3--:R-:W-:-:S03]  /*0360*/  @P0 IMAD.WIDE.U32 R10, R7, 0x20, R10 ;  /* 0x00000020070a0825 */ /* 0x008fc600078e000a */
[----:B------:R0:W5:Y:S04]  /*0370*/  @P0 LDG.E.128 R96, desc[UR6][R2.64+0x10] ;  /* 0x0000100602600981 */ /* 0x000168000c1e1d00 */
[----:B------:R0:W5:Y:S04]  /*0380*/  @P0 LD.E.128 R92, desc[UR6][R10.64] ;  /* 0x000000060a5c0980 */ /* 0x000168000c101d00 */
[----:B------:R0:W5:Y:S01]  /*0390*/  @P0 LD.E.128 R88, desc[UR6][R10.64+0x10] ;  /* 0x000010060a580980 */ /* 0x000162000c101d00 */
[----:B------:R-:W-:Y:S02]  /*03a0*/  ISETP.GE.U32.AND P0, PT, R4, 0x280, PT ;  /* 0x000002800400780c */ /* 0x000fe40003f06070 */
[----:B------:R-:W-:-:S11]  /*03b0*/  @P3 IADD3 R25, PT, PT, R25, 0x80, RZ ;  /* 0x0000008019193810 */ /* 0x000fd60007ffe0ff */
[----:B0-----:R-:W-:Y:S05]  /*03c0*/  @!P0 BRA `(.L_x_6722) ;  /* 0x0000000000ec8947 */ /* 0x001fea0003800000 */
[----:B------:R-:W0:Y:S08]  /*03d0*/  LDC.64 R2, c[0x0][0x3d0] ;  /* 0x0000f400ff027b82 */ /* 0x000e300000000a00 */
[----:B------:R-:W1:Y:S01]  /*03e0*/  LDC.64 R10, c[0x0][0x438] ;  /* 0x00010e00ff0a7b82 */ /* 0x000e620000000a00 */
[----:B0-----:R-:W-:-:S05]  /*03f0*/  IMAD.WIDE.U32 R2, R25, 0x20, R2 ;  /* 0x0000002019027825 */ /* 0x001fca00078e0002 */
[----:B------:R0:W5:Y:S01]  /*0400*/  LDG.E.128 R36, desc[UR6][R2.64] ;  /* 0x0000000602247981 */ /* 0x000162000c1e1d00 */
[----:B-1----:R-:W-:-:S03]  /*0410*/  IMAD.WIDE.U32 R10, R25, 0x20, R10 ;  /* 0x00000020190a7825 */ /* 0x002fc600078e000a */
[----:B------:R0:W5:Y:S04]  /*0420*/  LDG.E.128 R32, desc[UR6][R2.64+0x10] ;  /* 0x0000100602207981 */ /* 0x000168000c1e1d00 */
[----:B------:R0:W5:Y:S04]  /*0430*/  LD.E.128 R28, desc[UR6][R10.64] ;  /* 0x000000060a1c7980 */ /* 0x000168000c101d00 */
[----:B------:R0:W5:Y:S01]  /*0440*/  LD.E.128 R24, desc[UR6][R10.64+0x10] ;  /* 0x000010060a187980 */ /* 0x000162000c101d00 */
[----:B------:R-:W-:Y:S05]  /*0450*/  BRA `(.L_x_6722) ;  /* 0x0000000000c87947 */ /* 0x000fea0003800000 */
.L_x_6721:
        /* <DEDUP_REMOVED lines=16> */
[----:B------:R-:W-:Y:S01]  /*0560*/  @P2 IADD3 R21, PT, PT, R21, 0x80, RZ ;  /* 0x0000008015152810 */ /* 0x000fe20007ffe0ff */
[----:B------:R0:W5:Y:S04]  /*0570*/  @P1 LDG.E.128 R80, desc[UR6][R2.64+0x10] ;  /* 0x0000100602501981 */ /* 0x000168000c1e1d00 */
[----:B------:R0:W5:Y:S01]  /*0580*/  @P2 LDG.E.128 R68, desc[UR6][R14.64] ;  /* 0x000000060e442981 */ /* 0x000162000c1e1d00 */
[C---:B--2---:R-:W-:Y:S01]  /*0590*/  @P3 IMAD.WIDE.U32 R16, R21.reuse, 0x20, R16 ;  /* 0x0000002015103825 */ /* 0x044fe200078e0010 */
[----:B------:R-:W-:-:S02]  /*05a0*/  @P3 IADD3 R21, PT, PT, R21, 0x80, RZ ;  /* 0x0000008015153810 */ /* 0x000fc40007ffe0ff */
[----:B------:R0:W5:Y:S04]  /*05b0*/  @P2 LDG.E.128 R64, desc[UR6][R14.64+0x10] ;  /* 0x000010060e402981 */ /* 0x000168000c1e1d00 */
[----:B------:R0:W5:Y:S01]  /*05c0*/  @P3 LDG.E.128 R52, desc[UR6][R16.64] ;  /* 0x0000000610343981 */ /* 0x000162000c1e1d00 */
[----:B---3--:R-:W-:-:S03]  /*05d0*/  @P0 IMAD.WIDE.U32 R12, R7, 0x20, R10 ;  /* 0x00000020070c0825 */ /* 0x008fc600078e000a */
[----:B------:R0:W5:Y:S04]  /*05e0*/  @P3 LDG.E.128 R48, desc[UR6][R16.64+0x10] ;  /* 0x0000100610303981 */ /* 0x000168000c1e1d00 */
[----:B------:R0:W5:Y:S01]  /*05f0*/  @P0 LDG.E.128 R100, desc[UR6][R12.64] ;  /* 0x000000060c640981 */ /* 0x000162000c1e1d00 */
[----:B----4-:R-:W-:-:S03]  /*0600*/  @P4 IMAD.WIDE.U32 R10, R21, 0x20, R18 ;  /* 0x00000020150a4825 */ /* 0x010fc600078e0012 */
[----:B------:R0:W5:Y:S04]  /*0610*/  @P0 LDG.E.128 R96, desc[UR6][R12.64+0x10] ;  /* 0x000010060c600981 */ /* 0x000168000c1e1d00 */
[----:B------:R0:W5:Y:S04]  /*0620*/  @P4 LDG.E.128 R36, desc[UR6][R10.64] ;  /* 0x000000060a244981 */ /* 0x000168000c1e1d00 */
[----:B------:R0:W5:Y:S01]  /*0630*/  @P4 LDG.E.128 R32, desc[UR6][R10.64+0x10] ;  /* 0x000010060a204981 */ /* 0x000162000c1e1d00 */
[----:B------:R-:W-:Y:S02]  /*0640*/  CS2R R42, SRZ ;  /* 0x00000000002a7805 */ /* 0x000fe4000001ff00 */
        /* <DEDUP_REMOVED lines=15> */
[----:B------:R-:W-:Y:S02]  /*0740*/  @P4 CS2R R26, SRZ ;  /* 0x00000000001a4805 */ /* 0x000fe4000001ff00 */
[----:B------:R-:W-:Y:S02]  /*0750*/  @P4 CS2R R24, SRZ ;  /* 0x0000000000184805 */ /* 0x000fe4000001ff00 */
[----:B------:R-:W-:Y:S02]  /*0760*/  @P4 CS2R R30, SRZ ;  /* 0x00000000001e4805 */ /* 0x000fe4000001ff00 */
[----:B0-----:R-:W-:-:S07]  /*0770*/  @P4 CS2R R28, SRZ ;  /* 0x00000000001c4805 */ /* 0x001fce000001ff00 */
.L_x_6722:
[----:B------:R-:W-:Y:S05]  /*0780*/  BSYNC.RECONVERGENT B0 ;  /* 0x0000000000007941 */ /* 0x000fea0003800200 */
.L_x_6720:
[----:B------:R-:W1:Y:S02]  /*0790*/  LDCU UR4, c[0x0][0x384] ;  /* 0x00007080ff0477ac */ /* 0x000e640008000800 */
[----:B-1----:R-:W-:-:S13]  /*07a0*/  ISETP.GE.AND P0, PT, R5, UR4, PT ;  /* 0x0000000405007c0c */ /* 0x002fda000bf06270 */
[----:B------:R-:W-:Y:S05]  /*07b0*/  @P0 EXIT ;  /* 0x000000000000094d */ /* 0x000fea0003800000 */
[----:B------:R-:W1:Y:S01]  /*07c0*/  LDCU.64 UR4, c[0x0][0x3e0] ;  /* 0x00007c00ff0477ac */ /* 0x000e620008000a00 */
[----:B------:R-:W-:Y:S01]  /*07d0*/  SHF.R.S32.HI R0, RZ, 0x3, R0 ;  /* 0x00000003ff007819 */ /* 0x000fe20000011400 */
[----:B------:R-:W2:Y:S03]  /*07e0*/  LDCU UR11, c[0x0][0x388] ;  /* 0x00007100ff0b77ac */ /* 0x000ea60008000800 */
[C---:B0-----:R-:W-:Y:S02]  /*07f0*/  LOP3.LUT R2, R0.reuse, 0x7f, RZ, 0xc0, !PT ;  /* 0x0000007f00027812 */ /* 0x041fe400078ec0ff */
[----:B------:R-:W-:Y:S01]  /*0800*/  SHF.L.U32 R0, R0, 0x1, RZ ;  /* 0x0000000100007819 */ /* 0x000fe200000006ff */
[----:B------:R-:W0:Y:S01]  /*0810*/  LDCU UR10, c[0x0][0x400] ;  /* 0x00008000ff0a77ac */ /* 0x000e220008000800 */
        /* <DEDUP_REMOVED lines=8> */
[----:B-1----:R-:W-:Y:S01]  /*08a0*/  UISETP.NE.U32.AND UP0, UPT, UR4, URZ, UPT ;  /* 0x000000ff0400728c */ /* 0x002fe2000bf05070 */
[----:B------:R-:W-:Y:S01]  /*08b0*/  VIMNMX R11, PT, PT, R2, 0x20, PT ;  /* 0x00000020020b7848 */ /* 0x000fe20003fe0100 */
[----:B------:R-:W1:Y:S01]  /*08c0*/  LDCU.U8 UR4, c[0x0][0x410] ;  /* 0x00008200ff0477ac */ /* 0x000e620008000000 */
[----:B------:R-:W-:Y:S02]  /*08d0*/  I2FP.F32.U32 R3, R9 ;  /* 0x0000000900037245 */ /* 0x000fe40000201000 */
[----:B------:R-:W-:Y:S01]  /*08e0*/  LEA R2, R11, R0, 0x3 ;  /* 0x000000000b027211 */ /* 0x000fe200078e18ff */
[----:B------:R-:W-:Y:S01]  /*08f0*/  UISETP.NE.AND.EX UP0, UPT, UR5, URZ, UPT, UP0 ;  /* 0x000000ff0500728c */ /* 0x000fe2000bf05300 */
[----:B------:R-:W-:-:S02]  /*0900*/  SHF.R.U32.HI R0, RZ, 0x5, R8 ;  /* 0x00000005ff007819 */ /* 0x000fc40000011608 */
[----:B------:R-:W4:Y:S03]  /*0910*/  MUFU.RCP R3, R3 ;  /* 0x0000000300037308 */ /* 0x000f260000001000 */
[----:B------:R-:W-:Y:S02]  /*0920*/  PLOP3.LUT P0, PT, PT, PT, UP0, 0x80, 0x8 ;  /* 0x000000000008781c */ /* 0x000fe40003f0f008 */
[----:B-1----:R-:W-:-:S04]  /*0930*/  ISETP.NE.AND P1, PT, RZ, UR4, PT ;  /* 0x00000004ff007c0c */ /* 0x002fc8000bf25270 */
[----:B0-23--:R-:W-:-:S09]  /*0940*/  P2R R9, PR, RZ, 0x2 ;  /* 0x00000002ff097803 */ /* 0x00dfd20000000000 */
.L_x_6758:
        /* <DEDUP_REMOVED lines=26> */
[C---:B------:R-:W-:Y:S02]  /*0af0*/  PRMT R142, R107.reuse, 0x7632, R142 ;  /* 0x000076326b8e7816 */ /* 0x040fe4000000008e */
[----:B------:R-:W-:Y:S02]  /*0b00*/  SHF.L.U32 R144, R107, 0x10, RZ ;  /* 0x000000106b907819 */ /* 0x000fe400000006ff */
[----:B------:R-:W-:Y:S02]  /*0b10*/  SHF.L.U32 R104, R104, 0x10, RZ ;  /* 0x0000001068687819 */ /* 0x000fe400000006ff */
[C---:B------:R-:W-:Y:S02]  /*0b20*/  PRMT R109, R105.reuse, 0x7632, R109 ;  /* 0x00007632696d7816 */ /* 0x040fe4000000006d */
[----:B------:R-:W-:-:S02]  /*0b30*/  SHF.L.U32 R112, R105, 0x10, RZ ;  /* 0x0000001069707819 */ /* 0x000fc400000006ff */
[C---:B------:R-:W-:Y:S02]  /*0b40*/  PRMT R111, R106.reuse, 0x7632, R111 ;  /* 0x000076326a6f7816 */ /* 0x040fe4000000006f */
[----:B------:R-:W-:Y:S02]  /*0b50*/  SHF.L.U32 R110, R106, 0x10, RZ ;  /* 0x000000106a6e7819 */ /* 0x000fe400000006ff */
[----:B------:R-:W-:Y:S02]  /*0b60*/  SHF.L.U32 R142, R142, 0x10, RZ ;  /* 0x000000108e8e7819 */ /* 0x000fe400000006ff */
[C---:B--2---:R-:W-:Y:S02]  /*0b70*/  SHF.L.U32 R107, R20.reuse, 0x10, RZ ;  /* 0x00000010146b7819 */ /* 0x044fe400000006ff */
[----:B------:R-:W-:Y:S02]  /*0b80*/  PRMT R105, R20, 0x7632, R105 ;  /* 0x0000763214697816 */ /* 0x000fe40000000069 */
[----:B------:R-:W-:Y:S01]  /*0b90*/  PRMT R106, R21, 0x7632, R106 ;  /* 0x00007632156a7816 */ /* 0x000fe2000000006a */
[----:B------:R-:W-:Y:S01]  /*0ba0*/  FFMA.FTZ R114, R104, R141, R107 ;  /* 0x0000008d68727223 */ /* 0x000fe2000001006b */
[----:B------:R-:W-:-:S02]  /*0bb0*/  PRMT R113, R22, 0x7632, R113 ;  /* 0x0000763216717816 */ /* 0x000fc40000000071 */
[----:B------:R-:W-:Y:S02]  /*0bc0*/  PRMT R143, R23, 0x7632, R143 ;  /* 0x00007632178f7816 */ /* 0x000fe4000000008f */
[----:B------:R-:W-:Y:S02]  /*0bd0*/  SHF.L.U32 R115, R22, 0x10, RZ ;  /* 0x0000001016737819 */ /* 0x000fe400000006ff */
[----:B------:R-:W-:Y:S02]  /*0be0*/  SHF.L.U32 R104, R111, 0x10, RZ ;  /* 0x000000106f687819 */ /* 0x000fe400000006ff */
[----:B------:R-:W-:Y:S01]  /*0bf0*/  SHF.L.U32 R21, R21, 0x10, RZ ;  /* 0x0000001015157819 */ /* 0x000fe200000006ff */
[-C--:B------:R-:W-:Y:S01]  /*0c00*/  FFMA.FTZ R110, R110, R141.reuse, R115 ;  /* 0x0000008d6e6e7223 */ /* 0x080fe20000010073 */
        /* <DEDUP_REMOVED lines=18> */
.L_x_6725:
[----:B------:R-:W-:-:S04]  /*0d30*/  ISETP.NE.U32.AND P0, PT, R116, RZ, PT ;  /* 0x000000ff7400720c */ /* 0x000fc80003f05070 */
[----:B------:R-:W-:-:S13]  /*0d40*/  ISETP.NE.AND.EX P0, PT, R117, RZ, PT, P0 ;  /* 0x000000ff7500720c */ /* 0x000fda0003f05300 */
[----:B------:R-:W-:Y:S05]  /*0d50*/  @!P0 BRA `(.L_x_6727) ;  /* 0x0000000000648947 */ /* 0x000fea0003800000 */
[C---:B-----5:R-:W-:Y:S02]  /*0d60*/  PRMT R20, R104.reuse, 0x7632, R20 ;  /* 0x0000763268147816 */ /* 0x060fe40000000014 */
[----:B------:R-:W-:Y:S02]  /*0d70*/  SHF.L.U32 R104, R104, 0x10, RZ ;  /* 0x0000001068687819 */ /* 0x000fe400000006ff */
[----:B------:R-:W-:Y:S02]  /*0d80*/  PRMT R22, R106, 0x7632, R22 ;  /* 0x000076326a167816 */ /* 0x000fe40000000016 */
        /* <DEDUP_REMOVED lines=20> */
[----:B------:R-:W-:Y:S01]  /*0ed0*/  F2FP.BF16.F32.PACK_AB R20, R109, R114 ;  /* 0x000000726d14723e */ /* 0x000fe200000010ff */
[----:B------:R-:W-:Y:S06]  /*0ee0*/  BRA `(.L_x_6726) ;  /* 0x0000000000507947 */ /* 0x000fec0003800000 */
.L_x_6727:
[C---:B-----5:R-:W-:Y:S02]  /*0ef0*/  PRMT R108, R104.reuse, 0x7632, R108 ;  /* 0x00007632686c7816 */ /* 0x060fe4000000006c */
[----:B------:R-:W-:Y:S02]  /*0f00*/  SHF.L.U32 R104, R104, 0x10, RZ ;  /* 0x0000001068687819 */ /* 0x000fe400000006ff */
[C---:B------:R-:W-:Y:S02]  /*0f10*/  PRMT R109, R105.reuse, 0x7632, R109 ;  /* 0x00007632696d7816 */ /* 0x040fe4000000006d */
[----:B------:R-:W-:Y:S01]  /*0f20*/  SHF.L.U32 R112, R105, 0x10, RZ ;  /* 0x0000001069707819 */ /* 0x000fe200000006ff */
[-C--:B------:R-:W-:Y:S01]  /*0f30*/  FMUL.FTZ R114, R104, R141.reuse ;  /* 0x0000008d68727220 */ /* 0x080fe20000410000 */
[----:B------:R-:W-:Y:S02]  /*0f40*/  PRMT R105, R106, 0x7632, R105 ;  /* 0x000076326a697816 */ /* 0x000fe40000000069 */
[----:B------:R-:W-:Y:S01]  /*0f50*/  PRMT R111, R107, 0x7632, R111 ;  /* 0x000076326b6f7816 */ /* 0x000fe2000000006f */
[----:B------:R-:W-:Y:S01]  /*0f60*/  FMUL.FTZ R112, R112, R141 ;  /* 0x0000008d70707220 */ /* 0x000fe20000410000 */
        /* <DEDUP_REMOVED lines=11> */
[----:B------:R-:W-:-:S07]  /*1020*/  FMUL.FTZ R115, R146, R141 ;  /* 0x0000008d92737220 */ /* 0x000fce0000410000 */
.L_x_6726:
[----:B------:R-:W0:Y:S01]  /*1030*/  @P5 LDC.64 R104, c[0x0][0x3a8] ;  /* 0x0000ea00ff685b82 */ /* 0x000e220000000a00 */
[C---:B------:R-:W-:Y:S01]  /*1040*/  IADD3 R142, PT, PT, R10.reuse, 0x80, RZ ;  /* 0x000000800a8e7810 */ /* 0x040fe20007ffe0ff */
[----:B0-----:R-:W-:-:S05]  /*1050*/  @P5 IMAD.WIDE.U32 R104, R10, 0x10, R104 ;  /* 0x000000100a685825 */ /* 0x001fca00078e0068 */
[----:B------:R0:W-:Y:S02]  /*1060*/  @P5 STG.E.128 desc[UR6][R104.64], R20 ;  /* 0x0000001468005986 */ /* 0x0001e4000c101d06 */
.L_x_6724:
[----:B------:R-:W-:Y:S05]  /*1070*/  BSYNC.RECONVERGENT B0 ;  /* 0x0000000000007941 */ /* 0x000fea0003800200 */
.L_x_6723:
        /* <DEDUP_REMOVED lines=13> */
[C---:B-----5:R-:W-:Y:S02]  /*1150*/  SHF.L.U32 R22, R13.reuse, 0x10, RZ ;  /* 0x000000100d167819 */ /* 0x060fe400000006ff */
[----:B------:R-:W-:Y:S02]  /*1160*/  PRMT R21, R13, 0x7632, R21 ;  /* 0x000076320d157816 */ /* 0x000fe40000000015 */
[----:B------:R-:W-:Y:S02]  /*1170*/  PRMT R20, R12, 0x7632, R20 ;  /* 0x000076320c147816 */ /* 0x000fe40000000014 */
[----:B------:R-:W-:Y:S02]  /*1180*/  PRMT R104, R14, 0x7632, R104 ;  /* 0x000076320e687816 */ /* 0x000fe40000000068 */
[C---:B------:R-:W-:Y:S02]  /*1190*/  PRMT R106, R15.reuse, 0x7632, R106 ;  /* 0x000076320f6a7816 */ /* 0x040fe4000000006a */
[----:B------:R-:W-:-:S02]  /*11a0*/  SHF.L.U32 R144, R15, 0x10, RZ ;  /* 0x000000100f907819 */ /* 0x000fc400000006ff */
[----:B------:R-:W-:Y:S02]  /*11b0*/  SHF.L.U32 R12, R12, 0x10, RZ ;  /* 0x000000100c0c7819 */ /* 0x000fe400000006ff */
[----:B------:R-:W-:Y:S02]  /*11c0*/  SHF.L.U32 R14, R14, 0x10, RZ ;  /* 0x000000100e0e7819 */ /* 0x000fe400000006ff */
[----:B------:R-:W-:Y:S02]  /*11d0*/  SHF.L.U32 R20, R20, 0x10, RZ ;  /* 0x0000001014147819 */ /* 0x000fe400000006ff */
[----:B------:R-:W-:Y:S02]  /*11e0*/  SHF.L.U32 R104, R104, 0x10, RZ ;  /* 0x0000001068687819 */ /* 0x000fe400000006ff */
[----:B------:R-:W-:Y:S02]  /*11f0*/  SHF.L.U32 R106, R106, 0x10, RZ ;  /* 0x000000106a6a7819 */ /* 0x000fe400000006ff */
[----:B--2---:R-:W-:-:S02]  /*1200*/  PRMT R23, R17, 0x7632, R23 ;  /* 0x0000763211177816 */ /* 0x004fc40000000017 */
[----:B------:R-:W-:Y:S02]  /*1210*/  SHF.L.U32 R17, R17, 0x10, RZ ;  /* 0x0000001011117819 */ /* 0x000fe400000006ff */
[----:B------:R-:W-:Y:S02]  /*1220*/  PRMT R13, R16, 0x7632, R13 ;  /* 0x00007632100d7816 */ /* 0x000fe4000000000d */
[----:B------:R-:W-:Y:S02]  /*1230*/  PRMT R105, R18, 0x7632, R105 ;  /* 0x0000763212697816 */ /* 0x000fe40000000069 */
[C---:B------:R-:W-:Y:S02]  /*1240*/  PRMT R143, R19.reuse, 0x7632, R143 ;  /* 0x00007632138f7816 */ /* 0x040fe4000000008f */
[----:B------:R-:W-:Y:S01]  /*1250*/  SHF.L.U32 R15, R16, 0x10, RZ ;  /* 0x00000010100f7819 */ /* 0x000fe200000006ff */
[----:B------:R-:W-:Y:S01]  /*1260*/  FFMA.FTZ R16, R22, R141, R17 ;  /* 0x0000008d16107223 */ /* 0x000fe20000010011 */
[----:B------:R-:W-:-:S02]  /*1270*/  SHF.L.U32 R19, R19, 0x10, RZ ;  /* 0x0000001013137819 */ /* 0x000fc400000006ff */
[----:B------:R-:W-:Y:S01]  /*1280*/  SHF.L.U32 R107, R18, 0x10, RZ ;  /* 0x00000010126b7819 */ /* 0x000fe200000006ff */
[-C--:B------:R-:W-:Y:S01]  /*1290*/  FFMA.FTZ R18, R12, R141.reuse, R15 ;  /* 0x0000008d0c127223 */ /* 0x080fe2000001000f */
        /* <DEDUP_REMOVED lines=16> */
.L_x_6730:
[----:B------:R-:W-:-:S04]  /*13a0*/  ISETP.NE.U32.AND P1, PT, R116, RZ, PT ;  /* 0x000000ff7400720c */ /* 0x000fc80003f25070 */
[----:B------:R-:W-:-:S13]  /*13b0*/  ISETP.NE.AND.EX P1, PT, R117, RZ, PT, P1 ;  /* 0x000000ff7500720c */ /* 0x000fda0003f25310 */
[----:B------:R-:W-:Y:S05]  /*13c0*/  @P1 BRA `(.L_x_6732) ;  /* 0x0000000000541947 */ /* 0x000fea0003800000 */
[----:B-----5:R-:W-:Y:S02]  /*13d0*/  PRMT R16, R12, 0x7632, R16 ;  /* 0x000076320c107816 */ /* 0x020fe40000000010 */
[C---:B------:R-:W-:Y:S02]  /*13e0*/  SHF.L.U32 R106, R13.reuse, 0x10, RZ ;  /* 0x000000100d6a7819 */ /* 0x040fe400000006ff */
[----:B------:R-:W-:Y:S02]  /*13f0*/  PRMT R17, R13, 0x7632, R17 ;  /* 0x000076320d117816 */ /* 0x000fe40000000011 */
[----:B------:R-:W-:Y:S02]  /*1400*/  PRMT R13, R14, 0x7632, R13 ;  /* 0x000076320e0d7816 */ /* 0x000fe4000000000d */
[----:B------:R-:W-:Y:S02]  /*1410*/  PRMT R19, R15, 0x7632, R19 ;  /* 0x000076320f137816 */ /* 0x000fe40000000013 */
[----:B------:R-:W-:Y:S01]  /*1420*/  SHF.L.U32 R104, R16, 0x10, RZ ;  /* 0x0000001010687819 */ /* 0x000fe200000006ff */
        /* <DEDUP_REMOVED lines=15> */
.L_x_6732:
        /* <DEDUP_REMOVED lines=24> */
.L_x_6731:
[----:B------:R-:W0:Y:S02]  /*16a0*/  @P5 LDC.64 R104, c[0x0][0x3a8] ;  /* 0x0000ea00ff685b82 */ /* 0x000e240000000a00 */
[C---:B0-----:R-:W-:Y:S01]  /*16b0*/  @P5 IMAD.WIDE.U32 R104, R142.reuse, 0x10, R104 ;  /* 0x000000108e685825 */ /* 0x041fe200078e0068 */
[----:B------:R-:W-:-:S04]  /*16c0*/  IADD3 R142, PT, PT, R142, 0x80, RZ ;  /* 0x000000808e8e7810 */ /* 0x000fc80007ffe0ff */
[----:B------:R0:W-:Y:S03]  /*16d0*/  @P5 STG.E.128 desc[UR6][R104.64], R20 ;  /* 0x0000001468005986 */ /* 0x0001e6000c101d06 */
.L_x_6729:
[----:B------:R-:W-:Y:S05]  /*16e0*/  BSYNC.RECONVERGENT B0 ;  /* 0x0000000000007941 */ /* 0x000fea0003800200 */
.L_x_6728:
        /* <DEDUP_REMOVED lines=17> */
[----:B------:R-:W-:-:S02]  /*1800*/  PRMT R123, R106, 0x7632, R123 ;  /* 0x000076326a7b7816 */ /* 0x000fc4000000007b */
[----:B------:R-:W-:Y:S02]  /*1810*/  SHF.L.U32 R104, R104, 0x10, RZ ;  /* 0x0000001068687819 */ /* 0x000fe400000006ff */
[----:B------:R-:W-:Y:S02]  /*1820*/  SHF.L.U32 R106, R106, 0x10, RZ ;  /* 0x000000106a6a7819 */ /* 0x000fe400000006ff */
[----:B------:R-:W-:Y:S02]  /*1830*/  SHF.L.U32 R118, R118, 0x10, RZ ;  /* 0x0000001076767819 */ /* 0x000fe400000006ff */
[----:B------:R-:W-:Y:S02]  /*1840*/  SHF.L.U32 R120, R120, 0x10, RZ ;  /* 0x0000001078787819 */ /* 0x000fe400000006ff */
[----:B------:R-:W-:Y:S02]  /*1850*/  SHF.L.U32 R124, R124, 0x10, RZ ;  /* 0x000000107c7c7819 */ /* 0x000fe400000006ff */
[----:B--2---:R-:W-:-:S02]  /*1860*/  PRMT R105, R20, 0x7632, R105 ;  /* 0x0000763214697816 */ /* 0x004fc40000000069 */
[----:B------:R-:W-:Y:S02]  /*1870*/  SHF.L.U32 R11, R20, 0x10, RZ ;  /* 0x00000010140b7819 */ /* 0x000fe400000006ff */
[C---:B------:R-:W-:Y:S02]  /*1880*/  PRMT R20, R21.reuse, 0x7632, R20 ;  /* 0x0000763215147816 */ /* 0x040fe40000000014 */
[----:B------:R-:W-:Y:S01]  /*1890*/  SHF.L.U32 R21, R21, 0x10, RZ ;  /* 0x0000001015157819 */ /* 0x000fe200000006ff */
[-C--:B------:R-:W-:Y:S01]  /*18a0*/  FFMA.FTZ R11, R104, R141.reuse, R11 ;  /* 0x0000008d680b7223 */ /* 0x080fe2000001000b */
[C---:B------:R-:W-:Y:S02]  /*18b0*/  PRMT R107, R22.reuse, 0x7632, R107 ;  /* 0x00007632166b7816 */ /* 0x040fe4000000006b */
[----:B------:R-:W-:Y:S01]  /*18c0*/  SHF.L.U32 R121, R22, 0x10, RZ ;  /* 0x0000001016797819 */ /* 0x000fe200000006ff */
[----:B------:R-:W-:Y:S01]  /*18d0*/  FFMA.FTZ R119, R122, R141, R21 ;  /* 0x0000008d7a777223 */ /* 0x000fe20000010015 */
[----:B------:R-:W-:-:S02]  /*18e0*/  PRMT R22, R23, 0x7632, R22 ;  /* 0x0000763217167816 */ /* 0x000fc40000000016 */
[----:B------:R-:W-:Y:S01]  /*18f0*/  SHF.L.U32 R23, R23, 0x10, RZ ;  /* 0x0000001017177819 */ /* 0x000fe200000006ff */
[-C--:B------:R-:W-:Y:S01]  /*1900*/  FFMA.FTZ R121, R106, R141.reuse, R121 ;  /* 0x0000008d6a797223 */ /* 0x080fe20000010079 */
[----:B------:R-:W-:Y:S02]  /*1910*/  SHF.L.U32 R122, R123, 0x10, RZ ;  /* 0x000000107b7a7819 */ /* 0x000fe400000006ff */
[----:B------:R-:W-:Y:S01]  /*1920*/  SHF.L.U32 R143, R22, 0x10, RZ ;  /* 0x00000010168f7819 */ /* 0x000fe200000006ff */
[-C--:B------:R-:W-:Y:S01]  /*1930*/  FFMA.FTZ R123, R144, R141.reuse, R23 ;  /* 0x0000008d907b7223 */ /* 0x080fe20000010017 */
[----:B------:R-:W-:Y:S02]  /*1940*/  SHF.L.U32 R107, R107, 0x10, RZ ;  /* 0x000000106b6b7819 */ /* 0x000fe400000006ff */
        /* <DEDUP_REMOVED lines=11> */
.L_x_6735:
[----:B------:R-:W-:-:S04]  /*1a00*/  ISETP.NE.U32.AND P2, PT, R116, RZ, PT ;  /* 0x000000ff7400720c */ /* 0x000fc80003f45070 */
[----:B------:R-:W-:-:S13]  /*1a10*/  ISETP.NE.AND.EX P2, PT, R117, RZ, PT, P2 ;  /* 0x000000ff7500720c */ /* 0x000fda0003f45320 */
[----:B------:R-:W-:Y:S05]  /*1a20*/  @P2 BRA `(.L_x_6737) ;  /* 0x0000000000542947 */ /* 0x000fea0003800000 */
[C---:B-----5:R-:W-:Y:S02]  /*1a30*/  PRMT R118, R104.reuse, 0x7632, R118 ;  /* 0x0000763268767816 */ /* 0x060fe40000000076 */
[----:B------:R-:W-:Y:S02]  /*1a40*/  SHF.L.U32 R104, R104, 0x10, RZ ;  /* 0x0000001068687819 */ /* 0x000fe400000006ff */
[C---:B------:R-:W-:Y:S02]  /*1a50*/  SHF.L.U32 R122, R105.reuse, 0x10, RZ ;  /* 0x00000010697a7819 */ /* 0x040fe400000006ff */
[----:B------:R-:W-:Y:S01]  /*1a60*/  PRMT R120, R105, 0x7632, R120 ;  /* 0x0000763269787816 */ /* 0x000fe20000000078 */
[-C--:B------:R-:W-:Y:S01]  /*1a70*/  FMUL.FTZ R11, R104, R141.reuse ;  /* 0x0000008d680b7220 */ /* 0x080fe20000410000 */
[----:B------:R-:W-:Y:S01]  /*1a80*/  PRMT R105, R106, 0x7632, R105 ;  /* 0x000076326a697816 */ /* 0x000fe20000000069 */
[----:B------:R-:W-:Y:S01]  /*1a90*/  FMUL.FTZ R119, R122, R141 ;  /* 0x0000008d7a777220 */ /* 0x000fe20000410000 */
[----:B------:R-:W-:-:S02]  /*1aa0*/  PRMT R123, R107, 0x7632, R123 ;  /* 0x000076326b7b7816 */ /* 0x000fc4000000007b */
[----:B------:R-:W-:Y:S02]  /*1ab0*/  SHF.L.U32 R124, R107, 0x10, RZ ;  /* 0x000000106b7c7819 */ /* 0x000fe400000006ff */
        /* <DEDUP_REMOVED lines=12> */
.L_x_6737:
[C---:B-----5:R-:W-:Y:S02]  /*1b80*/  PRMT R21, R105.reuse, 0x7632, R21 ;  /* 0x0000763269157816 */ /* 0x060fe40000000015 */
[----:B------:R-:W-:Y:S02]  /*1b90*/  SHF.L.U32 R22, R105, 0x10, RZ ;  /* 0x0000001069167819 */ /* 0x000fe400000006ff */
[----:B------:R-:W-:Y:S02]  /*1ba0*/  PRMT R20, R104, 0x7632, R20 ;  /* 0x0000763268147816 */ /* 0x000fe40000000014 */
[----:B------:R-:W-:Y:S01]  /*1bb0*/  PRMT R23, R106, 0x7632, R23 ;  /* 0x000076326a177816 */ /* 0x000fe20000000017 */
[----:B------:R-:W-:Y:S01]  /*1bc0*/  FMUL.FTZ R119, R22, R141 ;  /* 0x0000008d16777220 */ /* 0x000fe20000410000 */
[C---:B------:R-:W-:Y:S02]  /*1bd0*/  PRMT R105, R107.reuse, 0x7632, R105 ;  /* 0x000076326b697816 */ /* 0x040fe40000000069 */
        /* <DEDUP_REMOVED lines=13> */
[----:B------:R-:W-:Y:S01]  /*1cb0*/  F2FP.BF16.F32.PACK_AB R20, R118, R11 ;  /* 0x0000000b7614723e */ /* 0x000fe200000010ff */
[----:B------:R-:W-:Y:S01]  /*1cc0*/  FMUL.FTZ R120, R120, R141 ;  /* 0x0000008d78787220 */ /* 0x000fe20000410000 */
[----:B------:R-:W-:Y:S02]  /*1cd0*/  F2FP.BF16.F32.PACK_AB R23, R124, R123 ;  /* 0x0000007b7c17723e */ /* 0x000fe400000010ff */
[----:B------:R-:W-:Y:S02]  /*1ce0*/  F2FP.BF16.F32.PACK_AB R22, R122, R121 ;  /* 0x000000797a16723e */ /* 0x000fe400000010ff */
[----:B------:R-:W-:-:S07]  /*1cf0*/  F2FP.BF16.F32.PACK_AB R21, R120, R119 ;  /* 0x000000777815723e */ /* 0x000fce00000010ff */
.L_x_6736:
[----:B------:R-:W0:Y:S02]  /*1d00*/  @P5 LDC.64 R104, c[0x0][0x3a8] ;  /* 0x0000ea00ff685b82 */ /* 0x000e240000000a00 */
[C---:B0-----:R-:W-:Y:S01]  /*1d10*/  @P5 IMAD.WIDE.U32 R104, R142.reuse, 0x10, R104 ;  /* 0x000000108e685825 */ /* 0x041fe200078e0068 */
[----:B------:R-:W-:-:S04]  /*1d20*/  IADD3 R142, PT, PT, R142, 0x80, RZ ;  /* 0x000000808e8e7810 */ /* 0x000fc80007ffe0ff */
[----:B------:R1:W-:Y:S03]  /*1d30*/  @P5 STG.E.128 desc[UR6][R104.64], R20 ;  /* 0x0000001468005986 */ /* 0x0003e6000c101d06 */
.L_x_6734:
[----:B------:R-:W-:Y:S05]  /*1d40*/  BSYNC.RECONVERGENT B0 ;  /* 0x0000000000007941 */ /* 0x000fea0003800200 */
.L_x_6733:
        /* <DEDUP_REMOVED lines=49> */
.L_x_6740:
        /* <DEDUP_REMOVED lines=24> */
.L_x_6742:
        /* <DEDUP_REMOVED lines=24> */
.L_x_6741:
[----:B------:R-:W0:Y:S02]  /*2360*/  @P5 LDC.64 R104, c[0x0][0x3a8] ;  /* 0x0000ea00ff685b82 */ /* 0x000e240000000a00 */
[C---:B0-----:R-:W-:Y:S01]  /*2370*/  @P5 IMAD.WIDE.U32 R104, R142.reuse, 0x10, R104 ;  /* 0x000000108e685825 */ /* 0x041fe200078e0068 */
[----:B------:R-:W-:-:S04]  /*2380*/  IADD3 R142, PT, PT, R142, 0x80, RZ ;  /* 0x000000808e8e7810 */ /* 0x000fc80007ffe0ff */
[----:B------:R2:W-:Y:S03]  /*2390*/  @P5 STG.E.128 desc[UR6][R104.64], R20 ;  /* 0x0000001468005986 */ /* 0x0005e6000c101d06 */
.L_x_6739:
[----:B------:R-:W-:Y:S05]  /*23a0*/  BSYNC.RECONVERGENT B0 ;  /* 0x0000000000007941 */ /* 0x000fea0003800200 */
.L_x_6738:
        /* <DEDUP_REMOVED lines=22> */
[C---:B--2---:R-:W-:Y:S02]  /*2510*/  PRMT R140, R23.reuse, 0x7632, R140 ;  /* 0x00007632178c7816 */ /* 0x044fe4000000008c */
[----:B------:R-:W-:-:S02]  /*2520*/  SHF.L.U32 R139, R23, 0x10, RZ ;  /* 0x00000010178b7819 */ /* 0x000fc400000006ff */
[C---:B------:R-:W-:Y:S02]  /*2530*/  PRMT R23, R20.reuse, 0x7632, R23 ;  /* 0x0000763214177816 */ /* 0x040fe40000000017 */
[----:B------:R-:W-:Y:S01]  /*2540*/  SHF.L.U32 R133, R20, 0x10, RZ ;  /* 0x0000001014857819 */ /* 0x000fe200000006ff */
[-C--:B------:R-:W-:Y:S01]  /*2550*/  FFMA.FTZ R139, R138, R141.reuse, R139 ;  /* 0x0000008d8a8b7223 */ /* 0x080fe2000001008b */
[C---:B------:R-:W-:Y:S02]  /*2560*/  PRMT R20, R21.reuse, 0x7632, R20 ;  /* 0x0000763215147816 */ /* 0x040fe40000000014 */
[----:B------:R-:W-:Y:S01]  /*2570*/  SHF.L.U32 R21, R21, 0x10, RZ ;  /* 0x0000001015157819 */ /* 0x000fe200000006ff */
[-C--:B------:R-:W-:Y:S01]  /*2580*/  FFMA.FTZ R133, R104, R141.reuse, R133 ;  /* 0x0000008d68857223 */ /* 0x080fe20000010085 */
[----:B------:R-:W-:Y:S02]  /*2590*/  PRMT R117, R22, 0x7632, R117 ;  /* 0x0000763216757816 */ /* 0x000fe40000000075 */
[----:B------:R-:W-:Y:S01]  /*25a0*/  SHF.L.U32 R138, R105, 0x10, RZ ;  /* 0x00000010698a7819 */ /* 0x000fe200000006ff */
[----:B------:R-:W-:Y:S01]  /*25b0*/  FFMA.FTZ R135, R134, R141, R21 ;  /* 0x0000008d86877223 */ /* 0x000fe20000010015 */
[----:B------:R-:W-:-:S02]  /*25c0*/  SHF.L.U32 R105, R140, 0x10, RZ ;  /* 0x000000108c697819 */ /* 0x000fc400000006ff */
[----:B------:R-:W-:Y:S02]  /*25d0*/  SHF.L.U32 R137, R22, 0x10, RZ ;  /* 0x0000001016897819 */ /* 0x000fe400000006ff */
[----:B------:R-:W-:Y:S01]  /*25e0*/  SHF.L.U32 R134, R107, 0x10, RZ ;  /* 0x000000106b867819 */ /* 0x000fe200000006ff */
[-C--:B------:R-:W-:Y:S01]  /*25f0*/  FFMA.FTZ R140, R136, R141.reuse, R105 ;  /* 0x0000008d888c7223 */ /* 0x080fe20000010069 */
[----:B------:R-:W-:Y:S01]  /*2600*/  SHF.L.U32 R117, R117, 0x10, RZ ;  /* 0x0000001075757819 */ /* 0x000fe200000006ff */
[-C--:B------:R-:W-:Y:S01]  /*2610*/  FFMA.FTZ R137, R106, R141.reuse, R137 ;  /* 0x0000008d6a897223 */ /* 0x080fe20000010089 */
[----:B------:R-:W-:Y:S02]  /*2620*/  SHF.L.U32 R21, R20, 0x10, RZ ;  /* 0x0000001014157819 */ /* 0x000fe400000006ff */
[----:B------:R-:W-:Y:S01]  /*2630*/  SHF.L.U32 R23, R23, 0x10, RZ ;  /* 0x0000001017177819 */ /* 0x000fe200000006ff */
[-C--:B------:R-:W-:Y:S02]  /*2640*/  FFMA.FTZ R138, R138, R141.reuse, R117 ;  /* 0x0000008d8a8a7223 */ /* 0x080fe40000010075 */
[----:B------:R-:W-:-:S02]  /*2650*/  FFMA.FTZ R136, R116, R141, R21 ;  /* 0x0000008d74887223 */ /* 0x000fc40000010015 */
[----:B------:R-:W-:Y:S01]  /*2660*/  FFMA.FTZ R134, R134, R141, R23 ;  /* 0x0000008d86867223 */ /* 0x000fe20000010017 */
[----:B------:R-:W-:Y:S02]  /*2670*/  F2FP.BF16.F32.PACK_AB R23, R140, R139 ;  /* 0x0000008b8c17723e */ /* 0x000fe400000010ff */
[----:B------:R-:W-:Y:S02]  /*2680*/  F2FP.BF16.F32.PACK_AB R22, R138, R137 ;  /* 0x000000898a16723e */ /* 0x000fe400000010ff */
[----:B------:R-:W-:Y:S02]  /*2690*/  F2FP.BF16.F32.PACK_AB R21, R136, R135 ;  /* 0x000000878815723e */ /* 0x000fe400000010ff */
[----:B------:R-:W-:Y:S01]  /*26a0*/  F2FP.BF16.F32.PACK_AB R20, R134, R133 ;  /* 0x000000858614723e */ /* 0x000fe200000010ff */
[----:B------:R-:W-:Y:S06]  /*26b0*/  BRA `(.L_x_6746) ;  /* 0x0000000000c07947 */ /* 0x000fec0003800000 */
.L_x_6745:
        /* <DEDUP_REMOVED lines=24> */
.L_x_6747:
[----:B-----5:R-:W-:Y:S02]  /*2840*/  PRMT R116, R107, 0x7632, R116 ;  /* 0x000076326b747816 */ /* 0x020fe40000000074 */
[----:B------:R-:W-:Y:S02]  /*2850*/  PRMT R20, R104, 0x7632, R20 ;  /* 0x0000763268147816 */ /* 0x000fe40000000014 */
[----:B------:R-:W-:Y:S02]  /*2860*/  PRMT R21, R105, 0x7632, R21 ;  /* 0x0000763269157816 */ /* 0x000fe40000000015 */
[----:B------:R-:W-:Y:S02]  /*2870*/  PRMT R23, R106, 0x7632, R23 ;  /* 0x000076326a177816 */ /* 0x000fe40000000017 */
[----:B------:R-:W-:Y:S02]  /*2880*/  SHF.L.U32 R134, R107, 0x10, RZ ;  /* 0x000000106b867819 */ /* 0x000fe400000006ff */
        /* <DEDUP_REMOVED lines=19> */
.L_x_6746:
[----:B------:R-:W0:Y:S02]  /*29c0*/  @P5 LDC.64 R104, c[0x0][0x3a8] ;  /* 0x0000ea00ff685b82 */ /* 0x000e240000000a00 */
[----:B0-----:R-:W-:-:S05]  /*29d0*/  @P5 IMAD.WIDE.U32 R104, R142, 0x10, R104 ;  /* 0x000000108e685825 */ /* 0x001fca00078e0068 */
[----:B------:R3:W-:Y:S02]  /*29e0*/  @P5 STG.E.128 desc[UR6][R104.64], R20 ;  /* 0x0000001468005986 */ /* 0x0007e4000c101d06 */
.L_x_6744:
[----:B------:R-:W-:Y:S05]  /*29f0*/  BSYNC.RECONVERGENT B0 ;  /* 0x0000000000007941 */ /* 0x000fea0003800200 */
.L_x_6743:
        /* <DEDUP_REMOVED lines=217> */
[----:B------:R-:W1:Y:S01]  /*3790*/  LDC.64 R116, c[0x0][0x428] ;  /* 0x00010a00ff747b82 */ /* 0x000e620000000a00 */
[--C-:B0-----:R-:W-:Y:S01]  /*37a0*/  FADD.FTZ R105, R114, -R141.reuse ;  /* 0x8000008d72697221 */ /* 0x101fe20000010000 */
[--C-:B------:R-:W-:Y:S01]  /*37b0*/  FADD.FTZ R107, R109, -R141.reuse ;  /* 0x8000008d6d6b7221 */ /* 0x100fe20000010000 */
[--C-:B------:R-:W-:Y:S01]  /*37c0*/  FADD.FTZ R147, R110, -R141.reuse ;  /* 0x8000008d6e937221 */ /* 0x100fe20000010000 */
[--C-:B------:R-:W-:Y:S01]  /*37d0*/  FADD.FTZ R149, R113, -R141.reuse ;  /* 0x8000008d71957221 */ /* 0x100fe20000010000 */
[--C-:B------:R-:W-:Y:S01]  /*37e0*/  FADD.FTZ R143, R112, -R141.reuse ;  /* 0x8000008d708f7221 */ /* 0x100fe20000010000 */
[--C-:B------:R-:W-:Y:S01]  /*37f0*/  FADD.FTZ R145, R111, -R141.reuse ;  /* 0x8000008d6f917221 */ /* 0x100fe20000010000 */
[--C-:B------:R-:W-:Y:S01]  /*3800*/  FADD.FTZ R151, R108, -R141.reuse ;  /* 0x8000008d6c977221 */ /* 0x100fe20000010000 */
[----:B------:R-:W-:Y:S01]  /*3810*/  FADD.FTZ R153, R115, -R141 ;  /* 0x8000008d73997221 */ /* 0x000fe20000010000 */
        /* <DEDUP_REMOVED lines=8> */
[----:B-----5:R-:W-:Y:S01]  /*38a0*/  FFMA.FTZ R104, R105, R100, R92 ;  /* 0x0000006469687223 */ /* 0x020fe2000001005c */
[----:B------:R-:W-:Y:S01]  /*38b0*/  FFMA.FTZ R105, R106, R101, R93 ;  /* 0x000000656a697223 */ /* 0x000fe2000001005d */
[----:B------:R-:W-:Y:S01]  /*38c0*/  FFMA.FTZ R106, R147, R96, R88 ;  /* 0x00000060936a7223 */ /* 0x000fe20000010058 */
[----:B------:R-:W-:Y:S01]  /*38d0*/  FFMA.FTZ R107, R146, R97, R89 ;  /* 0x00000061926b7223 */ /* 0x000fe20000010059 */
[----:B------:R-:W-:Y:S01]  /*38e0*/  FFMA.FTZ R143, R143, R102, R94 ;  /* 0x000000668f8f7223 */ /* 0x000fe2000001005e */
[----:B------:R-:W-:Y:S01]  /*38f0*/  FFMA.FTZ R144, R144, R103, R95 ;  /* 0x0000006790907223 */ /* 0x000fe2000001005f */
[----:B------:R-:W-:Y:S01]  /*3900*/  FFMA.FTZ R151, R151, R98, R90 ;  /* 0x0000006297977223 */ /* 0x000fe2000001005a */
[----:B------:R-:W-:Y:S01]  /*3910*/  FFMA.FTZ R148, R148, R99, R91 ;  /* 0x0000006394947223 */ /* 0x000fe2000001005b */
[----:B------:R-:W-:Y:S01]  /*3920*/  F2FP.BF16.F32.PACK_AB R104, R105, R104 ;  /* 0x000000686968723e */ /* 0x000fe200000010ff */
[----:B-1----:R-:W-:Y:S01]  /*3930*/  IMAD.WIDE.U32 R116, R10, 0x10, R116 ;  /* 0x000000100a747825 */ /* 0x002fe200078e0074 */
[----:B------:R-:W-:-:S02]  /*3940*/  F2FP.BF16.F32.PACK_AB R106, R107, R106 ;  /* 0x0000006a6b6a723e */ /* 0x000fc400000010ff */
[----:B------:R-:W-:Y:S02]  /*3950*/  F2FP.BF16.F32.PACK_AB R105, R144, R143 ;  /* 0x0000008f9069723e */ /* 0x000fe400000010ff */
[----:B------:R-:W-:Y:S02]  /*3960*/  F2FP.BF16.F32.PACK_AB R107, R148, R151 ;  /* 0x00000097946b723e */ /* 0x000fe400000010ff */
[----:B------:R-:W-:-:S03]  /*3970*/  IADD3 R10, PT, PT, R10, 0x80, RZ ;  /* 0x000000800a0a7810 */ /* 0x000fc60007ffe0ff */
[----:B------:R1:W-:Y:S04]  /*3980*/  STG.E.128 desc[UR6][R116.64], R104 ;  /* 0x0000006874007986 */ /* 0x0003e8000c101d06 */
.L_x_6749:
[----:B------:R-:W-:Y:S05]  /*3990*/  BSYNC.RECONVERGENT B0 ;  /* 0x0000000000007941 */ /* 0x000fea0003800200 */
.L_x_6748:
[----:B------:R-:W-:Y:S01]  /*39a0*/  ISETP.GE.U32.AND P4, PT, R4, 0x100, PT ;  /* 0x000001000400780c */ /* 0x000fe20003f86070 */
[----:B------:R-:W-:-:S12]  /*39b0*/  BSSY.RECONVERGENT B0, `(.L_x_6750) ;  /* 0x0000022000007945 */ /* 0x000fd80003800200 */
[----:B------:R-:W-:Y:S05]  /*39c0*/  @!P4 BRA `(.L_x_6751) ;  /* 0x000000000080c947 */ /* 0x000fea0003800000 */
[----:B-1----:R-:W1:Y:S01]  /*39d0*/  LDC.64 R116, c[0x0][0x428] ;  /* 0x00010a00ff747b82 */ /* 0x002e620000000a00 */
        /* <DEDUP_REMOVED lines=31> */
.L_x_6751:
[----:B------:R-:W-:Y:S05]  /*3bd0*/  BSYNC.RECONVERGENT B0 ;  /* 0x0000000000007941 */ /* 0x000fea0003800200 */
.L_x_6750:
[----:B------:R-:W-:Y:S04]  /*3be0*/  BSSY.RECONVERGENT B0, `(.L_x_6752) ;  /* 0x0000022000007945 */ /* 0x000fe80003800200 */
[----:B------:R-:W-:Y:S05]  /*3bf0*/  @!P1 BRA `(.L_x_6753) ;  /* 0x0000000000809947 */ /* 0x000fea0003800000 */
[----:B-12---:R-:W1:Y:S01]  /*3c00*/  LDC.64 R116, c[0x0][0x428] ;  /* 0x00010a00ff747b82 */ /* 0x006e620000000a00 */
        /* <DEDUP_REMOVED lines=31> */
.L_x_6753:
[----:B------:R-:W-:Y:S05]  /*3e00*/  BSYNC.RECONVERGENT B0 ;  /* 0x0000000000007941 */ /* 0x000fea0003800200 */
.L_x_6752:
[----:B------:R-:W-:Y:S04]  /*3e10*/  BSSY.RECONVERGENT B0, `(.L_x_6754) ;  /* 0x0000022000007945 */ /* 0x000fe80003800200 */
[----:B------:R-:W-:Y:S05]  /*3e20*/  @!P2 BRA `(.L_x_6755) ;  /* 0x000000000080a947 */ /* 0x000fea0003800000 */
[----:B-123--:R-:W1:Y:S01]  /*3e30*/  LDC.64 R116, c[0x0][0x428] ;  /* 0x00010a00ff747b82 */ /* 0x00ee620000000a00 */
        /* <DEDUP_REMOVED lines=31> */
.L_x_6755:
[----:B------:R-:W-:Y:S05]  /*4030*/  BSYNC.RECONVERGENT B0 ;  /* 0x0000000000007941 */ /* 0x000fea0003800200 */
.L_x_6754:
        /* <DEDUP_REMOVED lines=31> */
[----:B------:R-:W-:-:S05]  /*4230*/  F2FP.BF16.F32.PACK_AB R104, R142, R141 ;  /* 0x0000008d8e68723e */ /* 0x000fca00000010ff */
[----:B------:R0:W-:Y:S02]  /*4240*/  STG.E.128 desc[UR6][R116.64], R104 ;  /* 0x0000006874007986 */ /* 0x0001e4000c101d06 */
.L_x_6757:
[----:B------:R-:W-:Y:S05]  /*4250*/  BSYNC.RECONVERGENT B0 ;  /* 0x0000000000007941 */ /* 0x000fea0003800200 */
.L_x_6756:
[----:B01234-:R-:W0:Y:S01]  /*4260*/  LDC.64 R104, c[0x0][0x380] ;  /* 0x0000e000ff687b82 */ /* 0x01fe220000000a00 */
[----:B------:R-:W-:Y:S01]  /*4270*/  UPLOP3.LUT UP1, UPT, UPT, UPT, UP1, 0x40, 0x4 ;  /* 0x000000000004789c */ /* 0x000fe20003f2e810 */
[----:B0-----:R-:W-:-:S04]  /*4280*/  IADD3 R5, PT, PT, R5, R104, RZ ;  /* 0x0000006805057210 */ /* 0x001fc80007ffe0ff */
[----:B------:R-:W-:-:S13]  /*4290*/  ISETP.GE.AND P1, PT, R5, R105, PT ;  /* 0x000000690500720c */ /* 0x000fda0003f26270 */
[----:B------:R-:W-:Y:S05]  /*42a0*/  @!P1 BRA `(.L_x_6758) ;  /* 0xffffffc400a89947 */ /* 0x000fea000383ffff */
[----:B------:R-:W-:Y:S05]  /*42b0*/  EXIT ;  /* 0x000000000000794d */ /* 0x000fea0003800000 */
.L_x_6759:
        /* <DEDUP_REMOVED lines=12> */
.L_x_34012:


//--------------------- .text._ZN10layer_norm13ln_fwd_kernelINS_13Kernel_traitsIf13__nv_bfloat16S2_S2_fjLj5120ELj1ELj1ELj4ELj16ENS_18Kernel_traits_baseILj5120EfS2_S2_S2_fjLj128EEEEELb0ELb0ELb0ELb1EEEvNS_9FwdParamsE --------------------------
	.section	.text._ZN10layer_norm13ln_fwd_kernelINS_13Kernel_traitsIf13__nv_bfloat16S2_S2_fjLj5120ELj1ELj1ELj4ELj16ENS_18Kernel_traits_baseILj5120EfS2_S2_S2_fjLj128EEEEELb0ELb0ELb0ELb1EEEvNS_9FwdParamsE,"ax",@progbits
	.align	128
        .global         _ZN10layer_norm13ln_fwd_kernelINS_13Kernel_traitsIf13__nv_bfloat16S2_S2_fjLj5120ELj1ELj1ELj4ELj16ENS_18Kernel_traits_baseILj5120EfS2_S2_S2_fjLj128EEEEELb0ELb0ELb0ELb1EEEvNS_9FwdParamsE
        .type           _ZN10layer_norm13ln_fwd_kernelINS_13Kernel_traitsIf13__nv_bfloat16S2_S2_fjLj5120ELj1ELj1ELj4ELj16ENS_18Kernel_traits_baseILj5120EfS2_S2_S2_fjLj128EEEEELb0ELb0ELb0ELb1EEEvNS_9FwdParamsE,@function
        .size           _ZN10layer_norm13ln_fwd_kernelINS_13Kernel_traitsIf13__nv_bfloat16S2_S2_fjLj5120ELj1ELj1ELj4ELj16ENS_18Kernel_traits_baseILj5120EfS2_S2_S2_fjLj128EEEEELb0ELb0ELb0ELb1EEEvNS_9FwdParamsE,(.L_x_34013 - _ZN10layer_norm13ln_fwd_kernelINS_13Kernel_traitsIf13__nv_bfloat16S2_S2_fjLj5120ELj1ELj1ELj4ELj16ENS_18Kernel_traits_baseILj5120EfS2_S2_S2_fjLj128EEEEELb0ELb0ELb0ELb1EEEvNS_9FwdParamsE)
        .other          _ZN10layer_norm13ln_fwd_kernelINS_13Kernel_traitsIf13__nv_bfloat16S2_S2_fjLj5120ELj1ELj1ELj4ELj16ENS_18Kernel_traits_baseILj5120EfS2_S2_S2_fjLj128EEEEELb0ELb0ELb0ELb1EEEvNS_9FwdParamsE,@"STO_CUDA_ENTRY STV_DEFAULT"
_ZN10layer_norm13ln_fwd_kernelINS_13Kernel_traitsIf13__nv_bfloat16S2_S2_fjLj5120ELj1ELj1ELj4ELj16ENS_18Kernel_traits_baseILj5120EfS2_S2_S2_fjLj128EEEEELb0ELb0ELb0ELb1EEEvNS_9FwdParamsE:
.text._ZN10layer_norm13ln_fwd_kernelINS_13Kernel_traitsIf13__nv_bfloat16S2_S2_fjLj5120ELj1ELj1ELj4ELj16ENS_18Kernel_traits_baseILj5120EfS2_S2_S2_fjLj128EEEEELb0ELb0ELb0ELb1EEEvNS_9FwdParamsE:
[----:B------:R-:W-:Y:S01]  /*0000*/  LDC R1, c[0x0][0x37c] ;  /* 0x0000df00ff017b82 */ /* 0x000fe20000000800 */
[----:B------:R-:W0:Y:S01]  /*0010*/  LDCU.64 UR10, c[0x0][0x438] ;  /* 0x00008700ff0a77ac */ /* 0x000e220008000a00 */
[----:B------:R-:W1:Y:S06]  /*0020*/  S2R R92, SR_TID.X ;  /* 0x00000000005c7919 */ /* 0x000e6c0000002100 */
[----:B------:R-:W2:Y:S01]  /*0030*/  LDC.64 R86, c[0x0][0x3e0] ;  /* 0x0000f800ff567b82 */ /* 0x000ea20000000a00 */
[----:B------:R-:W2:Y:S01]  /*0040*/  LDCU.64 UR8, c[0x0][0x3a0] ;  /* 0x00007400ff0877ac */ /* 0x000ea20008000a00 */
[----:B------:R-:W3:Y:S06]  /*0050*/  LDCU.64 UR6, c[0x0][0x358] ;  /* 0x00006b00ff0677ac */ /* 0x000eec0008000a00 */
[----:B------:R-:W4:Y:S01]  /*0060*/  S2UR UR4, SR_CTAID.X ;  /* 0x00000000000479c3 */ /* 0x000f220000002500 */
[----:B0-----:R-:W-:-:S04]  /*0070*/  UISETP.NE.U32.AND UP0, UPT, UR10, URZ, UPT ;  /* 0x000000ff0a00728c */ /* 0x001fc8000bf05070 */
[----:B------:R-:W-:Y:S01]  /*0080*/  UISETP.NE.AND.EX UP0, UPT, UR11, URZ, UPT, UP0 ;  /* 0x000000ff0b00728c */ /* 0x000fe2000bf05300 */
[----:B--2---:R-:W-:-:S04]  /*0090*/  LOP3.LUT P0, RZ, R86, UR8, RZ, 0xfc, !PT ;  /* 0x0000000856ff7c12 */ /* 0x004fc8000f80fcff */
[----:B------:R-:W-:Y:S02]  /*00a0*/  LOP3.LUT P0, RZ, R87, UR9, RZ, 0xfc, P0 ;  /* 0x0000000957ff7c12 */ /* 0x000fe4000800fcff */
[----:B-1----:R-:W-:Y:S02]  /*00b0*/  LOP3.LUT R120, R92, 0x1f, RZ, 0xc0, !PT ;  /* 0x0000001f5c787812 */ /* 0x002fe400078ec0ff */
[----:B----4-:R-:W-:Y:S01]  /*00c0*/  MOV R93, UR4 ;  /* 0x00000004005d7c02 */ /* 0x010fe20008000f00 */
[----:B---3--:R-:W-:Y:S08]  /*00d0*/  BRA.U !UP0, `(.L_x_6760) ;  /* 0x0000000108647547 */ /* 0x008ff0000b800000 */
        /* <DEDUP_REMOVED lines=25> */
.L_x_6760:
[----:B------:R-:W0:Y:S02]  /*0270*/  LDC.64 R2, c[0x0][0x3d0] ;  /* 0x0000f400ff027b82 */ /* 0x000e240000000a00 */
[----:B0-----:R-:W-:-:S05]  /*0280*/  IMAD.WIDE.U32 R2, R92, 0x20, R2 ;  /* 0x000000205c027825 */ /* 0x001fca00078e0002 */
        /* <DEDUP_REMOVED lines=29> */
[----:B0-----:R-:W-:-:S07]  /*0460*/  CS2R R40, SRZ ;  /* 0x0000000000287805 */ /* 0x001fce000001ff00 */
.L_x_6761:
[----:B------:R-:W1:Y:S02]  /*0470*/  LDCU UR4, c[0x0][0x384] ;  /* 0x00007080ff0477ac */ /* 0x000e640008000800 */
[----:B-1----:R-:W-:-:S13]  /*0480*/  ISETP.GE.AND P1, PT, R93, UR4, PT ;  /* 0x000000045d007c0c */ /* 0x002fda000bf26270 */
[----:B------:R-:W-:Y:S05]  /*0490*/  @P1 EXIT ;  /* 0x000000000000194d */ /* 0x000fea0003800000 */
[----:B------:R-:W1:Y:S01]  /*04a0*/  LDCU.U8 UR4, c[0x0][0x410] ;  /* 0x00008200ff0477ac */ /* 0x000e620008000000 */
[----:B------:R-:W-:Y:S01]  /*04b0*/  ISETP.NE.U32.AND P1, PT, R86, RZ, PT ;  /* 0x000000ff5600720c */ /* 0x000fe20003f25070 */
[----:B------:R-:W2:Y:S03]  /*04c0*/  LDCU UR8, c[0x0][0x388] ;  /* 0x00007100ff0877ac */ /* 0x000ea60008000800 */
[----:B------:R-:W-:Y:S01]  /*04d0*/  ISETP.NE.AND.EX P1, PT, R87, RZ, PT, P1 ;  /* 0x000000ff5700720c */ /* 0x000fe20003f25310 */
[----:B------:R-:W3:Y:S01]  /*04e0*/  LDCU UR9, c[0x0][0x400] ;  /* 0x00008000ff0977ac */ /* 0x000ee20008000800 */
[----:B------:R-:W4:Y:S01]  /*04f0*/  LDCU.64 UR12, c[0x0][0x3e0] ;  /* 0x00007c00ff0c77ac */ /* 0x000f220008000a00 */
[----:B------:R-:W0:Y:S01]  /*0500*/  LDCU.64 UR10, c[0x0][0x3a0] ;  /* 0x00007400ff0a77ac */ /* 0x000e220008000a00 */
[----:B-1----:R-:W-:Y:S01]  /*0510*/  ISETP.NE.AND P2, PT, RZ, UR4, PT ;  /* 0x00000004ff007c0c */ /* 0x002fe2000bf45270 */
[----:B------:R-:W-:-:S12]  /*0520*/  UPLOP3.LUT UP2, UPT, UPT, UPT, UPT, 0x40, 0x4 ;  /* 0x000000000004789c */ /* 0x000fd80003f4e870 */
.L_x_6777:
[----:B-1----:R-:W1:Y:S01]  /*0530*/  @P1 LDC.64 R94, c[0x0][0x3e0] ;  /* 0x0000f800ff5e1b82 */ /* 0x002e620000000a00 */
[----:B--2---:R-:W-:-:S05]  /*0540*/  IMAD R0, R93, UR8, RZ ;  /* 0x000000085d007c24 */ /* 0x004fca000f8e02ff */
[----:B------:R-:W-:Y:S02]  /*0550*/  SHF.R.S32.HI R89, RZ, 0x1f, R0 ;  /* 0x0000001fff597819 */ /* 0x000fe40000011400 */
[----:B0-----:R-:W0:Y:S02]  /*0560*/  LDC.64 R2, c[0x0][0x390] ;  /* 0x0000e400ff027b82 */ /* 0x001e240000000a00 */
[----:B------:R-:W-:-:S04]  /*0570*/  LEA.HI R89, R89, R0, RZ, 0x3 ;  /* 0x0000000059597211 */ /* 0x000fc800078f18ff */
[----:B------:R-:W-:Y:S01]  /*0580*/  LEA.HI.SX32 R115, R89, R92, 0x1d ;  /* 0x0000005c59737211 */ /* 0x000fe200078feaff */
[----:B-1----:R-:W-:-:S06]  /*0590*/  @P1 IMAD.WIDE R94, R93, 0x2, R94 ;  /* 0x000000025d5e1825 */ /* 0x002fcc00078e025e */
[----:B------:R-:W2:Y:S01]  /*05a0*/  @P1 LDG.E.U16 R94, desc[UR6][R94.64] ;  /* 0x000000065e5e1981 */ /* 0x000ea2000c1e1500 */
[----:B0-----:R-:W-:-:S06]  /*05b0*/  IMAD.WIDE.U32 R88, R115, 0x10, R2 ;  /* 0x0000001073587825 */ /* 0x001fcc00078e0002 */
[----:B-----5:R-:W5:Y:S01]  /*05c0*/  LDG.E.128 R88, desc[UR6][R88.64] ;  /* 0x0000000658587981 */ /* 0x020f62000c1e1d00 */
        /* <DEDUP_REMOVED lines=20> */
[----:B------:R-:W-:Y:S02]  /*0710*/  PRMT R102, R87, 0x7632, R102 ;  /* 0x0000763257667816 */ /* 0x000fe40000000066 */
[----:B------:R-:W-:Y:S01]  /*0720*/  PRMT R84, R85, 0x7632, R84 ;  /* 0x0000763255547816 */ /* 0x000fe20000000054 */
[-C--:B------:R-:W-:Y:S01]  /*0730*/  FFMA.FTZ R108, R95, R0.reuse, R108 ;  /* 0x000000005f6c7223 */ /* 0x080fe2000001006c */
[----:B------:R-:W-:Y:S02]  /*0740*/  PRMT R91, R86, 0x7632, R91 ;  /* 0x00007632565b7816 */ /* 0x000fe4000000005b */
        /* <DEDUP_REMOVED lines=9> */
[----:B------:R-:W-:Y:S01]  /*07e0*/  FFMA.FTZ R111, R111, R0, R86 ;  /* 0x000000006f6f7223 */ /* 0x000fe20000010056 */
[----:B------:R-:W-:-:S02]  /*07f0*/  SHF.L.U32 R94, R91, 0x10, RZ ;  /* 0x000000105b5e7819 */ /* 0x000fc400000006ff */
[----:B------:R-:W-:Y:S02]  /*0800*/  SHF.L.U32 R84, R84, 0x10, RZ ;  /* 0x0000001054547819 */ /* 0x000fe400000006ff */
[----:B------:R-:W-:Y:S01]  /*0810*/  SHF.L.U32 R88, R88, 0x10, RZ ;  /* 0x0000001058587819 */ /* 0x000fe200000006ff */
[----:B------:R-:W-:Y:S01]  /*0820*/  FFMA.FTZ R94, R87, R0, R94 ;  /* 0x00000000575e7223 */ /* 0x000fe2000001005e */
[----:B------:R-:W-:Y:S01]  /*0830*/  F2FP.BF16.F32.PACK_AB R87, R109, R104 ;  /* 0x000000686d57723e */ /* 0x000fe200000010ff */
[-C--:B------:R-:W-:Y:S02]  /*0840*/  FFMA.FTZ R102, R85, R0.reuse, R84 ;  /* 0x0000000055667223 */ /* 0x080fe40000010054 */
[----:B------:R-:W-:Y:S01]  /*0850*/  FFMA.FTZ R99, R99, R0, R88 ;  /* 0x0000000063637223 */ /* 0x000fe20000010058 */
[----:B------:R-:W-:Y:S02]  /*0860*/  F2FP.BF16.F32.PACK_AB R86, R94, R111 ;  /* 0x0000006f5e56723e */ /* 0x000fe400000010ff */
[----:B------:R-:W-:-:S02]  /*0870*/  F2FP.BF16.F32.PACK_AB R85, R102, R97 ;  /* 0x000000616655723e */ /* 0x000fc400000010ff */
[----:B------:R-:W-:Y:S01]  /*0880*/  F2FP.BF16.F32.PACK_AB R84, R99, R108 ;  /* 0x0000006c6354723e */ /* 0x000fe200000010ff */
[----:B------:R-:W-:Y:S06]  /*0890*/  BRA `(.L_x_6763) ;  /* 0x0000000000c47947 */ /* 0x000fec0003800000 */
.L_x_6762:
[----:B------:R-:W0:Y:S02]  /*08a0*/  LDC.64 R94, c[0x0][0x3e0] ;  /* 0x0000f800ff5e7b82 */ /* 0x000e240000000a00 */
[----:B0-----:R-:W-:-:S04]  /*08b0*/  ISETP.NE.U32.AND P1, PT, R94, RZ, PT ;  /* 0x000000ff5e00720c */ /* 0x001fc80003f25070 */
[----:B------:R-:W-:-:S13]  /*08c0*/  ISETP.NE.AND.EX P1, PT, R95, RZ, PT, P1 ;  /* 0x000000ff5f00720c */ /* 0x000fda0003f25310 */
[----:B------:R-:W-:Y:S05]  /*08d0*/  @!P1 BRA `(.L_x_6764) ;  /* 0x0000000000649947 */ /* 0x000fea0003800000 */
[C---:B-----5:R-:W-:Y:S02]  /*08e0*/  SHF.L.U32 R85, R88.reuse, 0x10, RZ ;  /* 0x0000001058557819 */ /* 0x060fe400000006ff */
[----:B------:R-:W-:Y:S02]  /*08f0*/  PRMT R84, R88, 0x7632, R84 ;  /* 0x0000763258547816 */ /* 0x000fe40000000054 */
[----:B------:R-:W-:Y:S01]  /*0900*/  PRMT R86, R89, 0x7632, R86 ;  /* 0x0000763259567816 */ /* 0x000fe20000000056 */
[----:B------:R-:W-:Y:S01]  /*0910*/  FMUL.FTZ R108, R85, R0 ;  /* 0x00000000556c7220 */ /* 0x000fe20000410000 */
[----:B------:R-:W-:Y:S02]  /*0920*/  PRMT R87, R90, 0x7632, R87 ;  /* 0x000076325a577816 */ /* 0x000fe40000000057 */
        /* <DEDUP_REMOVED lines=18> */
[----:B------:R-:W-:Y:S01]  /*0a50*/  F2FP.BF16.F32.PACK_AB R85, R102, R97 ;  /* 0x000000616655723e */ /* 0x000fe200000010ff */
[----:B------:R-:W-:Y:S06]  /*0a60*/  BRA `(.L_x_6763) ;  /* 0x0000000000507947 */ /* 0x000fec0003800000 */
.L_x_6764:
[C---:B-----5:R-:W-:Y:S02]  /*0a70*/  PRMT R94, R88.reuse, 0x7632, R94 ;  /* 0x00007632585e7816 */ /* 0x060fe4000000005e */
[----:B------:R-:W-:Y:S02]  /*0a80*/  SHF.L.U32 R95, R88, 0x10, RZ ;  /* 0x00000010585f7819 */ /* 0x000fe400000006ff */
[C---:B------:R-:W-:Y:S02]  /*0a90*/  PRMT R88, R89.reuse, 0x7632, R88 ;  /* 0x0000763259587816 */ /* 0x040fe40000000058 */
[----:B------:R-:W-:Y:S01]  /*0aa0*/  SHF.L.U32 R89, R89, 0x10, RZ ;  /* 0x0000001059597819 */ /* 0x000fe200000006ff */
[-C--:B------:R-:W-:Y:S01]  /*0ab0*/  FMUL.FTZ R108, R95, R0.reuse ;  /* 0x000000005f6c7220 */ /* 0x080fe20000410000 */
[C---:B------:R-:W-:Y:S02]  /*0ac0*/  PRMT R96, R90.reuse, 0x7632, R96 ;  /* 0x000076325a607816 */ /* 0x040fe40000000060 */
[----:B------:R-:W-:Y:S01]  /*0ad0*/  SHF.L.U32 R111, R90, 0x10, RZ ;  /* 0x000000105a6f7819 */ /* 0x000fe200000006ff */
[----:B------:R-:W-:Y:S01]  /*0ae0*/  FMUL.FTZ R97, R89, R0 ;  /* 0x0000000059617220 */ /* 0x000fe20000410000 */
[----:B------:R-:W-:-:S02]  /*0af0*/  PRMT R90, R91, 0x7632, R90 ;  /* 0x000076325b5a7816 */ /* 0x000fc4000000005a */
[----:B------:R-:W-:Y:S01]  /*0b00*/  SHF.L.U32 R101, R91, 0x10, RZ ;  /* 0x000000105b657819 */ /* 0x000fe200000006ff */
[-C--:B------:R-:W-:Y:S01]  /*0b10*/  FMUL.FTZ R111, R111, R0.reuse ;  /* 0x000000006f6f7220 */ /* 0x080fe20000410000 */
[----:B------:R-:W-:Y:S02]  /*0b20*/  SHF.L.U32 R99, R94, 0x10, RZ ;  /* 0x000000105e637819 */ /* 0x000fe400000006ff */
        /* <DEDUP_REMOVED lines=8> */
.L_x_6763:
        /* <DEDUP_REMOVED lines=19> */
[----:B--2---:R-:W-:Y:S02]  /*0ce0*/  SHF.L.U32 R100, R85, 0x10, RZ ;  /* 0x0000001055647819 */ /* 0x004fe400000006ff */
[C---:B------:R-:W-:Y:S02]  /*0cf0*/  PRMT R88, R84.reuse, 0x7632, R88 ;  /* 0x0000763254587816 */ /* 0x040fe40000000058 */
[----:B------:R-:W-:Y:S01]  /*0d00*/  SHF.L.U32 R90, R84, 0x10, RZ ;  /* 0x00000010545a7819 */ /* 0x000fe200000006ff */
[----:B------:R-:W-:Y:S01]  /*0d10*/  FFMA.FTZ R105, R89, R0, R100 ;  /* 0x0000000059697223 */ /* 0x000fe20000010064 */
[----:B------:R-:W-:-:S02]  /*0d20*/  PRMT R84, R85, 0x7632, R84 ;  /* 0x0000763255547816 */ /* 0x000fc40000000054 */
[----:B------:R-:W-:Y:S01]  /*0d30*/  PRMT R91, R86, 0x7632, R91 ;  /* 0x00007632565b7816 */ /* 0x000fe2000000005b */
[----:B------:R-:W-:Y:S01]  /*0d40*/  FFMA.FTZ R113, R113, R0, R90 ;  /* 0x0000000071717223 */ /* 0x000fe2000001005a */
[C---:B------:R-:W-:Y:S02]  /*0d50*/  PRMT R110, R87.reuse, 0x7632, R110 ;  /* 0x00007632576e7816 */ /* 0x040fe4000000006e */
[----:B------:R-:W-:Y:S02]  /*0d60*/  SHF.L.U32 R112, R87, 0x10, RZ ;  /* 0x0000001057707819 */ /* 0x000fe400000006ff */
[----:B------:R-:W-:Y:S02]  /*0d70*/  SHF.L.U32 R87, R98, 0x10, RZ ;  /* 0x0000001062577819 */ /* 0x000fe400000006ff */
[----:B------:R-:W-:Y:S02]  /*0d80*/  SHF.L.U32 R86, R86, 0x10, RZ ;  /* 0x0000001056567819 */ /* 0x000fe400000006ff */
[----:B------:R-:W-:-:S02]  /*0d90*/  SHF.L.U32 R85, R96, 0x10, RZ ;  /* 0x0000001060557819 */ /* 0x000fc400000006ff */
        /* <DEDUP_REMOVED lines=16> */
.L_x_6765:
[----:B----4-:R-:W-:-:S04]  /*0ea0*/  UISETP.NE.U32.AND UP1, UPT, UR12, URZ, UPT ;  /* 0x000000ff0c00728c */ /* 0x010fc8000bf25070 */
[----:B------:R-:W-:-:S09]  /*0eb0*/  UISETP.NE.AND.EX UP1, UPT, UR13, URZ, UPT, UP1 ;  /* 0x000000ff0d00728c */ /* 0x000fd2000bf25310 */
[----:B------:R-:W-:Y:S05]  /*0ec0*/  BRA.U UP1, `(.L_x_6767) ;  /* 0x0000000101547547 */ /* 0x000fea000b800000 */
[C---:B-----5:R-:W-:Y:S02]  /*0ed0*/  PRMT R96, R88.reuse, 0x7632, R96 ;  /* 0x0000763258607816 */ /* 0x060fe40000000060 */
[----:B------:R-:W-:Y:S02]  /*0ee0*/  SHF.L.U32 R113, R88, 0x10, RZ ;  /* 0x0000001058717819 */ /* 0x000fe400000006ff */
[C---:B------:R-:W-:Y:S02]  /*0ef0*/  PRMT R98, R90.reuse, 0x7632, R98 ;  /* 0x000076325a627816 */ /* 0x040fe40000000062 */
[----:B0-----:R-:W-:Y:S01]  /*0f00*/  SHF.L.U32 R101, R90, 0x10, RZ ;  /* 0x000000105a657819 */ /* 0x001fe200000006ff */
        /* <DEDUP_REMOVED lines=17> */
.L_x_6767:
[C---:B0----5:R-:W-:Y:S02]  /*1020*/  PRMT R86, R89.reuse, 0x7632, R86 ;  /* 0x0000763259567816 */ /* 0x061fe40000000056 */
        /* <DEDUP_REMOVED lines=17> */
[----:B------:R-:W-:Y:S01]  /*1140*/  F2FP.BF16.F32.PACK_AB R86, R98, R101 ;  /* 0x000000656256723e */ /* 0x000fe200000010ff */
[----:B------:R-:W-:-:S02]  /*1150*/  FMUL.FTZ R100, R107, R0 ;  /* 0x000000006b647220 */ /* 0x000fc40000410000 */
[----:B------:R-:W-:Y:S01]  /*1160*/  FMUL.FTZ R96, R87, R0 ;  /* 0x0000000057607220 */ /* 0x000fe20000410000 */
[----:B------:R-:W-:Y:S02]  /*1170*/  F2FP.BF16.F32.PACK_AB R84, R106, R113 ;  /* 0x000000716a54723e */ /* 0x000fe400000010ff */
[----:B------:R-:W-:Y:S02]  /*1180*/  F2FP.BF16.F32.PACK_AB R87, R100, R103 ;  /* 0x000000676457723e */ /* 0x000fe400000010ff */
[----:B------:R-:W-:-:S07]  /*1190*/  F2FP.BF16.F32.PACK_AB R85, R96, R105 ;  /* 0x000000696055723e */ /* 0x000fce00000010ff */
.L_x_6766:
        /* <DEDUP_REMOVED lines=12> */
[C---:B------:R-:W-:Y:S02]  /*1260*/  SHF.L.U32 R121, R90.reuse, 0x10, RZ ;  /* 0x000000105a797819 */ /* 0x040fe400000006ff */
[----:B------:R-:W-:Y:S02]  /*1270*/  PRMT R119, R90, 0x7632, R119 ;  /* 0x000076325a777816 */ /* 0x000fe40000000077 */
        /* <DEDUP_REMOVED lines=33> */
.L_x_6768:
[----:B----4-:R-:W-:-:S04]  /*1490*/  UISETP.NE.U32.AND UP1, UPT, UR12, URZ, UPT ;  /* 0x000000ff0c00728c */ /* 0x010fc8000bf25070 */
[----:B------:R-:W-:-:S09]  /*14a0*/  UISETP.NE.AND.EX UP1, UPT, UR13, URZ, UPT, UP1 ;  /* 0x000000ff0d00728c */ /* 0x000fd2000bf25310 */
[----:B------:R-:W-:Y:S05]  /*14b0*/  BRA.U UP1, `(.L_x_6770) ;  /* 0x0000000101547547 */ /* 0x000fea000b800000 */
[C---:B-----5:R-:W-:Y:S02]  /*14c0*/  PRMT R110, R88.reuse, 0x7632, R110 ;  /* 0x00007632586e7816 */ /* 0x060fe4000000006e */
[----:B0-----:R-:W-:Y:S02]  /*14d0*/  SHF.L.U32 R117, R88, 0x10, RZ ;  /* 0x0000001058757819 */ /* 0x001fe400000006ff */
        /* <DEDUP_REMOVED lines=19> */
.L_x_6770:
[C---:B0----5:R-:W-:Y:S02]  /*1610*/  PRMT R84, R88.reuse, 0x7632, R84 ;  /* 0x0000763258547816 */ /* 0x061fe40000000054 */
        /* <DEDUP_REMOVED lines=23> */
.L_x_6769:
        /* <DEDUP_REMOVED lines=47> */
.L_x_6771:
[----:B----4-:R-:W-:-:S04]  /*1a80*/  UISETP.NE.U32.AND UP1, UPT, UR12, URZ, UPT ;  /* 0x000000ff0c00728c */ /* 0x010fc8000bf25070 */
[----:B------:R-:W-:-:S09]  /*1a90*/  UISETP.NE.AND.EX UP1, UPT, UR13, URZ, UPT, UP1 ;  /* 0x000000ff0d00728c */ /* 0x000fd2000bf25310 */
[----:B------:R-:W-:Y:S05]  /*1aa0*/  BRA.U UP1, `(.L_x_6773) ;  /* 0x0000000101547547 */ /* 0x000fea000b800000 */
        /* <DEDUP_REMOVED lines=12> */
[----:B------:R-:W-:Y:S02]  /*1b70*/  SHF.L.U32 R133, R88, 0x10, RZ ;  /* 0x0000001058857819 */ /* 0x000fe400000006ff */
        /* <DEDUP_REMOVED lines=8> */
.L_x_6773:
        /* <DEDUP_REMOVED lines=24> */
.L_x_6772:
[----:B------:R-:W0:Y:S01]  /*1d80*/  @P0 LDC.64 R116, c[0x0][0x3a8] ;  /* 0x0000ea00ff740b82 */ /* 0x000e220000000a00 */
[----:B------:R-:W-:-:S05]  /*1d90*/  IADD3 R129, PT, PT, R115, 0x200, RZ ;  /* 0x0000020073817810 */ /* 0x000fca0007ffe0ff */
[----:B------:R-:W-:-:S04]  /*1da0*/  IMAD.WIDE.U32 R88, R129, 0x10, R2 ;  /* 0x0000001081587825 */ /* 0x000fc800078e0002 */
[----:B0-----:R-:W-:-:S05]  /*1db0*/  @P0 IMAD.WIDE.U32 R116, R119, 0x10, R116 ;  /* 0x0000001077740825 */ /* 0x001fca00078e0074 */
[----:B------:R0:W-:Y:S04]  /*1dc0*/  @P0 STG.E.128 desc[UR6][R116.64], R84 ;  /* 0x0000005474000986 */ /* 0x0001e8000c101d06 */
[----:B------:R-:W5:Y:S01]  /*1dd0*/  LDG.E.128 R88, desc[UR6][R88.64] ;  /* 0x0000000658587981 */ /* 0x000f62000c1e1d00 */
[----:B------:R-:W-:Y:S05]  /*1de0*/  BRA.U !UP0, `(.L_x_6774) ;  /* 0x0000000108a07547 */ /* 0x000fea000b800000 */
[----:B------:R-:W1:Y:S02]  /*1df0*/  LDC.64 R2, c[0x0][0x3a0] ;  /* 0x0000e800ff027b82 */ /* 0x000e640000000a00 */
[----:B-1----:R-:W-:-:S05]  /*1e00*/  IMAD.WIDE.U32 R2, R129, 0x10, R2 ;  /* 0x0000001081027825 */ /* 0x002fca00078e0002 */
[----:B0-----:R-:W2:Y:S01]  /*1e10*/  LDG.E.128 R84, desc[UR6][R2.64] ;  /* 0x0000000602547981 */ /* 0x001ea2000c1e1d00 */
        /* <DEDUP_REMOVED lines=10> */
[----:B--2---:R-:W-:Y:S02]  /*1ec0*/  SHF.L.U32 R132, R87, 0x10, RZ ;  /* 0x0000001057847819 */ /* 0x004fe400000006ff */
[----:B------:R-:W-:-:S02]  /*1ed0*/  PRMT R2, R84, 0x7632, R2 ;  /* 0x0000763254027816 */ /* 0x000fc40000000002 */
[----:B------:R-:W-:Y:S01]  /*1ee0*/  SHF.L.U32 R90, R85, 0x10, RZ ;  /* 0x00000010555a7819 */ /* 0x000fe200000006ff */
[-C--:B------:R-:W-:Y:S01]  /*1ef0*/  FFMA.FTZ R132, R117, R0.reuse, R132 ;  /* 0x0000000075847223 */ /* 0x080fe20000010084 */
[----:B------:R-:W-:Y:S02]  /*1f00*/  SHF.L.U32 R84, R84, 0x10, RZ ;  /* 0x0000001054547819 */ /* 0x000fe400000006ff */
[----:B------:R-:W-:Y:S01]  /*1f10*/  PRMT R134, R87, 0x7632, R134 ;  /* 0x0000763257867816 */ /* 0x000fe20000000086 */
[-C--:B------:R-:W-:Y:S01]  /*1f20*/  FFMA.FTZ R117, R89, R0.reuse, R90 ;  /* 0x0000000059757223 */ /* 0x080fe2000001005a */
[----:B------:R-:W-:Y:S01]  /*1f30*/  PRMT R3, R85, 0x7632, R3 ;  /* 0x0000763255037816 */ /* 0x000fe20000000003 */
[----:B------:R-:W-:Y:S01]  /*1f40*/  FFMA.FTZ R143, R143, R0, R84 ;  /* 0x000000008f8f7223 */ /* 0x000fe20000010054 */
[C---:B------:R-:W-:Y:S02]  /*1f50*/  PRMT R87, R86.reuse, 0x7632, R87 ;  /* 0x0000763256577816 */ /* 0x040fe40000000057 */
[----:B------:R-:W-:-:S02]  /*1f60*/  SHF.L.U32 R86, R86, 0x10, RZ ;  /* 0x0000001056567819 */ /* 0x000fc400000006ff */
[----:B------:R-:W-:Y:S02]  /*1f70*/  SHF.L.U32 R89, R116, 0x10, RZ ;  /* 0x0000001074597819 */ /* 0x000fe400000006ff */
[----:B------:R-:W-:Y:S01]  /*1f80*/  SHF.L.U32 R134, R134, 0x10, RZ ;  /* 0x0000001086867819 */ /* 0x000fe200000006ff */
[-C--:B------:R-:W-:Y:S01]  /*1f90*/  FFMA.FTZ R130, R139, R0.reuse, R86 ;  /* 0x000000008b827223 */ /* 0x080fe20000010056 */
[----:B------:R-:W-:Y:S02]  /*1fa0*/  SHF.L.U32 R85, R88, 0x10, RZ ;  /* 0x0000001058557819 */ /* 0x000fe400000006ff */
[----:B------:R-:W-:Y:S01]  /*1fb0*/  SHF.L.U32 R84, R87, 0x10, RZ ;  /* 0x0000001057547819 */ /* 0x000fe200000006ff */
[-C--:B------:R-:W-:Y:S01]  /*1fc0*/  FFMA.FTZ R141, R141, R0.reuse, R134 ;  /* 0x000000008d8d7223 */ /* 0x080fe20000010086 */
[----:B------:R-:W-:Y:S02]  /*1fd0*/  SHF.L.U32 R116, R3, 0x10, RZ ;  /* 0x0000001003747819 */ /* 0x000fe400000006ff */
[----:B------:R-:W-:Y:S01]  /*1fe0*/  SHF.L.U32 R2, R2, 0x10, RZ ;  /* 0x0000001002027819 */ /* 0x000fe200000006ff */
[----:B------:R-:W-:Y:S01]  /*1ff0*/  FFMA.FTZ R139, R89, R0, R84 ;  /* 0x00000000598b7223 */ /* 0x000fe20000010054 */
[----:B------:R-:W-:Y:S01]  /*2000*/  F2FP.BF16.F32.PACK_AB R87, R141, R132 ;  /* 0x000000848d57723e */ /* 0x000fe200000010ff */
[----:B------:R-:W-:-:S02]  /*2010*/  FFMA.FTZ R116, R85, R0, R116 ;  /* 0x0000000055747223 */ /* 0x000fc40000010074 */
[----:B------:R-:W-:Y:S01]  /*2020*/  FFMA.FTZ R134, R91, R0, R2 ;  /* 0x000000005b867223 */ /* 0x000fe20000010002 */
[----:B------:R-:W-:Y:S02]  /*2030*/  F2FP.BF16.F32.PACK_AB R86, R139, R130 ;  /* 0x000000828b56723e */ /* 0x000fe400000010ff */
[----:B------:R-:W-:Y:S02]  /*2040*/  F2FP.BF16.F32.PACK_AB R85, R116, R117 ;  /* 0x000000757455723e */ /* 0x000fe400000010ff */
[----:B------:R-:W-:Y:S01]  /*2050*/  F2FP.BF16.F32.PACK_AB R84, R134, R143 ;  /* 0x0000008f8654723e */ /* 0x000fe200000010ff */
[----:B------:R-:W-:Y:S06]  /*2060*/  BRA `(.L_x_6775) ;  /* 0x0000000000c07947 */ /* 0x000fec0003800000 */
.L_x_6774:
[----:B----4-:R-:W-:-:S04]  /*2070*/  UISETP.NE.U32.AND UP0, UPT, UR12, URZ, UPT ;  /* 0x000000ff0c00728c */ /* 0x010fc8000bf05070 */
[----:B------:R-:W-:-:S09]  /*2080*/  UISETP.NE.AND.EX UP0, UPT, UR13, URZ, UPT, UP0 ;  /* 0x000000ff0d00728c */ /* 0x000fd2000bf05300 */
[----:B------:R-:W-:Y:S05]  /*2090*/  BRA.U UP0, `(.L_x_6776) ;  /* 0x0000000100547547 */ /* 0x000fea000b800000 */
[C---:B-----5:R-:W-:Y:S02]  /*20a0*/  PRMT R2, R88.reuse, 0x7632, R2 ;  /* 0x0000763258027816 */ /* 0x060fe40000000002 */
[----:B------:R-:W-:Y:S02]  /*20b0*/  SHF.L.U32 R143, R88, 0x10, RZ ;  /* 0x00000010588f7819 */ /* 0x000fe400000006ff */
[----:B0-----:R-:W-:Y:S02]  /*20c0*/  SHF.L.U32 R117, R91, 0x10, RZ ;  /* 0x000000105b757819 */ /* 0x001fe400000006ff */
[----:B------:R-:W-:Y:S01]  /*20d0*/  PRMT R88, R89, 0x7632, R88 ;  /* 0x0000763259587816 */ /* 0x000fe20000000058 */
[-C--:B------:R-:W-:Y:S01]  /*20e0*/  FMUL.FTZ R143, R143, R0.reuse ;  /* 0x000000008f8f7220 */ /* 0x080fe20000410000 */
[----:B------:R-:W-:Y:S01]  /*20f0*/  SHF.L.U32 R89, R89, 0x10, RZ ;  /* 0x0000001059597819 */ /* 0x000fe200000006ff */
[----:B------:R-:W-:Y:S01]  /*2100*/  FMUL.FTZ R132, R117, R0 ;  /* 0x0000000075847220 */ /* 0x000fe20000410000 */
[----:B------:R-:W-:-:S02]  /*2110*/  PRMT R3, R91, 0x7632, R3 ;  /* 0x000076325b037816 */ /* 0x000fc40000000003 */
[C---:B------:R-:W-:Y:S01]  /*2120*/  PRMT R91, R90.reuse, 0x7632, R91 ;  /* 0x000076325a5b7816 */ /* 0x040fe2000000005b */
[-C--:B------:R-:W-:Y:S01]  /*2130*/  FMUL.FTZ R117, R89, R0.reuse ;  /* 0x0000000059757220 */ /* 0x080fe20000410000 */
[----:B------:R-:W-:Y:S02]  /*2140*/  SHF.L.U32 R139, R90, 0x10, RZ ;  /* 0x000000105a8b7819 */ /* 0x000fe400000006ff */
[----:B------:R-:W-:Y:S02]  /*2150*/  SHF.L.U32 R141, R3, 0x10, RZ ;  /* 0x00000010038d7819 */ /* 0x000fe400000006ff */
        /* <DEDUP_REMOVED lines=9> */
.L_x_6776:
[----:B-----5:R-:W-:Y:S02]  /*21f0*/  PRMT R3, R91, 0x7632, R3 ;  /* 0x000076325b037816 */ /* 0x020fe40000000003 */
[----:B0-----:R-:W-:Y:S02]  /*2200*/  PRMT R85, R90, 0x7632, R85 ;  /* 0x000076325a557816 */ /* 0x001fe40000000055 */
        /* <DEDUP_REMOVED lines=22> */
.L_x_6775:
[----:B------:R-:W-:Y:S01]  /*2370*/  FADD.FTZ R0, RZ, R108 ;  /* 0x0000006cff007221 */ /* 0x000fe20000010000 */
[----:B------:R-:W0:Y:S01]  /*2380*/  S2UR UR5, SR_CgaCtaId ;  /* 0x00000000000579c3 */ /* 0x000e220000008800 */
[----:B------:R-:W-:Y:S01]  /*2390*/  ISETP.NE.AND P3, PT, R120, RZ, PT ;  /* 0x000000ff7800720c */ /* 0x000fe20003f65270 */
[----:B------:R-:W-:Y:S01]  /*23a0*/  UMOV UR4, 0x400 ;  /* 0x0000040000047882 */ /* 0x000fe20000000000 */
[----:B------:R-:W-:Y:S01]  /*23b0*/  FADD.FTZ R0, R0, R99 ;  /* 0x0000006300007221 */ /* 0x000fe20000010000 */
[----:B------:R-:W-:-:S03]  /*23c0*/  ISETP.GT.U32.AND P4, PT, R120, 0x3, PT ;  /* 0x000000037800780c */ /* 0x000fc60003f84070 */
        /* <DEDUP_REMOVED lines=135> */
[----:B------:R-:W-:-:S04]  /*2c40*/  @!P3 SHF.R.U32.HI R0, RZ, 0x2, R92 ;  /* 0x00000002ff00b819 */ /* 0x000fc8000001165c */
[----:B------:R-:W0:Y:S01]  /*2c50*/  SHFL.BFLY PT, R88, R3, 0x2, 0x1f ;  /* 0x0c401f0003587f89 */ /* 0x000e2200000e0000 */
[----:B------:R-:W-:Y:S01]  /*2c60*/  @!P3 LOP3.LUT R0, R0, 0x18, RZ, 0xc0, !PT ;  /* 0x000000180000b812 */ /* 0x000fe200078ec0ff */
[----:B0-----:R-:W-:-:S05]  /*2c70*/  FADD.FTZ R88, R3, R88 ;  /* 0x0000005803587221 */ /* 0x001fca0000010000 */
[----:B------:R-:W0:Y:S02]  /*2c80*/  SHFL.BFLY PT, R89, R88, 0x4, 0x1f ;  /* 0x0c801f0058597f89 */ /* 0x000e2400000e0000 */
[----:B0-----:R-:W-:-:S05]  /*2c90*/  FADD.FTZ R89, R88, R89 ;  /* 0x0000005958597221 */ /* 0x001fca0000010000 */
[----:B------:R-:W0:Y:S02]  /*2ca0*/  SHFL.BFLY PT, R90, R89, 0x8, 0x1f ;  /* 0x0d001f00595a7f89 */ /* 0x000e2400000e0000 */
[----:B0-----:R-:W-:Y:S01]  /*2cb0*/  FADD.FTZ R136, R89, R90 ;  /* 0x0000005a59887221 */ /* 0x001fe20000010000 */
[----:B------:R-:W-:Y:S01]  /*2cc0*/  CS2R R88, SRZ ;  /* 0x0000000000587805 */ /* 0x000fe2000001ff00 */
[----:B------:R-:W0:Y:S03]  /*2cd0*/  @P0 LDC.64 R90, c[0x0][0x3a8] ;  /* 0x0000ea00ff5a0b82 */ /* 0x000e260000000a00 */
[----:B------:R-:W1:Y:S01]  /*2ce0*/  SHFL.BFLY PT, R145, R136, 0x10, 0x1f ;  /* 0x0e001f0088917f89 */ /* 0x000e6200000e0000 */
[----:B0-----:R-:W-:-:S04]  /*2cf0*/  @P0 IMAD.WIDE.U32 R90, R129, 0x10, R90 ;  /* 0x00000010815a0825 */ /* 0x001fc800078e005a */
[----:B-1----:R-:W-:Y:S01]  /*2d00*/  FADD.FTZ R3, R136, R145 ;  /* 0x0000009188037221 */ /* 0x002fe20000010000 */
[----:B------:R-:W-:Y:S01]  /*2d10*/  MOV R136, RZ ;  /* 0x000000ff00887202 */ /* 0x000fe20000000f00 */
[----:B------:R-:W-:Y:S01]  /*2d20*/  @P0 STG.E.128 desc[UR6][R90.64], R84 ;  /* 0x000000545a000986 */ /* 0x000fe2000c101d06 */
[----:B------:R-:W-:-:S03]  /*2d30*/  @!P4 MOV R136, 0x500 ;  /* 0x000005000088c802 */ /* 0x000fc60000000f00 */
[----:B------:R0:W-:Y:S01]  /*2d40*/  @!P3 STS.64 [R0+UR4], R2 ;  /* 0x000000020000b988 */ /* 0x0001e20008000a04 */
[----:B------:R-:W-:Y:S01]  /*2d50*/  BAR.SYNC.DEFER_BLOCKING 0x0 ;  /* 0x0000000000007b1d */ /* 0x000fe20000010000 */
[----:B------:R-:W-:-:S05]  /*2d60*/  ISETP.NE.AND P3, PT, R92, RZ, PT ;  /* 0x000000ff5c00720c */ /* 0x000fca0003f65270 */
[----:B------:R-:W1:Y:S01]  /*2d70*/  SHFL.DOWN PT, R145, R136, 0x2, 0x1f ;  /* 0x08401f0088917f89 */ /* 0x000e6200000e0000 */
[----:B0-----:R-:W-:-:S03]  /*2d80*/  I2FP.F32.U32 R2, R136 ;  /* 0x0000008800027245 */ /* 0x001fc60000201000 */
[----:B------:R-:W-:Y:S01]  /*2d90*/  @!P4 LDS.64 R88, [R138] ;  /* 0x000000008a58c984 */ /* 0x000fe20000000a00 */
[----:B-1----:R-:W-:Y:S02]  /*2da0*/  IADD3 R140, PT, PT, R145, R136, RZ ;  /* 0x00000088918c7210 */ /* 0x002fe40007ffe0ff */
[----:B------:R-:W-:Y:S02]  /*2db0*/  I2FP.F32.S32 R90, R145 ;  /* 0x00000091005a7245 */ /* 0x000fe40000201400 */
[----:B------:R-:W-:Y:S01]  /*2dc0*/  I2FP.F32.S32 R142, R140 ;  /* 0x0000008c008e7245 */ /* 0x000fe20000201400 */
[----:B------:R-:W0:Y:S03]  /*2dd0*/  SHFL.DOWN PT, R91, R140, 0x1, 0x1f ;  /* 0x08201f008c5b7f89 */ /* 0x000e2600000e0000 */
[----:B------:R-:W1:Y:S01]  /*2de0*/  MUFU.RCP R144, R142 ;  /* 0x0000008e00907308 */ /* 0x000e620000001000 */
[----:B0-----:R-:W-:Y:S01]  /*2df0*/  IADD3 R140, PT, PT, R140, R91, RZ ;  /* 0x0000005b8c8c7210 */ /* 0x001fe20007ffe0ff */
[----:B------:R-:W0:Y:S03]  /*2e00*/  SHFL.DOWN PT, R147, R88, 0x2, 0x1f ;  /* 0x08401f0058937f89 */ /* 0x000e2600000e0000 */
[----:B------:R-:W-:Y:S01]  /*2e10*/  I2FP.F32.S32 R140, R140 ;  /* 0x0000008c008c7245 */ /* 0x000fe20000201400 */
[----:B------:R-:W2:Y:S05]  /*2e20*/  SHFL.DOWN PT, R0, R89, 0x2, 0x1f ;  /* 0x08401f0059007f89 */ /* 0x000eaa00000e0000 */
[----:B------:R-:W5:Y:S01]  /*2e30*/  MUFU.RCP R140, R140 ;  /* 0x0000008c008c7308 */ /* 0x000f620000001000 */
[C---:B0-----:R-:W-:Y:S01]  /*2e40*/  FMUL.FTZ R3, R147.reuse, R90 ;  /* 0x0000005a93037220 */ /* 0x041fe20000410000 */
[----:B------:R-:W-:-:S03]  /*2e50*/  FADD.FTZ R147, -R147, R88 ;  /* 0x0000005893937221 */ /* 0x000fc60000010100 */
[----:B------:R-:W-:Y:S01]  /*2e60*/  FFMA.FTZ R3, R2, R88, R3 ;  /* 0x0000005802037223 */ /* 0x000fe20000010003 */
[----:B------:R-:W-:Y:S01]  /*2e70*/  FMUL.FTZ R147, R147, R147 ;  /* 0x0000009393937220 */ /* 0x000fe20000410000 */
[----:B--2---:R-:W-:Y:S02]  /*2e80*/  FADD.FTZ R89, R0, R89 ;  /* 0x0000005900597221 */ /* 0x004fe40000010000 */
[----:B-1----:R-:W-:Y:S01]  /*2e90*/  FMUL.FTZ R3, R144, R3 ;  /* 0x0000000390037220 */ /* 0x002fe20000410000 */
[----:B------:R-:W-:-:S04]  /*2ea0*/  FMUL.FTZ R147, R147, R2 ;  /* 0x0000000293937220 */ /* 0x000fc80000410000 */
[----:B------:R-:W0:Y:S01]  /*2eb0*/  SHFL.DOWN PT, R2, R3, 0x1, 0x1f ;  /* 0x08201f0003027f89 */ /* 0x000e2200000e0000 */
[----:B------:R-:W-:Y:S01]  /*2ec0*/  FMUL.FTZ R147, R147, R90 ;  /* 0x0000005a93937220 */ /* 0x000fe20000410000 */
[----:B------:R-:W-:-:S03]  /*2ed0*/  I2FP.F32.S32 R90, R91 ;  /* 0x0000005b005a7245 */ /* 0x000fc60000201400 */
[----:B------:R-:W-:-:S05]  /*2ee0*/  FFMA.FTZ R89, R144, R147, R89 ;  /* 0x0000009390597223 */ /* 0x000fca0000010059 */
[----:B------:R-:W1:Y:S01]  /*2ef0*/  SHFL.DOWN PT, R0, R89, 0x1, 0x1f ;  /* 0x08201f0059007f89 */ /* 0x000e6200000e0000 */
[----:B0-----:R-:W-:Y:S01]  /*2f00*/  FADD.FTZ R88, R3, -R2 ;  /* 0x8000000203587221 */ /* 0x001fe20000010000 */
[----:B------:R-:W-:Y:S02]  /*2f10*/  FMUL.FTZ R145, R2, R90 ;  /* 0x0000005a02917220 */ /* 0x000fe40000410000 */
[----:B------:R-:W3:Y:S01]  /*2f20*/  LDC R2, c[0x0][0x448] ;  /* 0x00011200ff027b82 */ /* 0x000ee20000000800 */
[----:B------:R-:W-:Y:S01]  /*2f30*/  FMUL.FTZ R91, R88, R88 ;  /* 0x00000058585b7220 */ /* 0x000fe20000410000 */
[----:B------:R-:W-:-:S03]  /*2f40*/  FFMA.FTZ R145, R142, R3, R145 ;  /* 0x000000038e917223 */ /* 0x000fc60000010091 */
[----:B------:R-:W-:Y:S01]  /*2f50*/  FMUL.FTZ R91, R142, R91 ;  /* 0x0000005b8e5b7220 */ /* 0x000fe20000410000 */
[C---:B-----5:R-:W-:Y:S01]  /*2f60*/  FMUL.FTZ R145, R140.reuse, R145 ;  /* 0x000000918c917220 */ /* 0x060fe20000410000 */
[----:B-1----:R-:W-:Y:S02]  /*2f70*/  FADD.FTZ R3, R89, R0 ;  /* 0x0000000059037221 */ /* 0x002fe40000010000 */
[----:B------:R-:W-:Y:S01]  /*2f80*/  FMUL.FTZ R90, R91, R90 ;  /* 0x0000005a5b5a7220 */ /* 0x000fe20000410000 */
[----:B------:R-:W0:Y:S01]  /*2f90*/  @!P3 LDC.64 R88, c[0x0][0x3c0] ;  /* 0x0000f000ff58bb82 */ /* 0x000e220000000a00 */
[----:B------:R-:W1:Y:S02]  /*2fa0*/  SHFL.IDX PT, R91, R145, RZ, 0x1f ;  /* 0x00001fff915b7589 */ /* 0x000e6400000e0000 */
[----:B------:R-:W-:-:S05]  /*2fb0*/  FFMA.FTZ R140, R140, R90, R3 ;  /* 0x0000005a8c8c7223 */ /* 0x000fca0000010003 */
[----:B------:R-:W3:Y:S01]  /*2fc0*/  SHFL.IDX PT, R147, R140, RZ, 0x1f ;  /* 0x00001fff8c937589 */ /* 0x000ee200000e0000 */
[----:B0-----:R-:W-:-:S04]  /*2fd0*/  @!P3 IMAD.WIDE R88, R93, 0x4, R88 ;  /* 0x000000045d58b825 */ /* 0x001fc800078e0258 */
[C---:B-1----:R-:W-:Y:S01]  /*2fe0*/  FMUL.FTZ R0, R91.reuse, R91 ;  /* 0x0000005b5b007220 */ /* 0x042fe20000410000 */
[----:B------:R-:W-:Y:S01]  /*2ff0*/  FSEL R90, R91, RZ, !P2 ;  /* 0x000000ff5b5a7208 */ /* 0x000fe20005000000 */
[----:B------:R0:W-:Y:S03]  /*3000*/  @!P3 STG.E desc[UR6][R88.64], R91 ;  /* 0x0000005b5800b986 */ /* 0x0001e6000c101906 */
[----:B------:R-:W-:Y:S01]  /*3010*/  FSEL R3, R0, RZ, P2 ;  /* 0x000000ff00037208 */ /* 0x000fe20001000000 */
[C---:B------:R-:W-:Y:S01]  /*3020*/  FADD.FTZ R136, -R90.reuse, R101 ;  /* 0x000000655a887221 */ /* 0x040fe20000010100 */
[----:B---3--:R-:W-:Y:S01]  /*3030*/  FFMA.FTZ R0, R147, UR9, R2 ;  /* 0x0000000993007c23 */ /* 0x008fe20008010002 */
[C---:B------:R-:W-:Y:S01]  /*3040*/  FADD.FTZ R138, -R90.reuse, R100 ;  /* 0x000000645a8a7221 */ /* 0x040fe20000010100 */
[----:B------:R-:W-:Y:S01]  /*3050*/  FADD.FTZ R109, -R90, R109 ;  /* 0x0000006d5a6d7221 */ /* 0x000fe20000010100 */
[----:B------:R-:W1:Y:S01]  /*3060*/  LDC.64 R100, c[0x0][0x428] ;  /* 0x00010a00ff647b82 */ /* 0x000e620000000a00 */
[----:B------:R-:W-:Y:S01]  /*3070*/  FADD.FTZ R0, R0, R3 ;  /* 0x0000000300007221 */ /* 0x000fe20000010000 */
[C---:B------:R-:W-:Y:S01]  /*3080*/  FADD.FTZ R108, -R90.reuse, R108 ;  /* 0x0000006c5a6c7221 */ /* 0x040fe20000010100 */
[C---:B------:R-:W-:Y:S01]  /*3090*/  FADD.FTZ R118, -R90.reuse, R118 ;  /* 0x000000765a767221 */ /* 0x040fe20000010100 */
[C---:B------:R-:W-:Y:S01]  /*30a0*/  FADD.FTZ R99, -R90.reuse, R99 ;  /* 0x000000635a637221 */ /* 0x040fe20000010100 */
[----:B------:R-:W2:Y:S01]  /*30b0*/  MUFU.RSQ R145, R0 ;  /* 0x0000000000917308 */ /* 0x000ea20000001400 */
[C---:B------:R-:W-:Y:S01]  /*30c0*/  FADD.FTZ R102, -R90.reuse, R102 ;  /* 0x000000665a667221 */ /* 0x040fe20000010100 */
[C---:B------:R-:W-:Y:S01]  /*30d0*/  FADD.FTZ R96, -R90.reuse, R96 ;  /* 0x000000605a607221 */ /* 0x040fe20000010100 */
[----:B------:R-:W3:Y:S01]  /*30e0*/  @!P3 LDC.64 R2, c[0x0][0x3c8] ;  /* 0x0000f200ff02bb82 */ /* 0x000ee20000000a00 */
        /* <DEDUP_REMOVED lines=14> */
[C---:B--2---:R-:W-:Y:S01]  /*31d0*/  FMUL.FTZ R154, R145.reuse, R109 ;  /* 0x0000006d919a7220 */ /* 0x044fe20000410000 */
        /* <DEDUP_REMOVED lines=18> */
[C---:B------:R-:W-:Y:S01]  /*3300*/  FMUL.FTZ R117, R145.reuse, R108 ;  /* 0x0000006c91757220 */ /* 0x040fe20000410000 */
[C---:B------:R-:W-:Y:S01]  /*3310*/  FMUL.FTZ R109, R145.reuse, R118 ;  /* 0x00000076916d7220 */ /* 0x040fe20000410000 */
[C---:B------:R-:W-:Y:S01]  /*3320*/  FMUL.FTZ R90, R145.reuse, R99 ;  /* 0x00000063915a7220 */ /* 0x040fe20000410000 */
[C---:B------:R-:W-:Y:S01]  /*3330*/  FMUL.FTZ R108, R145.reuse, R102 ;  /* 0x00000066916c7220 */ /* 0x040fe20000410000 */
[C---:B0-----:R-:W-:Y:S01]  /*3340*/  FMUL.FTZ R88, R145.reuse, R96 ;  /* 0x0000006091587220 */ /* 0x041fe20000410000 */
[C---:B------:R-:W-:Y:S01]  /*3350*/  FMUL.FTZ R91, R145.reuse, R103 ;  /* 0x00000067915b7220 */ /* 0x040fe20000410000 */
[C---:B------:R-:W-:Y:S01]  /*3360*/  FMUL.FTZ R118, R145.reuse, R121 ;  /* 0x0000007991767220 */ /* 0x040fe20000410000 */
[C---:B------:R-:W-:Y:S01]  /*3370*/  FMUL.FTZ R152, R145.reuse, R94 ;  /* 0x0000005e91987220 */ /* 0x040fe20000410000 */
[C---:B------:R-:W-:Y:S01]  /*3380*/  FMUL.FTZ R99, R145.reuse, R104 ;  /* 0x0000006891637220 */ /* 0x040fe20000410000 */
[C---:B------:R-:W-:Y:S01]  /*3390*/  FMUL.FTZ R89, R145.reuse, R105 ;  /* 0x0000006991597220 */ /* 0x040fe20000410000 */
[C---:B------:R-:W-:Y:S01]  /*33a0*/  FMUL.FTZ R96, R145.reuse, R138 ;  /* 0x0000008a91607220 */ /* 0x040fe20000410000 */
[----:B------:R-:W-:Y:S01]  /*33b0*/  FMUL.FTZ R121, R145, R114 ;  /* 0x0000007291797220 */ /* 0x000fe20000410000 */
[----:B-1----:R-:W-:-:S04]  /*33c0*/  IMAD.WIDE.U32 R102, R115, 0x10, R100 ;  /* 0x0000001073667825 */ /* 0x002fc800078e0064 */
[C---:B------:R-:W-:Y:S01]  /*33d0*/  FMUL.FTZ R138, R145.reuse, R123 ;  /* 0x0000007b918a7220 */ /* 0x040fe20000410000 */
[C---:B------:R-:W-:Y:S01]  /*33e0*/  FMUL.FTZ R123, R145.reuse, R128 ;  /* 0x00000080917b7220 */ /* 0x040fe20000410000 */
[----:B------:R-:W-:Y:S01]  /*33f0*/  FMUL.FTZ R111, R145, R111 ;  /* 0x0000006f916f7220 */ /* 0x000fe20000410000 */
[----:B------:R-:W-:-:S04]  /*3400*/  IMAD.WIDE.U32 R94, R95, 0x10, R100 ;  /* 0x000000105f5e7825 */ /* 0x000fc800078e0064 */
[C---:B------:R-:W-:Y:S01]  /*3410*/  FMUL.FTZ R133, R145.reuse, R136 ;  /* 0x0000008891857220 */ /* 0x040fe20000410000 */
[----:B------:R-:W-:Y:S01]  /*3420*/  FMUL.FTZ R136, R145, R98 ;  /* 0x0000006291887220 */ /* 0x000fe20000410000 */
[----:B------:R-:W-:Y:S01]  /*3430*/  FFMA.FTZ R117, R117, R80, R40 ;  /* 0x0000005075757223 */ /* 0x000fe20000010028 */
[----:B------:R-:W-:-:S04]  /*3440*/  IMAD.WIDE.U32 R104, R107, 0x10, R100 ;  /* 0x000000106b687825 */ /* 0x000fc800078e0064 */
[----:B------:R-:W-:Y:S01]  /*3450*/  FFMA.FTZ R90, R90, R81, R41 ;  /* 0x000000515a5a7223 */ /* 0x000fe20000010029 */
[----:B------:R-:W-:Y:S01]  /*3460*/  FFMA.FTZ R98, R111, R76, R36 ;  /* 0x0000004c6f627223 */ /* 0x000fe20000010024 */
[----:B------:R-:W-:Y:S01]  /*3470*/  FMUL.FTZ R97, R145, R97 ;  /* 0x0000006191617220 */ /* 0x000fe20000410000 */
[----:B------:R-:W-:-:S04]  /*3480*/  IMAD.WIDE.U32 R114, R119, 0x10, R100 ;  /* 0x0000001077727825 */ /* 0x000fc800078e0064 */
[C---:B------:R-:W-:Y:S01]  /*3490*/  FMUL.FTZ R135, R145.reuse, R112 ;  /* 0x0000007091877220 */ /* 0x040fe20000410000 */
[----:B------:R-:W-:Y:S01]  /*34a0*/  FMUL.FTZ R112, R145, R131 ;  /* 0x0000008391707220 */ /* 0x000fe20000410000 */
[----:B------:R-:W-:Y:S01]  /*34b0*/  FFMA.FTZ R97, R97, R82, R42 ;  /* 0x0000005261617223 */ /* 0x000fe2000001002a */
[----:B------:R-:W-:-:S04]  /*34c0*/  IMAD.WIDE.U32 R100, R129, 0x10, R100 ;  /* 0x0000001081647825 */ /* 0x000fc800078e0064 */
[----:B------:R-:W-:Y:S01]  /*34d0*/  FFMA.FTZ R108, R108, R83, R43 ;  /* 0x000000536c6c7223 */ /* 0x000fe2000001002b */
[----:B------:R-:W0:Y:S01]  /*34e0*/  LDC.64 R128, c[0x0][0x380] ;  /* 0x0000e000ff807b82 */ /* 0x000e220000000a00 */
[----:B------:R-:W-:Y:S01]  /*34f0*/  FMUL.FTZ R131, R145, R124 ;  /* 0x0000007c91837220 */ /* 0x000fe20000410000 */
[----:B---3--:R-:W-:-:S04]  /*3500*/  @!P3 IMAD.WIDE R2, R93, 0x4, R2 ;  /* 0x000000045d02b825 */ /* 0x008fc800078e0202 */
[----:B------:R-:W-:Y:S01]  /*3510*/  FMUL.FTZ R142, R145, R142 ;  /* 0x0000008e918e7220 */ /* 0x000fe20000410000 */
[----:B------:R-:W-:Y:S01]  /*3520*/  FFMA.FTZ R91, R91, R70, R30 ;  /* 0x000000465b5b7223 */ /* 0x000fe2000001001e */
[C---:B------:R-:W-:Y:S01]  /*3530*/  FMUL.FTZ R137, R145.reuse, R110 ;  /* 0x0000006e91897220 */ /* 0x040fe20000410000 */
[C---:B------:R-:W-:Y:S01]  /*3540*/  FMUL.FTZ R113, R145.reuse, R113 ;  /* 0x0000007191717220 */ /* 0x040fe20000410000 */
[----:B------:R1:W-:Y:S01]  /*3550*/  @!P3 STG.E desc[UR6][R2.64], R145 ;  /* 0x000000910200b986 */ /* 0x0003e2000c101906 */
[C---:B------:R-:W-:Y:S01]  /*3560*/  FMUL.FTZ R106, R145.reuse, R106 ;  /* 0x0000006a916a7220 */ /* 0x040fe20000410000 */
[C---:B------:R-:W-:Y:S01]  /*3570*/  FMUL.FTZ R110, R145.reuse, R127 ;  /* 0x0000007f916e7220 */ /* 0x040fe20000410000 */
[----:B------:R-:W-:Y:S01]  /*3580*/  F2FP.BF16.F32.PACK_AB R97, R108, R97 ;  /* 0x000000616c61723e */ /* 0x000fe200000010ff */
[----:B------:R-:W-:Y:S01]  /*3590*/  FFMA.FTZ R107, R142, R53, R13 ;  /* 0x000000358e6b7223 */ /* 0x000fe2000001000d */
[----:B------:R-:W-:Y:S01]  /*35a0*/  FMUL.FTZ R156, R145, R125 ;  /* 0x0000007d919c7220 */ /* 0x000fe20000410000 */
[----:B------:R-:W-:Y:S01]  /*35b0*/  FFMA.FTZ R108, R109, R64, R24 ;  /* 0x000000406d6c7223 */ /* 0x000fe20000010018 */
[C---:B------:R-:W-:Y:S01]  /*35c0*/  FMUL.FTZ R125, R145.reuse, R126 ;  /* 0x0000007e917d7220 */ /* 0x040fe20000410000 */
[C---:B------:R-:W-:Y:S01]  /*35d0*/  FMUL.FTZ R140, R145.reuse, R140 ;  /* 0x0000008c918c7220 */ /* 0x040fe20000410000 */
[C---:B------:R-:W-:Y:S01]  /*35e0*/  FMUL.FTZ R141, R145.reuse, R122 ;  /* 0x0000007a918d7220 */ /* 0x040fe20000410000 */
[C---:B------:R-:W-:Y:S01]  /*35f0*/  FMUL.FTZ R144, R145.reuse, R144 ;  /* 0x0000009091907220 */ /* 0x040fe20000410000 */
[----:B------:R-:W-:Y:S01]  /*3600*/  FMUL.FTZ R127, R145, R146 ;  /* 0x00000092917f7220 */ /* 0x000fe20000410000 */
[----:B-1----:R-:W-:Y:S01]  /*3610*/  FFMA.FTZ R3, R152, R77, R37 ;  /* 0x0000004d98037223 */ /* 0x002fe20000010025 */
[----:B------:R-:W-:Y:S01]  /*3620*/  FFMA.FTZ R2, R96, R71, R31 ;  /* 0x0000004760027223 */ /* 0x000fe2000001001f */
[----:B------:R-:W-:Y:S01]  /*3630*/  F2FP.BF16.F32.PACK_AB R96, R90, R117 ;  /* 0x000000755a60723e */ /* 0x000fe200000010ff */
[----:B------:R-:W-:Y:S01]  /*3640*/  FFMA.FTZ R90, R133, R68, R28 ;  /* 0x00000044855a7223 */ /* 0x000fe2000001001c */
[----:B------:R-:W-:Y:S01]  /*3650*/  FMUL.FTZ R0, R145, R0 ;  /* 0x0000000091007220 */ /* 0x000fe20000410000 */
[----:B------:R-:W-:Y:S01]  /*3660*/  F2FP.BF16.F32.PACK_AB R98, R3, R98 ;  /* 0x000000620362723e */ /* 0x000fe200000010ff */
[----:B------:R-:W-:Y:S01]  /*3670*/  FFMA.FTZ R3, R136, R69, R29 ;  /* 0x0000004588037223 */ /* 0x000fe2000001001d */
[----:B0-----:R-:W-:Y:S01]  /*3680*/  IADD3 R93, PT, PT, R93, R128, RZ ;  /* 0x000000805d5d7210 */ /* 0x001fe20007ffe0ff */
[C---:B------:R-:W-:Y:S01]  /*3690*/  FMUL.FTZ R134, R145.reuse, R134 ;  /* 0x0000008691867220 */ /* 0x040fe20000410000 */
[C---:B------:R-:W-:Y:S01]  /*36a0*/  FMUL.FTZ R139, R145.reuse, R148 ;  /* 0x00000094918b7220 */ /* 0x040fe20000410000 */
[----:B------:R-:W-:Y:S01]  /*36b0*/  FMUL.FTZ R116, R145, R116 ;  /* 0x0000007491747220 */ /* 0x000fe20000410000 */
[----:B------:R-:W-:Y:S01]  /*36c0*/  F2FP.BF16.F32.PACK_AB R90, R3, R90 ;  /* 0x0000005a035a723e */ /* 0x000fe200000010ff */
[----:B------:R-:W-:Y:S01]  /*36d0*/  FFMA.FTZ R3, R118, R65, R25 ;  /* 0x0000004176037223 */ /* 0x000fe20000010019 */
[----:B------:R-:W-:Y:S01]  /*36e0*/  FFMA.FTZ R118, R131, R52, R12 ;  /* 0x0000003483767223 */ /* 0x000fe2000001000c */
[C---:B------:R-:W-:Y:S01]  /*36f0*/  FMUL.FTZ R143, R145.reuse, R130 ;  /* 0x00000082918f7220 */ /* 0x040fe20000410000 */
[C---:B------:R-:W-:Y:S01]  /*3700*/  FMUL.FTZ R147, R145.reuse, R132 ;  /* 0x0000008491937220 */ /* 0x040fe20000410000 */
[----:B------:R-:W-:Y:S01]  /*3710*/  FMUL.FTZ R150, R145, R150 ;  /* 0x0000009691967220 */ /* 0x000fe20000410000 */
[----:B------:R-:W-:Y:S01]  /*3720*/  FFMA.FTZ R99, R99, R78, R38 ;  /* 0x0000004e63637223 */ /* 0x000fe20000010026 */
[----:B------:R-:W-:Y:S01]  /*3730*/  FFMA.FTZ R154, R154, R79, R39 ;  /* 0x0000004f9a9a7223 */ /* 0x000fe20000010027 */
[----:B------:R-:W-:Y:S01]  /*3740*/  F2FP.BF16.F32.PACK_AB R91, R2, R91 ;  /* 0x0000005b025b723e */ /* 0x000fe200000010ff */
[----:B------:R-:W-:Y:S01]  /*3750*/  FFMA.FTZ R89, R89, R74, R34 ;  /* 0x0000004a59597223 */ /* 0x000fe20000010022 */
        /* <DEDUP_REMOVED lines=10> */
[----:B------:R-:W-:Y:S01]  /*3800*/  FFMA.FTZ R117, R125, R58, R18 ;  /* 0x0000003a7d757223 */ /* 0x000fe20000010012 */
[----:B------:R-:W-:Y:S01]  /*3810*/  ISETP.GE.AND P3, PT, R93, R129, PT ;  /* 0x000000815d00720c */ /* 0x000fe20003f66270 */
[----:B------:R-:W-:Y:S01]  /*3820*/  FFMA.FTZ R119, R141, R54, R14 ;  /* 0x000000368d777223 */ /* 0x000fe2000001000e */
        /* <DEDUP_REMOVED lines=21> */
[----:B------:R-:W-:-:S02]  /*3980*/  F2FP.BF16.F32.PACK_AB R119, R144, R119 ;  /* 0x000000779077723e */ /* 0x000fc400000010ff */
[----:B------:R-:W-:Y:S01]  /*3990*/  F2FP.BF16.F32.PACK_AB R117, R140, R117 ;  /* 0x000000758c75723e */ /* 0x000fe200000010ff */
[----:B------:R1:W-:Y:S01]  /*39a0*/  STG.E.128 desc[UR6][R104.64], R108 ;  /* 0x0000006c68007986 */ /* 0x0003e2000c101d06 */
[----:B------:R-:W-:Y:S02]  /*39b0*/  F2FP.BF16.F32.PACK_AB R116, R112, R123 ;  /* 0x0000007b7074723e */ /* 0x000fe400000010ff */
[----:B------:R-:W-:Y:S02]  /*39c0*/  F2FP.BF16.F32.PACK_AB R127, R150, R127 ;  /* 0x0000007f967f723e */ /* 0x000fe400000010ff */
[----:B------:R-:W-:Y:S01]  /*39d0*/  F2FP.BF16.F32.PACK_AB R126, R107, R126 ;  /* 0x0000007e6b7e723e */ /* 0x000fe200000010ff */
[----:B------:R1:W-:Y:S01]  /*39e0*/  STG.E.128 desc[UR6][R114.64], R116 ;  /* 0x0000007472007986 */ /* 0x0003e2000c101d06 */
[----:B------:R-:W-:Y:S02]  /*39f0*/  F2FP.BF16.F32.PACK_AB R125, R0, R125 ;  /* 0x0000007d007d723e */ /* 0x000fe400000010ff */
[----:B------:R-:W-:-:S05]  /*3a00*/  F2FP.BF16.F32.PACK_AB R124, R3, R124 ;  /* 0x0000007c037c723e */ /* 0x000fca00000010ff */
[----:B------:R1:W-:Y:S01]  /*3a10*/  STG.E.128 desc[UR6][R100.64], R124 ;  /* 0x0000007c64007986 */ /* 0x0003e2000c101d06 */
[----:B------:R-:W-:Y:S05]  /*3a20*/  @!P3 BRA `(.L_x_6777) ;  /* 0xffffffc800c0b947 */ /* 0x000fea000383ffff */
[----:B----4-:R-:W-:Y:S05]  /*3a30*/  EXIT ;  /* 0x000000000000794d */ /* 0x010fea0003800000 */
.L_x_6778:
        /* <DEDUP_REMOVED lines=12> */
.L_x_34013:


//--------------------- .text._ZN10layer_norm13ln_fwd_kernelINS_13Kernel_traitsIf13__nv_bfloat16S2_S2_fjLj5120ELj1ELj1ELj4ELj16ENS_18Kernel_traits_baseILj5120EfS2_S2_S2_fjLj128EEEEELb0ELb0ELb1ELb0EEEvNS_9FwdParamsE --------------------------
	.section	.text._ZN10layer_norm13ln_fwd_kernelINS_13Kernel_traitsIf13__nv_bfloat16S2_S2_fjLj5120ELj1ELj1ELj4ELj16ENS_18Kernel_traits_baseILj5120EfS2_S2_S2_fjLj128EEEEELb0ELb0ELb1ELb0EEEvNS_9FwdParamsE,"ax",@progbits
	.align	128
        .global         _ZN10layer_norm13ln_fwd_kernelINS_13Kernel_traitsIf13__nv_bfloat16S2_S2_fjLj5120ELj1ELj1ELj4ELj16ENS_18Kernel_traits_baseILj5120EfS2_S2_S2_fjLj128EEEEELb0ELb0ELb1ELb0EEEvNS_9FwdParamsE
        .type           _ZN10layer_norm13ln_fwd_kernelINS_13Kernel_traitsIf13__nv_bfloat16S2_S2_fjLj5120ELj1ELj1ELj4ELj16ENS_18Kernel_traits_baseILj5120EfS2_S2_S2_fjLj128EEEEELb0ELb0ELb1ELb0EEEvNS_9FwdParamsE,@function
        .size           _ZN10layer_norm13ln_fwd_kernelINS_13Kernel_traitsIf13__nv_bfloat16S2_S2_fjLj5120ELj1ELj1ELj4ELj16ENS_18Kernel_traits_baseILj5120EfS2_S2_S2_fjLj128EEEEELb0ELb0ELb1ELb0EEEvNS_9FwdParamsE,(.L_x_34014 - _ZN10layer_norm13ln_fwd_kernelINS_13Kernel_traitsIf13__nv_bfloat16S2_S2_fjLj5120ELj1ELj1ELj4ELj16ENS_18Kernel_traits_baseILj5120EfS2_S2_S2_fjLj128EEEEELb0ELb0ELb1ELb0EEEvNS_9FwdParamsE)
        .other          _ZN10layer_norm13ln_fwd_kernelINS_13Kernel_traitsIf13__nv_bfloat16S2_S2_fjLj5120ELj1ELj1ELj4ELj16ENS_18Kernel_traits_baseILj5120EfS2_S2_S2_fjLj128EEEEELb0ELb0ELb1ELb0EEEvNS_9FwdParamsE,@"STO_CUDA_ENTRY STV_DEFAULT"
_ZN10layer_norm13ln_fwd_kernelINS_13Kernel_traitsIf13__nv_bfloat16S2_S2_fjLj5120ELj1ELj1ELj4ELj16ENS_18Kernel_traits_baseILj5120EfS2_S2_S2_fjLj128EEEEELb0ELb0ELb1ELb0EEEvNS_9FwdParamsE:
.text._ZN10layer_norm13ln_fwd_kernelINS_13Kernel_traitsIf13__nv_bfloat16S2_S2_fjLj5120ELj1ELj1ELj4ELj16ENS_18Kernel_traits_baseILj5120EfS2_S2_S2_fjLj128EEEEELb0ELb0ELb1ELb0EEEvNS_9FwdParamsE:
        /* <DEDUP_REMOVED lines=40> */
[----:B------:R-:W2:Y:S02]  /*0280*/  @P0 LDC.64 R2, c[0x0][0x3d0] ;  /* 0x0000f400ff020b82 */ /* 0x000ea40000000a00 */
[----:B------:R0:W5:Y:S01]  /*0290*/  @P2 LDG.E.128 R64, desc[UR6][R16.64+0x10] ;  /* 0x0000100610402981 */ /* 0x000162000c1e1d00 */
[----:B------:R-:W-:-:S03]  /*02a0*/  @P2 VIADD R25, R25, 0x80 ;  /* 0x0000008019192836 */ /* 0x000fc60000000000 */
[----:B------:R0:W5:Y:S01]  /*02b0*/  @P2 LD.E.128 R60, desc[UR6][R18.64] ;  /* 0x00000006123c2980 */ /* 0x000162000c101d00 */
[C---:B----4-:R-:W-:Y:S01]  /*02c0*/  @P3 IMAD.WIDE.U32 R20, R25.reuse, 0x20, R20 ;  /* 0x0000002019143825 */ /* 0x050fe200078e0014 */
[----:B------:R-:W3:Y:S02]  /*02d0*/  @P0 LDC.64 R10, c[0x0][0x438] ;  /* 0x00010e00ff0a0b82 */ /* 0x000ee40000000a00 */
        /* <DEDUP_REMOVED lines=24> */
.L_x_6780:
        /* <DEDUP_REMOVED lines=16> */
[----:B------:R0:W5:Y:S03]  /*0560*/  @P1 LDG.E.128 R80, desc[UR6][R2.64+0x10] ;  /* 0x0000100602501981 */ /* 0x000166000c1e1d00 */
[----:B------:R-:W-:Y:S01]  /*0570*/  @P2 VIADD R21, R21, 0x80 ;  /* 0x0000008015152836 */ /* 0x000fe20000000000 */
[----:B------:R0:W5:Y:S03]  /*0580*/  @P2 LDG.E.128 R68, desc[UR6][R14.64] ;  /* 0x000000060e442981 */ /* 0x000166000c1e1d00 */
[C---:B--2---:R-:W-:Y:S01]  /*0590*/  @P3 IMAD.WIDE.U32 R16, R21.reuse, 0x20, R16 ;  /* 0x0000002015103825 */ /* 0x044fe200078e0010 */
[----:B------:R-:W-:Y:S01]  /*05a0*/  @P3 IADD3 R21, PT, PT, R21, 0x80, RZ ;  /* 0x0000008015153810 */ /* 0x000fe20007ffe0ff */
        /* <DEDUP_REMOVED lines=29> */
.L_x_6781:
[----:B------:R-:W-:Y:S05]  /*0780*/  BSYNC.RECONVERGENT B0 ;  /* 0x0000000000007941 */ /* 0x000fea0003800200 */
.L_x_6779:
[----:B------:R-:W1:Y:S02]  /*0790*/  LDCU UR4, c[0x0][0x384] ;  /* 0x00007080ff0477ac */ /* 0x000e640008000800 */
[----:B-1----:R-:W-:-:S13]  /*07a0*/  ISETP.GE.AND P0, PT, R6, UR4, PT ;  /* 0x0000000406007c0c */ /* 0x002fda000bf06270 */
[----:B------:R-:W-:Y:S05]  /*07b0*/  @P0 EXIT ;  /* 0x000000000000094d */ /* 0x000fea0003800000 */
[----:B------:R-:W-:Y:S01]  /*07c0*/  SHF.R.S32.HI R4, RZ, 0x3, R4 ;  /* 0x00000003ff047819 */ /* 0x000fe20000011404 */
[----:B------:R-:W1:Y:S03]  /*07d0*/  LDCU.U8 UR4, c[0x0][0x410] ;  /* 0x00008200ff0477ac */ /* 0x000e660008000000 */
[C---:B0-----:R-:W-:Y:S01]  /*07e0*/  LOP3.LUT R2, R4.reuse, 0x7f, RZ, 0xc0, !PT ;  /* 0x0000007f04027812 */ /* 0x041fe200078ec0ff */
[----:B------:R-:W0:Y:S01]  /*07f0*/  LDCU UR10, c[0x0][0x400] ;  /* 0x00008000ff0a77ac */ /* 0x000e220008000800 */
        /* <DEDUP_REMOVED lines=9> */
[----:B------:R-:W-:Y:S02]  /*0890*/  VIMNMX R2, PT, PT, R2, 0x20, PT ;  /* 0x0000002002027848 */ /* 0x000fe40003fe0100 */
[----:B------:R-:W-:Y:S02]  /*08a0*/  I2FP.F32.U32 R0, R0 ;  /* 0x0000000000007245 */ /* 0x000fe40000201000 */
[----:B-1----:R-:W-:Y:S01]  /*08b0*/  ISETP.NE.AND P0, PT, RZ, UR4, PT ;  /* 0x00000004ff007c0c */ /* 0x002fe2000bf05270 */
[----:B------:R-:W-:Y:S01]  /*08c0*/  IMAD R3, R2, 0x8, R3 ;  /* 0x0000000802037824 */ /* 0x000fe200078e0203 */
[----:B------:R1:W3:Y:S02]  /*08d0*/  MUFU.RCP R4, R0 ;  /* 0x0000000000047308 */ /* 0x0002e40000001000 */
[----:B0-----:R-:W-:-:S09]  /*08e0*/  P2R R17, PR, RZ, 0x1 ;  /* 0x00000001ff117803 */ /* 0x001fd20000000000 */
.L_x_6817:
[----:B------:R-:W0:Y:S08]  /*08f0*/  LDC.64 R104, c[0x0][0x3f0] ;  /* 0x0000fc00ff687b82 */ /* 0x000e300000000a00 */
[----:B------:R-:W4:Y:S01]  /*0900*/  LDC R137, c[0x0][0x388] ;  /* 0x0000e200ff897b82 */ /* 0x000f220000000800 */
[----:B0-----:R-:W-:-:S05]  /*0910*/  IMAD.WIDE R104, R6, 0x4, R104 ;  /* 0x0000000406687825 */ /* 0x001fca00078e0268 */
[----:B------:R0:W2:Y:S02]  /*0920*/  LDG.E R140, desc[UR6][R104.64] ;  /* 0x00000006688c7981 */ /* 0x0000a4000c1e1900 */
[----:B0-----:R-:W0:Y:S02]  /*0930*/  LDC.64 R104, c[0x0][0x3f8] ;  /* 0x0000fe00ff687b82 */ /* 0x001e240000000a00 */
[----:B0-----:R-:W-:-:S05]  /*0940*/  IMAD.WIDE R104, R6, 0x4, R104 ;  /* 0x0000000406687825 */ /* 0x001fca00078e0268 */
[----:B-----5:R0:W5:Y:S01]  /*0950*/  LDG.E R138, desc[UR6][R104.64] ;  /* 0x00000006688a7981 */ /* 0x020162000c1e1900 */
[----:B------:R-:W-:Y:S01]  /*0960*/  ISETP.GE.U32.AND P0, PT, R5, 0x80, PT ;  /* 0x000000800500780c */ /* 0x000fe20003f06070 */
[----:B------:R-:W-:Y:S01]  /*0970*/  BSSY.RECONVERGENT B0, `(.L_x_6782) ;  /* 0x0000080000007945 */ /* 0x000fe20003800200 */
[----:B------:R-:W-:Y:S01]  /*0980*/  HFMA2 R141, -RZ, RZ, 0, 0 ;  /* 0x00000000ff8d7431 */ /* 0x000fe200000001ff */
[----:B--2---:R-:W-:-:S13]  /*0990*/  ISETP.GE.AND P5, PT, R140, 0x1, PT ;  /* 0x000000018c00780c */ /* 0x004fda0003fa6270 */
[----:B------:R-:W-:-:S05]  /*09a0*/  @P5 IADD3 R106, PT, PT, R140, -0x1, RZ ;  /* 0xffffffff8c6a5810 */ /* 0x000fca0007ffe0ff */
[-C--:B----4-:R-:W-:Y:S02]  /*09b0*/  @P5 IMAD R139, R106, R137.reuse, RZ ;  /* 0x000000896a8b5224 */ /* 0x090fe400078e02ff */
        /* <DEDUP_REMOVED lines=14> */
.L_x_6784:
[----:B-1---5:R-:W-:Y:S02]  /*0aa0*/  PRMT R0, R23, 0x7632, R0 ;  /* 0x0000763217007816 */ /* 0x022fe40000000000 */
        /* <DEDUP_REMOVED lines=12> */
[----:B------:R-:W4:Y:S08]  /*0b70*/  @P1 LDC R142, c[0x0][0x40c] ;  /* 0x00010300ff8e1b82 */ /* 0x000f300000000800 */
[----:B------:R-:W5:Y:S08]  /*0b80*/  @P1 LDC R144, c[0x0][0x40c] ;  /* 0x00010300ff901b82 */ /* 0x000f700000000800 */
[----:B------:R-:W3:Y:S08]  /*0b90*/  @P1 LDC R146, c[0x0][0x40c] ;  /* 0x00010300ff921b82 */ /* 0x000ef00000000800 */
[----:B------:R-:W3:Y:S08]  /*0ba0*/  @P1 LDC R147, c[0x0][0x40c] ;  /* 0x00010300ff931b82 */ /* 0x000ef00000000800 */
[----:B------:R-:W3:Y:S08]  /*0bb0*/  @P1 LDC R145, c[0x0][0x40c] ;  /* 0x00010300ff911b82 */ /* 0x000ef00000000800 */
[----:B------:R-:W3:Y:S01]  /*0bc0*/  @P1 LDC R148, c[0x0][0x40c] ;  /* 0x00010300ff941b82 */ /* 0x000ee20000000800 */
[----:B--2---:R-:W-:Y:S01]  /*0bd0*/  PRMT R0, R104, 0x7632, R0 ;  /* 0x0000763268007816 */ /* 0x004fe20000000000 */
[C---:B------:R-:W-:Y:S01]  /*0be0*/  IMAD.U32 R143, R107.reuse, 0x10000, RZ ;  /* 0x000100006b8f7824 */ /* 0x040fe200078e00ff */
[----:B------:R-:W-:-:S02]  /*0bf0*/  PRMT R107, R107, 0x7632, R107 ;  /* 0x000076326b6b7816 */ /* 0x000fc4000000006b */
[----:B------:R-:W-:Y:S02]  /*0c00*/  SHF.L.U32 R2, R0, 0x10, RZ ;  /* 0x0000001000027819 */ /* 0x000fe400000006ff */
[C---:B------:R-:W-:Y:S02]  /*0c10*/  SHF.L.U32 R0, R105.reuse, 0x10, RZ ;  /* 0x0000001069007819 */ /* 0x040fe400000006ff */
[----:B------:R-:W-:Y:S01]  /*0c20*/  PRMT R105, R105, 0x7632, R105 ;  /* 0x0000763269697816 */ /* 0x000fe20000000069 */
[----:B0-----:R-:W-:Y:S01]  /*0c30*/  @P1 FFMA.FTZ R2, R111, R118, R2 ;  /* 0x000000766f021223 */ /* 0x001fe20000010002 */
[----:B------:R-:W-:Y:S01]  /*0c40*/  @P1 SHF.L.U32 R118, R110, 0x10, RZ ;  /* 0x000000106e761819 */ /* 0x000fe200000006ff */
[----:B-1----:R-:W-:Y:S01]  /*0c50*/  @P1 FFMA.FTZ R0, R117, R119, R0 ;  /* 0x0000007775001223 */ /* 0x002fe20000010000 */
[----:B------:R-:W-:Y:S01]  /*0c60*/  SHF.L.U32 R111, R105, 0x10, RZ ;  /* 0x00000010696f7819 */ /* 0x000fe200000006ff */
[----:B------:R-:W-:Y:S01]  /*0c70*/  @P1 IMAD.U32 R117, R22, 0x10000, RZ ;  /* 0x0001000016751824 */ /* 0x000fe200078e00ff */
[----:B------:R-:W-:-:S02]  /*0c80*/  SHF.L.U32 R110, R106, 0x10, RZ ;  /* 0x000000106a6e7819 */ /* 0x000fc400000006ff */
[----:B------:R-:W-:Y:S01]  /*0c90*/  PRMT R106, R106, 0x7632, R106 ;  /* 0x000076326a6a7816 */ /* 0x000fe2000000006a */
[----:B----4-:R-:W-:Y:S01]  /*0ca0*/  @P1 FFMA.FTZ R111, R118, R142, R111 ;  /* 0x0000008e766f1223 */ /* 0x010fe2000001006f */
[----:B------:R-:W-:Y:S01]  /*0cb0*/  @P1 SHF.L.U32 R142, R116, 0x10, RZ ;  /* 0x00000010748e1819 */ /* 0x000fe200000006ff */
[----:B-----5:R-:W-:Y:S01]  /*0cc0*/  @P1 FFMA.FTZ R110, R117, R144, R110 ;  /* 0x00000090756e1223 */ /* 0x020fe2000001006e */
[C---:B------:R-:W-:Y:S02]  /*0cd0*/  @P1 PRMT R116, R23.reuse, 0x7632, R116 ;  /* 0x0000763217741816 */ /* 0x040fe40000000074 */
[----:B------:R-:W-:Y:S01]  /*0ce0*/  SHF.L.U32 R105, R104, 0x10, RZ ;  /* 0x0000001068697819 */ /* 0x000fe200000006ff */
[----:B------:R-:W-:Y:S01]  /*0cf0*/  @P1 IMAD.U32 R104, R20, 0x10000, RZ ;  /* 0x0001000014681824 */ /* 0x000fe200078e00ff */
[----:B------:R-:W-:Y:S02]  /*0d00*/  SHF.L.U32 R117, R106, 0x10, RZ ;  /* 0x000000106a757819 */ /* 0x000fe400000006ff */
[----:B------:R-:W-:-:S02]  /*0d10*/  @P1 SHF.L.U32 R144, R23, 0x10, RZ ;  /* 0x0000001017901819 */ /* 0x000fc400000006ff */
[----:B------:R-:W-:Y:S01]  /*0d20*/  @P1 SHF.L.U32 R106, R116, 0x10, RZ ;  /* 0x00000010746a1819 */ /* 0x000fe200000006ff */
[----:B------:R-:W-:Y:S01]  /*0d30*/  @!P1 IMAD.MOV.U32 R116, RZ, RZ, R105 ;  /* 0x000000ffff749224 */ /* 0x000fe200078e0069 */
[----:B------:R-:W-:Y:S01]  /*0d40*/  SHF.L.U32 R119, R107, 0x10, RZ ;  /* 0x000000106b777819 */ /* 0x000fe200000006ff */
[----:B---3--:R-:W-:Y:S01]  /*0d50*/  @P1 FFMA.FTZ R117, R142, R146, R117 ;  /* 0x000000928e751223 */ /* 0x008fe20000010075 */
[----:B------:R-:W-:Y:S01]  /*0d60*/  @!P1 MOV R118, R143 ;  /* 0x0000008f00769202 */ /* 0x000fe20000000f00 */
[----:B------:R-:W-:Y:S01]  /*0d70*/  @P1 FFMA.FTZ R118, R144, R147, R143 ;  /* 0x0000009390761223 */ /* 0x000fe2000001008f */
        /* <DEDUP_REMOVED lines=15> */
.L_x_6785:
[----:B------:R-:W0:Y:S01]  /*0e70*/  @P5 LDC R105, c[0x0][0x40c] ;  /* 0x00010300ff695b82 */ /* 0x000e220000000800 */
[----:B------:R-:W-:Y:S01]  /*0e80*/  @P5 SHF.L.U32 R104, R2, 0x10, RZ ;  /* 0x0000001002685819 */ /* 0x000fe200000006ff */
[----:B------:R-:W-:Y:S01]  /*0e90*/  IMAD.MOV.U32 R2, RZ, RZ, RZ ;  /* 0x000000ffff027224 */ /* 0x000fe200078e00ff */
[----:B------:R-:W-:Y:S01]  /*0ea0*/  @P5 SHF.L.U32 R110, R110, 0x10, RZ ;  /* 0x000000106e6e5819 */ /* 0x000fe200000006ff */
[----:B------:R-:W-:Y:S01]  /*0eb0*/  HFMA2 R111, -RZ, RZ, 0, 0 ;  /* 0x00000000ff6f7431 */ /* 0x000fe200000001ff */
[----:B------:R-:W-:Y:S02]  /*0ec0*/  @P5 SHF.L.U32 R116, R116, 0x10, RZ ;  /* 0x0000001074745819 */ /* 0x000fe400000006ff */
[----:B------:R-:W-:Y:S01]  /*0ed0*/  MOV R117, RZ ;  /* 0x000000ff00757202 */ /* 0x000fe20000000f00 */
[----:B------:R-:W1:Y:S01]  /*0ee0*/  @P5 LDC R107, c[0x0][0x40c] ;  /* 0x00010300ff6b5b82 */ /* 0x000e620000000800 */
[----:B------:R-:W-:Y:S02]  /*0ef0*/  @P5 SHF.L.U32 R143, R22, 0x10, RZ ;  /* 0x00000010168f5819 */ /* 0x000fe400000006ff */
[----:B------:R-:W-:-:S05]  /*0f00*/  @P5 SHF.L.U32 R145, R23, 0x10, RZ ;  /* 0x0000001017915819 */ /* 0x000fca00000006ff */
[----:B------:R-:W2:Y:S08]  /*0f10*/  @P5 LDC R119, c[0x0][0x40c] ;  /* 0x00010300ff775b82 */ /* 0x000eb00000000800 */
[----:B------:R-:W4:Y:S01]  /*0f20*/  @P5 LDC R106, c[0x0][0x40c] ;  /* 0x00010300ff6a5b82 */ /* 0x000f220000000800 */
[----:B0-----:R-:W-:Y:S01]  /*0f30*/  @P5 FMUL.FTZ R2, R104, R105 ;  /* 0x0000006968025220 */ /* 0x001fe20000410000 */
[----:B------:R-:W-:-:S02]  /*0f40*/  @P5 SHF.L.U32 R105, R20, 0x10, RZ ;  /* 0x0000001014695819 */ /* 0x000fc400000006ff */
[----:B------:R-:W-:Y:S01]  /*0f50*/  @P5 SHF.L.U32 R104, R0, 0x10, RZ ;  /* 0x0000001000685819 */ /* 0x000fe200000006ff */
[----:B------:R-:W-:-:S03]  /*0f60*/  HFMA2 R0, -RZ, RZ, 0, 0 ;  /* 0x00000000ff007431 */ /* 0x000fc600000001ff */
[----:B------:R-:W0:Y:S01]  /*0f70*/  @P5 LDC R142, c[0x0][0x40c] ;  /* 0x00010300ff8e5b82 */ /* 0x000e220000000800 */
[----:B-1----:R-:W-:Y:S01]  /*0f80*/  @P5 FMUL.FTZ R111, R110, R107 ;  /* 0x0000006b6e6f5220 */ /* 0x002fe20000410000 */
[----:B------:R-:W-:Y:S01]  /*0f90*/  @P5 SHF.L.U32 R107, R21, 0x10, RZ ;  /* 0x00000010156b5819 */ /* 0x000fe200000006ff */
[----:B------:R-:W-:-:S05]  /*0fa0*/  IMAD.MOV.U32 R110, RZ, RZ, RZ ;  /* 0x000000ffff6e7224 */ /* 0x000fca00078e00ff */
[----:B------:R-:W1:Y:S01]  /*0fb0*/  @P5 LDC R147, c[0x0][0x40c] ;  /* 0x00010300ff935b82 */ /* 0x000e620000000800 */
[----:B--2---:R-:W-:Y:S01]  /*0fc0*/  @P5 FMUL.FTZ R117, R116, R119 ;  /* 0x0000007774755220 */ /* 0x004fe20000410000 */
[----:B------:R-:W-:Y:S01]  /*0fd0*/  IMAD.MOV.U32 R116, RZ, RZ, RZ ;  /* 0x000000ffff747224 */ /* 0x000fe200078e00ff */
[----:B------:R-:W-:-:S05]  /*0fe0*/  CS2R R118, SRZ ;  /* 0x0000000000767805 */ /* 0x000fca000001ff00 */
[----:B------:R-:W2:Y:S01]  /*0ff0*/  @P5 LDC R144, c[0x0][0x40c] ;  /* 0x00010300ff905b82 */ /* 0x000ea20000000800 */
[----:B----4-:R-:W-:Y:S01]  /*1000*/  @P5 FMUL.FTZ R116, R105, R106 ;  /* 0x0000006a69745220 */ /* 0x010fe20000410000 */
[----:B------:R-:W-:-:S06]  /*1010*/  F2FP.BF16.F32.PACK_AB R105, RZ, R2 ;  /* 0x00000002ff69723e */ /* 0x000fcc00000010ff */
[----:B------:R-:W4:Y:S01]  /*1020*/  @P5 LDC R146, c[0x0][0x40c] ;  /* 0x00010300ff925b82 */ /* 0x000f220000000800 */
        /* <DEDUP_REMOVED lines=10> */
[----:B----4-:R-:W-:Y:S01]  /*10d0*/  @P5 FMUL.FTZ R118, R145, R146 ;  /* 0x0000009291765220 */ /* 0x010fe20000410000 */
[----:B------:R-:W-:Y:S02]  /*10e0*/  F2FP.BF16.F32.PACK_AB R145, RZ, R119 ;  /* 0x00000077ff91723e */ /* 0x000fe400000010ff */
[----:B------:R-:W-:Y:S02]  /*10f0*/  PRMT R106, R142, 0x5410, R143 ;  /* 0x000054108e6a7816 */ /* 0x000fe4000000008f */
[----:B------:R-:W-:-:S04]  /*1100*/  F2FP.BF16.F32.PACK_AB R144, RZ, R118 ;  /* 0x00000076ff90723e */ /* 0x000fc800000010ff */
[----:B------:R-:W-:-:S07]  /*1110*/  PRMT R107, R144, 0x5410, R145 ;  /* 0x00005410906b7816 */ /* 0x000fce0000000091 */
.L_x_6786:
[----:B------:R-:W0:Y:S01]  /*1120*/  LDC.64 R142, c[0x0][0x3a8] ;  /* 0x0000ea00ff8e7b82 */ /* 0x000e220000000a00 */
[----:B------:R-:W-:Y:S01]  /*1130*/  IADD3 R141, PT, PT, R141, 0x80, RZ ;  /* 0x000000808d8d7810 */ /* 0x000fe20007ffe0ff */
[----:B0-----:R-:W-:-:S04]  /*1140*/  IMAD.WIDE.U32 R142, R139, 0x10, R142 ;  /* 0x000000108b8e7825 */ /* 0x001fc800078e008e */
[----:B------:R-:W-:Y:S01]  /*1150*/  VIADD R139, R139, 0x80 ;  /* 0x000000808b8b7836 */ /* 0x000fe20000000000 */
[----:B------:R0:W-:Y:S06]  /*1160*/  STG.E.128 desc[UR6][R142.64], R104 ;  /* 0x000000688e007986 */ /* 0x0001ec000c101d06 */
.L_x_6783:
[----:B------:R-:W-:Y:S05]  /*1170*/  BSYNC.RECONVERGENT B0 ;  /* 0x0000000000007941 */ /* 0x000fea0003800200 */
.L_x_6782:
        /* <DEDUP_REMOVED lines=9> */
.L_x_6789:
[----:B-----5:R-:W-:Y:S02]  /*1210*/  PRMT R11, R23, 0x7632, R11 ;  /* 0x00007632170b7816 */ /* 0x020fe4000000000b */
[----:B------:R-:W-:Y:S02]  /*1220*/  PRMT R120, R22, 0x7632, R120 ;  /* 0x0000763216787816 */ /* 0x000fe40000000078 */
[----:B------:R-:W-:Y:S02]  /*1230*/  PRMT R108, R21, 0x7632, R108 ;  /* 0x00007632156c7816 */ /* 0x000fe4000000006c */
[----:B------:R-:W-:Y:S01]  /*1240*/  PRMT R10, R20, 0x7632, R10 ;  /* 0x00007632140a7816 */ /* 0x000fe2000000000a */
[----:B------:R-:W-:Y:S06]  /*1250*/  BRA.U !UP0, `(.L_x_6790) ;  /* 0x0000000108e07547 */ /* 0x000fec000b800000 */
[----:B0-----:R-:W0:Y:S02]  /*1260*/  LDC.64 R104, c[0x0][0x3a0] ;  /* 0x0000e800ff687b82 */ /* 0x001e240000000a00 */
[----:B0-----:R-:W-:-:S06]  /*1270*/  IMAD.WIDE.U32 R104, R139, 0x10, R104 ;  /* 0x000000108b687825 */ /* 0x001fcc00078e0068 */
[----:B------:R-:W2:Y:S01]  /*1280*/  LDG.E.128 R104, desc[UR6][R104.64] ;  /* 0x0000000668687981 */ /* 0x000ea2000c1e1d00 */
[----:B------:R-:W-:-:S13]  /*1290*/  ISETP.GT.AND P2, PT, R140, RZ, PT ;  /* 0x000000ff8c00720c */ /* 0x000fda0003f44270 */
[----:B------:R-:W0:Y:S01]  /*12a0*/  @P2 LDC R121, c[0x0][0x40c] ;  /* 0x00010300ff792b82 */ /* 0x000e220000000800 */
[----:B------:R-:W-:Y:S01]  /*12b0*/  @P2 SHF.L.U32 R109, R10, 0x10, RZ ;  /* 0x000000100a6d2819 */ /* 0x000fe200000006ff */
[----:B------:R-:W-:Y:S01]  /*12c0*/  @P2 IMAD.U32 R146, R23, 0x10000, RZ ;  /* 0x0001000017922824 */ /* 0x000fe200078e00ff */
[----:B------:R-:W-:-:S05]  /*12d0*/  @P2 SHF.L.U32 R122, R21, 0x10, RZ ;  /* 0x00000010157a2819 */ /* 0x000fca00000006ff */
[----:B------:R-:W4:Y:S08]  /*12e0*/  @P2 LDC R123, c[0x0][0x40c] ;  /* 0x00010300ff7b2b82 */ /* 0x000f300000000800 */
[----:B------:R-:W5:Y:S08]  /*12f0*/  @P2 LDC R142, c[0x0][0x40c] ;  /* 0x00010300ff8e2b82 */ /* 0x000f700000000800 */
[----:B------:R-:W1:Y:S08]  /*1300*/  @P2 LDC R143, c[0x0][0x40c] ;  /* 0x00010300ff8f2b82 */ /* 0x000e700000000800 */
[----:B------:R-:W3:Y:S08]  /*1310*/  @P2 LDC R145, c[0x0][0x40c] ;  /* 0x00010300ff912b82 */ /* 0x000ef00000000800 */
[----:B------:R-:W3:Y:S08]  /*1320*/  @P2 LDC R147, c[0x0][0x40c] ;  /* 0x00010300ff932b82 */ /* 0x000ef00000000800 */
[----:B------:R-:W3:Y:S08]  /*1330*/  @P2 LDC R144, c[0x0][0x40c] ;  /* 0x00010300ff902b82 */ /* 0x000ef00000000800 */
[----:B------:R-:W3:Y:S01]  /*1340*/  @P2 LDC R148, c[0x0][0x40c] ;  /* 0x00010300ff942b82 */ /* 0x000ee20000000800 */
[----:B--2---:R-:W-:-:S02]  /*1350*/  PRMT R11, R104, 0x7632, R11 ;  /* 0x00007632680b7816 */ /* 0x004fc4000000000b */
[----:B------:R-:W-:Y:S02]  /*1360*/  SHF.L.U32 R104, R104, 0x10, RZ ;  /* 0x0000001068687819 */ /* 0x000fe400000006ff */
[----:B------:R-:W-:Y:S01]  /*1370*/  SHF.L.U32 R10, R11, 0x10, RZ ;  /* 0x000000100b0a7819 */ /* 0x000fe200000006ff */
[C---:B------:R-:W-:Y:S01]  /*1380*/  IMAD.U32 R11, R105.reuse, 0x10000, RZ ;  /* 0x00010000690b7824 */ /* 0x040fe200078e00ff */
[----:B------:R-:W-:-:S03]  /*1390*/  PRMT R105, R105, 0x7632, R105 ;  /* 0x0000763269697816 */ /* 0x000fc60000000069 */
[----:B0-----:R-:W-:Y:S01]  /*13a0*/  @P2 FFMA.FTZ R10, R109, R121, R10 ;  /* 0x000000796d0a2223 */ /* 0x001fe2000001000a */
[----:B----4-:R-:W-:Y:S01]  /*13b0*/  @P2 FFMA.FTZ R11, R122, R123, R11 ;  /* 0x0000007b7a0b2223 */ /* 0x010fe2000001000b */
[----:B------:R-:W-:Y:S01]  /*13c0*/  @P2 SHF.L.U32 R122, R108, 0x10, RZ ;  /* 0x000000106c7a2819 */ /* 0x000fe200000006ff */
[----:B------:R-:W-:Y:S01]  /*13d0*/  IMAD.U32 R108, R106, 0x10000, RZ ;  /* 0x000100006a6c7824 */ /* 0x000fe200078e00ff */
[----:B------:R-:W-:Y:S02]  /*13e0*/  SHF.L.U32 R109, R105, 0x10, RZ ;  /* 0x00000010696d7819 */ /* 0x000fe400000006ff */
[----:B------:R-:W-:Y:S02]  /*13f0*/  @P2 SHF.L.U32 R121, R22, 0x10, RZ ;  /* 0x0000001016792819 */ /* 0x000fe400000006ff */
[----:B------:R-:W-:Y:S01]  /*1400*/  PRMT R106, R106, 0x7632, R106 ;  /* 0x000076326a6a7816 */ /* 0x000fe2000000006a */
[----:B-----5:R-:W-:Y:S01]  /*1410*/  @P2 FFMA.FTZ R109, R122, R142, R109 ;  /* 0x0000008e7a6d2223 */ /* 0x020fe2000001006d */
[----:B------:R-:W-:Y:S01]  /*1420*/  SHF.L.U32 R105, R107, 0x10, RZ ;  /* 0x000000106b697819 */ /* 0x000fe200000006ff */
[----:B-1----:R-:W-:Y:S01]  /*1430*/  @P2 FFMA.FTZ R108, R121, R143, R108 ;  /* 0x0000008f796c2223 */ /* 0x002fe2000001006c */
[----:B------:R-:W-:-:S02]  /*1440*/  @P2 SHF.L.U32 R142, R120, 0x10, RZ ;  /* 0x00000010788e2819 */ /* 0x000fc400000006ff */
[----:B------:R-:W-:Y:S02]  /*1450*/  PRMT R107, R107, 0x7632, R107 ;  /* 0x000076326b6b7816 */ /* 0x000fe4000000006b */
[----:B------:R-:W-:Y:S02]  /*1460*/  @P2 PRMT R120, R23, 0x7632, R120 ;  /* 0x0000763217782816 */ /* 0x000fe40000000078 */
[----:B------:R-:W-:Y:S01]  /*1470*/  SHF.L.U32 R121, R106, 0x10, RZ ;  /* 0x000000106a797819 */ /* 0x000fe200000006ff */
[----:B------:R-:W-:Y:S01]  /*1480*/  IMAD.U32 R123, R107, 0x10000, RZ ;  /* 0x000100006b7b7824 */ /* 0x000fe200078e00ff */
[----:B------:R-:W-:Y:S02]  /*1490*/  @P2 SHF.L.U32 R143, R20, 0x10, RZ ;  /* 0x00000010148f2819 */ /* 0x000fe400000006ff */
[----:B------:R-:W-:Y:S01]  /*14a0*/  @P2 SHF.L.U32 R106, R120, 0x10, RZ ;  /* 0x00000010786a2819 */ /* 0x000fe200000006ff */
[----:B---3--:R-:W-:Y:S01]  /*14b0*/  @P2 FFMA.FTZ R121, R142, R145, R121 ;  /* 0x000000918e792223 */ /* 0x008fe20000010079 */
[----:B------:R-:W-:Y:S01]  /*14c0*/  @!P2 MOV R122, R105 ;  /* 0x00000069007aa202 */ /* 0x000fe20000000f00 */
[----:B------:R-:W-:Y:S01]  /*14d0*/  @P2 FFMA.FTZ R122, R146, R147, R105 ;  /* 0x00000093927a2223 */ /* 0x000fe20000010069 */
[----:B------:R-:W-:Y:S01]  /*14e0*/  @!P2 MOV R120, R104 ;  /* 0x000000680078a202 */ /* 0x000fe20000000f00 */
        /* <DEDUP_REMOVED lines=15> */
.L_x_6790:
[----:B0-----:R-:W0:Y:S01]  /*15e0*/  @P5 LDC R105, c[0x0][0x40c] ;  /* 0x00010300ff695b82 */ /* 0x001e220000000800 */
[----:B------:R-:W-:Y:S01]  /*15f0*/  @P5 SHF.L.U32 R104, R10, 0x10, RZ ;  /* 0x000000100a685819 */ /* 0x000fe200000006ff */
[----:B------:R-:W-:Y:S01]  /*1600*/  HFMA2 R10, -RZ, RZ, 0, 0 ;  /* 0x00000000ff0a7431 */ /* 0x000fe200000001ff */
[----:B------:R-:W-:Y:S01]  /*1610*/  @P5 SHF.L.U32 R108, R108, 0x10, RZ ;  /* 0x000000106c6c5819 */ /* 0x000fe200000006ff */
[----:B------:R-:W-:Y:S01]  /*1620*/  @P5 IMAD.U32 R120, R120, 0x10000, RZ ;  /* 0x0001000078785824 */ /* 0x000fe200078e00ff */
[----:B------:R-:W-:Y:S01]  /*1630*/  MOV R109, RZ ;  /* 0x000000ff006d7202 */ /* 0x000fe20000000f00 */
[----:B------:R-:W-:Y:S01]  /*1640*/  HFMA2 R121, -RZ, RZ, 0, 0 ;  /* 0x00000000ff797431 */ /* 0x000fe200000001ff */
[----:B------:R-:W-:Y:S01]  /*1650*/  @P5 SHF.L.U32 R145, R23, 0x10, RZ ;  /* 0x0000001017915819 */ /* 0x000fe200000006ff */
[----:B------:R-:W2:Y:S01]  /*1660*/  @P5 LDC R107, c[0x0][0x40c] ;  /* 0x00010300ff6b5b82 */ /* 0x000ea20000000800 */
[----:B------:R-:W-:-:S07]  /*1670*/  @P5 IMAD.U32 R143, R22, 0x10000, RZ ;  /* 0x00010000168f5824 */ /* 0x000fce00078e00ff */
[----:B------:R-:W4:Y:S08]  /*1680*/  @P5 LDC R123, c[0x0][0x40c] ;  /* 0x00010300ff7b5b82 */ /* 0x000f300000000800 */
[----:B------:R-:W5:Y:S01]  /*1690*/  @P5 LDC R106, c[0x0][0x40c] ;  /* 0x00010300ff6a5b82 */ /* 0x000f620000000800 */
[----:B0-----:R-:W-:Y:S01]  /*16a0*/  @P5 FMUL.FTZ R10, R104, R105 ;  /* 0x00000069680a5220 */ /* 0x001fe20000410000 */
[----:B------:R-:W-:-:S02]  /*16b0*/  @P5 SHF.L.U32 R105, R20, 0x10, RZ ;  /* 0x0000001014695819 */ /* 0x000fc400000006ff */
[----:B------:R-:W-:Y:S02]  /*16c0*/  @P5 SHF.L.U32 R104, R11, 0x10, RZ ;  /* 0x000000100b685819 */ /* 0x000fe400000006ff */
[----:B------:R-:W-:Y:S02]  /*16d0*/  MOV R11, RZ ;  /* 0x000000ff000b7202 */ /* 0x000fe40000000f00 */
[----:B------:R-:W0:Y:S01]  /*16e0*/  @P5 LDC R142, c[0x0][0x40c] ;  /* 0x00010300ff8e5b82 */ /* 0x000e220000000800 */
[----:B--2---:R-:W-:Y:S01]  /*16f0*/  @P5 FMUL.FTZ R109, R108, R107 ;  /* 0x0000006b6c6d5220 */ /* 0x004fe20000410000 */
[----:B------:R-:W-:Y:S01]  /*1700*/  @P5 SHF.L.U32 R107, R21, 0x10, RZ ;  /* 0x00000010156b5819 */ /* 0x000fe200000006ff */
[----:B------:R-:W-:-:S05]  /*1710*/  HFMA2 R108, -RZ, RZ, 0, 0 ;  /* 0x00000000ff6c7431 */ /* 0x000fca00000001ff */
[----:B------:R-:W2:Y:S01]  /*1720*/  @P5 LDC R147, c[0x0][0x40c] ;  /* 0x00010300ff935b82 */ /* 0x000ea20000000800 */
[----:B----4-:R-:W-:Y:S01]  /*1730*/  @P5 FMUL.FTZ R121, R120, R123 ;  /* 0x0000007b78795220 */ /* 0x010fe20000410000 */
[----:B------:R-:W-:Y:S01]  /*1740*/  IMAD.MOV.U32 R120, RZ, RZ, RZ ;  /* 0x000000ffff787224 */ /* 0x000fe200078e00ff */
[----:B------:R-:W-:-:S05]  /*1750*/  CS2R R122, SRZ ;  /* 0x00000000007a7805 */ /* 0x000fca000001ff00 */
[----:B------:R-:W4:Y:S01]  /*1760*/  @P5 LDC R144, c[0x0][0x40c] ;  /* 0x00010300ff905b82 */ /* 0x000f220000000800 */
[----:B-----5:R-:W-:Y:S01]  /*1770*/  @P5 FMUL.FTZ R120, R105, R106 ;  /* 0x0000006a69785220 */ /* 0x020fe20000410000 */
[----:B------:R-:W-:-:S06]  /*1780*/  F2FP.BF16.F32.PACK_AB R105, RZ, R10 ;  /* 0x0000000aff69723e */ /* 0x000fcc00000010ff */
[----:B------:R-:W5:Y:S01]  /*1790*/  @P5 LDC R146, c[0x0][0x40c] ;  /* 0x00010300ff925b82 */ /* 0x000f620000000800 */
[----:B0-----:R-:W-:Y:S01]  /*17a0*/  @P5 FMUL.FTZ R11, R107, R142 ;  /* 0x0000008e6b0b5220 */ /* 0x001fe20000410000 */
[----:B------:R-:W-:-:S04]  /*17b0*/  F2FP.BF16.F32.PACK_AB R107, RZ, R109 ;  /* 0x0000006dff6b723e */ /* 0x000fc800000010ff */
[----:B------:R-:W-:Y:S01]  /*17c0*/  F2FP.BF16.F32.PACK_AB R106, RZ, R11 ;  /* 0x0000000bff6a723e */ /* 0x000fe200000010ff */
[----:B--2---:R-:W-:Y:S01]  /*17d0*/  @P5 FMUL.FTZ R123, R104, R147 ;  /* 0x00000093687b5220 */ /* 0x004fe20000410000 */
[----:B------:R-:W-:-:S04]  /*17e0*/  F2FP.BF16.F32.PACK_AB R104, RZ, R120 ;  /* 0x00000078ff68723e */ /* 0x000fc800000010ff */
[----:B------:R-:W-:Y:S02]  /*17f0*/  PRMT R104, R104, 0x5410, R105 ;  /* 0x0000541068687816 */ /* 0x000fe40000000069 */
[----:B------:R-:W-:Y:S01]  /*1800*/  PRMT R105, R106, 0x5410, R107 ;  /* 0x000054106a697816 */ /* 0x000fe2000000006b */
[----:B----4-:R-:W-:Y:S01]  /*1810*/  @P5 FMUL.FTZ R108, R143, R144 ;  /* 0x000000908f6c5220 */ /* 0x010fe20000410000 */
[----:B------:R-:W-:-:S04]  /*1820*/  F2FP.BF16.F32.PACK_AB R143, RZ, R121 ;  /* 0x00000079ff8f723e */ /* 0x000fc800000010ff */
[----:B------:R-:W-:Y:S01]  /*1830*/  F2FP.BF16.F32.PACK_AB R142, RZ, R108 ;  /* 0x0000006cff8e723e */ /* 0x000fe200000010ff */
[----:B-----5:R-:W-:Y:S01]  /*1840*/  @P5 FMUL.FTZ R122, R145, R146 ;  /* 0x00000092917a5220 */ /* 0x020fe20000410000 */
[----:B------:R-:W-:Y:S02]  /*1850*/  F2FP.BF16.F32.PACK_AB R145, RZ, R123 ;  /* 0x0000007bff91723e */ /* 0x000fe400000010ff */
[----:B------:R-:W-:Y:S02]  /*1860*/  PRMT R106, R142, 0x5410, R143 ;  /* 0x000054108e6a7816 */ /* 0x000fe4000000008f */
[----:B------:R-:W-:-:S04]  /*1870*/  F2FP.BF16.F32.PACK_AB R144, RZ, R122 ;  /* 0x0000007aff90723e */ /* 0x000fc800000010ff */
[----:B------:R-:W-:-:S07]  /*1880*/  PRMT R107, R144, 0x5410, R145 ;  /* 0x00005410906b7816 */ /* 0x000fce0000000091 */
.L_x_6791:
[----:B------:R-:W0:Y:S01]  /*1890*/  LDC.64 R142, c[0x0][0x3a8] ;  /* 0x0000ea00ff8e7b82 */ /* 0x000e220000000a00 */
[----:B------:R-:W-:Y:S01]  /*18a0*/  IADD3 R141, PT, PT, R141, 0x80, RZ ;  /* 0x000000808d8d7810 */ /* 0x000fe20007ffe0ff */
[C---:B0-----:R-:W-:Y:S01]  /*18b0*/  IMAD.WIDE.U32 R142, R139.reuse, 0x10, R142 ;  /* 0x000000108b8e7825 */ /* 0x041fe200078e008e */
[----:B------:R-:W-:-:S04]  /*18c0*/  IADD3 R139, PT, PT, R139, 0x80, RZ ;  /* 0x000000808b8b7810 */ /* 0x000fc80007ffe0ff */
[----:B------:R2:W-:Y:S03]  /*18d0*/  STG.E.128 desc[UR6][R142.64], R104 ;  /* 0x000000688e007986 */ /* 0x0005e6000c101d06 */
.L_x_6788:
[----:B------:R-:W-:Y:S05]  /*18e0*/  BSYNC.RECONVERGENT B0 ;  /* 0x0000000000007941 */ /* 0x000fea0003800200 */
.L_x_6787:
        /* <DEDUP_REMOVED lines=9> */
.L_x_6794:
[----:B-----5:R-:W-:Y:S02]  /*1980*/  PRMT R13, R23, 0x7632, R13 ;  /* 0x00007632170d7816 */ /* 0x020fe4000000000d */
[----:B------:R-:W-:Y:S02]  /*1990*/  PRMT R124, R22, 0x7632, R124 ;  /* 0x00007632167c7816 */ /* 0x000fe4000000007c */
[----:B------:R-:W-:Y:S02]  /*19a0*/  PRMT R18, R21, 0x7632, R18 ;  /* 0x0000763215127816 */ /* 0x000fe40000000012 */
[----:B------:R-:W-:Y:S01]  /*19b0*/  PRMT R12, R20, 0x7632, R12 ;  /* 0x00007632140c7816 */ /* 0x000fe2000000000c */
[----:B------:R-:W-:Y:S06]  /*19c0*/  BRA.U !UP0, `(.L_x_6795) ;  /* 0x0000000108e07547 */ /* 0x000fec000b800000 */
[----:B0-2---:R-:W0:Y:S02]  /*19d0*/  LDC.64 R104, c[0x0][0x3a0] ;  /* 0x0000e800ff687b82 */ /* 0x005e240000000a00 */
[----:B0-----:R-:W-:-:S06]  /*19e0*/  IMAD.WIDE.U32 R104, R139, 0x10, R104 ;  /* 0x000000108b687825 */ /* 0x001fcc00078e0068 */
[----:B------:R-:W2:Y:S01]  /*19f0*/  LDG.E.128 R104, desc[UR6][R104.64] ;  /* 0x0000000668687981 */ /* 0x000ea2000c1e1d00 */
[----:B------:R-:W-:-:S13]  /*1a00*/  ISETP.GT.AND P3, PT, R140, RZ, PT ;  /* 0x000000ff8c00720c */ /* 0x000fda0003f64270 */
[----:B------:R-:W0:Y:S01]  /*1a10*/  @P3 LDC R127, c[0x0][0x40c] ;  /* 0x00010300ff7f3b82 */ /* 0x000e220000000800 */
[----:B------:R-:W-:Y:S01]  /*1a20*/  @P3 SHF.L.U32 R19, R12, 0x10, RZ ;  /* 0x000000100c133819 */ /* 0x000fe200000006ff */
[----:B------:R-:W-:Y:S02]  /*1a30*/  @P3 IMAD.U32 R126, R21, 0x10000, RZ ;  /* 0x00010000157e3824 */ /* 0x000fe400078e00ff */
[----:B------:R-:W-:-:S04]  /*1a40*/  @P3 IMAD.U32 R146, R23, 0x10000, RZ ;  /* 0x0001000017923824 */ /* 0x000fc800078e00ff */
        /* <DEDUP_REMOVED lines=9> */
[----:B------:R-:W-:Y:S02]  /*1ae0*/  SHF.L.U32 R12, R13, 0x10, RZ ;  /* 0x000000100d0c7819 */ /* 0x000fe400000006ff */
[C---:B------:R-:W-:Y:S02]  /*1af0*/  SHF.L.U32 R13, R105.reuse, 0x10, RZ ;  /* 0x00000010690d7819 */ /* 0x040fe400000006ff */
[----:B------:R-:W-:Y:S01]  /*1b00*/  PRMT R105, R105, 0x7632, R105 ;  /* 0x0000763269697816 */ /* 0x000fe20000000069 */
[----:B----4-:R-:W-:Y:S01]  /*1b10*/  @P3 FFMA.FTZ R12, R19, R125, R12 ;  /* 0x0000007d130c3223 */ /* 0x010fe2000001000c */
[----:B------:R-:W-:Y:S01]  /*1b20*/  @P3 SHF.L.U32 R125, R22, 0x10, RZ ;  /* 0x00000010167d3819 */ /* 0x000fe200000006ff */
[----:B0-----:R-:W-:Y:S01]  /*1b30*/  @P3 FFMA.FTZ R13, R126, R127, R13 ;  /* 0x0000007f7e0d3223 */ /* 0x001fe2000001000d */
[----:B------:R-:W-:Y:S01]  /*1b40*/  @P3 SHF.L.U32 R126, R18, 0x10, RZ ;  /* 0x00000010127e3819 */ /* 0x000fe200000006ff */
[----:B------:R-:W-:Y:S01]  /*1b50*/  IMAD.U32 R19, R105, 0x10000, RZ ;  /* 0x0001000069137824 */ /* 0x000fe200078e00ff */
[----:B------:R-:W-:-:S02]  /*1b60*/  SHF.L.U32 R18, R106, 0x10, RZ ;  /* 0x000000106a127819 */ /* 0x000fc400000006ff */
[----:B------:R-:W-:Y:S01]  /*1b70*/  PRMT R106, R106, 0x7632, R106 ;  /* 0x000076326a6a7816 */ /* 0x000fe2000000006a */
[----:B-----5:R-:W-:Y:S01]  /*1b80*/  @P3 FFMA.FTZ R19, R126, R142, R19 ;  /* 0x0000008e7e133223 */ /* 0x020fe20000010013 */
[----:B------:R-:W-:Y:S01]  /*1b90*/  SHF.L.U32 R105, R107, 0x10, RZ ;  /* 0x000000106b697819 */ /* 0x000fe200000006ff */
[----:B-1----:R-:W-:Y:S01]  /*1ba0*/  @P3 FFMA.FTZ R18, R125, R143, R18 ;  /* 0x0000008f7d123223 */ /* 0x002fe20000010012 */
[----:B------:R-:W-:Y:S02]  /*1bb0*/  @P3 SHF.L.U32 R142, R124, 0x10, RZ ;  /* 0x000000107c8e3819 */ /* 0x000fe400000006ff */
[----:B------:R-:W-:Y:S01]  /*1bc0*/  PRMT R107, R107, 0x7632, R107 ;  /* 0x000076326b6b7816 */ /* 0x000fe2000000006b */
[--C-:B------:R-:W-:Y:S01]  /*1bd0*/  @!P3 IMAD.MOV.U32 R126, RZ, RZ, R105.reuse ;  /* 0x000000ffff7eb224 */ /* 0x100fe200078e0069 */
[----:B------:R-:W-:Y:S01]  /*1be0*/  @P3 PRMT R124, R23, 0x7632, R124 ;  /* 0x00007632177c3816 */ /* 0x000fe2000000007c */
[----:B---3--:R-:W-:Y:S01]  /*1bf0*/  @P3 FFMA.FTZ R126, R146, R147, R105 ;  /* 0x00000093927e3223 */ /* 0x008fe20000010069 */
[----:B------:R-:W-:-:S02]  /*1c00*/  SHF.L.U32 R125, R106, 0x10, RZ ;  /* 0x000000106a7d7819 */ /* 0x000fc400000006ff */
[----:B------:R-:W-:Y:S02]  /*1c10*/  @P3 SHF.L.U32 R143, R20, 0x10, RZ ;  /* 0x00000010148f3819 */ /* 0x000fe400000006ff */
[----:B------:R-:W-:Y:S01]  /*1c20*/  @P3 SHF.L.U32 R106, R124, 0x10, RZ ;  /* 0x000000107c6a3819 */ /* 0x000fe200000006ff */
[----:B------:R-:W-:Y:S01]  /*1c30*/  @P3 FFMA.FTZ R125, R142, R145, R125 ;  /* 0x000000918e7d3223 */ /* 0x000fe2000001007d */
[----:B------:R-:W-:Y:S02]  /*1c40*/  SHF.L.U32 R127, R107, 0x10, RZ ;  /* 0x000000106b7f7819 */ /* 0x000fe400000006ff */
        /* <DEDUP_REMOVED lines=16> */
.L_x_6795:
[----:B0-2---:R-:W0:Y:S01]  /*1d50*/  @P5 LDC R105, c[0x0][0x40c] ;  /* 0x00010300ff695b82 */ /* 0x005e220000000800 */
[----:B------:R-:W-:Y:S01]  /*1d60*/  @P5 SHF.L.U32 R104, R12, 0x10, RZ ;  /* 0x000000100c685819 */ /* 0x000fe200000006ff */
[----:B------:R-:W-:Y:S01]  /*1d70*/  IMAD.MOV.U32 R12, RZ, RZ, RZ ;  /* 0x000000ffff0c7224 */ /* 0x000fe200078e00ff */
[----:B------:R-:W-:Y:S01]  /*1d80*/  @P5 SHF.L.U32 R18, R18, 0x10, RZ ;  /* 0x0000001012125819 */ /* 0x000fe200000006ff */
[----:B------:R-:W-:Y:S01]  /*1d90*/  HFMA2 R19, -RZ, RZ, 0, 0 ;  /* 0x00000000ff137431 */ /* 0x000fe200000001ff */
[----:B------:R-:W-:Y:S01]  /*1da0*/  @P5 SHF.L.U32 R124, R124, 0x10, RZ ;  /* 0x000000107c7c5819 */ /* 0x000fe200000006ff */
[----:B------:R-:W-:Y:S01]  /*1db0*/  @P5 IMAD.U32 R145, R23, 0x10000, RZ ;  /* 0x0001000017915824 */ /* 0x000fe200078e00ff */
[----:B------:R-:W-:Y:S01]  /*1dc0*/  MOV R125, RZ ;  /* 0x000000ff007d7202 */ /* 0x000fe20000000f00 */
[----:B------:R-:W2:Y:S01]  /*1dd0*/  @P5 LDC R107, c[0x0][0x40c] ;  /* 0x00010300ff6b5b82 */ /* 0x000ea20000000800 */
[----:B------:R-:W-:-:S07]  /*1de0*/  @P5 SHF.L.U32 R143, R22, 0x10, RZ ;  /* 0x00000010168f5819 */ /* 0x000fce00000006ff */
[----:B------:R-:W4:Y:S08]  /*1df0*/  @P5 LDC R127, c[0x0][0x40c] ;  /* 0x00010300ff7f5b82 */ /* 0x000f300000000800 */
[----:B------:R-:W5:Y:S01]  /*1e00*/  @P5 LDC R106, c[0x0][0x40c] ;  /* 0x00010300ff6a5b82 */ /* 0x000f620000000800 */
[----:B0-----:R-:W-:Y:S01]  /*1e10*/  @P5 FMUL.FTZ R12, R104, R105 ;  /* 0x00000069680c5220 */ /* 0x001fe20000410000 */
[----:B------:R-:W-:Y:S01]  /*1e20*/  @P5 IMAD.U32 R105, R20, 0x10000, RZ ;  /* 0x0001000014695824 */ /* 0x000fe200078e00ff */
[----:B------:R-:W-:-:S02]  /*1e30*/  @P5 SHF.L.U32 R104, R13, 0x10, RZ ;  /* 0x000000100d685819 */ /* 0x000fc400000006ff */
[----:B------:R-:W-:-:S03]  /*1e40*/  MOV R13, RZ ;  /* 0x000000ff000d7202 */ /* 0x000fc60000000f00 */
[----:B------:R-:W0:Y:S01]  /*1e50*/  @P5 LDC R142, c[0x0][0x40c] ;  /* 0x00010300ff8e5b82 */ /* 0x000e220000000800 */
[----:B--2---:R-:W-:Y:S01]  /*1e60*/  @P5 FMUL.FTZ R19, R18, R107 ;  /* 0x0000006b12135220 */ /* 0x004fe20000410000 */
[----:B------:R-:W-:Y:S01]  /*1e70*/  @P5 SHF.L.U32 R107, R21, 0x10, RZ ;  /* 0x00000010156b5819 */ /* 0x000fe200000006ff */
[----:B------:R-:W-:-:S05]  /*1e80*/  HFMA2 R18, -RZ, RZ, 0, 0 ;  /* 0x00000000ff127431 */ /* 0x000fca00000001ff */
[----:B------:R-:W2:Y:S01]  /*1e90*/  @P5 LDC R147, c[0x0][0x40c] ;  /* 0x00010300ff935b82 */ /* 0x000ea20000000800 */
[----:B----4-:R-:W-:Y:S01]  /*1ea0*/  @P5 FMUL.FTZ R125, R124, R127 ;  /* 0x0000007f7c7d5220 */ /* 0x010fe20000410000 */
[----:B------:R-:W-:Y:S01]  /*1eb0*/  HFMA2 R124, -RZ, RZ, 0, 0 ;  /* 0x00000000ff7c7431 */ /* 0x000fe200000001ff */
        /* <DEDUP_REMOVED lines=20> */
.L_x_6796:
[----:B------:R-:W0:Y:S01]  /*2000*/  LDC.64 R142, c[0x0][0x3a8] ;  /* 0x0000ea00ff8e7b82 */ /* 0x000e220000000a00 */
[----:B------:R-:W-:Y:S01]  /*2010*/  IADD3 R141, PT, PT, R141, 0x80, RZ ;  /* 0x000000808d8d7810 */ /* 0x000fe20007ffe0ff */
[C---:B0-----:R-:W-:Y:S01]  /*2020*/  IMAD.WIDE.U32 R142, R139.reuse, 0x10, R142 ;  /* 0x000000108b8e7825 */ /* 0x041fe200078e008e */
[----:B------:R-:W-:-:S04]  /*2030*/  IADD3 R139, PT, PT, R139, 0x80, RZ ;  /* 0x000000808b8b7810 */ /* 0x000fc80007ffe0ff */
[----:B------:R4:W-:Y:S03]  /*2040*/  STG.E.128 desc[UR6][R142.64], R104 ;  /* 0x000000688e007986 */ /* 0x0009e6000c101d06 */
.L_x_6793:
[----:B------:R-:W-:Y:S05]  /*2050*/  BSYNC.RECONVERGENT B0 ;  /* 0x0000000000007941 */ /* 0x000fea0003800200 */
.L_x_6792:
        /* <DEDUP_REMOVED lines=9> */
.L_x_6799:
[----:B-----5:R-:W-:Y:S02]  /*20f0*/  PRMT R15, R23, 0x7632, R15 ;  /* 0x00007632170f7816 */ /* 0x020fe4000000000f */
[----:B------:R-:W-:Y:S02]  /*2100*/  PRMT R128, R22, 0x7632, R128 ;  /* 0x0000763216807816 */ /* 0x000fe40000000080 */
[----:B------:R-:W-:Y:S02]  /*2110*/  PRMT R112, R21, 0x7632, R112 ;  /* 0x0000763215707816 */ /* 0x000fe40000000070 */
[----:B------:R-:W-:Y:S01]  /*2120*/  PRMT R14, R20, 0x7632, R14 ;  /* 0x00007632140e7816 */ /* 0x000fe2000000000e */
[----:B------:R-:W-:Y:S06]  /*2130*/  BRA.U !UP0, `(.L_x_6800) ;  /* 0x0000000108dc7547 */ /* 0x000fec000b800000 */
[----:B0-2-4-:R-:W0:Y:S02]  /*2140*/  LDC.64 R104, c[0x0][0x3a0] ;  /* 0x0000e800ff687b82 */ /* 0x015e240000000a00 */
[----:B0-----:R-:W-:-:S06]  /*2150*/  IMAD.WIDE.U32 R104, R139, 0x10, R104 ;  /* 0x000000108b687825 */ /* 0x001fcc00078e0068 */
[----:B------:R-:W2:Y:S01]  /*2160*/  LDG.E.128 R104, desc[UR6][R104.64] ;  /* 0x0000000668687981 */ /* 0x000ea2000c1e1d00 */
[----:B------:R-:W-:-:S13]  /*2170*/  ISETP.GT.AND P4, PT, R140, RZ, PT ;  /* 0x000000ff8c00720c */ /* 0x000fda0003f84270 */
[----:B------:R-:W0:Y:S01]  /*2180*/  @P4 LDC R129, c[0x0][0x40c] ;  /* 0x00010300ff814b82 */ /* 0x000e220000000800 */
[----:B------:R-:W-:Y:S02]  /*2190*/  @P4 SHF.L.U32 R113, R14, 0x10, RZ ;  /* 0x000000100e714819 */ /* 0x000fe400000006ff */
[----:B------:R-:W-:Y:S02]  /*21a0*/  @P4 SHF.L.U32 R130, R21, 0x10, RZ ;  /* 0x0000001015824819 */ /* 0x000fe400000006ff */
[----:B------:R-:W-:Y:S02]  /*21b0*/  @P4 SHF.L.U32 R146, R22, 0x10, RZ ;  /* 0x0000001016924819 */ /* 0x000fe400000006ff */
[----:B------:R-:W-:Y:S01]  /*21c0*/  @P4 SHF.L.U32 R147, R23, 0x10, RZ ;  /* 0x0000001017934819 */ /* 0x000fe200000006ff */
        /* <DEDUP_REMOVED lines=8> */
[----:B------:R-:W-:-:S03]  /*2250*/  SHF.L.U32 R104, R104, 0x10, RZ ;  /* 0x0000001068687819 */ /* 0x000fc600000006ff */
[----:B------:R-:W-:Y:S01]  /*2260*/  IMAD.U32 R14, R15, 0x10000, RZ ;  /* 0x000100000f0e7824 */ /* 0x000fe200078e00ff */
[C---:B------:R-:W-:Y:S02]  /*2270*/  SHF.L.U32 R15, R105.reuse, 0x10, RZ ;  /* 0x00000010690f7819 */ /* 0x040fe400000006ff */
[----:B------:R-:W-:Y:S01]  /*2280*/  PRMT R105, R105, 0x7632, R105 ;  /* 0x0000763269697816 */ /* 0x000fe20000000069 */
[----:B0-----:R-:W-:Y:S01]  /*2290*/  @P4 FFMA.FTZ R14, R113, R129, R14 ;  /* 0x00000081710e4223 */ /* 0x001fe2000001000e */
[----:B------:R-:W-:Y:S01]  /*22a0*/  @P4 SHF.L.U32 R129, R112, 0x10, RZ ;  /* 0x0000001070814819 */ /* 0x000fe200000006ff */
[----:B------:R-:W-:Y:S01]  /*22b0*/  IMAD.U32 R113, R106, 0x10000, RZ ;  /* 0x000100006a717824 */ /* 0x000fe200078e00ff */
[----:B------:R-:W-:Y:S01]  /*22c0*/  SHF.L.U32 R112, R105, 0x10, RZ ;  /* 0x0000001069707819 */ /* 0x000fe200000006ff */
[----:B----4-:R-:W-:Y:S01]  /*22d0*/  @P4 FFMA.FTZ R15, R130, R131, R15 ;  /* 0x00000083820f4223 */ /* 0x010fe2000001000f */
[----:B------:R-:W-:Y:S01]  /*22e0*/  PRMT R106, R106, 0x7632, R106 ;  /* 0x000076326a6a7816 */ /* 0x000fe2000000006a */
[----:B-1----:R-:W-:Y:S01]  /*22f0*/  @P4 FFMA.FTZ R113, R146, R143, R113 ;  /* 0x0000008f92714223 */ /* 0x002fe20000010071 */
[----:B------:R-:W-:Y:S01]  /*2300*/  SHF.L.U32 R130, R107, 0x10, RZ ;  /* 0x000000106b827819 */ /* 0x000fe200000006ff */
[----:B-----5:R-:W-:Y:S01]  /*2310*/  @P4 FFMA.FTZ R112, R129, R142, R112 ;  /* 0x0000008e81704223 */ /* 0x020fe20000010070 */
[----:B------:R-:W-:Y:S01]  /*2320*/  PRMT R107, R107, 0x7632, R107 ;  /* 0x000076326b6b7816 */ /* 0x000fe2000000006b */
[----:B------:R-:W-:Y:S01]  /*2330*/  IMAD.U32 R129, R106, 0x10000, RZ ;  /* 0x000100006a817824 */ /* 0x000fe200078e00ff */
[----:B------:R-:W-:Y:S01]  /*2340*/  @P4 PRMT R105, R23, 0x7632, R105 ;  /* 0x0000763217694816 */ /* 0x000fe20000000069 */
[----:B---3--:R-:W-:Y:S01]  /*2350*/  @P4 FFMA.FTZ R130, R147, R148, R130 ;  /* 0x0000009493824223 */ /* 0x008fe20000010082 */
[----:B------:R-:W-:-:S02]  /*2360*/  @P4 SHF.L.U32 R142, R128, 0x10, RZ ;  /* 0x00000010808e4819 */ /* 0x000fc400000006ff */
        /* <DEDUP_REMOVED lines=20> */
.L_x_6800:
[----:B0-2-4-:R-:W0:Y:S01]  /*24b0*/  @P5 LDC R105, c[0x0][0x40c] ;  /* 0x00010300ff695b82 */ /* 0x015e220000000800 */
[----:B------:R-:W-:Y:S01]  /*24c0*/  @P5 IMAD.U32 R104, R14, 0x10000, RZ ;  /* 0x000100000e685824 */ /* 0x000fe200078e00ff */
[----:B------:R-:W-:Y:S01]  /*24d0*/  @P5 SHF.L.U32 R107, R112, 0x10, RZ ;  /* 0x00000010706b5819 */ /* 0x000fe200000006ff */
[----:B------:R-:W-:Y:S01]  /*24e0*/  HFMA2 R14, -RZ, RZ, 0, 0 ;  /* 0x00000000ff0e7431 */ /* 0x000fe200000001ff */
[----:B------:R-:W-:Y:S01]  /*24f0*/  @P5 SHF.L.U32 R128, R128, 0x10, RZ ;  /* 0x0000001080805819 */ /* 0x000fe200000006ff */
[----:B------:R-:W-:Y:S01]  /*2500*/  IMAD.MOV.U32 R129, RZ, RZ, RZ ;  /* 0x000000ffff817224 */ /* 0x000fe200078e00ff */
[----:B------:R-:W-:Y:S02]  /*2510*/  MOV R112, RZ ;  /* 0x000000ff00707202 */ /* 0x000fe40000000f00 */
[----:B------:R-:W2:Y:S01]  /*2520*/  @P5 LDC R130, c[0x0][0x40c] ;  /* 0x00010300ff825b82 */ /* 0x000ea20000000800 */
[----:B------:R-:W-:Y:S02]  /*2530*/  @P5 SHF.L.U32 R143, R22, 0x10, RZ ;  /* 0x00000010168f5819 */ /* 0x000fe400000006ff */
[----:B------:R-:W-:-:S05]  /*2540*/  @P5 SHF.L.U32 R145, R23, 0x10, RZ ;  /* 0x0000001017915819 */ /* 0x000fca00000006ff */
        /* <DEDUP_REMOVED lines=8> */
[----:B------:R-:W-:Y:S01]  /*25d0*/  @P5 IMAD.U32 R107, R21, 0x10000, RZ ;  /* 0x00010000156b5824 */ /* 0x000fe200078e00ff */
[----:B------:R-:W-:-:S05]  /*25e0*/  CS2R R130, SRZ ;  /* 0x0000000000827805 */ /* 0x000fca000001ff00 */
[----:B------:R-:W2:Y:S01]  /*25f0*/  @P5 LDC R147, c[0x0][0x40c] ;  /* 0x00010300ff935b82 */ /* 0x000ea20000000800 */
[----:B----4-:R-:W-:Y:S01]  /*2600*/  @P5 FMUL.FTZ R129, R128, R113 ;  /* 0x0000007180815220 */ /* 0x010fe20000410000 */
[----:B------:R-:W-:Y:S02]  /*2610*/  HFMA2 R128, -RZ, RZ, 0, 0 ;  /* 0x00000000ff807431 */ /* 0x000fe400000001ff */
[----:B------:R-:W-:-:S04]  /*2620*/  HFMA2 R113, -RZ, RZ, 0, 0 ;  /* 0x00000000ff717431 */ /* 0x000fc800000001ff */
        /* <DEDUP_REMOVED lines=19> */
.L_x_6801:
[----:B------:R-:W0:Y:S01]  /*2760*/  LDC.64 R142, c[0x0][0x3a8] ;  /* 0x0000ea00ff8e7b82 */ /* 0x000e220000000a00 */
[----:B------:R-:W-:Y:S01]  /*2770*/  IADD3 R141, PT, PT, R141, 0x80, RZ ;  /* 0x000000808d8d7810 */ /* 0x000fe20007ffe0ff */
[----:B0-----:R-:W-:-:S04]  /*2780*/  IMAD.WIDE.U32 R142, R139, 0x10, R142 ;  /* 0x000000108b8e7825 */ /* 0x001fc800078e008e */
[----:B------:R-:W-:Y:S01]  /*2790*/  VIADD R139, R139, 0x80 ;  /* 0x000000808b8b7836 */ /* 0x000fe20000000000 */
[----:B------:R0:W-:Y:S06]  /*27a0*/  STG.E.128 desc[UR6][R142.64], R104 ;  /* 0x000000688e007986 */ /* 0x0001ec000c101d06 */
.L_x_6798:
[----:B------:R-:W-:Y:S05]  /*27b0*/  BSYNC.RECONVERGENT B0 ;  /* 0x0000000000007941 */ /* 0x000fea0003800200 */
.L_x_6797:
        /* <DEDUP_REMOVED lines=9> */
.L_x_6804:
        /* <DEDUP_REMOVED lines=12> */
[----:B------:R-:W-:-:S03]  /*2910*/  @P5 SHF.L.U32 R149, R23, 0x10, RZ ;  /* 0x0000001017955819 */ /* 0x000fc600000006ff */
[----:B------:R-:W4:Y:S08]  /*2920*/  @P5 LDC R145, c[0x0][0x40c] ;  /* 0x00010300ff915b82 */ /* 0x000f300000000800 */
[----:B------:R-:W5:Y:S08]  /*2930*/  @P5 LDC R147, c[0x0][0x40c] ;  /* 0x00010300ff935b82 */ /* 0x000f700000000800 */
[----:B------:R-:W1:Y:S08]  /*2940*/  @P5 LDC R140, c[0x0][0x40c] ;  /* 0x00010300ff8c5b82 */ /* 0x000e700000000800 */
[----:B------:R-:W3:Y:S08]  /*2950*/  @P5 LDC R141, c[0x0][0x40c] ;  /* 0x00010300ff8d5b82 */ /* 0x000ef00000000800 */
[----:B------:R-:W3:Y:S08]  /*2960*/  @P5 LDC R143, c[0x0][0x40c] ;  /* 0x00010300ff8f5b82 */ /* 0x000ef00000000800 */
[----:B------:R-:W3:Y:S01]  /*2970*/  @P5 LDC R142, c[0x0][0x40c] ;  /* 0x00010300ff8e5b82 */ /* 0x000ee20000000800 */
[----:B--2---:R-:W-:-:S02]  /*2980*/  SHF.L.U32 R16, R105, 0x10, RZ ;  /* 0x0000001069107819 */ /* 0x004fc400000006ff */
[C---:B------:R-:W-:Y:S02]  /*2990*/  SHF.L.U32 R144, R107.reuse, 0x10, RZ ;  /* 0x000000106b907819 */ /* 0x040fe400000006ff */
[----:B------:R-:W-:Y:S01]  /*29a0*/  PRMT R146, R107, 0x7632, R146 ;  /* 0x000076326b927816 */ /* 0x000fe20000000092 */
[----:B0-----:R-:W-:Y:S01]  /*29b0*/  @P5 FFMA.FTZ R16, R115, R135, R16 ;  /* 0x0000008773105223 */ /* 0x001fe20000010010 */
[----:B------:R-:W-:Y:S02]  /*29c0*/  @P5 SHF.L.U32 R135, R114, 0x10, RZ ;  /* 0x0000001072875819 */ /* 0x000fe400000006ff */
[----:B------:R-:W-:Y:S02]  /*29d0*/  PRMT R114, R105, 0x7632, R114 ;  /* 0x0000763269727816 */ /* 0x000fe40000000072 */
[----:B------:R-:W0:Y:S01]  /*29e0*/  @P5 LDC R105, c[0x0][0x40c] ;  /* 0x00010300ff695b82 */ /* 0x000e220000000800 */
[----:B------:R-:W-:Y:S02]  /*29f0*/  SHF.L.U32 R115, R106, 0x10, RZ ;  /* 0x000000106a737819 */ /* 0x000fe400000006ff */
[----:B------:R-:W-:Y:S01]  /*2a00*/  IMAD.U32 R114, R114, 0x10000, RZ ;  /* 0x0001000072727824 */ /* 0x000fe200078e00ff */
[----:B------:R-:W-:-:S02]  /*2a10*/  PRMT R136, R106, 0x7632, R136 ;  /* 0x000076326a887816 */ /* 0x000fc40000000088 */
[C---:B------:R-:W-:Y:S01]  /*2a20*/  SHF.L.U32 R107, R104.reuse, 0x10, RZ ;  /* 0x00000010686b7819 */ /* 0x040fe200000006ff */
[----:B----4-:R-:W-:Y:S01]  /*2a30*/  @P5 FFMA.FTZ R114, R135, R145, R114 ;  /* 0x0000009187725223 */ /* 0x010fe20000010072 */
[----:B------:R-:W-:Y:S01]  /*2a40*/  PRMT R104, R104, 0x7632, R104 ;  /* 0x0000763268687816 */ /* 0x000fe20000000068 */
[----:B-----5:R-:W-:Y:S01]  /*2a50*/  @P5 FFMA.FTZ R115, R148, R147, R115 ;  /* 0x0000009394735223 */ /* 0x020fe20000010073 */
[----:B------:R-:W-:Y:S01]  /*2a60*/  @P5 SHF.L.U32 R106, R134, 0x10, RZ ;  /* 0x00000010866a5819 */ /* 0x000fe200000006ff */
[----:B------:R-:W-:Y:S01]  /*2a70*/  @P5 IMAD.U32 R145, R133, 0x10000, RZ ;  /* 0x0001000085915824 */ /* 0x000fe200078e00ff */
[----:B------:R-:W-:Y:S01]  /*2a80*/  SHF.L.U32 R134, R136, 0x10, RZ ;  /* 0x0000001088867819 */ /* 0x000fe200000006ff */
[----:B------:R-:W-:Y:S01]  /*2a90*/  IMAD.U32 R133, R104, 0x10000, RZ ;  /* 0x0001000068857824 */ /* 0x000fe200078e00ff */
[----:B------:R-:W-:Y:S02]  /*2aa0*/  @P5 SHF.L.U32 R147, R132, 0x10, RZ ;  /* 0x0000001084935819 */ /* 0x000fe400000006ff */
[----:B------:R-:W-:Y:S01]  /*2ab0*/  @P5 SHF.L.U32 R148, R20, 0x10, RZ ;  /* 0x0000001014945819 */ /* 0x000fe200000006ff */
[----:B-1----:R-:W-:Y:S01]  /*2ac0*/  @P5 FFMA.FTZ R134, R145, R140, R134 ;  /* 0x0000008c91865223 */ /* 0x002fe20000010086 */
[----:B------:R-:W-:Y:S01]  /*2ad0*/  SHF.L.U32 R136, R146, 0x10, RZ ;  /* 0x0000001092887819 */ /* 0x000fe200000006ff */
[----:B---3--:R-:W-:Y:S01]  /*2ae0*/  @P5 FFMA.FTZ R133, R106, R143, R133 ;  /* 0x0000008f6a855223 */ /* 0x008fe20000010085 */
[----:B------:R-:W-:Y:S01]  /*2af0*/  @!P5 MOV R135, R144 ;  /* 0x000000900087d202 */ /* 0x000fe20000000f00 */
[----:B------:R-:W-:Y:S01]  /*2b00*/  @P5 FFMA.FTZ R135, R149, R141, R144 ;  /* 0x0000008d95875223 */ /* 0x000fe20000010090 */
[----:B------:R-:W-:Y:S01]  /*2b10*/  @!P5 MOV R132, R107 ;  /* 0x0000006b0084d202 */ /* 0x000fe20000000f00 */
[----:B------:R-:W-:Y:S01]  /*2b20*/  @P5 FFMA.FTZ R132, R148, R142, R107 ;  /* 0x0000008e94845223 */ /* 0x000fe2000001006b */
        /* <DEDUP_REMOVED lines=14> */
.L_x_6805:
[----:B------:R-:W5:Y:S01]  /*2c10*/  @P5 LDC R115, c[0x0][0x40c] ;  /* 0x00010300ff735b82 */ /* 0x000f620000000800 */
[----:B0-2-4-:R-:W-:Y:S01]  /*2c20*/  @P5 IMAD.U32 R104, R114, 0x10000, RZ ;  /* 0x0001000072685824 */ /* 0x015fe200078e00ff */
[----:B------:R-:W-:Y:S01]  /*2c30*/  @P5 SHF.L.U32 R16, R134, 0x10, RZ ;  /* 0x0000001086105819 */ /* 0x000fe200000006ff */
[----:B------:R-:W-:Y:S01]  /*2c40*/  HFMA2 R134, -RZ, RZ, 0, 0 ;  /* 0x00000000ff867431 */ /* 0x000fe200000001ff */
[----:B------:R-:W-:Y:S01]  /*2c50*/  @P5 SHF.L.U32 R106, R133, 0x10, RZ ;  /* 0x00000010856a5819 */ /* 0x000fe200000006ff */
[----:B------:R-:W-:Y:S01]  /*2c60*/  HFMA2 R133, -RZ, RZ, 0, 0 ;  /* 0x00000000ff857431 */ /* 0x000fe200000001ff */
[----:B------:R-:W-:Y:S01]  /*2c70*/  MOV R114, RZ ;  /* 0x000000ff00727202 */ /* 0x000fe20000000f00 */
[----:B------:R-:W-:Y:S01]  /*2c80*/  @P5 IMAD.U32 R144, R132, 0x10000, RZ ;  /* 0x0001000084905824 */ /* 0x000fe200078e00ff */
[----:B------:R-:W0:Y:S01]  /*2c90*/  @P5 LDC R107, c[0x0][0x40c] ;  /* 0x00010300ff6b5b82 */ /* 0x000e220000000800 */
[----:B------:R-:W-:Y:S01]  /*2ca0*/  @P5 SHF.L.U32 R142, R23, 0x10, RZ ;  /* 0x00000010178e5819 */ /* 0x000fe200000006ff */
[----:B------:R-:W-:Y:S01]  /*2cb0*/  HFMA2 R132, -RZ, RZ, 0, 0 ;  /* 0x00000000ff847431 */ /* 0x000fe200000001ff */
[----:B------:R-:W-:-:S05]  /*2cc0*/  MOV R136, RZ ;  /* 0x000000ff00887202 */ /* 0x000fca0000000f00 */
[----:B------:R-:W2:Y:S08]  /*2cd0*/  @P5 LDC R135, c[0x0][0x40c] ;  /* 0x00010300ff875b82 */ /* 0x000eb00000000800 */
[----:B------:R-:W4:Y:S01]  /*2ce0*/  @P5 LDC R105, c[0x0][0x40c] ;  /* 0x00010300ff695b82 */ /* 0x000f220000000800 */
[----:B-----5:R-:W-:Y:S01]  /*2cf0*/  @P5 FMUL.FTZ R114, R104, R115 ;  /* 0x0000007368725220 */ /* 0x020fe20000410000 */
[----:B------:R-:W-:Y:S01]  /*2d00*/  @P5 SHF.L.U32 R104, R20, 0x10, RZ ;  /* 0x0000001014685819 */ /* 0x000fe200000006ff */
[----:B------:R-:W-:-:S05]  /*2d10*/  HFMA2 R115, -RZ, RZ, 0, 0 ;  /* 0x00000000ff737431 */ /* 0x000fca00000001ff */
[----:B------:R-:W5:Y:S01]  /*2d20*/  @P5 LDC R141, c[0x0][0x40c] ;  /* 0x00010300ff8d5b82 */ /* 0x000f620000000800 */
[----:B0-----:R-:W-:Y:S01]  /*2d30*/  @P5 FMUL.FTZ R133, R16, R107 ;  /* 0x0000006b10855220 */ /* 0x001fe20000410000 */
[----:B------:R-:W-:Y:S02]  /*2d40*/  @P5 SHF.L.U32 R107, R22, 0x10, RZ ;  /* 0x00000010166b5819 */ /* 0x000fe400000006ff */
[----:B------:R-:W-:-:S04]  /*2d50*/  MOV R16, RZ ;  /* 0x000000ff00107202 */ /* 0x000fc80000000f00 */
[----:B------:R-:W0:Y:S01]  /*2d60*/  @P5 LDC R145, c[0x0][0x40c] ;  /* 0x00010300ff915b82 */ /* 0x000e220000000800 */
[----:B--2---:R-:W-:Y:S01]  /*2d70*/  @P5 FMUL.FTZ R134, R106, R135 ;  /* 0x000000876a865220 */ /* 0x004fe20000410000 */
[----:B------:R-:W-:Y:S01]  /*2d80*/  @P5 IMAD.U32 R106, R21, 0x10000, RZ ;  /* 0x00010000156a5824 */ /* 0x000fe200078e00ff */
[----:B------:R-:W-:-:S05]  /*2d90*/  MOV R135, RZ ;  /* 0x000000ff00877202 */ /* 0x000fca0000000f00 */
[----:B------:R-:W2:Y:S01]  /*2da0*/  @P5 LDC R140, c[0x0][0x40c] ;  /* 0x00010300ff8c5b82 */ /* 0x000ea20000000800 */
[----:B----4-:R-:W-:Y:S01]  /*2db0*/  @P5 FMUL.FTZ R132, R104, R105 ;  /* 0x0000006968845220 */ /* 0x010fe20000410000 */
[----:B------:R-:W-:-:S04]  /*2dc0*/  F2FP.BF16.F32.PACK_AB R105, RZ, R133 ;  /* 0x00000085ff69723e */ /* 0x000fc800000010ff */
[----:B------:R-:W-:Y:S02]  /*2dd0*/  F2FP.BF16.F32.PACK_AB R104, RZ, R132 ;  /* 0x00000084ff68723e */ /* 0x000fe400000010ff */
[----:B------:R-:W4:Y:S01]  /*2de0*/  @P5 LDC R143, c[0x0][0x40c] ;  /* 0x00010300ff8f5b82 */ /* 0x000f220000000800 */
[----:B-----5:R-:W-:Y:S01]  /*2df0*/  @P5 FMUL.FTZ R16, R106, R141 ;  /* 0x0000008d6a105220 */ /* 0x020fe20000410000 */
[----:B------:R-:W-:Y:S02]  /*2e00*/  F2FP.BF16.F32.PACK_AB R141, RZ, R134 ;  /* 0x00000086ff8d723e */ /* 0x000fe400000010ff */
[----:B------:R-:W-:Y:S02]  /*2e10*/  PRMT R104, R104, 0x5410, R105 ;  /* 0x0000541068687816 */ /* 0x000fe40000000069 */
[----:B------:R-:W-:Y:S01]  /*2e20*/  F2FP.BF16.F32.PACK_AB R106, RZ, R16 ;  /* 0x00000010ff6a723e */ /* 0x000fe200000010ff */
[----:B0-----:R-:W-:Y:S01]  /*2e30*/  @P5 FMUL.FTZ R136, R144, R145 ;  /* 0x0000009190885220 */ /* 0x001fe20000410000 */
[----:B--2---:R-:W-:Y:S01]  /*2e40*/  @P5 FMUL.FTZ R115, R107, R140 ;  /* 0x0000008c6b735220 */ /* 0x004fe20000410000 */
[----:B------:R-:W-:-:S04]  /*2e50*/  F2FP.BF16.F32.PACK_AB R107, RZ, R114 ;  /* 0x00000072ff6b723e */ /* 0x000fc800000010ff */
[----:B------:R-:W-:Y:S02]  /*2e60*/  F2FP.BF16.F32.PACK_AB R140, RZ, R115 ;  /* 0x00000073ff8c723e */ /* 0x000fe400000010ff */
[----:B------:R-:W-:Y:S01]  /*2e70*/  PRMT R105, R106, 0x5410, R107 ;  /* 0x000054106a697816 */ /* 0x000fe2000000006b */
[----:B----4-:R-:W-:Y:S01]  /*2e80*/  @P5 FMUL.FTZ R135, R142, R143 ;  /* 0x0000008f8e875220 */ /* 0x010fe20000410000 */
[----:B------:R-:W-:Y:S02]  /*2e90*/  F2FP.BF16.F32.PACK_AB R143, RZ, R136 ;  /* 0x00000088ff8f723e */ /* 0x000fe400000010ff */
[----:B------:R-:W-:Y:S02]  /*2ea0*/  PRMT R106, R140, 0x5410, R141 ;  /* 0x000054108c6a7816 */ /* 0x000fe4000000008d */
[----:B------:R-:W-:-:S04]  /*2eb0*/  F2FP.BF16.F32.PACK_AB R142, RZ, R135 ;  /* 0x00000087ff8e723e */ /* 0x000fc800000010ff */
[----:B------:R-:W-:-:S07]  /*2ec0*/  PRMT R107, R142, 0x5410, R143 ;  /* 0x000054108e6b7816 */ /* 0x000fce000000008f */
.L_x_6806:
[----:B------:R-:W0:Y:S02]  /*2ed0*/  LDC.64 R140, c[0x0][0x3a8] ;  /* 0x0000ea00ff8c7b82 */ /* 0x000e240000000a00 */
[----:B0-----:R-:W-:-:S05]  /*2ee0*/  IMAD.WIDE.U32 R140, R139, 0x10, R140 ;  /* 0x000000108b8c7825 */ /* 0x001fca00078e008c */
[----:B------:R0:W-:Y:S02]  /*2ef0*/  STG.E.128 desc[UR6][R140.64], R104 ;  /* 0x000000688c007986 */ /* 0x0001e4000c101d06 */
.L_x_6803:
[----:B------:R-:W-:Y:S05]  /*2f00*/  BSYNC.RECONVERGENT B0 ;  /* 0x0000000000007941 */ /* 0x000fea0003800200 */
.L_x_6802:
[----:B0-2-4-:R-:W-:Y:S01]  /*2f10*/  FADD.FTZ R105, RZ, R116 ;  /* 0x00000074ff697221 */ /* 0x015fe20000010000 */
        /* <DEDUP_REMOVED lines=60> */
[----:B---3--:R-:W-:-:S04]  /*32e0*/  FMUL.FTZ R104, R4, R141 ;  /* 0x0000008d04687220 */ /* 0x008fc80000410000 */
        /* <DEDUP_REMOVED lines=105> */
[----:B------:R2:W3:Y:S01]  /*3980*/  @!P5 LDS.64 R104, [R139] ;  /* 0x000000008b68d984 */ /* 0x0004e20000000a00 */
[----:B------:R-:W-:Y:S02]  /*3990*/  ISETP.NE.AND P5, PT, R9, RZ, PT ;  /* 0x000000ff0900720c */ /* 0x000fe40003fa5270 */
[-C--:B--2---:R-:W-:Y:S02]  /*39a0*/  I2FP.F32.S32 R139, R107.reuse ;  /* 0x0000006b008b7245 */ /* 0x084fe40000201400 */
[----:B0-----:R-:W-:Y:S02]  /*39b0*/  IADD3 R142, PT, PT, R140, R107, RZ ;  /* 0x0000006b8c8e7210 */ /* 0x001fe40007ffe0ff */
[----:B------:R-:W-:-:S02]  /*39c0*/  I2FP.F32.S32 R140, R140 ;  /* 0x0000008c008c7245 */ /* 0x000fc40000201400 */
[----:B------:R-:W-:Y:S01]  /*39d0*/  I2FP.F32.S32 R143, R142 ;  /* 0x0000008e008f7245 */ /* 0x000fe20000201400 */
[----:B------:R-:W0:Y:S03]  /*39e0*/  SHFL.DOWN PT, R145, R142, 0x1, 0x1f ;  /* 0x08201f008e917f89 */ /* 0x000e2600000e0000 */
[----:B------:R-:W2:Y:S01]  /*39f0*/  MUFU.RCP R144, R143 ;  /* 0x0000008f00907308 */ /* 0x000ea20000001000 */
[----:B---3--:R-:W3:Y:S04]  /*3a00*/  SHFL.DOWN PT, R141, R104, 0x2, 0x1f ;  /* 0x08401f00688d7f89 */ /* 0x008ee800000e0000 */
[----:B------:R-:W4:Y:S01]  /*3a10*/  SHFL.DOWN PT, R106, R105, 0x2, 0x1f ;  /* 0x08401f00696a7f89 */ /* 0x000f2200000e0000 */
[----:B0-----:R-:W-:-:S02]  /*3a20*/  IADD3 R142, PT, PT, R142, R145, RZ ;  /* 0x000000918e8e7210 */ /* 0x001fc40007ffe0ff */
[----:B------:R-:W-:Y:S02]  /*3a30*/  I2FP.F32.S32 R145, R145 ;  /* 0x0000009100917245 */ /* 0x000fe40000201400 */
[----:B------:R-:W-:-:S06]  /*3a40*/  I2FP.F32.S32 R142, R142 ;  /* 0x0000008e008e7245 */ /* 0x000fcc0000201400 */
[----:B------:R-:W0:Y:S01]  /*3a50*/  MUFU.RCP R142, R142 ;  /* 0x0000008e008e7308 */ /* 0x000e220000001000 */
[C---:B---3--:R-:W-:Y:S01]  /*3a60*/  FMUL.FTZ R146, R141.reuse, R140 ;  /* 0x0000008c8d927220 */ /* 0x048fe20000410000 */
[----:B------:R-:W-:-:S03]  /*3a70*/  FADD.FTZ R141, -R141, R104 ;  /* 0x000000688d8d7221 */ /* 0x000fc60000010100 */
[----:B------:R-:W-:Y:S01]  /*3a80*/  FFMA.FTZ R107, R139, R104, R146 ;  /* 0x000000688b6b7223 */ /* 0x000fe20000010092 */
[----:B------:R-:W-:Y:S01]  /*3a90*/  FMUL.FTZ R141, R141, R141 ;  /* 0x0000008d8d8d7220 */ /* 0x000fe20000410000 */
[----:B----4-:R-:W-:Y:S02]  /*3aa0*/  FADD.FTZ R105, R106, R105 ;  /* 0x000000696a697221 */ /* 0x010fe40000010000 */
[----:B--2---:R-:W-:Y:S01]  /*3ab0*/  FMUL.FTZ R104, R144, R107 ;  /* 0x0000006b90687220 */ /* 0x004fe20000410000 */
[----:B------:R-:W-:-:S04]  /*3ac0*/  FMUL.FTZ R141, R141, R139 ;  /* 0x0000008b8d8d7220 */ /* 0x000fc80000410000 */
[----:B------:R-:W2:Y:S01]  /*3ad0*/  SHFL.DOWN PT, R107, R104, 0x1, 0x1f ;  /* 0x08201f00686b7f89 */ /* 0x000ea200000e0000 */
[----:B------:R-:W-:-:S04]  /*3ae0*/  FMUL.FTZ R141, R141, R140 ;  /* 0x0000008c8d8d7220 */ /* 0x000fc80000410000 */
[----:B------:R-:W-:-:S05]  /*3af0*/  FFMA.FTZ R105, R144, R141, R105 ;  /* 0x0000008d90697223 */ /* 0x000fca0000010069 */
[----:B------:R-:W3:Y:S01]  /*3b00*/  SHFL.DOWN PT, R106, R105, 0x1, 0x1f ;  /* 0x08201f00696a7f89 */ /* 0x000ee200000e0000 */
[----:B--2---:R-:W-:Y:S01]  /*3b10*/  FADD.FTZ R139, R104, -R107 ;  /* 0x8000006b688b7221 */ /* 0x004fe20000010000 */
[----:B------:R-:W-:-:S03]  /*3b20*/  FMUL.FTZ R144, R107, R145 ;  /* 0x000000916b907220 */ /* 0x000fc60000410000 */
[----:B------:R-:W-:Y:S01]  /*3b30*/  FMUL.FTZ R140, R139, R139 ;  /* 0x0000008b8b8c7220 */ /* 0x000fe20000410000 */
[----:B------:R-:W-:-:S03]  /*3b40*/  FFMA.FTZ R107, R143, R104, R144 ;  /* 0x000000688f6b7223 */ /* 0x000fc60000010090 */
[----:B------:R-:W-:Y:S01]  /*3b50*/  FMUL.FTZ R140, R143, R140 ;  /* 0x0000008c8f8c7220 */ /* 0x000fe20000410000 */
[----:B0-----:R-:W-:Y:S01]  /*3b60*/  FMUL.FTZ R139, R142, R107 ;  /* 0x0000006b8e8b7220 */ /* 0x001fe20000410000 */
[----:B---3--:R-:W-:Y:S01]  /*3b70*/  FADD.FTZ R107, R105, R106 ;  /* 0x0000006a696b7221 */ /* 0x008fe20000010000 */
[----:B------:R-:W0:Y:S01]  /*3b80*/  LDC R143, c[0x0][0x448] ;  /* 0x00011200ff8f7b82 */ /* 0x000e220000000800 */
[----:B------:R-:W-:-:S03]  /*3b90*/  FMUL.FTZ R140, R140, R145 ;  /* 0x000000918c8c7220 */ /* 0x000fc60000410000 */
[----:B------:R-:W2:Y:S01]  /*3ba0*/  SHFL.IDX PT, R139, R139, RZ, 0x1f ;  /* 0x00001fff8b8b7589 */ /* 0x000ea200000e0000 */
[----:B------:R-:W-:-:S03]  /*3bb0*/  FFMA.FTZ R142, R142, R140, R107 ;  /* 0x0000008c8e8e7223 */ /* 0x000fc6000001006b */
[----:B------:R-:W3:Y:S03]  /*3bc0*/  @!P5 LDC.64 R106, c[0x0][0x3c0] ;  /* 0x0000f000ff6adb82 */ /* 0x000ee60000000a00 */
[----:B------:R-:W0:Y:S05]  /*3bd0*/  SHFL.IDX PT, R142, R142, RZ, 0x1f ;  /* 0x00001fff8e8e7589 */ /* 0x000e2a00000e0000 */
[----:B------:R-:W4:Y:S01]  /*3be0*/  @!P5 LDC.64 R104, c[0x0][0x3c8] ;  /* 0x0000f200ff68db82 */ /* 0x000f220000000a00 */
[----:B--2---:R-:W-:Y:S01]  /*3bf0*/  FMUL.FTZ R140, R139, R139 ;  /* 0x0000008b8b8c7220 */ /* 0x004fe20000410000 */
[----:B---3--:R-:W-:-:S04]  /*3c00*/  @!P5 IMAD.WIDE R106, R6, 0x4, R106 ;  /* 0x00000004066ad825 */ /* 0x008fc800078e026a */
[----:B------:R-:W-:Y:S01]  /*3c10*/  FSEL R141, R140, RZ, P6 ;  /* 0x000000ff8c8d7208 */ /* 0x000fe20003000000 */
[----:B0-----:R-:W-:Y:S01]  /*3c20*/  FFMA.FTZ R140, R142, UR10, R143 ;  /* 0x0000000a8e8c7c23 */ /* 0x001fe2000801008f */
[----:B------:R0:W-:Y:S03]  /*3c30*/  @!P5 STG.E desc[UR6][R106.64], R139 ;  /* 0x0000008b6a00d986 */ /* 0x0001e6000c101906 */
[----:B------:R-:W-:Y:S01]  /*3c40*/  FADD.FTZ R140, R140, R141 ;  /* 0x0000008d8c8c7221 */ /* 0x000fe20000010000 */
[----:B----4-:R-:W-:-:S05]  /*3c50*/  @!P5 IMAD.WIDE R104, R6, 0x4, R104 ;  /* 0x000000040668d825 */ /* 0x010fca00078e0268 */
[----:B------:R-:W2:Y:S02]  /*3c60*/  MUFU.RSQ R140, R140 ;  /* 0x0000008c008c7308 */ /* 0x000ea40000001400 */
[----:B--2---:R0:W-:Y:S01]  /*3c70*/  @!P5 STG.E desc[UR6][R104.64], R140 ;  /* 0x0000008c6800d986 */ /* 0x0041e2000c101906 */
        /* <DEDUP_REMOVED lines=10> */
[----:B------:R-:W0:Y:S01]  /*3d20*/  LDC.64 R138, c[0x0][0x428] ;  /* 0x00010a00ff8a7b82 */ /* 0x000e220000000a00 */
        /* <DEDUP_REMOVED lines=25> */
[----:B0-----:R-:W-:Y:S01]  /*3ec0*/  IMAD.WIDE.U32 R138, R141, 0x10, R138 ;  /* 0x000000108d8a7825 */ /* 0x001fe200078e008a */
[----:B------:R-:W-:-:S02]  /*3ed0*/  F2FP.BF16.F32.PACK_AB R106, R107, R106 ;  /* 0x0000006a6b6a723e */ /* 0x000fc400000010ff */
[----:B------:R-:W-:Y:S01]  /*3ee0*/  F2FP.BF16.F32.PACK_AB R105, R142, R143 ;  /* 0x0000008f8e69723e */ /* 0x000fe200000010ff */
[----:B------:R-:W-:Y:S01]  /*3ef0*/  VIADD R141, R141, 0x80 ;  /* 0x000000808d8d7836 */ /* 0x000fe20000000000 */
[----:B------:R-:W-:-:S05]  /*3f00*/  F2FP.BF16.F32.PACK_AB R107, R146, R151 ;  /* 0x00000097926b723e */ /* 0x000fca00000010ff */
[----:B------:R0:W-:Y:S02]  /*3f10*/  STG.E.128 desc[UR6][R138.64], R104 ;  /* 0x000000688a007986 */ /* 0x0001e4000c101d06 */
.L_x_6809:
[----:B------:R-:W-:Y:S05]  /*3f20*/  BSYNC.RECONVERGENT B0 ;  /* 0x0000000000007941 */ /* 0x000fea0003800200 */
.L_x_6808:
[----:B------:R-:W-:Y:S04]  /*3f30*/  BSSY.RECONVERGENT B0, `(.L_x_6810) ;  /* 0x0000022000007945 */ /* 0x000fe80003800200 */
[----:B------:R-:W-:Y:S05]  /*3f40*/  @!P1 BRA `(.L_x_6811) ;  /* 0x0000000000809947 */ /* 0x000fea0003800000 */
[----:B0-----:R-:W0:Y:S01]  /*3f50*/  LDC.64 R138, c[0x0][0x428] ;  /* 0x00010a00ff8a7b82 */ /* 0x001e220000000a00 */
        /* <DEDUP_REMOVED lines=27> */
[----:B------:R-:W-:Y:S02]  /*4110*/  F2FP.BF16.F32.PACK_AB R105, R142, R143 ;  /* 0x0000008f8e69723e */ /* 0x000fe400000010ff */
[----:B------:R-:W-:Y:S02]  /*4120*/  F2FP.BF16.F32.PACK_AB R107, R146, R151 ;  /* 0x00000097926b723e */ /* 0x000fe400000010ff */
[----:B------:R-:W-:-:S03]  /*4130*/  IADD3 R141, PT, PT, R141, 0x80, RZ ;  /* 0x000000808d8d7810 */ /* 0x000fc60007ffe0ff */
[----:B------:R2:W-:Y:S04]  /*4140*/  STG.E.128 desc[UR6][R138.64], R104 ;  /* 0x000000688a007986 */ /* 0x0005e8000c101d06 */
.L_x_6811:
[----:B------:R-:W-:Y:S05]  /*4150*/  BSYNC.RECONVERGENT B0 ;  /* 0x0000000000007941 */ /* 0x000fea0003800200 */
.L_x_6810:
[----:B------:R-:W-:Y:S04]  /*4160*/  BSSY.RECONVERGENT B0, `(.L_x_6812) ;  /* 0x0000022000007945 */ /* 0x000fe80003800200 */
[----:B------:R-:W-:Y:S05]  /*4170*/  @!P2 BRA `(.L_x_6813) ;  /* 0x000000000080a947 */ /* 0x000fea0003800000 */
[----:B0-2---:R-:W0:Y:S01]  /*4180*/  LDC.64 R138, c[0x0][0x428] ;  /* 0x00010a00ff8a7b82 */ /* 0x005e220000000a00 */
        /* <DEDUP_REMOVED lines=31> */
.L_x_6813:
[----:B------:R-:W-:Y:S05]  /*4380*/  BSYNC.RECONVERGENT B0 ;  /* 0x0000000000007941 */ /* 0x000fea0003800200 */
.L_x_6812:
[----:B------:R-:W-:Y:S04]  /*4390*/  BSSY.RECONVERGENT B0, `(.L_x_6814) ;  /* 0x0000022000007945 */ /* 0x000fe80003800200 */
[----:B------:R-:W-:Y:S05]  /*43a0*/  @!P3 BRA `(.L_x_6815) ;  /* 0x000000000080b947 */ /* 0x000fea0003800000 */
[----:B0-23--:R-:W0:Y:S01]  /*43b0*/  LDC.64 R138, c[0x0][0x428] ;  /* 0x00010a00ff8a7b82 */ /* 0x00de220000000a00 */
        /* <DEDUP_REMOVED lines=31> */
.L_x_6815:
[----:B------:R-:W-:Y:S05]  /*45b0*/  BSYNC.RECONVERGENT B0 ;  /* 0x0000000000007941 */ /* 0x000fea0003800200 */
.L_x_6814:
[----:B------:R-:W-:Y:S04]  /*45c0*/  BSSY.RECONVERGENT B0, `(.L_x_6807) ;  /* 0x0000021000007945 */ /* 0x000fe80003800200 */
[----:B------:R-:W-:Y:S05]  /*45d0*/  @!P4 BRA `(.L_x_6816) ;  /* 0x00000000007cc947 */ /* 0x000fea0003800000 */
[----:B0-234-:R-:W0:Y:S01]  /*45e0*/  LDC.64 R104, c[0x0][0x428] ;  /* 0x00010a00ff687b82 */ /* 0x01de220000000a00 */
        /* <DEDUP_REMOVED lines=30> */
.L_x_6816:
[----:B------:R-:W-:Y:S05]  /*47d0*/  BSYNC.RECONVERGENT B0 ;  /* 0x0000000000007941 */ /* 0x000fea0003800200 */
.L_x_6807:
[----:B0-234-:R-:W0:Y:S01]  /*47e0*/  LDC.64 R104, c[0x0][0x380] ;  /* 0x0000e000ff687b82 */ /* 0x01de220000000a00 */
[----:B------:R-:W-:Y:S01]  /*47f0*/  UPLOP3.LUT UP1, UPT, UPT, UPT, UP1, 0x40, 0x4 ;  /* 0x000000000004789c */ /* 0x000fe20003f2e810 */
[----:B0-----:R-:W-:-:S04]  /*4800*/  IADD3 R6, PT, PT, R6, R104, RZ ;  /* 0x0000006806067210 */ /* 0x001fc80007ffe0ff */
[----:B------:R-:W-:-:S13]  /*4810*/  ISETP.GE.AND P0, PT, R6, R105, PT ;  /* 0x000000690600720c */ /* 0x000fda0003f06270 */
[----:B------:R-:W-:Y:S05]  /*4820*/  @!P0 BRA `(.L_x_6817) ;  /* 0xffffffc000308947 */ /* 0x000fea000383ffff */
[----:B------:R-:W-:Y:S05]  /*4830*/  EXIT ;  /* 0x000000000000794d */ /* 0x000fea0003800000 */
.L_x_6818:
        /* <DEDUP_REMOVED lines=12> */
.L_x_34014:


//--------------------- .text._ZN10layer_norm13ln_fwd_kernelINS_13Kernel_traitsIf13__nv_bfloat16S2_S2_fjLj5120ELj1ELj1ELj4ELj16ENS_18Kernel_traits_baseILj5120EfS2_S2_S2_fjLj128EEEEELb0ELb0ELb1ELb1EEEvNS_9FwdParamsE --------------------------
	.section	.text._ZN10layer_norm13ln_fwd_kernelINS_13Kernel_traitsIf13__nv_bfloat16S2_S2_fjLj5120ELj1ELj1ELj4ELj16ENS_18Kernel_traits_baseILj5120EfS2_S2_S2_fjLj128EEEEELb0ELb0ELb1ELb1EEEvNS_9FwdParamsE,"ax",@progbits
	.align	128
        .global         _ZN10layer_norm13ln_fwd_kernelINS_13Kernel_traitsIf13__nv_bfloat16S2_S2_fjLj5120ELj1ELj1ELj4ELj16ENS_18Kernel_traits_baseILj5120EfS2_S2_S2_fjLj128EEEEELb0ELb0ELb1ELb1EEEvNS_9FwdParamsE
        .type           _ZN10layer_norm13ln_fwd_kernelINS_13Kernel_traitsIf13__nv_bfloat16S2_S2_fjLj5120ELj1ELj1ELj4ELj16ENS_18Kernel_traits_baseILj5120EfS2_S2_S2_fjLj128EEEEELb0ELb0ELb1ELb1EEEvNS_9FwdParamsE,@function
        .size           _ZN10layer_norm13ln_fwd_kernelINS_13Kernel_traitsIf13__nv_bfloat16S2_S2_fjLj5120ELj1ELj1ELj4ELj16ENS_18Kernel_traits_baseILj5120EfS2_S2_S2_fjLj128EEEEELb0ELb0ELb1ELb1EEEvNS_9FwdParamsE,(.L_x_34015 - _ZN10layer_norm13ln_fwd_kernelINS_13Kernel_traitsIf13__nv_bfloat16S2_S2_fjLj5120ELj1ELj1ELj4ELj16ENS_18Kernel_traits_baseILj5120EfS2_S2_S2_fjLj128EEEEELb0ELb0ELb1ELb1EEEvNS_9FwdParamsE)
        .other          _ZN10layer_norm13ln_fwd_kernelINS_13Kernel_traitsIf13__nv_bfloat16S2_S2_fjLj5120ELj1ELj1ELj4ELj16ENS_18Kernel_traits_baseILj5120EfS2_S2_S2_fjLj128EEEEELb0ELb0ELb1ELb1EEEvNS_9FwdParamsE,@"STO_CUDA_ENTRY STV_DEFAULT"
_ZN10layer_norm13ln_fwd_kernelINS_13Kernel_traitsIf13__nv_bfloat16S2_S2_fjLj5120ELj1ELj1ELj4ELj16ENS_18Kernel_traits_baseILj5120EfS2_S2_S2_fjLj128EEEEELb0ELb0ELb1ELb1EEEvNS_9FwdParamsE:
.text._ZN10layer_norm13ln_fwd_kernelINS_13Kernel_traitsIf13__nv_bfloat16S2_S2_fjLj5120ELj1ELj1ELj4ELj16ENS_18Kernel_traits_baseILj5120EfS2_S2_S2_fjLj128EEEEELb0ELb0ELb1ELb1EEEvNS_9FwdParamsE:
        /* <DEDUP_REMOVED lines=34> */
.L_x_6819:
[----:B------:R-:W2:Y:S02]  /*0220*/  LDC.64 R2, c[0x0][0x3d0] ;  /* 0x0000f400ff027b82 */ /* 0x000ea40000000a00 */
[----:B--2---:R-:W-:-:S05]  /*0230*/  IMAD.WIDE.U32 R2, R0, 0x20, R2 ;  /* 0x0000002000027825 */ /* 0x004fca00078e0002 */
        /* <DEDUP_REMOVED lines=30> */
.L_x_6820:
[----:B------:R-:W0:Y:S02]  /*0420*/  LDCU UR4, c[0x0][0x384] ;  /* 0x00007080ff0477ac */ /* 0x000e240008000800 */
[----:B0-----:R-:W-:-:S13]  /*0430*/  ISETP.GE.AND P0, PT, R125, UR4, PT ;  /* 0x000000047d007c0c */ /* 0x001fda000bf06270 */
[----:B------:R-:W-:Y:S05]  /*0440*/  @P0 EXIT ;  /* 0x000000000000094d */ /* 0x000fea0003800000 */
[----:B------:R-:W0:Y:S01]  /*0450*/  LDCU.U8 UR10, c[0x0][0x410] ;  /* 0x00008200ff0a77ac */ /* 0x000e220008000000 */
[----:B------:R-:W2:Y:S01]  /*0460*/  LDCU UR11, c[0x0][0x400] ;  /* 0x00008000ff0b77ac */ /* 0x000ea20008000800 */
[----:B------:R-:W3:Y:S01]  /*0470*/  LDCU.64 UR8, c[0x0][0x3a0] ;  /* 0x00007400ff0877ac */ /* 0x000ee20008000a00 */
[----:B------:R-:W-:-:S11]  /*0480*/  UPLOP3.LUT UP1, UPT, UPT, UPT, UPT, 0x40, 0x4 ;  /* 0x000000000004789c */ /* 0x000fd60003f2e870 */
.L_x_6836:
[----:B------:R-:W4:Y:S08]  /*0490*/  LDC.64 R96, c[0x0][0x3f0] ;  /* 0x0000fc00ff607b82 */ /* 0x000f300000000a00 */
[----:B------:R-:W0:Y:S08]  /*04a0*/  LDC R94, c[0x0][0x388] ;  /* 0x0000e200ff5e7b82 */ /* 0x000e300000000800 */
[----:B------:R-:W1:Y:S01]  /*04b0*/  LDC.64 R92, c[0x0][0x3f8] ;  /* 0x0000fe00ff5c7b82 */ /* 0x000e620000000a00 */
[----:B----4-:R-:W-:-:S06]  /*04c0*/  IMAD.WIDE R96, R125, 0x4, R96 ;  /* 0x000000047d607825 */ /* 0x010fcc00078e0260 */
[----:B------:R-:W4:Y:S01]  /*04d0*/  LDG.E R96, desc[UR6][R96.64] ;  /* 0x0000000660607981 */ /* 0x000f22000c1e1900 */
[----:B------:R-:W-:Y:S02]  /*04e0*/  HFMA2 R98, -RZ, RZ, 0, 0 ;  /* 0x00000000ff627431 */ /* 0x000fe400000001ff */
[----:B-1----:R-:W-:-:S06]  /*04f0*/  IMAD.WIDE R92, R125, 0x4, R92 ;  /* 0x000000047d5c7825 */ /* 0x002fcc00078e025c */
[----:B-----5:R1:W5:Y:S01]  /*0500*/  LDG.E R92, desc[UR6][R92.64] ;  /* 0x000000065c5c7981 */ /* 0x020362000c1e1900 */
[----:B----4-:R-:W-:-:S13]  /*0510*/  ISETP.GE.AND P0, PT, R96, 0x1, PT ;  /* 0x000000016000780c */ /* 0x010fda0003f06270 */
[----:B------:R-:W4:Y:S01]  /*0520*/  @P0 LDC.64 R2, c[0x0][0x390] ;  /* 0x0000e400ff020b82 */ /* 0x000f220000000a00 */
[----:B------:R-:W-:-:S05]  /*0530*/  @P0 IADD3 R89, PT, PT, R96, -0x1, RZ ;  /* 0xffffffff60590810 */ /* 0x000fca0007ffe0ff */
[----:B0-----:R-:W-:-:S05]  /*0540*/  @P0 IMAD R89, R89, R94, RZ ;  /* 0x0000005e59590224 */ /* 0x001fca00078e02ff */
[----:B------:R-:W-:-:S04]  /*0550*/  @P0 SHF.R.S32.HI R88, RZ, 0x1f, R89 ;  /* 0x0000001fff580819 */ /* 0x000fc80000011459 */
[----:B------:R-:W-:-:S04]  /*0560*/  @P0 LEA.HI R89, R88, R89, RZ, 0x3 ;  /* 0x0000005958590211 */ /* 0x000fc800078f18ff */
[----:B------:R-:W-:-:S05]  /*0570*/  @P0 LEA.HI.SX32 R98, R89, R0, 0x1d ;  /* 0x0000000059620211 */ /* 0x000fca00078feaff */
[----:B----4-:R-:W-:-:S05]  /*0580*/  @P0 IMAD.WIDE.U32 R2, R98, 0x10, R2 ;  /* 0x0000001062020825 */ /* 0x010fca00078e0002 */
[----:B------:R-:W4:Y:S01]  /*0590*/  @P0 LDG.E.128 R4, desc[UR6][R2.64] ;  /* 0x0000000602040981 */ /* 0x000f22000c1e1d00 */
[----:B---3--:R-:W-:Y:S01]  /*05a0*/  UISETP.NE.U32.AND UP0, UPT, UR8, URZ, UPT ;  /* 0x000000ff0800728c */ /* 0x008fe2000bf05070 */
[----:B------:R-:W-:-:S03]  /*05b0*/  IMAD R88, R125, R94, RZ ;  /* 0x0000005e7d587224 */ /* 0x000fc600078e02ff */
[----:B------:R-:W-:Y:S02]  /*05c0*/  UISETP.NE.AND.EX UP0, UPT, UR9, URZ, UPT, UP0 ;  /* 0x000000ff0900728c */ /* 0x000fe4000bf05300 */
[----:B------:R-:W-:-:S04]  /*05d0*/  SHF.R.S32.HI R89, RZ, 0x1f, R88 ;  /* 0x0000001fff597819 */ /* 0x000fc80000011458 */
[----:B------:R-:W-:-:S04]  /*05e0*/  LEA.HI R89, R89, R88, RZ, 0x3 ;  /* 0x0000005859597211 */ /* 0x000fc800078f18ff */
[----:B------:R-:W-:Y:S02]  /*05f0*/  LEA.HI.SX32 R163, R89, R0, 0x1d ;  /* 0x0000000059a37211 */ /* 0x000fe400078feaff */
[----:B----4-:R-:W-:Y:S01]  /*0600*/  PRMT R0, R4, 0x7632, R0 ;  /* 0x0000763204007816 */ /* 0x010fe20000000000 */
[----:B-1----:R-:W-:Y:S06]  /*0610*/  BRA.U !UP0, `(.L_x_6821) ;  /* 0x0000000108e47547 */ /* 0x002fec000b800000 */
[----:B------:R-:W0:Y:S02]  /*0620*/  LDC.64 R88, c[0x0][0x3a0] ;  /* 0x0000e800ff587b82 */ /* 0x000e240000000a00 */
[----:B0-----:R-:W-:-:S06]  /*0630*/  IMAD.WIDE.U32 R88, R163, 0x10, R88 ;  /* 0x00000010a3587825 */ /* 0x001fcc00078e0058 */
[----:B------:R-:W3:Y:S01]  /*0640*/  LDG.E.128 R88, desc[UR6][R88.64] ;  /* 0x0000000658587981 */ /* 0x000ee2000c1e1d00 */
[----:B------:R-:W-:-:S13]  /*0650*/  ISETP.GT.AND P1, PT, R96, RZ, PT ;  /* 0x000000ff6000720c */ /* 0x000fda0003f24270 */
[----:B------:R-:W0:Y:S01]  /*0660*/  @P1 LDC R95, c[0x0][0x40c] ;  /* 0x00010300ff5f1b82 */ /* 0x000e220000000800 */
[----:B------:R-:W-:Y:S02]  /*0670*/  @P1 PRMT R0, R4, 0x7632, R0 ;  /* 0x0000763204001816 */ /* 0x000fe40000000000 */
[C---:B------:R-:W-:Y:S02]  /*0680*/  @P1 PRMT R3, R5.reuse, 0x7632, R3 ;  /* 0x0000763205031816 */ /* 0x040fe40000000003 */
[----:B------:R-:W-:Y:S02]  /*0690*/  @P1 SHF.L.U32 R2, R0, 0x10, RZ ;  /* 0x0000001000021819 */ /* 0x000fe400000006ff */
[----:B------:R-:W-:Y:S01]  /*06a0*/  @P1 SHF.L.U32 R100, R5, 0x10, RZ ;  /* 0x0000001005641819 */ /* 0x000fe200000006ff */
[----:B------:R-:W1:Y:S01]  /*06b0*/  @P1 LDC R97, c[0x0][0x40c] ;  /* 0x00010300ff611b82 */ /* 0x000e620000000800 */
[----:B------:R-:W-:Y:S01]  /*06c0*/  @P1 IMAD.U32 R102, R3, 0x10000, RZ ;  /* 0x0001000003661824 */ /* 0x000fe200078e00ff */
[----:B------:R-:W-:-:S06]  /*06d0*/  @P1 PRMT R3, R6, 0x7632, R3 ;  /* 0x0000763206031816 */ /* 0x000fcc0000000003 */
[----:B------:R-:W4:Y:S08]  /*06e0*/  @P1 LDC R99, c[0x0][0x40c] ;  /* 0x00010300ff631b82 */ /* 0x000f300000000800 */
[----:B------:R-:W2:Y:S08]  /*06f0*/  @P1 LDC R101, c[0x0][0x40c] ;  /* 0x00010300ff651b82 */ /* 0x000eb00000000800 */
[----:B------:R-:W2:Y:S08]  /*0700*/  @P1 LDC R103, c[0x0][0x40c] ;  /* 0x00010300ff671b82 */ /* 0x000eb00000000800 */
[----:B------:R-:W2:Y:S08]  /*0710*/  @P1 LDC R104, c[0x0][0x40c] ;  /* 0x00010300ff681b82 */ /* 0x000eb00000000800 */
[----:B------:R-:W2:Y:S08]  /*0720*/  @P1 LDC R93, c[0x0][0x40c] ;  /* 0x00010300ff5d1b82 */ /* 0x000eb00000000800 */
[----:B------:R-:W2:Y:S01]  /*0730*/  @P1 LDC R105, c[0x0][0x40c] ;  /* 0x00010300ff691b82 */ /* 0x000ea20000000800 */
[----:B---3--:R-:W-:Y:S01]  /*0740*/  PRMT R0, R88, 0x7632, R0 ;  /* 0x0000763258007816 */ /* 0x008fe20000000000 */
[----:B------:R-:W-:Y:S01]  /*0750*/  IMAD.U32 R113, R91, 0x10000, RZ ;  /* 0x000100005b717824 */ /* 0x000fe200078e00ff */
[----:B------:R-:W-:-:S02]  /*0760*/  SHF.L.U32 R121, R89, 0x10, RZ ;  /* 0x0000001059797819 */ /* 0x000fc400000006ff */
[----:B------:R-:W-:Y:S02]  /*0770*/  PRMT R89, R89, 0x7632, R89 ;  /* 0x0000763259597816 */ /* 0x000fe40000000059 */
[----:B------:R-:W-:Y:S01]  /*0780*/  SHF.L.U32 R123, R0, 0x10, RZ ;  /* 0x00000010007b7819 */ /* 0x000fe200000006ff */
[----:B-1----:R-:W-:Y:S01]  /*0790*/  @P1 FFMA.FTZ R121, R100, R97, R121 ;  /* 0x0000006164791223 */ /* 0x002fe20000010079 */
[----:B------:R-:W-:Y:S02]  /*07a0*/  SHF.L.U32 R117, R90, 0x10, RZ ;  /* 0x000000105a757819 */ /* 0x000fe400000006ff */
[----:B------:R-:W-:Y:S01]  /*07b0*/  SHF.L.U32 R119, R89, 0x10, RZ ;  /* 0x0000001059777819 */ /* 0x000fe200000006ff */
[----:B0-----:R-:W-:Y:S01]  /*07c0*/  @P1 FFMA.FTZ R123, R2, R95, R123 ;  /* 0x0000005f027b1223 */ /* 0x001fe2000001007b */
[----:B------:R-:W-:Y:S02]  /*07d0*/  PRMT R90, R90, 0x7632, R90 ;  /* 0x000076325a5a7816 */ /* 0x000fe4000000005a */
[----:B------:R-:W-:Y:S01]  /*07e0*/  PRMT R91, R91, 0x7632, R91 ;  /* 0x000076325b5b7816 */ /* 0x000fe2000000005b */
[----:B----4-:R-:W-:Y:S01]  /*07f0*/  @P1 FFMA.FTZ R119, R102, R99, R119 ;  /* 0x0000006366771223 */ /* 0x010fe20000010077 */
[----:B------:R-:W-:-:S02]  /*0800*/  @P1 PRMT R89, R7, 0x7632, R89 ;  /* 0x0000763207591816 */ /* 0x000fc40000000059 */
[----:B------:R-:W-:Y:S02]  /*0810*/  SHF.L.U32 R111, R88, 0x10, RZ ;  /* 0x00000010586f7819 */ /* 0x000fe400000006ff */
[----:B------:R-:W-:Y:S02]  /*0820*/  @P1 SHF.L.U32 R2, R6, 0x10, RZ ;  /* 0x0000001006021819 */ /* 0x000fe400000006ff */
[----:B------:R-:W-:Y:S02]  /*0830*/  @P1 SHF.L.U32 R100, R7, 0x10, RZ ;  /* 0x0000001007641819 */ /* 0x000fe400000006ff */
[----:B------:R-:W-:Y:S01]  /*0840*/  @P1 SHF.L.U32 R0, R4, 0x10, RZ ;  /* 0x0000001004001819 */ /* 0x000fe200000006ff */
[----:B--2---:R-:W-:Y:S01]  /*0850*/  @P1 FFMA.FTZ R117, R2, R101, R117 ;  /* 0x0000006502751223 */ /* 0x004fe20000010075 */
[----:B------:R-:W-:Y:S01]  /*0860*/  @P1 SHF.L.U32 R88, R3, 0x10, RZ ;  /* 0x0000001003581819 */ /* 0x000fe200000006ff */
[----:B------:R-:W-:Y:S01]  /*0870*/  @P1 FFMA.FTZ R113, R100, R104, R113 ;  /* 0x0000006864711223 */ /* 0x000fe20000010071 */
[----:B------:R-:W-:Y:S01]  /*0880*/  SHF.L.U32 R115, R90, 0x10, RZ ;  /* 0x000000105a737819 */ /* 0x000fe200000006ff */
[----:B------:R-:W-:Y:S01]  /*0890*/  @P1 IMAD.U32 R90, R89, 0x10000, RZ ;  /* 0x00010000595a1824 */ /* 0x000fe200078e00ff */
[----:B------:R-:W-:Y:S01]  /*08a0*/  SHF.L.U32 R109, R91, 0x10, RZ ;  /* 0x000000105b6d7819 */ /* 0x000fe200000006ff */
[----:B------:R-:W-:Y:S01]  /*08b0*/  @P1 FFMA.FTZ R111, R0, R93, R111 ;  /* 0x0000005d006f1223 */ /* 0x000fe2000001006f */
[----:B------:R-:W-:Y:S01]  /*08c0*/  F2FP.BF16.F32.PACK_AB R0, RZ, R123 ;  /* 0x0000007bff00723e */ /* 0x000fe200000010ff */
        /* <DEDUP_REMOVED lines=9> */
[----:B------:R-:W-:-:S02]  /*0960*/  PRMT R89, R89, 0x5410, R2 ;  /* 0x0000541059597816 */ /* 0x000fc40000000002 */
[----:B------:R-:W-:Y:S02]  /*0970*/  PRMT R90, R90, 0x5410, R3 ;  /* 0x000054105a5a7816 */ /* 0x000fe40000000003 */
[----:B------:R-:W-:Y:S02]  /*0980*/  PRMT R88, R88, 0x5410, R0 ;  /* 0x0000541058587816 */ /* 0x000fe40000000000 */
[----:B------:R-:W-:Y:S01]  /*0990*/  PRMT R91, R93, 0x5410, R91 ;  /* 0x000054105d5b7816 */ /* 0x000fe2000000005b */
[----:B------:R-:W-:Y:S06]  /*09a0*/  BRA `(.L_x_6822) ;  /* 0x0000000000bc7947 */ /* 0x000fec0003800000 */
.L_x_6821:
[----:B------:R-:W0:Y:S01]  /*09b0*/  @P0 LDC R91, c[0x0][0x40c] ;  /* 0x00010300ff5b0b82 */ /* 0x000e220000000800 */
[----:B------:R-:W-:Y:S02]  /*09c0*/  @P0 SHF.L.U32 R0, R0, 0x10, RZ ;  /* 0x0000001000000819 */ /* 0x000fe400000006ff */
[----:B------:R-:W-:Y:S02]  /*09d0*/  @P0 PRMT R2, R5, 0x7632, R2 ;  /* 0x0000763205020816 */ /* 0x000fe40000000002 */
[----:B------:R-:W-:Y:S02]  /*09e0*/  @P0 PRMT R3, R6, 0x7632, R3 ;  /* 0x0000763206030816 */ /* 0x000fe40000000003 */
[----:B------:R-:W-:Y:S01]  /*09f0*/  MOV R123, RZ ;  /* 0x000000ff007b7202 */ /* 0x000fe20000000f00 */
[----:B------:R-:W1:Y:S01]  /*0a00*/  @P0 LDC R93, c[0x0][0x40c] ;  /* 0x00010300ff5d0b82 */ /* 0x000e620000000800 */
[----:B------:R-:W-:Y:S01]  /*0a10*/  @P0 SHF.L.U32 R3, R3, 0x10, RZ ;  /* 0x0000001003030819 */ /* 0x000fe200000006ff */
[----:B------:R-:W-:Y:S01]  /*0a20*/  @P0 IMAD.U32 R2, R2, 0x10000, RZ ;  /* 0x0001000002020824 */ /* 0x000fe200078e00ff */
[----:B------:R-:W-:-:S02]  /*0a30*/  MOV R119, RZ ;  /* 0x000000ff00777202 */ /* 0x000fc40000000f00 */
[----:B------:R-:W-:Y:S02]  /*0a40*/  MOV R115, RZ ;  /* 0x000000ff00737202 */ /* 0x000fe40000000f00 */
[----:B------:R-:W-:Y:S01]  /*0a50*/  MOV R109, RZ ;  /* 0x000000ff006d7202 */ /* 0x000fe20000000f00 */
[----:B------:R-:W3:Y:S01]  /*0a60*/  @P0 LDC R90, c[0x0][0x40c] ;  /* 0x00010300ff5a0b82 */ /* 0x000ee20000000800 */
[----:B------:R-:W-:Y:S02]  /*0a70*/  MOV R111, RZ ;  /* 0x000000ff006f7202 */ /* 0x000fe40000000f00 */
[----:B------:R-:W-:Y:S02]  /*0a80*/  MOV R121, RZ ;  /* 0x000000ff00797202 */ /* 0x000fe40000000f00 */
[----:B------:R-:W-:Y:S02]  /*0a90*/  MOV R117, RZ ;  /* 0x000000ff00757202 */ /* 0x000fe40000000f00 */
[----:B------:R-:W-:Y:S01]  /*0aa0*/  MOV R113, RZ ;  /* 0x000000ff00717202 */ /* 0x000fe20000000f00 */
[----:B------:R-:W4:Y:S01]  /*0ab0*/  @P0 LDC R97, c[0x0][0x40c] ;  /* 0x00010300ff610b82 */ /* 0x000f220000000800 */
[----:B0-----:R-:W-:Y:S01]  /*0ac0*/  @P0 FMUL.FTZ R123, R0, R91 ;  /* 0x0000005b007b0220 */ /* 0x001fe20000410000 */
[----:B------:R-:W-:-:S02]  /*0ad0*/  @P0 PRMT R0, R7, 0x7632, R0 ;  /* 0x0000763207000816 */ /* 0x000fc40000000000 */
[----:B------:R-:W-:Y:S02]  /*0ae0*/  @P0 SHF.L.U32 R91, R7, 0x10, RZ ;  /* 0x00000010075b0819 */ /* 0x000fe400000006ff */
[----:B------:R-:W-:Y:S02]  /*0af0*/  @P0 SHF.L.U32 R0, R0, 0x10, RZ ;  /* 0x0000001000000819 */ /* 0x000fe400000006ff */
[----:B------:R-:W0:Y:S01]  /*0b00*/  @P0 LDC R89, c[0x0][0x40c] ;  /* 0x00010300ff590b82 */ /* 0x000e220000000800 */
[----:B-1----:R-:W-:Y:S01]  /*0b10*/  @P0 FMUL.FTZ R119, R2, R93 ;  /* 0x0000005d02770220 */ /* 0x002fe20000410000 */
[----:B------:R-:W-:-:S06]  /*0b20*/  @P0 SHF.L.U32 R2, R4, 0x10, RZ ;  /* 0x0000001004020819 */ /* 0x000fcc00000006ff */
[----:B------:R-:W1:Y:S01]  /*0b30*/  @P0 LDC R88, c[0x0][0x40c] ;  /* 0x00010300ff580b82 */ /* 0x000e620000000800 */
[----:B---3--:R-:W-:Y:S01]  /*0b40*/  @P0 FMUL.FTZ R115, R3, R90 ;  /* 0x0000005a03730220 */ /* 0x008fe20000410000 */
[----:B------:R-:W-:Y:S01]  /*0b50*/  @P0 SHF.L.U32 R90, R6, 0x10, RZ ;  /* 0x00000010065a0819 */ /* 0x000fe200000006ff */
[----:B------:R-:W-:-:S05]  /*0b60*/  @P0 IMAD.U32 R3, R5, 0x10000, RZ ;  /* 0x0001000005030824 */ /* 0x000fca00078e00ff */
[----:B------:R-:W3:Y:S01]  /*0b70*/  @P0 LDC R95, c[0x0][0x40c] ;  /* 0x00010300ff5f0b82 */ /* 0x000ee20000000800 */
[----:B----4-:R-:W-:Y:S01]  /*0b80*/  @P0 FMUL.FTZ R109, R0, R97 ;  /* 0x00000061006d0220 */ /* 0x010fe20000410000 */
[----:B------:R-:W-:-:S04]  /*0b90*/  F2FP.BF16.F32.PACK_AB R0, RZ, R123 ;  /* 0x0000007bff00723e */ /* 0x000fc800000010ff */
[----:B------:R-:W-:Y:S02]  /*0ba0*/  F2FP.BF16.F32.PACK_AB R93, RZ, R109 ;  /* 0x0000006dff5d723e */ /* 0x000fe400000010ff */
[----:B------:R-:W4:Y:S01]  /*0bb0*/  @P0 LDC R100, c[0x0][0x40c] ;  /* 0x00010300ff640b82 */ /* 0x000f220000000800 */
[----:B0-----:R-:W-:Y:S01]  /*0bc0*/  @P0 FMUL.FTZ R111, R2, R89 ;  /* 0x00000059026f0220 */ /* 0x001fe20000410000 */
[----:B------:R-:W-:Y:S01]  /*0bd0*/  F2FP.BF16.F32.PACK_AB R2, RZ, R119 ;  /* 0x00000077ff02723e */ /* 0x000fe200000010ff */
[----:B-1----:R-:W-:Y:S01]  /*0be0*/  @P0 FMUL.FTZ R121, R3, R88 ;  /* 0x0000005803790220 */ /* 0x002fe20000410000 */
[----:B------:R-:W-:Y:S02]  /*0bf0*/  F2FP.BF16.F32.PACK_AB R3, RZ, R115 ;  /* 0x00000073ff03723e */ /* 0x000fe400000010ff */
[----:B------:R-:W-:Y:S02]  /*0c00*/  F2FP.BF16.F32.PACK_AB R88, RZ, R111 ;  /* 0x0000006fff58723e */ /* 0x000fe400000010ff */
[----:B------:R-:W-:-:S02]  /*0c10*/  F2FP.BF16.F32.PACK_AB R89, RZ, R121 ;  /* 0x00000079ff59723e */ /* 0x000fc400000010ff */
[----:B------:R-:W-:Y:S01]  /*0c20*/  PRMT R88, R88, 0x5410, R0 ;  /* 0x0000541058587816 */ /* 0x000fe20000000000 */
[----:B---3--:R-:W-:Y:S01]  /*0c30*/  @P0 FMUL.FTZ R117, R90, R95 ;  /* 0x0000005f5a750220 */ /* 0x008fe20000410000 */
[----:B------:R-:W-:-:S04]  /*0c40*/  PRMT R89, R89, 0x5410, R2 ;  /* 0x0000541059597816 */ /* 0x000fc80000000002 */
[----:B------:R-:W-:Y:S01]  /*0c50*/  F2FP.BF16.F32.PACK_AB R90, RZ, R117 ;  /* 0x00000075ff5a723e */ /* 0x000fe200000010ff */
[----:B----4-:R-:W-:-:S03]  /*0c60*/  @P0 FMUL.FTZ R113, R91, R100 ;  /* 0x000000645b710220 */ /* 0x010fc60000410000 */
[----:B------:R-:W-:Y:S02]  /*0c70*/  PRMT R90, R90, 0x5410, R3 ;  /* 0x000054105a5a7816 */ /* 0x000fe40000000003 */
[----:B------:R-:W-:-:S04]  /*0c80*/  F2FP.BF16.F32.PACK_AB R91, RZ, R113 ;  /* 0x00000071ff5b723e */ /* 0x000fc800000010ff */
[----:B------:R-:W-:-:S07]  /*0c90*/  PRMT R91, R91, 0x5410, R93 ;  /* 0x000054105b5b7816 */ /* 0x000fce000000005d */
.L_x_6822:
        /* <DEDUP_REMOVED lines=11> */
[----:B------:R-:W3:Y:S01]  /*0d50*/  LDG.E.128 R88, desc[UR6][R88.64] ;  /* 0x0000000658587981 */ /* 0x000ee2000c1e1d00 */
[----:B------:R-:W-:-:S13]  /*0d60*/  ISETP.GT.AND P1, PT, R96, RZ, PT ;  /* 0x000000ff6000720c */ /* 0x000fda0003f24270 */
[----:B------:R-:W0:Y:S01]  /*0d70*/  @P1 LDC R99, c[0x0][0x40c] ;  /* 0x00010300ff631b82 */ /* 0x000e220000000800 */
[----:B-----5:R-:W-:Y:S02]  /*0d80*/  @P1 PRMT R0, R4, 0x7632, R0 ;  /* 0x0000763204001816 */ /* 0x020fe40000000000 */
[----:B------:R-:W-:Y:S02]  /*0d90*/  @P1 PRMT R93, R5, 0x7632, R93 ;  /* 0x00007632055d1816 */ /* 0x000fe4000000005d */
[----:B------:R-:W-:Y:S02]  /*0da0*/  @P1 SHF.L.U32 R100, R0, 0x10, RZ ;  /* 0x0000001000641819 */ /* 0x000fe400000006ff */
[----:B------:R-:W-:Y:S01]  /*0db0*/  @P1 SHF.L.U32 R102, R93, 0x10, RZ ;  /* 0x000000105d661819 */ /* 0x000fe200000006ff */
[----:B------:R-:W1:Y:S01]  /*0dc0*/  @P1 LDC R110, c[0x0][0x40c] ;  /* 0x00010300ff6e1b82 */ /* 0x000e620000000800 */
[----:B------:R-:W-:-:S07]  /*0dd0*/  @P1 SHF.L.U32 R106, R5, 0x10, RZ ;  /* 0x00000010056a1819 */ /* 0x000fce00000006ff */
[----:B------:R-:W4:Y:S08]  /*0de0*/  @P1 LDC R108, c[0x0][0x40c] ;  /* 0x00010300ff6c1b82 */ /* 0x000f300000000800 */
[----:B------:R-:W2:Y:S08]  /*0df0*/  @P1 LDC R112, c[0x0][0x40c] ;  /* 0x00010300ff701b82 */ /* 0x000eb00000000800 */
[----:B------:R-:W2:Y:S08]  /*0e00*/  @P1 LDC R114, c[0x0][0x40c] ;  /* 0x00010300ff721b82 */ /* 0x000eb00000000800 */
[----:B------:R-:W2:Y:S08]  /*0e10*/  @P1 LDC R116, c[0x0][0x40c] ;  /* 0x00010300ff741b82 */ /* 0x000eb00000000800 */
[----:B------:R-:W2:Y:S08]  /*0e20*/  @P1 LDC R104, c[0x0][0x40c] ;  /* 0x00010300ff681b82 */ /* 0x000eb00000000800 */
[----:B------:R-:W2:Y:S01]  /*0e30*/  @P1 LDC R118, c[0x0][0x40c] ;  /* 0x00010300ff761b82 */ /* 0x000ea20000000800 */
[----:B---3--:R-:W-:Y:S01]  /*0e40*/  SHF.L.U32 R105, R89, 0x10, RZ ;  /* 0x0000001059697819 */ /* 0x008fe200000006ff */
[C---:B------:R-:W-:Y:S01]  /*0e50*/  IMAD.U32 R95, R88.reuse, 0x10000, RZ ;  /* 0x00010000585f7824 */ /* 0x040fe200078e00ff */
[----:B------:R-:W-:-:S02]  /*0e60*/  PRMT R0, R88, 0x7632, R0 ;  /* 0x0000763258007816 */ /* 0x000fc40000000000 */
[----:B------:R-:W-:Y:S01]  /*0e70*/  PRMT R89, R89, 0x7632, R89 ;  /* 0x0000763259597816 */ /* 0x000fe20000000059 */
[----:B----4-:R-:W-:Y:S01]  /*0e80*/  @P1 FFMA.FTZ R105, R106, R108, R105 ;  /* 0x0000006c6a691223 */ /* 0x010fe20000010069 */
[----:B------:R-:W-:Y:S01]  /*0e90*/  SHF.L.U32 R107, R0, 0x10, RZ ;  /* 0x00000010006b7819 */ /* 0x000fe200000006ff */
[----:B------:R-:W-:Y:S01]  /*0ea0*/  @P1 IMAD.U32 R106, R7, 0x10000, RZ ;  /* 0x00010000076a1824 */ /* 0x000fe200078e00ff */
[----:B------:R-:W-:Y:S02]  /*0eb0*/  SHF.L.U32 R103, R89, 0x10, RZ ;  /* 0x0000001059677819 */ /* 0x000fe400000006ff */
[----:B------:R-:W-:Y:S01]  /*0ec0*/  SHF.L.U32 R101, R90, 0x10, RZ ;  /* 0x000000105a657819 */ /* 0x000fe200000006ff */
[----:B0-----:R-:W-:Y:S01]  /*0ed0*/  @P1 FFMA.FTZ R107, R100, R99, R107 ;  /* 0x00000063646b1223 */ /* 0x001fe2000001006b */
[----:B------:R-:W-:Y:S01]  /*0ee0*/  SHF.L.U32 R97, R91, 0x10, RZ ;  /* 0x000000105b617819 */ /* 0x000fe200000006ff */
[----:B-1----:R-:W-:Y:S01]  /*0ef0*/  @P1 FFMA.FTZ R103, R102, R110, R103 ;  /* 0x0000006e66671223 */ /* 0x002fe20000010067 */
[----:B------:R-:W-:-:S02]  /*0f00*/  PRMT R90, R90, 0x7632, R90 ;  /* 0x000076325a5a7816 */ /* 0x000fc4000000005a */
[----:B------:R-:W-:Y:S01]  /*0f10*/  PRMT R91, R91, 0x7632, R91 ;  /* 0x000076325b5b7816 */ /* 0x000fe2000000005b */
[----:B--2---:R-:W-:Y:S01]  /*0f20*/  @P1 FFMA.FTZ R97, R106, R116, R97 ;  /* 0x000000746a611223 */ /* 0x004fe20000010061 */
[C---:B------:R-:W-:Y:S02]  /*0f30*/  @P1 PRMT R0, R6.reuse, 0x7632, R0 ;  /* 0x0000763206001816 */ /* 0x040fe40000000000 */
[----:B------:R-:W-:Y:S02]  /*0f40*/  @P1 PRMT R88, R7, 0x7632, R88 ;  /* 0x0000763207581816 */ /* 0x000fe40000000058 */
[----:B------:R-:W-:Y:S02]  /*0f50*/  @P1 SHF.L.U32 R102, R6, 0x10, RZ ;  /* 0x0000001006661819 */ /* 0x000fe400000006ff */
[----:B------:R-:W-:Y:S02]  /*0f60*/  @P1 SHF.L.U32 R100, R4, 0x10, RZ ;  /* 0x0000001004641819 */ /* 0x000fe400000006ff */
[----:B------:R-:W-:Y:S01]  /*0f70*/  @P1 SHF.L.U32 R0, R0, 0x10, RZ ;  /* 0x0000001000001819 */ /* 0x000fe200000006ff */
[----:B------:R-:W-:Y:S01]  /*0f80*/  @P1 FFMA.FTZ R101, R102, R112, R101 ;  /* 0x0000007066651223 */ /* 0x000fe20000010065 */
[----:B------:R-:W-:Y:S01]  /*0f90*/  SHF.L.U32 R99, R90, 0x10, RZ ;  /* 0x000000105a637819 */ /* 0x000fe200000006ff */
[----:B------:R-:W-:Y:S01]  /*0fa0*/  @P1 FFMA.FTZ R95, R100, R104, R95 ;  /* 0x00000068645f1223 */ /* 0x000fe2000001005f */
[----:B------:R-:W-:-:S02]  /*0fb0*/  @P1 SHF.L.U32 R88, R88, 0x10, RZ ;  /* 0x0000001058581819 */ /* 0x000fc400000006ff */
[----:B------:R-:W-:Y:S01]  /*0fc0*/  SHF.L.U32 R93, R91, 0x10, RZ ;  /* 0x000000105b5d7819 */ /* 0x000fe200000006ff */
[----:B------:R-:W-:Y:S01]  /*0fd0*/  @P1 FFMA.FTZ R99, R0, R114, R99 ;  /* 0x0000007200631223 */ /* 0x000fe20000010063 */
        /* <DEDUP_REMOVED lines=14> */
.L_x_6823:
[----:B------:R-:W1:Y:S01]  /*10c0*/  @P0 LDC R93, c[0x0][0x40c] ;  /* 0x00010300ff5d0b82 */ /* 0x000e620000000800 */
[----:B-----5:R-:W-:Y:S01]  /*10d0*/  @P0 PRMT R0, R4, 0x7632, R0 ;  /* 0x0000763204000816 */ /* 0x020fe20000000000 */
[----:B------:R-:W-:Y:S01]  /*10e0*/  IMAD.MOV.U32 R107, RZ, RZ, RZ ;  /* 0x000000ffff6b7224 */ /* 0x000fe200078e00ff */
[----:B0-----:R-:W-:Y:S01]  /*10f0*/  @P0 PRMT R89, R6, 0x7632, R89 ;  /* 0x0000763206590816 */ /* 0x001fe20000000059 */
[----:B------:R-:W-:Y:S01]  /*1100*/  HFMA2 R99, -RZ, RZ, 0, 0 ;  /* 0x00000000ff637431 */ /* 0x000fe200000001ff */
[----:B------:R-:W-:Y:S01]  /*1110*/  @P0 PRMT R88, R5, 0x7632, R88 ;  /* 0x0000763205580816 */ /* 0x000fe20000000058 */
[----:B------:R-:W-:Y:S01]  /*1120*/  HFMA2 R105, -RZ, RZ, 0, 0 ;  /* 0x00000000ff697431 */ /* 0x000fe200000001ff */
[----:B------:R-:W-:Y:S01]  /*1130*/  @P0 SHF.L.U32 R0, R0, 0x10, RZ ;  /* 0x0000001000000819 */ /* 0x000fe200000006ff */
[----:B------:R-:W0:Y:S01]  /*1140*/  @P0 LDC R100, c[0x0][0x40c] ;  /* 0x00010300ff640b82 */ /* 0x000e220000000800 */
[----:B------:R-:W-:Y:S01]  /*1150*/  @P0 SHF.L.U32 R89, R89, 0x10, RZ ;  /* 0x0000001059590819 */ /* 0x000fe200000006ff */
[----:B------:R-:W-:Y:S01]  /*1160*/  IMAD.MOV.U32 R101, RZ, RZ, RZ ;  /* 0x000000ffff657224 */ /* 0x000fe200078e00ff */
[----:B------:R-:W-:-:S02]  /*1170*/  @P0 SHF.L.U32 R88, R88, 0x10, RZ ;  /* 0x0000001058580819 */ /* 0x000fc400000006ff */
[----:B------:R-:W-:Y:S02]  /*1180*/  MOV R103, RZ ;  /* 0x000000ff00677202 */ /* 0x000fe40000000f00 */
[----:B------:R-:W-:Y:S01]  /*1190*/  @P0 SHF.L.U32 R102, R7, 0x10, RZ ;  /* 0x0000001007660819 */ /* 0x000fe200000006ff */
[----:B------:R-:W3:Y:S01]  /*11a0*/  @P0 LDC R95, c[0x0][0x40c] ;  /* 0x00010300ff5f0b82 */ /* 0x000ee20000000800 */
[----:B------:R-:W-:-:S07]  /*11b0*/  MOV R97, RZ ;  /* 0x000000ff00617202 */ /* 0x000fce0000000f00 */
[----:B------:R-:W4:Y:S01]  /*11c0*/  @P0 LDC R90, c[0x0][0x40c] ;  /* 0x00010300ff5a0b82 */ /* 0x000f220000000800 */
[----:B-1----:R-:W-:Y:S01]  /*11d0*/  @P0 FMUL.FTZ R107, R0, R93 ;  /* 0x0000005d006b0220 */ /* 0x002fe20000410000 */
[----:B------:R-:W-:Y:S01]  /*11e0*/  @P0 PRMT R0, R7, 0x7632, R0 ;  /* 0x0000763207000816 */ /* 0x000fe20000000000 */
[----:B------:R-:W-:-:S03]  /*11f0*/  IMAD.MOV.U32 R93, RZ, RZ, RZ ;  /* 0x000000ffff5d7224 */ /* 0x000fc600078e00ff */
[----:B------:R-:W-:Y:S02]  /*1200*/  @P0 SHF.L.U32 R0, R0, 0x10, RZ ;  /* 0x0000001000000819 */ /* 0x000fe400000006ff */
[----:B------:R-:W1:Y:S01]  /*1210*/  @P0 LDC R127, c[0x0][0x40c] ;  /* 0x00010300ff7f0b82 */ /* 0x000e620000000800 */
[----:B0-----:R-:W-:Y:S01]  /*1220*/  @P0 FMUL.FTZ R99, R89, R100 ;  /* 0x0000006459630220 */ /* 0x001fe20000410000 */
[----:B------:R-:W-:Y:S02]  /*1230*/  @P0 SHF.L.U32 R89, R5, 0x10, RZ ;  /* 0x0000001005590819 */ /* 0x000fe400000006ff */
[----:B------:R-:W-:-:S04]  /*1240*/  @P0 SHF.L.U32 R100, R6, 0x10, RZ ;  /* 0x0000001006640819 */ /* 0x000fc800000006ff */
[----:B------:R-:W0:Y:S01]  /*1250*/  @P0 LDC R131, c[0x0][0x40c] ;  /* 0x00010300ff830b82 */ /* 0x000e220000000800 */
[----:B---3--:R-:W-:Y:S01]  /*1260*/  @P0 FMUL.FTZ R103, R88, R95 ;  /* 0x0000005f58670220 */ /* 0x008fe20000410000 */
[----:B------:R-:W-:Y:S02]  /*1270*/  @P0 SHF.L.U32 R88, R4, 0x10, RZ ;  /* 0x0000001004580819 */ /* 0x000fe400000006ff */
[----:B------:R-:W-:-:S04]  /*1280*/  MOV R95, RZ ;  /* 0x000000ff005f7202 */ /* 0x000fc80000000f00 */
[----:B------:R-:W3:Y:S01]  /*1290*/  @P0 LDC R91, c[0x0][0x40c] ;  /* 0x00010300ff5b0b82 */ /* 0x000ee20000000800 */
[----:B----4-:R-:W-:Y:S01]  /*12a0*/  @P0 FMUL.FTZ R105, R89, R90 ;  /* 0x0000005a59690220 */ /* 0x010fe20000410000 */
[----:B------:R-:W-:-:S04]  /*12b0*/  F2FP.BF16.F32.PACK_AB R90, RZ, R103 ;  /* 0x00000067ff5a723e */ /* 0x000fc800000010ff */
[----:B------:R-:W-:Y:S02]  /*12c0*/  F2FP.BF16.F32.PACK_AB R89, RZ, R105 ;  /* 0x00000069ff59723e */ /* 0x000fe400000010ff */
[----:B------:R-:W4:Y:S01]  /*12d0*/  @P0 LDC R129, c[0x0][0x40c] ;  /* 0x00010300ff810b82 */ /* 0x000f220000000800 */
[----:B-1----:R-:W-:Y:S01]  /*12e0*/  @P0 FMUL.FTZ R101, R100, R127 ;  /* 0x0000007f64650220 */ /* 0x002fe20000410000 */
[----:B------:R-:W-:Y:S02]  /*12f0*/  F2FP.BF16.F32.PACK_AB R100, RZ, R99 ;  /* 0x00000063ff64723e */ /* 0x000fe400000010ff */
[----:B------:R-:W-:Y:S01]  /*1300*/  PRMT R89, R89, 0x5410, R90 ;  /* 0x0000541059597816 */ /* 0x000fe2000000005a */
[----:B0-----:R-:W-:Y:S01]  /*1310*/  @P0 FMUL.FTZ R93, R0, R131 ;  /* 0x00000083005d0220 */ /* 0x001fe20000410000 */
[----:B------:R-:W-:-:S04]  /*1320*/  F2FP.BF16.F32.PACK_AB R0, RZ, R107 ;  /* 0x0000006bff00723e */ /* 0x000fc800000010ff */
[----:B------:R-:W-:Y:S01]  /*1330*/  F2FP.BF16.F32.PACK_AB R104, RZ, R93 ;  /* 0x0000005dff68723e */ /* 0x000fe200000010ff */
[----:B---3--:R-:W-:Y:S01]  /*1340*/  @P0 FMUL.FTZ R95, R88, R91 ;  /* 0x0000005b585f0220 */ /* 0x008fe20000410000 */
[----:B------:R-:W-:-:S04]  /*1350*/  F2FP.BF16.F32.PACK_AB R91, RZ, R101 ;  /* 0x00000065ff5b723e */ /* 0x000fc800000010ff */
[----:B------:R-:W-:Y:S02]  /*1360*/  F2FP.BF16.F32.PACK_AB R88, RZ, R95 ;  /* 0x0000005fff58723e */ /* 0x000fe400000010ff */
[----:B------:R-:W-:Y:S01]  /*1370*/  PRMT R90, R91, 0x5410, R100 ;  /* 0x000054105b5a7816 */ /* 0x000fe20000000064 */
[----:B----4-:R-:W-:Y:S01]  /*1380*/  @P0 FMUL.FTZ R97, R102, R129 ;  /* 0x0000008166610220 */ /* 0x010fe20000410000 */
[----:B------:R-:W-:-:S04]  /*1390*/  PRMT R88, R88, 0x5410, R0 ;  /* 0x0000541058587816 */ /* 0x000fc80000000000 */
[----:B------:R-:W-:-:S04]  /*13a0*/  F2FP.BF16.F32.PACK_AB R102, RZ, R97 ;  /* 0x00000061ff66723e */ /* 0x000fc800000010ff */
[----:B------:R-:W-:-:S07]  /*13b0*/  PRMT R91, R102, 0x5410, R104 ;  /* 0x00005410665b7816 */ /* 0x000fce0000000068 */
.L_x_6824:
        /* <DEDUP_REMOVED lines=8> */
[----:B-1----:R-:W0:Y:S01]  /*1440*/  LDC.64 R88, c[0x0][0x3a0] ;  /* 0x0000e800ff587b82 */ /* 0x002e220000000a00 */
[----:B------:R-:W-:-:S04]  /*1450*/  VIADD R91, R163, 0x100 ;  /* 0x00000100a35b7836 */ /* 0x000fc80000000000 */
[----:B0-----:R-:W-:-:S06]  /*1460*/  IMAD.WIDE.U32 R88, R91, 0x10, R88 ;  /* 0x000000105b587825 */ /* 0x001fcc00078e0058 */
[----:B------:R-:W3:Y:S01]  /*1470*/  LDG.E.128 R88, desc[UR6][R88.64] ;  /* 0x0000000658587981 */ /* 0x000ee2000c1e1d00 */
[----:B------:R-:W-:-:S13]  /*1480*/  ISETP.GT.AND P1, PT, R96, RZ, PT ;  /* 0x000000ff6000720c */ /* 0x000fda0003f24270 */
[----:B------:R-:W0:Y:S01]  /*1490*/  @P1 LDC R106, c[0x0][0x40c] ;  /* 0x00010300ff6a1b82 */ /* 0x000e220000000800 */
[----:B-----5:R-:W-:Y:S02]  /*14a0*/  @P1 PRMT R0, R4, 0x7632, R0 ;  /* 0x0000763204001816 */ /* 0x020fe40000000000 */
[C---:B------:R-:W-:Y:S02]  /*14b0*/  @P1 PRMT R102, R5.reuse, 0x7632, R102 ;  /* 0x0000763205661816 */ /* 0x040fe40000000066 */
        /* <DEDUP_REMOVED lines=10> */
[----:B---3--:R-:W-:-:S02]  /*1560*/  SHF.L.U32 R131, R89, 0x10, RZ ;  /* 0x0000001059837819 */ /* 0x008fc400000006ff */
[----:B------:R-:W-:Y:S02]  /*1570*/  PRMT R0, R88, 0x7632, R0 ;  /* 0x0000763258007816 */ /* 0x000fe40000000000 */
[----:B------:R-:W-:Y:S01]  /*1580*/  PRMT R89, R89, 0x7632, R89 ;  /* 0x0000763259597816 */ /* 0x000fe20000000059 */
[----:B----4-:R-:W-:Y:S01]  /*1590*/  @P1 FFMA.FTZ R131, R108, R110, R131 ;  /* 0x0000006e6c831223 */ /* 0x010fe20000010083 */
[----:B------:R-:W-:Y:S01]  /*15a0*/  SHF.L.U32 R137, R88, 0x10, RZ ;  /* 0x0000001058897819 */ /* 0x000fe200000006ff */
[----:B------:R-:W-:Y:S01]  /*15b0*/  IMAD.U32 R133, R0, 0x10000, RZ ;  /* 0x0001000000857824 */ /* 0x000fe200078e00ff */
[----:B------:R-:W-:Y:S02]  /*15c0*/  SHF.L.U32 R129, R89, 0x10, RZ ;  /* 0x0000001059817819 */ /* 0x000fe400000006ff */
[----:B------:R-:W-:Y:S01]  /*15d0*/  SHF.L.U32 R143, R90, 0x10, RZ ;  /* 0x000000105a8f7819 */ /* 0x000fe200000006ff */
[----:B0-----:R-:W-:Y:S01]  /*15e0*/  @P1 FFMA.FTZ R133, R100, R106, R133 ;  /* 0x0000006a64851223 */ /* 0x001fe20000010085 */
[C---:B------:R-:W-:Y:S01]  /*15f0*/  SHF.L.U32 R139, R91.reuse, 0x10, RZ ;  /* 0x000000105b8b7819 */ /* 0x040fe200000006ff */
[----:B-1----:R-:W-:Y:S01]  /*1600*/  @P1 FFMA.FTZ R129, R102, R112, R129 ;  /* 0x0000007066811223 */ /* 0x002fe20000010081 */
[----:B------:R-:W-:Y:S01]  /*1610*/  PRMT R90, R90, 0x7632, R90 ;  /* 0x000076325a5a7816 */ /* 0x000fe2000000005a */
[----:B------:R-:W-:Y:S01]  /*1620*/  @P1 IMAD.U32 R100, R4, 0x10000, RZ ;  /* 0x0001000004641824 */ /* 0x000fe200078e00ff */
[----:B------:R-:W-:-:S02]  /*1630*/  PRMT R91, R91, 0x7632, R91 ;  /* 0x000076325b5b7816 */ /* 0x000fc4000000005b */
[----:B------:R-:W-:Y:S01]  /*1640*/  @P1 PRMT R0, R6, 0x7632, R0 ;  /* 0x0000763206001816 */ /* 0x000fe20000000000 */
[----:B--2---:R-:W-:Y:S01]  /*1650*/  @P1 FFMA.FTZ R137, R100, R104, R137 ;  /* 0x0000006864891223 */ /* 0x004fe20000010089 */
[C---:B------:R-:W-:Y:S02]  /*1660*/  @P1 PRMT R88, R7.reuse, 0x7632, R88 ;  /* 0x0000763207581816 */ /* 0x040fe40000000058 */
        /* <DEDUP_REMOVED lines=23> */
.L_x_6825:
[----:B-1----:R-:W0:Y:S01]  /*17e0*/  @P0 LDC R127, c[0x0][0x40c] ;  /* 0x00010300ff7f0b82 */ /* 0x002e220000000800 */
[----:B-----5:R-:W-:Y:S01]  /*17f0*/  @P0 PRMT R0, R4, 0x7632, R0 ;  /* 0x0000763204000816 */ /* 0x020fe20000000000 */
[----:B------:R-:W-:Y:S01]  /*1800*/  HFMA2 R133, -RZ, RZ, 0, 0 ;  /* 0x00000000ff857431 */ /* 0x000fe200000001ff */
[----:B------:R-:W-:Y:S01]  /*1810*/  @P0 PRMT R89, R6, 0x7632, R89 ;  /* 0x0000763206590816 */ /* 0x000fe20000000059 */
[----:B------:R-:W-:Y:S01]  /*1820*/  IMAD.MOV.U32 R129, RZ, RZ, RZ ;  /* 0x000000ffff817224 */ /* 0x000fe200078e00ff */
[----:B------:R-:W-:Y:S01]  /*1830*/  @P0 PRMT R88, R5, 0x7632, R88 ;  /* 0x0000763205580816 */ /* 0x000fe20000000058 */
[----:B------:R-:W-:Y:S01]  /*1840*/  HFMA2 R143, -RZ, RZ, 0, 0 ;  /* 0x00000000ff8f7431 */ /* 0x000fe200000001ff */
[----:B------:R-:W-:Y:S01]  /*1850*/  @P0 SHF.L.U32 R0, R0, 0x10, RZ ;  /* 0x0000001000000819 */ /* 0x000fe200000006ff */
[----:B------:R-:W1:Y:S01]  /*1860*/  @P0 LDC R100, c[0x0][0x40c] ;  /* 0x00010300ff640b82 */ /* 0x000e620000000800 */
[----:B------:R-:W-:Y:S01]  /*1870*/  @P0 SHF.L.U32 R89, R89, 0x10, RZ ;  /* 0x0000001059590819 */ /* 0x000fe200000006ff */
[----:B------:R-:W-:Y:S01]  /*1880*/  HFMA2 R135, -RZ, RZ, 0, 0 ;  /* 0x00000000ff877431 */ /* 0x000fe200000001ff */
[----:B------:R-:W-:Y:S01]  /*1890*/  @P0 SHF.L.U32 R88, R88, 0x10, RZ ;  /* 0x0000001058580819 */ /* 0x000fe200000006ff */
[----:B------:R-:W-:Y:S01]  /*18a0*/  IMAD.MOV.U32 R137, RZ, RZ, RZ ;  /* 0x000000ffff897224 */ /* 0x000fe200078e00ff */
[----:B------:R-:W-:-:S02]  /*18b0*/  MOV R141, RZ ;  /* 0x000000ff008d7202 */ /* 0x000fc40000000f00 */
[----:B------:R-:W-:Y:S01]  /*18c0*/  @P0 SHF.L.U32 R102, R7, 0x10, RZ ;  /* 0x0000001007660819 */ /* 0x000fe200000006ff */
[----:B------:R-:W3:Y:S01]  /*18d0*/  @P0 LDC R131, c[0x0][0x40c] ;  /* 0x00010300ff830b82 */ /* 0x000ee20000000800 */
[----:B------:R-:W-:-:S07]  /*18e0*/  MOV R139, RZ ;  /* 0x000000ff008b7202 */ /* 0x000fce0000000f00 */
[----:B------:R-:W4:Y:S01]  /*18f0*/  @P0 LDC R90, c[0x0][0x40c] ;  /* 0x00010300ff5a0b82 */ /* 0x000f220000000800 */
[----:B0-----:R-:W-:Y:S01]  /*1900*/  @P0 FMUL.FTZ R133, R0, R127 ;  /* 0x0000007f00850220 */ /* 0x001fe20000410000 */
[----:B------:R-:W-:-:S04]  /*1910*/  @P0 PRMT R0, R7, 0x7632, R0 ;  /* 0x0000763207000816 */ /* 0x000fc80000000000 */
[----:B------:R-:W-:Y:S02]  /*1920*/  @P0 SHF.L.U32 R0, R0, 0x10, RZ ;  /* 0x0000001000000819 */ /* 0x000fe400000006ff */
[----:B------:R-:W0:Y:S01]  /*1930*/  @P0 LDC R145, c[0x0][0x40c] ;  /* 0x00010300ff910b82 */ /* 0x000e220000000800 */
[----:B-1----:R-:W-:Y:S01]  /*1940*/  @P0 FMUL.FTZ R141, R89, R100 ;  /* 0x00000064598d0220 */ /* 0x002fe20000410000 */
[----:B------:R-:W-:Y:S01]  /*1950*/  @P0 SHF.L.U32 R89, R5, 0x10, RZ ;  /* 0x0000001005590819 */ /* 0x000fe200000006ff */
[----:B------:R-:W-:-:S05]  /*1960*/  @P0 IMAD.U32 R100, R6, 0x10000, RZ ;  /* 0x0001000006640824 */ /* 0x000fca00078e00ff */
[----:B------:R-:W1:Y:S01]  /*1970*/  @P0 LDC R149, c[0x0][0x40c] ;  /* 0x00010300ff950b82 */ /* 0x000e620000000800 */
        /* <DEDUP_REMOVED lines=8> */
[----:B0-----:R-:W-:Y:S01]  /*1a00*/  @P0 FMUL.FTZ R143, R100, R145 ;  /* 0x00000091648f0220 */ /* 0x001fe20000410000 */
[----:B------:R-:W-:Y:S02]  /*1a10*/  F2FP.BF16.F32.PACK_AB R100, RZ, R141 ;  /* 0x0000008dff64723e */ /* 0x000fe400000010ff */
[----:B------:R-:W-:Y:S01]  /*1a20*/  PRMT R89, R89, 0x5410, R90 ;  /* 0x0000541059597816 */ /* 0x000fe2000000005a */
[----:B-1----:R-:W-:Y:S01]  /*1a30*/  @P0 FMUL.FTZ R135, R0, R149 ;  /* 0x0000009500870220 */ /* 0x002fe20000410000 */
        /* <DEDUP_REMOVED lines=10> */
.L_x_6826:
        /* <DEDUP_REMOVED lines=11> */
[----:B------:R-:W3:Y:S01]  /*1b90*/  LDG.E.128 R88, desc[UR6][R88.64] ;  /* 0x0000000658587981 */ /* 0x000ee2000c1e1d00 */
[----:B------:R-:W-:-:S13]  /*1ba0*/  ISETP.GT.AND P1, PT, R96, RZ, PT ;  /* 0x000000ff6000720c */ /* 0x000fda0003f24270 */
[----:B------:R-:W0:Y:S01]  /*1bb0*/  @P1 LDC R106, c[0x0][0x40c] ;  /* 0x00010300ff6a1b82 */ /* 0x000e220000000800 */
[----:B-----5:R-:W-:Y:S02]  /*1bc0*/  @P1 PRMT R0, R4, 0x7632, R0 ;  /* 0x0000763204001816 */ /* 0x020fe40000000000 */
[C---:B------:R-:W-:Y:S02]  /*1bd0*/  @P1 PRMT R102, R5.reuse, 0x7632, R102 ;  /* 0x0000763205661816 */ /* 0x040fe40000000066 */
[----:B------:R-:W-:Y:S01]  /*1be0*/  @P1 SHF.L.U32 R108, R5, 0x10, RZ ;  /* 0x00000010056c1819 */ /* 0x000fe200000006ff */
[----:B------:R-:W-:Y:S01]  /*1bf0*/  @P1 IMAD.U32 R100, R0, 0x10000, RZ ;  /* 0x0001000000641824 */ /* 0x000fe200078e00ff */
[----:B------:R-:W-:Y:S01]  /*1c00*/  @P1 SHF.L.U32 R102, R102, 0x10, RZ ;  /* 0x0000001066661819 */ /* 0x000fe200000006ff */
[----:B------:R-:W1:Y:S08]  /*1c10*/  @P1 LDC R112, c[0x0][0x40c] ;  /* 0x00010300ff701b82 */ /* 0x000e700000000800 */
[----:B------:R-:W4:Y:S08]  /*1c20*/  @P1 LDC R110, c[0x0][0x40c] ;  /* 0x00010300ff6e1b82 */ /* 0x000f300000000800 */
[----:B------:R-:W2:Y:S08]  /*1c30*/  @P1 LDC R114, c[0x0][0x40c] ;  /* 0x00010300ff721b82 */ /* 0x000eb00000000800 */
[----:B------:R-:W2:Y:S08]  /*1c40*/  @P1 LDC R116, c[0x0][0x40c] ;  /* 0x00010300ff741b82 */ /* 0x000eb00000000800 */
[----:B------:R-:W2:Y:S08]  /*1c50*/  @P1 LDC R118, c[0x0][0x40c] ;  /* 0x00010300ff761b82 */ /* 0x000eb00000000800 */
[----:B------:R-:W2:Y:S08]  /*1c60*/  @P1 LDC R104, c[0x0][0x40c] ;  /* 0x00010300ff681b82 */ /* 0x000eb00000000800 */
[----:B------:R-:W2:Y:S01]  /*1c70*/  @P1 LDC R120, c[0x0][0x40c] ;  /* 0x00010300ff781b82 */ /* 0x000ea20000000800 */
[----:B---3--:R-:W-:Y:S01]  /*1c80*/  SHF.L.U32 R145, R89, 0x10, RZ ;  /* 0x0000001059917819 */ /* 0x008fe200000006ff */
[----:B------:R-:W-:Y:S01]  /*1c90*/  IMAD.U32 R157, R91, 0x10000, RZ ;  /* 0x000100005b9d7824 */ /* 0x000fe200078e00ff */
[----:B------:R-:W-:-:S02]  /*1ca0*/  PRMT R0, R88, 0x7632, R0 ;  /* 0x0000763258007816 */ /* 0x000fc40000000000 */
[----:B------:R-:W-:Y:S01]  /*1cb0*/  PRMT R89, R89, 0x7632, R89 ;  /* 0x0000763259597816 */ /* 0x000fe20000000059 */
[----:B----4-:R-:W-:Y:S01]  /*1cc0*/  @P1 FFMA.FTZ R145, R108, R110, R145 ;  /* 0x0000006e6c911223 */ /* 0x010fe20000010091 */
[----:B------:R-:W-:Y:S02]  /*1cd0*/  SHF.L.U32 R149, R0, 0x10, RZ ;  /* 0x0000001000957819 */ /* 0x000fe400000006ff */
[----:B------:R-:W-:Y:S02]  /*1ce0*/  SHF.L.U32 R147, R89, 0x10, RZ ;  /* 0x0000001059937819 */ /* 0x000fe400000006ff */
[----:B------:R-:W-:Y:S01]  /*1cf0*/  SHF.L.U32 R159, R88, 0x10, RZ ;  /* 0x00000010589f7819 */ /* 0x000fe200000006ff */
[----:B0-----:R-:W-:Y:S01]  /*1d00*/  @P1 FFMA.FTZ R149, R100, R106, R149 ;  /* 0x0000006a64951223 */ /* 0x001fe20000010095 */
[----:B------:R-:W-:Y:S01]  /*1d10*/  SHF.L.U32 R151, R90, 0x10, RZ ;  /* 0x000000105a977819 */ /* 0x000fe200000006ff */
[----:B-1----:R-:W-:Y:S01]  /*1d20*/  @P1 FFMA.FTZ R147, R102, R112, R147 ;  /* 0x0000007066931223 */ /* 0x002fe20000010093 */
[----:B------:R-:W-:-:S02]  /*1d30*/  PRMT R90, R90, 0x7632, R90 ;  /* 0x000076325a5a7816 */ /* 0x000fc4000000005a */
[----:B------:R-:W-:Y:S02]  /*1d40*/  PRMT R91, R91, 0x7632, R91 ;  /* 0x000076325b5b7816 */ /* 0x000fe4000000005b */
[C---:B------:R-:W-:Y:S02]  /*1d50*/  @P1 PRMT R0, R6.reuse, 0x7632, R0 ;  /* 0x0000763206001816 */ /* 0x040fe40000000000 */
[----:B------:R-:W-:Y:S01]  /*1d60*/  @P1 PRMT R88, R7, 0x7632, R88 ;  /* 0x0000763207581816 */ /* 0x000fe20000000058 */
[----:B------:R-:W-:Y:S01]  /*1d70*/  IMAD.U32 R155, R91, 0x10000, RZ ;  /* 0x000100005b9b7824 */ /* 0x000fe200078e00ff */
[----:B------:R-:W-:Y:S02]  /*1d80*/  @P1 SHF.L.U32 R102, R6, 0x10, RZ ;  /* 0x0000001006661819 */ /* 0x000fe400000006ff */
[----:B------:R-:W-:Y:S02]  /*1d90*/  @P1 SHF.L.U32 R106, R7, 0x10, RZ ;  /* 0x00000010076a1819 */ /* 0x000fe400000006ff */
[----:B------:R-:W-:Y:S01]  /*1da0*/  @P1 SHF.L.U32 R100, R4, 0x10, RZ ;  /* 0x0000001004641819 */ /* 0x000fe200000006ff */
[----:B--2---:R-:W-:Y:S01]  /*1db0*/  @P1 FFMA.FTZ R151, R102, R114, R151 ;  /* 0x0000007266971223 */ /* 0x004fe20000010097 */
[----:B------:R-:W-:Y:S01]  /*1dc0*/  @P1 SHF.L.U32 R0, R0, 0x10, RZ ;  /* 0x0000001000001819 */ /* 0x000fe200000006ff */
[----:B------:R-:W-:Y:S01]  /*1dd0*/  @P1 FFMA.FTZ R157, R106, R118, R157 ;  /* 0x000000766a9d1223 */ /* 0x000fe2000001009d */
[----:B------:R-:W-:Y:S01]  /*1de0*/  SHF.L.U32 R153, R90, 0x10, RZ ;  /* 0x000000105a997819 */ /* 0x000fe200000006ff */
[----:B------:R-:W-:Y:S01]  /*1df0*/  @P1 FFMA.FTZ R159, R100, R104, R159 ;  /* 0x00000068649f1223 */ /* 0x000fe2000001009f */
[----:B------:R-:W-:-:S02]  /*1e00*/  @P1 SHF.L.U32 R88, R88, 0x10, RZ ;  /* 0x0000001058581819 */ /* 0x000fc400000006ff */
        /* <DEDUP_REMOVED lines=15> */
.L_x_6827:
[----:B-1----:R-:W0:Y:S01]  /*1f00*/  @P0 LDC R127, c[0x0][0x40c] ;  /* 0x00010300ff7f0b82 */ /* 0x002e220000000800 */
[----:B-----5:R-:W-:Y:S01]  /*1f10*/  @P0 PRMT R0, R4, 0x7632, R0 ;  /* 0x0000763204000816 */ /* 0x020fe20000000000 */
[----:B------:R-:W-:Y:S01]  /*1f20*/  HFMA2 R149, -RZ, RZ, 0, 0 ;  /* 0x00000000ff957431 */ /* 0x000fe200000001ff */
[----:B------:R-:W-:Y:S01]  /*1f30*/  @P0 PRMT R89, R6, 0x7632, R89 ;  /* 0x0000763206590816 */ /* 0x000fe20000000059 */
[----:B------:R-:W-:Y:S01]  /*1f40*/  HFMA2 R153, -RZ, RZ, 0, 0 ;  /* 0x00000000ff997431 */ /* 0x000fe200000001ff */
[----:B------:R-:W-:Y:S01]  /*1f50*/  @P0 PRMT R88, R5, 0x7632, R88 ;  /* 0x0000763205580816 */ /* 0x000fe20000000058 */
[----:B------:R-:W-:Y:S01]  /*1f60*/  IMAD.MOV.U32 R155, RZ, RZ, RZ ;  /* 0x000000ffff9b7224 */ /* 0x000fe200078e00ff */
[----:B------:R-:W-:Y:S01]  /*1f70*/  @P0 SHF.L.U32 R0, R0, 0x10, RZ ;  /* 0x0000001000000819 */ /* 0x000fe200000006ff */
[----:B------:R-:W1:Y:S01]  /*1f80*/  @P0 LDC R100, c[0x0][0x40c] ;  /* 0x00010300ff640b82 */ /* 0x000e620000000800 */
[----:B------:R-:W-:Y:S01]  /*1f90*/  @P0 SHF.L.U32 R89, R89, 0x10, RZ ;  /* 0x0000001059590819 */ /* 0x000fe200000006ff */
[----:B------:R-:W-:Y:S01]  /*1fa0*/  HFMA2 R157, -RZ, RZ, 0, 0 ;  /* 0x00000000ff9d7431 */ /* 0x000fe200000001ff */
[----:B------:R-:W-:-:S02]  /*1fb0*/  @P0 SHF.L.U32 R88, R88, 0x10, RZ ;  /* 0x0000001058580819 */ /* 0x000fc400000006ff */
[----:B------:R-:W-:Y:S02]  /*1fc0*/  MOV R147, RZ ;  /* 0x000000ff00937202 */ /* 0x000fe40000000f00 */
[----:B------:R-:W-:Y:S01]  /*1fd0*/  @P0 SHF.L.U32 R102, R7, 0x10, RZ ;  /* 0x0000001007660819 */ /* 0x000fe200000006ff */
[----:B------:R-:W3:Y:S01]  /*1fe0*/  @P0 LDC R145, c[0x0][0x40c] ;  /* 0x00010300ff910b82 */ /* 0x000ee20000000800 */
[----:B------:R-:W-:Y:S02]  /*1ff0*/  MOV R151, RZ ;  /* 0x000000ff00977202 */ /* 0x000fe40000000f00 */
[----:B------:R-:W-:-:S05]  /*2000*/  MOV R159, RZ ;  /* 0x000000ff009f7202 */ /* 0x000fca0000000f00 */
        /* <DEDUP_REMOVED lines=10> */
[----:B------:R-:W-:Y:S01]  /*20b0*/  @P0 SHF.L.U32 R88, R4, 0x10, RZ ;  /* 0x0000001004580819 */ /* 0x000fe200000006ff */
[----:B------:R-:W-:-:S05]  /*20c0*/  HFMA2 R145, -RZ, RZ, 0, 0 ;  /* 0x00000000ff917431 */ /* 0x000fca00000001ff */
        /* <DEDUP_REMOVED lines=19> */
.L_x_6828:
        /* <DEDUP_REMOVED lines=11> */
[----:B------:R-:W3:Y:S01]  /*22b0*/  LDG.E.128 R88, desc[UR6][R88.64] ;  /* 0x0000000658587981 */ /* 0x000ee2000c1e1d00 */
[----:B------:R-:W-:-:S13]  /*22c0*/  ISETP.GT.AND P0, PT, R96, RZ, PT ;  /* 0x000000ff6000720c */ /* 0x000fda0003f04270 */
[----:B------:R-:W0:Y:S01]  /*22d0*/  @P0 LDC R114, c[0x0][0x40c] ;  /* 0x00010300ff720b82 */ /* 0x000e220000000800 */
[----:B-----5:R-:W-:Y:S02]  /*22e0*/  @P0 SHF.L.U32 R102, R5, 0x10, RZ ;  /* 0x0000001005660819 */ /* 0x020fe400000006ff */
[----:B------:R-:W-:-:S05]  /*22f0*/  @P0 SHF.L.U32 R127, R4, 0x10, RZ ;  /* 0x00000010047f0819 */ /* 0x000fca00000006ff */
[----:B------:R-:W1:Y:S08]  /*2300*/  @P0 LDC R104, c[0x0][0x40c] ;  /* 0x00010300ff680b82 */ /* 0x000e700000000800 */
[----:B------:R-:W4:Y:S08]  /*2310*/  @P0 LDC R116, c[0x0][0x40c] ;  /* 0x00010300ff740b82 */ /* 0x000f300000000800 */
[----:B------:R-:W2:Y:S08]  /*2320*/  @P0 LDC R118, c[0x0][0x40c] ;  /* 0x00010300ff760b82 */ /* 0x000eb00000000800 */
[----:B------:R-:W2:Y:S08]  /*2330*/  @P0 LDC R120, c[0x0][0x40c] ;  /* 0x00010300ff780b82 */ /* 0x000eb00000000800 */
[----:B------:R-:W2:Y:S08]  /*2340*/  @P0 LDC R112, c[0x0][0x40c] ;  /* 0x00010300ff700b82 */ /* 0x000eb00000000800 */
[----:B------:R-:W2:Y:S08]  /*2350*/  @P0 LDC R110, c[0x0][0x40c] ;  /* 0x00010300ff6e0b82 */ /* 0x000eb00000000800 */
[----:B------:R-:W2:Y:S01]  /*2360*/  @P0 LDC R122, c[0x0][0x40c] ;  /* 0x00010300ff7a0b82 */ /* 0x000ea20000000800 */
[C---:B---3--:R-:W-:Y:S01]  /*2370*/  SHF.L.U32 R161, R89.reuse, 0x10, RZ ;  /* 0x0000001059a17819 */ /* 0x048fe200000006ff */
[----:B------:R-:W-:Y:S01]  /*2380*/  IMAD.U32 R98, R90, 0x10000, RZ ;  /* 0x000100005a627824 */ /* 0x000fe200078e00ff */
[----:B------:R-:W-:-:S02]  /*2390*/  PRMT R0, R89, 0x7632, R0 ;  /* 0x0000763259007816 */ /* 0x000fc40000000000 */
[----:B------:R-:W-:Y:S01]  /*23a0*/  @P0 PRMT R89, R5, 0x7632, R89 ;  /* 0x0000763205590816 */ /* 0x000fe20000000059 */
[----:B-1----:R-:W-:Y:S01]  /*23b0*/  @P0 FFMA.FTZ R161, R102, R104, R161 ;  /* 0x0000006866a10223 */ /* 0x002fe200000100a1 */
[----:B------:R-:W-:Y:S02]  /*23c0*/  SHF.L.U32 R163, R0, 0x10, RZ ;  /* 0x0000001000a37819 */ /* 0x000fe400000006ff */
[----:B------:R-:W-:Y:S02]  /*23d0*/  @P0 SHF.L.U32 R0, R89, 0x10, RZ ;  /* 0x0000001059000819 */ /* 0x000fe400000006ff */
[C---:B------:R-:W-:Y:S02]  /*23e0*/  SHF.L.U32 R96, R91.reuse, 0x10, RZ ;  /* 0x000000105b607819 */ /* 0x040fe400000006ff */
[----:B------:R-:W-:Y:S01]  /*23f0*/  PRMT R108, R91, 0x7632, R108 ;  /* 0x000076325b6c7816 */ /* 0x000fe2000000006c */
[----:B0-----:R-:W-:Y:S01]  /*2400*/  @P0 FFMA.FTZ R163, R0, R114, R163 ;  /* 0x0000007200a30223 */ /* 0x001fe200000100a3 */
[C---:B------:R-:W-:Y:S01]  /*2410*/  @P0 SHF.L.U32 R91, R6.reuse, 0x10, RZ ;  /* 0x00000010065b0819 */ /* 0x040fe200000006ff */
[----:B------:R-:W-:Y:S01]  /*2420*/  @P0 IMAD.U32 R114, R7, 0x10000, RZ ;  /* 0x0001000007720824 */ /* 0x000fe200078e00ff */
[----:B------:R-:W-:Y:S01]  /*2430*/  @P0 PRMT R89, R6, 0x7632, R89 ;  /* 0x0000763206590816 */ /* 0x000fe20000000059 */
[----:B------:R-:W-:Y:S01]  /*2440*/  IMAD.U32 R165, R108, 0x10000, RZ ;  /* 0x000100006ca57824 */ /* 0x000fe200078e00ff */
[----:B------:R-:W-:Y:S01]  /*2450*/  @P0 PRMT R0, R4, 0x7632, R0 ;  /* 0x0000763204000816 */ /* 0x000fe20000000000 */
[----:B----4-:R-:W-:Y:S01]  /*2460*/  @P0 FFMA.FTZ R98, R91, R116, R98 ;  /* 0x000000745b620223 */ /* 0x010fe20000010062 */
[----:B------:R-:W-:Y:S01]  /*2470*/  SHF.L.U32 R100, R88, 0x10, RZ ;  /* 0x0000001058647819 */ /* 0x000fe200000006ff */
[----:B--2---:R-:W-:Y:S01]  /*2480*/  @P0 FFMA.FTZ R96, R114, R120, R96 ;  /* 0x0000007872600223 */ /* 0x004fe20000010060 */
[----:B------:R-:W-:-:S02]  /*2490*/  @P0 PRMT R102, R7, 0x7632, R102 ;  /* 0x0000763207660816 */ /* 0x000fc40000000066 */
[----:B------:R-:W-:Y:S01]  /*24a0*/  PRMT R90, R90, 0x7632, R90 ;  /* 0x000076325a5a7816 */ /* 0x000fe2000000005a */
[----:B------:R-:W-:Y:S01]  /*24b0*/  @P0 FFMA.FTZ R100, R127, R110, R100 ;  /* 0x0000006e7f640223 */ /* 0x000fe20000010064 */
[----:B------:R-:W-:Y:S02]  /*24c0*/  PRMT R88, R88, 0x7632, R88 ;  /* 0x0000763258587816 */ /* 0x000fe40000000058 */
[----:B------:R-:W-:Y:S02]  /*24d0*/  @P0 SHF.L.U32 R91, R89, 0x10, RZ ;  /* 0x00000010595b0819 */ /* 0x000fe400000006ff */
[----:B------:R-:W-:Y:S02]  /*24e0*/  @P0 SHF.L.U32 R89, R0, 0x10, RZ ;  /* 0x0000001000590819 */ /* 0x000fe400000006ff */
[----:B------:R-:W-:Y:S02]  /*24f0*/  @P0 SHF.L.U32 R0, R102, 0x10, RZ ;  /* 0x0000001066000819 */ /* 0x000fe400000006ff */
[----:B------:R-:W-:-:S02]  /*2500*/  SHF.L.U32 R104, R90, 0x10, RZ ;  /* 0x000000105a687819 */ /* 0x000fc400000006ff */
        /* <DEDUP_REMOVED lines=17> */
.L_x_6829:
[----:B-1----:R-:W0:Y:S01]  /*2620*/  @P0 LDC R127, c[0x0][0x40c] ;  /* 0x00010300ff7f0b82 */ /* 0x002e220000000800 */
[----:B-----5:R-:W-:Y:S01]  /*2630*/  @P0 PRMT R0, R4, 0x7632, R0 ;  /* 0x0000763204000816 */ /* 0x020fe20000000000 */
[----:B------:R-:W-:Y:S01]  /*2640*/  HFMA2 R163, -RZ, RZ, 0, 0 ;  /* 0x00000000ffa37431 */ /* 0x000fe200000001ff */
[C---:B------:R-:W-:Y:S01]  /*2650*/  @P0 PRMT R89, R6.reuse, 0x7632, R89 ;  /* 0x0000763206590816 */ /* 0x040fe20000000059 */
[----:B------:R-:W-:Y:S01]  /*2660*/  @P0 IMAD.U32 R108, R6, 0x10000, RZ ;  /* 0x00010000066c0824 */ /* 0x000fe200078e00ff */
[----:B------:R-:W-:Y:S01]  /*2670*/  @P0 PRMT R88, R5, 0x7632, R88 ;  /* 0x0000763205580816 */ /* 0x000fe20000000058 */
[----:B------:R-:W-:Y:S01]  /*2680*/  HFMA2 R98, -RZ, RZ, 0, 0 ;  /* 0x00000000ff627431 */ /* 0x000fe200000001ff */
[----:B------:R-:W-:Y:S01]  /*2690*/  @P0 SHF.L.U32 R0, R0, 0x10, RZ ;  /* 0x0000001000000819 */ /* 0x000fe200000006ff */
[----:B------:R-:W1:Y:S01]  /*26a0*/  @P0 LDC R96, c[0x0][0x40c] ;  /* 0x00010300ff600b82 */ /* 0x000e620000000800 */
[----:B------:R-:W-:Y:S01]  /*26b0*/  @P0 SHF.L.U32 R89, R89, 0x10, RZ ;  /* 0x0000001059590819 */ /* 0x000fe200000006ff */
[----:B------:R-:W-:Y:S01]  /*26c0*/  IMAD.MOV.U32 R165, RZ, RZ, RZ ;  /* 0x000000ffffa57224 */ /* 0x000fe200078e00ff */
[----:B------:R-:W-:Y:S01]  /*26d0*/  MOV R102, RZ ;  /* 0x000000ff00667202 */ /* 0x000fe20000000f00 */
[----:B------:R-:W-:Y:S01]  /*26e0*/  HFMA2 R100, -RZ, RZ, 0, 0 ;  /* 0x00000000ff647431 */ /* 0x000fe200000001ff */
[----:B------:R-:W-:-:S02]  /*26f0*/  @P0 SHF.L.U32 R88, R88, 0x10, RZ ;  /* 0x0000001058580819 */ /* 0x000fc400000006ff */
[----:B------:R-:W-:Y:S01]  /*2700*/  MOV R104, RZ ;  /* 0x000000ff00687202 */ /* 0x000fe20000000f00 */
[----:B------:R-:W3:Y:S01]  /*2710*/  @P0 LDC R161, c[0x0][0x40c] ;  /* 0x00010300ffa10b82 */ /* 0x000ee20000000800 */
[----:B------:R-:W-:-:S07]  /*2720*/  @P0 SHF.L.U32 R112, R7, 0x10, RZ ;  /* 0x0000001007700819 */ /* 0x000fce00000006ff */
[----:B------:R-:W4:Y:S01]  /*2730*/  @P0 LDC R90, c[0x0][0x40c] ;  /* 0x00010300ff5a0b82 */ /* 0x000f220000000800 */
[----:B0-----:R-:W-:Y:S01]  /*2740*/  @P0 FMUL.FTZ R102, R0, R127 ;  /* 0x0000007f00660220 */ /* 0x001fe20000410000 */
[----:B------:R-:W-:-:S04]  /*2750*/  @P0 PRMT R0, R7, 0x7632, R0 ;  /* 0x0000763207000816 */ /* 0x000fc80000000000 */
[----:B------:R-:W-:Y:S02]  /*2760*/  @P0 SHF.L.U32 R0, R0, 0x10, RZ ;  /* 0x0000001000000819 */ /* 0x000fe400000006ff */
[----:B------:R-:W0:Y:S01]  /*2770*/  @P0 LDC R110, c[0x0][0x40c] ;  /* 0x00010300ff6e0b82 */ /* 0x000e220000000800 */
[----:B-1----:R-:W-:Y:S01]  /*2780*/  @P0 FMUL.FTZ R104, R89, R96 ;  /* 0x0000006059680220 */ /* 0x002fe20000410000 */
[----:B------:R-:W-:Y:S02]  /*2790*/  @P0 SHF.L.U32 R89, R5, 0x10, RZ ;  /* 0x0000001005590819 */ /* 0x000fe400000006ff */
[----:B------:R-:W-:-:S04]  /*27a0*/  MOV R96, RZ ;  /* 0x000000ff00607202 */ /* 0x000fc80000000f00 */
        /* <DEDUP_REMOVED lines=13> */
[----:B------:R-:W-:Y:S01]  /*2880*/  F2FP.BF16.F32.PACK_AB R0, RZ, R102 ;  /* 0x00000066ff00723e */ /* 0x000fe200000010ff */
[----:B---3--:R-:W-:Y:S01]  /*2890*/  @P0 FMUL.FTZ R100, R88, R91 ;  /* 0x0000005b58640220 */ /* 0x008fe20000410000 */
        /* <DEDUP_REMOVED lines=8> */
.L_x_6830:
        /* <DEDUP_REMOVED lines=156> */
.L_x_6832:
[----:B--2---:R-:W-:Y:S05]  /*32e0*/  BSYNC.RECONVERGENT B0 ;  /* 0x0000000000007941 */ /* 0x004fea0003800200 */
.L_x_6831:
        /* <DEDUP_REMOVED lines=13> */
.L_x_6834:
[----:B------:R-:W-:Y:S05]  /*33c0*/  BSYNC.RECONVERGENT B0 ;  /* 0x0000000000007941 */ /* 0x000fea0003800200 */
.L_x_6833:
        /* <DEDUP_REMOVED lines=40> */
[----:B0-----:R-:W-:-:S04]  /*3650*/  @!P1 IMAD.WIDE R2, R125, 0x4, R2 ;  /* 0x000000047d029825 */ /* 0x001fc800078e0202 */
[----:B-1----:R-:W-:-:S05]  /*3660*/  FMUL.FTZ R90, R127, R127 ;  /* 0x0000007f7f5a7220 */ /* 0x002fca0000410000 */
[----:B------:R-:W-:Y:S01]  /*3670*/  FSEL R91, R90, RZ, P0 ;  /* 0x000000ff5a5b7208 */ /* 0x000fe20000000000 */
[----:B--2---:R-:W-:-:S04]  /*3680*/  FFMA.FTZ R90, R108, UR11, R106 ;  /* 0x0000000b6c5a7c23 */ /* 0x004fc8000801006a */
[----:B------:R-:W-:Y:S01]  /*3690*/  FADD.FTZ R91, R90, R91 ;  /* 0x0000005b5a5b7221 */ /* 0x000fe20000010000 */
[----:B---3--:R-:W-:-:S05]  /*36a0*/  @!P1 IMAD.WIDE R88, R125, 0x4, R88 ;  /* 0x000000047d589825 */ /* 0x008fca00078e0258 */
[----:B------:R-:W0:Y:S01]  /*36b0*/  MUFU.RSQ R91, R91 ;  /* 0x0000005b005b7308 */ /* 0x000e220000001400 */
[----:B------:R1:W-:Y:S04]  /*36c0*/  @!P1 STG.E desc[UR6][R88.64], R127 ;  /* 0x0000007f58009986 */ /* 0x0003e8000c101906 */
[----:B0-----:R1:W-:Y:S01]  /*36d0*/  @!P1 STG.E desc[UR6][R2.64], R91 ;  /* 0x0000005b02009986 */ /* 0x0013e2000c101906 */
[----:B------:R-:W-:-:S13]  /*36e0*/  ISETP.GE.AND P1, PT, R92, 0x1, PT ;  /* 0x000000015c00780c */ /* 0x000fda0003f26270 */
[----:B-1----:R-:W-:Y:S05]  /*36f0*/  @!P1 BRA `(.L_x_6835) ;  /* 0x0000000800849947 */ /* 0x002fea0003800000 */
[----:B------:R-:W-:Y:S02]  /*3700*/  IADD3 R3, PT, PT, R92, -0x1, RZ ;  /* 0xffffffff5c037810 */ /* 0x000fe40007ffe0ff */
[----:B------:R-:W-:-:S03]  /*3710*/  FSEL R2, R127, RZ, !P0 ;  /* 0x000000ff7f027208 */ /* 0x000fc60004000000 */
[----:B------:R-:W-:Y:S02]  /*3720*/  IMAD R3, R3, R94, RZ ;  /* 0x0000005e03037224 */ /* 0x000fe400078e02ff */
[C---:B------:R-:W-:Y:S01]  /*3730*/  FADD.FTZ R126, -R2.reuse, R97 ;  /* 0x00000061027e7221 */ /* 0x040fe20000010100 */
[C---:B------:R-:W-:Y:S01]  /*3740*/  FADD.FTZ R90, -R2.reuse, R111 ;  /* 0x0000006f025a7221 */ /* 0x040fe20000010100 */
[C---:B------:R-:W-:Y:S01]  /*3750*/  FADD.FTZ R88, -R2.reuse, R123 ;  /* 0x0000007b02587221 */ /* 0x040fe20000010100 */
[----:B------:R-:W-:Y:S01]  /*3760*/  SHF.R.S32.HI R97, RZ, 0x1f, R3 ;  /* 0x0000001fff617819 */ /* 0x000fe20000011403 */
        /* <DEDUP_REMOVED lines=37> */
[----:B------:R-:W-:Y:S01]  /*39c0*/  LEA.HI R97, R97, R3, RZ, 0x3 ;  /* 0x0000000361617211 */ /* 0x000fe200078f18ff */
[C---:B------:R-:W-:Y:S01]  /*39d0*/  FMUL.FTZ R89, R91.reuse, R90 ;  /* 0x0000005a5b597220 */ /* 0x040fe20000410000 */
[----:B------:R-:W0:Y:S01]  /*39e0*/  LDC.64 R2, c[0x0][0x428] ;  /* 0x00010a00ff027b82 */ /* 0x000e220000000a00 */
[----:B------:R-:W-:Y:S01]  /*39f0*/  FMUL.FTZ R93, R91, R106 ;  /* 0x0000006a5b5d7220 */ /* 0x000fe20000410000 */
[----:B------:R-:W-:Y:S01]  /*3a00*/  LEA.HI.SX32 R97, R97, R0, 0x1d ;  /* 0x0000000061617211 */ /* 0x000fe200078feaff */
        /* <DEDUP_REMOVED lines=38> */
[----:B------:R-:W-:Y:S01]  /*3c70*/  IADD3 R99, PT, PT, R97, 0x80, RZ ;  /* 0x0000008061637810 */ /* 0x000fe20007ffe0ff */
[----:B------:R-:W-:Y:S01]  /*3c80*/  FFMA.FTZ R94, R89, R84, R44 ;  /* 0x00000054595e7223 */ /* 0x000fe2000001002c */
[----:B------:R-:W-:Y:S01]  /*3c90*/  IADD3 R101, PT, PT, R97, 0x100, RZ ;  /* 0x0000010061657810 */ /* 0x000fe20007ffe0ff */
[----:B------:R-:W-:Y:S01]  /*3ca0*/  FFMA.FTZ R89, R93, R86, R46 ;  /* 0x000000565d597223 */ /* 0x000fe2000001002e */
[C---:B------:R-:W-:Y:S01]  /*3cb0*/  IADD3 R103, PT, PT, R97.reuse, 0x180, RZ ;  /* 0x0000018061677810 */ /* 0x040fe20007ffe0ff */
[----:B------:R-:W-:Y:S01]  /*3cc0*/  FFMA.FTZ R92, R92, R87, R47 ;  /* 0x000000575c5c7223 */ /* 0x000fe2000001002f */
[C---:B------:R-:W-:Y:S01]  /*3cd0*/  IADD3 R91, PT, PT, R97.reuse, 0x200, RZ ;  /* 0x00000200615b7810 */ /* 0x040fe20007ffe0ff */
[----:B------:R-:W-:Y:S01]  /*3ce0*/  FFMA.FTZ R141, R88, R85, R45 ;  /* 0x00000055588d7223 */ /* 0x000fe2000001002d */
[----:B0-----:R-:W-:-:S04]  /*3cf0*/  IMAD.WIDE.U32 R96, R97, 0x10, R2 ;  /* 0x0000001061607825 */ /* 0x001fc800078e0002 */
[----:B------:R-:W-:Y:S01]  /*3d00*/  FFMA.FTZ R90, R95, R80, R40 ;  /* 0x000000505f5a7223 */ /* 0x000fe20000010028 */
[----:B------:R-:W-:Y:S01]  /*3d10*/  FFMA.FTZ R93, R108, R81, R41 ;  /* 0x000000516c5d7223 */ /* 0x000fe20000010029 */
[----:B------:R-:W-:Y:S01]  /*3d20*/  F2FP.BF16.F32.PACK_AB R89, R92, R89 ;  /* 0x000000595c59723e */ /* 0x000fe200000010ff */
[----:B------:R-:W-:Y:S01]  /*3d30*/  IMAD.WIDE.U32 R98, R99, 0x10, R2 ;  /* 0x0000001063627825 */ /* 0x000fe200078e0002 */
[----:B------:R-:W-:-:S03]  /*3d40*/  F2FP.BF16.F32.PACK_AB R88, R141, R94 ;  /* 0x0000005e8d58723e */ /* 0x000fc600000010ff */
[----:B------:R-:W-:Y:S01]  /*3d50*/  FFMA.FTZ R92, R105, R76, R36 ;  /* 0x0000004c695c7223 */ /* 0x000fe20000010024 */
[----:B------:R-:W-:Y:S01]  /*3d60*/  FFMA.FTZ R105, R116, R77, R37 ;  /* 0x0000004d74697223 */ /* 0x000fe20000010025 */
[----:B------:R-:W-:-:S04]  /*3d70*/  IMAD.WIDE.U32 R100, R101, 0x10, R2 ;  /* 0x0000001065647825 */ /* 0x000fc800078e0002 */
[----:B------:R-:W-:Y:S01]  /*3d80*/  FFMA.FTZ R94, R113, R72, R32 ;  /* 0x00000048715e7223 */ /* 0x000fe20000010020 */
[----:B------:R-:W-:Y:S01]  /*3d90*/  FFMA.FTZ R106, R121, R64, R24 ;  /* 0x00000040796a7223 */ /* 0x000fe20000010018 */
[----:B------:R-:W-:Y:S01]  /*3da0*/  FFMA.FTZ R110, R131, R56, R16 ;  /* 0x00000038836e7223 */ /* 0x000fe20000010010 */
[----:B------:R-:W-:-:S04]  /*3db0*/  IMAD.WIDE.U32 R102, R103, 0x10, R2 ;  /* 0x0000001067667825 */ /* 0x000fc800078e0002 */
[----:B------:R-:W-:Y:S01]  /*3dc0*/  FFMA.FTZ R113, R156, R57, R17 ;  /* 0x000000399c717223 */ /* 0x000fe20000010011 */
[----:B------:R-:W-:Y:S01]  /*3dd0*/  F2FP.BF16.F32.PACK_AB R90, R93, R90 ;  /* 0x0000005a5d5a723e */ /* 0x000fe200000010ff */
[----:B------:R-:W-:Y:S01]  /*3de0*/  FFMA.FTZ R112, R112, R83, R43 ;  /* 0x0000005370707223 */ /* 0x000fe2000001002b */
[----:B------:R-:W-:-:S04]  /*3df0*/  IMAD.WIDE.U32 R2, R91, 0x10, R2 ;  /* 0x000000105b027825 */ /* 0x000fc800078e0002 */
        /* <DEDUP_REMOVED lines=9> */
[----:B------:R-:W-:Y:S01]  /*3e90*/  F2FP.BF16.F32.PACK_AB R106, R109, R106 ;  /* 0x0000006a6d6a723e */ /* 0x000fe200000010ff */
[----:B------:R-:W-:Y:S01]  /*3ea0*/  FFMA.FTZ R144, R144, R67, R27 ;  /* 0x0000004390907223 */ /* 0x000fe2000001001b */
[----:B------:R-:W-:Y:S01]  /*3eb0*/  FFMA.FTZ R104, R111, R68, R28 ;  /* 0x000000446f687223 */ /* 0x000fe2000001001c */
        /* <DEDUP_REMOVED lines=35> */
[----:B------:R-:W-:-:S05]  /*40f0*/  F2FP.BF16.F32.PACK_AB R132, R118, R127 ;  /* 0x0000007f7684723e */ /* 0x000fca00000010ff */
[----:B------:R0:W-:Y:S02]  /*4100*/  STG.E.128 desc[UR6][R2.64], R132 ;  /* 0x0000008402007986 */ /* 0x0001e4000c101d06 */
.L_x_6835:
[----:B0-----:R-:W0:Y:S01]  /*4110*/  LDC.64 R2, c[0x0][0x380] ;  /* 0x0000e000ff027b82 */ /* 0x001e220000000a00 */
[----:B------:R-:W-:Y:S01]  /*4120*/  UPLOP3.LUT UP1, UPT, UPT, UPT, UP1, 0x40, 0x4 ;  /* 0x000000000004789c */ /* 0x000fe20003f2e810 */
[----:B0-----:R-:W-:-:S04]  /*4130*/  IADD3 R125, PT, PT, R125, R2, RZ ;  /* 0x000000027d7d7210 */ /* 0x001fc80007ffe0ff */
[----:B------:R-:W-:-:S13]  /*4140*/  ISETP.GE.AND P0, PT, R125, R3, PT ;  /* 0x000000037d00720c */ /* 0x000fda0003f06270 */
[----:B------:R-:W-:Y:S05]  /*4150*/  @!P0 BRA `(.L_x_6836) ;  /* 0xffffffc000cc8947 */ /* 0x000fea000383ffff */
[----:B------:R-:W-:Y:S05]  /*4160*/  EXIT ;  /* 0x000000000000794d */ /* 0x000fea0003800000 */
.L_x_6837:
        /* <DEDUP_REMOVED lines=9> */
.L_x_34015:


//--------------------- .text._ZN10layer_norm13ln_fwd_kernelINS_13Kernel_traitsIf13__nv_bfloat16S2_S2_fjLj5120ELj1ELj1ELj4ELj16ENS_18Kernel_traits_baseILj5120EfS2_S2_S2_fjLj128EEEEELb0ELb1ELb0ELb0EEEvNS_9FwdParamsE --------------------------
	.section	.text._ZN10layer_norm13ln_fwd_kernelINS_13Kernel_traitsIf13__nv_bfloat16S2_S2_fjLj5120ELj1ELj1ELj4ELj16ENS_18Kernel_traits_baseILj5120EfS2_S2_S2_fjLj128EEEEELb0ELb1ELb0ELb0EEEvNS_9FwdParamsE,"ax",@progbits
	.align	128
        .global         _ZN10layer_norm13ln_fwd_kernelINS_13Kernel_traitsIf13__nv_bfloat16S2_S2_fjLj5120ELj1ELj1ELj4ELj16ENS_18Kernel_traits_baseILj5120EfS2_S2_S2_fjLj128EEEEELb0ELb1ELb0ELb0EEEvNS_9FwdParamsE
        .type           _ZN10layer_norm13ln_fwd_kernelINS_13Kernel_traitsIf13__nv_bfloat16S2_S2_fjLj5120ELj1ELj1ELj4ELj16ENS_18Kernel_traits_baseILj5120EfS2_S2_S2_fjLj128EEEEELb0ELb1ELb0ELb0EEEvNS_9FwdParamsE,@function
        .size           _ZN10layer_norm13ln_fwd_kernelINS_13Kernel_traitsIf13__nv_bfloat16S2_S2_fjLj5120ELj1ELj1ELj4ELj16ENS_18Kernel_traits_baseILj5120EfS2_S2_S2_fjLj128EEEEELb0ELb1ELb0ELb0EEEvNS_9FwdParamsE,(.L_x_34016 - _ZN10layer_norm13ln_fwd_kernelINS_13Kernel_traitsIf13__nv_bfloat16S2_S2_fjLj5120ELj1ELj1ELj4ELj16ENS_18Kernel_traits_baseILj5120EfS2_S2_S2_fjLj128EEEEELb0ELb1ELb0ELb0EEEvNS_9FwdParamsE)
        .other          _ZN10layer_norm13ln_fwd_kernelINS_13Kernel_traitsIf13__nv_bfloat16S2_S2_fjLj5120ELj1ELj1ELj4ELj16ENS_18Kernel_traits_baseILj5120EfS2_S2_S2_fjLj128EEEEELb0ELb1ELb0ELb0EEEvNS_9FwdParamsE,@"STO_CUDA_ENTRY STV_DEFAULT"
_ZN10layer_norm13ln_fwd_kernelINS_13Kernel_traitsIf13__nv_bfloat16S2_S2_fjLj5120ELj1ELj1ELj4ELj16ENS_18Kernel_traits_baseILj5120EfS2_S2_S2_fjLj128EEEEELb0ELb1ELb0ELb0EEEvNS_9FwdParamsE:
.text._ZN10layer_norm13ln_fwd_kernelINS_13Kernel_traitsIf13__nv_bfloat16S2_S2_fjLj5120ELj1ELj1ELj4ELj16ENS_18Kernel_traits_baseILj5120EfS2_S2_S2_fjLj128EEEEELb0ELb1ELb0ELb0EEEvNS_9FwdParamsE:
        /* <DEDUP_REMOVED lines=30> */
[----:B------:R0:W5:Y:S04]  /*01e0*/  @P0 LDG.E.128 R120, desc[UR6][R4.64+0x10] ;  /* 0x0000100604780981 */ /* 0x000168000c1e1d00 */
[----:B------:R0:W5:Y:S02]  /*01f0*/  @P0 LD.E.128 R116, desc[UR6][R6.64] ;  /* 0x0000000606740980 */ /* 0x000164000c101d00 */
[----:B------:R-:W1:Y:S08]  /*0200*/  @P1 LDC.64 R14, c[0x0][0x3e8] ;  /* 0x0000fa00ff0e1b82 */ /* 0x000e700000000a00 */
[----:B------:R-:W0:Y:S08]  /*0210*/  @P2 LDC.64 R16, c[0x0][0x3d0] ;  /* 0x0000f400ff102b82 */ /* 0x000e300000000a00 */
[----:B------:R-:W0:Y:S08]  /*0220*/  @P2 LDC.64 R18, c[0x0][0x438] ;  /* 0x00010e00ff122b82 */ /* 0x000e300000000a00 */
[----:B------:R-:W0:Y:S01]  /*0230*/  @P2 LDC.64 R20, c[0x0][0x3e8] ;  /* 0x0000fa00ff142b82 */ /* 0x000e220000000a00 */
[----:B--2---:R-:W-:-:S07]  /*0240*/  @P0 IMAD.WIDE.U32 R8, R133, 0x20, R8 ;  /* 0x0000002085080825 */ /* 0x004fce00078e0008 */
[----:B------:R-:W2:Y:S01]  /*0250*/  @P3 LDC.64 R22, c[0x0][0x3d0] ;  /* 0x0000f400ff163b82 */ /* 0x000ea20000000a00 */
[----:B------:R-:W-:Y:S01]  /*0260*/  @P0 LOP3.LUT R133, R133, 0x80, RZ, 0xfc, !PT ;  /* 0x0000008085850812 */ /* 0x000fe200078efcff */
[----:B------:R0:W5:Y:S06]  /*0270*/  @P0 LD.E.128 R112, desc[UR6][R6.64+0x10] ;  /* 0x0000100606700980 */ /* 0x00016c000c101d00 */
[----:B------:R-:W2:Y:S08]  /*0280*/  @P3 LDC.64 R24, c[0x0][0x438] ;  /* 0x00010e00ff183b82 */ /* 0x000eb00000000a00 */
[----:B------:R-:W2:Y:S01]  /*0290*/  @P3 LDC.64 R26, c[0x0][0x3e8] ;  /* 0x0000fa00ff1a3b82 */ /* 0x000ea20000000a00 */
[C---:B---3--:R-:W-:Y:S01]  /*02a0*/  @P1 IMAD.WIDE.U32 R10, R133.reuse, 0x20, R10 ;  /* 0x00000020850a1825 */ /* 0x048fe200078e000a */
[----:B------:R3:W5:Y:S03]  /*02b0*/  @P0 LDG.E.128 R108, desc[UR6][R8.64] ;  /* 0x00000006086c0981 */ /* 0x000766000c1e1d00 */
[C---:B----4-:R-:W-:Y:S01]  /*02c0*/  @P1 IMAD.WIDE.U32 R12, R133.reuse, 0x20, R12 ;  /* 0x00000020850c1825 */ /* 0x050fe200078e000c */
[----:B------:R3:W5:Y:S03]  /*02d0*/  @P1 LDG.E.128 R100, desc[UR6][R10.64] ;  /* 0x000000060a641981 */ /* 0x000766000c1e1d00 */
[C---:B-1----:R-:W-:Y:S01]  /*02e0*/  @P1 IMAD.WIDE.U32 R14, R133.reuse, 0x20, R14 ;  /* 0x00000020850e1825 */ /* 0x042fe200078e000e */
[----:B------:R-:W-:Y:S01]  /*02f0*/  @P1 IADD3 R133, PT, PT, R133, 0x80, RZ ;  /* 0x0000008085851810 */ /* 0x000fe20007ffe0ff */
[----:B------:R3:W5:Y:S04]  /*0300*/  @P1 LDG.E.128 R96, desc[UR6][R10.64+0x10] ;  /* 0x000010060a601981 */ /* 0x000768000c1e1d00 */
[C---:B0-----:R-:W-:Y:S01]  /*0310*/  @P2 IMAD.WIDE.U32 R16, R133.reuse, 0x20, R16 ;  /* 0x0000002085102825 */ /* 0x041fe200078e0010 */
[----:B------:R3:W5:Y:S03]  /*0320*/  @P1 LD.E.128 R92, desc[UR6][R12.64] ;  /* 0x000000060c5c1980 */ /* 0x000766000c101d00 */
[C---:B------:R-:W-:Y:S01]  /*0330*/  @P2 IMAD.WIDE.U32 R18, R133.reuse, 0x20, R18 ;  /* 0x0000002085122825 */ /* 0x040fe200078e0012 */
[----:B------:R3:W5:Y:S03]  /*0340*/  @P1 LD.E.128 R88, desc[UR6][R12.64+0x10] ;  /* 0x000010060c581980 */ /* 0x000766000c101d00 */
[C---:B------:R-:W-:Y:S01]  /*0350*/  @P2 IMAD.WIDE.U32 R20, R133.reuse, 0x20, R20 ;  /* 0x0000002085142825 */ /* 0x040fe200078e0014 */
[----:B------:R-:W-:Y:S01]  /*0360*/  @P2 IADD3 R133, PT, PT, R133, 0x80, RZ ;  /* 0x0000008085852810 */ /* 0x000fe20007ffe0ff */
[----:B------:R3:W5:Y:S04]  /*0370*/  @P1 LDG.E.128 R84, desc[UR6][R14.64] ;  /* 0x000000060e541981 */ /* 0x000768000c1e1d00 */
[C---:B--2---:R-:W-:Y:S01]  /*0380*/  @P3 IMAD.WIDE.U32 R22, R133.reuse, 0x20, R22 ;  /* 0x0000002085163825 */ /* 0x044fe200078e0016 */
[----:B------:R3:W5:Y:S03]  /*0390*/  @P1 LDG.E.128 R80, desc[UR6][R14.64+0x10] ;  /* 0x000010060e501981 */ /* 0x000766000c1e1d00 */
[C---:B------:R-:W-:Y:S01]  /*03a0*/  @P3 IMAD.WIDE.U32 R24, R133.reuse, 0x20, R24 ;  /* 0x0000002085183825 */ /* 0x040fe200078e0018 */
[----:B------:R3:W5:Y:S03]  /*03b0*/  @P2 LDG.E.128 R76, desc[UR6][R16.64] ;  /* 0x00000006104c2981 */ /* 0x000766000c1e1d00 */
[----:B------:R-:W-:Y:S01]  /*03c0*/  @P3 IMAD.WIDE.U32 R26, R133, 0x20, R26 ;  /* 0x00000020851a3825 */ /* 0x000fe200078e001a */
[----:B------:R3:W5:Y:S04]  /*03d0*/  @P2 LDG.E.128 R72, desc[UR6][R16.64+0x10] ;  /* 0x0000100610482981 */ /* 0x000768000c1e1d00 */
[----:B------:R3:W5:Y:S04]  /*03e0*/  @P2 LD.E.128 R68, desc[UR6][R18.64] ;  /* 0x0000000612442980 */ /* 0x000768000c101d00 */
[----:B------:R3:W5:Y:S04]  /*03f0*/  @P2 LD.E.128 R64, desc[UR6][R18.64+0x10] ;  /* 0x0000100612402980 */ /* 0x000768000c101d00 */
[----:B------:R3:W5:Y:S04]  /*0400*/  @P2 LDG.E.128 R60, desc[UR6][R20.64] ;  /* 0x00000006143c2981 */ /* 0x000768000c1e1d00 */
[----:B------:R3:W5:Y:S04]  /*0410*/  @P2 LDG.E.128 R56, desc[UR6][R20.64+0x10] ;  /* 0x0000100614382981 */ /* 0x000768000c1e1d00 */
[----:B------:R3:W5:Y:S04]  /*0420*/  @P3 LDG.E.128 R52, desc[UR6][R22.64] ;  /* 0x0000000616343981 */ /* 0x000768000c1e1d00 */
[----:B------:R3:W5:Y:S04]  /*0430*/  @P3 LDG.E.128 R48, desc[UR6][R22.64+0x10] ;  /* 0x0000100616303981 */ /* 0x000768000c1e1d00 */
[----:B------:R3:W5:Y:S04]  /*0440*/  @P3 LD.E.128 R44, desc[UR6][R24.64] ;  /* 0x00000006182c3980 */ /* 0x000768000c101d00 */
[----:B------:R3:W5:Y:S04]  /*0450*/  @P3 LD.E.128 R40, desc[UR6][R24.64+0x10] ;  /* 0x0000100618283980 */ /* 0x000768000c101d00 */
[----:B------:R3:W5:Y:S04]  /*0460*/  @P3 LDG.E.128 R36, desc[UR6][R26.64] ;  /* 0x000000061a243981 */ /* 0x000768000c1e1d00 */
[----:B------:R3:W5:Y:S04]  /*0470*/  @P3 LDG.E.128 R32, desc[UR6][R26.64+0x10] ;  /* 0x000010061a203981 */ /* 0x000768000c1e1d00 */
[----:B------:R3:W5:Y:S01]  /*0480*/  @P0 LDG.E.128 R104, desc[UR6][R8.64+0x10] ;  /* 0x0000100608680981 */ /* 0x000762000c1e1d00 */
[----:B------:R-:W-:-:S02]  /*0490*/  ISETP.GE.U32.AND P0, PT, R3, 0x280, PT ;  /* 0x000002800300780c */ /* 0x000fc40003f06070 */
[----:B------:R-:W-:-:S11]  /*04a0*/  @P3 IADD3 R133, PT, PT, R133, 0x80, RZ ;  /* 0x0000008085853810 */ /* 0x000fd60007ffe0ff */
[----:B---3--:R-:W-:Y:S05]  /*04b0*/  @!P0 BRA `(.L_x_6840) ;  /* 0x0000000400488947 */ /* 0x008fea0003800000 */
[----:B------:R-:W0:Y:S08]  /*04c0*/  LDC.64 R4, c[0x0][0x3d0] ;  /* 0x0000f400ff047b82 */ /* 0x000e300000000a00 */
[----:B------:R-:W1:Y:S08]  /*04d0*/  LDC.64 R6, c[0x0][0x438] ;  /* 0x00010e00ff067b82 */ /* 0x000e700000000a00 */
[----:B------:R-:W2:Y:S01]  /*04e0*/  LDC.64 R128, c[0x0][0x3e8] ;  /* 0x0000fa00ff807b82 */ /* 0x000ea20000000a00 */
[----:B0-----:R-:W-:-:S05]  /*04f0*/  IMAD.WIDE.U32 R4, R133, 0x20, R4 ;  /* 0x0000002085047825 */ /* 0x001fca00078e0004 */
[----:B------:R0:W5:Y:S01]  /*0500*/  LDG.E.128 R28, desc[UR6][R4.64] ;  /* 0x00000006041c7981 */ /* 0x000162000c1e1d00 */
[----:B-1----:R-:W-:-:S03]  /*0510*/  IMAD.WIDE.U32 R6, R133, 0x20, R6 ;  /* 0x0000002085067825 */ /* 0x002fc600078e0006 */
[----:B------:R0:W5:Y:S04]  /*0520*/  LDG.E.128 R24, desc[UR6][R4.64+0x10] ;  /* 0x0000100604187981 */ /* 0x000168000c1e1d00 */
[----:B------:R0:W5:Y:S01]  /*0530*/  LD.E.128 R20, desc[UR6][R6.64] ;  /* 0x0000000606147980 */ /* 0x000162000c101d00 */
[----:B--2---:R-:W-:-:S03]  /*0540*/  IMAD.WIDE.U32 R128, R133, 0x20, R128 ;  /* 0x0000002085807825 */ /* 0x004fc600078e0080 */
[----:B------:R0:W5:Y:S04]  /*0550*/  LD.E.128 R16, desc[UR6][R6.64+0x10] ;  /* 0x0000100606107980 */ /* 0x000168000c101d00 */
[----:B------:R0:W5:Y:S04]  /*0560*/  LDG.E.128 R12, desc[UR6][R128.64] ;  /* 0x00000006800c7981 */ /* 0x000168000c1e1d00 */
[----:B------:R0:W5:Y:S01]  /*0570*/  LDG.E.128 R8, desc[UR6][R128.64+0x10] ;  /* 0x0000100680087981 */ /* 0x000162000c1e1d00 */
[----:B------:R-:W-:Y:S05]  /*0580*/  BRA `(.L_x_6840) ;  /* 0x0000000400147947 */ /* 0x000fea0003800000 */
.L_x_6839:
        /* <DEDUP_REMOVED lines=9> */
[----:B0-----:R-:W-:-:S07]  /*0620*/  @P0 IMAD.WIDE.U32 R40, R133, 0x20, R4 ;  /* 0x0000002085280825 */ /* 0x001fce00078e0004 */
[----:B------:R-:W0:Y:S01]  /*0630*/  @P2 LDC.64 R64, c[0x0][0x3d0] ;  /* 0x0000f400ff402b82 */ /* 0x000e220000000a00 */
[C---:B-1----:R-:W-:Y:S01]  /*0640*/  @P0 IMAD.WIDE.U32 R42, R133.reuse, 0x20, R6 ;  /* 0x00000020852a0825 */ /* 0x042fe200078e0006 */
[----:B------:R-:W-:Y:S01]  /*0650*/  @P0 LOP3.LUT R133, R133, 0x80, RZ, 0xfc, !PT ;  /* 0x0000008085850812 */ /* 0x000fe200078efcff */
[----:B------:R-:W5:Y:S05]  /*0660*/  @P0 LDG.E.128 R124, desc[UR6][R40.64] ;  /* 0x00000006287c0981 */ /* 0x000f6a000c1e1d00 */
[----:B------:R-:W1:Y:S01]  /*0670*/  @P2 LDC.64 R66, c[0x0][0x3e8] ;  /* 0x0000fa00ff422b82 */ /* 0x000e620000000a00 */
[C---:B--2---:R-:W-:Y:S01]  /*0680*/  @P1 IMAD.WIDE.U32 R44, R133.reuse, 0x20, R44 ;  /* 0x00000020852c1825 */ /* 0x044fe200078e002c */
[----:B------:R-:W5:Y:S06]  /*0690*/  @P0 LDG.E.128 R120, desc[UR6][R40.64+0x10] ;  /* 0x0000100628780981 */ /* 0x000f6c000c1e1d00 */
[----:B------:R-:W2:Y:S01]  /*06a0*/  @P3 LDC.64 R68, c[0x0][0x3d0] ;  /* 0x0000f400ff443b82 */ /* 0x000ea20000000a00 */
[C---:B---3--:R-:W-:Y:S01]  /*06b0*/  @P1 IMAD.WIDE.U32 R46, R133.reuse, 0x20, R46 ;  /* 0x00000020852e1825 */ /* 0x048fe200078e002e */
[----:B------:R-:W-:Y:S01]  /*06c0*/  @P1 IADD3 R133, PT, PT, R133, 0x80, RZ ;  /* 0x0000008085851810 */ /* 0x000fe20007ffe0ff */
[----:B------:R-:W5:Y:S05]  /*06d0*/  @P0 LDG.E.128 R108, desc[UR6][R42.64] ;  /* 0x000000062a6c0981 */ /* 0x000f6a000c1e1d00 */
[----:B------:R-:W3:Y:S01]  /*06e0*/  @P3 LDC.64 R70, c[0x0][0x3e8] ;  /* 0x0000fa00ff463b82 */ /* 0x000ee20000000a00 */
[C---:B0-----:R-:W-:Y:S01]  /*06f0*/  @P2 IMAD.WIDE.U32 R64, R133.reuse, 0x20, R64 ;  /* 0x0000002085402825 */ /* 0x041fe200078e0040 */
[----:B------:R0:W5:Y:S06]  /*0700*/  @P0 LDG.E.128 R104, desc[UR6][R42.64+0x10] ;  /* 0x000010062a680981 */ /* 0x00016c000c1e1d00 */
[----:B------:R-:W4:Y:S01]  /*0710*/  @P4 LDC.64 R4, c[0x0][0x3d0] ;  /* 0x0000f400ff044b82 */ /* 0x000f220000000a00 */
[C---:B-1----:R-:W-:Y:S01]  /*0720*/  @P2 IMAD.WIDE.U32 R66, R133.reuse, 0x20, R66 ;  /* 0x0000002085422825 */ /* 0x042fe200078e0042 */
[----:B------:R-:W-:Y:S01]  /*0730*/  @P2 IADD3 R133, PT, PT, R133, 0x80, RZ ;  /* 0x0000008085852810 */ /* 0x000fe20007ffe0ff */
[----:B------:R-:W5:Y:S05]  /*0740*/  @P1 LDG.E.128 R100, desc[UR6][R44.64] ;  /* 0x000000062c641981 */ /* 0x000f6a000c1e1d00 */
[----:B------:R-:W1:Y:S01]  /*0750*/  @P4 LDC.64 R6, c[0x0][0x3e8] ;  /* 0x0000fa00ff064b82 */ /* 0x000e620000000a00 */
[----:B--2---:R-:W-:Y:S01]  /*0760*/  @P3 IMAD.WIDE.U32 R68, R133, 0x20, R68 ;  /* 0x0000002085443825 */ /* 0x004fe200078e0044 */
[----:B------:R2:W5:Y:S01]  /*0770*/  @P1 LDG.E.128 R96, desc[UR6][R44.64+0x10] ;  /* 0x000010062c601981 */ /* 0x000562000c1e1d00 */
[----:B0-----:R-:W-:-:S02]  /*0780*/  CS2R R42, SRZ ;  /* 0x00000000002a7805 */ /* 0x001fc4000001ff00 */
[----:B------:R-:W-:Y:S02]  /*0790*/  CS2R R40, SRZ ;  /* 0x0000000000287805 */ /* 0x000fe4000001ff00 */
[----:B------:R-:W-:Y:S01]  /*07a0*/  CS2R R90, SRZ ;  /* 0x00000000005a7805 */ /* 0x000fe2000001ff00 */
[----:B------:R-:W5:Y:S01]  /*07b0*/  @P1 LDG.E.128 R84, desc[UR6][R46.64] ;  /* 0x000000062e541981 */ /* 0x000f62000c1e1d00 */
[C---:B---3--:R-:W-:Y:S01]  /*07c0*/  @P3 IMAD.WIDE.U32 R70, R133.reuse, 0x20, R70 ;  /* 0x0000002085463825 */ /* 0x048fe200078e0046 */
[----:B------:R-:W-:Y:S02]  /*07d0*/  @P3 IADD3 R133, PT, PT, R133, 0x80, RZ ;  /* 0x0000008085853810 */ /* 0x000fe40007ffe0ff */
[----:B------:R0:W5:Y:S01]  /*07e0*/  @P1 LDG.E.128 R80, desc[UR6][R46.64+0x10] ;  /* 0x000010062e501981 */ /* 0x000162000c1e1d00 */
[----:B------:R-:W-:Y:S02]  /*07f0*/  CS2R R88, SRZ ;  /* 0x0000000000587805 */ /* 0x000fe4000001ff00 */
[----:B--2---:R-:W-:-:S02]  /*0800*/  CS2R R44, SRZ ;  /* 0x00000000002c7805 */ /* 0x004fc4000001ff00 */
[----:B------:R-:W-:Y:S01]  /*0810*/  CS2R R94, SRZ ;  /* 0x00000000005e7805 */ /* 0x000fe2000001ff00 */
[----:B------:R-:W5:Y:S01]  /*0820*/  @P2 LDG.E.128 R76, desc[UR6][R64.64] ;  /* 0x00000006404c2981 */ /* 0x000f62000c1e1d00 */
[C---:B----4-:R-:W-:Y:S01]  /*0830*/  @P4 IMAD.WIDE.U32 R4, R133.reuse, 0x20, R4 ;  /* 0x0000002085044825 */ /* 0x050fe200078e0004 */
[----:B------:R-:W-:Y:S02]  /*0840*/  CS2R R92, SRZ ;  /* 0x00000000005c7805 */ /* 0x000fe4000001ff00 */
[----:B------:R2:W5:Y:S04]  /*0850*/  @P2 LDG.E.128 R72, desc[UR6][R64.64+0x10] ;  /* 0x0000100640482981 */ /* 0x000568000c1e1d00 */
[----:B------:R-:W5:Y:S01]  /*0860*/  @P4 LDG.E.128 R28, desc[UR6][R4.64] ;  /* 0x00000006041c4981 */ /* 0x000f62000c1e1d00 */
[----:B-1----:R-:W-:-:S03]  /*0870*/  @P4 IMAD.WIDE.U32 R6, R133, 0x20, R6 ;  /* 0x0000002085064825 */ /* 0x002fc600078e0006 */
[----:B------:R-:W5:Y:S04]  /*0880*/  @P4 LDG.E.128 R24, desc[UR6][R4.64+0x10] ;  /* 0x0000100604184981 */ /* 0x000f68000c1e1d00 */
[----:B------:R-:W5:Y:S04]  /*0890*/  @P4 LDG.E.128 R12, desc[UR6][R6.64] ;  /* 0x00000006060c4981 */ /* 0x000f68000c1e1d00 */
[----:B------:R-:W5:Y:S01]  /*08a0*/  @P4 LDG.E.128 R8, desc[UR6][R6.64+0x10] ;  /* 0x0000100606084981 */ /* 0x000f62000c1e1d00 */
[----:B0-----:R-:W-:Y:S02]  /*08b0*/  CS2R R46, SRZ ;  /* 0x00000000002e7805 */ /* 0x001fe4000001ff00 */
[----:B--2---:R-:W-:-:S02]  /*08c0*/  CS2R R64, SRZ ;  /* 0x0000000000407805 */ /* 0x004fc4000001ff00 */
[----:B------:R-:W-:Y:S01]  /*08d0*/  CS2R R114, SRZ ;  /* 0x0000000000727805 */ /* 0x000fe2000001ff00 */
[----:B------:R-:W5:Y:S01]  /*08e0*/  @P2 LDG.E.128 R60, desc[UR6][R66.64] ;  /* 0x00000006423c2981 */ /* 0x000f62000c1e1d00 */
[----:B------:R-:W-:Y:S02]  /*08f0*/  CS2R R112, SRZ ;  /* 0x0000000000707805 */ /* 0x000fe4000001ff00 */
[----:B------:R-:W-:Y:S02]  /*0900*/  CS2R R118, SRZ ;  /* 0x0000000000767805 */ /* 0x000fe4000001ff00 */
[----:B------:R-:W-:Y:S01]  /*0910*/  CS2R R116, SRZ ;  /* 0x0000000000747805 */ /* 0x000fe2000001ff00 */
[----:B------:R0:W5:Y:S01]  /*0920*/  @P2 LDG.E.128 R56, desc[UR6][R66.64+0x10] ;  /* 0x0000100642382981 */ /* 0x000162000c1e1d00 */
[----:B------:R-:W-:Y:S02]  /*0930*/  @P4 CS2R R18, SRZ ;  /* 0x0000000000124805 */ /* 0x000fe4000001ff00 */
[----:B------:R-:W-:-:S02]  /*0940*/  @P4 CS2R R16, SRZ ;  /* 0x0000000000104805 */ /* 0x000fc4000001ff00 */
[----:B------:R-:W-:Y:S01]  /*0950*/  @P4 CS2R R22, SRZ ;  /* 0x0000000000164805 */ /* 0x000fe2000001ff00 */
[----:B------:R-:W5:Y:S01]  /*0960*/  @P3 LDG.E.128 R52, desc[UR6][R68.64] ;  /* 0x0000000644343981 */ /* 0x000f62000c1e1d00 */
[----:B------:R-:W-:-:S03]  /*0970*/  @P4 CS2R R20, SRZ ;  /* 0x0000000000144805 */ /* 0x000fc6000001ff00 */
[----:B------:R1:W5:Y:S01]  /*0980*/  @P3 LDG.E.128 R48, desc[UR6][R68.64+0x10] ;  /* 0x0000100644303981 */ /* 0x000362000c1e1d00 */
[----:B0-----:R-:W-:-:S03]  /*0990*/  CS2R R66, SRZ ;  /* 0x0000000000427805 */ /* 0x001fc6000001ff00 */
[----:B------:R-:W5:Y:S04]  /*09a0*/  @P3 LDG.E.128 R36, desc[UR6][R70.64] ;  /* 0x0000000646243981 */ /* 0x000f68000c1e1d00 */
[----:B------:R0:W5:Y:S01]  /*09b0*/  @P3 LDG.E.128 R32, desc[UR6][R70.64+0x10] ;  /* 0x0000100646203981 */ /* 0x000162000c1e1d00 */
[----:B-1----:R-:W-:Y:S02]  /*09c0*/  CS2R R68, SRZ ;  /* 0x0000000000447805 */ /* 0x002fe4000001ff00 */
[----:B0-----:R-:W-:-:S07]  /*09d0*/  CS2R R70, SRZ ;  /* 0x0000000000467805 */ /* 0x001fce000001ff00 */
.L_x_6840:
[----:B------:R-:W-:Y:S05]  /*09e0*/  BSYNC.RECONVERGENT B0 ;  /* 0x0000000000007941 */ /* 0x000fea0003800200 */
.L_x_6838:
[----:B------:R-:W1:Y:S02]  /*09f0*/  LDCU UR4, c[0x0][0x384] ;  /* 0x00007080ff0477ac */ /* 0x000e640008000800 */
[----:B-1----:R-:W-:-:S13]  /*0a00*/  ISETP.GE.AND P0, PT, R2, UR4, PT ;  /* 0x0000000402007c0c */ /* 0x002fda000bf06270 */
[----:B------:R-:W-:Y:S05]  /*0a10*/  @P0 EXIT ;  /* 0x000000000000094d */ /* 0x000fea0003800000 */
[----:B------:R-:W-:Y:S01]  /*0a20*/  SHF.R.S32.HI R131, RZ, 0x3, R131 ;  /* 0x00000003ff837819 */ /* 0x000fe20000011483 */
[----:B0-----:R-:W0:Y:S01]  /*0a30*/  LDC.64 R6, c[0x0][0x3e0] ;  /* 0x0000f800ff067b82 */ /* 0x001e220000000a00 */
[----:B------:R-:W1:Y:S02]  /*0a40*/  LDCU UR12, c[0x0][0x388] ;  /* 0x00007100ff0c77ac */ /* 0x000e640008000800 */
[C---:B------:R-:W-:Y:S02]  /*0a50*/  LOP3.LUT R5, R131.reuse, 0x7f, RZ, 0xc0, !PT ;  /* 0x0000007f83057812 */ /* 0x040fe400078ec0ff */
[----:B------:R-:W-:Y:S01]  /*0a60*/  SHF.L.U32 R131, R131, 0x1, RZ ;  /* 0x0000000183837819 */ /* 0x000fe200000006ff */
[----:B------:R-:W2:Y:S01]  /*0a70*/  LDCU.U8 UR10, c[0x0][0x410] ;  /* 0x00008200ff0a77ac */ /* 0x000ea20008000000 */
[----:B------:R-:W-:Y:S01]  /*0a80*/  VIADDMNMX R130, R5, -R130, RZ, !PT ;  /* 0x8000008205827246 */ /* 0x000fe200078001ff */
[----:B------:R-:W-:Y:S01]  /*0a90*/  IMAD R0, R0, -0x20, R5 ;  /* 0xffffffe000007824 */ /* 0x000fe200078e0205 */
[----:B------:R-:W-:Y:S01]  /*0aa0*/  LOP3.LUT R131, R131, 0xffffff00, RZ, 0xc0, !PT ;  /* 0xffffff0083837812 */ /* 0x000fe200078ec0ff */
[----:B------:R-:W3:Y:S01]  /*0ab0*/  LDCU UR11, c[0x0][0x400] ;  /* 0x00008000ff0b77ac */ /* 0x000ee20008000800 */
[----:B------:R-:W-:-:S02]  /*0ac0*/  VIMNMX R130, PT, PT, R130, 0x20, PT ;  /* 0x0000002082827848 */ /* 0x000fc40003fe0100 */
[----:B------:R-:W-:Y:S01]  /*0ad0*/  VIMNMX R0, PT, PT, RZ, R0, !PT ;  /* 0x00000000ff007248 */ /* 0x000fe20007fe0100 */
[----:B------:R-:W4:Y:S01]  /*0ae0*/  LDCU.64 UR8, c[0x0][0x3a0] ;  /* 0x00007400ff0877ac */ /* 0x000f220008000a00 */
[-C--:B------:R-:W-:Y:S02]  /*0af0*/  LEA R130, R130, R131.reuse, 0x3 ;  /* 0x0000008382827211 */ /* 0x080fe400078e18ff */
[----:B------:R-:W-:Y:S01]  /*0b00*/  VIMNMX R0, PT, PT, R0, 0x20, PT ;  /* 0x0000002000007848 */ /* 0x000fe20003fe0100 */
[----:B------:R-:W-:Y:S01]  /*0b10*/  UPLOP3.LUT UP1, UPT, UPT, UPT, UPT, 0x40, 0x4 ;  /* 0x000000000004789c */ /* 0x000fe20003f2e870 */
[----:B------:R-:W-:Y:S02]  /*0b20*/  I2FP.F32.U32 R130, R130 ;  /* 0x0000008200827245 */ /* 0x000fe40000201000 */
[----:B------:R-:W-:Y:S02]  /*0b30*/  LEA R133, R0, R131, 0x3 ;  /* 0x0000008300857211 */ /* 0x000fe400078e18ff */
[----:B------:R0:W0:Y:S02]  /*0b40*/  MUFU.RCP R132, R130 ;  /* 0x0000008200847308 */ /* 0x0000240000001000 */
[----:B0-----:R-:W-:-:S04]  /*0b50*/  ISETP.NE.U32.AND P0, PT, R6, RZ, PT ;  /* 0x000000ff0600720c */ /* 0x001fc80003f05070 */
[----:B-1234-:R-:W-:-:S13]  /*0b60*/  ISETP.NE.AND.EX P0, PT, R7, RZ, PT, P0 ;  /* 0x000000ff0700720c */ /* 0x01efda0003f05300 */
.L_x_6875:
[----:B------:R-:W0:Y:S02]  /*0b70*/  @P0 LDC.64 R128, c[0x0][0x3e0] ;  /* 0x0000f800ff800b82 */ /* 0x000e240000000a00 */
[----:B0-----:R-:W-:-:S06]  /*0b80*/  @P0 IMAD.WIDE R128, R2, 0x2, R128 ;  /* 0x0000000202800825 */ /* 0x001fcc00078e0280 */
[----:B------:R-:W2:Y:S01]  /*0b90*/  @P0 LDG.E.U16 R128, desc[UR6][R128.64] ;  /* 0x0000000680800981 */ /* 0x000ea2000c1e1500 */
[----:B------:R-:W-:Y:S01]  /*0ba0*/  IMAD R0, R2, UR12, RZ ;  /* 0x0000000c02007c24 */ /* 0x000fe2000f8e02ff */
[----:B------:R-:W-:Y:S01]  /*0bb0*/  ISETP.GE.U32.AND P1, PT, R3, 0x80, PT ;  /* 0x000000800300780c */ /* 0x000fe20003f26070 */
[----:B------:R-:W-:Y:S01]  /*0bc0*/  BSSY.RECONVERGENT B0, `(.L_x_6841) ;  /* 0x0000063000007945 */ /* 0x000fe20003800200 */
[----:B------:R-:W0:Y:S02]  /*0bd0*/  S2R R175, SR_TID.X ;  /* 0x0000000000af7919 */ /* 0x000e240000002100 */
[----:B------:R-:W-:-:S04]  /*0be0*/  SHF.R.S32.HI R131, RZ, 0x1f, R0 ;  /* 0x0000001fff837819 */ /* 0x000fc80000011400 */
[----:B------:R-:W-:Y:S01]  /*0bf0*/  LEA.HI R166, R131, R0, RZ, 0x3 ;  /* 0x0000000083a67211 */ /* 0x000fe200078f18ff */
[----:B------:R-:W-:-:S03]  /*0c00*/  HFMA2 R0, -RZ, RZ, 1.875, 0 ;  /* 0x3f800000ff007431 */ /* 0x000fc600000001ff */
        /* <DEDUP_REMOVED lines=15> */
[----:B------:R-:W-:Y:S02]  /*0d00*/  SHF.L.U32 R167, R128, 0x10, RZ ;  /* 0x0000001080a77819 */ /* 0x000fe400000006ff */
[C---:B------:R-:W-:Y:S01]  /*0d10*/  PRMT R172, R130.reuse, 0x7632, R172 ;  /* 0x0000763282ac7816 */ /* 0x040fe200000000ac */
[-C--:B------:R-:W-:Y:S01]  /*0d20*/  FMUL.FTZ R129, R129, R0.reuse ;  /* 0x0000000081817220 */ /* 0x080fe20000410000 */
[----:B------:R-:W-:Y:S01]  /*0d30*/  SHF.L.U32 R169, R130, 0x10, RZ ;  /* 0x0000001082a97819 */ /* 0x000fe200000006ff */
[----:B------:R-:W-:Y:S01]  /*0d40*/  FMUL.FTZ R167, R167, R0 ;  /* 0x00000000a7a77220 */ /* 0x000fe20000410000 */
[----:B------:R-:W-:-:S02]  /*0d50*/  PRMT R168, R128, 0x7632, R168 ;  /* 0x0000763280a87816 */ /* 0x000fc400000000a8 */
[----:B------:R-:W-:Y:S01]  /*0d60*/  PRMT R173, R131, 0x7632, R173 ;  /* 0x0000763283ad7816 */ /* 0x000fe200000000ad */
[----:B------:R-:W-:Y:S01]  /*0d70*/  FMUL.FTZ R171, R169, R0 ;  /* 0x00000000a9ab7220 */ /* 0x000fe20000410000 */
[----:B------:R-:W-:Y:S02]  /*0d80*/  SHF.L.U32 R131, R131, 0x10, RZ ;  /* 0x0000001083837819 */ /* 0x000fe400000006ff */
[----:B------:R-:W-:Y:S02]  /*0d90*/  SHF.L.U32 R177, R172, 0x10, RZ ;  /* 0x00000010acb17819 */ /* 0x000fe400000006ff */
[----:B------:R-:W-:-:S05]  /*0da0*/  SHF.L.U32 R179, R173, 0x10, RZ ;  /* 0x00000010adb37819 */ /* 0x000fca00000006ff */
[----:B------:R-:W-:Y:S01]  /*0db0*/  FMUL.FTZ R176, R179, R0 ;  /* 0x00000000b3b07220 */ /* 0x000fe20000410000 */
[----:B--2---:R-:W-:Y:S02]  /*0dc0*/  SHF.L.U32 R130, R5, 0x10, RZ ;  /* 0x0000001005827819 */ /* 0x004fe400000006ff */
[----:B------:R-:W-:Y:S02]  /*0dd0*/  SHF.L.U32 R128, R4, 0x10, RZ ;  /* 0x0000001004807819 */ /* 0x000fe400000006ff */
[----:B------:R-:W-:Y:S01]  /*0de0*/  SHF.L.U32 R174, R6, 0x10, RZ ;  /* 0x0000001006ae7819 */ /* 0x000fe200000006ff */
[----:B------:R-:W-:Y:S01]  /*0df0*/  FFMA.FTZ R169, R129, R110, R130 ;  /* 0x0000006e81a97223 */ /* 0x000fe20000010082 */
[----:B------:R-:W-:Y:S01]  /*0e00*/  FMUL.FTZ R129, R131, R0 ;  /* 0x0000000083817220 */ /* 0x000fe20000410000 */
[----:B------:R-:W-:Y:S01]  /*0e10*/  FFMA.FTZ R167, R167, R108, R128 ;  /* 0x0000006ca7a77223 */ /* 0x000fe20000010080 */
[----:B------:R-:W-:Y:S01]  /*0e20*/  SHF.L.U32 R128, R7, 0x10, RZ ;  /* 0x0000001007807819 */ /* 0x000fe200000006ff */
[----:B------:R-:W-:Y:S01]  /*0e30*/  FFMA.FTZ R171, R171, R104, R174 ;  /* 0x00000068abab7223 */ /* 0x000fe200000100ae */
[----:B------:R-:W-:Y:S01]  /*0e40*/  SHF.L.U32 R131, R170, 0x10, RZ ;  /* 0x00000010aa837819 */ /* 0x000fe200000006ff */
[----:B------:R-:W-:Y:S01]  /*0e50*/  FMUL.FTZ R170, R177, R0 ;  /* 0x00000000b1aa7220 */ /* 0x000fe20000410000 */
[----:B------:R-:W-:Y:S01]  /*0e60*/  PRMT R130, R5, 0x7632, R130 ;  /* 0x0000763205827816 */ /* 0x000fe20000000082 */
[----:B------:R-:W-:Y:S01]  /*0e70*/  FFMA.FTZ R173, R129, R106, R128 ;  /* 0x0000006a81ad7223 */ /* 0x000fe20000010080 */
[----:B------:R-:W-:Y:S01]  /*0e80*/  SHF.L.U32 R129, R168, 0x10, RZ ;  /* 0x00000010a8817819 */ /* 0x000fe200000006ff */
[----:B------:R-:W-:Y:S01]  /*0e90*/  FMUL.FTZ R172, R131, R0 ;  /* 0x0000000083ac7220 */ /* 0x000fe20000410000 */
[----:B------:R-:W-:-:S02]  /*0ea0*/  PRMT R131, R6, 0x7632, R131 ;  /* 0x0000763206837816 */ /* 0x000fc40000000083 */
[----:B------:R-:W-:Y:S01]  /*0eb0*/  PRMT R168, R7, 0x7632, R168 ;  /* 0x0000763207a87816 */ /* 0x000fe200000000a8 */
[----:B------:R-:W-:Y:S01]  /*0ec0*/  FMUL.FTZ R174, R129, R0 ;  /* 0x0000000081ae7220 */ /* 0x000fe20000410000 */
[----:B------:R-:W-:Y:S02]  /*0ed0*/  PRMT R128, R4, 0x7632, R128 ;  /* 0x0000763204807816 */ /* 0x000fe40000000080 */
[----:B------:R-:W-:Y:S02]  /*0ee0*/  SHF.L.U32 R179, R131, 0x10, RZ ;  /* 0x0000001083b37819 */ /* 0x000fe400000006ff */
[----:B------:R-:W-:Y:S02]  /*0ef0*/  SHF.L.U32 R181, R168, 0x10, RZ ;  /* 0x00000010a8b57819 */ /* 0x000fe400000006ff */
[----:B------:R-:W-:Y:S01]  /*0f00*/  SHF.L.U32 R177, R130, 0x10, RZ ;  /* 0x0000001082b17819 */ /* 0x000fe200000006ff */
[----:B------:R-:W-:Y:S01]  /*0f10*/  FFMA.FTZ R170, R170, R105, R179 ;  /* 0x00000069aaaa7223 */ /* 0x000fe200000100b3 */
        /* <DEDUP_REMOVED lines=9> */
.L_x_6843:
        /* <DEDUP_REMOVED lines=32> */
.L_x_6844:
[----:B------:R-:W0:Y:S01]  /*11b0*/  LDC.64 R178, c[0x0][0x3a8] ;  /* 0x0000ea00ffb27b82 */ /* 0x000e220000000a00 */
[C---:B------:R-:W-:Y:S01]  /*11c0*/  IADD3 R176, PT, PT, R166.reuse, 0x80, RZ ;  /* 0x00000080a6b07810 */ /* 0x040fe20007ffe0ff */
[----:B0-----:R-:W-:-:S05]  /*11d0*/  IMAD.WIDE.U32 R178, R166, 0x10, R178 ;  /* 0x00000010a6b27825 */ /* 0x001fca00078e00b2 */
[----:B------:R0:W-:Y:S02]  /*11e0*/  STG.E.128 desc[UR6][R178.64], R128 ;  /* 0x00000080b2007986 */ /* 0x0001e4000c101d06 */
.L_x_6842:
[----:B------:R-:W-:Y:S05]  /*11f0*/  BSYNC.RECONVERGENT B0 ;  /* 0x0000000000007941 */ /* 0x000fea0003800200 */
.L_x_6841:
        /* <DEDUP_REMOVED lines=13> */
[----:B0----5:R-:W-:Y:S02]  /*12d0*/  PRMT R136, R129, 0x7632, R136 ;  /* 0x0000763281887816 */ /* 0x021fe40000000088 */
[----:B------:R-:W-:Y:S02]  /*12e0*/  PRMT R178, R131, 0x7632, R178 ;  /* 0x0000763283b27816 */ /* 0x000fe400000000b2 */
[----:B------:R-:W-:Y:S02]  /*12f0*/  SHF.L.U32 R137, R128, 0x10, RZ ;  /* 0x0000001080897819 */ /* 0x000fe400000006ff */
[----:B------:R-:W-:Y:S02]  /*1300*/  SHF.L.U32 R129, R129, 0x10, RZ ;  /* 0x0000001081817819 */ /* 0x000fe400000006ff */
[----:B------:R-:W-:Y:S01]  /*1310*/  SHF.L.U32 R139, R130, 0x10, RZ ;  /* 0x00000010828b7819 */ /* 0x000fe200000006ff */
[-C--:B------:R-:W-:Y:S01]  /*1320*/  FMUL.FTZ R137, R137, R0.reuse ;  /* 0x0000000089897220 */ /* 0x080fe20000410000 */
[----:B------:R-:W-:Y:S01]  /*1330*/  SHF.L.U32 R131, R131, 0x10, RZ ;  /* 0x0000001083837819 */ /* 0x000fe200000006ff */
[-C--:B------:R-:W-:Y:S01]  /*1340*/  FMUL.FTZ R129, R129, R0.reuse ;  /* 0x0000000081817220 */ /* 0x080fe20000410000 */
[----:B------:R-:W-:Y:S01]  /*1350*/  PRMT R134, R128, 0x7632, R134 ;  /* 0x0000763280867816 */ /* 0x000fe20000000086 */
[-C--:B------:R-:W-:Y:S01]  /*1360*/  FMUL.FTZ R141, R139, R0.reuse ;  /* 0x000000008b8d7220 */ /* 0x080fe20000410000 */
[----:B------:R-:W-:Y:S01]  /*1370*/  PRMT R138, R130, 0x7632, R138 ;  /* 0x00007632828a7816 */ /* 0x000fe2000000008a */
[----:B------:R-:W-:Y:S01]  /*1380*/  FMUL.FTZ R131, R131, R0 ;  /* 0x0000000083837220 */ /* 0x000fe20000410000 */
[----:B------:R-:W-:-:S02]  /*1390*/  SHF.L.U32 R128, R4, 0x10, RZ ;  /* 0x0000001004807819 */ /* 0x000fc400000006ff */
[----:B------:R-:W-:Y:S02]  /*13a0*/  SHF.L.U32 R130, R5, 0x10, RZ ;  /* 0x0000001005827819 */ /* 0x000fe400000006ff */
[----:B------:R-:W-:Y:S01]  /*13b0*/  SHF.L.U32 R140, R6, 0x10, RZ ;  /* 0x00000010068c7819 */ /* 0x000fe200000006ff */
[----:B------:R-:W-:Y:S01]  /*13c0*/  FFMA.FTZ R137, R137, R84, R128 ;  /* 0x0000005489897223 */ /* 0x000fe20000010080 */
[----:B------:R-:W-:Y:S01]  /*13d0*/  SHF.L.U32 R182, R7, 0x10, RZ ;  /* 0x0000001007b67819 */ /* 0x000fe200000006ff */
[----:B------:R-:W-:Y:S01]  /*13e0*/  FFMA.FTZ R139, R129, R86, R130 ;  /* 0x00000056818b7223 */ /* 0x000fe20000010082 */
[----:B------:R-:W-:Y:S01]  /*13f0*/  PRMT R128, R4, 0x7632, R128 ;  /* 0x0000763204807816 */ /* 0x000fe20000000080 */
[----:B------:R-:W-:Y:S01]  /*1400*/  FFMA.FTZ R141, R141, R80, R140 ;  /* 0x000000508d8d7223 */ /* 0x000fe2000001008c */
[----:B------:R-:W-:Y:S01]  /*1410*/  PRMT R130, R5, 0x7632, R130 ;  /* 0x0000763205827816 */ /* 0x000fe20000000082 */
[----:B------:R-:W-:Y:S01]  /*1420*/  FFMA.FTZ R143, R131, R82, R182 ;  /* 0x00000052838f7223 */ /* 0x000fe200000100b6 */
[----:B------:R-:W-:-:S02]  /*1430*/  PRMT R140, R6, 0x7632, R140 ;  /* 0x00007632068c7816 */ /* 0x000fc4000000008c */
[----:B------:R-:W-:Y:S02]  /*1440*/  PRMT R182, R7, 0x7632, R182 ;  /* 0x0000763207b67816 */ /* 0x000fe400000000b6 */
        /* <DEDUP_REMOVED lines=12> */
[----:B------:R-:W-:-:S02]  /*1510*/  FFMA.FTZ R138, R138, R87, R179 ;  /* 0x000000578a8a7223 */ /* 0x000fc400000100b3 */
[----:B------:R-:W-:Y:S01]  /*1520*/  FFMA.FTZ R136, R136, R81, R183 ;  /* 0x0000005188887223 */ /* 0x000fe200000100b7 */
[----:B------:R-:W-:Y:S01]  /*1530*/  FFMA.FTZ R140, R140, R85, R131 ;  /* 0x000000558c8c7223 */ /* 0x000fe20000010083 */
[----:B------:R-:W-:Y:S01]  /*1540*/  FFMA.FTZ R134, R134, R83, R187 ;  /* 0x0000005386867223 */ /* 0x000fe200000100bb */
[----:B------:R-:W-:Y:S02]  /*1550*/  F2FP.BF16.F32.PACK_AB R129, R138, R139 ;  /* 0x0000008b8a81723e */ /* 0x000fe400000010ff */
[----:B------:R-:W-:Y:S02]  /*1560*/  F2FP.BF16.F32.PACK_AB R130, R136, R141 ;  /* 0x0000008d8882723e */ /* 0x000fe400000010ff */
[----:B------:R-:W-:Y:S02]  /*1570*/  F2FP.BF16.F32.PACK_AB R131, R134, R143 ;  /* 0x0000008f8683723e */ /* 0x000fe400000010ff */
[----:B------:R-:W-:Y:S01]  /*1580*/  F2FP.BF16.F32.PACK_AB R128, R140, R137 ;  /* 0x000000898c80723e */ /* 0x000fe200000010ff */
[----:B------:R-:W-:Y:S06]  /*1590*/  BRA `(.L_x_6848) ;  /* 0x0000000000807947 */ /* 0x000fec0003800000 */
.L_x_6847:
        /* <DEDUP_REMOVED lines=32> */
.L_x_6848:
[----:B------:R-:W0:Y:S02]  /*17a0*/  LDC.64 R178, c[0x0][0x3a8] ;  /* 0x0000ea00ffb27b82 */ /* 0x000e240000000a00 */
[C---:B0-----:R-:W-:Y:S01]  /*17b0*/  IMAD.WIDE.U32 R178, R176.reuse, 0x10, R178 ;  /* 0x00000010b0b27825 */ /* 0x041fe200078e00b2 */
[----:B------:R-:W-:-:S04]  /*17c0*/  IADD3 R176, PT, PT, R176, 0x80, RZ ;  /* 0x00000080b0b07810 */ /* 0x000fc80007ffe0ff */
[----:B------:R1:W-:Y:S03]  /*17d0*/  STG.E.128 desc[UR6][R178.64], R128 ;  /* 0x00000080b2007986 */ /* 0x0003e6000c101d06 */
.L_x_6846:
[----:B------:R-:W-:Y:S05]  /*17e0*/  BSYNC.RECONVERGENT B0 ;  /* 0x0000000000007941 */ /* 0x000fea0003800200 */
.L_x_6845:
[----:B------:R-:W-:Y:S01]  /*17f0*/  ISETP.GE.U32.AND P2, PT, R3, 0x180, PT ;  /* 0x000001800300780c */ /* 0x000fe20003f46070 */
[----:B------:R-:W-:-:S12]  /*1800*/  BSSY.RECONVERGENT B0, `(.L_x_6849) ;  /* 0x000005c000007945 */ /* 0x000fd80003800200 */
[----:B------:R-:W-:Y:S05]  /*1810*/  @!P2 BRA `(.L_x_6850) ;  /* 0x000000040068a947 */ /* 0x000fea0003800000 */
[----:B------:R-:W-:Y:S01]  /*1820*/  ISETP.NE.U32.AND P3, PT, RZ, UR8, PT ;  /* 0x00000008ff007c0c */ /* 0x000fe2000bf65070 */
[----:B01----:R-:W0:Y:S03]  /*1830*/  LDC.64 R128, c[0x0][0x390] ;  /* 0x0000e400ff807b82 */ /* 0x003e260000000a00 */
[----:B------:R-:W-:-:S13]  /*1840*/  ISETP.NE.AND.EX P3, PT, RZ, UR9, PT, P3 ;  /* 0x00000009ff007c0c */ /* 0x000fda000bf65330 */
[----:B------:R-:W1:Y:S01]  /*1850*/  @P3 LDC.64 R130, c[0x0][0x3a0] ;  /* 0x0000e800ff823b82 */ /* 0x000e620000000a00 */
[----:B0-----:R-:W-:-:S04]  /*1860*/  IMAD.WIDE.U32 R128, R176, 0x10, R128 ;  /* 0x00000010b0807825 */ /* 0x001fc800078e0080 */
[----:B-1----:R-:W-:Y:S02]  /*1870*/  @P3 IMAD.WIDE.U32 R144, R176, 0x10, R130 ;  /* 0x00000010b0903825 */ /* 0x002fe400078e0082 */
[----:B------:R-:W5:Y:S04]  /*1880*/  LDG.E.128 R128, desc[UR6][R128.64] ;  /* 0x0000000680807981 */ /* 0x000f68000c1e1d00 */
        /* <DEDUP_REMOVED lines=47> */
.L_x_6851:
        /* <DEDUP_REMOVED lines=32> */
.L_x_6852:
[----:B------:R-:W0:Y:S02]  /*1d80*/  LDC.64 R178, c[0x0][0x3a8] ;  /* 0x0000ea00ffb27b82 */ /* 0x000e240000000a00 */
[C---:B0-----:R-:W-:Y:S01]  /*1d90*/  IMAD.WIDE.U32 R178, R176.reuse, 0x10, R178 ;  /* 0x00000010b0b27825 */ /* 0x041fe200078e00b2 */
[----:B------:R-:W-:-:S04]  /*1da0*/  IADD3 R176, PT, PT, R176, 0x80, RZ ;  /* 0x00000080b0b07810 */ /* 0x000fc80007ffe0ff */
[----:B------:R2:W-:Y:S03]  /*1db0*/  STG.E.128 desc[UR6][R178.64], R128 ;  /* 0x00000080b2007986 */ /* 0x0005e6000c101d06 */
.L_x_6850:
[----:B------:R-:W-:Y:S05]  /*1dc0*/  BSYNC.RECONVERGENT B0 ;  /* 0x0000000000007941 */ /* 0x000fea0003800200 */
.L_x_6849:
[----:B------:R-:W-:Y:S01]  /*1dd0*/  ISETP.GE.U32.AND P3, PT, R3, 0x200, PT ;  /* 0x000002000300780c */ /* 0x000fe20003f66070 */
[----:B------:R-:W-:-:S12]  /*1de0*/  BSSY.RECONVERGENT B0, `(.L_x_6853) ;  /* 0x000005c000007945 */ /* 0x000fd80003800200 */
[----:B------:R-:W-:Y:S05]  /*1df0*/  @!P3 BRA `(.L_x_6854) ;  /* 0x000000040068b947 */ /* 0x000fea0003800000 */
[----:B------:R-:W-:Y:S01]  /*1e00*/  ISETP.NE.U32.AND P4, PT, RZ, UR8, PT ;  /* 0x00000008ff007c0c */ /* 0x000fe2000bf85070 */
[----:B012---:R-:W0:Y:S03]  /*1e10*/  LDC.64 R128, c[0x0][0x390] ;  /* 0x0000e400ff807b82 */ /* 0x007e260000000a00 */
        /* <DEDUP_REMOVED lines=52> */
.L_x_6855:
        /* <DEDUP_REMOVED lines=32> */
.L_x_6856:
[----:B------:R-:W0:Y:S02]  /*2360*/  LDC.64 R178, c[0x0][0x3a8] ;  /* 0x0000ea00ffb27b82 */ /* 0x000e240000000a00 */
[C---:B0-----:R-:W-:Y:S01]  /*2370*/  IMAD.WIDE.U32 R178, R176.reuse, 0x10, R178 ;  /* 0x00000010b0b27825 */ /* 0x041fe200078e00b2 */
[----:B------:R-:W-:-:S04]  /*2380*/  IADD3 R176, PT, PT, R176, 0x80, RZ ;  /* 0x00000080b0b07810 */ /* 0x000fc80007ffe0ff */
[----:B------:R3:W-:Y:S03]  /*2390*/  STG.E.128 desc[UR6][R178.64], R128 ;  /* 0x00000080b2007986 */ /* 0x0007e6000c101d06 */
.L_x_6854:
[----:B------:R-:W-:Y:S05]  /*23a0*/  BSYNC.RECONVERGENT B0 ;  /* 0x0000000000007941 */ /* 0x000fea0003800200 */
.L_x_6853:
        /* <DEDUP_REMOVED lines=12> */
[C---:B-----5:R-:W-:Y:S02]  /*2470*/  PRMT R135, R128.reuse, 0x7632, R135 ;  /* 0x0000763280877816 */ /* 0x060fe40000000087 */
[----:B0-----:R-:W-:Y:S02]  /*2480*/  SHF.L.U32 R161, R128, 0x10, RZ ;  /* 0x0000001080a17819 */ /* 0x001fe400000006ff */
[C---:B------:R-:W-:Y:S02]  /*2490*/  PRMT R128, R129.reuse, 0x7632, R128 ;  /* 0x0000763281807816 */ /* 0x040fe40000000080 */
[----:B------:R-:W-:Y:S01]  /*24a0*/  SHF.L.U32 R129, R129, 0x10, RZ ;  /* 0x0000001081817819 */ /* 0x000fe200000006ff */
[-C--:B------:R-:W-:Y:S01]  /*24b0*/  FMUL.FTZ R161, R161, R0.reuse ;  /* 0x00000000a1a17220 */ /* 0x080fe20000410000 */
[----:B------:R-:W-:Y:S02]  /*24c0*/  SHF.L.U32 R158, R4, 0x10, RZ ;  /* 0x00000010049e7819 */ /* 0x000fe400000006ff */
[----:B------:R-:W-:Y:S01]  /*24d0*/  SHF.L.U32 R162, R5, 0x10, RZ ;  /* 0x0000001005a27819 */ /* 0x000fe200000006ff */
[----:B------:R-:W-:Y:S01]  /*24e0*/  FMUL.FTZ R129, R129, R0 ;  /* 0x0000000081817220 */ /* 0x000fe20000410000 */
[C---:B------:R-:W-:Y:S01]  /*24f0*/  PRMT R160, R130.reuse, 0x7632, R160 ;  /* 0x0000763282a07816 */ /* 0x040fe200000000a0 */
[----:B------:R-:W-:Y:S01]  /*2500*/  FFMA.FTZ R158, R161, R12, R158 ;  /* 0x0000000ca19e7223 */ /* 0x000fe2000001009e */
[----:B------:R-:W-:Y:S01]  /*2510*/  SHF.L.U32 R163, R130, 0x10, RZ ;  /* 0x0000001082a37819 */ /* 0x000fe200000006ff */
[----:B------:R-:W-:Y:S01]  /*2520*/  FFMA.FTZ R161, R129, R14, R162 ;  /* 0x0000000e81a17223 */ /* 0x000fe200000100a2 */
[----:B------:R-:W-:-:S02]  /*2530*/  PRMT R130, R131, 0x7632, R130 ;  /* 0x0000763283827816 */ /* 0x000fc40000000082 */
[----:B------:R-:W-:Y:S01]  /*2540*/  SHF.L.U32 R165, R131, 0x10, RZ ;  /* 0x0000001083a57819 */ /* 0x000fe200000006ff */
[-C--:B------:R-:W-:Y:S01]  /*2550*/  FMUL.FTZ R163, R163, R0.reuse ;  /* 0x00000000a3a37220 */ /* 0x080fe20000410000 */
[----:B------:R-:W-:Y:S02]  /*2560*/  SHF.L.U32 R164, R6, 0x10, RZ ;  /* 0x0000001006a47819 */ /* 0x000fe400000006ff */
[----:B------:R-:W-:Y:S01]  /*2570*/  SHF.L.U32 R131, R160, 0x10, RZ ;  /* 0x00000010a0837819 */ /* 0x000fe200000006ff */
[----:B------:R-:W-:Y:S01]  /*2580*/  FMUL.FTZ R165, R165, R0 ;  /* 0x00000000a5a57220 */ /* 0x000fe20000410000 */
[----:B------:R-:W-:Y:S01]  /*2590*/  SHF.L.U32 R135, R135, 0x10, RZ ;  /* 0x0000001087877819 */ /* 0x000fe200000006ff */
[----:B------:R-:W-:Y:S01]  /*25a0*/  FFMA.FTZ R163, R163, R8, R164 ;  /* 0x00000008a3a37223 */ /* 0x000fe200000100a4 */
        /* <DEDUP_REMOVED lines=8> */
[----:B------:R-:W-:-:S02]  /*2630*/  PRMT R0, R4, 0x7632, R0 ;  /* 0x0000763204007816 */ /* 0x000fc40000000000 */
[----:B------:R-:W-:Y:S02]  /*2640*/  PRMT R129, R5, 0x7632, R129 ;  /* 0x0000763205817816 */ /* 0x000fe40000000081 */
[----:B------:R-:W-:Y:S02]  /*2650*/  SHF.L.U32 R177, R131, 0x10, RZ ;  /* 0x0000001083b17819 */ /* 0x000fe400000006ff */
[----:B------:R-:W-:Y:S02]  /*2660*/  SHF.L.U32 R178, R7, 0x10, RZ ;  /* 0x0000001007b27819 */ /* 0x000fe400000006ff */
[----:B------:R-:W-:Y:S01]  /*2670*/  SHF.L.U32 R131, R130, 0x10, RZ ;  /* 0x0000001082837819 */ /* 0x000fe200000006ff */
[----:B------:R-:W-:Y:S01]  /*2680*/  FFMA.FTZ R160, R160, R11, R177 ;  /* 0x0000000ba0a07223 */ /* 0x000fe200000100b1 */
        /* <DEDUP_REMOVED lines=11> */
.L_x_6859:
        /* <DEDUP_REMOVED lines=32> */
.L_x_6860:
[----:B------:R-:W0:Y:S02]  /*2940*/  LDC.64 R178, c[0x0][0x3a8] ;  /* 0x0000ea00ffb27b82 */ /* 0x000e240000000a00 */
[----:B0-----:R-:W-:-:S05]  /*2950*/  IMAD.WIDE.U32 R176, R176, 0x10, R178 ;  /* 0x00000010b0b07825 */ /* 0x001fca00078e00b2 */
[----:B------:R4:W-:Y:S02]  /*2960*/  STG.E.128 desc[UR6][R176.64], R128 ;  /* 0x00000080b0007986 */ /* 0x0009e4000c101d06 */
.L_x_6858:
[----:B------:R-:W-:Y:S05]  /*2970*/  BSYNC.RECONVERGENT B0 ;  /* 0x0000000000007941 */ /* 0x000fea0003800200 */
.L_x_6857:
        /* <DEDUP_REMOVED lines=66> */
[----:B------:R-:W-:Y:S02]  /*2da0*/  FADD.FTZ R176, R139, -R128 ;  /* 0x800000808bb07221 */ /* 0x000fe40000010000 */
        /* <DEDUP_REMOVED lines=97> */
.L_x_6862:
[----:B------:R-:W-:Y:S05]  /*33c0*/  BSYNC.RECONVERGENT B0 ;  /* 0x0000000000007941 */ /* 0x000fea0003800200 */
.L_x_6861:
        /* <DEDUP_REMOVED lines=11> */
[----:B------:R0:W1:Y:S03]  /*3480*/  LDS.64 R128, [R0+UR4] ;  /* 0x0000000400807984 */ /* 0x0000660008000a00 */
.L_x_6864:
[----:B------:R-:W-:Y:S05]  /*3490*/  BSYNC.RECONVERGENT B0 ;  /* 0x0000000000007941 */ /* 0x000fea0003800200 */
.L_x_6863:
[----:B------:R-:W2:Y:S01]  /*34a0*/  SHFL.DOWN PT, R131, R178, 0x2, 0x1f ;  /* 0x08401f00b2837f89 */ /* 0x000ea200000e0000 */
[----:B------:R-:W-:Y:S01]  /*34b0*/  ISETP.NE.AND P5, PT, RZ, UR10, PT ;  /* 0x0000000aff007c0c */ /* 0x000fe2000bfa5270 */
[----:B------:R-:W-:Y:S02]  /*34c0*/  BSSY.RECONVERGENT B0, `(.L_x_6865) ;  /* 0x0000052000007945 */ /* 0x000fe40003800200 */
[----:B-1----:R-:W0:Y:S01]  /*34d0*/  SHFL.DOWN PT, R177, R128, 0x2, 0x1f ;  /* 0x08401f0080b17f89 */ /* 0x002e2200000e0000 */
[----:B--2---:R-:W-:Y:S02]  /*34e0*/  IADD3 R130, PT, PT, R131, R178, RZ ;  /* 0x000000b283827210 */ /* 0x004fe40007ffe0ff */
        /* <DEDUP_REMOVED lines=15> */
[----:B------:R-:W-:Y:S02]  /*35e0*/  I2FP.F32.S32 R185, R185 ;  /* 0x000000b900b97245 */ /* 0x000fe40000201400 */
[----:B------:R-:W-:Y:S01]  /*35f0*/  I2FP.F32.S32 R177, R177 ;  /* 0x000000b100b17245 */ /* 0x000fe20000201400 */
[----:B--2---:R-:W-:-:S05]  /*3600*/  FADD.FTZ R0, R0, R129 ;  /* 0x0000008100007221 */ /* 0x004fca0000010000 */
[----:B------:R-:W1:Y:S01]  /*3610*/  MUFU.RCP R177, R177 ;  /* 0x000000b100b17308 */ /* 0x000e620000001000 */
[----:B------:R-:W-:-:S05]  /*3620*/  FFMA.FTZ R0, R179, R128, R0 ;  /* 0x00000080b3007223 */ /* 0x000fca0000010000 */
[----:B------:R-:W2:Y:S01]  /*3630*/  SHFL.DOWN PT, R129, R0, 0x1, 0x1f ;  /* 0x08201f0000817f89 */ /* 0x000ea200000e0000 */
[----:B0-----:R-:W-:Y:S01]  /*3640*/  FMUL.FTZ R131, R178, R185 ;  /* 0x000000b9b2837220 */ /* 0x001fe20000410000 */
[----:B------:R-:W-:-:S03]  /*3650*/  FADD.FTZ R178, R183, -R178 ;  /* 0x800000b2b7b27221 */ /* 0x000fc60000010000 */
[----:B------:R-:W-:Y:S01]  /*3660*/  FFMA.FTZ R128, R176, R183, R131 ;  /* 0x000000b7b0807223 */ /* 0x000fe20000010083 */
[----:B------:R-:W-:Y:S02]  /*3670*/  FMUL.FTZ R131, R178, R178 ;  /* 0x000000b2b2837220 */ /* 0x000fe40000410000 */
[----:B------:R-:W0:Y:S01]  /*3680*/  LDC R178, c[0x0][0x448] ;  /* 0x00011200ffb27b82 */ /* 0x000e220000000800 */
[----:B-1----:R-:W-:Y:S01]  /*3690*/  FMUL.FTZ R130, R177, R128 ;  /* 0x00000080b1827220 */ /* 0x002fe20000410000 */
[----:B------:R-:W-:-:S04]  /*36a0*/  FMUL.FTZ R131, R176, R131 ;  /* 0x00000083b0837220 */ /* 0x000fc80000410000 */
[----:B------:R-:W1:Y:S01]  /*36b0*/  SHFL.IDX PT, R179, R130, RZ, 0x1f ;  /* 0x00001fff82b37589 */ /* 0x000e6200000e0000 */
[----:B------:R-:W-:Y:S01]  /*36c0*/  FMUL.FTZ R131, R131, R185 ;  /* 0x000000b983837220 */ /* 0x000fe20000410000 */
[----:B--2---:R-:W-:-:S04]  /*36d0*/  FADD.FTZ R128, R0, R129 ;  /* 0x0000008100807221 */ /* 0x004fc80000010000 */
[----:B------:R-:W-:-:S06]  /*36e0*/  FFMA.FTZ R177, R177, R131, R128 ;  /* 0x00000083b1b17223 */ /* 0x000fcc0000010080 */
[----:B------:R-:W0:Y:S01]  /*36f0*/  SHFL.IDX PT, R177, R177, RZ, 0x1f ;  /* 0x00001fffb1b17589 */ /* 0x000e2200000e0000 */
[----:B-1----:R-:W-:-:S05]  /*3700*/  FMUL.FTZ R0, R179, R179 ;  /* 0x000000b3b3007220 */ /* 0x002fca0000410000 */
[----:B------:R-:W-:Y:S02]  /*3710*/  FSEL R176, R0, RZ, P5 ;  /* 0x000000ff00b07208 */ /* 0x000fe40002800000 */
[----:B------:R-:W-:Y:S02]  /*3720*/  FSEL R0, R179, RZ, !P5 ;  /* 0x000000ffb3007208 */ /* 0x000fe40006800000 */
        /* <DEDUP_REMOVED lines=43> */
.L_x_6866:
[----:B------:R-:W-:Y:S05]  /*39e0*/  BSYNC.RECONVERGENT B0 ;  /* 0x0000000000007941 */ /* 0x000fea0003800200 */
.L_x_6865:
[----:B------:R-:W-:Y:S01]  /*39f0*/  ISETP.NE.AND P1, PT, R180, RZ, PT ;  /* 0x000000ffb400720c */ /* 0x000fe20003f25270 */
        /* <DEDUP_REMOVED lines=34> */
.L_x_6868:
[----:B------:R-:W-:Y:S05]  /*3c20*/  BSYNC.RECONVERGENT B0 ;  /* 0x0000000000007941 */ /* 0x000fea0003800200 */
.L_x_6867:
        /* <DEDUP_REMOVED lines=34> */
.L_x_6870:
[----:B------:R-:W-:Y:S05]  /*3e50*/  BSYNC.RECONVERGENT B0 ;  /* 0x0000000000007941 */ /* 0x000fea0003800200 */
.L_x_6869:
        /* <DEDUP_REMOVED lines=34> */
.L_x_6872:
[----:B------:R-:W-:Y:S05]  /*4080*/  BSYNC.RECONVERGENT B0 ;  /* 0x0000000000007941 */ /* 0x000fea0003800200 */
.L_x_6871:
        /* <DEDUP_REMOVED lines=33> */
.L_x_6874:
[----:B------:R-:W-:Y:S05]  /*42a0*/  BSYNC.RECONVERGENT B0 ;  /* 0x0000000000007941 */ /* 0x000fea0003800200 */
.L_x_6873:
[----:B01234-:R-:W0:Y:S01]  /*42b0*/  LDC.64 R128, c[0x0][0x380] ;  /* 0x0000e000ff807b82 */ /* 0x01fe220000000a00 */
[----:B------:R-:W-:Y:S01]  /*42c0*/  UPLOP3.LUT UP1, UPT, UPT, UPT, UP1, 0x40, 0x4 ;  /* 0x000000000004789c */ /* 0x000fe20003f2e810 */
[----:B0-----:R-:W-:-:S04]  /*42d0*/  IADD3 R2, PT, PT, R2, R128, RZ ;  /* 0x0000008002027210 */ /* 0x001fc80007ffe0ff */
[----:B------:R-:W-:-:S13]  /*42e0*/  ISETP.GE.AND P1, PT, R2, R129, PT ;  /* 0x000000810200720c */ /* 0x000fda0003f26270 */
[----:B------:R-:W-:Y:S05]  /*42f0*/  @!P1 BRA `(.L_x_6875) ;  /* 0xffffffc8001c9947 */ /* 0x000fea000383ffff */
[----:B------:R-:W-:Y:S05]  /*4300*/  EXIT ;  /* 0x000000000000794d */ /* 0x000fea0003800000 */
.L_x_6876:
        /* <DEDUP_REMOVED lines=15> */
.L_x_34016:


//--------------------- .text._ZN10layer_norm13ln_fwd_kernelINS_13Kernel_traitsIf13__nv_bfloat16S2_S2_fjLj5120ELj1ELj1ELj4ELj16ENS_18Kernel_traits_baseILj5120EfS2_S2_S2_fjLj128EEEEELb0ELb1ELb0ELb1EEEvNS_9FwdParamsE --------------------------
	.section	.text._ZN10layer_norm13ln_fwd_kernelINS_13Kernel_traitsIf13__nv_bfloat16S2_S2_fjLj5120ELj1ELj1ELj4ELj16ENS_18Kernel_traits_baseILj5120EfS2_S2_S2_fjLj128EEEEELb0ELb1ELb0ELb1EEEvNS_9FwdParamsE,"ax",@progbits
	.align	128
        .global         _ZN10layer_norm13ln_fwd_kernelINS_13Kernel_traitsIf13__nv_bfloat16S2_S2_fjLj5120ELj1ELj1ELj4ELj16ENS_18Kernel_traits_baseILj5120EfS2_S2_S2_fjLj128EEEEELb0ELb1ELb0ELb1EEEvNS_9FwdParamsE
        .type           _ZN10layer_norm13ln_fwd_kernelINS_13Kernel_traitsIf13__nv_bfloat16S2_S2_fjLj5120ELj1ELj1ELj4ELj16ENS_18Kernel_traits_baseILj5120EfS2_S2_S2_fjLj128EEEEELb0ELb1ELb0ELb1EEEvNS_9FwdParamsE,@function
        .size           _ZN10layer_norm13ln_fwd_kernelINS_13Kernel_traitsIf13__nv_bfloat16S2_S2_fjLj5120ELj1ELj1ELj4ELj16ENS_18Kernel_traits_baseILj5120EfS2_S2_S2_fjLj128EEEEELb0ELb1ELb0ELb1EEEvNS_9FwdParamsE,(.L_x_34017 - _ZN10layer_norm13ln_fwd_kernelINS_13Kernel_traitsIf13__nv_bfloat16S2_S2_fjLj5120ELj1ELj1ELj4ELj16ENS_18Kernel_traits_baseILj5120EfS2_S2_S2_fjLj128EEEEELb0ELb1ELb0ELb1EEEvNS_9FwdParamsE)
        .other          _ZN10layer_norm13ln_fwd_kernelINS_13Kernel_traitsIf13__nv_bfloat16S2_S2_fjLj5120ELj1ELj1ELj4ELj16ENS_18Kernel_traits_baseILj5120EfS2_S2_S2_fjLj128EEEEELb0ELb1ELb0ELb1EEEvNS_9FwdParamsE,@"STO_CUDA_ENTRY STV_DEFAULT"
_ZN10layer_norm13ln_fwd_kernelINS_13Kernel_traitsIf13__nv_bfloat16S2_S2_fjLj5120ELj1ELj1ELj4ELj16ENS_18Kernel_traits_baseILj5120EfS2_S2_S2_fjLj128EEEEELb0ELb1ELb0ELb1EEEvNS_9FwdParamsE:
.text._ZN10layer_norm13ln_fwd_kernelINS_13Kernel_traitsIf13__nv_bfloat16S2_S2_fjLj5120ELj1ELj1ELj4ELj16ENS_18Kernel_traits_baseILj5120EfS2_S2_S2_fjLj128EEEEELb0ELb1ELb0ELb1EEEvNS_9FwdParamsE:
        /* <DEDUP_REMOVED lines=46> */
.L_x_6877:
        /* <DEDUP_REMOVED lines=43> */
[----:B-1----:R-:W-:-:S07]  /*0590*/  CS2R R84, SRZ ;  /* 0x0000000000547805 */ /* 0x002fce000001ff00 */
.L_x_6878:
        /* <DEDUP_REMOVED lines=11> */
.L_x_6893:
[----:B-1----:R-:W0:Y:S01]  /*0650*/  S2R R140, SR_TID.X ;  /* 0x00000000008c7919 */ /* 0x002e220000002100 */
[----:B------:R-:W1:Y:S01]  /*0660*/  @P0 LDC.64 R2, c[0x0][0x3e0] ;  /* 0x0000f800ff020b82 */ /* 0x000e620000000a00 */
[----:B------:R-:W-:-:S05]  /*0670*/  IMAD R0, R136, UR10, RZ ;  /* 0x0000000a88007c24 */ /* 0x000fca000f8e02ff */
[----:B------:R-:W-:Y:S02]  /*0680*/  SHF.R.S32.HI R129, RZ, 0x1f, R0 ;  /* 0x0000001fff817819 */ /* 0x000fe40000011400 */
[----:B------:R-:W2:Y:S02]  /*0690*/  LDC.64 R138, c[0x0][0x390] ;  /* 0x0000e400ff8a7b82 */ /* 0x000ea40000000a00 */
[----:B------:R-:W-:Y:S01]  /*06a0*/  LEA.HI R129, R129, R0, RZ, 0x3 ;  /* 0x0000000081817211 */ /* 0x000fe200078f18ff */
[----:B-1----:R-:W-:-:S06]  /*06b0*/  @P0 IMAD.WIDE R2, R136, 0x2, R2 ;  /* 0x0000000288020825 */ /* 0x002fcc00078e0202 */
[----:B------:R-:W3:Y:S01]  /*06c0*/  @P0 LDG.E.U16 R2, desc[UR6][R2.64] ;  /* 0x0000000602020981 */ /* 0x000ee2000c1e1500 */
[----:B0-----:R-:W-:-:S05]  /*06d0*/  LEA.HI.SX32 R137, R129, R140, 0x1d ;  /* 0x0000008c81897211 */ /* 0x001fca00078feaff */
[----:B--2---:R-:W-:-:S05]  /*06e0*/  IMAD.WIDE.U32 R128, R137, 0x10, R138 ;  /* 0x0000001089807825 */ /* 0x004fca00078e008a */
[----:B-----5:R0:W5:Y:S01]  /*06f0*/  LDG.E.128 R144, desc[UR6][R128.64] ;  /* 0x0000000680907981 */ /* 0x020162000c1e1d00 */
[----:B------:R-:W-:-:S04]  /*0700*/  ISETP.NE.U32.AND P1, PT, RZ, UR8, PT ;  /* 0x00000008ff007c0c */ /* 0x000fc8000bf25070 */
[----:B------:R-:W-:Y:S01]  /*0710*/  ISETP.NE.AND.EX P1, PT, RZ, UR9, PT, P1 ;  /* 0x00000009ff007c0c */ /* 0x000fe2000bf25310 */
[----:B------:R-:W-:Y:S01]  /*0720*/  HFMA2 R0, -RZ, RZ, 1.875, 0 ;  /* 0x3f800000ff007431 */ /* 0x000fe200000001ff */
[----:B---3--:R-:W-:-:S11]  /*0730*/  @P0 SHF.L.U32 R0, R2, 0x10, RZ ;  /* 0x0000001002000819 */ /* 0x008fd600000006ff */
[----:B0-----:R-:W-:Y:S05]  /*0740*/  @!P1 BRA `(.L_x_6879) ;  /* 0x0000000000c09947 */ /* 0x001fea0003800000 */
[----:B------:R-:W0:Y:S02]  /*0750*/  LDC.64 R4, c[0x0][0x3a0] ;  /* 0x0000e800ff047b82 */ /* 0x000e240000000a00 */
[----:B0-----:R-:W-:-:S06]  /*0760*/  IMAD.WIDE.U32 R4, R137, 0x10, R4 ;  /* 0x0000001089047825 */ /* 0x001fcc00078e0004 */
[----:B------:R-:W2:Y:S01]  /*0770*/  LDG.E.128 R4, desc[UR6][R4.64] ;  /* 0x0000000604047981 */ /* 0x000ea2000c1e1d00 */
[----:B-----5:R-:W-:Y:S02]  /*0780*/  SHF.L.U32 R3, R144, 0x10, RZ ;  /* 0x0000001090037819 */ /* 0x020fe400000006ff */
[C---:B------:R-:W-:Y:S02]  /*0790*/  SHF.L.U32 R131, R145.reuse, 0x10, RZ ;  /* 0x0000001091837819 */ /* 0x040fe400000006ff */
[----:B------:R-:W-:Y:S01]  /*07a0*/  PRMT R129, R145, 0x7632, R129 ;  /* 0x0000763291817816 */ /* 0x000fe20000000081 */
[-C--:B------:R-:W-:Y:S01]  /*07b0*/  FMUL.FTZ R3, R3, R0.reuse ;  /* 0x0000000003037220 */ /* 0x080fe20000410000 */
[----:B------:R-:W-:Y:S01]  /*07c0*/  PRMT R135, R147, 0x7632, R135 ;  /* 0x0000763293877816 */ /* 0x000fe20000000087 */
[----:B------:R-:W-:Y:S01]  /*07d0*/  FMUL.FTZ R131, R131, R0 ;  /* 0x0000000083837220 */ /* 0x000fe20000410000 */
[----:B------:R-:W-:Y:S02]  /*07e0*/  SHF.L.U32 R147, R147, 0x10, RZ ;  /* 0x0000001093937819 */ /* 0x000fe400000006ff */
[----:B------:R-:W-:-:S02]  /*07f0*/  SHF.L.U32 R133, R146, 0x10, RZ ;  /* 0x0000001092857819 */ /* 0x000fc400000006ff */
[----:B------:R-:W-:Y:S01]  /*0800*/  SHF.L.U32 R129, R129, 0x10, RZ ;  /* 0x0000001081817819 */ /* 0x000fe200000006ff */
[-C--:B------:R-:W-:Y:S01]  /*0810*/  FMUL.FTZ R147, R147, R0.reuse ;  /* 0x0000000093937220 */ /* 0x080fe20000410000 */
[----:B------:R-:W-:Y:S01]  /*0820*/  PRMT R132, R146, 0x7632, R132 ;  /* 0x0000763292847816 */ /* 0x000fe20000000084 */
[-C--:B------:R-:W-:Y:S01]  /*0830*/  FMUL.FTZ R133, R133, R0.reuse ;  /* 0x0000000085857220 */ /* 0x080fe20000410000 */
[----:B------:R-:W-:Y:S01]  /*0840*/  PRMT R2, R144, 0x7632, R2 ;  /* 0x0000763290027816 */ /* 0x000fe20000000002 */
[----:B------:R-:W-:Y:S01]  /*0850*/  FMUL.FTZ R146, R129, R0 ;  /* 0x0000000081927220 */ /* 0x000fe20000410000 */
[----:B------:R-:W-:-:S05]  /*0860*/  SHF.L.U32 R135, R135, 0x10, RZ ;  /* 0x0000001087877819 */ /* 0x000fca00000006ff */
[----:B------:R-:W-:Y:S01]  /*0870*/  FMUL.FTZ R142, R135, R0 ;  /* 0x00000000878e7220 */ /* 0x000fe20000410000 */
[----:B--2---:R-:W-:Y:S02]  /*0880*/  SHF.L.U32 R128, R4, 0x10, RZ ;  /* 0x0000001004807819 */ /* 0x004fe400000006ff */
[----:B------:R-:W-:Y:S02]  /*0890*/  SHF.L.U32 R130, R5, 0x10, RZ ;  /* 0x0000001005827819 */ /* 0x000fe400000006ff */
[----:B------:R-:W-:Y:S01]  /*08a0*/  SHF.L.U32 R134, R6, 0x10, RZ ;  /* 0x0000001006867819 */ /* 0x000fe200000006ff */
[----:B------:R-:W-:Y:S01]  /*08b0*/  FFMA.FTZ R141, R3, R44, R128 ;  /* 0x0000002c038d7223 */ /* 0x000fe20000010080 */
[----:B------:R-:W-:Y:S01]  /*08c0*/  SHF.L.U32 R128, R7, 0x10, RZ ;  /* 0x0000001007807819 */ /* 0x000fe200000006ff */
[----:B------:R-:W-:Y:S01]  /*08d0*/  FFMA.FTZ R143, R131, R46, R130 ;  /* 0x0000002e838f7223 */ /* 0x000fe20000010082 */
[----:B------:R-:W-:Y:S01]  /*08e0*/  SHF.L.U32 R131, R132, 0x10, RZ ;  /* 0x0000001084837819 */ /* 0x000fe200000006ff */
[----:B------:R-:W-:Y:S01]  /*08f0*/  FFMA.FTZ R145, R133, R40, R134 ;  /* 0x0000002885917223 */ /* 0x000fe20000010086 */
[----:B------:R-:W-:Y:S01]  /*0900*/  SHF.L.U32 R3, R2, 0x10, RZ ;  /* 0x0000001002037819 */ /* 0x000fe200000006ff */
[----:B------:R-:W-:Y:S01]  /*0910*/  FFMA.FTZ R147, R147, R42, R128 ;  /* 0x0000002a93937223 */ /* 0x000fe20000010080 */
        /* <DEDUP_REMOVED lines=19> */
.L_x_6879:
        /* <DEDUP_REMOVED lines=32> */
.L_x_6880:
[----:B------:R-:W0:Y:S01]  /*0c50*/  LDC.64 R2, c[0x0][0x3a8] ;  /* 0x0000ea00ff027b82 */ /* 0x000e220000000a00 */
[----:B------:R-:W-:-:S05]  /*0c60*/  IADD3 R149, PT, PT, R137, 0x80, RZ ;  /* 0x0000008089957810 */ /* 0x000fca0007ffe0ff */
[----:B------:R-:W-:Y:S02]  /*0c70*/  IMAD.WIDE.U32 R130, R149, 0x10, R138 ;  /* 0x0000001095827825 */ /* 0x000fe400078e008a */
[----:B------:R-:W1:Y:S02]  /*0c80*/  @P1 LDC.64 R132, c[0x0][0x3a0] ;  /* 0x0000e800ff841b82 */ /* 0x000e640000000a00 */
[----:B0-----:R-:W-:-:S05]  /*0c90*/  IMAD.WIDE.U32 R128, R137, 0x10, R2 ;  /* 0x0000001089807825 */ /* 0x001fca00078e0002 */
[----:B------:R0:W-:Y:S01]  /*0ca0*/  STG.E.128 desc[UR6][R128.64], R152 ;  /* 0x0000009880007986 */ /* 0x0001e2000c101d06 */
[----:B-1----:R-:W-:-:S03]  /*0cb0*/  @P1 IMAD.WIDE.U32 R132, R149, 0x10, R132 ;  /* 0x0000001095841825 */ /* 0x002fc600078e0084 */
[----:B------:R0:W5:Y:S04]  /*0cc0*/  LDG.E.128 R156, desc[UR6][R130.64] ;  /* 0x00000006829c7981 */ /* 0x000168000c1e1d00 */
[----:B------:R0:W5:Y:S01]  /*0cd0*/  @P1 LDG.E.128 R4, desc[UR6][R132.64] ;  /* 0x0000000684041981 */ /* 0x000162000c1e1d00 */
[----:B------:R-:W-:Y:S05]  /*0ce0*/  @!P1 BRA `(.L_x_6881) ;  /* 0x0000000000b49947 */ /* 0x000fea0003800000 */
[----:B0----5:R-:W-:Y:S02]  /*0cf0*/  SHF.L.U32 R129, R156, 0x10, RZ ;  /* 0x000000109c817819 */ /* 0x021fe400000006ff */
        /* <DEDUP_REMOVED lines=18> */
[----:B------:R-:W-:Y:S02]  /*0e20*/  PRMT R129, R4, 0x7632, R129 ;  /* 0x0000763204817816 */ /* 0x000fe40000000081 */
[----:B------:R-:W-:Y:S01]  /*0e30*/  PRMT R130, R5, 0x7632, R130 ;  /* 0x0000763205827816 */ /* 0x000fe20000000082 */
[----:B------:R-:W-:Y:S01]  /*0e40*/  FFMA.FTZ R155, R155, R34, R154 ;  /* 0x000000229b9b7223 */ /* 0x000fe2000001009a */
[----:B------:R-:W-:Y:S02]  /*0e50*/  PRMT R134, R6, 0x7632, R134 ;  /* 0x0000763206867816 */ /* 0x000fe40000000086 */
[----:B------:R-:W-:-:S02]  /*0e60*/  PRMT R150, R7, 0x7632, R150 ;  /* 0x0000763207967816 */ /* 0x000fc40000000096 */
[----:B------:R-:W-:Y:S02]  /*0e70*/  SHF.L.U32 R131, R128, 0x10, RZ ;  /* 0x0000001080837819 */ /* 0x000fe400000006ff */
[----:B------:R-:W-:Y:S02]  /*0e80*/  SHF.L.U32 R133, R132, 0x10, RZ ;  /* 0x0000001084857819 */ /* 0x000fe400000006ff */
[----:B------:R-:W-:Y:S01]  /*0e90*/  SHF.L.U32 R163, R152, 0x10, RZ ;  /* 0x0000001098a37819 */ /* 0x000fe200000006ff */
[-C--:B------:R-:W-:Y:S01]  /*0ea0*/  FMUL.FTZ R156, R131, R0.reuse ;  /* 0x00000000839c7220 */ /* 0x080fe20000410000 */
[----:B------:R-:W-:Y:S01]  /*0eb0*/  SHF.L.U32 R159, R135, 0x10, RZ ;  /* 0x00000010879f7819 */ /* 0x000fe200000006ff */
[-C--:B------:R-:W-:Y:S01]  /*0ec0*/  FMUL.FTZ R154, R133, R0.reuse ;  /* 0x00000000859a7220 */ /* 0x080fe20000410000 */
[----:B------:R-:W-:Y:S02]  /*0ed0*/  SHF.L.U32 R129, R129, 0x10, RZ ;  /* 0x0000001081817819 */ /* 0x000fe400000006ff */
[----:B------:R-:W-:Y:S01]  /*0ee0*/  SHF.L.U32 R135, R130, 0x10, RZ ;  /* 0x0000001082877819 */ /* 0x000fe200000006ff */
[-C--:B------:R-:W-:Y:S01]  /*0ef0*/  FMUL.FTZ R152, R159, R0.reuse ;  /* 0x000000009f987220 */ /* 0x080fe20000410000 */
[----:B------:R-:W-:Y:S01]  /*0f00*/  SHF.L.U32 R161, R134, 0x10, RZ ;  /* 0x0000001086a17819 */ /* 0x000fe200000006ff */
[----:B------:R-:W-:Y:S01]  /*0f10*/  FFMA.FTZ R156, R156, R37, R129 ;  /* 0x000000259c9c7223 */ /* 0x000fe20000010081 */
[----:B------:R-:W-:Y:S01]  /*0f20*/  SHF.L.U32 R165, R150, 0x10, RZ ;  /* 0x0000001096a57819 */ /* 0x000fe200000006ff */
[----:B------:R-:W-:Y:S01]  /*0f30*/  FMUL.FTZ R150, R163, R0 ;  /* 0x00000000a3967220 */ /* 0x000fe20000410000 */
[----:B------:R-:W-:Y:S01]  /*0f40*/  FFMA.FTZ R154, R154, R39, R135 ;  /* 0x000000279a9a7223 */ /* 0x000fe20000010087 */
[----:B------:R-:W-:Y:S01]  /*0f50*/  FFMA.FTZ R152, R152, R33, R161 ;  /* 0x0000002198987223 */ /* 0x000fe200000100a1 */
[----:B------:R-:W-:Y:S01]  /*0f60*/  F2FP.BF16.F32.PACK_AB R160, R156, R151 ;  /* 0x000000979ca0723e */ /* 0x000fe200000010ff */
[----:B------:R-:W-:-:S02]  /*0f70*/  FFMA.FTZ R150, R150, R35, R165 ;  /* 0x0000002396967223 */ /* 0x000fc400000100a5 */
[----:B------:R-:W-:Y:S02]  /*0f80*/  F2FP.BF16.F32.PACK_AB R161, R154, R153 ;  /* 0x000000999aa1723e */ /* 0x000fe400000010ff */
[----:B------:R-:W-:Y:S02]  /*0f90*/  F2FP.BF16.F32.PACK_AB R162, R152, R157 ;  /* 0x0000009d98a2723e */ /* 0x000fe400000010ff */
[----:B------:R-:W-:Y:S01]  /*0fa0*/  F2FP.BF16.F32.PACK_AB R163, R150, R155 ;  /* 0x0000009b96a3723e */ /* 0x000fe200000010ff */
[----:B------:R-:W-:Y:S06]  /*0fb0*/  BRA `(.L_x_6882) ;  /* 0x0000000000807947 */ /* 0x000fec0003800000 */
.L_x_6881:
[----:B0----5:R-:W-:Y:S02]  /*0fc0*/  PRMT R128, R156, 0x7632, R128 ;  /* 0x000076329c807816 */ /* 0x021fe40000000080 */
        /* <DEDUP_REMOVED lines=31> */
.L_x_6882:
        /* <DEDUP_REMOVED lines=9> */
[----:B-1---5:R-:W-:Y:S02]  /*1250*/  PRMT R134, R129, 0x7632, R134 ;  /* 0x0000763281867816 */ /* 0x022fe40000000086 */
        /* <DEDUP_REMOVED lines=25> */
[----:B------:R-:W-:Y:S01]  /*13f0*/  SHF.L.U32 R173, R160, 0x10, RZ ;  /* 0x00000010a0ad7819 */ /* 0x000fe200000006ff */
[----:B------:R-:W-:Y:S01]  /*1400*/  FMUL.FTZ R164, R129, R0 ;  /* 0x0000000081a47220 */ /* 0x000fe20000410000 */
        /* <DEDUP_REMOVED lines=8> */
[----:B------:R-:W-:Y:S01]  /*1490*/  FFMA.FTZ R164, R164, R29, R131 ;  /* 0x0000001da4a47223 */ /* 0x000fe20000010083 */
[----:B------:R-:W-:Y:S02]  /*14a0*/  FFMA.FTZ R160, R160, R25, R171 ;  /* 0x00000019a0a07223 */ /* 0x000fe400000100ab */
[----:B------:R-:W-:Y:S01]  /*14b0*/  FFMA.FTZ R158, R158, R27, R175 ;  /* 0x0000001b9e9e7223 */ /* 0x000fe200000100af */
[----:B------:R-:W-:Y:S01]  /*14c0*/  FFMA.FTZ R162, R162, R31, R135 ;  /* 0x0000001fa2a27223 */ /* 0x000fe20000010087 */
[----:B------:R-:W-:-:S02]  /*14d0*/  F2FP.BF16.F32.PACK_AB R128, R164, R161 ;  /* 0x000000a1a480723e */ /* 0x000fc400000010ff */
[----:B------:R-:W-:Y:S02]  /*14e0*/  F2FP.BF16.F32.PACK_AB R130, R160, R165 ;  /* 0x000000a5a082723e */ /* 0x000fe400000010ff */
[----:B------:R-:W-:Y:S02]  /*14f0*/  F2FP.BF16.F32.PACK_AB R131, R158, R167 ;  /* 0x000000a79e83723e */ /* 0x000fe400000010ff */
[----:B------:R-:W-:Y:S01]  /*1500*/  F2FP.BF16.F32.PACK_AB R129, R162, R163 ;  /* 0x000000a3a281723e */ /* 0x000fe200000010ff */
[----:B------:R-:W-:Y:S06]  /*1510*/  BRA `(.L_x_6884) ;  /* 0x0000000000807947 */ /* 0x000fec0003800000 */
.L_x_6883:
[C---:B-1---5:R-:W-:Y:S02]  /*1520*/  PRMT R132, R128.reuse, 0x7632, R132 ;  /* 0x0000763280847816 */ /* 0x062fe40000000084 */
[----:B------:R-:W-:Y:S02]  /*1530*/  SHF.L.U32 R133, R128, 0x10, RZ ;  /* 0x0000001080857819 */ /* 0x000fe400000006ff */
        /* <DEDUP_REMOVED lines=30> */
.L_x_6884:
        /* <DEDUP_REMOVED lines=9> */
[C---:B-1---5:R-:W-:Y:S02]  /*17b0*/  PRMT R130, R133.reuse, 0x7632, R130 ;  /* 0x0000763285827816 */ /* 0x062fe40000000082 */
[----:B------:R-:W-:Y:S02]  /*17c0*/  SHF.L.U32 R129, R132, 0x10, RZ ;  /* 0x0000001084817819 */ /* 0x000fe400000006ff */
[----:B------:R-:W-:Y:S02]  /*17d0*/  SHF.L.U32 R133, R133, 0x10, RZ ;  /* 0x0000001085857819 */ /* 0x000fe400000006ff */
[----:B------:R-:W-:Y:S01]  /*17e0*/  SHF.L.U32 R131, R134, 0x10, RZ ;  /* 0x0000001086837819 */ /* 0x000fe200000006ff */
[-C--:B------:R-:W-:Y:S01]  /*17f0*/  FMUL.FTZ R129, R129, R0.reuse ;  /* 0x0000000081817220 */ /* 0x080fe20000410000 */
        /* <DEDUP_REMOVED lines=8> */
[----:B------:R-:W-:Y:S01]  /*1880*/  FMUL.FTZ R135, R135, R0 ;  /* 0x0000000087877220 */ /* 0x000fe20000410000 */
        /* <DEDUP_REMOVED lines=20> */
[----:B------:R-:W-:Y:S01]  /*19d0*/  FFMA.FTZ R172, R172, R21, R129 ;  /* 0x00000015acac7223 */ /* 0x000fe20000010081 */
[----:B------:R-:W-:Y:S01]  /*19e0*/  SHF.L.U32 R185, R170, 0x10, RZ ;  /* 0x00000010aab97819 */ /* 0x000fe200000006ff */
[----:B------:R-:W-:-:S02]  /*19f0*/  FMUL.FTZ R170, R133, R0 ;  /* 0x0000000085aa7220 */ /* 0x000fc40000410000 */
[----:B------:R-:W-:Y:S01]  /*1a00*/  FFMA.FTZ R168, R168, R17, R181 ;  /* 0x00000011a8a87223 */ /* 0x000fe200000100b5 */
[----:B------:R-:W-:Y:S01]  /*1a10*/  F2FP.BF16.F32.PACK_AB R128, R172, R171 ;  /* 0x000000abac80723e */ /* 0x000fe200000010ff */
[----:B------:R-:W-:Y:S01]  /*1a20*/  FFMA.FTZ R166, R166, R19, R185 ;  /* 0x00000013a6a67223 */ /* 0x000fe200000100b9 */
[----:B------:R-:W-:Y:S02]  /*1a30*/  FFMA.FTZ R170, R170, R23, R135 ;  /* 0x00000017aaaa7223 */ /* 0x000fe40000010087 */
[----:B------:R-:W-:Y:S02]  /*1a40*/  F2FP.BF16.F32.PACK_AB R130, R168, R175 ;  /* 0x000000afa882723e */ /* 0x000fe400000010ff */
[----:B------:R-:W-:Y:S02]  /*1a50*/  F2FP.BF16.F32.PACK_AB R131, R166, R177 ;  /* 0x000000b1a683723e */ /* 0x000fe400000010ff */
[----:B------:R-:W-:Y:S01]  /*1a60*/  F2FP.BF16.F32.PACK_AB R129, R170, R173 ;  /* 0x000000adaa81723e */ /* 0x000fe200000010ff */
[----:B------:R-:W-:Y:S06]  /*1a70*/  BRA `(.L_x_6886) ;  /* 0x0000000000807947 */ /* 0x000fec0003800000 */
.L_x_6885:
        /* <DEDUP_REMOVED lines=32> */
.L_x_6886:
        /* <DEDUP_REMOVED lines=9> */
[----:B-1---5:R-:W-:Y:S02]  /*1d10*/  SHF.L.U32 R129, R132, 0x10, RZ ;  /* 0x0000001084817819 */ /* 0x022fe400000006ff */
[C---:B------:R-:W-:Y:S02]  /*1d20*/  PRMT R130, R133.reuse, 0x7632, R130 ;  /* 0x0000763285827816 */ /* 0x040fe40000000082 */
[----:B------:R-:W-:Y:S01]  /*1d30*/  SHF.L.U32 R133, R133, 0x10, RZ ;  /* 0x0000001085857819 */ /* 0x000fe200000006ff */
[-C--:B------:R-:W-:Y:S01]  /*1d40*/  FMUL.FTZ R129, R129, R0.reuse ;  /* 0x0000000081817220 */ /* 0x080fe20000410000 */
[----:B------:R-:W-:Y:S02]  /*1d50*/  SHF.L.U32 R138, R4, 0x10, RZ ;  /* 0x00000010048a7819 */ /* 0x000fe400000006ff */
[----:B------:R-:W-:Y:S01]  /*1d60*/  PRMT R128, R132, 0x7632, R128 ;  /* 0x0000763284807816 */ /* 0x000fe20000000080 */
[----:B------:R-:W-:Y:S01]  /*1d70*/  FMUL.FTZ R131, R133, R0 ;  /* 0x0000000085837220 */ /* 0x000fe20000410000 */
[----:B------:R-:W-:Y:S01]  /*1d80*/  SHF.L.U32 R174, R5, 0x10, RZ ;  /* 0x0000001005ae7819 */ /* 0x000fe200000006ff */
[----:B------:R-:W-:Y:S01]  /*1d90*/  FFMA.FTZ R133, R129, R12, R138 ;  /* 0x0000000c81857223 */ /* 0x000fe2000001008a */
[----:B------:R-:W-:-:S02]  /*1da0*/  PRMT R132, R134, 0x7632, R132 ;  /* 0x0000763286847816 */ /* 0x000fc40000000084 */
[----:B------:R-:W-:Y:S02]  /*1db0*/  SHF.L.U32 R139, R134, 0x10, RZ ;  /* 0x00000010868b7819 */ /* 0x000fe400000006ff */
[C---:B------:R-:W-:Y:S02]  /*1dc0*/  PRMT R134, R135.reuse, 0x7632, R134 ;  /* 0x0000763287867816 */ /* 0x040fe40000000086 */
[----:B------:R-:W-:Y:S01]  /*1dd0*/  SHF.L.U32 R183, R135, 0x10, RZ ;  /* 0x0000001087b77819 */ /* 0x000fe200000006ff */
[----:B------:R-:W-:Y:S01]  /*1de0*/  FFMA.FTZ R135, R131, R14, R174 ;  /* 0x0000000e83877223 */ /* 0x000fe200000100ae */
        /* <DEDUP_REMOVED lines=8> */
[C---:B------:R-:W-:Y:S01]  /*1e70*/  SHF.L.U32 R176, R6.reuse, 0x10, RZ ;  /* 0x0000001006b07819 */ /* 0x040fe200000006ff */
[-C--:B------:R-:W-:Y:S01]  /*1e80*/  FMUL.FTZ R134, R181, R0.reuse ;  /* 0x00000000b5867220 */ /* 0x080fe20000410000 */
[----:B------:R-:W-:Y:S01]  /*1e90*/  PRMT R129, R6, 0x7632, R129 ;  /* 0x0000763206817816 */ /* 0x000fe20000000081 */
[----:B------:R-:W-:Y:S01]  /*1ea0*/  FMUL.FTZ R132, R187, R0 ;  /* 0x00000000bb847220 */ /* 0x000fe20000410000 */
[----:B------:R-:W-:Y:S01]  /*1eb0*/  PRMT R0, R4, 0x7632, R0 ;  /* 0x0000763204007816 */ /* 0x000fe20000000000 */
[----:B------:R-:W-:Y:S01]  /*1ec0*/  FFMA.FTZ R139, R139, R8, R176 ;  /* 0x000000088b8b7223 */ /* 0x000fe200000100b0 */
        /* <DEDUP_REMOVED lines=17> */
.L_x_6887:
[C---:B-1---5:R-:W-:Y:S02]  /*1fe0*/  PRMT R131, R135.reuse, 0x7632, R131 ;  /* 0x0000763287837816 */ /* 0x062fe40000000083 */
        /* <DEDUP_REMOVED lines=9> */
[----:B------:R-:W-:Y:S01]  /*2080*/  FMUL.FTZ R129, R129, R0 ;  /* 0x0000000081817220 */ /* 0x000fe20000410000 */
[----:B------:R-:W-:Y:S01]  /*2090*/  SHF.L.U32 R139, R134, 0x10, RZ ;  /* 0x00000010868b7819 */ /* 0x000fe200000006ff */
[----:B------:R-:W-:Y:S01]  /*20a0*/  FMUL.FTZ R135, R135, R14 ;  /* 0x0000000e87877220 */ /* 0x000fe20000410000 */
[----:B------:R-:W-:Y:S02]  /*20b0*/  SHF.L.U32 R131, R128, 0x10, RZ ;  /* 0x0000001080837819 */ /* 0x000fe400000006ff */
        /* <DEDUP_REMOVED lines=18> */
.L_x_6888:
        /* <DEDUP_REMOVED lines=153> */
.L_x_6890:
[----:B------:R-:W-:Y:S05]  /*2b70*/  BSYNC.RECONVERGENT B0 ;  /* 0x0000000000007941 */ /* 0x000fea0003800200 */
.L_x_6889:
[----:B0-----:R-:W-:Y:S01]  /*2b80*/  LOP3.LUT R0, R140, 0x1f, RZ, 0xc0, !PT ;  /* 0x0000001f8c007812 */ /* 0x001fe200078ec0ff */
[----:B------:R-:W-:Y:S01]  /*2b90*/  BAR.SYNC.DEFER_BLOCKING 0x0 ;  /* 0x0000000000007b1d */ /* 0x000fe20000010000 */
[----:B------:R-:W-:Y:S02]  /*2ba0*/  CS2R R2, SRZ ;  /* 0x0000000000027805 */ /* 0x000fe4000001ff00 */
[----:B------:R-:W-:Y:S02]  /*2bb0*/  ISETP.GT.U32.AND P1, PT, R0, 0x3, PT ;  /* 0x000000030000780c */ /* 0x000fe40003f24070 */
[----:B------:R-:W-:Y:S01]  /*2bc0*/  MOV R0, RZ ;  /* 0x000000ff00007202 */ /* 0x000fe20000000f00 */
[----:B------:R-:W-:Y:S10]  /*2bd0*/  BSSY.RECONVERGENT B0, `(.L_x_6891) ;  /* 0x000000a000007945 */ /* 0x000ff40003800200 */
[----:B------:R-:W-:Y:S05]  /*2be0*/  @P1 BRA `(.L_x_6892) ;  /* 0x0000000000201947 */ /* 0x000fea0003800000 */
[----:B------:R-:W0:Y:S01]  /*2bf0*/  S2UR UR5, SR_CgaCtaId ;  /* 0x00000000000579c3 */ /* 0x000e220000008800 */
[----:B------:R-:W-:Y:S01]  /*2c00*/  UMOV UR4, 0x400 ;  /* 0x0000040000047882 */ /* 0x000fe20000000000 */
[----:B------:R-:W-:-:S04]  /*2c10*/  SHF.L.U32 R0, R140, 0x3, RZ ;  /* 0x000000038c007819 */ /* 0x000fc800000006ff */
[----:B------:R-:W-:Y:S01]  /*2c20*/  LOP3.LUT R2, R0, 0xf8, RZ, 0xc0, !PT ;  /* 0x000000f800027812 */ /* 0x000fe200078ec0ff */
[----:B------:R-:W-:Y:S01]  /*2c30*/  HFMA2 R0, -RZ, RZ, 0, 7.62939453125e-05 ;  /* 0x00000500ff007431 */ /* 0x000fe200000001ff */
[----:B0-----:R-:W-:-:S04]  /*2c40*/  ULEA UR4, UR5, UR4, 0x18 ;  /* 0x0000000405047291 */ /* 0x001fc8000f8ec0ff */
[----:B------:R-:W-:-:S09]  /*2c50*/  @UP0 UIADD3 UR4, UPT, UPT, UR4, 0x20, URZ ;  /* 0x0000002004040890 */ /* 0x000fd2000fffe0ff */
[----:B------:R-:W0:Y:S03]  /*2c60*/  LDS.64 R2, [R2+UR4] ;  /* 0x0000000402027984 */ /* 0x000e260008000a00 */
.L_x_6892:
[----:B------:R-:W-:Y:S05]  /*2c70*/  BSYNC.RECONVERGENT B0 ;  /* 0x0000000000007941 */ /* 0x000fea0003800200 */
.L_x_6891:
[----:B------:R-:W1:Y:S01]  /*2c80*/  SHFL.DOWN PT, R129, R0, 0x2, 0x1f ;  /* 0x08401f0000817f89 */ /* 0x000e6200000e0000 */
[----:B------:R-:W-:Y:S01]  /*2c90*/  ISETP.NE.AND P1, PT, R140, RZ, PT ;  /* 0x000000ff8c00720c */ /* 0x000fe20003f25270 */
[----:B------:R-:W-:Y:S01]  /*2ca0*/  UPLOP3.LUT UP0, UPT, UPT, UPT, UP0, 0x40, 0x4 ;  /* 0x000000000004789c */ /* 0x000fe20003f0e800 */
        /* <DEDUP_REMOVED lines=32> */
[----:B------:R-:W0:Y:S01]  /*2eb0*/  LDC R2, c[0x0][0x448] ;  /* 0x00011200ff027b82 */ /* 0x000e220000000800 */
[----:B------:R-:W1:Y:S02]  /*2ec0*/  SHFL.IDX PT, R187, R131, RZ, 0x1f ;  /* 0x00001fff83bb7589 */ /* 0x000e6400000e0000 */
[----:B------:R-:W-:-:S05]  /*2ed0*/  FFMA.FTZ R176, R130, R176, R129 ;  /* 0x000000b082b07223 */ /* 0x000fca0000010081 */
[----:B------:R-:W0:Y:S01]  /*2ee0*/  SHFL.IDX PT, R183, R176, RZ, 0x1f ;  /* 0x00001fffb0b77589 */ /* 0x000e2200000e0000 */
[----:B------:R-:W2:Y:S01]  /*2ef0*/  @!P1 LDC.64 R128, c[0x0][0x3c0] ;  /* 0x0000f000ff809b82 */ /* 0x000ea20000000a00 */
[C---:B-1----:R-:W-:Y:S01]  /*2f00*/  FMUL.FTZ R0, R187.reuse, R187 ;  /* 0x000000bbbb007220 */ /* 0x042fe20000410000 */
[----:B------:R-:W-:-:S04]  /*2f10*/  FSEL R130, R187, RZ, !P2 ;  /* 0x000000ffbb827208 */ /* 0x000fc80005000000 */
[----:B------:R-:W-:Y:S01]  /*2f20*/  FSEL R3, R0, RZ, P2 ;  /* 0x000000ff00037208 */ /* 0x000fe20001000000 */
[C---:B------:R-:W-:Y:S01]  /*2f30*/  FADD.FTZ R141, -R130.reuse, R141 ;  /* 0x0000008d828d7221 */ /* 0x040fe20000010100 */
[----:B0-----:R-:W-:Y:S01]  /*2f40*/  FFMA.FTZ R0, R183, UR11, R2 ;  /* 0x0000000bb7007c23 */ /* 0x001fe20008010002 */
[C---:B------:R-:W-:Y:S01]  /*2f50*/  FADD.FTZ R148, -R130.reuse, R148 ;  /* 0x0000009482947221 */ /* 0x040fe20000010100 */
[C---:B------:R-:W-:Y:S01]  /*2f60*/  FADD.FTZ R140, -R130.reuse, R145 ;  /* 0x00000091828c7221 */ /* 0x040fe20000010100 */
[----:B------:R-:W-:Y:S01]  /*2f70*/  FADD.FTZ R176, -R130, R144 ;  /* 0x0000009082b07221 */ /* 0x000fe20000010100 */
[----:B------:R-:W-:Y:S01]  /*2f80*/  FADD.FTZ R0, R0, R3 ;  /* 0x0000000300007221 */ /* 0x000fe20000010000 */
[----:B--2---:R-:W-:Y:S01]  /*2f90*/  @!P1 IMAD.WIDE R128, R136, 0x4, R128 ;  /* 0x0000000488809825 */ /* 0x004fe200078e0280 */
[----:B------:R-:W0:Y:S03]  /*2fa0*/  @!P1 LDC.64 R2, c[0x0][0x3c8] ;  /* 0x0000f200ff029b82 */ /* 0x000e260000000a00 */
        /* <DEDUP_REMOVED lines=37> */
[----:B------:R-:W2:Y:S01]  /*3200*/  LDC.64 R144, c[0x0][0x428] ;  /* 0x00010a00ff907b82 */ /* 0x000ea20000000a00 */
[----:B0-----:R-:W-:-:S04]  /*3210*/  @!P1 IMAD.WIDE R130, R136, 0x4, R2 ;  /* 0x0000000488829825 */ /* 0x001fc800078e0202 */
[C---:B-1----:R-:W-:Y:S01]  /*3220*/  FMUL.FTZ R133, R191.reuse, R141 ;  /* 0x0000008dbf857220 */ /* 0x042fe20000410000 */
[C---:B------:R-:W-:Y:S01]  /*3230*/  FMUL.FTZ R148, R191.reuse, R148 ;  /* 0x00000094bf947220 */ /* 0x040fe20000410000 */
[C---:B------:R-:W-:Y:S01]  /*3240*/  FMUL.FTZ R147, R191.reuse, R140 ;  /* 0x0000008cbf937220 */ /* 0x040fe20000410000 */
[C---:B------:R-:W-:Y:S01]  /*3250*/  FMUL.FTZ R176, R191.reuse, R176 ;  /* 0x000000b0bfb07220 */ /* 0x040fe20000410000 */
[----:B------:R0:W-:Y:S01]  /*3260*/  @!P1 STG.E desc[UR6][R128.64], R187 ;  /* 0x000000bb80009986 */ /* 0x0001e2000c101906 */
[----:B------:R-:W-:Y:S01]  /*3270*/  FMUL.FTZ R155, R191, R182 ;  /* 0x000000b6bf9b7220 */ /* 0x000fe20000410000 */
[----:B------:R-:W-:Y:S01]  /*3280*/  FFMA.FTZ R147, R147, R120, R80 ;  /* 0x0000007893937223 */ /* 0x000fe20000010050 */
[C---:B------:R-:W-:Y:S01]  /*3290*/  FMUL.FTZ R154, R191.reuse, R154 ;  /* 0x0000009abf9a7220 */ /* 0x040fe20000410000 */
[----:B------:R1:W-:Y:S01]  /*32a0*/  @!P1 STG.E desc[UR6][R130.64], R191 ;  /* 0x000000bf82009986 */ /* 0x0003e2000c101906 */
[C---:B------:R-:W-:Y:S01]  /*32b0*/  FMUL.FTZ R157, R191.reuse, R157 ;  /* 0x0000009dbf9d7220 */ /* 0x040fe20000410000 */
[C---:B------:R-:W-:Y:S01]  /*32c0*/  FMUL.FTZ R152, R191.reuse, R152 ;  /* 0x00000098bf987220 */ /* 0x040fe20000410000 */
[C---:B------:R-:W-:Y:S01]  /*32d0*/  FMUL.FTZ R153, R191.reuse, R180 ;  /* 0x000000b4bf997220 */ /* 0x040fe20000410000 */
[----:B------:R-:W-:Y:S01]  /*32e0*/  FMUL.FTZ R180, R191, R134 ;  /* 0x00000086bfb47220 */ /* 0x000fe20000410000 */
[----:B------:R-:W-:Y:S01]  /*32f0*/  FFMA.FTZ R154, R154, R119, R79 ;  /* 0x000000779a9a7223 */ /* 0x000fe2000001004f */
[----:B------:R-:W-:Y:S01]  /*3300*/  FFMA.FTZ R134, R157, R112, R72 ;  /* 0x000000709d867223 */ /* 0x000fe20000010048 */
[----:B------:R-:W-:Y:S01]  /*3310*/  FMUL.FTZ R135, R191, R143 ;  /* 0x0000008fbf877220 */ /* 0x000fe20000410000 */
[----:B0-----:R-:W-:Y:S01]  /*3320*/  FFMA.FTZ R128, R133, R124, R84 ;  /* 0x0000007c85807223 */ /* 0x001fe20000010054 */
[----:B------:R-:W-:Y:S01]  /*3330*/  FFMA.FTZ R133, R148, R125, R85 ;  /* 0x0000007d94857223 */ /* 0x000fe20000010055 */
[C---:B------:R-:W-:Y:S01]  /*3340*/  FMUL.FTZ R146, R191.reuse, R146 ;  /* 0x00000092bf927220 */ /* 0x040fe20000410000 */
[C---:B------:R-:W-:Y:S01]  /*3350*/  FMUL.FTZ R175, R191.reuse, R175 ;  /* 0x000000afbfaf7220 */ /* 0x040fe20000410000 */
[----:B-1----:R-:W-:Y:S01]  /*3360*/  FFMA.FTZ R130, R176, R121, R81 ;  /* 0x00000079b0827223 */ /* 0x002fe20000010051 */
[----:B------:R-:W-:Y:S01]  /*3370*/  FMUL.FTZ R168, R191, R168 ;  /* 0x000000a8bfa87220 */ /* 0x000fe20000410000 */
[----:B------:R-:W-:Y:S01]  /*3380*/  F2FP.BF16.F32.PACK_AB R128, R133, R128 ;  /* 0x000000808580723e */ /* 0x000fe200000010ff */
[----:B------:R-:W-:Y:S01]  /*3390*/  FFMA.FTZ R133, R155, R118, R78 ;  /* 0x000000769b857223 */ /* 0x000fe2000001004e */
[----:B------:R-:W-:Y:S01]  /*33a0*/  FFMA.FTZ R129, R135, R126, R86 ;  /* 0x0000007e87817223 */ /* 0x000fe20000010056 */
[----:B------:R-:W-:Y:S01]  /*33b0*/  F2FP.BF16.F32.PACK_AB R130, R130, R147 ;  /* 0x000000938282723e */ /* 0x000fe200000010ff */
[----:B------:R-:W-:Y:S01]  /*33c0*/  FFMA.FTZ R147, R152, R113, R73 ;  /* 0x0000007198937223 */ /* 0x000fe20000010049 */
[----:B------:R-:W-:Y:S01]  /*33d0*/  FFMA.FTZ R146, R146, R127, R87 ;  /* 0x0000007f92927223 */ /* 0x000fe20000010057 */
[----:B------:R-:W-:Y:S01]  /*33e0*/  F2FP.BF16.F32.PACK_AB R133, R154, R133 ;  /* 0x000000859a85723e */ /* 0x000fe200000010ff */
[----:B------:R-:W-:Y:S01]  /*33f0*/  FFMA.FTZ R154, R175, R96, R56 ;  /* 0x00000060af9a7223 */ /* 0x000fe20000010038 */
[----:B------:R-:W-:Y:S01]  /*3400*/  FMUL.FTZ R183, R191, R183 ;  /* 0x000000b7bfb77220 */ /* 0x000fe20000410000 */
[----:B------:R-:W-:Y:S01]  /*3410*/  F2FP.BF16.F32.PACK_AB R134, R147, R134 ;  /* 0x000000869386723e */ /* 0x000fe200000010ff */
[----:B------:R-:W-:Y:S01]  /*3420*/  FFMA.FTZ R147, R168, R97, R57 ;  /* 0x00000061a8937223 */ /* 0x000fe20000010039 */
[C---:B------:R-:W-:Y:S01]  /*3430*/  FMUL.FTZ R150, R191.reuse, R150 ;  /* 0x00000096bf967220 */ /* 0x040fe20000410000 */
[C---:B------:R-:W-:Y:S01]  /*3440*/  FMUL.FTZ R156, R191.reuse, R156 ;  /* 0x0000009cbf9c7220 */ /* 0x040fe20000410000 */
[----:B------:R-:W-:Y:S01]  /*3450*/  FMUL.FTZ R182, R191, R132 ;  /* 0x00000084bfb67220 */ /* 0x000fe20000410000 */
[----:B--2---:R-:W-:-:S04]  /*3460*/  IMAD.WIDE.U32 R2, R137, 0x10, R144 ;  /* 0x0000001089027825 */ /* 0x004fc800078e0090 */
[----:B------:R-:W-:Y:S01]  /*3470*/  FFMA.FTZ R135, R183, R114, R74 ;  /* 0x00000072b7877223 */ /* 0x000fe2000001004a */
[----:B------:R-:W-:Y:S01]  /*3480*/  FFMA.FTZ R150, R150, R115, R75 ;  /* 0x0000007396967223 */ /* 0x000fe2000001004b */
[----:B------:R-:W-:Y:S01]  /*3490*/  F2FP.BF16.F32.PACK_AB R129, R146, R129 ;  /* 0x000000819281723e */ /* 0x000fe200000010ff */
[----:B------:R-:W-:Y:S01]  /*34a0*/  FFMA.FTZ R132, R153, R116, R76 ;  /* 0x0000007499847223 */ /* 0x000fe2000001004c */
[----:B------:R-:W-:Y:S01]  /*34b0*/  F2FP.BF16.F32.PACK_AB R154, R147, R154 ;  /* 0x0000009a939a723e */ /* 0x000fe200000010ff */
[----:B------:R-:W-:Y:S01]  /*34c0*/  FFMA.FTZ R137, R156, R117, R77 ;  /* 0x000000759c897223 */ /* 0x000fe2000001004d */
[----:B------:R-:W0:Y:S01]  /*34d0*/  LDC.64 R146, c[0x0][0x380] ;  /* 0x0000e000ff927b82 */ /* 0x000e220000000a00 */
        /* <DEDUP_REMOVED lines=8> */
[----:B------:R-:W-:Y:S01]  /*3560*/  IMAD.WIDE.U32 R138, R149, 0x10, R144 ;  /* 0x00000010958a7825 */ /* 0x000fe200078e0090 */
[----:B------:R-:W-:-:S03]  /*3570*/  F2FP.BF16.F32.PACK_AB R135, R150, R135 ;  /* 0x000000879687723e */ /* 0x000fc600000010ff */
[----:B------:R-:W-:Y:S01]  /*3580*/  FFMA.FTZ R151, R151, R122, R82 ;  /* 0x0000007a97977223 */ /* 0x000fe20000010052 */
[----:B------:R-:W-:Y:S01]  /*3590*/  FFMA.FTZ R0, R0, R123, R83 ;  /* 0x0000007b00007223 */ /* 0x000fe20000010053 */
[----:B------:R-:W-:Y:S01]  /*35a0*/  FFMA.FTZ R150, R165, R104, R64 ;  /* 0x00000068a5967223 */ /* 0x000fe20000010040 */
[----:B------:R-:W-:Y:S01]  /*35b0*/  FFMA.FTZ R149, R160, R105, R65 ;  /* 0x00000069a0957223 */ /* 0x000fe20000010041 */
[----:B------:R-:W-:Y:S01]  /*35c0*/  F2FP.BF16.F32.PACK_AB R132, R137, R132 ;  /* 0x000000848984723e */ /* 0x000fe200000010ff */
[----:B------:R-:W-:Y:S01]  /*35d0*/  FFMA.FTZ R148, R161, R108, R68 ;  /* 0x0000006ca1947223 */ /* 0x000fe20000010044 */
[----:B------:R-:W-:Y:S01]  /*35e0*/  FFMA.FTZ R137, R164, R109, R69 ;  /* 0x0000006da4897223 */ /* 0x000fe20000010045 */
        /* <DEDUP_REMOVED lines=14> */
[----:B------:R-:W-:Y:S01]  /*36d0*/  F2FP.BF16.F32.PACK_AB R131, R0, R151 ;  /* 0x000000970083723e */ /* 0x000fe200000010ff */
[----:B------:R-:W-:Y:S01]  /*36e0*/  FFMA.FTZ R151, R167, R106, R66 ;  /* 0x0000006aa7977223 */ /* 0x000fe20000010042 */
[----:B------:R-:W-:Y:S01]  /*36f0*/  F2FP.BF16.F32.PACK_AB R150, R149, R150 ;  /* 0x000000969596723e */ /* 0x000fe200000010ff */
        /* <DEDUP_REMOVED lines=18> */
[--C-:B------:R-:W-:Y:S01]  /*3820*/  IMAD.WIDE.U32 R140, R159, 0x10, R144.reuse ;  /* 0x000000109f8c7825 */ /* 0x100fe200078e0090 */
[----:B------:R-:W-:Y:S01]  /*3830*/  F2FP.BF16.F32.PACK_AB R151, R158, R151 ;  /* 0x000000979e97723e */ /* 0x000fe200000010ff */
[----:B------:R1:W-:Y:S01]  /*3840*/  STG.E.128 desc[UR6][R2.64], R128 ;  /* 0x0000008002007986 */ /* 0x0003e2000c101d06 */
[----:B------:R-:W-:Y:S01]  /*3850*/  F2FP.BF16.F32.PACK_AB R149, R162, R149 ;  /* 0x00000095a295723e */ /* 0x000fe200000010ff */
[--C-:B------:R-:W-:Y:S01]  /*3860*/  IMAD.WIDE.U32 R142, R169, 0x10, R144.reuse ;  /* 0x00000010a98e7825 */ /* 0x100fe200078e0090 */
[----:B------:R-:W-:Y:S01]  /*3870*/  F2FP.BF16.F32.PACK_AB R155, R166, R155 ;  /* 0x0000009ba69b723e */ /* 0x000fe200000010ff */
[----:B------:R1:W-:Y:S01]  /*3880*/  STG.E.128 desc[UR6][R138.64], R132 ;  /* 0x000000848a007986 */ /* 0x0003e2000c101d06 */
[----:B------:R-:W-:Y:S01]  /*3890*/  F2FP.BF16.F32.PACK_AB R153, R170, R153 ;  /* 0x00000099aa99723e */ /* 0x000fe200000010ff */
[----:B------:R-:W-:Y:S01]  /*38a0*/  IMAD.WIDE.U32 R144, R179, 0x10, R144 ;  /* 0x00000010b3907825 */ /* 0x000fe200078e0090 */
[----:B------:R-:W-:Y:S01]  /*38b0*/  F2FP.BF16.F32.PACK_AB R152, R137, R152 ;  /* 0x000000988998723e */ /* 0x000fe200000010ff */
[----:B------:R1:W-:Y:S01]  /*38c0*/  STG.E.128 desc[UR6][R140.64], R148 ;  /* 0x000000948c007986 */ /* 0x0003e2000c101d06 */
[----:B------:R-:W-:-:S02]  /*38d0*/  F2FP.BF16.F32.PACK_AB R159, R182, R189 ;  /* 0x000000bdb69f723e */ /* 0x000fc400000010ff */
[----:B------:R-:W-:Y:S01]  /*38e0*/  F2FP.BF16.F32.PACK_AB R158, R180, R187 ;  /* 0x000000bbb49e723e */ /* 0x000fe200000010ff */
[----:B------:R1:W-:Y:S01]  /*38f0*/  STG.E.128 desc[UR6][R142.64], R152 ;  /* 0x000000988e007986 */ /* 0x0003e2000c101d06 */
[----:B------:R-:W-:Y:S02]  /*3900*/  F2FP.BF16.F32.PACK_AB R157, R178, R185 ;  /* 0x000000b9b29d723e */ /* 0x000fe400000010ff */
[----:B------:R-:W-:Y:S02]  /*3910*/  F2FP.BF16.F32.PACK_AB R156, R174, R181 ;  /* 0x000000b5ae9c723e */ /* 0x000fe400000010ff */
[----:B0-----:R-:W-:-:S03]  /*3920*/  IADD3 R136, PT, PT, R136, R146, RZ ;  /* 0x0000009288887210 */ /* 0x001fc60007ffe0ff */
[----:B------:R1:W-:Y:S01]  /*3930*/  STG.E.128 desc[UR6][R144.64], R156 ;  /* 0x0000009c90007986 */ /* 0x0003e2000c101d06 */
[----:B------:R-:W-:-:S13]  /*3940*/  ISETP.GE.AND P1, PT, R136, R147, PT ;  /* 0x000000938800720c */ /* 0x000fda0003f26270 */
[----:B------:R-:W-:Y:S05]  /*3950*/  @!P1 BRA `(.L_x_6893) ;  /* 0xffffffcc003c9947 */ /* 0x000fea000383ffff */
[----:B------:R-:W-:Y:S05]  /*3960*/  EXIT ;  /* 0x000000000000794d */ /* 0x000fea0003800000 */
.L_x_6894:
        /* <DEDUP_REMOVED lines=9> */
.L_x_34017:


//--------------------- .text._ZN10layer_norm13ln_fwd_kernelINS_13Kernel_traitsIf13__nv_bfloat16S2_S2_fjLj5120ELj1ELj1ELj4ELj16ENS_18Kernel_traits_baseILj5120EfS2_S2_S2_fjLj128EEEEELb0ELb1ELb1ELb0EEEvNS_9FwdParamsE --------------------------
	.section	.text._ZN10layer_norm13ln_fwd_kernelINS_13Kernel_traitsIf13__nv_bfloat16S2_S2_fjLj5120ELj1ELj1ELj4ELj16ENS_18Kernel_traits_baseILj5120EfS2_S2_S2_fjLj128EEEEELb0ELb1ELb1ELb0EEEvNS_9FwdParamsE,"ax",@progbits
	.align	128
        .global         _ZN10layer_norm13ln_fwd_kernelINS_13Kernel_traitsIf13__nv_bfloat16S2_S2_fjLj5120ELj1ELj1ELj4ELj16ENS_18Kernel_traits_baseILj5120EfS2_S2_S2_fjLj128EEEEELb0ELb1ELb1ELb0EEEvNS_9FwdParamsE
        .type           _ZN10layer_norm13ln_fwd_kernelINS_13Kernel_traitsIf13__nv_bfloat16S2_S2_fjLj5120ELj1ELj1ELj4ELj16ENS_18Kernel_traits_baseILj5120EfS2_S2_S2_fjLj128EEEEELb0ELb1ELb1ELb0EEEvNS_9FwdParamsE,@function
        .size           _ZN10layer_norm13ln_fwd_kernelINS_13Kernel_traitsIf13__nv_bfloat16S2_S2_fjLj5120ELj1ELj1ELj4ELj16ENS_18Kernel_traits_baseILj5120EfS2_S2_S2_fjLj128EEEEELb0ELb1ELb1ELb0EEEvNS_9FwdParamsE,(.L_x_34018 - _ZN10layer_norm13ln_fwd_kernelINS_13Kernel_traitsIf13__nv_bfloat16S2_S2_fjLj5120ELj1ELj1ELj4ELj16ENS_18Kernel_traits_baseILj5120EfS2_S2_S2_fjLj128EEEEELb0ELb1ELb1ELb0EEEvNS_9FwdParamsE)
        .other          _ZN10layer_norm13ln_fwd_kernelINS_13Kernel_traitsIf13__nv_bfloat16S2_S2_fjLj5120ELj1ELj1ELj4ELj16ENS_18Kernel_traits_baseILj5120EfS2_S2_S2_fjLj128EEEEELb0ELb1ELb1ELb0EEEvNS_9FwdParamsE,@"STO_CUDA_ENTRY STV_DEFAULT"
_ZN10layer_norm13ln_fwd_kernelINS_13Kernel_traitsIf13__nv_bfloat16S2_S2_fjLj5120ELj1ELj1ELj4ELj16ENS_18Kernel_traits_baseILj5120EfS2_S2_S2_fjLj128EEEEELb0ELb1ELb1ELb0EEEvNS_9FwdParamsE:
.text._ZN10layer_norm13ln_fwd_kernelINS_13Kernel_traitsIf13__nv_bfloat16S2_S2_fjLj5120ELj1ELj1ELj4ELj16ENS_18Kernel_traits_baseILj5120EfS2_S2_S2_fjLj128EEEEELb0ELb1ELb1ELb0EEEvNS_9FwdParamsE:
        /* <DEDUP_REMOVED lines=89> */
.L_x_6896:
        /* <DEDUP_REMOVED lines=13> */
[----:B------:R-:W-:Y:S01]  /*0660*/  @P0 LOP3.LUT R135, R135, 0x80, RZ, 0xfc, !PT ;  /* 0x0000008087870812 */ /* 0x000fe200078efcff */
[----:B------:R-:W5:Y:S04]  /*0670*/  @P0 LDG.E.128 R124, desc[UR6][R8.64+0x10] ;  /* 0x00001006087c0981 */ /* 0x000f68000c1e1d00 */
[----:B------:R-:W5:Y:S01]  /*0680*/  @P0 LDG.E.128 R112, desc[UR6][R10.64] ;  /* 0x000000060a700981 */ /* 0x000f62000c1e1d00 */
[----:B------:R-:W1:Y:S01]  /*0690*/  @P2 LDC.64 R50, c[0x0][0x3e8] ;  /* 0x0000fa00ff322b82 */ /* 0x000e620000000a00 */
[----:B--2---:R-:W-:-:S02]  /*06a0*/  @P1 IMAD.WIDE.U32 R44, R135, 0x20, R44 ;  /* 0x00000020872c1825 */ /* 0x004fc400078e002c */
[----:B------:R-:W5:Y:S05]  /*06b0*/  @P0 LDG.E.128 R108, desc[UR6][R10.64+0x10] ;  /* 0x000010060a6c0981 */ /* 0x000f6a000c1e1d00 */
[----:B------:R-:W2:Y:S01]  /*06c0*/  @P3 LDC.64 R68, c[0x0][0x3d0] ;  /* 0x0000f400ff443b82 */ /* 0x000ea20000000a00 */
[C---:B---3--:R-:W-:Y:S01]  /*06d0*/  @P1 IMAD.WIDE.U32 R46, R135.reuse, 0x20, R46 ;  /* 0x00000020872e1825 */ /* 0x048fe200078e002e */
[----:B------:R-:W-:Y:S01]  /*06e0*/  @P1 IADD3 R135, PT, PT, R135, 0x80, RZ ;  /* 0x0000008087871810 */ /* 0x000fe20007ffe0ff */
[----:B------:R-:W5:Y:S05]  /*06f0*/  @P1 LDG.E.128 R104, desc[UR6][R44.64] ;  /* 0x000000062c681981 */ /* 0x000f6a000c1e1d00 */
[----:B------:R-:W3:Y:S01]  /*0700*/  @P3 LDC.64 R70, c[0x0][0x3e8] ;  /* 0x0000fa00ff463b82 */ /* 0x000ee20000000a00 */
[----:B0-----:R-:W-:Y:S01]  /*0710*/  @P2 IMAD.WIDE.U32 R48, R135, 0x20, R48 ;  /* 0x0000002087302825 */ /* 0x001fe200078e0030 */
[----:B------:R0:W5:Y:S01]  /*0720*/  @P1 LDG.E.128 R100, desc[UR6][R44.64+0x10] ;  /* 0x000010062c641981 */ /* 0x000162000c1e1d00 */
[----:B------:R-:W-:-:S02]  /*0730*/  CS2R R74, SRZ ;  /* 0x00000000004a7805 */ /* 0x000fc4000001ff00 */
[----:B------:R-:W-:Y:S02]  /*0740*/  CS2R R72, SRZ ;  /* 0x0000000000487805 */ /* 0x000fe4000001ff00 */
[----:B------:R-:W-:Y:S01]  /*0750*/  CS2R R94, SRZ ;  /* 0x00000000005e7805 */ /* 0x000fe2000001ff00 */
[----:B------:R-:W5:Y:S01]  /*0760*/  @P1 LDG.E.128 R88, desc[UR6][R46.64] ;  /* 0x000000062e581981 */ /* 0x000f62000c1e1d00 */
[----:B------:R-:W4:Y:S01]  /*0770*/  @P4 LDC.64 R4, c[0x0][0x3d0] ;  /* 0x0000f400ff044b82 */ /* 0x000f220000000a00 */
[C---:B-1----:R-:W-:Y:S01]  /*0780*/  @P2 IMAD.WIDE.U32 R50, R135.reuse, 0x20, R50 ;  /* 0x0000002087322825 */ /* 0x042fe200078e0032 */
[----:B------:R-:W-:Y:S01]  /*0790*/  @P2 IADD3 R135, PT, PT, R135, 0x80, RZ ;  /* 0x0000008087872810 */ /* 0x000fe20007ffe0ff */
[----:B------:R1:W5:Y:S05]  /*07a0*/  @P1 LDG.E.128 R84, desc[UR6][R46.64+0x10] ;  /* 0x000010062e541981 */ /* 0x00036a000c1e1d00 */
[----:B------:R-:W4:Y:S01]  /*07b0*/  @P4 LDC.64 R6, c[0x0][0x3e8] ;  /* 0x0000fa00ff064b82 */ /* 0x000f220000000a00 */
[----:B--2---:R-:W-:Y:S01]  /*07c0*/  @P3 IMAD.WIDE.U32 R68, R135, 0x20, R68 ;  /* 0x0000002087443825 */ /* 0x004fe200078e0044 */
[----:B------:R-:W5:Y:S01]  /*07d0*/  @P2 LDG.E.128 R80, desc[UR6][R48.64] ;  /* 0x0000000630502981 */ /* 0x000f62000c1e1d00 */
[----:B0-----:R-:W-:-:S02]  /*07e0*/  CS2R R44, SRZ ;  /* 0x00000000002c7805 */ /* 0x001fc4000001ff00 */
[----:B------:R-:W-:Y:S02]  /*07f0*/  CS2R R92, SRZ ;  /* 0x00000000005c7805 */ /* 0x000fe4000001ff00 */
[----:B------:R-:W-:Y:S01]  /*0800*/  CS2R R98, SRZ ;  /* 0x0000000000627805 */ /* 0x000fe2000001ff00 */
[----:B------:R0:W5:Y:S01]  /*0810*/  @P2 LDG.E.128 R76, desc[UR6][R48.64+0x10] ;  /* 0x00001006304c2981 */ /* 0x000162000c1e1d00 */
[C---:B---3--:R-:W-:Y:S01]  /*0820*/  @P3 IMAD.WIDE.U32 R70, R135.reuse, 0x20, R70 ;  /* 0x0000002087463825 */ /* 0x048fe200078e0046 */
[----:B------:R-:W-:Y:S02]  /*0830*/  @P3 IADD3 R135, PT, PT, R135, 0x80, RZ ;  /* 0x0000008087873810 */ /* 0x000fe40007ffe0ff */
[----:B------:R-:W5:Y:S01]  /*0840*/  @P2 LDG.E.128 R64, desc[UR6][R50.64] ;  /* 0x0000000632402981 */ /* 0x000f62000c1e1d00 */
[----:B-1----:R-:W-:Y:S02]  /*0850*/  CS2R R46, SRZ ;  /* 0x00000000002e7805 */ /* 0x002fe4000001ff00 */
[----:B------:R-:W-:-:S02]  /*0860*/  CS2R R96, SRZ ;  /* 0x0000000000607805 */ /* 0x000fc4000001ff00 */
[----:B------:R-:W-:Y:S01]  /*0870*/  CS2R R118, SRZ ;  /* 0x0000000000767805 */ /* 0x000fe2000001ff00 */
[----:B------:R1:W5:Y:S01]  /*0880*/  @P2 LDG.E.128 R60, desc[UR6][R50.64+0x10] ;  /* 0x00001006323c2981 */ /* 0x000362000c1e1d00 */
[C---:B----4-:R-:W-:Y:S01]  /*0890*/  @P4 IMAD.WIDE.U32 R4, R135.reuse, 0x20, R4 ;  /* 0x0000002087044825 */ /* 0x050fe200078e0004 */
[----:B0-----:R-:W-:Y:S02]  /*08a0*/  CS2R R48, SRZ ;  /* 0x0000000000307805 */ /* 0x001fe4000001ff00 */
[----:B------:R-:W5:Y:S04]  /*08b0*/  @P3 LDG.E.128 R56, desc[UR6][R68.64] ;  /* 0x0000000644383981 */ /* 0x000f68000c1e1d00 */
[----:B------:R-:W5:Y:S01]  /*08c0*/  @P4 LDG.E.128 R32, desc[UR6][R4.64] ;  /* 0x0000000604204981 */ /* 0x000f62000c1e1d00 */
[----:B------:R-:W-:-:S03]  /*08d0*/  @P4 IMAD.WIDE.U32 R6, R135, 0x20, R6 ;  /* 0x0000002087064825 */ /* 0x000fc600078e0006 */
[----:B------:R-:W5:Y:S04]  /*08e0*/  @P4 LDG.E.128 R28, desc[UR6][R4.64+0x10] ;  /* 0x00001006041c4981 */ /* 0x000f68000c1e1d00 */
[----:B------:R-:W5:Y:S04]  /*08f0*/  @P4 LDG.E.128 R16, desc[UR6][R6.64] ;  /* 0x0000000606104981 */ /* 0x000f68000c1e1d00 */
[----:B------:R-:W5:Y:S01]  /*0900*/  @P4 LDG.E.128 R12, desc[UR6][R6.64+0x10] ;  /* 0x00001006060c4981 */ /* 0x000f62000c1e1d00 */
[----:B-1----:R-:W-:Y:S02]  /*0910*/  CS2R R50, SRZ ;  /* 0x0000000000327805 */ /* 0x002fe4000001ff00 */
[----:B------:R-:W-:-:S02]  /*0920*/  CS2R R116, SRZ ;  /* 0x0000000000747805 */ /* 0x000fc4000001ff00 */
[----:B------:R-:W-:Y:S01]  /*0930*/  CS2R R122, SRZ ;  /* 0x00000000007a7805 */ /* 0x000fe2000001ff00 */
[----:B------:R0:W5:Y:S01]  /*0940*/  @P3 LDG.E.128 R52, desc[UR6][R68.64+0x10] ;  /* 0x0000100644343981 */ /* 0x000162000c1e1d00 */
[----:B------:R-:W-:Y:S02]  /*0950*/  CS2R R120, SRZ ;  /* 0x0000000000787805 */ /* 0x000fe4000001ff00 */
[----:B------:R-:W-:Y:S02]  /*0960*/  @P4 CS2R R22, SRZ ;  /* 0x0000000000164805 */ /* 0x000fe4000001ff00 */
[----:B------:R-:W-:Y:S01]  /*0970*/  @P4 CS2R R20, SRZ ;  /* 0x0000000000144805 */ /* 0x000fe2000001ff00 */
[----:B------:R-:W5:Y:S01]  /*0980*/  @P3 LDG.E.128 R40, desc[UR6][R70.64] ;  /* 0x0000000646283981 */ /* 0x000f62000c1e1d00 */
[----:B------:R-:W-:Y:S02]  /*0990*/  @P4 CS2R R26, SRZ ;  /* 0x00000000001a4805 */ /* 0x000fe4000001ff00 */
[----:B------:R-:W-:Y:S01]  /*09a0*/  @P4 CS2R R24, SRZ ;  /* 0x0000000000184805 */ /* 0x000fe2000001ff00 */
[----:B------:R1:W5:Y:S01]  /*09b0*/  @P3 LDG.E.128 R36, desc[UR6][R70.64+0x10] ;  /* 0x0000100646243981 */ /* 0x000362000c1e1d00 */
[----:B0-----:R-:W-:-:S02]  /*09c0*/  CS2R R68, SRZ ;  /* 0x0000000000447805 */ /* 0x001fc4000001ff00 */
[----:B-1----:R-:W-:-:S07]  /*09d0*/  CS2R R70, SRZ ;  /* 0x0000000000467805 */ /* 0x002fce000001ff00 */
.L_x_6897:
[----:B------:R-:W-:Y:S05]  /*09e0*/  BSYNC.RECONVERGENT B0 ;  /* 0x0000000000007941 */ /* 0x000fea0003800200 */
.L_x_6895:
        /* <DEDUP_REMOVED lines=15> */
[-C--:B------:R-:W-:Y:S02]  /*0ae0*/  LEA R132, R132, R133.reuse, 0x3 ;  /* 0x0000008584847211 */ /* 0x080fe400078e18ff */
[----:B------:R-:W-:Y:S02]  /*0af0*/  VIMNMX R0, PT, PT, R0, 0x20, PT ;  /* 0x0000002000007848 */ /* 0x000fe40003fe0100 */
[----:B------:R-:W-:Y:S02]  /*0b00*/  I2FP.F32.U32 R132, R132 ;  /* 0x0000008400847245 */ /* 0x000fe40000201000 */
[----:B------:R-:W-:Y:S02]  /*0b10*/  LEA R137, R0, R133, 0x3 ;  /* 0x0000008500897211 */ /* 0x000fe400078e18ff */
[----:B01----:R3:W4:Y:S05]  /*0b20*/  MUFU.RCP R136, R132 ;  /* 0x0000008400887308 */ /* 0x00372a0000001000 */
.L_x_6933:
[----:B---3--:R-:W0:Y:S08]  /*0b30*/  LDC.64 R132, c[0x0][0x3f0] ;  /* 0x0000fc00ff847b82 */ /* 0x008e300000000a00 */
[----:B------:R-:W1:Y:S08]  /*0b40*/  LDC.64 R134, c[0x0][0x3f8] ;  /* 0x0000fe00ff867b82 */ /* 0x000e700000000a00 */
[----:B------:R-:W3:Y:S01]  /*0b50*/  LDC R219, c[0x0][0x388] ;  /* 0x0000e200ffdb7b82 */ /* 0x000ee20000000800 */
[----:B0-----:R-:W-:-:S05]  /*0b60*/  IMAD.WIDE R132, R2, 0x4, R132 ;  /* 0x0000000402847825 */ /* 0x001fca00078e0284 */
[----:B------:R-:W2:Y:S01]  /*0b70*/  LDG.E R0, desc[UR6][R132.64] ;  /* 0x0000000684007981 */ /* 0x000ea2000c1e1900 */
[----:B-1----:R-:W-:-:S05]  /*0b80*/  IMAD.WIDE R134, R2, 0x4, R134 ;  /* 0x0000000402867825 */ /* 0x002fca00078e0286 */
[----:B-----5:R0:W5:Y:S01]  /*0b90*/  LDG.E R140, desc[UR6][R134.64] ;  /* 0x00000006868c7981 */ /* 0x020162000c1e1900 */
[----:B------:R-:W-:Y:S01]  /*0ba0*/  ISETP.GE.U32.AND P0, PT, R3, 0x80, PT ;  /* 0x000000800300780c */ /* 0x000fe20003f06070 */
[----:B------:R-:W-:Y:S01]  /*0bb0*/  BSSY.RECONVERGENT B0, `(.L_x_6898) ;  /* 0x000009f000007945 */ /* 0x000fe20003800200 */
[----:B------:R-:W1:Y:S01]  /*0bc0*/  S2R R138, SR_TID.X ;  /* 0x00000000008a7919 */ /* 0x000e620000002100 */
[----:B--2---:R-:W-:-:S13]  /*0bd0*/  ISETP.GE.AND P5, PT, R0, 0x1, PT ;  /* 0x000000010000780c */ /* 0x004fda0003fa6270 */
[----:B------:R-:W-:-:S05]  /*0be0*/  @P5 IADD3 R142, PT, PT, R0, -0x1, RZ ;  /* 0xffffffff008e5810 */ /* 0x000fca0007ffe0ff */
[-C--:B---3--:R-:W-:Y:S02]  /*0bf0*/  @P5 IMAD R144, R142, R219.reuse, RZ ;  /* 0x000000db8e905224 */ /* 0x088fe400078e02ff */
[----:B------:R-:W-:-:S03]  /*0c00*/  IMAD R142, R2, R219, RZ ;  /* 0x000000db028e7224 */ /* 0x000fc600078e02ff */
[----:B------:R-:W-:Y:S02]  /*0c10*/  @P5 SHF.R.S32.HI R221, RZ, 0x1f, R144 ;  /* 0x0000001fffdd5819 */ /* 0x000fe40000011490 */
[----:B------:R-:W-:Y:S02]  /*0c20*/  SHF.R.S32.HI R133, RZ, 0x1f, R142 ;  /* 0x0000001fff857819 */ /* 0x000fe4000001148e */
[----:B------:R-:W-:Y:S01]  /*0c30*/  @P5 LEA.HI R221, R221, R144, RZ, 0x3 ;  /* 0x00000090dddd5211 */ /* 0x000fe200078f18ff */
[----:B------:R-:W-:Y:S01]  /*0c40*/  HFMA2 R144, -RZ, RZ, 0, 0 ;  /* 0x00000000ff907431 */ /* 0x000fe200000001ff */
[----:B------:R-:W-:Y:S02]  /*0c50*/  LEA.HI R133, R133, R142, RZ, 0x3 ;  /* 0x0000008e85857211 */ /* 0x000fe400078f18ff */
[-C--:B-1----:R-:W-:Y:S02]  /*0c60*/  @P5 LEA.HI.SX32 R144, R221, R138.reuse, 0x1d ;  /* 0x0000008add905211 */ /* 0x082fe400078feaff */
        /* <DEDUP_REMOVED lines=8> */
.L_x_6900:
[----:B------:R-:W-:Y:S05]  /*0cf0*/  BRA.U !UP0, `(.L_x_6901) ;  /* 0x0000000508347547 */ /* 0x000fea000b800000 */
[----:B------:R-:W0:Y:S02]  /*0d00*/  LDC.64 R4, c[0x0][0x3a0] ;  /* 0x0000e800ff047b82 */ /* 0x000e240000000a00 */
[----:B0-----:R-:W-:-:S06]  /*0d10*/  IMAD.WIDE.U32 R4, R142, 0x10, R4 ;  /* 0x000000108e047825 */ /* 0x001fcc00078e0004 */
[----:B------:R-:W2:Y:S01]  /*0d20*/  LDG.E.128 R4, desc[UR6][R4.64] ;  /* 0x0000000604047981 */ /* 0x000ea2000c1e1d00 */
[----:B------:R-:W-:-:S13]  /*0d30*/  ISETP.GT.AND P1, PT, R0, RZ, PT ;  /* 0x000000ff0000720c */ /* 0x000fda0003f24270 */
[----:B------:R-:W0:Y:S01]  /*0d40*/  @P1 LDC R135, c[0x0][0x40c] ;  /* 0x00010300ff871b82 */ /* 0x000e220000000800 */
[C---:B-----5:R-:W-:Y:S02]  /*0d50*/  @P1 PRMT R133, R8.reuse, 0x7632, R133 ;  /* 0x0000763208851816 */ /* 0x060fe40000000085 */
[----:B------:R-:W-:Y:S02]  /*0d60*/  @P1 SHF.L.U32 R132, R8, 0x10, RZ ;  /* 0x0000001008841819 */ /* 0x000fe400000006ff */
[----:B------:R-:W-:Y:S02]  /*0d70*/  @P1 SHF.L.U32 R134, R133, 0x10, RZ ;  /* 0x0000001085861819 */ /* 0x000fe400000006ff */
[----:B------:R-:W-:Y:S01]  /*0d80*/  @P1 SHF.L.U32 R146, R9, 0x10, RZ ;  /* 0x0000001009921819 */ /* 0x000fe200000006ff */
[----:B------:R-:W1:Y:S08]  /*0d90*/  @P1 LDC R187, c[0x0][0x40c] ;  /* 0x00010300ffbb1b82 */ /* 0x000e700000000800 */
[----:B------:R-:W3:Y:S08]  /*0da0*/  @P1 LDC R193, c[0x0][0x40c] ;  /* 0x00010300ffc11b82 */ /* 0x000ef00000000800 */
[----:B------:R-:W4:Y:S01]  /*0db0*/  @P1 LDC R195, c[0x0][0x40c] ;  /* 0x00010300ffc31b82 */ /* 0x000f220000000800 */
[----:B0-----:R-:W-:-:S07]  /*0dc0*/  @P1 FMUL.FTZ R133, R132, R135 ;  /* 0x0000008784851220 */ /* 0x001fce0000410000 */
[----:B------:R-:W0:Y:S01]  /*0dd0*/  @P1 LDC R197, c[0x0][0x40c] ;  /* 0x00010300ffc51b82 */ /* 0x000e220000000800 */
[----:B-1----:R-:W-:-:S07]  /*0de0*/  @P1 FMUL.FTZ R134, R134, R187 ;  /* 0x000000bb86861220 */ /* 0x002fce0000410000 */
[----:B------:R-:W1:Y:S01]  /*0df0*/  @P1 LDC R221, c[0x0][0x40c] ;  /* 0x00010300ffdd1b82 */ /* 0x000e620000000800 */
[----:B---3--:R-:W-:Y:S01]  /*0e00*/  @P1 FMUL.FTZ R193, R146, R193 ;  /* 0x000000c192c11220 */ /* 0x008fe20000410000 */
[----:B------:R-:W-:-:S06]  /*0e10*/  @P1 SHF.L.U32 R146, R11, 0x10, RZ ;  /* 0x000000100b921819 */ /* 0x000fcc00000006ff */
[----:B------:R-:W3:Y:S08]  /*0e20*/  @P1 LDC R152, c[0x0][0x40c] ;  /* 0x00010300ff981b82 */ /* 0x000ef00000000800 */
[----:B------:R-:W3:Y:S01]  /*0e30*/  @P1 LDC R225, c[0x0][0x40c] ;  /* 0x00010300ffe11b82 */ /* 0x000ee20000000800 */
[----:B-1----:R-:W-:Y:S01]  /*0e40*/  @P1 FMUL.FTZ R221, R146, R221 ;  /* 0x000000dd92dd1220 */ /* 0x002fe20000410000 */
[C---:B--2---:R-:W-:Y:S01]  /*0e50*/  @P1 PRMT R132, R4.reuse, 0x7632, R132 ;  /* 0x0000763204841816 */ /* 0x044fe20000000084 */
[----:B------:R-:W-:Y:S01]  /*0e60*/  @!P1 IMAD.U32 R189, R5, 0x10000, RZ ;  /* 0x0001000005bd9824 */ /* 0x000fe200078e00ff */
[----:B------:R-:W-:-:S02]  /*0e70*/  @P1 SHF.L.U32 R148, R4, 0x10, RZ ;  /* 0x0000001004941819 */ /* 0x000fc400000006ff */
[----:B------:R-:W-:Y:S02]  /*0e80*/  @P1 SHF.L.U32 R135, R132, 0x10, RZ ;  /* 0x0000001084871819 */ /* 0x000fe400000006ff */
[----:B------:R-:W-:Y:S02]  /*0e90*/  @P1 PRMT R132, R9, 0x7632, R132 ;  /* 0x0000763209841816 */ /* 0x000fe40000000084 */
[C---:B------:R-:W-:Y:S01]  /*0ea0*/  @!P1 SHF.L.U32 R187, R4.reuse, 0x10, RZ ;  /* 0x0000001004bb9819 */ /* 0x040fe200000006ff */
[----:B------:R-:W-:Y:S01]  /*0eb0*/  @P1 FFMA.FTZ R187, R133, R112, R148 ;  /* 0x0000007085bb1223 */ /* 0x000fe20000010094 */
[----:B------:R-:W-:Y:S02]  /*0ec0*/  @P1 SHF.L.U32 R150, R5, 0x10, RZ ;  /* 0x0000001005961819 */ /* 0x000fe400000006ff */
[----:B------:R-:W-:Y:S02]  /*0ed0*/  @!P1 PRMT R191, R4, 0x7632, R191 ;  /* 0x0000763204bf9816 */ /* 0x000fe400000000bf */
[----:B------:R-:W-:Y:S01]  /*0ee0*/  @P1 SHF.L.U32 R132, R132, 0x10, RZ ;  /* 0x0000001084841819 */ /* 0x000fe200000006ff */
[----:B------:R-:W-:Y:S01]  /*0ef0*/  @P1 FFMA.FTZ R189, R193, R114, R150 ;  /* 0x00000072c1bd1223 */ /* 0x000fe20000010096 */
[----:B------:R-:W-:-:S02]  /*0f00*/  @P1 PRMT R133, R5, 0x7632, R133 ;  /* 0x0000763205851816 */ /* 0x000fc40000000085 */
[----:B------:R-:W-:Y:S01]  /*0f10*/  @!P1 SHF.L.U32 R191, R191, 0x10, RZ ;  /* 0x00000010bfbf9819 */ /* 0x000fe200000006ff */
[----:B------:R-:W-:Y:S01]  /*0f20*/  @P1 FFMA.FTZ R191, R134, R113, R135 ;  /* 0x0000007186bf1223 */ /* 0x000fe20000010087 */
[----:B------:R-:W-:Y:S01]  /*0f30*/  @!P1 PRMT R193, R5, 0x7632, R193 ;  /* 0x0000763205c19816 */ /* 0x000fe200000000c1 */
[----:B----4-:R-:W-:Y:S01]  /*0f40*/  @P1 FMUL.FTZ R132, R132, R195 ;  /* 0x000000c384841220 */ /* 0x010fe20000410000 */
[----:B------:R-:W-:Y:S02]  /*0f50*/  @P1 SHF.L.U32 R133, R133, 0x10, RZ ;  /* 0x0000001085851819 */ /* 0x000fe400000006ff */
[C---:B------:R-:W-:Y:S02]  /*0f60*/  @P1 PRMT R135, R10.reuse, 0x7632, R135 ;  /* 0x000076320a871816 */ /* 0x040fe40000000087 */
[----:B------:R-:W-:Y:S02]  /*0f70*/  @P1 SHF.L.U32 R134, R10, 0x10, RZ ;  /* 0x000000100a861819 */ /* 0x000fe400000006ff */
[----:B------:R-:W-:-:S02]  /*0f80*/  @P1 PRMT R148, R11, 0x7632, R148 ;  /* 0x000076320b941816 */ /* 0x000fc40000000094 */
[----:B------:R-:W-:Y:S01]  /*0f90*/  @!P1 SHF.L.U32 R193, R193, 0x10, RZ ;  /* 0x00000010c1c19819 */ /* 0x000fe200000006ff */
[----:B------:R-:W-:Y:S01]  /*0fa0*/  @P1 FFMA.FTZ R193, R132, R115, R133 ;  /* 0x0000007384c11223 */ /* 0x000fe20000010085 */
[----:B------:R-:W-:Y:S01]  /*0fb0*/  @P1 SHF.L.U32 R135, R135, 0x10, RZ ;  /* 0x0000001087871819 */ /* 0x000fe200000006ff */
[----:B0-----:R-:W-:Y:S01]  /*0fc0*/  @P1 FMUL.FTZ R133, R134, R197 ;  /* 0x000000c586851220 */ /* 0x001fe20000410000 */
[----:B------:R-:W-:Y:S02]  /*0fd0*/  @P1 SHF.L.U32 R148, R148, 0x10, RZ ;  /* 0x0000001094941819 */ /* 0x000fe400000006ff */
[----:B------:R-:W-:Y:S01]  /*0fe0*/  @P1 PRMT R134, R6, 0x7632, R134 ;  /* 0x0000763206861816 */ /* 0x000fe20000000086 */
[----:B---3--:R-:W-:Y:S01]  /*0ff0*/  @P1 FMUL.FTZ R132, R135, R152 ;  /* 0x0000009887841220 */ /* 0x008fe20000410000 */
[----:B------:R-:W-:Y:S01]  /*1000*/  @P1 PRMT R146, R7, 0x7632, R146 ;  /* 0x0000763207921816 */ /* 0x000fe20000000092 */
[----:B------:R-:W-:Y:S01]  /*1010*/  @P1 FMUL.FTZ R148, R148, R225 ;  /* 0x000000e194941220 */ /* 0x000fe20000410000 */
[----:B------:R-:W-:Y:S01]  /*1020*/  @P1 SHF.L.U32 R150, R6, 0x10, RZ ;  /* 0x0000001006961819 */ /* 0x000fe200000006ff */
[----:B------:R-:W-:Y:S01]  /*1030*/  @P1 IMAD.U32 R135, R134, 0x10000, RZ ;  /* 0x0001000086871824 */ /* 0x000fe200078e00ff */
[----:B------:R-:W-:-:S02]  /*1040*/  @!P1 PRMT R199, R6, 0x7632, R199 ;  /* 0x0000763206c79816 */ /* 0x000fc400000000c7 */
[C---:B------:R-:W-:Y:S02]  /*1050*/  @P1 SHF.L.U32 R152, R7.reuse, 0x10, RZ ;  /* 0x0000001007981819 */ /* 0x040fe400000006ff */
[----:B------:R-:W-:Y:S02]  /*1060*/  @!P1 PRMT R201, R7, 0x7632, R201 ;  /* 0x0000763207c99816 */ /* 0x000fe400000000c9 */
[----:B------:R-:W-:Y:S02]  /*1070*/  @P1 SHF.L.U32 R223, R146, 0x10, RZ ;  /* 0x0000001092df1819 */ /* 0x000fe400000006ff */
[----:B------:R-:W-:Y:S01]  /*1080*/  @!P1 SHF.L.U32 R195, R6, 0x10, RZ ;  /* 0x0000001006c39819 */ /* 0x000fe200000006ff */
[----:B------:R-:W-:Y:S01]  /*1090*/  @P1 FFMA.FTZ R195, R133, R108, R150 ;  /* 0x0000006c85c31223 */ /* 0x000fe20000010096 */
[----:B------:R-:W-:Y:S01]  /*10a0*/  @!P1 SHF.L.U32 R197, R7, 0x10, RZ ;  /* 0x0000001007c59819 */ /* 0x000fe200000006ff */
[----:B------:R-:W-:Y:S01]  /*10b0*/  @P1 FFMA.FTZ R197, R221, R110, R152 ;  /* 0x0000006eddc51223 */ /* 0x000fe20000010098 */
[----:B------:R-:W-:Y:S01]  /*10c0*/  @!P1 SHF.L.U32 R199, R199, 0x10, RZ ;  /* 0x00000010c7c79819 */ /* 0x000fe200000006ff */
[----:B------:R-:W-:Y:S01]  /*10d0*/  @P1 FFMA.FTZ R199, R132, R109, R135 ;  /* 0x0000006d84c71223 */ /* 0x000fe20000010087 */
[----:B------:R-:W-:Y:S01]  /*10e0*/  @!P1 SHF.L.U32 R201, R201, 0x10, RZ ;  /* 0x00000010c9c99819 */ /* 0x000fe200000006ff */
        /* <DEDUP_REMOVED lines=14> */
.L_x_6901:
[----:B------:R-:W0:Y:S01]  /*11d0*/  @P5 LDC R134, c[0x0][0x40c] ;  /* 0x00010300ff865b82 */ /* 0x000e220000000800 */
[----:B-----5:R-:W-:Y:S01]  /*11e0*/  @P5 PRMT R133, R9, 0x7632, R133 ;  /* 0x0000763209855816 */ /* 0x020fe20000000085 */
[----:B------:R-:W-:Y:S01]  /*11f0*/  HFMA2 R193, -RZ, RZ, 0, 0 ;  /* 0x00000000ffc17431 */ /* 0x000fe200000001ff */
[----:B------:R-:W-:Y:S01]  /*1200*/  @P5 PRMT R132, R8, 0x7632, R132 ;  /* 0x0000763208845816 */ /* 0x000fe20000000084 */
[----:B------:R-:W-:Y:S01]  /*1210*/  IMAD.MOV.U32 R195, RZ, RZ, RZ ;  /* 0x000000ffffc37224 */ /* 0x000fe200078e00ff */
[----:B------:R-:W-:Y:S01]  /*1220*/  @P5 SHF.L.U32 R133, R133, 0x10, RZ ;  /* 0x0000001085855819 */ /* 0x000fe200000006ff */
[----:B------:R-:W-:Y:S01]  /*1230*/  HFMA2 R201, -RZ, RZ, 0, 0 ;  /* 0x00000000ffc97431 */ /* 0x000fe200000001ff */
[----:B------:R-:W-:Y:S01]  /*1240*/  @P5 SHF.L.U32 R132, R132, 0x10, RZ ;  /* 0x0000001084845819 */ /* 0x000fe200000006ff */
[----:B------:R-:W1:Y:S01]  /*1250*/  @P5 LDC R135, c[0x0][0x40c] ;  /* 0x00010300ff875b82 */ /* 0x000e620000000800 */
[----:B------:R-:W-:Y:S01]  /*1260*/  MOV R191, RZ ;  /* 0x000000ff00bf7202 */ /* 0x000fe20000000f00 */
[----:B------:R-:W-:Y:S01]  /*1270*/  HFMA2 R197, -RZ, RZ, 0, 0 ;  /* 0x00000000ffc57431 */ /* 0x000fe200000001ff */
[----:B------:R-:W-:-:S02]  /*1280*/  MOV R199, RZ ;  /* 0x000000ff00c77202 */ /* 0x000fc40000000f00 */
[----:B------:R-:W-:-:S03]  /*1290*/  MOV R189, RZ ;  /* 0x000000ff00bd7202 */ /* 0x000fc60000000f00 */
[----:B------:R-:W2:Y:S08]  /*12a0*/  @P5 LDC R150, c[0x0][0x40c] ;  /* 0x00010300ff965b82 */ /* 0x000eb00000000800 */
[----:B------:R-:W3:Y:S01]  /*12b0*/  @P5 LDC R152, c[0x0][0x40c] ;  /* 0x00010300ff985b82 */ /* 0x000ee20000000800 */
[----:B0-----:R-:W-:Y:S01]  /*12c0*/  @P5 FMUL.FTZ R134, R133, R134 ;  /* 0x0000008685865220 */ /* 0x001fe20000410000 */
[----:B------:R-:W-:-:S03]  /*12d0*/  @P5 PRMT R133, R10, 0x7632, R133 ;  /* 0x000076320a855816 */ /* 0x000fc60000000085 */
[----:B------:R-:W-:Y:S01]  /*12e0*/  @P5 FMUL.FTZ R193, R134, R115 ;  /* 0x0000007386c15220 */ /* 0x000fe20000410000 */
[----:B------:R-:W-:Y:S02]  /*12f0*/  @P5 SHF.L.U32 R133, R133, 0x10, RZ ;  /* 0x0000001085855819 */ /* 0x000fe400000006ff */
[----:B------:R-:W0:Y:S01]  /*1300*/  @P5 LDC R146, c[0x0][0x40c] ;  /* 0x00010300ff925b82 */ /* 0x000e220000000800 */
[----:B-1----:R-:W-:Y:S01]  /*1310*/  @P5 FMUL.FTZ R132, R132, R135 ;  /* 0x0000008784845220 */ /* 0x002fe20000410000 */
[----:B------:R-:W-:-:S03]  /*1320*/  @P5 PRMT R135, R11, 0x7632, R135 ;  /* 0x000076320b875816 */ /* 0x000fc60000000087 */
[----:B------:R-:W-:Y:S01]  /*1330*/  @P5 FMUL.FTZ R191, R132, R113 ;  /* 0x0000007184bf5220 */ /* 0x000fe20000410000 */
[----:B------:R-:W-:Y:S02]  /*1340*/  @P5 SHF.L.U32 R135, R135, 0x10, RZ ;  /* 0x0000001087875819 */ /* 0x000fe400000006ff */
[----:B------:R-:W1:Y:S01]  /*1350*/  @P5 LDC R148, c[0x0][0x40c] ;  /* 0x00010300ff945b82 */ /* 0x000e620000000800 */
[----:B--2---:R-:W-:Y:S01]  /*1360*/  @P5 FMUL.FTZ R132, R133, R150 ;  /* 0x0000009685845220 */ /* 0x004fe20000410000 */
[----:B------:R-:W-:Y:S02]  /*1370*/  @P5 SHF.L.U32 R133, R9, 0x10, RZ ;  /* 0x0000001009855819 */ /* 0x000fe400000006ff */
[----:B------:R-:W-:Y:S01]  /*1380*/  @P5 SHF.L.U32 R150, R11, 0x10, RZ ;  /* 0x000000100b965819 */ /* 0x000fe200000006ff */
[----:B------:R-:W-:Y:S01]  /*1390*/  @P5 FMUL.FTZ R199, R132, R109 ;  /* 0x0000006d84c75220 */ /* 0x000fe20000410000 */
[----:B------:R-:W-:Y:S02]  /*13a0*/  @P5 SHF.L.U32 R132, R8, 0x10, RZ ;  /* 0x0000001008845819 */ /* 0x000fe400000006ff */
[----:B------:R-:W2:Y:S01]  /*13b0*/  @P5 LDC R187, c[0x0][0x40c] ;  /* 0x00010300ffbb5b82 */ /* 0x000ea20000000800 */
[----:B---3--:R-:W-:Y:S01]  /*13c0*/  @P5 FMUL.FTZ R134, R135, R152 ;  /* 0x0000009887865220 */ /* 0x008fe20000410000 */
[----:B------:R-:W-:-:S03]  /*13d0*/  @P5 SHF.L.U32 R135, R10, 0x10, RZ ;  /* 0x000000100a875819 */ /* 0x000fc600000006ff */
[----:B------:R-:W-:Y:S01]  /*13e0*/  @P5 FMUL.FTZ R201, R134, R111 ;  /* 0x0000006f86c95220 */ /* 0x000fe20000410000 */
[----:B------:R-:W-:Y:S02]  /*13f0*/  F2FP.BF16.F32.PACK_AB R134, RZ, R193 ;  /* 0x000000c1ff86723e */ /* 0x000fe400000010ff */
[----:B------:R-:W3:Y:S01]  /*1400*/  @P5 LDC R221, c[0x0][0x40c] ;  /* 0x00010300ffdd5b82 */ /* 0x000ee20000000800 */
[----:B0-----:R-:W-:Y:S01]  /*1410*/  @P5 FMUL.FTZ R133, R133, R146 ;  /* 0x0000009285855220 */ /* 0x001fe20000410000 */
[----:B------:R-:W-:Y:S02]  /*1420*/  F2FP.BF16.F32.PACK_AB R146, RZ, R191 ;  /* 0x000000bfff92723e */ /* 0x000fe400000010ff */
[----:B------:R-:W-:Y:S01]  /*1430*/  F2FP.BF16.F32.PACK_AB R152, RZ, R201 ;  /* 0x000000c9ff98723e */ /* 0x000fe200000010ff */
[----:B------:R-:W-:Y:S01]  /*1440*/  @P5 FMUL.FTZ R189, R133, R114 ;  /* 0x0000007285bd5220 */ /* 0x000fe20000410000 */
[----:B-1----:R-:W-:Y:S01]  /*1450*/  @P5 FMUL.FTZ R135, R135, R148 ;  /* 0x0000009487875220 */ /* 0x002fe20000410000 */
[----:B------:R-:W-:-:S03]  /*1460*/  F2FP.BF16.F32.PACK_AB R148, RZ, R199 ;  /* 0x000000c7ff94723e */ /* 0x000fc600000010ff */
[----:B------:R-:W-:Y:S01]  /*1470*/  F2FP.BF16.F32.PACK_AB R133, RZ, R189 ;  /* 0x000000bdff85723e */ /* 0x000fe200000010ff */
[----:B------:R-:W-:-:S03]  /*1480*/  @P5 FMUL.FTZ R195, R135, R108 ;  /* 0x0000006c87c35220 */ /* 0x000fc60000410000 */
[----:B------:R-:W-:Y:S01]  /*1490*/  PRMT R133, R133, 0x5410, R134 ;  /* 0x0000541085857816 */ /* 0x000fe20000000086 */
[----:B--2---:R-:W-:Y:S01]  /*14a0*/  @P5 FMUL.FTZ R223, R150, R187 ;  /* 0x000000bb96df5220 */ /* 0x004fe20000410000 */
[----:B------:R-:W-:Y:S02]  /*14b0*/  MOV R187, RZ ;  /* 0x000000ff00bb7202 */ /* 0x000fe40000000f00 */
[----:B------:R-:W-:Y:S01]  /*14c0*/  F2FP.BF16.F32.PACK_AB R135, RZ, R195 ;  /* 0x000000c3ff87723e */ /* 0x000fe200000010ff */
[----:B------:R-:W-:-:S03]  /*14d0*/  @P5 FMUL.FTZ R197, R223, R110 ;  /* 0x0000006edfc55220 */ /* 0x000fc60000410000 */
[----:B------:R-:W-:Y:S01]  /*14e0*/  PRMT R134, R135, 0x5410, R148 ;  /* 0x0000541087867816 */ /* 0x000fe20000000094 */
[----:B---3--:R-:W-:Y:S01]  /*14f0*/  @P5 FMUL.FTZ R221, R132, R221 ;  /* 0x000000dd84dd5220 */ /* 0x008fe20000410000 */
[----:B------:R-:W-:-:S03]  /*1500*/  F2FP.BF16.F32.PACK_AB R150, RZ, R197 ;  /* 0x000000c5ff96723e */ /* 0x000fc600000010ff */
[----:B------:R-:W-:Y:S01]  /*1510*/  @P5 FMUL.FTZ R187, R221, R112 ;  /* 0x00000070ddbb5220 */ /* 0x000fe20000410000 */
[----:B------:R-:W-:-:S04]  /*1520*/  PRMT R135, R150, 0x5410, R152 ;  /* 0x0000541096877816 */ /* 0x000fc80000000098 */
[----:B------:R-:W-:-:S04]  /*1530*/  F2FP.BF16.F32.PACK_AB R132, RZ, R187 ;  /* 0x000000bbff84723e */ /* 0x000fc800000010ff */
[----:B------:R-:W-:-:S07]  /*1540*/  PRMT R132, R132, 0x5410, R146 ;  /* 0x0000541084847816 */ /* 0x000fce0000000092 */
.L_x_6902:
[----:B------:R-:W0:Y:S01]  /*1550*/  LDC.64 R220, c[0x0][0x3a8] ;  /* 0x0000ea00ffdc7b82 */ /* 0x000e220000000a00 */
[----:B------:R-:W-:Y:S01]  /*1560*/  IADD3 R144, PT, PT, R144, 0x80, RZ ;  /* 0x0000008090907810 */ /* 0x000fe20007ffe0ff */
[C---:B0-----:R-:W-:Y:S01]  /*1570*/  IMAD.WIDE.U32 R220, R142.reuse, 0x10, R220 ;  /* 0x000000108edc7825 */ /* 0x041fe200078e00dc */
[----:B------:R-:W-:-:S04]  /*1580*/  IADD3 R142, PT, PT, R142, 0x80, RZ ;  /* 0x000000808e8e7810 */ /* 0x000fc80007ffe0ff */
[----:B------:R0:W-:Y:S03]  /*1590*/  STG.E.128 desc[UR6][R220.64], R132 ;  /* 0x00000084dc007986 */ /* 0x0001e6000c101d06 */
.L_x_6899:
[----:B------:R-:W-:Y:S05]  /*15a0*/  BSYNC.RECONVERGENT B0 ;  /* 0x0000000000007941 */ /* 0x000fea0003800200 */
.L_x_6898:
        /* <DEDUP_REMOVED lines=14> */
[----:B------:R-:W-:Y:S02]  /*1690*/  SHF.L.U32 R141, R5, 0x10, RZ ;  /* 0x00000010058d7819 */ /* 0x000fe400000006ff */
[----:B------:R-:W-:Y:S02]  /*16a0*/  SHF.L.U32 R145, R6, 0x10, RZ ;  /* 0x0000001006917819 */ /* 0x000fe400000006ff */
[----:B------:R-:W-:-:S07]  /*16b0*/  SHF.L.U32 R151, R4, 0x10, RZ ;  /* 0x0000001004977819 */ /* 0x000fce00000006ff */
[----:B0-----:R-:W0:Y:S01]  /*16c0*/  @P2 LDC R134, c[0x0][0x40c] ;  /* 0x00010300ff862b82 */ /* 0x001e220000000800 */
[----:B------:R-:W-:Y:S02]  /*16d0*/  @P2 PRMT R132, R8, 0x7632, R132 ;  /* 0x0000763208842816 */ /* 0x000fe40000000084 */
[----:B------:R-:W-:Y:S02]  /*16e0*/  @P2 SHF.L.U32 R147, R11, 0x10, RZ ;  /* 0x000000100b932819 */ /* 0x000fe400000006ff */
[----:B------:R-:W-:Y:S02]  /*16f0*/  @P2 SHF.L.U32 R133, R132, 0x10, RZ ;  /* 0x0000001084852819 */ /* 0x000fe400000006ff */
[----:B------:R-:W-:Y:S01]  /*1700*/  PRMT R132, R4, 0x7632, R132 ;  /* 0x0000763204847816 */ /* 0x000fe20000000084 */
[----:B------:R-:W1:Y:S03]  /*1710*/  @P2 LDC R148, c[0x0][0x40c] ;  /* 0x00010300ff942b82 */ /* 0x000e660000000800 */
[----:B------:R-:W-:-:S02]  /*1720*/  SHF.L.U32 R139, R132, 0x10, RZ ;  /* 0x00000010848b7819 */ /* 0x000fc400000006ff */
[----:B------:R-:W-:-:S03]  /*1730*/  @P2 PRMT R132, R9, 0x7632, R132 ;  /* 0x0000763209842816 */ /* 0x000fc60000000084 */
[----:B------:R-:W2:Y:S08]  /*1740*/  @P2 LDC R150, c[0x0][0x40c] ;  /* 0x00010300ff962b82 */ /* 0x000eb00000000800 */
[----:B------:R-:W3:Y:S01]  /*1750*/  @P2 LDC R152, c[0x0][0x40c] ;  /* 0x00010300ff982b82 */ /* 0x000ee20000000800 */
[----:B0-----:R-:W-:Y:S01]  /*1760*/  @P2 FMUL.FTZ R134, R133, R134 ;  /* 0x0000008685862220 */ /* 0x001fe20000410000 */
[----:B------:R-:W-:-:S03]  /*1770*/  @P2 SHF.L.U32 R133, R9, 0x10, RZ ;  /* 0x0000001009852819 */ /* 0x000fc600000006ff */
[----:B------:R-:W-:-:S03]  /*1780*/  @P2 FFMA.FTZ R139, R134, R89, R139 ;  /* 0x00000059868b2223 */ /* 0x000fc6000001008b */
[----:B------:R-:W0:Y:S01]  /*1790*/  @P2 LDC R135, c[0x0][0x40c] ;  /* 0x00010300ff872b82 */ /* 0x000e220000000800 */
[----:B-1----:R-:W-:Y:S01]  /*17a0*/  @P2 FMUL.FTZ R148, R133, R148 ;  /* 0x0000009485942220 */ /* 0x002fe20000410000 */
[----:B------:R-:W-:Y:S02]  /*17b0*/  @P2 SHF.L.U32 R133, R132, 0x10, RZ ;  /* 0x0000001084852819 */ /* 0x000fe400000006ff */
[----:B------:R-:W-:Y:S01]  /*17c0*/  PRMT R132, R5, 0x7632, R132 ;  /* 0x0000763205847816 */ /* 0x000fe20000000084 */
[----:B------:R-:W-:-:S03]  /*17d0*/  @P2 FFMA.FTZ R141, R148, R90, R141 ;  /* 0x0000005a948d2223 */ /* 0x000fc6000001008d */
[----:B------:R-:W1:Y:S01]  /*17e0*/  @P2 LDC R146, c[0x0][0x40c] ;  /* 0x00010300ff922b82 */ /* 0x000e620000000800 */
[----:B------:R-:W-:Y:S01]  /*17f0*/  SHF.L.U32 R143, R132, 0x10, RZ ;  /* 0x00000010848f7819 */ /* 0x000fe200000006ff */
[----:B--2---:R-:W-:Y:S01]  /*1800*/  @P2 FMUL.FTZ R134, R133, R150 ;  /* 0x0000009685862220 */ /* 0x004fe20000410000 */
[C---:B------:R-:W-:Y:S02]  /*1810*/  @P2 PRMT R132, R10.reuse, 0x7632, R132 ;  /* 0x000076320a842816 */ /* 0x040fe40000000084 */
[----:B------:R-:W-:Y:S01]  /*1820*/  @P2 SHF.L.U32 R133, R10, 0x10, RZ ;  /* 0x000000100a852819 */ /* 0x000fe200000006ff */
[----:B------:R-:W-:Y:S01]  /*1830*/  @P2 FFMA.FTZ R143, R134, R91, R143 ;  /* 0x0000005b868f2223 */ /* 0x000fe2000001008f */
[----:B------:R-:W-:Y:S01]  /*1840*/  @P2 SHF.L.U32 R132, R132, 0x10, RZ ;  /* 0x0000001084842819 */ /* 0x000fe200000006ff */
[----:B------:R-:W2:Y:S02]  /*1850*/  @P2 LDC R154, c[0x0][0x40c] ;  /* 0x00010300ff9a2b82 */ /* 0x000ea40000000800 */
[----:B---3--:R-:W-:Y:S01]  /*1860*/  @P2 FMUL.FTZ R152, R133, R152 ;  /* 0x0000009885982220 */ /* 0x008fe20000410000 */
[----:B------:R-:W-:-:S03]  /*1870*/  @P2 SHF.L.U32 R133, R8, 0x10, RZ ;  /* 0x0000001008852819 */ /* 0x000fc600000006ff */
[----:B------:R-:W-:Y:S02]  /*1880*/  @P2 FFMA.FTZ R145, R152, R84, R145 ;  /* 0x0000005498912223 */ /* 0x000fe40000010091 */
[----:B------:R-:W3:Y:S01]  /*1890*/  @P2 LDC R148, c[0x0][0x40c] ;  /* 0x00010300ff942b82 */ /* 0x000ee20000000800 */
[----:B0-----:R-:W-:Y:S01]  /*18a0*/  @P2 FMUL.FTZ R134, R132, R135 ;  /* 0x0000008784862220 */ /* 0x001fe20000410000 */
[----:B------:R-:W-:Y:S02]  /*18b0*/  @P2 PRMT R135, R11, 0x7632, R135 ;  /* 0x000076320b872816 */ /* 0x000fe40000000087 */
[----:B------:R-:W-:Y:S02]  /*18c0*/  PRMT R132, R6, 0x7632, R132 ;  /* 0x0000763206847816 */ /* 0x000fe40000000084 */
[----:B------:R-:W-:Y:S01]  /*18d0*/  @P2 SHF.L.U32 R135, R135, 0x10, RZ ;  /* 0x0000001087872819 */ /* 0x000fe200000006ff */
[----:B-1----:R-:W-:Y:S01]  /*18e0*/  @P2 FMUL.FTZ R146, R133, R146 ;  /* 0x0000009285922220 */ /* 0x002fe20000410000 */
[----:B------:R-:W-:-:S03]  /*18f0*/  PRMT R133, R7, 0x7632, R133 ;  /* 0x0000763207857816 */ /* 0x000fc60000000085 */
[----:B------:R-:W-:Y:S01]  /*1900*/  @P2 FFMA.FTZ R151, R146, R88, R151 ;  /* 0x0000005892972223 */ /* 0x000fe20000010097 */
[----:B------:R-:W-:Y:S02]  /*1910*/  SHF.L.U32 R153, R133, 0x10, RZ ;  /* 0x0000001085997819 */ /* 0x000fe400000006ff */
[----:B------:R-:W-:Y:S01]  /*1920*/  F2FP.BF16.F32.PACK_AB R133, RZ, R141 ;  /* 0x0000008dff85723e */ /* 0x000fe200000010ff */
[----:B--2---:R-:W-:Y:S01]  /*1930*/  @P2 FMUL.FTZ R154, R147, R154 ;  /* 0x0000009a939a2220 */ /* 0x004fe20000410000 */
[----:B------:R-:W-:Y:S02]  /*1940*/  SHF.L.U32 R147, R132, 0x10, RZ ;  /* 0x0000001084937819 */ /* 0x000fe400000006ff */
[----:B------:R-:W-:Y:S01]  /*1950*/  F2FP.BF16.F32.PACK_AB R146, RZ, R139 ;  /* 0x0000008bff92723e */ /* 0x000fe200000010ff */
[----:B------:R-:W-:Y:S02]  /*1960*/  @P2 FFMA.FTZ R149, R154, R86, R149 ;  /* 0x000000569a952223 */ /* 0x000fe40000010095 */
[----:B------:R-:W-:Y:S01]  /*1970*/  @P2 FFMA.FTZ R147, R134, R85, R147 ;  /* 0x0000005586932223 */ /* 0x000fe20000010093 */
[----:B------:R-:W-:Y:S01]  /*1980*/  F2FP.BF16.F32.PACK_AB R134, RZ, R143 ;  /* 0x0000008fff86723e */ /* 0x000fe200000010ff */
[----:B---3--:R-:W-:Y:S01]  /*1990*/  @P2 FMUL.FTZ R132, R135, R148 ;  /* 0x0000009487842220 */ /* 0x008fe20000410000 */
[----:B------:R-:W-:-:S02]  /*19a0*/  F2FP.BF16.F32.PACK_AB R148, RZ, R145 ;  /* 0x00000091ff94723e */ /* 0x000fc400000010ff */
[----:B------:R-:W-:Y:S01]  /*19b0*/  F2FP.BF16.F32.PACK_AB R150, RZ, R147 ;  /* 0x00000093ff96723e */ /* 0x000fe200000010ff */
[----:B------:R-:W-:Y:S01]  /*19c0*/  @P2 FFMA.FTZ R153, R132, R87, R153 ;  /* 0x0000005784992223 */ /* 0x000fe20000010099 */
        /* <DEDUP_REMOVED lines=8> */
.L_x_6905:
[----:B0-----:R-:W0:Y:S01]  /*1a50*/  @P5 LDC R134, c[0x0][0x40c] ;  /* 0x00010300ff865b82 */ /* 0x001e220000000800 */
[----:B-----5:R-:W-:Y:S01]  /*1a60*/  @P5 PRMT R133, R9, 0x7632, R133 ;  /* 0x0000763209855816 */ /* 0x020fe20000000085 */
[----:B------:R-:W-:Y:S01]  /*1a70*/  HFMA2 R139, -RZ, RZ, 0, 0 ;  /* 0x00000000ff8b7431 */ /* 0x000fe200000001ff */
[----:B------:R-:W-:Y:S01]  /*1a80*/  @P5 PRMT R132, R8, 0x7632, R132 ;  /* 0x0000763208845816 */ /* 0x000fe20000000084 */
[----:B------:R-:W-:Y:S01]  /*1a90*/  HFMA2 R147, -RZ, RZ, 0, 0 ;  /* 0x00000000ff937431 */ /* 0x000fe200000001ff */
[----:B------:R-:W-:Y:S01]  /*1aa0*/  @P5 SHF.L.U32 R133, R133, 0x10, RZ ;  /* 0x0000001085855819 */ /* 0x000fe200000006ff */
[----:B------:R-:W-:Y:S01]  /*1ab0*/  HFMA2 R149, -RZ, RZ, 0, 0 ;  /* 0x00000000ff957431 */ /* 0x000fe200000001ff */
[----:B------:R-:W-:Y:S01]  /*1ac0*/  @P5 SHF.L.U32 R132, R132, 0x10, RZ ;  /* 0x0000001084845819 */ /* 0x000fe200000006ff */
[----:B------:R-:W1:Y:S01]  /*1ad0*/  @P5 LDC R135, c[0x0][0x40c] ;  /* 0x00010300ff875b82 */ /* 0x000e620000000800 */
[----:B------:R-:W-:Y:S02]  /*1ae0*/  MOV R143, RZ ;  /* 0x000000ff008f7202 */ /* 0x000fe40000000f00 */
[----:B------:R-:W-:-:S02]  /*1af0*/  @P5 SHF.L.U32 R141, R11, 0x10, RZ ;  /* 0x000000100b8d5819 */ /* 0x000fc400000006ff */
[----:B------:R-:W-:Y:S02]  /*1b00*/  MOV R145, RZ ;  /* 0x000000ff00917202 */ /* 0x000fe40000000f00 */
[----:B------:R-:W-:Y:S01]  /*1b10*/  MOV R153, RZ ;  /* 0x000000ff00997202 */ /* 0x000fe20000000f00 */
[----:B------:R-:W2:Y:S01]  /*1b20*/  @P5 LDC R150, c[0x0][0x40c] ;  /* 0x00010300ff965b82 */ /* 0x000ea20000000800 */
[----:B------:R-:W-:-:S07]  /*1b30*/  MOV R151, RZ ;  /* 0x000000ff00977202 */ /* 0x000fce0000000f00 */
        /* <DEDUP_REMOVED lines=12> */
[----:B------:R-:W-:-:S03]  /*1c00*/  @P5 SHF.L.U32 R133, R9, 0x10, RZ ;  /* 0x0000001009855819 */ /* 0x000fc600000006ff */
[----:B------:R-:W-:Y:S01]  /*1c10*/  @P5 FMUL.FTZ R147, R132, R85 ;  /* 0x0000005584935220 */ /* 0x000fe20000410000 */
[----:B------:R-:W-:Y:S02]  /*1c20*/  @P5 IMAD.U32 R132, R8, 0x10000, RZ ;  /* 0x0001000008845824 */ /* 0x000fe400078e00ff */
[----:B------:R-:W2:Y:S01]  /*1c30*/  @P5 LDC R152, c[0x0][0x40c] ;  /* 0x00010300ff985b82 */ /* 0x000ea20000000800 */
[----:B---3--:R-:W-:Y:S01]  /*1c40*/  @P5 FMUL.FTZ R134, R135, R154 ;  /* 0x0000009a87865220 */ /* 0x008fe20000410000 */
[----:B------:R-:W-:-:S03]  /*1c50*/  @P5 SHF.L.U32 R135, R10, 0x10, RZ ;  /* 0x000000100a875819 */ /* 0x000fc600000006ff */
[----:B------:R-:W-:Y:S01]  /*1c60*/  @P5 FMUL.FTZ R153, R134, R87 ;  /* 0x0000005786995220 */ /* 0x000fe20000410000 */
[----:B------:R-:W-:Y:S02]  /*1c70*/  F2FP.BF16.F32.PACK_AB R134, RZ, R143 ;  /* 0x0000008fff86723e */ /* 0x000fe400000010ff */
[----:B------:R-:W3:Y:S01]  /*1c80*/  @P5 LDC R221, c[0x0][0x40c] ;  /* 0x00010300ffdd5b82 */ /* 0x000ee20000000800 */
[----:B0-----:R-:W-:Y:S01]  /*1c90*/  @P5 FMUL.FTZ R133, R133, R146 ;  /* 0x0000009285855220 */ /* 0x001fe20000410000 */
[----:B------:R-:W-:Y:S01]  /*1ca0*/  F2FP.BF16.F32.PACK_AB R146, RZ, R139 ;  /* 0x0000008bff92723e */ /* 0x000fe200000010ff */
[----:B-1----:R-:W-:Y:S01]  /*1cb0*/  @P5 FMUL.FTZ R135, R135, R148 ;  /* 0x0000009487875220 */ /* 0x002fe20000410000 */
[----:B------:R-:W-:-:S03]  /*1cc0*/  F2FP.BF16.F32.PACK_AB R148, RZ, R147 ;  /* 0x00000093ff94723e */ /* 0x000fc600000010ff */
[----:B------:R-:W-:Y:S01]  /*1cd0*/  @P5 FMUL.FTZ R145, R135, R84 ;  /* 0x0000005487915220 */ /* 0x000fe20000410000 */
[----:B--2---:R-:W-:Y:S01]  /*1ce0*/  @P5 FMUL.FTZ R223, R141, R152 ;  /* 0x000000988ddf5220 */ /* 0x004fe20000410000 */
[----:B------:R-:W-:Y:S02]  /*1cf0*/  HFMA2 R141, -RZ, RZ, 0, 0 ;  /* 0x00000000ff8d7431 */ /* 0x000fe400000001ff */
[----:B------:R-:W-:Y:S01]  /*1d00*/  @P5 FMUL.FTZ R141, R133, R90 ;  /* 0x0000005a858d5220 */ /* 0x000fe20000410000 */
[----:B------:R-:W-:Y:S01]  /*1d10*/  F2FP.BF16.F32.PACK_AB R135, RZ, R145 ;  /* 0x00000091ff87723e */ /* 0x000fe200000010ff */
[----:B------:R-:W-:Y:S01]  /*1d20*/  @P5 FMUL.FTZ R149, R223, R86 ;  /* 0x00000056df955220 */ /* 0x000fe20000410000 */
[----:B------:R-:W-:Y:S02]  /*1d30*/  F2FP.BF16.F32.PACK_AB R152, RZ, R153 ;  /* 0x00000099ff98723e */ /* 0x000fe400000010ff */
[----:B------:R-:W-:Y:S01]  /*1d40*/  F2FP.BF16.F32.PACK_AB R133, RZ, R141 ;  /* 0x0000008dff85723e */ /* 0x000fe200000010ff */
[----:B---3--:R-:W-:Y:S01]  /*1d50*/  @P5 FMUL.FTZ R221, R132, R221 ;  /* 0x000000dd84dd5220 */ /* 0x008fe20000410000 */
[----:B------:R-:W-:-:S02]  /*1d60*/  F2FP.BF16.F32.PACK_AB R150, RZ, R149 ;  /* 0x00000095ff96723e */ /* 0x000fc400000010ff */
[----:B------:R-:W-:Y:S01]  /*1d70*/  PRMT R133, R133, 0x5410, R134 ;  /* 0x0000541085857816 */ /* 0x000fe20000000086 */
[----:B------:R-:W-:Y:S01]  /*1d80*/  @P5 FMUL.FTZ R151, R221, R88 ;  /* 0x00000058dd975220 */ /* 0x000fe20000410000 */
[----:B------:R-:W-:Y:S02]  /*1d90*/  PRMT R134, R135, 0x5410, R148 ;  /* 0x0000541087867816 */ /* 0x000fe40000000094 */
[----:B------:R-:W-:Y:S02]  /*1da0*/  PRMT R135, R150, 0x5410, R152 ;  /* 0x0000541096877816 */ /* 0x000fe40000000098 */
[----:B------:R-:W-:-:S04]  /*1db0*/  F2FP.BF16.F32.PACK_AB R132, RZ, R151 ;  /* 0x00000097ff84723e */ /* 0x000fc800000010ff */
[----:B------:R-:W-:-:S07]  /*1dc0*/  PRMT R132, R132, 0x5410, R146 ;  /* 0x0000541084847816 */ /* 0x000fce0000000092 */
.L_x_6906:
[----:B------:R-:W0:Y:S01]  /*1dd0*/  LDC.64 R220, c[0x0][0x3a8] ;  /* 0x0000ea00ffdc7b82 */ /* 0x000e220000000a00 */
[----:B------:R-:W-:Y:S01]  /*1de0*/  IADD3 R144, PT, PT, R144, 0x80, RZ ;  /* 0x0000008090907810 */ /* 0x000fe20007ffe0ff */
[C---:B0-----:R-:W-:Y:S01]  /*1df0*/  IMAD.WIDE.U32 R220, R142.reuse, 0x10, R220 ;  /* 0x000000108edc7825 */ /* 0x041fe200078e00dc */
[----:B------:R-:W-:-:S04]  /*1e00*/  IADD3 R142, PT, PT, R142, 0x80, RZ ;  /* 0x000000808e8e7810 */ /* 0x000fc80007ffe0ff */
[----:B------:R1:W-:Y:S03]  /*1e10*/  STG.E.128 desc[UR6][R220.64], R132 ;  /* 0x00000084dc007986 */ /* 0x0003e6000c101d06 */
.L_x_6904:
[----:B------:R-:W-:Y:S05]  /*1e20*/  BSYNC.RECONVERGENT B0 ;  /* 0x0000000000007941 */ /* 0x000fea0003800200 */
.L_x_6903:
        /* <DEDUP_REMOVED lines=13> */
[----:B-----5:R-:W-:Y:S02]  /*1f00*/  SHF.L.U32 R157, R5, 0x10, RZ ;  /* 0x00000010059d7819 */ /* 0x020fe400000006ff */
[----:B------:R-:W-:Y:S02]  /*1f10*/  SHF.L.U32 R161, R6, 0x10, RZ ;  /* 0x0000001006a17819 */ /* 0x000fe400000006ff */
[----:B------:R-:W-:Y:S02]  /*1f20*/  SHF.L.U32 R165, R7, 0x10, RZ ;  /* 0x0000001007a57819 */ /* 0x000fe400000006ff */
[----:B------:R-:W-:-:S05]  /*1f30*/  SHF.L.U32 R167, R4, 0x10, RZ ;  /* 0x0000001004a77819 */ /* 0x000fca00000006ff */
[----:B0-----:R-:W0:Y:S01]  /*1f40*/  @P3 LDC R134, c[0x0][0x40c] ;  /* 0x00010300ff863b82 */ /* 0x001e220000000800 */
[----:B------:R-:W-:-:S04]  /*1f50*/  @P3 PRMT R132, R8, 0x7632, R132 ;  /* 0x0000763208843816 */ /* 0x000fc80000000084 */
[----:B------:R-:W-:Y:S02]  /*1f60*/  @P3 SHF.L.U32 R133, R132, 0x10, RZ ;  /* 0x0000001084853819 */ /* 0x000fe400000006ff */
[----:B------:R-:W-:Y:S01]  /*1f70*/  PRMT R132, R4, 0x7632, R132 ;  /* 0x0000763204847816 */ /* 0x000fe20000000084 */
[----:B------:R-:W1:Y:S03]  /*1f80*/  @P3 LDC R148, c[0x0][0x40c] ;  /* 0x00010300ff943b82 */ /* 0x000e660000000800 */
[----:B------:R-:W-:Y:S02]  /*1f90*/  SHF.L.U32 R155, R132, 0x10, RZ ;  /* 0x00000010849b7819 */ /* 0x000fe400000006ff */
[----:B------:R-:W-:-:S03]  /*1fa0*/  @P3 PRMT R132, R9, 0x7632, R132 ;  /* 0x0000763209843816 */ /* 0x000fc60000000084 */
[----:B------:R-:W2:Y:S01]  /*1fb0*/  @P3 LDC R150, c[0x0][0x40c] ;  /* 0x00010300ff963b82 */ /* 0x000ea20000000800 */
[----:B0-----:R-:W-:-:S07]  /*1fc0*/  @P3 FMUL.FTZ R134, R133, R134 ;  /* 0x0000008685863220 */ /* 0x001fce0000410000 */
[----:B------:R-:W0:Y:S01]  /*1fd0*/  @P3 LDC R152, c[0x0][0x40c] ;  /* 0x00010300ff983b82 */ /* 0x000e220000000800 */
[----:B------:R-:W-:Y:S01]  /*1fe0*/  @P3 SHF.L.U32 R133, R9, 0x10, RZ ;  /* 0x0000001009853819 */ /* 0x000fe200000006ff */
[----:B------:R-:W-:-:S04]  /*1ff0*/  @P3 FFMA.FTZ R155, R134, R65, R155 ;  /* 0x00000041869b3223 */ /* 0x000fc8000001009b */
[----:B-1----:R-:W-:Y:S02]  /*2000*/  @P3 FMUL.FTZ R148, R133, R148 ;  /* 0x0000009485943220 */ /* 0x002fe40000410000 */
[----:B------:R-:W1:Y:S01]  /*2010*/  @P3 LDC R135, c[0x0][0x40c] ;  /* 0x00010300ff873b82 */ /* 0x000e620000000800 */
[----:B------:R-:W-:Y:S02]  /*2020*/  @P3 SHF.L.U32 R133, R132, 0x10, RZ ;  /* 0x0000001084853819 */ /* 0x000fe400000006ff */
[----:B------:R-:W-:Y:S01]  /*2030*/  PRMT R132, R5, 0x7632, R132 ;  /* 0x0000763205847816 */ /* 0x000fe20000000084 */
[----:B------:R-:W-:Y:S01]  /*2040*/  @P3 FFMA.FTZ R157, R148, R66, R157 ;  /* 0x00000042949d3223 */ /* 0x000fe2000001009d */
[----:B------:R-:W-:Y:S02]  /*2050*/  @P3 IMAD.U32 R148, R11, 0x10000, RZ ;  /* 0x000100000b943824 */ /* 0x000fe400078e00ff */
[----:B--2---:R-:W-:Y:S01]  /*2060*/  @P3 FMUL.FTZ R134, R133, R150 ;  /* 0x0000009685863220 */ /* 0x004fe20000410000 */
[----:B------:R-:W2:Y:S01]  /*2070*/  @P3 LDC R146, c[0x0][0x40c] ;  /* 0x00010300ff923b82 */ /* 0x000ea20000000800 */
[----:B------:R-:W-:-:S02]  /*2080*/  SHF.L.U32 R159, R132, 0x10, RZ ;  /* 0x00000010849f7819 */ /* 0x000fc400000006ff */
[C---:B------:R-:W-:Y:S02]  /*2090*/  @P3 PRMT R132, R10.reuse, 0x7632, R132 ;  /* 0x000076320a843816 */ /* 0x040fe40000000084 */
[----:B------:R-:W-:Y:S01]  /*20a0*/  @P3 SHF.L.U32 R133, R10, 0x10, RZ ;  /* 0x000000100a853819 */ /* 0x000fe200000006ff */
[----:B------:R-:W-:Y:S01]  /*20b0*/  @P3 FFMA.FTZ R159, R134, R67, R159 ;  /* 0x00000043869f3223 */ /* 0x000fe2000001009f */
[----:B------:R-:W-:Y:S01]  /*20c0*/  @P3 SHF.L.U32 R132, R132, 0x10, RZ ;  /* 0x0000001084843819 */ /* 0x000fe200000006ff */
[----:B------:R-:W3:Y:S02]  /*20d0*/  @P3 LDC R163, c[0x0][0x40c] ;  /* 0x00010300ffa33b82 */ /* 0x000ee40000000800 */
[----:B0-----:R-:W-:Y:S01]  /*20e0*/  @P3 FMUL.FTZ R152, R133, R152 ;  /* 0x0000009885983220 */ /* 0x001fe20000410000 */
[----:B------:R-:W-:-:S03]  /*20f0*/  @P3 SHF.L.U32 R133, R8, 0x10, RZ ;  /* 0x0000001008853819 */ /* 0x000fc600000006ff */
[----:B------:R-:W-:Y:S02]  /*2100*/  @P3 FFMA.FTZ R161, R152, R60, R161 ;  /* 0x0000003c98a13223 */ /* 0x000fe400000100a1 */
[----:B------:R-:W0:Y:S01]  /*2110*/  @P3 LDC R150, c[0x0][0x40c] ;  /* 0x00010300ff963b82 */ /* 0x000e220000000800 */
[----:B-1----:R-:W-:Y:S01]  /*2120*/  @P3 FMUL.FTZ R134, R132, R135 ;  /* 0x0000008784863220 */ /* 0x002fe20000410000 */
[----:B------:R-:W-:Y:S02]  /*2130*/  @P3 PRMT R135, R11, 0x7632, R135 ;  /* 0x000076320b873816 */ /* 0x000fe40000000087 */
[----:B------:R-:W-:Y:S02]  /*2140*/  PRMT R132, R6, 0x7632, R132 ;  /* 0x0000763206847816 */ /* 0x000fe40000000084 */
[----:B------:R-:W-:Y:S01]  /*2150*/  @P3 SHF.L.U32 R135, R135, 0x10, RZ ;  /* 0x0000001087873819 */ /* 0x000fe200000006ff */
[----:B--2---:R-:W-:Y:S01]  /*2160*/  @P3 FMUL.FTZ R146, R133, R146 ;  /* 0x0000009285923220 */ /* 0x004fe20000410000 */
[----:B------:R-:W-:-:S03]  /*2170*/  PRMT R133, R7, 0x7632, R133 ;  /* 0x0000763207857816 */ /* 0x000fc60000000085 */
[----:B------:R-:W-:Y:S01]  /*2180*/  @P3 FFMA.FTZ R167, R146, R64, R167 ;  /* 0x0000004092a73223 */ /* 0x000fe200000100a7 */
[----:B------:R-:W-:Y:S02]  /*2190*/  SHF.L.U32 R169, R133, 0x10, RZ ;  /* 0x0000001085a97819 */ /* 0x000fe400000006ff */
[----:B------:R-:W-:Y:S01]  /*21a0*/  F2FP.BF16.F32.PACK_AB R133, RZ, R157 ;  /* 0x0000009dff85723e */ /* 0x000fe200000010ff */
[----:B---3--:R-:W-:Y:S01]  /*21b0*/  @P3 FMUL.FTZ R148, R148, R163 ;  /* 0x000000a394943220 */ /* 0x008fe20000410000 */
[----:B------:R-:W-:Y:S02]  /*21c0*/  SHF.L.U32 R163, R132, 0x10, RZ ;  /* 0x0000001084a37819 */ /* 0x000fe400000006ff */
[----:B------:R-:W-:Y:S01]  /*21d0*/  F2FP.BF16.F32.PACK_AB R146, RZ, R155 ;  /* 0x0000009bff92723e */ /* 0x000fe200000010ff */
[----:B------:R-:W-:Y:S01]  /*21e0*/  @P3 FFMA.FTZ R165, R148, R62, R165 ;  /* 0x0000003e94a53223 */ /* 0x000fe200000100a5 */
[----:B------:R-:W-:Y:S01]  /*21f0*/  F2FP.BF16.F32.PACK_AB R148, RZ, R161 ;  /* 0x000000a1ff94723e */ /* 0x000fe200000010ff */
[----:B------:R-:W-:Y:S01]  /*2200*/  @P3 FFMA.FTZ R163, R134, R61, R163 ;  /* 0x0000003d86a33223 */ /* 0x000fe200000100a3 */
[----:B------:R-:W-:Y:S01]  /*2210*/  F2FP.BF16.F32.PACK_AB R134, RZ, R159 ;  /* 0x0000009fff86723e */ /* 0x000fe200000010ff */
[----:B0-----:R-:W-:Y:S01]  /*2220*/  @P3 FMUL.FTZ R132, R135, R150 ;  /* 0x0000009687843220 */ /* 0x001fe20000410000 */
[----:B------:R-:W-:-:S02]  /*2230*/  F2FP.BF16.F32.PACK_AB R152, RZ, R165 ;  /* 0x000000a5ff98723e */ /* 0x000fc400000010ff */
[----:B------:R-:W-:Y:S01]  /*2240*/  F2FP.BF16.F32.PACK_AB R150, RZ, R163 ;  /* 0x000000a3ff96723e */ /* 0x000fe200000010ff */
[----:B------:R-:W-:Y:S01]  /*2250*/  @P3 FFMA.FTZ R169, R132, R63, R169 ;  /* 0x0000003f84a93223 */ /* 0x000fe200000100a9 */
[----:B------:R-:W-:Y:S02]  /*2260*/  F2FP.BF16.F32.PACK_AB R132, RZ, R167 ;  /* 0x000000a7ff84723e */ /* 0x000fe400000010ff */
[----:B------:R-:W-:Y:S02]  /*2270*/  PRMT R133, R133, 0x5410, R134 ;  /* 0x0000541085857816 */ /* 0x000fe40000000086 */
[----:B------:R-:W-:Y:S02]  /*2280*/  F2FP.BF16.F32.PACK_AB R135, RZ, R169 ;  /* 0x000000a9ff87723e */ /* 0x000fe400000010ff */
[----:B------:R-:W-:Y:S02]  /*2290*/  PRMT R134, R148, 0x5410, R150 ;  /* 0x0000541094867816 */ /* 0x000fe40000000096 */
[----:B------:R-:W-:-:S02]  /*22a0*/  PRMT R132, R132, 0x5410, R146 ;  /* 0x0000541084847816 */ /* 0x000fc40000000092 */
[----:B------:R-:W-:Y:S01]  /*22b0*/  PRMT R135, R152, 0x5410, R135 ;  /* 0x0000541098877816 */ /* 0x000fe20000000087 */
[----:B------:R-:W-:Y:S06]  /*22c0*/  BRA `(.L_x_6910) ;  /* 0x0000000000e07947 */ /* 0x000fec0003800000 */
.L_x_6909:
        /* <DEDUP_REMOVED lines=10> */
[----:B------:R-:W-:-:S02]  /*2370*/  MOV R161, RZ ;  /* 0x000000ff00a17202 */ /* 0x000fc40000000f00 */
[----:B------:R-:W-:Y:S02]  /*2380*/  MOV R169, RZ ;  /* 0x000000ff00a97202 */ /* 0x000fe40000000f00 */
[----:B------:R-:W-:Y:S01]  /*2390*/  MOV R167, RZ ;  /* 0x000000ff00a77202 */ /* 0x000fe20000000f00 */
        /* <DEDUP_REMOVED lines=13> */
[----:B------:R-:W-:Y:S01]  /*2470*/  @P5 SHF.L.U32 R133, R9, 0x10, RZ ;  /* 0x0000001009855819 */ /* 0x000fe200000006ff */
[----:B------:R-:W-:Y:S02]  /*2480*/  @P5 IMAD.U32 R150, R11, 0x10000, RZ ;  /* 0x000100000b965824 */ /* 0x000fe400078e00ff */
        /* <DEDUP_REMOVED lines=18> */
[----:B------:R-:W-:-:S03]  /*25b0*/  @P5 FMUL.FTZ R165, R223, R62 ;  /* 0x0000003edfa55220 */ /* 0x000fc60000410000 */
[----:B------:R-:W-:Y:S01]  /*25c0*/  F2FP.BF16.F32.PACK_AB R133, RZ, R157 ;  /* 0x0000009dff85723e */ /* 0x000fe200000010ff */
[----:B---3--:R-:W-:Y:S01]  /*25d0*/  @P5 FMUL.FTZ R221, R132, R221 ;  /* 0x000000dd84dd5220 */ /* 0x008fe20000410000 */
[----:B------:R-:W-:Y:S02]  /*25e0*/  F2FP.BF16.F32.PACK_AB R150, RZ, R165 ;  /* 0x000000a5ff96723e */ /* 0x000fe400000010ff */
[----:B------:R-:W-:Y:S01]  /*25f0*/  PRMT R133, R133, 0x5410, R134 ;  /* 0x0000541085857816 */ /* 0x000fe20000000086 */
[----:B------:R-:W-:Y:S01]  /*2600*/  @P5 FMUL.FTZ R167, R221, R64 ;  /* 0x00000040dda75220 */ /* 0x000fe20000410000 */
[----:B------:R-:W-:Y:S02]  /*2610*/  PRMT R134, R135, 0x5410, R148 ;  /* 0x0000541087867816 */ /* 0x000fe40000000094 */
[----:B------:R-:W-:Y:S02]  /*2620*/  PRMT R135, R150, 0x5410, R152 ;  /* 0x0000541096877816 */ /* 0x000fe40000000098 */
[----:B------:R-:W-:-:S04]  /*2630*/  F2FP.BF16.F32.PACK_AB R132, RZ, R167 ;  /* 0x000000a7ff84723e */ /* 0x000fc800000010ff */
[----:B------:R-:W-:-:S07]  /*2640*/  PRMT R132, R132, 0x5410, R146 ;  /* 0x0000541084847816 */ /* 0x000fce0000000092 */
.L_x_6910:
[----:B------:R-:W0:Y:S01]  /*2650*/  LDC.64 R220, c[0x0][0x3a8] ;  /* 0x0000ea00ffdc7b82 */ /* 0x000e220000000a00 */
[----:B------:R-:W-:Y:S01]  /*2660*/  IADD3 R144, PT, PT, R144, 0x80, RZ ;  /* 0x0000008090907810 */ /* 0x000fe20007ffe0ff */
[C---:B0-----:R-:W-:Y:S01]  /*2670*/  IMAD.WIDE.U32 R220, R142.reuse, 0x10, R220 ;  /* 0x000000108edc7825 */ /* 0x041fe200078e00dc */
[----:B------:R-:W-:-:S04]  /*2680*/  IADD3 R142, PT, PT, R142, 0x80, RZ ;  /* 0x000000808e8e7810 */ /* 0x000fc80007ffe0ff */
[----:B------:R2:W-:Y:S03]  /*2690*/  STG.E.128 desc[UR6][R220.64], R132 ;  /* 0x00000084dc007986 */ /* 0x0005e6000c101d06 */
.L_x_6908:
[----:B------:R-:W-:Y:S05]  /*26a0*/  BSYNC.RECONVERGENT B0 ;  /* 0x0000000000007941 */ /* 0x000fea0003800200 */
.L_x_6907:
        /* <DEDUP_REMOVED lines=74> */
.L_x_6913:
        /* <DEDUP_REMOVED lines=56> */
.L_x_6914:
[----:B------:R-:W0:Y:S01]  /*2ed0*/  LDC.64 R220, c[0x0][0x3a8] ;  /* 0x0000ea00ffdc7b82 */ /* 0x000e220000000a00 */
[----:B------:R-:W-:Y:S01]  /*2ee0*/  IADD3 R144, PT, PT, R144, 0x80, RZ ;  /* 0x0000008090907810 */ /* 0x000fe20007ffe0ff */
[C---:B0-----:R-:W-:Y:S01]  /*2ef0*/  IMAD.WIDE.U32 R220, R142.reuse, 0x10, R220 ;  /* 0x000000108edc7825 */ /* 0x041fe200078e00dc */
[----:B------:R-:W-:-:S04]  /*2f00*/  IADD3 R142, PT, PT, R142, 0x80, RZ ;  /* 0x000000808e8e7810 */ /* 0x000fc80007ffe0ff */
[----:B------:R3:W-:Y:S03]  /*2f10*/  STG.E.128 desc[UR6][R220.64], R132 ;  /* 0x00000084dc007986 */ /* 0x0007e6000c101d06 */
.L_x_6912:
[----:B------:R-:W-:Y:S05]  /*2f20*/  BSYNC.RECONVERGENT B0 ;  /* 0x0000000000007941 */ /* 0x000fea0003800200 */
.L_x_6911:
        /* <DEDUP_REMOVED lines=33> */
[----:B------:R-:W-:Y:S01]  /*3140*/  @P5 FFMA.FTZ R205, R144, R18, R205 ;  /* 0x0000001290cd5223 */ /* 0x000fe200000100cd */
[----:B------:R-:W-:Y:S02]  /*3150*/  @P5 IMAD.U32 R144, R11, 0x10000, RZ ;  /* 0x000100000b905824 */ /* 0x000fe400078e00ff */
[----:B------:R-:W1:Y:S01]  /*3160*/  @P5 LDC R134, c[0x0][0x40c] ;  /* 0x00010300ff865b82 */ /* 0x000e620000000800 */
[----:B--2---:R-:W-:Y:S01]  /*3170*/  @P5 FMUL.FTZ R132, R133, R146 ;  /* 0x0000009285845220 */ /* 0x004fe20000410000 */
[----:B------:R-:W-:-:S02]  /*3180*/  @P5 SHF.L.U32 R133, R10, 0x10, RZ ;  /* 0x000000100a855819 */ /* 0x000fc400000006ff */
[----:B------:R-:W-:Y:S02]  /*3190*/  SHF.L.U32 R207, R0, 0x10, RZ ;  /* 0x0000001000cf7819 */ /* 0x000fe400000006ff */
[----:B------:R-:W-:Y:S02]  /*31a0*/  @P5 PRMT R0, R10, 0x7632, R0 ;  /* 0x000076320a005816 */ /* 0x000fe40000000000 */
[----:B------:R-:W2:Y:S01]  /*31b0*/  @P5 LDC R135, c[0x0][0x40c] ;  /* 0x00010300ff875b82 */ /* 0x000ea20000000800 */
[----:B---3--:R-:W-:Y:S01]  /*31c0*/  @P5 FMUL.FTZ R148, R133, R148 ;  /* 0x0000009485945220 */ /* 0x008fe20000410000 */
[----:B------:R-:W-:Y:S01]  /*31d0*/  @P5 SHF.L.U32 R133, R8, 0x10, RZ ;  /* 0x0000001008855819 */ /* 0x000fe200000006ff */
[----:B------:R-:W-:Y:S01]  /*31e0*/  @P5 FFMA.FTZ R207, R132, R19, R207 ;  /* 0x0000001384cf5223 */ /* 0x000fe200000100cf */
[----:B------:R-:W-:Y:S01]  /*31f0*/  @P5 SHF.L.U32 R0, R0, 0x10, RZ ;  /* 0x0000001000005819 */ /* 0x000fe200000006ff */
[----:B------:R-:W-:-:S03]  /*3200*/  @P5 FFMA.FTZ R209, R148, R12, R209 ;  /* 0x0000000c94d15223 */ /* 0x000fc600000100d1 */
[----:B------:R-:W3:Y:S01]  /*3210*/  @P5 LDC R221, c[0x0][0x40c] ;  /* 0x00010300ffdd5b82 */ /* 0x000ee20000000800 */
[----:B0-----:R-:W-:-:S04]  /*3220*/  @P5 FMUL.FTZ R146, R144, R211 ;  /* 0x000000d390925220 */ /* 0x001fc80000410000 */
[----:B------:R-:W-:Y:S01]  /*3230*/  @P5 FFMA.FTZ R213, R146, R14, R213 ;  /* 0x0000000e92d55223 */ /* 0x000fe200000100d5 */
[----:B-1----:R-:W-:Y:S01]  /*3240*/  @P5 FMUL.FTZ R144, R133, R134 ;  /* 0x0000008685905220 */ /* 0x002fe20000410000 */
[----:B------:R-:W-:Y:S02]  /*3250*/  @P5 PRMT R134, R11, 0x7632, R134 ;  /* 0x000076320b865816 */ /* 0x000fe40000000086 */
[----:B------:R-:W-:Y:S01]  /*3260*/  PRMT R133, R7, 0x7632, R133 ;  /* 0x0000763207857816 */ /* 0x000fe20000000085 */
[----:B------:R-:W-:Y:S01]  /*3270*/  @P5 FFMA.FTZ R215, R144, R16, R215 ;  /* 0x0000001090d75223 */ /* 0x000fe200000100d7 */
[----:B------:R-:W-:Y:S02]  /*3280*/  @P5 SHF.L.U32 R134, R134, 0x10, RZ ;  /* 0x0000001086865819 */ /* 0x000fe400000006ff */
[----:B------:R-:W-:Y:S01]  /*3290*/  SHF.L.U32 R217, R133, 0x10, RZ ;  /* 0x0000001085d97819 */ /* 0x000fe200000006ff */
[----:B--2---:R-:W-:Y:S01]  /*32a0*/  @P5 FMUL.FTZ R132, R0, R135 ;  /* 0x0000008700845220 */ /* 0x004fe20000410000 */
[----:B------:R-:W-:-:S02]  /*32b0*/  PRMT R0, R6, 0x7632, R0 ;  /* 0x0000763206007816 */ /* 0x000fc40000000000 */
[----:B------:R-:W-:Y:S02]  /*32c0*/  F2FP.BF16.F32.PACK_AB R133, RZ, R205 ;  /* 0x000000cdff85723e */ /* 0x000fe400000010ff */
[----:B------:R-:W-:Y:S02]  /*32d0*/  SHF.L.U32 R211, R0, 0x10, RZ ;  /* 0x0000001000d37819 */ /* 0x000fe400000006ff */
[----:B------:R-:W-:Y:S01]  /*32e0*/  F2FP.BF16.F32.PACK_AB R0, RZ, R203 ;  /* 0x000000cbff00723e */ /* 0x000fe200000010ff */
[----:B---3--:R-:W-:Y:S01]  /*32f0*/  @P5 FMUL.FTZ R134, R134, R221 ;  /* 0x000000dd86865220 */ /* 0x008fe20000410000 */
        /* <DEDUP_REMOVED lines=13> */
.L_x_6917:
[----:B0-----:R-:W0:Y:S01]  /*33d0*/  @P5 LDC R135, c[0x0][0x40c] ;  /* 0x00010300ff875b82 */ /* 0x001e220000000800 */
[----:B-----5:R-:W-:Y:S01]  /*33e0*/  @P5 PRMT R132, R9, 0x7632, R132 ;  /* 0x0000763209845816 */ /* 0x020fe20000000084 */
[----:B------:R-:W-:Y:S01]  /*33f0*/  HFMA2 R203, -RZ, RZ, 0, 0 ;  /* 0x00000000ffcb7431 */ /* 0x000fe200000001ff */
[----:B------:R-:W-:Y:S01]  /*3400*/  @P5 PRMT R0, R8, 0x7632, R0 ;  /* 0x0000763208005816 */ /* 0x000fe20000000000 */
[C---:B------:R-:W-:Y:S01]  /*3410*/  @P5 IMAD.U32 R146, R11.reuse, 0x10000, RZ ;  /* 0x000100000b925824 */ /* 0x040fe200078e00ff */
[----:B------:R-:W-:Y:S02]  /*3420*/  @P5 SHF.L.U32 R132, R132, 0x10, RZ ;  /* 0x0000001084845819 */ /* 0x000fe400000006ff */
[----:B------:R-:W-:Y:S01]  /*3430*/  @P5 SHF.L.U32 R0, R0, 0x10, RZ ;  /* 0x0000001000005819 */ /* 0x000fe200000006ff */
[----:B------:R-:W1:Y:S01]  /*3440*/  @P5 LDC R133, c[0x0][0x40c] ;  /* 0x00010300ff855b82 */ /* 0x000e620000000800 */
[----:B------:R-:W-:Y:S02]  /*3450*/  @P5 PRMT R134, R11, 0x7632, R134 ;  /* 0x000076320b865816 */ /* 0x000fe40000000086 */
[----:B------:R-:W-:-:S02]  /*3460*/  MOV R207, RZ ;  /* 0x000000ff00cf7202 */ /* 0x000fc40000000f00 */
[----:B------:R-:W-:Y:S02]  /*3470*/  @P5 SHF.L.U32 R134, R134, 0x10, RZ ;  /* 0x0000001086865819 */ /* 0x000fe400000006ff */
[----:B------:R-:W-:Y:S01]  /*3480*/  MOV R217, RZ ;  /* 0x000000ff00d97202 */ /* 0x000fe20000000f00 */
[----:B------:R-:W2:Y:S01]  /*3490*/  @P5 LDC R144, c[0x0][0x40c] ;  /* 0x00010300ff905b82 */ /* 0x000ea20000000800 */
[----:B------:R-:W-:-:S07]  /*34a0*/  MOV R215, RZ ;  /* 0x000000ff00d77202 */ /* 0x000fce0000000f00 */
[----:B------:R-:W3:Y:S01]  /*34b0*/  @P5 LDC R211, c[0x0][0x40c] ;  /* 0x00010300ffd35b82 */ /* 0x000ee20000000800 */
[----:B0-----:R-:W-:-:S04]  /*34c0*/  @P5 FMUL.FTZ R132, R132, R135 ;  /* 0x0000008784845220 */ /* 0x001fc80000410000 */
[----:B------:R-:W-:Y:S01]  /*34d0*/  @P5 FMUL.FTZ R207, R132, R19 ;  /* 0x0000001384cf5220 */ /* 0x000fe20000410000 */
[----:B------:R-:W-:Y:S02]  /*34e0*/  @P5 SHF.L.U32 R132, R9, 0x10, RZ ;  /* 0x0000001009845819 */ /* 0x000fe400000006ff */
[----:B------:R-:W0:Y:S01]  /*34f0*/  @P5 LDC R205, c[0x0][0x40c] ;  /* 0x00010300ffcd5b82 */ /* 0x000e220000000800 */
[----:B-1----:R-:W-:Y:S01]  /*3500*/  @P5 FMUL.FTZ R0, R0, R133 ;  /* 0x0000008500005220 */ /* 0x002fe20000410000 */
[----:B------:R-:W-:-:S03]  /*3510*/  @P5 PRMT R133, R10, 0x7632, R133 ;  /* 0x000076320a855816 */ /* 0x000fc60000000085 */
[----:B------:R-:W-:Y:S01]  /*3520*/  @P5 FMUL.FTZ R203, R0, R17 ;  /* 0x0000001100cb5220 */ /* 0x000fe20000410000 */
[----:B------:R-:W-:Y:S02]  /*3530*/  @P5 SHF.L.U32 R133, R133, 0x10, RZ ;  /* 0x0000001085855819 */ /* 0x000fe400000006ff */
[----:B------:R-:W1:Y:S03]  /*3540*/  @P5 LDC R209, c[0x0][0x40c] ;  /* 0x00010300ffd15b82 */ /* 0x000e660000000800 */
[----:B--2---:R-:W-:Y:S01]  /*3550*/  @P5 FMUL.FTZ R0, R133, R144 ;  /* 0x0000009085005220 */ /* 0x004fe20000410000 */
[----:B------:R-:W-:-:S04]  /*3560*/  @P5 SHF.L.U32 R144, R10, 0x10, RZ ;  /* 0x000000100a905819 */ /* 0x000fc800000006ff */
[----:B------:R-:W2:Y:S01]  /*3570*/  @P5 LDC R213, c[0x0][0x40c] ;  /* 0x00010300ffd55b82 */ /* 0x000ea20000000800 */
[----:B---3--:R-:W-:Y:S01]  /*3580*/  @P5 FMUL.FTZ R134, R134, R211 ;  /* 0x000000d386865220 */ /* 0x008fe20000410000 */
[----:B------:R-:W-:Y:S02]  /*3590*/  HFMA2 R211, -RZ, RZ, 0, 0 ;  /* 0x00000000ffd37431 */ /* 0x000fe400000001ff */
[----:B------:R-:W-:Y:S01]  /*35a0*/  @P5 FMUL.FTZ R211, R0, R13 ;  /* 0x0000000d00d35220 */ /* 0x000fe20000410000 */
[----:B------:R-:W-:Y:S01]  /*35b0*/  @P5 SHF.L.U32 R0, R8, 0x10, RZ ;  /* 0x0000001008005819 */ /* 0x000fe200000006ff */
[----:B------:R-:W-:Y:S01]  /*35c0*/  @P5 FMUL.FTZ R217, R134, R15 ;  /* 0x0000000f86d95220 */ /* 0x000fe20000410000 */
[----:B------:R-:W-:Y:S01]  /*35d0*/  F2FP.BF16.F32.PACK_AB R134, RZ, R207 ;  /* 0x000000cfff86723e */ /* 0x000fe200000010ff */
[----:B------:R-:W3:Y:S01]  /*35e0*/  @P5 LDC R135, c[0x0][0x40c] ;  /* 0x00010300ff875b82 */ /* 0x000ee20000000800 */
[----:B0-----:R-:W-:Y:S01]  /*35f0*/  @P5 FMUL.FTZ R133, R132, R205 ;  /* 0x000000cd84855220 */ /* 0x001fe20000410000 */
[----:B------:R-:W-:Y:S01]  /*3600*/  HFMA2 R205, -RZ, RZ, 0, 0 ;  /* 0x00000000ffcd7431 */ /* 0x000fe200000001ff */
[----:B------:R-:W-:-:S02]  /*3610*/  F2FP.BF16.F32.PACK_AB R148, RZ, R217 ;  /* 0x000000d9ff94723e */ /* 0x000fc400000010ff */
[----:B------:R-:W-:Y:S01]  /*3620*/  @P5 FMUL.FTZ R205, R133, R18 ;  /* 0x0000001285cd5220 */ /* 0x000fe20000410000 */
[----:B-1----:R-:W-:Y:S01]  /*3630*/  @P5 FMUL.FTZ R221, R144, R209 ;  /* 0x000000d190dd5220 */ /* 0x002fe20000410000 */
[----:B------:R-:W-:-:S03]  /*3640*/  MOV R209, RZ ;  /* 0x000000ff00d17202 */ /* 0x000fc60000000f00 */
[----:B------:R-:W-:Y:S01]  /*3650*/  F2FP.BF16.F32.PACK_AB R133, RZ, R205 ;  /* 0x000000cdff85723e */ /* 0x000fe200000010ff */
[----:B------:R-:W-:Y:S01]  /*3660*/  @P5 FMUL.FTZ R209, R221, R12 ;  /* 0x0000000cddd15220 */ /* 0x000fe20000410000 */
[----:B------:R-:W-:Y:S02]  /*3670*/  F2FP.BF16.F32.PACK_AB R144, RZ, R211 ;  /* 0x000000d3ff90723e */ /* 0x000fe400000010ff */
[----:B------:R-:W-:Y:S01]  /*3680*/  PRMT R133, R133, 0x5410, R134 ;  /* 0x0000541085857816 */ /* 0x000fe20000000086 */
[----:B--2---:R-:W-:Y:S01]  /*3690*/  @P5 FMUL.FTZ R223, R146, R213 ;  /* 0x000000d592df5220 */ /* 0x004fe20000410000 */
[----:B------:R-:W-:-:S03]  /*36a0*/  HFMA2 R213, -RZ, RZ, 0, 0 ;  /* 0x00000000ffd57431 */ /* 0x000fc600000001ff */
[----:B------:R-:W-:Y:S01]  /*36b0*/  @P5 FMUL.FTZ R213, R223, R14 ;  /* 0x0000000edfd55220 */ /* 0x000fe20000410000 */
[----:B---3--:R-:W-:Y:S01]  /*36c0*/  @P5 FMUL.FTZ R135, R0, R135 ;  /* 0x0000008700875220 */ /* 0x008fe20000410000 */
[----:B------:R-:W-:-:S03]  /*36d0*/  F2FP.BF16.F32.PACK_AB R0, RZ, R203 ;  /* 0x000000cbff00723e */ /* 0x000fc600000010ff */
[----:B------:R-:W-:Y:S01]  /*36e0*/  F2FP.BF16.F32.PACK_AB R146, RZ, R213 ;  /* 0x000000d5ff92723e */ /* 0x000fe200000010ff */
[----:B------:R-:W-:Y:S01]  /*36f0*/  @P5 FMUL.FTZ R215, R135, R16 ;  /* 0x0000001087d75220 */ /* 0x000fe20000410000 */
[----:B------:R-:W-:-:S04]  /*3700*/  F2FP.BF16.F32.PACK_AB R135, RZ, R209 ;  /* 0x000000d1ff87723e */ /* 0x000fc800000010ff */
[----:B------:R-:W-:Y:S02]  /*3710*/  F2FP.BF16.F32.PACK_AB R132, RZ, R215 ;  /* 0x000000d7ff84723e */ /* 0x000fe400000010ff */
[----:B------:R-:W-:Y:S02]  /*3720*/  PRMT R134, R135, 0x5410, R144 ;  /* 0x0000541087867816 */ /* 0x000fe40000000090 */
[----:B------:R-:W-:Y:S02]  /*3730*/  PRMT R135, R146, 0x5410, R148 ;  /* 0x0000541092877816 */ /* 0x000fe40000000094 */
[----:B------:R-:W-:-:S07]  /*3740*/  PRMT R132, R132, 0x5410, R0 ;  /* 0x0000541084847816 */ /* 0x000fce0000000000 */
.L_x_6918:
[----:B------:R-:W0:Y:S02]  /*3750*/  LDC.64 R220, c[0x0][0x3a8] ;  /* 0x0000ea00ffdc7b82 */ /* 0x000e240000000a00 */
[----:B0-----:R-:W-:-:S05]  /*3760*/  IMAD.WIDE.U32 R220, R142, 0x10, R220 ;  /* 0x000000108edc7825 */ /* 0x001fca00078e00dc */
[----:B------:R0:W-:Y:S02]  /*3770*/  STG.E.128 desc[UR6][R220.64], R132 ;  /* 0x00000084dc007986 */ /* 0x0001e4000c101d06 */
.L_x_6916:
[----:B------:R-:W-:Y:S05]  /*3780*/  BSYNC.RECONVERGENT B0 ;  /* 0x0000000000007941 */ /* 0x000fea0003800200 */
.L_x_6915:
[----:B------:R-:W-:Y:S01]  /*3790*/  FADD.FTZ R0, RZ, R187 ;  /* 0x000000bbff007221 */ /* 0x000fe20000010000 */
[C---:B------:R-:W-:Y:S01]  /*37a0*/  ISETP.GT.U32.AND P5, PT, R3.reuse, 0xff, PT ;  /* 0x000000ff0300780c */ /* 0x040fe20003fa4070 */
[----:B------:R-:W-:Y:S01]  /*37b0*/  BSSY.RECONVERGENT B0, `(.L_x_6919) ;  /* 0x00000a2000007945 */ /* 0x000fe20003800200 */
[----:B------:R-:W-:Y:S01]  /*37c0*/  ISETP.GT.U32.AND P6, PT, R3, 0x17f, PT ;  /* 0x0000017f0300780c */ /* 0x000fe20003fc4070 */
[----:B------:R-:W-:Y:S01]  /*37d0*/  FADD.FTZ R0, R191, R0 ;  /* 0x00000000bf007221 */ /* 0x000fe20000010000 */
[----:B0123--:R-:W-:Y:S02]  /*37e0*/  P2R R133, PR, RZ, 0x2 ;  /* 0x00000002ff857803 */ /* 0x00ffe40000000000 */
        /* <DEDUP_REMOVED lines=158> */
.L_x_6920:
[----:B------:R-:W-:Y:S05]  /*41d0*/  BSYNC.RECONVERGENT B0 ;  /* 0x0000000000007941 */ /* 0x000fea0003800200 */
.L_x_6919:
        /* <DEDUP_REMOVED lines=12> */
.L_x_6922:
[----:B------:R-:W-:Y:S05]  /*42a0*/  BSYNC.RECONVERGENT B0 ;  /* 0x0000000000007941 */ /* 0x000fea0003800200 */
.L_x_6921:
[----:B------:R-:W2:Y:S01]  /*42b0*/  SHFL.DOWN PT, R135, R144, 0x2, 0x1f ;  /* 0x08401f0090877f89 */ /* 0x000ea200000e0000 */
[----:B------:R-:W-:Y:S02]  /*42c0*/  ISETP.NE.AND P6, PT, R138, RZ, PT ;  /* 0x000000ff8a00720c */ /* 0x000fe40003fc5270 */
[----:B------:R-:W-:Y:S01]  /*42d0*/  ISETP.NE.AND P5, PT, RZ, UR10, PT ;  /* 0x0000000aff007c0c */ /* 0x000fe2000bfa5270 */
[----:B-1----:R-:W1:Y:S04]  /*42e0*/  SHFL.DOWN PT, R221, R132, 0x2, 0x1f ;  /* 0x08401f0084dd7f89 */ /* 0x002e6800000e0000 */
[----:B0-----:R-:W0:Y:S01]  /*42f0*/  SHFL.DOWN PT, R0, R133, 0x2, 0x1f ;  /* 0x08401f0085007f89 */ /* 0x001e2200000e0000 */
[----:B--2---:R-:W-:Y:S02]  /*4300*/  IADD3 R134, PT, PT, R135, R144, RZ ;  /* 0x0000009087867210 */ /* 0x004fe40007ffe0ff */
[----:B------:R-:W-:-:S02]  /*4310*/  I2FP.F32.S32 R148, R135 ;  /* 0x0000008700947245 */ /* 0x000fc40000201400 */
[----:B------:R-:W-:Y:S01]  /*4320*/  I2FP.F32.S32 R142, R134 ;  /* 0x00000086008e7245 */ /* 0x000fe20000201400 */
[----:B------:R-:W2:Y:S01]  /*4330*/  SHFL.DOWN PT, R225, R134, 0x1, 0x1f ;  /* 0x08201f0086e17f89 */ /* 0x000ea200000e0000 */
[----:B------:R-:W-:Y:S01]  /*4340*/  I2FP.F32.S32 R135, R144 ;  /* 0x0000009000877245 */ /* 0x000fe20000201400 */
[C---:B-1----:R-:W-:Y:S01]  /*4350*/  FMUL.FTZ R150, R221.reuse, R148 ;  /* 0x00000094dd967220 */ /* 0x042fe20000410000 */
[----:B------:R-:W1:Y:S01]  /*4360*/  MUFU.RCP R146, R142 ;  /* 0x0000008e00927308 */ /* 0x000e620000001000 */
[----:B------:R-:W-:Y:S01]  /*4370*/  FADD.FTZ R221, -R221, R132 ;  /* 0x00000084dddd7221 */ /* 0x000fe20000010100 */
[----:B0-----:R-:W-:Y:S01]  /*4380*/  FADD.FTZ R133, R0, R133 ;  /* 0x0000008500857221 */ /* 0x001fe20000010000 */
[----:B------:R-:W-:Y:S01]  /*4390*/  FFMA.FTZ R223, R135, R132, R150 ;  /* 0x0000008487df7223 */ /* 0x000fe20000010096 */
[----:B------:R-:W0:Y:S01]  /*43a0*/  LDC R144, c[0x0][0x448] ;  /* 0x00011200ff907b82 */ /* 0x000e220000000800 */
[----:B------:R-:W-:-:S04]  /*43b0*/  FMUL.FTZ R221, R221, R221 ;  /* 0x000000dddddd7220 */ /* 0x000fc80000410000 */
[----:B------:R-:W-:-:S04]  /*43c0*/  FMUL.FTZ R221, R221, R135 ;  /* 0x00000087dddd7220 */ /* 0x000fc80000410000 */
[----:B------:R-:W-:Y:S01]  /*43d0*/  FMUL.FTZ R221, R221, R148 ;  /* 0x00000094dddd7220 */ /* 0x000fe20000410000 */
[----:B-1----:R-:W-:-:S03]  /*43e0*/  FMUL.FTZ R223, R146, R223 ;  /* 0x000000df92df7220 */ /* 0x002fc60000410000 */
[----:B------:R-:W-:Y:S01]  /*43f0*/  FFMA.FTZ R133, R146, R221, R133 ;  /* 0x000000dd92857223 */ /* 0x000fe20000010085 */
[-C--:B--2---:R-:W-:Y:S01]  /*4400*/  IADD3 R134, PT, PT, R134, R225.reuse, RZ ;  /* 0x000000e186867210 */ /* 0x084fe20007ffe0ff */
        /* <DEDUP_REMOVED lines=8> */
[----:B------:R-:W-:-:S03]  /*4490*/  FFMA.FTZ R221, R142, R223, R221 ;  /* 0x000000df8edd7223 */ /* 0x000fc600000100dd */
[----:B------:R-:W-:Y:S01]  /*44a0*/  FMUL.FTZ R142, R142, R135 ;  /* 0x000000878e8e7220 */ /* 0x000fe20000410000 */
[----:B---3--:R-:W-:Y:S01]  /*44b0*/  FMUL.FTZ R221, R134, R221 ;  /* 0x000000dd86dd7220 */ /* 0x008fe20000410000 */
[----:B--2---:R-:W-:Y:S02]  /*44c0*/  FADD.FTZ R135, R133, R0 ;  /* 0x0000000085877221 */ /* 0x004fe40000010000 */
[----:B------:R-:W-:Y:S01]  /*44d0*/  FMUL.FTZ R142, R142, R225 ;  /* 0x000000e18e8e7220 */ /* 0x000fe20000410000 */
[----:B------:R-:W1:Y:S02]  /*44e0*/  @!P6 LDC.64 R132, c[0x0][0x3c0] ;  /* 0x0000f000ff84eb82 */ /* 0x000e640000000a00 */
[----:B------:R-:W2:Y:S01]  /*44f0*/  SHFL.IDX PT, R221, R221, RZ, 0x1f ;  /* 0x00001fffdddd7589 */ /* 0x000ea200000e0000 */
[----:B------:R-:W-:-:S05]  /*4500*/  FFMA.FTZ R142, R134, R142, R135 ;  /* 0x0000008e868e7223 */ /* 0x000fca0000010087 */
[----:B------:R-:W0:Y:S01]  /*4510*/  SHFL.IDX PT, R225, R142, RZ, 0x1f ;  /* 0x00001fff8ee17589 */ /* 0x000e2200000e0000 */
[----:B------:R-:W3:Y:S01]  /*4520*/  @!P6 LDC.64 R134, c[0x0][0x3c8] ;  /* 0x0000f200ff86eb82 */ /* 0x000ee20000000a00 */
[----:B-1----:R-:W-:-:S04]  /*4530*/  @!P6 IMAD.WIDE R132, R2, 0x4, R132 ;  /* 0x000000040284e825 */ /* 0x002fc800078e0284 */
[----:B--2---:R-:W-:Y:S01]  /*4540*/  FMUL.FTZ R0, R221, R221 ;  /* 0x000000dddd007220 */ /* 0x004fe20000410000 */
[----:B------:R1:W-:Y:S04]  /*4550*/  @!P6 STG.E desc[UR6][R132.64], R221 ;  /* 0x000000dd8400e986 */ /* 0x0003e8000c101906 */
[----:B------:R-:W-:Y:S01]  /*4560*/  FSEL R223, R0, RZ, P5 ;  /* 0x000000ff00df7208 */ /* 0x000fe20002800000 */
[----:B0-----:R-:W-:Y:S01]  /*4570*/  FFMA.FTZ R0, R225, UR11, R144 ;  /* 0x0000000be1007c23 */ /* 0x001fe20008010090 */
[----:B---3--:R-:W-:-:S04]  /*4580*/  @!P6 IMAD.WIDE R134, R2, 0x4, R134 ;  /* 0x000000040286e825 */ /* 0x008fc800078e0286 */
[----:B------:R-:W-:-:S06]  /*4590*/  FADD.FTZ R0, R0, R223 ;  /* 0x000000df00007221 */ /* 0x000fcc0000010000 */
[----:B------:R-:W0:Y:S02]  /*45a0*/  MUFU.RSQ R0, R0 ;  /* 0x0000000000007308 */ /* 0x000e240000001400 */
[----:B0-----:R1:W-:Y:S01]  /*45b0*/  @!P6 STG.E desc[UR6][R134.64], R0 ;  /* 0x000000008600e986 */ /* 0x0013e2000c101906 */
[----:B-----5:R-:W-:-:S13]  /*45c0*/  ISETP.GE.AND P6, PT, R140, 0x1, PT ;  /* 0x000000018c00780c */ /* 0x020fda0003fc6270 */
[----:B-1----:R-:W-:Y:S05]  /*45d0*/  @!P6 BRA `(.L_x_6923) ;  /* 0x0000000800d0e947 */ /* 0x002fea0003800000 */
[----:B------:R-:W-:Y:S01]  /*45e0*/  IADD3 R140, PT, PT, R140, -0x1, RZ ;  /* 0xffffffff8c8c7810 */ /* 0x000fe20007ffe0ff */
[----:B------:R-:W-:Y:S04]  /*45f0*/  BSSY.RECONVERGENT B0, `(.L_x_6924) ;  /* 0x0000027000007945 */ /* 0x000fe80003800200 */
[----:B------:R-:W-:-:S05]  /*4600*/  IMAD R140, R140, R219, RZ ;  /* 0x000000db8c8c7224 */ /* 0x000fca00078e02ff */
[----:B------:R-:W-:-:S04]  /*4610*/  SHF.R.S32.HI R133, RZ, 0x1f, R140 ;  /* 0x0000001fff857819 */ /* 0x000fc8000001148c */
[----:B------:R-:W-:Y:S02]  /*4620*/  LEA.HI R133, R133, R140, RZ, 0x3 ;  /* 0x0000008c85857211 */ /* 0x000fe400078f18ff */
[----:B------:R-:W-:Y:S02]  /*4630*/  FSEL R140, R221, RZ, !P5 ;  /* 0x000000ffdd8c7208 */ /* 0x000fe40006800000 */
        /* <DEDUP_REMOVED lines=34> */
.L_x_6925:
[----:B------:R-:W-:Y:S05]  /*4860*/  BSYNC.RECONVERGENT B0 ;  /* 0x0000000000007941 */ /* 0x000fea0003800200 */
.L_x_6924:
        /* <DEDUP_REMOVED lines=34> */
.L_x_6927:
[----:B------:R-:W-:Y:S05]  /*4a90*/  BSYNC.RECONVERGENT B0 ;  /* 0x0000000000007941 */ /* 0x000fea0003800200 */
.L_x_6926:
[----:B------:R-:W-:Y:S04]  /*4aa0*/  BSSY.RECONVERGENT B0, `(.L_x_6928) ;  /* 0x0000022000007945 */ /* 0x000fe80003800200 */
[----:B------:R-:W-:Y:S05]  /*4ab0*/  @!P2 BRA `(.L_x_6929) ;  /* 0x000000000080a947 */ /* 0x000fea0003800000 */
[----:B01----:R-:W0:Y:S01]  /*4ac0*/  LDC.64 R218, c[0x0][0x428] ;  /* 0x00010a00ffda7b82 */ /* 0x003e220000000a00 */
        /* <DEDUP_REMOVED lines=31> */
.L_x_6929:
[----:B------:R-:W-:Y:S05]  /*4cc0*/  BSYNC.RECONVERGENT B0 ;  /* 0x0000000000007941 */ /* 0x000fea0003800200 */
.L_x_6928:
[----:B------:R-:W-:Y:S04]  /*4cd0*/  BSSY.RECONVERGENT B0, `(.L_x_6930) ;  /* 0x0000022000007945 */ /* 0x000fe80003800200 */
[----:B------:R-:W-:Y:S05]  /*4ce0*/  @!P3 BRA `(.L_x_6931) ;  /* 0x000000000080b947 */ /* 0x000fea0003800000 */
[----:B012---:R-:W0:Y:S01]  /*4cf0*/  LDC.64 R218, c[0x0][0x428] ;  /* 0x00010a00ffda7b82 */ /* 0x007e220000000a00 */
        /* <DEDUP_REMOVED lines=31> */
.L_x_6931:
[----:B------:R-:W-:Y:S05]  /*4ef0*/  BSYNC.RECONVERGENT B0 ;  /* 0x0000000000007941 */ /* 0x000fea0003800200 */
.L_x_6930:
        /* <DEDUP_REMOVED lines=33> */
.L_x_6932:
[----:B------:R-:W-:Y:S05]  /*5110*/  BSYNC.RECONVERGENT B0 ;  /* 0x0000000000007941 */ /* 0x000fea0003800200 */
.L_x_6923:
[----:B01234-:R-:W0:Y:S01]  /*5120*/  LDC.64 R132, c[0x0][0x380] ;  /* 0x0000e000ff847b82 */ /* 0x01fe220000000a00 */
[----:B------:R-:W-:Y:S01]  /*5130*/  UPLOP3.LUT UP1, UPT, UPT, UPT, UP1, 0x40, 0x4 ;  /* 0x000000000004789c */ /* 0x000fe20003f2e810 */
[----:B0-----:R-:W-:-:S04]  /*5140*/  IADD3 R2, PT, PT, R2, R132, RZ ;  /* 0x0000008402027210 */ /* 0x001fc80007ffe0ff */
[----:B------:R-:W-:-:S13]  /*5150*/  ISETP.GE.AND P0, PT, R2, R133, PT ;  /* 0x000000850200720c */ /* 0x000fda0003f06270 */
[----:B------:R-:W-:Y:S05]  /*5160*/  @!P0 BRA `(.L_x_6933) ;  /* 0xffffffb800708947 */ /* 0x000fea000383ffff */
[----:B------:R-:W-:Y:S05]  /*5170*/  EXIT ;  /* 0x000000000000794d */ /* 0x000fea0003800000 */
.L_x_6934:
        /* <DEDUP_REMOVED lines=16> */
.L_x_34018:


//--------------------- .text._ZN10layer_norm13ln_fwd_kernelINS_13Kernel_traitsIf13__nv_bfloat16S2_S2_fjLj5120ELj1ELj1ELj4ELj16ENS_18Kernel_traits_baseILj5120EfS2_S2_S2_fjLj128EEEEELb0ELb1ELb1ELb1EEEvNS_9FwdParamsE --------------------------
	.section	.text._ZN10layer_norm13ln_fwd_kernelINS_13Kernel_traitsIf13__nv_bfloat16S2_S2_fjLj5120ELj1ELj1ELj4ELj16ENS_18Kernel_traits_baseILj5120EfS2_S2_S2_fjLj128EEEEELb0ELb1ELb1ELb1EEEvNS_9FwdParamsE,"ax",@progbits
	.align	128
        .global         _ZN10layer_norm13ln_fwd_kernelINS_13Kernel_traitsIf13__nv_bfloat16S2_S2_fjLj5120ELj1ELj1ELj4ELj16ENS_18Kernel_traits_baseILj5120EfS2_S2_S2_fjLj128EEEEELb0ELb1ELb1ELb1EEEvNS_9FwdParamsE
        .type           _ZN10layer_norm13ln_fwd_kernelINS_13Kernel_traitsIf13__nv_bfloat16S2_S2_fjLj5120ELj1ELj1ELj4ELj16ENS_18Kernel_traits_baseILj5120EfS2_S2_S2_fjLj128EEEEELb0ELb1ELb1ELb1EEEvNS_9FwdParamsE,@function
        .size           _ZN10layer_norm13ln_fwd_kernelINS_13Kernel_traitsIf13__nv_bfloat16S2_S2_fjLj5120ELj1ELj1ELj4ELj16ENS_18Kernel_traits_baseILj5120EfS2_S2_S2_fjLj128EEEEELb0ELb1ELb1ELb1EEEvNS_9FwdParamsE,(.L_x_34019 - _ZN10layer_norm13ln_fwd_kernelINS_13Kernel_traitsIf13__nv_bfloat16S2_S2_fjLj5120ELj1ELj1ELj4ELj16ENS_18Kernel_traits_baseILj5120EfS2_S2_S2_fjLj128EEEEELb0ELb1ELb1ELb1EEEvNS_9FwdParamsE)
        .other          _ZN10layer_norm13ln_fwd_kernelINS_13Kernel_traitsIf13__nv_bfloat16S2_S2_fjLj5120ELj1ELj1ELj4ELj16ENS_18Kernel_traits_baseILj5120EfS2_S2_S2_fjLj128EEEEELb0ELb1ELb1ELb1EEEvNS_9FwdParamsE,@"STO_CUDA_ENTRY STV_DEFAULT"
_ZN10layer_norm13ln_fwd_kernelINS_13Kernel_traitsIf13__nv_bfloat16S2_S2_fjLj5120ELj1ELj1ELj4ELj16ENS_18Kernel_traits_baseILj5120EfS2_S2_S2_fjLj128EEEEELb0ELb1ELb1ELb1EEEvNS_9FwdParamsE:
.text._ZN10layer_norm13ln_fwd_kernelINS_13Kernel_traitsIf13__nv_bfloat16S2_S2_fjLj5120ELj1ELj1ELj4ELj16ENS_18Kernel_traits_baseILj5120EfS2_S2_S2_fjLj128EEEEELb0ELb1ELb1ELb1EEEvNS_9FwdParamsE:
        /* <DEDUP_REMOVED lines=46> */
.L_x_6935:
        /* <DEDUP_REMOVED lines=44> */
.L_x_6936:
[----:B------:R-:W0:Y:S02]  /*05a0*/  LDCU UR4, c[0x0][0x384] ;  /* 0x00007080ff0477ac */ /* 0x000e240008000800 */
[----:B0-----:R-:W-:-:S13]  /*05b0*/  ISETP.GE.AND P0, PT, R136, UR4, PT ;  /* 0x0000000488007c0c */ /* 0x001fda000bf06270 */
[----:B------:R-:W-:Y:S05]  /*05c0*/  @P0 EXIT ;  /* 0x000000000000094d */ /* 0x000fea0003800000 */
[----:B------:R-:W0:Y:S01]  /*05d0*/  LDCU.U8 UR10, c[0x0][0x410] ;  /* 0x00008200ff0a77ac */ /* 0x000e220008000000 */
[----:B------:R-:W1:Y:S01]  /*05e0*/  LDCU UR11, c[0x0][0x400] ;  /* 0x00008000ff0b77ac */ /* 0x000e620008000800 */
[----:B------:R-:W3:Y:S01]  /*05f0*/  LDCU.64 UR8, c[0x0][0x3a0] ;  /* 0x00007400ff0877ac */ /* 0x000ee20008000a00 */
[----:B------:R-:W-:-:S11]  /*0600*/  UPLOP3.LUT UP0, UPT, UPT, UPT, UPT, 0x40, 0x4 ;  /* 0x000000000004789c */ /* 0x000fd60003f0e870 */
.L_x_6952:
[----:B------:R-:W4:Y:S08]  /*0610*/  LDC.64 R140, c[0x0][0x3f0] ;  /* 0x0000fc00ff8c7b82 */ /* 0x000f300000000a00 */
[----:B------:R-:W0:Y:S08]  /*0620*/  LDC R137, c[0x0][0x388] ;  /* 0x0000e200ff897b82 */ /* 0x000e300000000800 */
[----:B------:R-:W2:Y:S01]  /*0630*/  LDC.64 R138, c[0x0][0x3f8] ;  /* 0x0000fe00ff8a7b82 */ /* 0x000ea20000000a00 */
[----:B----4-:R-:W-:-:S06]  /*0640*/  IMAD.WIDE R140, R136, 0x4, R140 ;  /* 0x00000004888c7825 */ /* 0x010fcc00078e028c */
[----:B------:R-:W4:Y:S01]  /*0650*/  LDG.E R140, desc[UR6][R140.64] ;  /* 0x000000068c8c7981 */ /* 0x000f22000c1e1900 */
[----:B------:R-:W-:Y:S02]  /*0660*/  HFMA2 R142, -RZ, RZ, 0, 0 ;  /* 0x00000000ff8e7431 */ /* 0x000fe400000001ff */
[----:B--2---:R-:W-:-:S06]  /*0670*/  IMAD.WIDE R138, R136, 0x4, R138 ;  /* 0x00000004888a7825 */ /* 0x004fcc00078e028a */
        /* <DEDUP_REMOVED lines=9> */
[----:B------:R2:W5:Y:S01]  /*0710*/  @P1 LDG.E.128 R8, desc[UR6][R2.64] ;  /* 0x0000000602081981 */ /* 0x000562000c1e1d00 */
[----:B---3--:R-:W-:Y:S01]  /*0720*/  ISETP.NE.U32.AND P0, PT, RZ, UR8, PT ;  /* 0x00000008ff007c0c */ /* 0x008fe2000bf05070 */
[----:B------:R-:W-:-:S03]  /*0730*/  IMAD R132, R136, R137, RZ ;  /* 0x0000008988847224 */ /* 0x000fc600078e02ff */
[----:B------:R-:W-:Y:S02]  /*0740*/  ISETP.NE.AND.EX P0, PT, RZ, UR9, PT, P0 ;  /* 0x00000009ff007c0c */ /* 0x000fe4000bf05300 */
[----:B------:R-:W-:-:S04]  /*0750*/  SHF.R.S32.HI R133, RZ, 0x1f, R132 ;  /* 0x0000001fff857819 */ /* 0x000fc80000011484 */
[----:B------:R-:W-:-:S04]  /*0760*/  LEA.HI R133, R133, R132, RZ, 0x3 ;  /* 0x0000008485857211 */ /* 0x000fc800078f18ff */
[----:B------:R-:W-:-:S03]  /*0770*/  LEA.HI.SX32 R155, R133, R0, 0x1d ;  /* 0x00000000859b7211 */ /* 0x000fc600078feaff */
[----:B--2---:R-:W-:Y:S05]  /*0780*/  @!P0 BRA `(.L_x_6937) ;  /* 0x0000000400348947 */ /* 0x004fea0003800000 */
        /* <DEDUP_REMOVED lines=9> */
[----:B------:R-:W3:Y:S08]  /*0820*/  @P2 LDC R133, c[0x0][0x40c] ;  /* 0x00010300ff852b82 */ /* 0x000ef00000000800 */
[----:B------:R-:W4:Y:S08]  /*0830*/  @P2 LDC R147, c[0x0][0x40c] ;  /* 0x00010300ff932b82 */ /* 0x000f300000000800 */
[----:B------:R-:W1:Y:S01]  /*0840*/  @P2 LDC R135, c[0x0][0x40c] ;  /* 0x00010300ff872b82 */ /* 0x000e620000000800 */
[----:B0-----:R-:W-:-:S07]  /*0850*/  @P2 FMUL.FTZ R3, R0, R3 ;  /* 0x0000000300032220 */ /* 0x001fce0000410000 */
[----:B------:R-:W0:Y:S01]  /*0860*/  @P2 LDC R149, c[0x0][0x40c] ;  /* 0x00010300ff952b82 */ /* 0x000e220000000800 */
[----:B---3--:R-:W-:-:S07]  /*0870*/  @P2 FMUL.FTZ R2, R2, R133 ;  /* 0x0000008502022220 */ /* 0x008fce0000410000 */
[----:B------:R-:W3:Y:S08]  /*0880*/  @P2 LDC R151, c[0x0][0x40c] ;  /* 0x00010300ff972b82 */ /* 0x000ef00000000800 */
[----:B------:R-:W0:Y:S01]  /*0890*/  @P2 LDC R146, c[0x0][0x40c] ;  /* 0x00010300ff922b82 */ /* 0x000e220000000800 */
[----:B-1----:R-:W-:Y:S01]  /*08a0*/  @P2 FMUL.FTZ R135, R132, R135 ;  /* 0x0000008784872220 */ /* 0x002fe20000410000 */
[----:B------:R-:W-:-:S04]  /*08b0*/  @P2 PRMT R132, R10, 0x7632, R132 ;  /* 0x000076320a842816 */ /* 0x000fc80000000084 */
[----:B------:R-:W-:Y:S02]  /*08c0*/  @P2 SHF.L.U32 R132, R132, 0x10, RZ ;  /* 0x0000001084842819 */ /* 0x000fe400000006ff */
[----:B------:R-:W1:Y:S03]  /*08d0*/  @P2 LDC R159, c[0x0][0x40c] ;  /* 0x00010300ff9f2b82 */ /* 0x000e660000000800 */
[----:B---3--:R-:W-:Y:S01]  /*08e0*/  @P2 FMUL.FTZ R132, R132, R151 ;  /* 0x0000009784842220 */ /* 0x008fe20000410000 */
[C---:B--2---:R-:W-:Y:S02]  /*08f0*/  @P2 PRMT R0, R4.reuse, 0x7632, R0 ;  /* 0x0000763204002816 */ /* 0x044fe40000000000 */
[----:B------:R-:W-:Y:S02]  /*0900*/  @!P2 PRMT R143, R4, 0x7632, R143 ;  /* 0x00007632048fa816 */ /* 0x000fe4000000008f */
[----:B------:R-:W-:-:S02]  /*0910*/  @P2 SHF.L.U32 R133, R0, 0x10, RZ ;  /* 0x0000001000852819 */ /* 0x000fc400000006ff */
[----:B------:R-:W-:Y:S02]  /*0920*/  @P2 PRMT R0, R9, 0x7632, R0 ;  /* 0x0000763209002816 */ /* 0x000fe40000000000 */
[----:B------:R-:W-:Y:S02]  /*0930*/  @P2 SHF.L.U32 R134, R4, 0x10, RZ ;  /* 0x0000001004862819 */ /* 0x000fe400000006ff */
[----:B------:R-:W-:Y:S01]  /*0940*/  @!P2 SHF.L.U32 R143, R143, 0x10, RZ ;  /* 0x000000108f8fa819 */ /* 0x000fe200000006ff */
[----:B------:R-:W-:Y:S01]  /*0950*/  @P2 FFMA.FTZ R143, R2, R49, R133 ;  /* 0x00000031028f2223 */ /* 0x000fe20000010085 */
[----:B------:R-:W-:Y:S02]  /*0960*/  @P2 SHF.L.U32 R0, R0, 0x10, RZ ;  /* 0x0000001000002819 */ /* 0x000fe400000006ff */
[----:B------:R-:W-:Y:S02]  /*0970*/  @P2 PRMT R2, R5, 0x7632, R2 ;  /* 0x0000763205022816 */ /* 0x000fe40000000002 */
[----:B------:R-:W-:Y:S01]  /*0980*/  @!P2 SHF.L.U32 R139, R4, 0x10, RZ ;  /* 0x00000010048ba819 */ /* 0x000fe200000006ff */
[----:B------:R-:W-:Y:S01]  /*0990*/  @P2 FFMA.FTZ R139, R3, R48, R134 ;  /* 0x00000030038b2223 */ /* 0x000fe20000010086 */
[----:B------:R-:W-:Y:S01]  /*09a0*/  @!P2 PRMT R145, R5, 0x7632, R145 ;  /* 0x000076320591a816 */ /* 0x000fe20000000091 */
[----:B----4-:R-:W-:Y:S01]  /*09b0*/  @P2 FMUL.FTZ R0, R0, R147 ;  /* 0x0000009300002220 */ /* 0x010fe20000410000 */
[----:B------:R-:W-:-:S02]  /*09c0*/  @P2 SHF.L.U32 R3, R2, 0x10, RZ ;  /* 0x0000001002032819 */ /* 0x000fc400000006ff */
[----:B------:R-:W-:Y:S02]  /*09d0*/  @!P2 SHF.L.U32 R145, R145, 0x10, RZ ;  /* 0x000000109191a819 */ /* 0x000fe400000006ff */
[----:B------:R-:W-:Y:S01]  /*09e0*/  @P2 SHF.L.U32 R2, R10, 0x10, RZ ;  /* 0x000000100a022819 */ /* 0x000fe200000006ff */
[----:B------:R-:W-:Y:S01]  /*09f0*/  @P2 FFMA.FTZ R145, R0, R51, R3 ;  /* 0x0000003300912223 */ /* 0x000fe20000010003 */
[----:B------:R-:W-:Y:S02]  /*0a00*/  @P2 PRMT R0, R11, 0x7632, R0 ;  /* 0x000076320b002816 */ /* 0x000fe40000000000 */
[----:B------:R-:W-:Y:S01]  /*0a10*/  @P2 SHF.L.U32 R144, R5, 0x10, RZ ;  /* 0x0000001005902819 */ /* 0x000fe200000006ff */
[----:B0-----:R-:W-:Y:S01]  /*0a20*/  @P2 FMUL.FTZ R3, R2, R149 ;  /* 0x0000009502032220 */ /* 0x001fe20000410000 */
[----:B------:R-:W-:Y:S02]  /*0a30*/  @P2 SHF.L.U32 R133, R11, 0x10, RZ ;  /* 0x000000100b852819 */ /* 0x000fe400000006ff */
[----:B------:R-:W-:-:S02]  /*0a40*/  @P2 SHF.L.U32 R2, R0, 0x10, RZ ;  /* 0x0000001000022819 */ /* 0x000fc400000006ff */
[----:B------:R-:W-:Y:S02]  /*0a50*/  @P2 PRMT R0, R6, 0x7632, R0 ;  /* 0x0000763206002816 */ /* 0x000fe40000000000 */
[----:B------:R-:W-:Y:S01]  /*0a60*/  @P2 PRMT R134, R7, 0x7632, R134 ;  /* 0x0000763207862816 */ /* 0x000fe20000000086 */
[----:B-1----:R-:W-:Y:S01]  /*0a70*/  @P2 FMUL.FTZ R2, R2, R159 ;  /* 0x0000009f02022220 */ /* 0x002fe20000410000 */
[----:B------:R-:W-:Y:S01]  /*0a80*/  @!P2 SHF.L.U32 R141, R5, 0x10, RZ ;  /* 0x00000010058da819 */ /* 0x000fe200000006ff */
[----:B------:R-:W-:Y:S01]  /*0a90*/  @P2 FFMA.FTZ R141, R135, R50, R144 ;  /* 0x00000032878d2223 */ /* 0x000fe20000010090 */
[----:B------:R-:W-:Y:S01]  /*0aa0*/  @P2 FMUL.FTZ R135, R133, R146 ;  /* 0x0000009285872220 */ /* 0x000fe20000410000 */
[C---:B------:R-:W-:Y:S02]  /*0ab0*/  @P2 SHF.L.U32 R144, R6.reuse, 0x10, RZ ;  /* 0x0000001006902819 */ /* 0x040fe400000006ff */
[----:B------:R-:W-:Y:S02]  /*0ac0*/  @!P2 PRMT R151, R6, 0x7632, R151 ;  /* 0x000076320697a816 */ /* 0x000fe40000000097 */
[----:B------:R-:W-:-:S02]  /*0ad0*/  @P2 SHF.L.U32 R146, R7, 0x10, RZ ;  /* 0x0000001007922819 */ /* 0x000fc400000006ff */
[----:B------:R-:W-:Y:S02]  /*0ae0*/  @!P2 PRMT R153, R7, 0x7632, R153 ;  /* 0x000076320799a816 */ /* 0x000fe40000000099 */
[----:B------:R-:W-:Y:S02]  /*0af0*/  @P2 SHF.L.U32 R133, R0, 0x10, RZ ;  /* 0x0000001000852819 */ /* 0x000fe400000006ff */
        /* <DEDUP_REMOVED lines=22> */
.L_x_6937:
[----:B------:R-:W0:Y:S01]  /*0c60*/  @P1 LDC R133, c[0x0][0x40c] ;  /* 0x00010300ff851b82 */ /* 0x000e220000000800 */
[----:B-----5:R-:W-:Y:S02]  /*0c70*/  @P1 PRMT R2, R9, 0x7632, R2 ;  /* 0x0000763209021816 */ /* 0x020fe40000000002 */
[----:B------:R-:W-:Y:S02]  /*0c80*/  @P1 PRMT R0, R8, 0x7632, R0 ;  /* 0x0000763208001816 */ /* 0x000fe40000000000 */
[----:B------:R-:W-:Y:S02]  /*0c90*/  @P1 SHF.L.U32 R2, R2, 0x10, RZ ;  /* 0x0000001002021819 */ /* 0x000fe400000006ff */
[----:B------:R-:W-:Y:S01]  /*0ca0*/  @P1 SHF.L.U32 R0, R0, 0x10, RZ ;  /* 0x0000001000001819 */ /* 0x000fe200000006ff */
[----:B------:R-:W2:Y:S01]  /*0cb0*/  @P1 LDC R3, c[0x0][0x40c] ;  /* 0x00010300ff031b82 */ /* 0x000ea20000000800 */
[----:B------:R-:W-:Y:S02]  /*0cc0*/  @P1 PRMT R132, R11, 0x7632, R132 ;  /* 0x000076320b841816 */ /* 0x000fe40000000084 */
[----:B------:R-:W-:-:S02]  /*0cd0*/  MOV R143, RZ ;  /* 0x000000ff008f7202 */ /* 0x000fc40000000f00 */
[----:B------:R-:W-:Y:S02]  /*0ce0*/  @P1 SHF.L.U32 R132, R132, 0x10, RZ ;  /* 0x0000001084841819 */ /* 0x000fe400000006ff */
        /* <DEDUP_REMOVED lines=8> */
[----:B------:R-:W-:-:S03]  /*0d70*/  MOV R149, RZ ;  /* 0x000000ff00957202 */ /* 0x000fc60000000f00 */
[----:B------:R-:W-:Y:S01]  /*0d80*/  @P1 FMUL.FTZ R145, R2, R51 ;  /* 0x0000003302911220 */ /* 0x000fe20000410000 */
[----:B------:R-:W-:Y:S02]  /*0d90*/  @P1 SHF.L.U32 R2, R9, 0x10, RZ ;  /* 0x0000001009021819 */ /* 0x000fe400000006ff */
[----:B------:R-:W0:Y:S01]  /*0da0*/  @P1 LDC R135, c[0x0][0x40c] ;  /* 0x00010300ff871b82 */ /* 0x000e220000000800 */
[----:B--2---:R-:W-:Y:S01]  /*0db0*/  @P1 FMUL.FTZ R0, R0, R3 ;  /* 0x0000000300001220 */ /* 0x004fe20000410000 */
[----:B------:R-:W-:-:S03]  /*0dc0*/  @P1 PRMT R3, R10, 0x7632, R3 ;  /* 0x000076320a031816 */ /* 0x000fc60000000003 */
[----:B------:R-:W-:Y:S01]  /*0dd0*/  @P1 FMUL.FTZ R143, R0, R49 ;  /* 0x00000031008f1220 */ /* 0x000fe20000410000 */
[----:B------:R-:W-:Y:S02]  /*0de0*/  @P1 SHF.L.U32 R3, R3, 0x10, RZ ;  /* 0x0000001003031819 */ /* 0x000fe400000006ff */
[----:B------:R-:W2:Y:S03]  /*0df0*/  @P1 LDC R134, c[0x0][0x40c] ;  /* 0x00010300ff861b82 */ /* 0x000ea60000000800 */
[----:B---3--:R-:W-:Y:S01]  /*0e00*/  @P1 FMUL.FTZ R0, R3, R144 ;  /* 0x0000009003001220 */ /* 0x008fe20000410000 */
[----:B------:R-:W-:-:S03]  /*0e10*/  @P1 SHF.L.U32 R3, R10, 0x10, RZ ;  /* 0x000000100a031819 */ /* 0x000fc600000006ff */
[----:B------:R-:W-:Y:S01]  /*0e20*/  @P1 FMUL.FTZ R151, R0, R45 ;  /* 0x0000002d00971220 */ /* 0x000fe20000410000 */
[----:B------:R-:W3:Y:S01]  /*0e30*/  @P1 LDC R146, c[0x0][0x40c] ;  /* 0x00010300ff921b82 */ /* 0x000ee20000000800 */
[----:B----4-:R-:W-:Y:S01]  /*0e40*/  @P1 FMUL.FTZ R132, R132, R139 ;  /* 0x0000008b84841220 */ /* 0x010fe20000410000 */
[----:B------:R-:W-:Y:S02]  /*0e50*/  @P1 SHF.L.U32 R139, R11, 0x10, RZ ;  /* 0x000000100b8b1819 */ /* 0x000fe400000006ff */
[----:B------:R-:W-:Y:S01]  /*0e60*/  @P1 SHF.L.U32 R0, R8, 0x10, RZ ;  /* 0x0000001008001819 */ /* 0x000fe200000006ff */
[----:B------:R-:W-:-:S03]  /*0e70*/  @P1 FMUL.FTZ R153, R132, R47 ;  /* 0x0000002f84991220 */ /* 0x000fc60000410000 */
[----:B------:R-:W4:Y:S01]  /*0e80*/  @P1 LDC R133, c[0x0][0x40c] ;  /* 0x00010300ff851b82 */ /* 0x000f220000000800 */
[----:B0-----:R-:W-:Y:S01]  /*0e90*/  @P1 FMUL.FTZ R135, R2, R135 ;  /* 0x0000008702871220 */ /* 0x001fe20000410000 */
[----:B------:R-:W-:Y:S02]  /*0ea0*/  F2FP.BF16.F32.PACK_AB R2, RZ, R145 ;  /* 0x00000091ff02723e */ /* 0x000fe400000010ff */
[----:B------:R-:W-:Y:S01]  /*0eb0*/  F2FP.BF16.F32.PACK_AB R144, RZ, R153 ;  /* 0x00000099ff90723e */ /* 0x000fe200000010ff */
[----:B------:R-:W-:Y:S01]  /*0ec0*/  @P1 FMUL.FTZ R141, R135, R50 ;  /* 0x00000032878d1220 */ /* 0x000fe20000410000 */
[----:B--2---:R-:W-:-:S04]  /*0ed0*/  @P1 FMUL.FTZ R3, R3, R134 ;  /* 0x0000008603031220 */ /* 0x004fc80000410000 */
[----:B------:R-:W-:Y:S01]  /*0ee0*/  @P1 FMUL.FTZ R147, R3, R44 ;  /* 0x0000002c03931220 */ /* 0x000fe20000410000 */
[----:B------:R-:W-:Y:S01]  /*0ef0*/  F2FP.BF16.F32.PACK_AB R3, RZ, R151 ;  /* 0x00000097ff03723e */ /* 0x000fe200000010ff */
[----:B---3--:R-:W-:Y:S01]  /*0f00*/  @P1 FMUL.FTZ R157, R139, R146 ;  /* 0x000000928b9d1220 */ /* 0x008fe20000410000 */
[----:B------:R-:W-:Y:S02]  /*0f10*/  MOV R139, RZ ;  /* 0x000000ff008b7202 */ /* 0x000fe40000000f00 */
[----:B------:R-:W-:Y:S01]  /*0f20*/  F2FP.BF16.F32.PACK_AB R134, RZ, R147 ;  /* 0x00000093ff86723e */ /* 0x000fe200000010ff */
[----:B------:R-:W-:-:S03]  /*0f30*/  @P1 FMUL.FTZ R149, R157, R46 ;  /* 0x0000002e9d951220 */ /* 0x000fc60000410000 */
[----:B------:R-:W-:Y:S01]  /*0f40*/  PRMT R134, R134, 0x5410, R3 ;  /* 0x0000541086867816 */ /* 0x000fe20000000003 */
[----:B----4-:R-:W-:Y:S01]  /*0f50*/  @P1 FMUL.FTZ R133, R0, R133 ;  /* 0x0000008500851220 */ /* 0x010fe20000410000 */
[----:B------:R-:W-:Y:S02]  /*0f60*/  F2FP.BF16.F32.PACK_AB R0, RZ, R143 ;  /* 0x0000008fff00723e */ /* 0x000fe400000010ff */
[----:B------:R-:W-:Y:S01]  /*0f70*/  F2FP.BF16.F32.PACK_AB R135, RZ, R149 ;  /* 0x00000095ff87723e */ /* 0x000fe200000010ff */
[----:B------:R-:W-:Y:S01]  /*0f80*/  @P1 FMUL.FTZ R139, R133, R48 ;  /* 0x00000030858b1220 */ /* 0x000fe20000410000 */
[----:B------:R-:W-:Y:S02]  /*0f90*/  F2FP.BF16.F32.PACK_AB R133, RZ, R141 ;  /* 0x0000008dff85723e */ /* 0x000fe400000010ff */
[----:B------:R-:W-:Y:S02]  /*0fa0*/  PRMT R135, R135, 0x5410, R144 ;  /* 0x0000541087877816 */ /* 0x000fe40000000090 */
[----:B------:R-:W-:-:S02]  /*0fb0*/  F2FP.BF16.F32.PACK_AB R132, RZ, R139 ;  /* 0x0000008bff84723e */ /* 0x000fc400000010ff */
[----:B------:R-:W-:Y:S02]  /*0fc0*/  PRMT R133, R133, 0x5410, R2 ;  /* 0x0000541085857816 */ /* 0x000fe40000000002 */
[----:B------:R-:W-:-:S07]  /*0fd0*/  PRMT R132, R132, 0x5410, R0 ;  /* 0x0000541084847816 */ /* 0x000fce0000000000 */
.L_x_6938:
[----:B------:R-:W0:Y:S01]  /*0fe0*/  LDC.64 R2, c[0x0][0x3a8] ;  /* 0x0000ea00ff027b82 */ /* 0x000e220000000a00 */
[----:B------:R-:W-:Y:S02]  /*0ff0*/  @P1 IADD3 R163, PT, PT, R142, 0x80, RZ ;  /* 0x000000808ea31810 */ /* 0x000fe40007ffe0ff */
[----:B------:R-:W-:-:S05]  /*1000*/  @P0 IADD3 R165, PT, PT, R155, 0x80, RZ ;  /* 0x000000809ba50810 */ /* 0x000fca0007ffe0ff */
[----:B------:R-:W2:Y:S08]  /*1010*/  @P1 LDC.64 R158, c[0x0][0x390] ;  /* 0x0000e400ff9e1b82 */ /* 0x000eb00000000a00 */
[----:B------:R-:W3:Y:S01]  /*1020*/  @P0 LDC.64 R160, c[0x0][0x3a0] ;  /* 0x0000e800ffa00b82 */ /* 0x000ee20000000a00 */
[----:B0-----:R-:W-:-:S05]  /*1030*/  IMAD.WIDE.U32 R156, R155, 0x10, R2 ;  /* 0x000000109b9c7825 */ /* 0x001fca00078e0002 */
[----:B------:R0:W-:Y:S01]  /*1040*/  STG.E.128 desc[UR6][R156.64], R132 ;  /* 0x000000849c007986 */ /* 0x0001e2000c101d06 */
[----:B--2---:R-:W-:-:S05]  /*1050*/  @P1 IMAD.WIDE.U32 R158, R163, 0x10, R158 ;  /* 0x00000010a39e1825 */ /* 0x004fca00078e009e */
[----:B------:R0:W5:Y:S01]  /*1060*/  @P1 LDG.E.128 R8, desc[UR6][R158.64] ;  /* 0x000000069e081981 */ /* 0x000162000c1e1d00 */
[----:B---3--:R-:W-:-:S05]  /*1070*/  @P0 IMAD.WIDE.U32 R160, R165, 0x10, R160 ;  /* 0x00000010a5a00825 */ /* 0x008fca00078e00a0 */
[----:B------:R0:W5:Y:S01]  /*1080*/  @P0 LDG.E.128 R4, desc[UR6][R160.64] ;  /* 0x00000006a0040981 */ /* 0x000162000c1e1d00 */
[----:B------:R-:W-:Y:S05]  /*1090*/  @!P0 BRA `(.L_x_6939) ;  /* 0x0000000000f88947 */ /* 0x000fea0003800000 */
[----:B------:R-:W-:Y:S02]  /*10a0*/  ISETP.GT.AND P2, PT, R140, RZ, PT ;  /* 0x000000ff8c00720c */ /* 0x000fe40003f44270 */
[----:B0----5:R-:W-:Y:S02]  /*10b0*/  SHF.L.U32 R157, R5, 0x10, RZ ;  /* 0x00000010059d7819 */ /* 0x021fe400000006ff */
[----:B------:R-:W-:Y:S02]  /*10c0*/  SHF.L.U32 R161, R6, 0x10, RZ ;  /* 0x0000001006a17819 */ /* 0x000fe400000006ff */
[----:B------:R-:W-:Y:S02]  /*10d0*/  SHF.L.U32 R169, R7, 0x10, RZ ;  /* 0x0000001007a97819 */ /* 0x000fe400000006ff */
[----:B------:R-:W-:-:S05]  /*10e0*/  SHF.L.U32 R171, R4, 0x10, RZ ;  /* 0x0000001004ab7819 */ /* 0x000fca00000006ff */
[----:B------:R-:W0:Y:S01]  /*10f0*/  @P2 LDC R133, c[0x0][0x40c] ;  /* 0x00010300ff852b82 */ /* 0x000e220000000800 */
[----:B------:R-:W-:-:S04]  /*1100*/  @P2 PRMT R0, R8, 0x7632, R0 ;  /* 0x0000763208002816 */ /* 0x000fc80000000000 */
[----:B------:R-:W-:Y:S02]  /*1110*/  @P2 SHF.L.U32 R132, R0, 0x10, RZ ;  /* 0x0000001000842819 */ /* 0x000fe400000006ff */
[----:B------:R-:W-:Y:S01]  /*1120*/  PRMT R0, R4, 0x7632, R0 ;  /* 0x0000763204007816 */ /* 0x000fe20000000000 */
[----:B------:R-:W2:Y:S03]  /*1130*/  @P2 LDC R144, c[0x0][0x40c] ;  /* 0x00010300ff902b82 */ /* 0x000ea60000000800 */
[----:B------:R-:W-:Y:S02]  /*1140*/  SHF.L.U32 R159, R0, 0x10, RZ ;  /* 0x00000010009f7819 */ /* 0x000fe400000006ff */
[----:B------:R-:W-:-:S03]  /*1150*/  @P2 PRMT R0, R9, 0x7632, R0 ;  /* 0x0000763209002816 */ /* 0x000fc60000000000 */
[----:B------:R-:W3:Y:S08]  /*1160*/  @P2 LDC R146, c[0x0][0x40c] ;  /* 0x00010300ff922b82 */ /* 0x000ef00000000800 */
[----:B------:R-:W4:Y:S01]  /*1170*/  @P2 LDC R148, c[0x0][0x40c] ;  /* 0x00010300ff942b82 */ /* 0x000f220000000800 */
[----:B0-----:R-:W-:Y:S01]  /*1180*/  @P2 FMUL.FTZ R132, R132, R133 ;  /* 0x0000008584842220 */ /* 0x001fe20000410000 */
[----:B------:R-:W-:-:S03]  /*1190*/  @P2 SHF.L.U32 R133, R9, 0x10, RZ ;  /* 0x0000001009852819 */ /* 0x000fc600000006ff */
[----:B------:R-:W-:-:S03]  /*11a0*/  @P2 FFMA.FTZ R159, R132, R41, R159 ;  /* 0x00000029849f2223 */ /* 0x000fc6000001009f */
[----:B------:R-:W0:Y:S01]  /*11b0*/  @P2 LDC R165, c[0x0][0x40c] ;  /* 0x00010300ffa52b82 */ /* 0x000e220000000800 */
[----:B--2---:R-:W-:Y:S01]  /*11c0*/  @P2 FMUL.FTZ R144, R133, R144 ;  /* 0x0000009085902220 */ /* 0x004fe20000410000 */
[----:B------:R-:W-:Y:S02]  /*11d0*/  @P2 SHF.L.U32 R133, R0, 0x10, RZ ;  /* 0x0000001000852819 */ /* 0x000fe400000006ff */
[----:B------:R-:W-:Y:S01]  /*11e0*/  PRMT R0, R5, 0x7632, R0 ;  /* 0x0000763205007816 */ /* 0x000fe20000000000 */
[----:B------:R-:W-:Y:S01]  /*11f0*/  @P2 FFMA.FTZ R157, R144, R42, R157 ;  /* 0x0000002a909d2223 */ /* 0x000fe2000001009d */
[----:B------:R-:W-:Y:S02]  /*1200*/  @P2 SHF.L.U32 R144, R11, 0x10, RZ ;  /* 0x000000100b902819 */ /* 0x000fe400000006ff */
[----:B------:R-:W2:Y:S01]  /*1210*/  @P2 LDC R134, c[0x0][0x40c] ;  /* 0x00010300ff862b82 */ /* 0x000ea20000000800 */
[----:B---3--:R-:W-:Y:S01]  /*1220*/  @P2 FMUL.FTZ R132, R133, R146 ;  /* 0x0000009285842220 */ /* 0x008fe20000410000 */
[----:B------:R-:W-:-:S02]  /*1230*/  @P2 SHF.L.U32 R133, R10, 0x10, RZ ;  /* 0x000000100a852819 */ /* 0x000fc400000006ff */
[----:B------:R-:W-:Y:S02]  /*1240*/  SHF.L.U32 R163, R0, 0x10, RZ ;  /* 0x0000001000a37819 */ /* 0x000fe400000006ff */
[----:B------:R-:W-:Y:S02]  /*1250*/  @P2 PRMT R0, R10, 0x7632, R0 ;  /* 0x000076320a002816 */ /* 0x000fe40000000000 */
[----:B------:R-:W3:Y:S01]  /*1260*/  @P2 LDC R135, c[0x0][0x40c] ;  /* 0x00010300ff872b82 */ /* 0x000ee20000000800 */
[----:B----4-:R-:W-:Y:S01]  /*1270*/  @P2 FMUL.FTZ R148, R133, R148 ;  /* 0x0000009485942220 */ /* 0x010fe20000410000 */
[----:B------:R-:W-:Y:S01]  /*1280*/  @P2 SHF.L.U32 R133, R8, 0x10, RZ ;  /* 0x0000001008852819 */ /* 0x000fe200000006ff */
[----:B------:R-:W-:Y:S01]  /*1290*/  @P2 FFMA.FTZ R163, R132, R43, R163 ;  /* 0x0000002b84a32223 */ /* 0x000fe200000100a3 */
[----:B------:R-:W-:Y:S01]  /*12a0*/  @P2 SHF.L.U32 R0, R0, 0x10, RZ ;  /* 0x0000001000002819 */ /* 0x000fe200000006ff */
[----:B------:R-:W-:-:S03]  /*12b0*/  @P2 FFMA.FTZ R161, R148, R36, R161 ;  /* 0x0000002494a12223 */ /* 0x000fc600000100a1 */
[----:B------:R-:W4:Y:S01]  /*12c0*/  @P2 LDC R173, c[0x0][0x40c] ;  /* 0x00010300ffad2b82 */ /* 0x000f220000000800 */
[----:B0-----:R-:W-:-:S04]  /*12d0*/  @P2 FMUL.FTZ R146, R144, R165 ;  /* 0x000000a590922220 */ /* 0x001fc80000410000 */
[----:B------:R-:W-:Y:S01]  /*12e0*/  @P2 FFMA.FTZ R169, R146, R38, R169 ;  /* 0x0000002692a92223 */ /* 0x000fe200000100a9 */
[----:B--2---:R-:W-:Y:S01]  /*12f0*/  @P2 FMUL.FTZ R144, R133, R134 ;  /* 0x0000008685902220 */ /* 0x004fe20000410000 */
[----:B------:R-:W-:Y:S02]  /*1300*/  @P2 PRMT R134, R11, 0x7632, R134 ;  /* 0x000076320b862816 */ /* 0x000fe40000000086 */
[----:B------:R-:W-:Y:S01]  /*1310*/  PRMT R133, R7, 0x7632, R133 ;  /* 0x0000763207857816 */ /* 0x000fe20000000085 */
[----:B------:R-:W-:Y:S01]  /*1320*/  @P2 FFMA.FTZ R171, R144, R40, R171 ;  /* 0x0000002890ab2223 */ /* 0x000fe200000100ab */
[----:B------:R-:W-:Y:S02]  /*1330*/  @P2 SHF.L.U32 R134, R134, 0x10, RZ ;  /* 0x0000001086862819 */ /* 0x000fe400000006ff */
[----:B------:R-:W-:Y:S01]  /*1340*/  SHF.L.U32 R167, R133, 0x10, RZ ;  /* 0x0000001085a77819 */ /* 0x000fe200000006ff */
[----:B---3--:R-:W-:Y:S01]  /*1350*/  @P2 FMUL.FTZ R132, R0, R135 ;  /* 0x0000008700842220 */ /* 0x008fe20000410000 */
[----:B------:R-:W-:-:S02]  /*1360*/  PRMT R0, R6, 0x7632, R0 ;  /* 0x0000763206007816 */ /* 0x000fc40000000000 */
[----:B------:R-:W-:Y:S02]  /*1370*/  F2FP.BF16.F32.PACK_AB R133, RZ, R157 ;  /* 0x0000009dff85723e */ /* 0x000fe400000010ff */
[----:B------:R-:W-:Y:S02]  /*1380*/  SHF.L.U32 R165, R0, 0x10, RZ ;  /* 0x0000001000a57819 */ /* 0x000fe400000006ff */
[----:B------:R-:W-:Y:S01]  /*1390*/  F2FP.BF16.F32.PACK_AB R0, RZ, R159 ;  /* 0x0000009fff00723e */ /* 0x000fe200000010ff */
[----:B----4-:R-:W-:Y:S01]  /*13a0*/  @P2 FMUL.FTZ R134, R134, R173 ;  /* 0x000000ad86862220 */ /* 0x010fe20000410000 */
        /* <DEDUP_REMOVED lines=13> */
.L_x_6939:
        /* <DEDUP_REMOVED lines=8> */
[----:B------:R-:W2:Y:S01]  /*1500*/  @P1 LDC R133, c[0x0][0x40c] ;  /* 0x00010300ff851b82 */ /* 0x000ea20000000800 */
[----:B------:R-:W-:Y:S02]  /*1510*/  @P1 PRMT R134, R11, 0x7632, R134 ;  /* 0x000076320b861816 */ /* 0x000fe40000000086 */
[----:B------:R-:W-:-:S02]  /*1520*/  MOV R159, RZ ;  /* 0x000000ff009f7202 */ /* 0x000fc40000000f00 */
[----:B------:R-:W-:Y:S02]  /*1530*/  @P1 SHF.L.U32 R134, R134, 0x10, RZ ;  /* 0x0000001086861819 */ /* 0x000fe400000006ff */
[----:B------:R-:W-:Y:S01]  /*1540*/  @P1 SHF.L.U32 R146, R11, 0x10, RZ ;  /* 0x000000100b921819 */ /* 0x000fe200000006ff */
[----:B------:R-:W3:Y:S08]  /*1550*/  @P1 LDC R144, c[0x0][0x40c] ;  /* 0x00010300ff901b82 */ /* 0x000ef00000000800 */
[----:B------:R-:W4:Y:S01]  /*1560*/  @P1 LDC R165, c[0x0][0x40c] ;  /* 0x00010300ffa51b82 */ /* 0x000f220000000800 */
[----:B0-----:R-:W-:-:S04]  /*1570*/  @P1 FMUL.FTZ R132, R132, R135 ;  /* 0x0000008784841220 */ /* 0x001fc80000410000 */
        /* <DEDUP_REMOVED lines=9> */
[----:B------:R-:W-:-:S04]  /*1610*/  @P1 SHF.L.U32 R144, R10, 0x10, RZ ;  /* 0x000000100a901819 */ /* 0x000fc800000006ff */
[----:B------:R-:W3:Y:S01]  /*1620*/  @P1 LDC R169, c[0x0][0x40c] ;  /* 0x00010300ffa91b82 */ /* 0x000ee20000000800 */
[----:B----4-:R-:W-:Y:S01]  /*1630*/  @P1 FMUL.FTZ R134, R134, R165 ;  /* 0x000000a586861220 */ /* 0x010fe20000410000 */
[----:B------:R-:W-:Y:S01]  /*1640*/  MOV R165, RZ ;  /* 0x000000ff00a57202 */ /* 0x000fe20000000f00 */
[----:B------:R-:W-:Y:S01]  /*1650*/  @P1 FMUL.FTZ R165, R0, R37 ;  /* 0x0000002500a51220 */ /* 0x000fe20000410000 */
[----:B------:R-:W-:Y:S01]  /*1660*/  @P1 SHF.L.U32 R0, R8, 0x10, RZ ;  /* 0x0000001008001819 */ /* 0x000fe200000006ff */
[----:B------:R-:W-:Y:S01]  /*1670*/  @P1 FMUL.FTZ R167, R134, R39 ;  /* 0x0000002786a71220 */ /* 0x000fe20000410000 */
[----:B------:R-:W-:Y:S02]  /*1680*/  F2FP.BF16.F32.PACK_AB R134, RZ, R163 ;  /* 0x000000a3ff86723e */ /* 0x000fe400000010ff */
[----:B------:R-:W4:Y:S01]  /*1690*/  @P1 LDC R135, c[0x0][0x40c] ;  /* 0x00010300ff871b82 */ /* 0x000f220000000800 */
[----:B0-----:R-:W-:Y:S01]  /*16a0*/  @P1 FMUL.FTZ R133, R132, R157 ;  /* 0x0000009d84851220 */ /* 0x001fe20000410000 */
[----:B------:R-:W-:-:S02]  /*16b0*/  MOV R157, RZ ;  /* 0x000000ff009d7202 */ /* 0x000fc40000000f00 */
[----:B------:R-:W-:Y:S01]  /*16c0*/  F2FP.BF16.F32.PACK_AB R148, RZ, R167 ;  /* 0x000000a7ff94723e */ /* 0x000fe200000010ff */
[----:B------:R-:W-:Y:S01]  /*16d0*/  @P1 FMUL.FTZ R157, R133, R42 ;  /* 0x0000002a859d1220 */ /* 0x000fe20000410000 */
[----:B--2---:R-:W-:Y:S01]  /*16e0*/  @P1 FMUL.FTZ R173, R144, R161 ;  /* 0x000000a190ad1220 */ /* 0x004fe20000410000 */
[----:B------:R-:W-:-:S03]  /*16f0*/  HFMA2 R161, -RZ, RZ, 0, 0 ;  /* 0x00000000ffa17431 */ /* 0x000fc600000001ff */
[----:B------:R-:W-:Y:S01]  /*1700*/  F2FP.BF16.F32.PACK_AB R133, RZ, R157 ;  /* 0x0000009dff85723e */ /* 0x000fe200000010ff */
[----:B------:R-:W-:Y:S01]  /*1710*/  @P1 FMUL.FTZ R161, R173, R36 ;  /* 0x00000024ada11220 */ /* 0x000fe20000410000 */
[----:B------:R-:W-:Y:S02]  /*1720*/  F2FP.BF16.F32.PACK_AB R144, RZ, R165 ;  /* 0x000000a5ff90723e */ /* 0x000fe400000010ff */
[----:B------:R-:W-:Y:S01]  /*1730*/  PRMT R133, R133, 0x5410, R134 ;  /* 0x0000541085857816 */ /* 0x000fe20000000086 */
[----:B---3--:R-:W-:Y:S01]  /*1740*/  @P1 FMUL.FTZ R175, R146, R169 ;  /* 0x000000a992af1220 */ /* 0x008fe20000410000 */
[----:B------:R-:W-:-:S03]  /*1750*/  MOV R169, RZ ;  /* 0x000000ff00a97202 */ /* 0x000fc60000000f00 */
[----:B------:R-:W-:Y:S01]  /*1760*/  @P1 FMUL.FTZ R169, R175, R38 ;  /* 0x00000026afa91220 */ /* 0x000fe20000410000 */
[----:B----4-:R-:W-:Y:S01]  /*1770*/  @P1 FMUL.FTZ R135, R0, R135 ;  /* 0x0000008700871220 */ /* 0x010fe20000410000 */
        /* <DEDUP_REMOVED lines=8> */
.L_x_6940:
[----:B------:R-:W0:Y:S01]  /*1800*/  @P1 LDC.64 R174, c[0x0][0x390] ;  /* 0x0000e400ffae1b82 */ /* 0x000e220000000a00 */
[C---:B------:R-:W-:Y:S02]  /*1810*/  IADD3 R173, PT, PT, R155.reuse, 0x80, RZ ;  /* 0x000000809bad7810 */ /* 0x040fe40007ffe0ff */
[----:B------:R-:W-:Y:S02]  /*1820*/  @P1 IADD3 R179, PT, PT, R142, 0x100, RZ ;  /* 0x000001008eb31810 */ /* 0x000fe40007ffe0ff */
[----:B------:R-:W-:Y:S01]  /*1830*/  @P0 IADD3 R181, PT, PT, R155, 0x100, RZ ;  /* 0x000001009bb50810 */ /* 0x000fe20007ffe0ff */
[----:B------:R-:W-:Y:S02]  /*1840*/  IMAD.WIDE.U32 R172, R173, 0x10, R2 ;  /* 0x00000010adac7825 */ /* 0x000fe400078e0002 */
[----:B------:R-:W2:Y:S03]  /*1850*/  @P0 LDC.64 R176, c[0x0][0x3a0] ;  /* 0x0000e800ffb00b82 */ /* 0x000ea60000000a00 */
[----:B------:R3:W-:Y:S01]  /*1860*/  STG.E.128 desc[UR6][R172.64], R132 ;  /* 0x00000084ac007986 */ /* 0x0007e2000c101d06 */
[----:B0-----:R-:W-:-:S05]  /*1870*/  @P1 IMAD.WIDE.U32 R174, R179, 0x10, R174 ;  /* 0x00000010b3ae1825 */ /* 0x001fca00078e00ae */
[----:B------:R3:W5:Y:S01]  /*1880*/  @P1 LDG.E.128 R8, desc[UR6][R174.64] ;  /* 0x00000006ae081981 */ /* 0x000762000c1e1d00 */
[----:B--2---:R-:W-:-:S05]  /*1890*/  @P0 IMAD.WIDE.U32 R176, R181, 0x10, R176 ;  /* 0x00000010b5b00825 */ /* 0x004fca00078e00b0 */
[----:B------:R3:W5:Y:S01]  /*18a0*/  @P0 LDG.E.128 R4, desc[UR6][R176.64] ;  /* 0x00000006b0040981 */ /* 0x000762000c1e1d00 */
[----:B------:R-:W-:Y:S05]  /*18b0*/  @!P0 BRA `(.L_x_6941) ;  /* 0x0000000000f88947 */ /* 0x000fea0003800000 */
[----:B------:R-:W-:Y:S02]  /*18c0*/  ISETP.GT.AND P2, PT, R140, RZ, PT ;  /* 0x000000ff8c00720c */ /* 0x000fe40003f44270 */
[----:B---3-5:R-:W-:Y:S02]  /*18d0*/  SHF.L.U32 R177, R5, 0x10, RZ ;  /* 0x0000001005b17819 */ /* 0x028fe400000006ff */
        /* <DEDUP_REMOVED lines=60> */
.L_x_6941:
[----:B---3--:R-:W0:Y:S01]  /*1ca0*/  @P1 LDC R135, c[0x0][0x40c] ;  /* 0x00010300ff871b82 */ /* 0x008e220000000800 */
        /* <DEDUP_REMOVED lines=55> */
.L_x_6942:
        /* <DEDUP_REMOVED lines=74> */
.L_x_6943:
        /* <DEDUP_REMOVED lines=56> */
.L_x_6944:
[----:B------:R-:W0:Y:S01]  /*2840*/  @P1 LDC.64 R206, c[0x0][0x390] ;  /* 0x0000e400ffce1b82 */ /* 0x000e220000000a00 */
[C---:B------:R-:W-:Y:S02]  /*2850*/  IADD3 R205, PT, PT, R155.reuse, 0x180, RZ ;  /* 0x000001809bcd7810 */ /* 0x040fe40007ffe0ff */
[----:B------:R-:W-:Y:S02]  /*2860*/  @P1 IADD3 R211, PT, PT, R142, 0x200, RZ ;  /* 0x000002008ed31810 */ /* 0x000fe40007ffe0ff */
[----:B------:R-:W-:Y:S01]  /*2870*/  IADD3 R155, PT, PT, R155, 0x200, RZ ;  /* 0x000002009b9b7810 */ /* 0x000fe20007ffe0ff */
        /* <DEDUP_REMOVED lines=70> */
.L_x_6945:
        /* <DEDUP_REMOVED lines=56> */
.L_x_6946:
        /* <DEDUP_REMOVED lines=156> */
.L_x_6948:
[----:B-1----:R-:W-:Y:S05]  /*3a20*/  BSYNC.RECONVERGENT B0 ;  /* 0x0000000000007941 */ /* 0x002fea0003800200 */
.L_x_6947:
[----:B------:R-:W-:Y:S01]  /*3a30*/  BAR.SYNC.DEFER_BLOCKING 0x0 ;  /* 0x0000000000007b1d */ /* 0x000fe20000010000 */
[----:B------:R-:W-:Y:S02]  /*3a40*/  MOV R132, RZ ;  /* 0x000000ff00847202 */ /* 0x000fe40000000f00 */
[----:B0-----:R-:W-:-:S03]  /*3a50*/  CS2R R2, SRZ ;  /* 0x0000000000027805 */ /* 0x001fc6000001ff00 */
        /* <DEDUP_REMOVED lines=10> */
.L_x_6950:
[----:B------:R-:W-:Y:S05]  /*3b00*/  BSYNC.RECONVERGENT B0 ;  /* 0x0000000000007941 */ /* 0x000fea0003800200 */
.L_x_6949:
        /* <DEDUP_REMOVED lines=33> */
[----:B--2---:R-:W-:Y:S01]  /*3d20*/  FADD.FTZ R133, R3, R132 ;  /* 0x0000008403857221 */ /* 0x004fe20000010000 */
[----:B------:R-:W1:Y:S01]  /*3d30*/  @!P0 LDC.64 R134, c[0x0][0x3c8] ;  /* 0x0000f200ff868b82 */ /* 0x000e620000000a00 */
[----:B------:R-:W-:Y:S02]  /*3d40*/  FMUL.FTZ R142, R142, R221 ;  /* 0x000000dd8e8e7220 */ /* 0x000fe40000410000 */
[----:B------:R-:W2:Y:S02]  /*3d50*/  SHFL.IDX PT, R155, R2, RZ, 0x1f ;  /* 0x00001fff029b7589 */ /* 0x000ea400000e0000 */
[----:B------:R-:W-:-:S03]  /*3d60*/  FFMA.FTZ R142, R140, R142, R133 ;  /* 0x0000008e8c8e7223 */ /* 0x000fc60000010085 */
[----:B------:R-:W3:Y:S02]  /*3d70*/  @!P0 LDC.64 R132, c[0x0][0x3c0] ;  /* 0x0000f000ff848b82 */ /* 0x000ee40000000a00 */
[----:B------:R-:W0:Y:S01]  /*3d80*/  SHFL.IDX PT, R221, R142, RZ, 0x1f ;  /* 0x00001fff8edd7589 */ /* 0x000e2200000e0000 */
[----:B-1----:R-:W-:-:S04]  /*3d90*/  @!P0 IMAD.WIDE R134, R136, 0x4, R134 ;  /* 0x0000000488868825 */ /* 0x002fc800078e0286 */
[----:B--2---:R-:W-:-:S05]  /*3da0*/  FMUL.FTZ R3, R155, R155 ;  /* 0x0000009b9b037220 */ /* 0x004fca0000410000 */
[----:B------:R-:W-:Y:S01]  /*3db0*/  FSEL R140, R3, RZ, P1 ;  /* 0x000000ff038c7208 */ /* 0x000fe20000800000 */
[----:B---3--:R-:W-:-:S04]  /*3dc0*/  @!P0 IMAD.WIDE R132, R136, 0x4, R132 ;  /* 0x0000000488848825 */ /* 0x008fc800078e0284 */
[----:B0-----:R-:W-:-:S04]  /*3dd0*/  FFMA.FTZ R3, R221, UR11, R144 ;  /* 0x0000000bdd037c23 */ /* 0x001fc80008010090 */
[----:B------:R-:W-:Y:S01]  /*3de0*/  FADD.FTZ R2, R3, R140 ;  /* 0x0000008c03027221 */ /* 0x000fe20000010000 */
[----:B------:R0:W-:Y:S05]  /*3df0*/  @!P0 STG.E desc[UR6][R132.64], R155 ;  /* 0x0000009b84008986 */ /* 0x0001ea000c101906 */
[----:B------:R-:W1:Y:S02]  /*3e00*/  MUFU.RSQ R2, R2 ;  /* 0x0000000200027308 */ /* 0x000e640000001400 */
[----:B-1----:R0:W-:Y:S01]  /*3e10*/  @!P0 STG.E desc[UR6][R134.64], R2 ;  /* 0x0000000286008986 */ /* 0x0021e2000c101906 */
[----:B------:R-:W-:-:S13]  /*3e20*/  ISETP.GE.AND P0, PT, R138, 0x1, PT ;  /* 0x000000018a00780c */ /* 0x000fda0003f06270 */
[----:B0-----:R-:W-:Y:S05]  /*3e30*/  @!P0 BRA `(.L_x_6951) ;  /* 0x0000000800848947 */ /* 0x001fea0003800000 */
[----:B------:R-:W-:Y:S02]  /*3e40*/  IADD3 R138, PT, PT, R138, -0x1, RZ ;  /* 0xffffffff8a8a7810 */ /* 0x000fe40007ffe0ff */
[----:B------:R-:W-:-:S03]  /*3e50*/  FSEL R132, R155, RZ, !P1 ;  /* 0x000000ff9b847208 */ /* 0x000fc60004800000 */
[----:B------:R-:W-:Y:S02]  /*3e60*/  IMAD R138, R138, R137, RZ ;  /* 0x000000898a8a7224 */ /* 0x000fe400078e02ff */
[C---:B------:R-:W-:Y:S01]  /*3e70*/  FADD.FTZ R137, -R132.reuse, R149 ;  /* 0x0000009584897221 */ /* 0x040fe20000010100 */
[C---:B------:R-:W-:Y:S01]  /*3e80*/  FADD.FTZ R139, -R132.reuse, R139 ;  /* 0x0000008b848b7221 */ /* 0x040fe20000010100 */
[----:B------:R-:W0:Y:S01]  /*3e90*/  LDC.64 R148, c[0x0][0x428] ;  /* 0x00010a00ff947b82 */ /* 0x000e220000000a00 */
[----:B------:R-:W-:Y:S01]  /*3ea0*/  SHF.R.S32.HI R3, RZ, 0x1f, R138 ;  /* 0x0000001fff037819 */ /* 0x000fe2000001148a */
[C---:B------:R-:W-:Y:S01]  /*3eb0*/  FADD.FTZ R143, -R132.reuse, R143 ;  /* 0x0000008f848f7221 */ /* 0x040fe20000010100 */
[C---:B------:R-:W-:Y:S01]  /*3ec0*/  FADD.FTZ R145, -R132.reuse, R145 ;  /* 0x0000009184917221 */ /* 0x040fe20000010100 */
[C---:B------:R-:W-:Y:S01]  /*3ed0*/  FADD.FTZ R147, -R132.reuse, R147 ;  /* 0x0000009384937221 */ /* 0x040fe20000010100 */
[----:B------:R-:W-:Y:S01]  /*3ee0*/  LEA.HI R3, R3, R138, RZ, 0x3 ;  /* 0x0000008a03037211 */ /* 0x000fe200078f18ff */
[----:B------:R-:W-:Y:S01]  /*3ef0*/  FADD.FTZ R141, -R132, R141 ;  /* 0x0000008d848d7221 */ /* 0x000fe20000010100 */
[C---:B------:R-:W-:Y:S01]  /*3f00*/  FMUL.FTZ R133, R2.reuse, R139 ;  /* 0x0000008b02857220 */ /* 0x040fe20000410000 */
[C---:B------:R-:W-:Y:S01]  /*3f10*/  FMUL.FTZ R134, R2.reuse, R143 ;  /* 0x0000008f02867220 */ /* 0x040fe20000410000 */
[----:B------:R-:W-:Y:S01]  /*3f20*/  LEA.HI.SX32 R3, R3, R0, 0x1d ;  /* 0x0000000003037211 */ /* 0x000fe200078feaff */
[C---:B------:R-:W-:Y:S01]  /*3f30*/  FMUL.FTZ R140, R2.reuse, R145 ;  /* 0x00000091028c7220 */ /* 0x040fe20000410000 */
[----:B------:R-:W-:Y:S01]  /*3f40*/  FMUL.FTZ R135, R2, R147 ;  /* 0x0000009302877220 */ /* 0x000fe20000410000 */
        /* <DEDUP_REMOVED lines=35> */
[C---:B------:R-:W-:Y:S01]  /*4180*/  IADD3 R139, PT, PT, R3.reuse, 0x80, RZ ;  /* 0x00000080038b7810 */ /* 0x040fe20007ffe0ff */
[C---:B------:R-:W-:Y:S01]  /*4190*/  FMUL.FTZ R141, R2.reuse, R141 ;  /* 0x0000008d028d7220 */ /* 0x040fe20000410000 */
[C---:B------:R-:W-:Y:S01]  /*41a0*/  IADD3 R147, PT, PT, R3.reuse, 0x100, RZ ;  /* 0x0000010003937810 */ /* 0x040fe20007ffe0ff */
[C---:B------:R-:W-:Y:S01]  /*41b0*/  FMUL.FTZ R142, R2.reuse, R151 ;  /* 0x00000097028e7220 */ /* 0x040fe20000410000 */
[C---:B------:R-:W-:Y:S01]  /*41c0*/  IADD3 R145, PT, PT, R3.reuse, 0x180, RZ ;  /* 0x0000018003917810 */ /* 0x040fe20007ffe0ff */
[C---:B------:R-:W-:Y:S01]  /*41d0*/  FMUL.FTZ R150, R2.reuse, R153 ;  /* 0x0000009902967220 */ /* 0x040fe20000410000 */
[C---:B------:R-:W-:Y:S01]  /*41e0*/  IADD3 R137, PT, PT, R3.reuse, 0x200, RZ ;  /* 0x0000020003897810 */ /* 0x040fe20007ffe0ff */
        /* <DEDUP_REMOVED lines=32> */
[----:B0-----:R-:W-:-:S04]  /*43f0*/  IMAD.WIDE.U32 R2, R3, 0x10, R148 ;  /* 0x0000001003027825 */ /* 0x001fc800078e0094 */
[----:B------:R-:W-:Y:S01]  /*4400*/  FFMA.FTZ R132, R133, R128, R88 ;  /* 0x0000008085847223 */ /* 0x000fe20000010058 */
[----:B------:R-:W-:Y:S01]  /*4410*/  FFMA.FTZ R133, R141, R130, R90 ;  /* 0x000000828d857223 */ /* 0x000fe2000001005a */
[----:B------:R-:W-:Y:S01]  /*4420*/  FFMA.FTZ R140, R140, R131, R91 ;  /* 0x000000838c8c7223 */ /* 0x000fe2000001005b */
[----:B------:R-:W-:-:S04]  /*4430*/  IMAD.WIDE.U32 R138, R139, 0x10, R148 ;  /* 0x000000108b8a7825 */ /* 0x000fc800078e0094 */
[----:B------:R-:W-:Y:S01]  /*4440*/  FFMA.FTZ R141, R142, R125, R85 ;  /* 0x0000007d8e8d7223 */ /* 0x000fe20000010055 */
[----:B------:R-:W-:Y:S01]  /*4450*/  FFMA.FTZ R158, R158, R119, R79 ;  /* 0x000000779e9e7223 */ /* 0x000fe2000001004f */
[----:B------:R-:W-:Y:S01]  /*4460*/  FFMA.FTZ R142, R161, R116, R76 ;  /* 0x00000074a18e7223 */ /* 0x000fe2000001004c */
        /* <DEDUP_REMOVED lines=17> */
[----:B------:R-:W-:Y:S01]  /*4580*/  F2FP.BF16.F32.PACK_AB R134, R141, R134 ;  /* 0x000000868d86723e */ /* 0x000fe200000010ff */
[----:B------:R-:W-:Y:S01]  /*4590*/  FFMA.FTZ R141, R157, R122, R82 ;  /* 0x0000007a9d8d7223 */ /* 0x000fe20000010052 */
[----:B------:R-:W-:Y:S01]  /*45a0*/  F2FP.BF16.F32.PACK_AB R143, R158, R143 ;  /* 0x0000008f9e8f723e */ /* 0x000fe200000010ff */
[----:B------:R-:W-:Y:S01]  /*45b0*/  FFMA.FTZ R166, R166, R111, R71 ;  /* 0x0000006fa6a67223 */ /* 0x000fe20000010047 */
        /* <DEDUP_REMOVED lines=41> */
.L_x_6951:
[----:B0-----:R-:W0:Y:S01]  /*4850*/  LDC.64 R2, c[0x0][0x380] ;  /* 0x0000e000ff027b82 */ /* 0x001e220000000a00 */
[----:B------:R-:W-:Y:S01]  /*4860*/  UPLOP3.LUT UP0, UPT, UPT, UPT, UP0, 0x40, 0x4 ;  /* 0x000000000004789c */ /* 0x000fe20003f0e800 */
[----:B0-----:R-:W-:-:S04]  /*4870*/  IADD3 R136, PT, PT, R136, R2, RZ ;  /* 0x0000000288887210 */ /* 0x001fc80007ffe0ff */
[----:B------:R-:W-:-:S13]  /*4880*/  ISETP.GE.AND P0, PT, R136, R3, PT ;  /* 0x000000038800720c */ /* 0x000fda0003f06270 */
[----:B------:R-:W-:Y:S05]  /*4890*/  @!P0 BRA `(.L_x_6952) ;  /* 0xffffffbc005c8947 */ /* 0x000fea000383ffff */
[----:B------:R-:W-:Y:S05]  /*48a0*/  EXIT ;  /* 0x000000000000794d */ /* 0x000fea0003800000 */
.L_x_6953:
        /* <DEDUP_REMOVED lines=13> */
.L_x_34019:


//--------------------- .text._ZN10layer_norm13ln_fwd_kernelINS_13Kernel_traitsIf13__nv_bfloat16S2_S2_fjLj5120ELj1ELj1ELj4ELj16ENS_18Kernel_traits_baseILj5120EfS2_S2_S2_fjLj128EEEEELb1ELb0ELb0ELb0EEEvNS_9FwdParamsE --------------------------
	.section	.text._ZN10layer_norm13ln_fwd_kernelINS_13Kernel_traitsIf13__nv_bfloat16S2_S2_fjLj5120ELj1ELj1ELj4ELj16ENS_18Kernel_traits_baseILj5120EfS2_S2_S2_fjLj128EEEEELb1ELb0ELb0ELb0EEEvNS_9FwdParamsE,"ax",@progbits
	.align	128
        .global         _ZN10layer_norm13ln_fwd_kernelINS_13Kernel_traitsIf13__nv_bfloat16S2_S2_fjLj5120ELj1ELj1ELj4ELj16ENS_18Kernel_traits_baseILj5120EfS2_S2_S2_fjLj128EEEEELb1ELb0ELb0ELb0EEEvNS_9FwdParamsE
        .type           _ZN10layer_norm13ln_fwd_kernelINS_13Kernel_traitsIf13__nv_bfloat16S2_S2_fjLj5120ELj1ELj1ELj4ELj16ENS_18Kernel_traits_baseILj5120EfS2_S2_S2_fjLj128EEEEELb1ELb0ELb0ELb0EEEvNS_9FwdParamsE,@function
        .size           _ZN10layer_norm13ln_fwd_kernelINS_13Kernel_traitsIf13__nv_bfloat16S2_S2_fjLj5120ELj1ELj1ELj4ELj16ENS_18Kernel_traits_baseILj5120EfS2_S2_S2_fjLj128EEEEELb1ELb0ELb0ELb0EEEvNS_9FwdParamsE,(.L_x_34020 - _ZN10layer_norm13ln_fwd_kernelINS_13Kernel_traitsIf13__nv_bfloat16S2_S2_fjLj5120ELj1ELj1ELj4ELj16ENS_18Kernel_traits_baseILj5120EfS2_S2_S2_fjLj128EEEEELb1ELb0ELb0ELb0EEEvNS_9FwdParamsE)
        .other          _ZN10layer_norm13ln_fwd_kernelINS_13Kernel_traitsIf13__nv_bfloat16S2_S2_fjLj5120ELj1ELj1ELj4ELj16ENS_18Kernel_traits_baseILj5120EfS2_S2_S2_fjLj128EEEEELb1ELb0ELb0ELb0EEEvNS_9FwdParamsE,@"STO_CUDA_ENTRY STV_DEFAULT"
_ZN10layer_norm13ln_fwd_kernelINS_13Kernel_traitsIf13__nv_bfloat16S2_S2_fjLj5120ELj1ELj1ELj4ELj16ENS_18Kernel_traits_baseILj5120EfS2_S2_S2_fjLj128EEEEELb1ELb0ELb0ELb0EEEvNS_9FwdParamsE:
.text._ZN10layer_norm13ln_fwd_kernelINS_13Kernel_traitsIf13__nv_bfloat16S2_S2_fjLj5120ELj1ELj1ELj4ELj16ENS_18Kernel_traits_baseILj5120EfS2_S2_S2_fjLj128EEEEELb1ELb0ELb0ELb0EEEvNS_9FwdParamsE:
        /* <DEDUP_REMOVED lines=67> */
[----:B------:R-:W-:Y:S01]  /*0430*/  @P0 LOP3.LUT R11, R11, 0x80, RZ, 0xfc, !PT ;  /* 0x000000800b0b0812 */ /* 0x000fe200078efcff */
[----:B------:R0:W5:Y:S04]  /*0440*/  @P0 LDG.E.128 R92, desc[UR8][R8.64+0x10] ;  /* 0x00001008085c0981 */ /* 0x000168000c1e1d00 */
[----:B------:R0:W5:Y:S01]  /*0450*/  @P0 LD.E.128 R88, desc[UR8][R12.64] ;  /* 0x000000080c580980 */ /* 0x000162000c101d00 */
[----:B------:R-:W1:Y:S08]  /*0460*/  @P2 LDC.64 R20, c[0x0][0x438] ;  /* 0x00010e00ff142b82 */ /* 0x000e700000000a00 */
[----:B------:R-:W0:Y:S08]  /*0470*/  @P3 LDC.64 R22, c[0x0][0x3d0] ;  /* 0x0000f400ff163b82 */ /* 0x000e300000000a00 */
[----:B------:R-:W0:Y:S01]  /*0480*/  @P3 LDC.64 R24, c[0x0][0x438] ;  /* 0x00010e00ff183b82 */ /* 0x000e220000000a00 */
[C---:B--2---:R-:W-:Y:S01]  /*0490*/  @P1 IMAD.WIDE.U32 R14, R11.reuse, 0x20, R14 ;  /* 0x000000200b0e1825 */ /* 0x044fe200078e000e */
[----:B------:R2:W5:Y:S03]  /*04a0*/  @P0 LD.E.128 R84, desc[UR8][R12.64+0x10] ;  /* 0x000010080c540980 */ /* 0x000566000c101d00 */
[C---:B---3--:R-:W-:Y:S01]  /*04b0*/  @P1 IMAD.WIDE.U32 R16, R11.reuse, 0x20, R16 ;  /* 0x000000200b101825 */ /* 0x048fe200078e0010 */
[----:B------:R-:W-:Y:S01]  /*04c0*/  @P1 IADD3 R11, PT, PT, R11, 0x80, RZ ;  /* 0x000000800b0b1810 */ /* 0x000fe20007ffe0ff */
[----:B------:R2:W5:Y:S04]  /*04d0*/  @P1 LDG.E.128 R80, desc[UR8][R14.64] ;  /* 0x000000080e501981 */ /* 0x000568000c1e1d00 */
[C---:B----4-:R-:W-:Y:S01]  /*04e0*/  @P2 IMAD.WIDE.U32 R18, R11.reuse, 0x20, R18 ;  /* 0x000000200b122825 */ /* 0x050fe200078e0012 */
[----:B------:R2:W5:Y:S03]  /*04f0*/  @P1 LDG.E.128 R76, desc[UR8][R14.64+0x10] ;  /* 0x000010080e4c1981 */ /* 0x000566000c1e1d00 */
[C---:B-1----:R-:W-:Y:S01]  /*0500*/  @P2 IMAD.WIDE.U32 R20, R11.reuse, 0x20, R20 ;  /* 0x000000200b142825 */ /* 0x042fe200078e0014 */
[----:B------:R2:W5:Y:S03]  /*0510*/  @P1 LD.E.128 R72, desc[UR8][R16.64] ;  /* 0x0000000810481980 */ /* 0x000566000c101d00 */
[----:B------:R-:W-:Y:S01]  /*0520*/  @P2 VIADD R11, R11, 0x80 ;  /* 0x000000800b0b2836 */ /* 0x000fe20000000000 */
[----:B------:R2:W5:Y:S03]  /*0530*/  @P1 LD.E.128 R68, desc[UR8][R16.64+0x10] ;  /* 0x0000100810441980 */ /* 0x000566000c101d00 */
[C---:B0-----:R-:W-:Y:S01]  /*0540*/  @P3 IMAD.WIDE.U32 R22, R11.reuse, 0x20, R22 ;  /* 0x000000200b163825 */ /* 0x041fe200078e0016 */
[----:B------:R2:W5:Y:S03]  /*0550*/  @P2 LDG.E.128 R64, desc[UR8][R18.64] ;  /* 0x0000000812402981 */ /* 0x000566000c1e1d00 */
[C---:B------:R-:W-:Y:S01]  /*0560*/  @P3 IMAD.WIDE.U32 R24, R11.reuse, 0x20, R24 ;  /* 0x000000200b183825 */ /* 0x040fe200078e0018 */
[----:B------:R2:W5:Y:S04]  /*0570*/  @P2 LDG.E.128 R60, desc[UR8][R18.64+0x10] ;  /* 0x00001008123c2981 */ /* 0x000568000c1e1d00 */
[----:B------:R2:W5:Y:S04]  /*0580*/  @P2 LD.E.128 R56, desc[UR8][R20.64] ;  /* 0x0000000814382980 */ /* 0x000568000c101d00 */
[----:B------:R2:W5:Y:S04]  /*0590*/  @P2 LD.E.128 R52, desc[UR8][R20.64+0x10] ;  /* 0x0000100814342980 */ /* 0x000568000c101d00 */
[----:B------:R2:W5:Y:S04]  /*05a0*/  @P3 LDG.E.128 R48, desc[UR8][R22.64] ;  /* 0x0000000816303981 */ /* 0x000568000c1e1d00 */
[----:B------:R2:W5:Y:S04]  /*05b0*/  @P3 LDG.E.128 R44, desc[UR8][R22.64+0x10] ;  /* 0x00001008162c3981 */ /* 0x000568000c1e1d00 */
[----:B------:R2:W5:Y:S04]  /*05c0*/  @P3 LD.E.128 R40, desc[UR8][R24.64] ;  /* 0x0000000818283980 */ /* 0x000568000c101d00 */
[----:B------:R2:W5:Y:S01]  /*05d0*/  @P3 LD.E.128 R36, desc[UR8][R24.64+0x10] ;  /* 0x0000100818243980 */ /* 0x000562000c101d00 */
[----:B------:R-:W-:Y:S01]  /*05e0*/  ISETP.GE.U32.AND P0, PT, R2, 0x280, PT ;  /* 0x000002800200780c */ /* 0x000fe20003f06070 */
[----:B------:R-:W-:-:S12]  /*05f0*/  @P3 VIADD R11, R11, 0x80 ;  /* 0x000000800b0b3836 */ /* 0x000fd80000000000 */
[----:B--2---:R-:W-:Y:S05]  /*0600*/  @!P0 BRA `(.L_x_6956) ;  /* 0x0000000000e88947 */ /* 0x004fea0003800000 */
        /* <DEDUP_REMOVED lines=9> */
.L_x_6955:
        /* <DEDUP_REMOVED lines=14> */
[----:B------:R-:W-:Y:S01]  /*0780*/  @P1 IADD3 R11, PT, PT, R11, 0x80, RZ ;  /* 0x000000800b0b1810 */ /* 0x000fe20007ffe0ff */
[----:B------:R0:W5:Y:S04]  /*0790*/  @P0 LDG.E.128 R92, desc[UR8][R12.64+0x10] ;  /* 0x000010080c5c0981 */ /* 0x000168000c1e1d00 */
[----:B------:R0:W5:Y:S01]  /*07a0*/  @P1 LDG.E.128 R80, desc[UR8][R14.64] ;  /* 0x000000080e501981 */ /* 0x000162000c1e1d00 */
[----:B--2---:R-:W-:-:S03]  /*07b0*/  @P2 IMAD.WIDE.U32 R16, R11, 0x20, R16 ;  /* 0x000000200b102825 */ /* 0x004fc600078e0010 */
[----:B------:R0:W5:Y:S01]  /*07c0*/  @P1 LDG.E.128 R76, desc[UR8][R14.64+0x10] ;  /* 0x000010080e4c1981 */ /* 0x000162000c1e1d00 */
[----:B------:R-:W-:-:S03]  /*07d0*/  @P2 VIADD R11, R11, 0x80 ;  /* 0x000000800b0b2836 */ /* 0x000fc60000000000 */
[----:B------:R0:W5:Y:S01]  /*07e0*/  @P2 LDG.E.128 R64, desc[UR8][R16.64] ;  /* 0x0000000810402981 */ /* 0x000162000c1e1d00 */
[----:B---3--:R-:W-:-:S03]  /*07f0*/  @P3 IMAD.WIDE.U32 R18, R11, 0x20, R18 ;  /* 0x000000200b123825 */ /* 0x008fc600078e0012 */
[----:B------:R0:W5:Y:S01]  /*0800*/  @P2 LDG.E.128 R60, desc[UR8][R16.64+0x10] ;  /* 0x00001008103c2981 */ /* 0x000162000c1e1d00 */
[----:B------:R-:W-:-:S03]  /*0810*/  @P3 VIADD R11, R11, 0x80 ;  /* 0x000000800b0b3836 */ /* 0x000fc60000000000 */
        /* <DEDUP_REMOVED lines=25> */
.L_x_6956:
[----:B------:R-:W-:Y:S05]  /*09b0*/  BSYNC.RECONVERGENT B0 ;  /* 0x0000000000007941 */ /* 0x000fea0003800200 */
.L_x_6954:
[----:B------:R-:W1:Y:S02]  /*09c0*/  LDCU UR4, c[0x0][0x384] ;  /* 0x00007080ff0477ac */ /* 0x000e640008000800 */
[----:B-1----:R-:W-:-:S06]  /*09d0*/  UISETP.GE.AND UP0, UPT, UR16, UR4, UPT ;  /* 0x000000041000728c */ /* 0x002fcc000bf06270 */
[----:B------:R-:W-:-:S13]  /*09e0*/  PLOP3.LUT P0, PT, PT, PT, UP0, 0x80, 0x8 ;  /* 0x000000000008781c */ /* 0x000fda0003f0f008 */
[----:B------:R-:W-:Y:S05]  /*09f0*/  @P0 EXIT ;  /* 0x000000000000094d */ /* 0x000fea0003800000 */
[----:B0-----:R-:W-:Y:S01]  /*0a00*/  IMAD.HI.U32 R9, R0, -0x326172a9, RZ ;  /* 0xcd9e8d5700097827 */ /* 0x001fe200078e00ff */
        /* <DEDUP_REMOVED lines=51> */
[----:B------:R-:W-:Y:S01]  /*0d40*/  LOP3.LUT R13, R14, UR10, R13, 0x96, !PT ;  /* 0x0000000a0e0d7c12 */ /* 0x000fe2000f8e960d */
[----:B------:R-:W4:Y:S01]  /*0d50*/  LDCU.64 UR10, c[0x0][0x3a0] ;  /* 0x00007400ff0a77ac */ /* 0x000f220008000a00 */
[----:B------:R-:W-:Y:S01]  /*0d60*/  LOP3.LUT R14, R7, 0x7f, RZ, 0xc0, !PT ;  /* 0x0000007f070e7812 */ /* 0x000fe200078ec0ff */
[----:B------:R-:W-:Y:S01]  /*0d70*/  IMAD R8, R8, -0x2daee0ad, RZ ;  /* 0xd2511f5308087824 */ /* 0x000fe200078e02ff */
[----:B------:R-:W-:Y:S01]  /*0d80*/  LOP3.LUT R11, R12, UR27, R11, 0x96, !PT ;  /* 0x0000001b0c0b7c12 */ /* 0x000fe2000f8e960b */
[----:B------:R-:W-:Y:S01]  /*0d90*/  IMAD R12, R9, -0x326172a9, RZ ;  /* 0xcd9e8d57090c7824 */ /* 0x000fe200078e02ff */
[----:B------:R-:W-:Y:S01]  /*0da0*/  VIADDMNMX R15, R14, -R5, RZ, !PT ;  /* 0x800000050e0f7246 */ /* 0x000fe200078001ff */
[----:B------:R-:W-:Y:S01]  /*0db0*/  IMAD.HI.U32 R9, R13, -0x326172a9, RZ ;  /* 0xcd9e8d570d097827 */ /* 0x000fe200078e00ff */
[----:B------:R-:W-:-:S02]  /*0dc0*/  SHF.L.U32 R7, R7, 0x1, RZ ;  /* 0x0000000107077819 */ /* 0x000fc400000006ff */
[----:B------:R-:W-:Y:S01]  /*0dd0*/  VIMNMX R15, PT, PT, R15, 0x20, PT ;  /* 0x000000200f0f7848 */ /* 0x000fe20003fe0100 */
[----:B------:R-:W-:Y:S01]  /*0de0*/  IMAD.HI.U32 R5, R11, -0x2daee0ad, RZ ;  /* 0xd2511f530b057827 */ /* 0x000fe200078e00ff */
[----:B------:R-:W-:-:S03]  /*0df0*/  LOP3.LUT R12, R12, UR28, R9, 0x96, !PT ;  /* 0x0000001c0c0c7c12 */ /* 0x000fc6000f8e9609 */
[----:B------:R-:W-:Y:S01]  /*0e00*/  IMAD R6, R6, -0x20, R14 ;  /* 0xffffffe006067824 */ /* 0x000fe200078e020e */
[----:B------:R-:W-:Y:S01]  /*0e10*/  LOP3.LUT R14, R8, UR29, R5, 0x96, !PT ;  /* 0x0000001d080e7c12 */ /* 0x000fe2000f8e9605 */
[----:B------:R-:W-:Y:S02]  /*0e20*/  IMAD R8, R11, -0x2daee0ad, RZ ;  /* 0xd2511f530b087824 */ /* 0x000fe400078e02ff */
[----:B------:R-:W-:Y:S01]  /*0e30*/  IMAD R16, R13, -0x326172a9, RZ ;  /* 0xcd9e8d570d107824 */ /* 0x000fe200078e02ff */
[----:B------:R-:W-:Y:S01]  /*0e40*/  VIMNMX R5, PT, PT, RZ, R6, !PT ;  /* 0x00000006ff057248 */ /* 0x000fe20007fe0100 */
[----:B------:R-:W-:Y:S01]  /*0e50*/  IMAD.HI.U32 R9, R14, -0x326172a9, RZ ;  /* 0xcd9e8d570e097827 */ /* 0x000fe200078e00ff */
[----:B------:R-:W-:Y:S02]  /*0e60*/  LOP3.LUT R6, R7, 0xffffff00, RZ, 0xc0, !PT ;  /* 0xffffff0007067812 */ /* 0x000fe400078ec0ff */
[----:B------:R-:W-:Y:S01]  /*0e70*/  VIMNMX R5, PT, PT, R5, 0x20, PT ;  /* 0x0000002005057848 */ /* 0x000fe20003fe0100 */
[----:B------:R-:W-:-:S04]  /*0e80*/  IMAD.HI.U32 R7, R12, -0x2daee0ad, RZ ;  /* 0xd2511f530c077827 */ /* 0x000fc800078e00ff */
[--C-:B------:R-:W-:Y:S02]  /*0e90*/  IMAD R15, R15, 0x8, R6.reuse ;  /* 0x000000080f0f7824 */ /* 0x100fe400078e0206 */
[----:B------:R-:W-:Y:S01]  /*0ea0*/  IMAD R5, R5, 0x8, R6 ;  /* 0x0000000805057824 */ /* 0x000fe200078e0206 */
[----:B------:R-:W-:Y:S01]  /*0eb0*/  LOP3.LUT R6, R8, UR31, R7, 0x96, !PT ;  /* 0x0000001f08067c12 */ /* 0x000fe2000f8e9607 */
[----:B------:R-:W-:Y:S01]  /*0ec0*/  IMAD R142, R12, -0x2daee0ad, RZ ;  /* 0xd2511f530c8e7824 */ /* 0x000fe200078e02ff */
[----:B------:R-:W-:Y:S01]  /*0ed0*/  I2FP.F32.U32 R8, R15 ;  /* 0x0000000f00087245 */ /* 0x000fe20000201000 */
[----:B------:R-:W-:Y:S01]  /*0ee0*/  IMAD R12, R14, -0x326172a9, RZ ;  /* 0xcd9e8d570e0c7824 */ /* 0x000fe200078e02ff */
[----:B------:R-:W-:Y:S02]  /*0ef0*/  LOP3.LUT R7, R16, UR30, R9, 0x96, !PT ;  /* 0x0000001e10077c12 */ /* 0x000fe4000f8e9609 */
[----:B------:R-:W-:Y:S01]  /*0f00*/  LOP3.LUT R9, R10, 0x3, RZ, 0xc0, !PT ;  /* 0x000000030a097812 */ /* 0x000fe200078ec0ff */
[----:B------:R-:W-:Y:S01]  /*0f10*/  HFMA2 R10, -RZ, RZ, 0, 0 ;  /* 0x00000000ff0a7431 */ /* 0x000fe200000001ff */
[----:B-1234-:R-:W0:Y:S06]  /*0f20*/  MUFU.RCP R8, R8 ;  /* 0x0000000800087308 */ /* 0x01ee2c0000001000 */
.L_x_7390:
[----:B-1----:R-:W1:Y:S01]  /*0f30*/  @UP0 LDCU.64 UR4, c[0x0][0x3e0] ;  /* 0x00007c00ff0407ac */ /* 0x002e620008000a00 */
[----:B------:R-:W-:Y:S01]  /*0f40*/  PLOP3.LUT P0, PT, PT, PT, UP0, 0x80, 0x8 ;  /* 0x000000000008781c */ /* 0x000fe20003f0f008 */
[----:B-1----:R-:W-:-:S06]  /*0f50*/  @UP0 UIMAD.WIDE UR4, UR16, 0x2, UR4 ;  /* 0x00000002100408a5 */ /* 0x002fcc000f8e0204 */
[----:B0-234-:R-:W-:Y:S02]  /*0f60*/  IMAD.U32 R100, RZ, RZ, UR4 ;  /* 0x00000004ff647e24 */ /* 0x01dfe4000f8e00ff */
[----:B------:R-:W-:-:S05]  /*0f70*/  IMAD.U32 R101, RZ, RZ, UR5 ;  /* 0x00000005ff657e24 */ /* 0x000fca000f8e00ff */
[----:B------:R-:W2:Y:S01]  /*0f80*/  @P0 LDG.E.U16 R100, desc[UR8][R100.64] ;  /* 0x0000000864640981 */ /* 0x000ea2000c1e1500 */
[----:B------:R-:W-:Y:S01]  /*0f90*/  PLOP3.LUT P0, PT, PT, PT, UP0, 0x80, 0x8 ;  /* 0x000000000008781c */ /* 0x000fe20003f0f008 */
[----:B------:R-:W-:Y:S01]  /*0fa0*/  UIMAD UR4, UR16, UR32, URZ ;  /* 0x00000020100472a4 */ /* 0x000fe2000f8e02ff */
[----:B------:R-:W-:Y:S01]  /*0fb0*/  ISETP.GE.U32.AND P1, PT, R2, 0x80, PT ;  /* 0x000000800200780c */ /* 0x000fe20003f26070 */
[----:B------:R-:W1:Y:S01]  /*0fc0*/  S2R R141, SR_TID.X ;  /* 0x00000000008d7919 */ /* 0x000e620000002100 */
[----:B------:R-:W-:Y:S01]  /*0fd0*/  BSSY.RECONVERGENT B0, `(.L_x_6957) ;  /* 0x0000560000007945 */ /* 0x000fe20003800200 */
[----:B------:R-:W-:Y:S01]  /*0fe0*/  USHF.R.S32.HI UR5, URZ, 0x1f, UR4 ;  /* 0x0000001fff057899 */ /* 0x000fe20008011404 */
[----:B------:R-:W-:-:S03]  /*0ff0*/  P2R R143, PR, RZ, 0x2 ;  /* 0x00000002ff8f7803 */ /* 0x000fc60000000000 */
[----:B------:R-:W-:-:S03]  /*1000*/  ULEA.HI UR5, UR5, UR4, URZ, 0x3 ;  /* 0x0000000405057291 */ /* 0x000fc6000f8f18ff */
[----:B------:R-:W-:-:S03]  /*1010*/  UMOV UR4, 0x3f800000 ;  /* 0x3f80000000047882 */ /* 0x000fc60000000000 */
[----:B------:R-:W-:-:S04]  /*1020*/  MOV R120, UR5 ;  /* 0x0000000500787c02 */ /* 0x000fc80008000f00 */
[----:B-1----:R-:W-:-:S05]  /*1030*/  LEA.HI.SX32 R120, R120, R141, 0x1d ;  /* 0x0000008d78787211 */ /* 0x002fca00078feaff */
[----:B------:R-:W-:Y:S01]  /*1040*/  IMAD.MOV.U32 R145, RZ, RZ, R120 ;  /* 0x000000ffff917224 */ /* 0x000fe200078e0078 */
[----:B--2---:R-:W-:-:S13]  /*1050*/  @P0 R2UR UR35, R100 ;  /* 0x00000000642302ca */ /* 0x004fda00000e0000 */
[----:B------:R-:W-:Y:S01]  /*1060*/  @UP0 USHF.L.U32 UR4, UR35, 0x10, URZ ;  /* 0x0000001023040899 */ /* 0x000fe200080006ff */
[----:B------:R-:W-:Y:S11]  /*1070*/  @!P1 BRA `(.L_x_6958) ;  /* 0x0000005400549947 */ /* 0x000ff60003800000 */
        /* <DEDUP_REMOVED lines=18> */
[----:B------:R-:W1:Y:S02]  /*11a0*/  LDC R110, c[0x2][R11] ;  /* 0x008000000b6e7b82 */ /* 0x000e640000000800 */
[----:B-1----:R-:W-:-:S04]  /*11b0*/  SHF.R.S32.HI R111, RZ, 0x1f, R110 ;  /* 0x0000001fff6f7819 */ /* 0x002fc8000001146e */
.L_x_33852:
[----:B0-----:R-:W-:Y:S05]  /*11c0*/  BRX R110 -0x11d0                                       (*"BRANCH_TARGETS .L_x_33853,.L_x_33854,.L_x_33855"*) ;  /* 0xffffffec6e8c7949 */ /* 0x001fea000383ffff */
.L_x_33855:
[----:B------:R-:W-:Y:S01]  /*11d0*/  VIADD R13, R9, 0x1 ;  /* 0x00000001090d7836 */ /* 0x000fe20000000000 */
[----:B------:R-:W-:Y:S01]  /*11e0*/  MOV R11, R7 ;  /* 0x00000007000b7202 */ /* 0x000fe20000000f00 */
[----:B------:R-:W-:Y:S01]  /*11f0*/  IMAD.MOV.U32 R144, RZ, RZ, R142 ;  /* 0x000000ffff907224 */ /* 0x000fe200078e008e */
[----:B------:R-:W-:Y:S06]  /*1200*/  BRA `(.L_x_6961) ;  /* 0x0000000000f07947 */ /* 0x000fec0003800000 */
.L_x_33853:
[----:B------:R-:W-:Y:S01]  /*1210*/  IMAD.MOV.U32 R144, RZ, RZ, R142 ;  /* 0x000000ffff907224 */ /* 0x000fe200078e008e */
[----:B------:R-:W-:Y:S01]  /*1220*/  MOV R11, R6 ;  /* 0x00000006000b7202 */ /* 0x000fe20000000f00 */
[----:B------:R-:W-:Y:S01]  /*1230*/  IMAD.MOV.U32 R13, RZ, RZ, 0x3 ;  /* 0x00000003ff0d7424 */ /* 0x000fe200078e00ff */
[----:B------:R-:W-:Y:S06]  /*1240*/  BRA `(.L_x_6961) ;  /* 0x0000000000e07947 */ /* 0x000fec0003800000 */
.L_x_33854:
        /* <DEDUP_REMOVED lines=13> */
.L_x_6963:
[----:B------:R-:W-:Y:S05]  /*1320*/  BSYNC.RECONVERGENT B2 ;  /* 0x0000000000027941 */ /* 0x000fea0003800200 */
.L_x_6962:
[----:B------:R-:W-:Y:S01]  /*1330*/  IMAD.WIDE.U32 R6, R0, -0x326172a9, RZ ;  /* 0xcd9e8d5700067825 */ /* 0x000fe200078e00ff */
[----:B------:R-:W-:Y:S01]  /*1340*/  LOP3.LUT R12, R10, UR7, R111, 0x96, !PT ;  /* 0x000000070a0c7c12 */ /* 0x000fe2000f8e966f */
[----:B------:R-:W-:Y:S02]  /*1350*/  UIADD3 UR5, UPT, UPT, UR7, 0x1fd5c5a3, URZ ;  /* 0x1fd5c5a307057890 */ /* 0x000fe4000fffe0ff */
        /* <DEDUP_REMOVED lines=39> */
.L_x_6961:
[----:B0-----:R-:W-:Y:S05]  /*15d0*/  BSYNC.RECONVERGENT B1 ;  /* 0x0000000000017941 */ /* 0x001fea0003800200 */
.L_x_6960:
        /* <DEDUP_REMOVED lines=10> */
[----:B------:R-:W-:-:S03]  /*1680*/  IMAD.MOV.U32 R9, RZ, RZ, R12 ;  /* 0x000000ffff097224 */ /* 0x000fc600078e000c */
[----:B0-----:R-:W-:Y:S01]  /*1690*/  FMUL.FTZ R11, R11, R146 ;  /* 0x000000920b0b7220 */ /* 0x001fe20000410000 */
[----:B-1----:R-:W-:Y:S02]  /*16a0*/  FSETP.GTU.FTZ.AND P0, PT, R110, R145, PT ;  /* 0x000000916e00720b */ /* 0x002fe40003f1c000 */
[C---:B------:R-:W-:Y:S02]  /*16b0*/  SHF.L.U32 R110, R100.reuse, 0x10, RZ ;  /* 0x00000010646e7819 */ /* 0x040fe400000006ff */
[----:B------:R-:W-:Y:S02]  /*16c0*/  FSEL R11, R11, RZ, !P0 ;  /* 0x000000ff0b0b7208 */ /* 0x000fe40004000000 */
[----:B------:R-:W-:Y:S02]  /*16d0*/  PLOP3.LUT P0, PT, P0, PT, PT, 0x8, 0x80 ;  /* 0x000000000080781c */ /* 0x000fe4000070e170 */
[----:B------:R-:W-:Y:S01]  /*16e0*/  PRMT R100, R100, 0x7632, R100 ;  /* 0x0000763264647816 */ /* 0x000fe20000000064 */
[----:B------:R-:W-:Y:S01]  /*16f0*/  FADD.FTZ R11, R11, R110 ;  /* 0x0000006e0b0b7221 */ /* 0x000fe20000010000 */
[----:B------:R-:W-:Y:S01]  /*1700*/  P2R R142, PR, RZ, 0x1 ;  /* 0x00000001ff8e7803 */ /* 0x000fe20000000000 */
        /* <DEDUP_REMOVED lines=10> */
.L_x_6966:
        /* <DEDUP_REMOVED lines=13> */
.L_x_6968:
[----:B------:R-:W-:Y:S05]  /*1880*/  BSYNC.RECONVERGENT B2 ;  /* 0x0000000000027941 */ /* 0x000fea0003800200 */
.L_x_6967:
        /* <DEDUP_REMOVED lines=43> */
.L_x_6965:
[----:B------:R-:W-:Y:S05]  /*1b40*/  BSYNC.RECONVERGENT B1 ;  /* 0x0000000000017941 */ /* 0x000fea0003800200 */
.L_x_6964:
        /* <DEDUP_REMOVED lines=23> */
.L_x_6971:
        /* <DEDUP_REMOVED lines=13> */
.L_x_6973:
[----:B------:R-:W-:Y:S05]  /*1d90*/  BSYNC.RECONVERGENT B2 ;  /* 0x0000000000027941 */ /* 0x000fea0003800200 */
.L_x_6972:
[----:B------:R-:W-:Y:S01]  /*1da0*/  IMAD.WIDE.U32 R6, R0, -0x326172a9, RZ ;  /* 0xcd9e8d5700067825 */ /* 0x000fe200078e00ff */
[----:B------:R-:W-:Y:S01]  /*1db0*/  LOP3.LUT R110, R10, UR7, R151, 0x96, !PT ;  /* 0x000000070a6e7c12 */ /* 0x000fe2000f8e9697 */
[----:B------:R-:W-:Y:S01]  /*1dc0*/  UIADD3 UR5, UPT, UPT, UR7, 0x1fd5c5a3, URZ ;  /* 0x1fd5c5a307057890 */ /* 0x000fe2000fffe0ff */
        /* <DEDUP_REMOVED lines=41> */
.L_x_6970:
[----:B------:R-:W-:Y:S05]  /*2060*/  BSYNC.RECONVERGENT B1 ;  /* 0x0000000000017941 */ /* 0x000fea0003800200 */
.L_x_6969:
[----:B------:R-:W-:Y:S01]  /*2070*/  I2FP.F32.U32 R9, R9 ;  /* 0x0000000900097245 */ /* 0x000fe20000201000 */
[----:B------:R-:W-:Y:S01]  /*2080*/  IMAD.U32 R110, R101, 0x10000, RZ ;  /* 0x00010000656e7824 */ /* 0x000fe200078e00ff */
[----:B------:R-:W-:Y:S01]  /*2090*/  SHF.L.U32 R104, R105, 0x10, RZ ;  /* 0x0000001069687819 */ /* 0x000fe200000006ff */
[----:B------:R-:W-:Y:S01]  /*20a0*/  BSSY.RECONVERGENT B1, `(.L_x_6974) ;  /* 0x0000050000017945 */ /* 0x000fe20003800200 */
[----:B------:R-:W-:Y:S01]  /*20b0*/  ISETP.NE.AND P2, PT, R121, 0x1, PT ;  /* 0x000000017900780c */ /* 0x000fe20003f45270 */
[----:B------:R-:W-:Y:S01]  /*20c0*/  FFMA.FTZ R100, R9, R132, 1.1641532182693481445e-10 ;  /* 0x2f00000009647423 */ /* 0x000fe20000010084 */
[----:B------:R-:W-:Y:S01]  /*20d0*/  PRMT R111, R101, 0x7632, R111 ;  /* 0x00007632656f7816 */ /* 0x000fe2000000006f */
[----:B------:R-:W-:Y:S01]  /*20e0*/  FMUL.FTZ R9, R104, UR4 ;  /* 0x0000000468097c20 */ /* 0x000fe20008410000 */
[----:B------:R-:W-:Y:S01]  /*20f0*/  IMAD.MOV.U32 R104, RZ, RZ, 0x2 ;  /* 0x00000002ff687424 */ /* 0x000fe200078e00ff */
[----:B------:R-:W-:Y:S02]  /*2100*/  MOV R101, R12 ;  /* 0x0000000c00657202 */ /* 0x000fe40000000f00 */
[----:B------:R-:W-:Y:S01]  /*2110*/  FMUL.FTZ R9, R9, R146 ;  /* 0x0000009209097220 */ /* 0x000fe20000410000 */
[----:B------:R-:W-:-:S04]  /*2120*/  FSETP.GTU.FTZ.AND P1, PT, R100, R145, PT ;  /* 0x000000916400720b */ /* 0x000fc80003f3c000 */
[----:B------:R-:W-:Y:S02]  /*2130*/  FSEL R9, R9, RZ, !P1 ;  /* 0x000000ff09097208 */ /* 0x000fe40004800000 */
[----:B------:R-:W-:-:S03]  /*2140*/  PLOP3.LUT P1, PT, P1, PT, PT, 0x8, 0x80 ;  /* 0x000000000080781c */ /* 0x000fc60000f2e170 */
[----:B------:R-:W-:Y:S01]  /*2150*/  FADD.FTZ R110, R9, R110 ;  /* 0x0000006e096e7221 */ /* 0x000fe20000010000 */
[----:B------:R-:W-:Y:S01]  /*2160*/  PRMT R9, R105, 0x7632, R9 ;  /* 0x0000763269097816 */ /* 0x000fe20000000009 */
        /* <DEDUP_REMOVED lines=9> */
.L_x_6976:
        /* <DEDUP_REMOVED lines=13> */
.L_x_6978:
[----:B------:R-:W-:Y:S05]  /*22d0*/  BSYNC.RECONVERGENT B2 ;  /* 0x0000000000027941 */ /* 0x000fea0003800200 */
.L_x_6977:
[----:B------:R-:W-:Y:S01]  /*22e0*/  IMAD.WIDE.U32 R6, R0, -0x326172a9, RZ ;  /* 0xcd9e8d5700067825 */ /* 0x000fe200078e00ff */
[----:B------:R-:W-:Y:S01]  /*22f0*/  LOP3.LUT R100, R10, UR7, R149, 0x96, !PT ;  /* 0x000000070a647c12 */ /* 0x000fe2000f8e9695 */
[----:B------:R-:W-:-:S03]  /*2300*/  UIADD3 UR5, UPT, UPT, UR7, 0x1fd5c5a3, URZ ;  /* 0x1fd5c5a307057890 */ /* 0x000fc6000fffe0ff */
        /* <DEDUP_REMOVED lines=41> */
.L_x_6975:
[----:B------:R-:W-:Y:S05]  /*25a0*/  BSYNC.RECONVERGENT B1 ;  /* 0x0000000000017941 */ /* 0x000fea0003800200 */
.L_x_6974:
[----:B------:R-:W-:Y:S01]  /*25b0*/  I2FP.F32.U32 R101, R101 ;  /* 0x0000006500657245 */ /* 0x000fe20000201000 */
[----:B------:R-:W-:Y:S01]  /*25c0*/  IMAD.U32 R9, R9, 0x10000, RZ ;  /* 0x0001000009097824 */ /* 0x000fe200078e00ff */
[----:B------:R-:W-:Y:S01]  /*25d0*/  ISETP.NE.AND P3, PT, R104, 0x1, PT ;  /* 0x000000016800780c */ /* 0x000fe20003f65270 */
[----:B------:R-:W-:Y:S01]  /*25e0*/  BSSY.RECONVERGENT B1, `(.L_x_6979) ;  /* 0x000004e000017945 */ /* 0x000fe20003800200 */
[----:B------:R-:W-:Y:S02]  /*25f0*/  HFMA2 R105, -RZ, RZ, 0, 1.1920928955078125e-07 ;  /* 0x00000002ff697431 */ /* 0x000fe400000001ff */
[----:B------:R-:W-:Y:S01]  /*2600*/  FFMA.FTZ R100, R101, R132, 1.1641532182693481445e-10 ;  /* 0x2f00000065647423 */ /* 0x000fe20000010084 */
[----:B------:R-:W-:-:S04]  /*2610*/  FMUL.FTZ R9, R9, UR4 ;  /* 0x0000000409097c20 */ /* 0x000fc80008410000 */
[----:B------:R-:W-:Y:S01]  /*2620*/  FMUL.FTZ R9, R9, R146 ;  /* 0x0000009209097220 */ /* 0x000fe20000410000 */
[----:B------:R-:W-:Y:S01]  /*2630*/  FSETP.GTU.FTZ.AND P2, PT, R100, R145, PT ;  /* 0x000000916400720b */ /* 0x000fe20003f5c000 */
        /* <DEDUP_REMOVED lines=14> */
.L_x_6981:
        /* <DEDUP_REMOVED lines=13> */
.L_x_6983:
[----:B------:R-:W-:Y:S05]  /*27f0*/  BSYNC.RECONVERGENT B2 ;  /* 0x0000000000027941 */ /* 0x000fea0003800200 */
.L_x_6982:
        /* <DEDUP_REMOVED lines=44> */
.L_x_6980:
[----:B------:R-:W-:Y:S05]  /*2ac0*/  BSYNC.RECONVERGENT B1 ;  /* 0x0000000000017941 */ /* 0x000fea0003800200 */
.L_x_6979:
[----:B------:R-:W-:Y:S01]  /*2ad0*/  I2FP.F32.U32 R9, R9 ;  /* 0x0000000900097245 */ /* 0x000fe20000201000 */
[C---:B------:R-:W-:Y:S01]  /*2ae0*/  IMAD.U32 R101, R106.reuse, 0x10000, RZ ;  /* 0x000100006a657824 */ /* 0x040fe200078e00ff */
[----:B------:R-:W-:Y:S01]  /*2af0*/  ISETP.NE.AND P4, PT, R105, 0x1, PT ;  /* 0x000000016900780c */ /* 0x000fe20003f85270 */
[----:B------:R-:W-:Y:S01]  /*2b00*/  BSSY.RECONVERGENT B1, `(.L_x_6984) ;  /* 0x0000050000017945 */ /* 0x000fe20003800200 */
[----:B------:R-:W-:Y:S01]  /*2b10*/  PRMT R106, R106, 0x7632, R106 ;  /* 0x000076326a6a7816 */ /* 0x000fe2000000006a */
[----:B------:R-:W-:Y:S01]  /*2b20*/  FFMA.FTZ R100, R9, R132, 1.1641532182693481445e-10 ;  /* 0x2f00000009647423 */ /* 0x000fe20000010084 */
[----:B------:R-:W-:Y:S01]  /*2b30*/  FMUL.FTZ R101, R101, UR4 ;  /* 0x0000000465657c20 */ /* 0x000fe20008410000 */
[----:B------:R-:W-:-:S03]  /*2b40*/  IMAD.MOV.U32 R9, RZ, RZ, R12 ;  /* 0x000000ffff097224 */ /* 0x000fc600078e000c */
[----:B------:R-:W-:Y:S01]  /*2b50*/  FMUL.FTZ R101, R101, R146 ;  /* 0x0000009265657220 */ /* 0x000fe20000410000 */
[----:B------:R-:W-:Y:S02]  /*2b60*/  FSETP.GTU.FTZ.AND P3, PT, R100, R145, PT ;  /* 0x000000916400720b */ /* 0x000fe40003f7c000 */
[C---:B------:R-:W-:Y:S02]  /*2b70*/  SHF.L.U32 R100, R102.reuse, 0x10, RZ ;  /* 0x0000001066647819 */ /* 0x040fe400000006ff */
[----:B------:R-:W-:Y:S02]  /*2b80*/  FSEL R101, R101, RZ, !P3 ;  /* 0x000000ff65657208 */ /* 0x000fe40005800000 */
[----:B------:R-:W-:Y:S02]  /*2b90*/  PLOP3.LUT P3, PT, P3, PT, PT, 0x8, 0x80 ;  /* 0x000000000080781c */ /* 0x000fe40001f6e170 */
[----:B------:R-:W-:Y:S01]  /*2ba0*/  PRMT R102, R102, 0x7632, R102 ;  /* 0x0000763266667816 */ /* 0x000fe20000000066 */
        /* <DEDUP_REMOVED lines=11> */
.L_x_6986:
        /* <DEDUP_REMOVED lines=13> */
.L_x_6988:
[----:B------:R-:W-:Y:S05]  /*2d30*/  BSYNC.RECONVERGENT B2 ;  /* 0x0000000000027941 */ /* 0x000fea0003800200 */
.L_x_6987:
[----:B------:R-:W-:Y:S01]  /*2d40*/  IMAD.WIDE.U32 R6, R0, -0x326172a9, RZ ;  /* 0xcd9e8d5700067825 */ /* 0x000fe200078e00ff */
[----:B------:R-:W-:Y:S01]  /*2d50*/  LOP3.LUT R100, R10, UR7, R149, 0x96, !PT ;  /* 0x000000070a647c12 */ /* 0x000fe2000f8e9695 */
[----:B------:R-:W-:Y:S01]  /*2d60*/  UIADD3 UR5, UPT, UPT, UR7, 0x1fd5c5a3, URZ ;  /* 0x1fd5c5a307057890 */ /* 0x000fe2000fffe0ff */
        /* <DEDUP_REMOVED lines=41> */
.L_x_6985:
[----:B------:R-:W-:Y:S05]  /*3000*/  BSYNC.RECONVERGENT B1 ;  /* 0x0000000000017941 */ /* 0x000fea0003800200 */
.L_x_6984:
[----:B------:R-:W-:Y:S01]  /*3010*/  I2FP.F32.U32 R9, R9 ;  /* 0x0000000900097245 */ /* 0x000fe20000201000 */
[----:B------:R-:W-:Y:S01]  /*3020*/  IMAD.U32 R102, R102, 0x10000, RZ ;  /* 0x0001000066667824 */ /* 0x000fe200078e00ff */
[----:B------:R-:W-:Y:S01]  /*3030*/  SHF.L.U32 R106, R106, 0x10, RZ ;  /* 0x000000106a6a7819 */ /* 0x000fe200000006ff */
[----:B------:R-:W-:Y:S01]  /*3040*/  BSSY.RECONVERGENT B1, `(.L_x_6989) ;  /* 0x000004e000017945 */ /* 0x000fe20003800200 */
[----:B------:R-:W-:Y:S01]  /*3050*/  ISETP.NE.AND P5, PT, R101, 0x1, PT ;  /* 0x000000016500780c */ /* 0x000fe20003fa5270 */
[----:B------:R-:W-:Y:S02]  /*3060*/  FFMA.FTZ R100, R9, R132, 1.1641532182693481445e-10 ;  /* 0x2f00000009647423 */ /* 0x000fe40000010084 */
[----:B------:R-:W-:-:S03]  /*3070*/  FMUL.FTZ R9, R106, UR4 ;  /* 0x000000046a097c20 */ /* 0x000fc60008410000 */
[----:B------:R-:W-:Y:S01]  /*3080*/  FSETP.GTU.FTZ.AND P4, PT, R100, R145, PT ;  /* 0x000000916400720b */ /* 0x000fe20003f9c000 */
[----:B------:R-:W-:-:S05]  /*3090*/  FMUL.FTZ R9, R9, R146 ;  /* 0x0000009209097220 */ /* 0x000fca0000410000 */
        /* <DEDUP_REMOVED lines=14> */
.L_x_6991:
        /* <DEDUP_REMOVED lines=13> */
.L_x_6993:
[----:B------:R-:W-:Y:S05]  /*3250*/  BSYNC.RECONVERGENT B2 ;  /* 0x0000000000027941 */ /* 0x000fea0003800200 */
.L_x_6992:
[----:B------:R-:W-:Y:S01]  /*3260*/  IMAD.WIDE.U32 R6, R0, -0x326172a9, RZ ;  /* 0xcd9e8d5700067825 */ /* 0x000fe200078e00ff */
[----:B------:R-:W-:Y:S01]  /*3270*/  LOP3.LUT R100, R10, UR7, R149, 0x96, !PT ;  /* 0x000000070a647c12 */ /* 0x000fe2000f8e9695 */
[----:B------:R-:W-:Y:S02]  /*3280*/  UIADD3 UR5, UPT, UPT, UR7, 0x1fd5c5a3, URZ ;  /* 0x1fd5c5a307057890 */ /* 0x000fe4000fffe0ff */
        /* <DEDUP_REMOVED lines=41> */
.L_x_6990:
[----:B------:R-:W-:Y:S05]  /*3520*/  BSYNC.RECONVERGENT B1 ;  /* 0x0000000000017941 */ /* 0x000fea0003800200 */
.L_x_6989:
[----:B------:R-:W-:Y:S01]  /*3530*/  I2FP.F32.U32 R9, R9 ;  /* 0x0000000900097245 */ /* 0x000fe20000201000 */
[----:B------:R-:W-:Y:S01]  /*3540*/  IMAD.U32 R101, R107, 0x10000, RZ ;  /* 0x000100006b657824 */ /* 0x000fe200078e00ff */
[----:B------:R-:W-:Y:S01]  /*3550*/  ISETP.NE.AND P6, PT, R102, 0x1, PT ;  /* 0x000000016600780c */ /* 0x000fe20003fc5270 */
[----:B------:R-:W-:Y:S01]  /*3560*/  IMAD.U32 R106, R103, 0x10000, RZ ;  /* 0x00010000676a7824 */ /* 0x000fe200078e00ff */
[----:B------:R-:W-:Y:S01]  /*3570*/  BSSY.RECONVERGENT B1, `(.L_x_6994) ;  /* 0x0000052000017945 */ /* 0x000fe20003800200 */
[----:B------:R-:W-:Y:S01]  /*3580*/  FFMA.FTZ R100, R9, R132, 1.1641532182693481445e-10 ;  /* 0x2f00000009647423 */ /* 0x000fe20000010084 */
[----:B------:R-:W-:Y:S01]  /*3590*/  FMUL.FTZ R101, R101, UR4 ;  /* 0x0000000465657c20 */ /* 0x000fe20008410000 */
[----:B------:R-:W-:Y:S02]  /*35a0*/  PRMT R107, R107, 0x7632, R107 ;  /* 0x000076326b6b7816 */ /* 0x000fe4000000006b */
[----:B------:R-:W-:Y:S01]  /*35b0*/  PRMT R147, R103, 0x7632, R147 ;  /* 0x0000763267937816 */ /* 0x000fe20000000093 */
[----:B------:R-:W-:Y:S01]  /*35c0*/  FMUL.FTZ R101, R101, R146 ;  /* 0x0000009265657220 */ /* 0x000fe20000410000 */
[----:B------:R-:W-:-:S02]  /*35d0*/  FSETP.GTU.FTZ.AND P5, PT, R100, R145, PT ;  /* 0x000000916400720b */ /* 0x000fc40003fbc000 */
[----:B------:R-:W-:Y:S02]  /*35e0*/  MOV R9, 0x2 ;  /* 0x0000000200097802 */ /* 0x000fe40000000f00 */
        /* <DEDUP_REMOVED lines=14> */
.L_x_6996:
        /* <DEDUP_REMOVED lines=15> */
.L_x_6998:
[----:B------:R-:W-:Y:S05]  /*37c0*/  BSYNC.RECONVERGENT B2 ;  /* 0x0000000000027941 */ /* 0x000fea0003800200 */
.L_x_6997:
[----:B------:R-:W-:Y:S01]  /*37d0*/  IMAD.WIDE.U32 R6, R0, -0x326172a9, RZ ;  /* 0xcd9e8d5700067825 */ /* 0x000fe200078e00ff */
[----:B------:R-:W-:Y:S01]  /*37e0*/  LOP3.LUT R100, R10, UR7, R105, 0x96, !PT ;  /* 0x000000070a647c12 */ /* 0x000fe2000f8e9669 */
[----:B------:R-:W-:Y:S02]  /*37f0*/  UIADD3 UR5, UPT, UPT, UR7, 0x1fd5c5a3, URZ ;  /* 0x1fd5c5a307057890 */ /* 0x000fe4000fffe0ff */
        /* <DEDUP_REMOVED lines=41> */
.L_x_6995:
[----:B------:R-:W-:Y:S05]  /*3a90*/  BSYNC.RECONVERGENT B1 ;  /* 0x0000000000017941 */ /* 0x000fea0003800200 */
.L_x_6994:
[----:B------:R-:W-:Y:S01]  /*3aa0*/  I2FP.F32.U32 R101, R101 ;  /* 0x0000006500657245 */ /* 0x000fe20000201000 */
[----:B------:R-:W-:Y:S01]  /*3ab0*/  IMAD.U32 R100, R147, 0x10000, RZ ;  /* 0x0001000093647824 */ /* 0x000fe200078e00ff */
        /* <DEDUP_REMOVED lines=8> */
[----:B------:R-:W-:-:S03]  /*3b40*/  PLOP3.LUT P6, PT, P6, PT, PT, 0x8, 0x80 ;  /* 0x000000000080781c */ /* 0x000fc600037ce170 */
[----:B------:R-:W-:Y:S01]  /*3b50*/  FADD.FTZ R132, R107, R100 ;  /* 0x000000646b847221 */ /* 0x000fe20000010000 */
[----:B------:R-:W-:-:S04]  /*3b60*/  F2FP.BF16.F32.PACK_AB R100, R13, R11 ;  /* 0x0000000b0d64723e */ /* 0x000fc800000010ff */
[----:B------:R-:W-:Y:S01]  /*3b70*/  F2FP.BF16.F32.PACK_AB R103, R132, R106 ;  /* 0x0000006a8467723e */ /* 0x000fe200000010ff */
[----:B------:R-:W-:Y:S06]  /*3b80*/  BRA `(.L_x_6999) ;  /* 0x00000028003c7947 */ /* 0x000fec0003800000 */
.L_x_6959:
        /* <DEDUP_REMOVED lines=16> */
.L_x_7002:
        /* <DEDUP_REMOVED lines=13> */
.L_x_7004:
[----:B0-----:R-:W-:Y:S05]  /*3d60*/  BSYNC.RECONVERGENT B2 ;  /* 0x0000000000027941 */ /* 0x001fea0003800200 */
.L_x_7003:
        /* <DEDUP_REMOVED lines=41> */
[----:B------:R-:W-:-:S07]  /*4000*/  LOP3.LUT R6, R6, UR31, R145, 0x96, !PT ;  /* 0x0000001f06067c12 */ /* 0x000fce000f8e9691 */
.L_x_7001:
[----:B0-----:R-:W-:Y:S05]  /*4010*/  BSYNC.RECONVERGENT B1 ;  /* 0x0000000000017941 */ /* 0x001fea0003800200 */
.L_x_7000:
[----:B------:R-:W0:Y:S01]  /*4020*/  LDC R146, c[0x0][0x404] ;  /* 0x00010100ff927b82 */ /* 0x000e220000000800 */
[----:B------:R-:W-:Y:S01]  /*4030*/  I2FP.F32.U32 R9, R11 ;  /* 0x0000000b00097245 */ /* 0x000fe20000201000 */
[----:B------:R-:W-:Y:S01]  /*4040*/  IMAD.MOV.U32 R132, RZ, RZ, 0x2f800000 ;  /* 0x2f800000ff847424 */ /* 0x000fe200078e00ff */
[----:B------:R-:W-:Y:S01]  /*4050*/  ISETP.NE.AND P1, PT, R13, 0x1, PT ;  /* 0x000000010d00780c */ /* 0x000fe20003f25270 */
[----:B------:R-:W-:Y:S01]  /*4060*/  BSSY.RECONVERGENT B1, `(.L_x_7005) ;  /* 0x000004f000017945 */ /* 0x000fe20003800200 */
[C---:B-----5:R-:W-:Y:S01]  /*4070*/  SHF.L.U32 R11, R104.reuse, 0x10, RZ ;  /* 0x00000010680b7819 */ /* 0x060fe200000006ff */
[----:B------:R-:W-:Y:S01]  /*4080*/  FFMA.FTZ R9, R9, R132, 1.1641532182693481445e-10 ;  /* 0x2f00000009097423 */ /* 0x000fe20000010084 */
[----:B------:R-:W-:Y:S01]  /*4090*/  PRMT R104, R104, 0x7632, R104 ;  /* 0x0000763268687816 */ /* 0x000fe20000000068 */
[----:B------:R-:W1:Y:S02]  /*40a0*/  LDC R145, c[0x0][0x408] ;  /* 0x00010200ff917b82 */ /* 0x000e640000000800 */
[----:B------:R-:W-:Y:S01]  /*40b0*/  FMUL.FTZ R100, R11, UR4 ;  /* 0x000000040b647c20 */ /* 0x000fe20008410000 */
[----:B0-----:R-:W-:Y:S01]  /*40c0*/  FSETP.GTU.FTZ.AND P0, PT, R9, R146, PT ;  /* 0x000000920900720b */ /* 0x001fe20003f1c000 */
[----:B------:R-:W-:-:S03]  /*40d0*/  IMAD.MOV.U32 R9, RZ, RZ, R12 ;  /* 0x000000ffff097224 */ /* 0x000fc600078e000c */
[----:B------:R-:W-:Y:S01]  /*40e0*/  PLOP3.LUT P2, PT, P0, PT, PT, 0x8, 0x80 ;  /* 0x000000000080781c */ /* 0x000fe2000074e170 */
[----:B-1----:R-:W-:-:S03]  /*40f0*/  FMUL.FTZ R11, R100, R145 ;  /* 0x00000091640b7220 */ /* 0x002fc60000410000 */
[----:B------:R-:W-:Y:S01]  /*4100*/  P2R R142, PR, RZ, 0x4 ;  /* 0x00000004ff8e7803 */ /* 0x000fe20000000000 */
[----:B------:R-:W-:Y:S01]  /*4110*/  IMAD.MOV.U32 R100, RZ, RZ, 0x2 ;  /* 0x00000002ff647424 */ /* 0x000fe200078e00ff */
[----:B------:R-:W-:Y:S01]  /*4120*/  FSEL R11, R11, RZ, !P0 ;  /* 0x000000ff0b0b7208 */ /* 0x000fe20004000000 */
        /* <DEDUP_REMOVED lines=9> */
.L_x_7007:
        /* <DEDUP_REMOVED lines=13> */
.L_x_7009:
[----:B------:R-:W-:Y:S05]  /*4290*/  BSYNC.RECONVERGENT B2 ;  /* 0x0000000000027941 */ /* 0x000fea0003800200 */
.L_x_7008:
        /* <DEDUP_REMOVED lines=43> */
.L_x_7006:
[----:B------:R-:W-:Y:S05]  /*4550*/  BSYNC.RECONVERGENT B1 ;  /* 0x0000000000017941 */ /* 0x000fea0003800200 */
.L_x_7005:
[----:B------:R-:W-:Y:S01]  /*4560*/  ISETP.NE.AND P2, PT, R100, 0x1, PT ;  /* 0x000000016400780c */ /* 0x000fe20003f45270 */
[----:B------:R-:W-:Y:S01]  /*4570*/  IMAD.U32 R104, R104, 0x10000, RZ ;  /* 0x0001000068687824 */ /* 0x000fe200078e00ff */
[----:B------:R-:W-:Y:S01]  /*4580*/  I2FP.F32.U32 R9, R9 ;  /* 0x0000000900097245 */ /* 0x000fe20000201000 */
[----:B------:R-:W-:Y:S01]  /*4590*/  BSSY.RECONVERGENT B1, `(.L_x_7010) ;  /* 0x000004c000017945 */ /* 0x000fe20003800200 */
[----:B------:R-:W-:Y:S02]  /*45a0*/  HFMA2 R102, -RZ, RZ, 0, 1.1920928955078125e-07 ;  /* 0x00000002ff667431 */ /* 0x000fe400000001ff */
[----:B------:R-:W-:Y:S01]  /*45b0*/  FMUL.FTZ R104, R104, UR4 ;  /* 0x0000000468687c20 */ /* 0x000fe20008410000 */
[----:B------:R-:W-:-:S03]  /*45c0*/  FFMA.FTZ R9, R9, R132, 1.1641532182693481445e-10 ;  /* 0x2f00000009097423 */ /* 0x000fc60000010084 */
[----:B------:R-:W-:Y:S02]  /*45d0*/  FMUL.FTZ R13, R104, R145 ;  /* 0x00000091680d7220 */ /* 0x000fe40000410000 */
[----:B------:R-:W-:Y:S01]  /*45e0*/  FSETP.GTU.FTZ.AND P1, PT, R9, R146, PT ;  /* 0x000000920900720b */ /* 0x000fe20003f3c000 */
[----:B------:R-:W-:-:S03]  /*45f0*/  IMAD.MOV.U32 R9, RZ, RZ, R12 ;  /* 0x000000ffff097224 */ /* 0x000fc600078e000c */
        /* <DEDUP_REMOVED lines=11> */
.L_x_7012:
        /* <DEDUP_REMOVED lines=13> */
.L_x_7014:
[----:B------:R-:W-:Y:S05]  /*4780*/  BSYNC.RECONVERGENT B2 ;  /* 0x0000000000027941 */ /* 0x000fea0003800200 */
.L_x_7013:
        /* <DEDUP_REMOVED lines=44> */
.L_x_7011:
[----:B------:R-:W-:Y:S05]  /*4a50*/  BSYNC.RECONVERGENT B1 ;  /* 0x0000000000017941 */ /* 0x000fea0003800200 */
.L_x_7010:
        /* <DEDUP_REMOVED lines=9> */
[----:B------:R-:W-:Y:S02]  /*4af0*/  FSETP.GTU.FTZ.AND P2, PT, R9, R146, PT ;  /* 0x000000920900720b */ /* 0x000fe40003f5c000 */
[----:B------:R-:W-:Y:S02]  /*4b00*/  PRMT R9, R105, 0x7632, R9 ;  /* 0x0000763269097816 */ /* 0x000fe40000000009 */
        /* <DEDUP_REMOVED lines=11> */
.L_x_7017:
        /* <DEDUP_REMOVED lines=13> */
.L_x_7019:
[----:B------:R-:W-:Y:S05]  /*4c90*/  BSYNC.RECONVERGENT B2 ;  /* 0x0000000000027941 */ /* 0x000fea0003800200 */
.L_x_7018:
        /* <DEDUP_REMOVED lines=44> */
.L_x_7016:
[----:B------:R-:W-:Y:S05]  /*4f60*/  BSYNC.RECONVERGENT B1 ;  /* 0x0000000000017941 */ /* 0x000fea0003800200 */
.L_x_7015:
[----:B------:R-:W-:Y:S01]  /*4f70*/  ISETP.NE.AND P4, PT, R103, 0x1, PT ;  /* 0x000000016700780c */ /* 0x000fe20003f85270 */
[----:B------:R-:W-:Y:S01]  /*4f80*/  IMAD.U32 R9, R9, 0x10000, RZ ;  /* 0x0001000009097824 */ /* 0x000fe200078e00ff */
[----:B------:R-:W-:Y:S01]  /*4f90*/  I2FP.F32.U32 R101, R101 ;  /* 0x0000006500657245 */ /* 0x000fe20000201000 */
[----:B------:R-:W-:Y:S02]  /*4fa0*/  BSSY.RECONVERGENT B1, `(.L_x_7020) ;  /* 0x000004c000017945 */ /* 0x000fe40003800200 */
[----:B------:R-:W-:Y:S01]  /*4fb0*/  FMUL.FTZ R100, R9, UR4 ;  /* 0x0000000409647c20 */ /* 0x000fe20008410000 */
[----:B------:R-:W-:Y:S02]  /*4fc0*/  IMAD.MOV.U32 R9, RZ, RZ, R12 ;  /* 0x000000ffff097224 */ /* 0x000fe400078e000c */
[----:B------:R-:W-:Y:S01]  /*4fd0*/  FFMA.FTZ R101, R101, R132, 1.1641532182693481445e-10 ;  /* 0x2f00000065657423 */ /* 0x000fe20000010084 */
[----:B------:R-:W-:-:S04]  /*4fe0*/  FMUL.FTZ R100, R100, R145 ;  /* 0x0000009164647220 */ /* 0x000fc80000410000 */
[----:B------:R-:W-:Y:S01]  /*4ff0*/  FSETP.GTU.FTZ.AND P3, PT, R101, R146, PT ;  /* 0x000000926500720b */ /* 0x000fe20003f7c000 */
[----:B------:R-:W-:-:S03]  /*5000*/  HFMA2 R101, -RZ, RZ, 0, 1.1920928955078125e-07 ;  /* 0x00000002ff657431 */ /* 0x000fc600000001ff */
        /* <DEDUP_REMOVED lines=11> */
.L_x_7022:
        /* <DEDUP_REMOVED lines=13> */
.L_x_7024:
[----:B------:R-:W-:Y:S05]  /*5190*/  BSYNC.RECONVERGENT B2 ;  /* 0x0000000000027941 */ /* 0x000fea0003800200 */
.L_x_7023:
        /* <DEDUP_REMOVED lines=44> */
.L_x_7021:
[----:B------:R-:W-:Y:S05]  /*5460*/  BSYNC.RECONVERGENT B1 ;  /* 0x0000000000017941 */ /* 0x000fea0003800200 */
.L_x_7020:
        /* <DEDUP_REMOVED lines=22> */
.L_x_7027:
        /* <DEDUP_REMOVED lines=13> */
.L_x_7029:
[----:B------:R-:W-:Y:S05]  /*56a0*/  BSYNC.RECONVERGENT B2 ;  /* 0x0000000000027941 */ /* 0x000fea0003800200 */
.L_x_7028:
        /* <DEDUP_REMOVED lines=44> */
.L_x_7026:
[----:B------:R-:W-:Y:S05]  /*5970*/  BSYNC.RECONVERGENT B1 ;  /* 0x0000000000017941 */ /* 0x000fea0003800200 */
.L_x_7025:
        /* <DEDUP_REMOVED lines=21> */
.L_x_7032:
        /* <DEDUP_REMOVED lines=13> */
.L_x_7034:
[----:B------:R-:W-:Y:S05]  /*5ba0*/  BSYNC.RECONVERGENT B2 ;  /* 0x0000000000027941 */ /* 0x000fea0003800200 */
.L_x_7033:
        /* <DEDUP_REMOVED lines=44> */
.L_x_7031:
[----:B------:R-:W-:Y:S05]  /*5e70*/  BSYNC.RECONVERGENT B1 ;  /* 0x0000000000017941 */ /* 0x000fea0003800200 */
.L_x_7030:
        /* <DEDUP_REMOVED lines=9> */
[----:B------:R-:W-:Y:S01]  /*5f10*/  FSETP.GTU.FTZ.AND P5, PT, R9, R146, PT ;  /* 0x000000920900720b */ /* 0x000fe20003fbc000 */
[----:B------:R-:W-:-:S03]  /*5f20*/  HFMA2 R9, -RZ, RZ, 0, 1.1920928955078125e-07 ;  /* 0x00000002ff097431 */ /* 0x000fc600000001ff */
        /* <DEDUP_REMOVED lines=12> */
.L_x_7037:
        /* <DEDUP_REMOVED lines=15> */
.L_x_7039:
[----:B------:R-:W-:Y:S05]  /*60e0*/  BSYNC.RECONVERGENT B2 ;  /* 0x0000000000027941 */ /* 0x000fea0003800200 */
.L_x_7038:
        /* <DEDUP_REMOVED lines=44> */
.L_x_7036:
[----:B------:R-:W-:Y:S05]  /*63b0*/  BSYNC.RECONVERGENT B1 ;  /* 0x0000000000017941 */ /* 0x000fea0003800200 */
.L_x_7035:
[----:B------:R-:W-:Y:S02]  /*63c0*/  I2FP.F32.U32 R101, R101 ;  /* 0x0000006500657245 */ /* 0x000fe40000201000 */
        /* <DEDUP_REMOVED lines=8> */
[----:B------:R-:W-:Y:S02]  /*6450*/  PLOP3.LUT P6, PT, P6, PT, PT, 0x8, 0x80 ;  /* 0x000000000080781c */ /* 0x000fe400037ce170 */
[----:B------:R-:W-:Y:S02]  /*6460*/  F2FP.BF16.F32.PACK_AB R100, R13, R11 ;  /* 0x0000000b0d64723e */ /* 0x000fe400000010ff */
[----:B------:R-:W-:-:S09]  /*6470*/  F2FP.BF16.F32.PACK_AB R103, R132, R106 ;  /* 0x0000006a8467723e */ /* 0x000fd200000010ff */
.L_x_6999:
        /* <DEDUP_REMOVED lines=15> */
[----:B------:R-:W-:-:S03]  /*6570*/  LOP3.LUT R146, R142, R145, RZ, 0xfc, !PT ;  /* 0x000000918e927212 */ /* 0x000fc600078efcff */
[----:B------:R-:W-:Y:S01]  /*6580*/  IMAD.MOV.U32 R142, RZ, RZ, R144 ;  /* 0x000000ffff8e7224 */ /* 0x000fe200078e0090 */
[----:B------:R2:W-:Y:S01]  /*6590*/  STG.E.128 desc[UR8][R106.64], R100 ;  /* 0x000000646a007986 */ /* 0x0005e2000c101d08 */
[C---:B------:R-:W-:Y:S02]  /*65a0*/  VIADD R145, R120.reuse, 0x80 ;  /* 0x0000008078917836 */ /* 0x040fe40000000000 */
[----:B-1----:R-:W-:-:S05]  /*65b0*/  IMAD.WIDE.U32 R104, R120, 0x8, R104 ;  /* 0x0000000878687825 */ /* 0x002fca00078e0068 */
[----:B------:R2:W-:Y:S02]  /*65c0*/  STG.E.64 desc[UR8][R104.64], R146 ;  /* 0x0000009268007986 */ /* 0x0005e4000c101b08 */
.L_x_6958:
[----:B0-----:R-:W-:Y:S05]  /*65d0*/  BSYNC.RECONVERGENT B0 ;  /* 0x0000000000007941 */ /* 0x001fea0003800200 */
.L_x_6957:
[----:B------:R-:W-:Y:S01]  /*65e0*/  ISETP.GE.U32.AND P0, PT, R2, 0x100, PT ;  /* 0x000001000200780c */ /* 0x000fe20003f06070 */
[----:B------:R-:W-:Y:S03]  /*65f0*/  BSSY.RECONVERGENT B0, `(.L_x_7040) ;  /* 0x0000558000007945 */ /* 0x000fe60003800200 */
[----:B------:R-:W-:-:S09]  /*6600*/  P2R R144, PR, RZ, 0x1 ;  /* 0x00000001ff907803 */ /* 0x000fd20000000000 */
[----:B------:R-:W-:Y:S05]  /*6610*/  @!P0 BRA `(.L_x_7041) ;  /* 0x0000005400548947 */ /* 0x000fea0003800000 */
[----:B------:R-:W0:Y:S02]  /*6620*/  LDC.64 R14, c[0x0][0x390] ;  /* 0x0000e400ff0e7b82 */ /* 0x000e240000000a00 */
[----:B0-----:R-:W-:-:S05]  /*6630*/  IMAD.WIDE.U32 R14, R145, 0x10, R14 ;  /* 0x00000010910e7825 */ /* 0x001fca00078e000e */
[----:B--2---:R0:W5:Y:S01]  /*6640*/  LDG.E.128 R104, desc[UR8][R14.64] ;  /* 0x000000080e687981 */ /* 0x004162000c1e1d00 */
[----:B------:R-:W-:-:S04]  /*6650*/  UISETP.NE.U32.AND UP1, UPT, UR10, URZ, UPT ;  /* 0x000000ff0a00728c */ /* 0x000fc8000bf25070 */
[----:B------:R-:W-:-:S09]  /*6660*/  UISETP.NE.AND.EX UP1, UPT, UR11, URZ, UPT, UP1 ;  /* 0x000000ff0b00728c */ /* 0x000fd2000bf25310 */
[----:B0-----:R-:W-:Y:S05]  /*6670*/  BRA.U !UP1, `(.L_x_7042) ;  /* 0x0000002909a47547 */ /* 0x001fea000b800000 */
[----:B------:R-:W0:Y:S02]  /*6680*/  LDC.64 R14, c[0x0][0x3a0] ;  /* 0x0000e800ff0e7b82 */ /* 0x000e240000000a00 */
[----:B0-----:R-:W-:-:S05]  /*6690*/  IMAD.WIDE.U32 R14, R145, 0x10, R14 ;  /* 0x00000010910e7825 */ /* 0x001fca00078e000e */
[----:B------:R0:W5:Y:S01]  /*66a0*/  LDG.E.128 R100, desc[UR8][R14.64] ;  /* 0x000000080e647981 */ /* 0x000162000c1e1d00 */
[----:B------:R-:W-:Y:S01]  /*66b0*/  ISETP.NE.AND P0, PT, R9, 0x1, PT ;  /* 0x000000010900780c */ /* 0x000fe20003f05270 */
[----:B------:R-:W-:Y:S01]  /*66c0*/  BSSY.RECONVERGENT B1, `(.L_x_7043) ;  /* 0x0000048000017945 */ /* 0x000fe20003800200 */
[----:B------:R-:W-:Y:S02]  /*66d0*/  HFMA2 R112, -RZ, RZ, 0, 1.1920928955078125e-07 ;  /* 0x00000002ff707431 */ /* 0x000fe400000001ff */
[----:B------:R-:W-:Y:S02]  /*66e0*/  IMAD.MOV.U32 R113, RZ, RZ, R12 ;  /* 0x000000ffff717224 */ /* 0x000fe400078e000c */
[----:B------:R-:W-:-:S07]  /*66f0*/  IMAD.MOV.U32 R146, RZ, RZ, R142 ;  /* 0x000000ffff927224 */ /* 0x000fce00078e008e */
[----:B0-----:R-:W-:Y:S05]  /*6700*/  @!P0 BRA `(.L_x_7044) ;  /* 0x00000004000c8947 */ /* 0x001fea0003800000 */
        /* <DEDUP_REMOVED lines=10> */
.L_x_7045:
        /* <DEDUP_REMOVED lines=13> */
.L_x_7047:
[----:B------:R-:W-:Y:S05]  /*6880*/  BSYNC.RECONVERGENT B2 ;  /* 0x0000000000027941 */ /* 0x000fea0003800200 */
.L_x_7046:
        /* <DEDUP_REMOVED lines=43> */
.L_x_7044:
[----:B------:R-:W-:Y:S05]  /*6b40*/  BSYNC.RECONVERGENT B1 ;  /* 0x0000000000017941 */ /* 0x000fea0003800200 */
.L_x_7043:
[----:B------:R-:W0:Y:S01]  /*6b50*/  LDC R134, c[0x0][0x408] ;  /* 0x00010200ff867b82 */ /* 0x000e220000000800 */
[----:B------:R-:W-:Y:S01]  /*6b60*/  I2FP.F32.U32 R9, R113 ;  /* 0x0000007100097245 */ /* 0x000fe20000201000 */
[----:B------:R-:W-:Y:S01]  /*6b70*/  IMAD.MOV.U32 R148, RZ, RZ, 0x2f800000 ;  /* 0x2f800000ff947424 */ /* 0x000fe200078e00ff */
[----:B------:R-:W-:Y:S01]  /*6b80*/  ISETP.NE.AND P1, PT, R112, 0x1, PT ;  /* 0x000000017000780c */ /* 0x000fe20003f25270 */
[----:B-----5:R-:W-:Y:S01]  /*6b90*/  IMAD.U32 R15, R104, 0x10000, RZ ;  /* 0x00010000680f7824 */ /* 0x020fe200078e00ff */
[----:B------:R-:W-:Y:S01]  /*6ba0*/  BSSY.RECONVERGENT B1, `(.L_x_7048) ;  /* 0x0000052000017945 */ /* 0x000fe20003800200 */
[----:B------:R-:W-:Y:S01]  /*6bb0*/  FFMA.FTZ R14, R9, R148, 1.1641532182693481445e-10 ;  /* 0x2f000000090e7423 */ /* 0x000fe20000010094 */
[----:B------:R-:W-:Y:S01]  /*6bc0*/  SHF.L.U32 R9, R100, 0x10, RZ ;  /* 0x0000001064097819 */ /* 0x000fe200000006ff */
[----:B------:R-:W1:Y:S01]  /*6bd0*/  LDC R147, c[0x0][0x404] ;  /* 0x00010100ff937b82 */ /* 0x000e620000000800 */
[----:B------:R-:W-:Y:S01]  /*6be0*/  FMUL.FTZ R15, R15, UR4 ;  /* 0x000000040f0f7c20 */ /* 0x000fe20008410000 */
[----:B------:R-:W-:Y:S01]  /*6bf0*/  PRMT R104, R104, 0x7632, R104 ;  /* 0x0000763268687816 */ /* 0x000fe20000000068 */
        /* <DEDUP_REMOVED lines=18> */
.L_x_7050:
        /* <DEDUP_REMOVED lines=13> */
.L_x_7052:
[----:B------:R-:W-:Y:S05]  /*6df0*/  BSYNC.RECONVERGENT B2 ;  /* 0x0000000000027941 */ /* 0x000fea0003800200 */
.L_x_7051:
        /* <DEDUP_REMOVED lines=44> */
.L_x_7049:
[----:B------:R-:W-:Y:S05]  /*70c0*/  BSYNC.RECONVERGENT B1 ;  /* 0x0000000000017941 */ /* 0x000fea0003800200 */
.L_x_7048:
        /* <DEDUP_REMOVED lines=23> */
.L_x_7055:
        /* <DEDUP_REMOVED lines=13> */
.L_x_7057:
[----:B------:R-:W-:Y:S05]  /*7310*/  BSYNC.RECONVERGENT B2 ;  /* 0x0000000000027941 */ /* 0x000fea0003800200 */
.L_x_7056:
        /* <DEDUP_REMOVED lines=44> */
.L_x_7054:
[----:B------:R-:W-:Y:S05]  /*75e0*/  BSYNC.RECONVERGENT B1 ;  /* 0x0000000000017941 */ /* 0x000fea0003800200 */
.L_x_7053:
[----:B------:R-:W-:Y:S01]  /*75f0*/  I2FP.F32.U32 R9, R9 ;  /* 0x0000000900097245 */ /* 0x000fe20000201000 */
[----:B------:R-:W-:Y:S01]  /*7600*/  IMAD.U32 R104, R105, 0x10000, RZ ;  /* 0x0001000069687824 */ /* 0x000fe200078e00ff */
[----:B------:R-:W-:Y:S01]  /*7610*/  ISETP.NE.AND P2, PT, R123, 0x1, PT ;  /* 0x000000017b00780c */ /* 0x000fe20003f45270 */
[----:B------:R-:W-:Y:S01]  /*7620*/  IMAD.U32 R112, R101, 0x10000, RZ ;  /* 0x0001000065707824 */ /* 0x000fe200078e00ff */
[----:B------:R-:W-:Y:S01]  /*7630*/  BSSY.RECONVERGENT B1, `(.L_x_7058) ;  /* 0x000004f000017945 */ /* 0x000fe20003800200 */
[----:B------:R-:W-:Y:S01]  /*7640*/  FFMA.FTZ R100, R9, R148, 1.1641532182693481445e-10 ;  /* 0x2f00000009647423 */ /* 0x000fe20000010094 */
[----:B------:R-:W-:Y:S01]  /*7650*/  FMUL.FTZ R9, R104, UR4 ;  /* 0x0000000468097c20 */ /* 0x000fe20008410000 */
[----:B------:R-:W-:Y:S01]  /*7660*/  HFMA2 R104, -RZ, RZ, 0, 1.1920928955078125e-07 ;  /* 0x00000002ff687431 */ /* 0x000fe200000001ff */
[----:B------:R-:W-:Y:S01]  /*7670*/  PRMT R113, R101, 0x7632, R113 ;  /* 0x0000763265717816 */ /* 0x000fe20000000071 */
[----:B------:R-:W-:Y:S02]  /*7680*/  IMAD.MOV.U32 R101, RZ, RZ, R12 ;  /* 0x000000ffff657224 */ /* 0x000fe400078e000c */
        /* <DEDUP_REMOVED lines=15> */
.L_x_7060:
        /* <DEDUP_REMOVED lines=13> */
.L_x_7062:
[----:B------:R-:W-:Y:S05]  /*7850*/  BSYNC.RECONVERGENT B2 ;  /* 0x0000000000027941 */ /* 0x000fea0003800200 */
.L_x_7061:
        /* <DEDUP_REMOVED lines=44> */
.L_x_7059:
[----:B------:R-:W-:Y:S05]  /*7b20*/  BSYNC.RECONVERGENT B1 ;  /* 0x0000000000017941 */ /* 0x000fea0003800200 */
.L_x_7058:
[----:B------:R-:W-:Y:S01]  /*7b30*/  I2FP.F32.U32 R101, R101 ;  /* 0x0000006500657245 */ /* 0x000fe20000201000 */
[----:B------:R-:W-:Y:S01]  /*7b40*/  IMAD.U32 R9, R9, 0x10000, RZ ;  /* 0x0001000009097824 */ /* 0x000fe200078e00ff */
[----:B------:R-:W-:Y:S01]  /*7b50*/  ISETP.NE.AND P3, PT, R104, 0x1, PT ;  /* 0x000000016800780c */ /* 0x000fe20003f65270 */
[----:B------:R-:W-:Y:S01]  /*7b60*/  BSSY.RECONVERGENT B1, `(.L_x_7063) ;  /* 0x000004e000017945 */ /* 0x000fe20003800200 */
[----:B------:R-:W-:Y:S02]  /*7b70*/  IMAD.MOV.U32 R105, RZ, RZ, 0x2 ;  /* 0x00000002ff697424 */ /* 0x000fe400078e00ff */
[----:B------:R-:W-:Y:S01]  /*7b80*/  FFMA.FTZ R100, R101, R148, 1.1641532182693481445e-10 ;  /* 0x2f00000065647423 */ /* 0x000fe20000010094 */
[----:B------:R-:W-:-:S04]  /*7b90*/  FMUL.FTZ R9, R9, UR4 ;  /* 0x0000000409097c20 */ /* 0x000fc80008410000 */
[----:B------:R-:W-:Y:S01]  /*7ba0*/  FMUL.FTZ R9, R9, R134 ;  /* 0x0000008609097220 */ /* 0x000fe20000410000 */
[----:B------:R-:W-:Y:S02]  /*7bb0*/  FSETP.GTU.FTZ.AND P2, PT, R100, R147, PT ;  /* 0x000000936400720b */ /* 0x000fe40003f5c000 */
        /* <DEDUP_REMOVED lines=14> */
.L_x_7065:
        /* <DEDUP_REMOVED lines=13> */
.L_x_7067:
[----:B------:R-:W-:Y:S05]  /*7d70*/  BSYNC.RECONVERGENT B2 ;  /* 0x0000000000027941 */ /* 0x000fea0003800200 */
.L_x_7066:
        /* <DEDUP_REMOVED lines=44> */
.L_x_7064:
[----:B------:R-:W-:Y:S05]  /*8040*/  BSYNC.RECONVERGENT B1 ;  /* 0x0000000000017941 */ /* 0x000fea0003800200 */
.L_x_7063:
[----:B------:R-:W-:Y:S01]  /*8050*/  I2FP.F32.U32 R9, R9 ;  /* 0x0000000900097245 */ /* 0x000fe20000201000 */
[----:B------:R-:W-:Y:S01]  /*8060*/  BSSY.RECONVERGENT B1, `(.L_x_7068) ;  /* 0x0000052000017945 */ /* 0x000fe20003800200 */
[C---:B------:R-:W-:Y:S02]  /*8070*/  SHF.L.U32 R101, R106.reuse, 0x10, RZ ;  /* 0x000000106a657819 */ /* 0x040fe400000006ff */
[----:B------:R-:W-:Y:S01]  /*8080*/  ISETP.NE.AND P4, PT, R105, 0x1, PT ;  /* 0x000000016900780c */ /* 0x000fe20003f85270 */
[----:B------:R-:W-:Y:S01]  /*8090*/  FFMA.FTZ R100, R9, R148, 1.1641532182693481445e-10 ;  /* 0x2f00000009647423 */ /* 0x000fe20000010094 */
[----:B------:R-:W-:Y:S01]  /*80a0*/  PRMT R106, R106, 0x7632, R106 ;  /* 0x000076326a6a7816 */ /* 0x000fe2000000006a */
[----:B------:R-:W-:Y:S01]  /*80b0*/  FMUL.FTZ R101, R101, UR4 ;  /* 0x0000000465657c20 */ /* 0x000fe20008410000 */
[----:B------:R-:W-:Y:S02]  /*80c0*/  MOV R9, R12 ;  /* 0x0000000c00097202 */ /* 0x000fe40000000f00 */
[----:B------:R-:W-:Y:S01]  /*80d0*/  FSETP.GTU.FTZ.AND P3, PT, R100, R147, PT ;  /* 0x000000936400720b */ /* 0x000fe20003f7c000 */
[----:B------:R-:W-:Y:S01]  /*80e0*/  FMUL.FTZ R101, R101, R134 ;  /* 0x0000008665657220 */ /* 0x000fe20000410000 */
[C---:B------:R-:W-:Y:S01]  /*80f0*/  IMAD.U32 R100, R102.reuse, 0x10000, RZ ;  /* 0x0001000066647824 */ /* 0x040fe200078e00ff */
[----:B------:R-:W-:-:S03]  /*8100*/  PRMT R102, R102, 0x7632, R102 ;  /* 0x0000763266667816 */ /* 0x000fc60000000066 */
        /* <DEDUP_REMOVED lines=13> */
.L_x_7070:
        /* <DEDUP_REMOVED lines=13> */
.L_x_7072:
[----:B------:R-:W-:Y:S05]  /*82b0*/  BSYNC.RECONVERGENT B2 ;  /* 0x0000000000027941 */ /* 0x000fea0003800200 */
.L_x_7071:
        /* <DEDUP_REMOVED lines=44> */
.L_x_7069:
[----:B------:R-:W-:Y:S05]  /*8580*/  BSYNC.RECONVERGENT B1 ;  /* 0x0000000000017941 */ /* 0x000fea0003800200 */
.L_x_7068:
[----:B------:R-:W-:Y:S01]  /*8590*/  I2FP.F32.U32 R9, R9 ;  /* 0x0000000900097245 */ /* 0x000fe20000201000 */
[----:B------:R-:W-:Y:S01]  /*85a0*/  IMAD.U32 R106, R106, 0x10000, RZ ;  /* 0x000100006a6a7824 */ /* 0x000fe200078e00ff */
[----:B------:R-:W-:Y:S01]  /*85b0*/  ISETP.NE.AND P5, PT, R101, 0x1, PT ;  /* 0x000000016500780c */ /* 0x000fe20003fa5270 */
[----:B------:R-:W-:Y:S01]  /*85c0*/  IMAD.U32 R102, R102, 0x10000, RZ ;  /* 0x0001000066667824 */ /* 0x000fe200078e00ff */
        /* <DEDUP_REMOVED lines=19> */
.L_x_7075:
        /* <DEDUP_REMOVED lines=13> */
.L_x_7077:
[----:B------:R-:W-:Y:S05]  /*87d0*/  BSYNC.RECONVERGENT B2 ;  /* 0x0000000000027941 */ /* 0x000fea0003800200 */
.L_x_7076:
[----:B------:R-:W-:Y:S01]  /*87e0*/  IMAD.WIDE.U32 R6, R0, -0x326172a9, RZ ;  /* 0xcd9e8d5700067825 */ /* 0x000fe200078e00ff */
[----:B------:R-:W-:Y:S01]  /*87f0*/  LOP3.LUT R100, R10, UR7, R151, 0x96, !PT ;  /* 0x000000070a647c12 */ /* 0x000fe2000f8e9697 */
[----:B------:R-:W-:Y:S02]  /*8800*/  UIADD3 UR5, UPT, UPT, UR7, 0x1fd5c5a3, URZ ;  /* 0x1fd5c5a307057890 */ /* 0x000fe4000fffe0ff */
        /* <DEDUP_REMOVED lines=41> */
.L_x_7074:
[----:B------:R-:W-:Y:S05]  /*8aa0*/  BSYNC.RECONVERGENT B1 ;  /* 0x0000000000017941 */ /* 0x000fea0003800200 */
.L_x_7073:
[----:B------:R-:W-:Y:S01]  /*8ab0*/  I2FP.F32.U32 R9, R9 ;  /* 0x0000000900097245 */ /* 0x000fe20000201000 */
[----:B------:R-:W-:Y:S01]  /*8ac0*/  IMAD.U32 R101, R107, 0x10000, RZ ;  /* 0x000100006b657824 */ /* 0x000fe200078e00ff */
[----:B------:R-:W-:Y:S01]  /*8ad0*/  ISETP.NE.AND P6, PT, R102, 0x1, PT ;  /* 0x000000016600780c */ /* 0x000fe20003fc5270 */
[----:B------:R-:W-:Y:S01]  /*8ae0*/  BSSY.RECONVERGENT B1, `(.L_x_7078) ;  /* 0x0000053000017945 */ /* 0x000fe20003800200 */
[----:B------:R-:W-:Y:S01]  /*8af0*/  SHF.L.U32 R106, R103, 0x10, RZ ;  /* 0x00000010676a7819 */ /* 0x000fe200000006ff */
[----:B------:R-:W-:Y:S01]  /*8b00*/  FFMA.FTZ R100, R9, R148, 1.1641532182693481445e-10 ;  /* 0x2f00000009647423 */ /* 0x000fe20000010094 */
[----:B------:R-:W-:Y:S01]  /*8b10*/  FMUL.FTZ R101, R101, UR4 ;  /* 0x0000000465657c20 */ /* 0x000fe20008410000 */
[----:B------:R-:W-:Y:S01]  /*8b20*/  PRMT R107, R107, 0x7632, R107 ;  /* 0x000076326b6b7816 */ /* 0x000fe2000000006b */
[----:B------:R-:W-:Y:S01]  /*8b30*/  IMAD.MOV.U32 R9, RZ, RZ, 0x2 ;  /* 0x00000002ff097424 */ /* 0x000fe200078e00ff */
[----:B------:R-:W-:Y:S01]  /*8b40*/  PRMT R149, R103, 0x7632, R149 ;  /* 0x0000763267957816 */ /* 0x000fe20000000095 */
        /* <DEDUP_REMOVED lines=16> */
.L_x_7080:
        /* <DEDUP_REMOVED lines=15> */
.L_x_7082:
[----:B------:R-:W-:Y:S05]  /*8d40*/  BSYNC.RECONVERGENT B2 ;  /* 0x0000000000027941 */ /* 0x000fea0003800200 */
.L_x_7081:
[----:B------:R-:W-:Y:S01]  /*8d50*/  IMAD.WIDE.U32 R6, R0, -0x326172a9, RZ ;  /* 0xcd9e8d5700067825 */ /* 0x000fe200078e00ff */
[----:B------:R-:W-:Y:S01]  /*8d60*/  LOP3.LUT R100, R10, UR7, R105, 0x96, !PT ;  /* 0x000000070a647c12 */ /* 0x000fe2000f8e9669 */
[----:B------:R-:W-:Y:S02]  /*8d70*/  UIADD3 UR5, UPT, UPT, UR7, 0x1fd5c5a3, URZ ;  /* 0x1fd5c5a307057890 */ /* 0x000fe4000fffe0ff */
        /* <DEDUP_REMOVED lines=41> */
.L_x_7079:
[----:B------:R-:W-:Y:S05]  /*9010*/  BSYNC.RECONVERGENT B1 ;  /* 0x0000000000017941 */ /* 0x000fea0003800200 */
.L_x_7078:
[----:B------:R-:W-:Y:S01]  /*9020*/  I2FP.F32.U32 R101, R101 ;  /* 0x0000006500657245 */ /* 0x000fe20000201000 */
[----:B------:R-:W-:Y:S01]  /*9030*/  IMAD.U32 R107, R107, 0x10000, RZ ;  /* 0x000100006b6b7824 */ /* 0x000fe200078e00ff */
[----:B------:R-:W-:Y:S01]  /*9040*/  F2FP.BF16.F32.PACK_AB R102, R124, R123 ;  /* 0x0000007b7c66723e */ /* 0x000fe200000010ff */
[----:B------:R-:W-:Y:S02]  /*9050*/  IMAD.U32 R100, R149, 0x10000, RZ ;  /* 0x0001000095647824 */ /* 0x000fe400078e00ff */
[----:B------:R-:W-:Y:S01]  /*9060*/  FFMA.FTZ R148, R101, R148, 1.1641532182693481445e-10 ;  /* 0x2f00000065947423 */ /* 0x000fe20000010094 */
[----:B------:R-:W-:Y:S01]  /*9070*/  FMUL.FTZ R107, R107, UR4 ;  /* 0x000000046b6b7c20 */ /* 0x000fe20008410000 */
[----:B------:R-:W-:-:S03]  /*9080*/  F2FP.BF16.F32.PACK_AB R101, R113, R112 ;  /* 0x000000707165723e */ /* 0x000fc600000010ff */
[----:B------:R-:W-:Y:S01]  /*9090*/  FMUL.FTZ R107, R107, R134 ;  /* 0x000000866b6b7220 */ /* 0x000fe20000410000 */
[----:B------:R-:W-:-:S04]  /*90a0*/  FSETP.GTU.FTZ.AND P6, PT, R148, R147, PT ;  /* 0x000000939400720b */ /* 0x000fc80003fdc000 */
[----:B------:R-:W-:Y:S02]  /*90b0*/  FSEL R107, R107, RZ, !P6 ;  /* 0x000000ff6b6b7208 */ /* 0x000fe40007000000 */
[----:B------:R-:W-:-:S03]  /*90c0*/  PLOP3.LUT P6, PT, P6, PT, PT, 0x8, 0x80 ;  /* 0x000000000080781c */ /* 0x000fc600037ce170 */
[----:B------:R-:W-:Y:S01]  /*90d0*/  FADD.FTZ R134, R107, R100 ;  /* 0x000000646b867221 */ /* 0x000fe20000010000 */
[----:B------:R-:W-:-:S04]  /*90e0*/  F2FP.BF16.F32.PACK_AB R100, R15, R14 ;  /* 0x0000000e0f64723e */ /* 0x000fc800000010ff */
[----:B------:R-:W-:Y:S01]  /*90f0*/  F2FP.BF16.F32.PACK_AB R103, R134, R106 ;  /* 0x0000006a8667723e */ /* 0x000fe200000010ff */
[----:B------:R-:W-:Y:S06]  /*9100*/  BRA `(.L_x_7083) ;  /* 0x0000002800447947 */ /* 0x000fec0003800000 */
.L_x_7042:
        /* <DEDUP_REMOVED lines=16> */
.L_x_7086:
        /* <DEDUP_REMOVED lines=13> */
.L_x_7088:
[----:B------:R-:W-:Y:S05]  /*92e0*/  BSYNC.RECONVERGENT B2 ;  /* 0x0000000000027941 */ /* 0x000fea0003800200 */
.L_x_7087:
        /* <DEDUP_REMOVED lines=43> */
.L_x_7085:
[----:B------:R-:W-:Y:S05]  /*95a0*/  BSYNC.RECONVERGENT B1 ;  /* 0x0000000000017941 */ /* 0x000fea0003800200 */
.L_x_7084:
        /* <DEDUP_REMOVED lines=11> */
[----:B0-----:R-:W-:Y:S01]  /*9660*/  FSETP.GTU.FTZ.AND P0, PT, R9, R148, PT ;  /* 0x000000940900720b */ /* 0x001fe20003f1c000 */
[----:B------:R-:W-:-:S03]  /*9670*/  IMAD.MOV.U32 R9, RZ, RZ, R12 ;  /* 0x000000ffff097224 */ /* 0x000fc600078e000c */
        /* <DEDUP_REMOVED lines=13> */
.L_x_7091:
        /* <DEDUP_REMOVED lines=13> */
.L_x_7093:
[----:B------:R-:W-:Y:S05]  /*9820*/  BSYNC.RECONVERGENT B2 ;  /* 0x0000000000027941 */ /* 0x000fea0003800200 */
.L_x_7092:
        /* <DEDUP_REMOVED lines=44> */
.L_x_7090:
[----:B------:R-:W-:Y:S05]  /*9af0*/  BSYNC.RECONVERGENT B1 ;  /* 0x0000000000017941 */ /* 0x000fea0003800200 */
.L_x_7089:
        /* <DEDUP_REMOVED lines=21> */
.L_x_7096:
        /* <DEDUP_REMOVED lines=13> */
.L_x_7098:
[----:B------:R-:W-:Y:S05]  /*9d20*/  BSYNC.RECONVERGENT B2 ;  /* 0x0000000000027941 */ /* 0x000fea0003800200 */
.L_x_7097:
        /* <DEDUP_REMOVED lines=44> */
.L_x_7095:
[----:B------:R-:W-:Y:S05]  /*9ff0*/  BSYNC.RECONVERGENT B1 ;  /* 0x0000000000017941 */ /* 0x000fea0003800200 */
.L_x_7094:
        /* <DEDUP_REMOVED lines=22> */
.L_x_7101:
        /* <DEDUP_REMOVED lines=13> */
.L_x_7103:
[----:B------:R-:W-:Y:S05]  /*a230*/  BSYNC.RECONVERGENT B2 ;  /* 0x0000000000027941 */ /* 0x000fea0003800200 */
.L_x_7102:
        /* <DEDUP_REMOVED lines=44> */
.L_x_7100:
[----:B------:R-:W-:Y:S05]  /*a500*/  BSYNC.RECONVERGENT B1 ;  /* 0x0000000000017941 */ /* 0x000fea0003800200 */
.L_x_7099:
[----:B------:R-:W-:Y:S01]  /*a510*/  I2FP.F32.U32 R101, R101 ;  /* 0x0000006500657245 */ /* 0x000fe20000201000 */
[----:B------:R-:W-:Y:S01]  /*a520*/  IMAD.U32 R9, R9, 0x10000, RZ ;  /* 0x0001000009097824 */ /* 0x000fe200078e00ff */
[----:B------:R-:W-:Y:S01]  /*a530*/  ISETP.NE.AND P3, PT, R103, 0x1, PT ;  /* 0x000000016700780c */ /* 0x000fe20003f65270 */
[----:B------:R-:W-:Y:S02]  /*a540*/  BSSY.RECONVERGENT B1, `(.L_x_7104) ;  /* 0x000004c000017945 */ /* 0x000fe40003800200 */
[----:B------:R-:W-:Y:S01]  /*a550*/  FFMA.FTZ R101, R101, R134, 1.1641532182693481445e-10 ;  /* 0x2f00000065657423 */ /* 0x000fe20000010086 */
[----:B------:R-:W-:Y:S01]  /*a560*/  FMUL.FTZ R100, R9, UR4 ;  /* 0x0000000409647c20 */ /* 0x000fe20008410000 */
[----:B------:R-:W-:-:S03]  /*a570*/  IMAD.MOV.U32 R9, RZ, RZ, R12 ;  /* 0x000000ffff097224 */ /* 0x000fc600078e000c */
        /* <DEDUP_REMOVED lines=14> */
.L_x_7106:
        /* <DEDUP_REMOVED lines=13> */
.L_x_7108:
[----:B------:R-:W-:Y:S05]  /*a730*/  BSYNC.RECONVERGENT B2 ;  /* 0x0000000000027941 */ /* 0x000fea0003800200 */
.L_x_7107:
        /* <DEDUP_REMOVED lines=44> */
.L_x_7105:
[----:B------:R-:W-:Y:S05]  /*aa00*/  BSYNC.RECONVERGENT B1 ;  /* 0x0000000000017941 */ /* 0x000fea0003800200 */
.L_x_7104:
        /* <DEDUP_REMOVED lines=22> */
.L_x_7111:
        /* <DEDUP_REMOVED lines=13> */
.L_x_7113:
[----:B------:R-:W-:Y:S05]  /*ac40*/  BSYNC.RECONVERGENT B2 ;  /* 0x0000000000027941 */ /* 0x000fea0003800200 */
.L_x_7112:
        /* <DEDUP_REMOVED lines=44> */
.L_x_7110:
[----:B------:R-:W-:Y:S05]  /*af10*/  BSYNC.RECONVERGENT B1 ;  /* 0x0000000000017941 */ /* 0x000fea0003800200 */
.L_x_7109:
        /* <DEDUP_REMOVED lines=21> */
.L_x_7116:
        /* <DEDUP_REMOVED lines=13> */
.L_x_7118:
[----:B------:R-:W-:Y:S05]  /*b140*/  BSYNC.RECONVERGENT B2 ;  /* 0x0000000000027941 */ /* 0x000fea0003800200 */
.L_x_7117:
        /* <DEDUP_REMOVED lines=44> */
.L_x_7115:
[----:B------:R-:W-:Y:S05]  /*b410*/  BSYNC.RECONVERGENT B1 ;  /* 0x0000000000017941 */ /* 0x000fea0003800200 */
.L_x_7114:
        /* <DEDUP_REMOVED lines=23> */
.L_x_7121:
        /* <DEDUP_REMOVED lines=15> */
.L_x_7123:
[----:B------:R-:W-:Y:S05]  /*b680*/  BSYNC.RECONVERGENT B2 ;  /* 0x0000000000027941 */ /* 0x000fea0003800200 */
.L_x_7122:
        /* <DEDUP_REMOVED lines=44> */
.L_x_7120:
[----:B------:R-:W-:Y:S05]  /*b950*/  BSYNC.RECONVERGENT B1 ;  /* 0x0000000000017941 */ /* 0x000fea0003800200 */
.L_x_7119:
        /* <DEDUP_REMOVED lines=12> */
.L_x_7083:
        /* <DEDUP_REMOVED lines=21> */
.L_x_7041:
[----:B------:R-:W-:Y:S05]  /*bb70*/  BSYNC.RECONVERGENT B0 ;  /* 0x0000000000007941 */ /* 0x000fea0003800200 */
.L_x_7040:
[----:B------:R-:W-:Y:S01]  /*bb80*/  ISETP.GE.U32.AND P0, PT, R2, 0x180, PT ;  /* 0x000001800200780c */ /* 0x000fe20003f06070 */
[----:B------:R-:W-:Y:S03]  /*bb90*/  BSSY.RECONVERGENT B0, `(.L_x_7124) ;  /* 0x000055a000007945 */ /* 0x000fe60003800200 */
[----:B--2---:R-:W-:-:S09]  /*bba0*/  P2R R146, PR, RZ, 0x1 ;  /* 0x00000001ff927803 */ /* 0x004fd20000000000 */
        /* <DEDUP_REMOVED lines=26> */
.L_x_7129:
        /* <DEDUP_REMOVED lines=13> */
.L_x_7131:
[----:B------:R-:W-:Y:S05]  /*be20*/  BSYNC.RECONVERGENT B2 ;  /* 0x0000000000027941 */ /* 0x000fea0003800200 */
.L_x_7130:
        /* <DEDUP_REMOVED lines=42> */
[----:B------:R-:W-:Y:S02]  /*c0d0*/  IMAD.MOV.U32 R147, RZ, RZ, R16 ;  /* 0x000000ffff937224 */ /* 0x000fe400078e0010 */
[----:B------:R-:W-:-:S07]  /*c0e0*/  IMAD.MOV.U32 R114, RZ, RZ, RZ ;  /* 0x000000ffff727224 */ /* 0x000fce00078e00ff */
.L_x_7128:
[----:B------:R-:W-:Y:S05]  /*c0f0*/  BSYNC.RECONVERGENT B1 ;  /* 0x0000000000017941 */ /* 0x000fea0003800200 */
.L_x_7127:
        /* <DEDUP_REMOVED lines=13> */
[C---:B------:R-:W-:Y:S01]  /*c1d0*/  IMAD.U32 R9, R100.reuse, 0x10000, RZ ;  /* 0x0001000064097824 */ /* 0x040fe200078e00ff */
[----:B------:R-:W-:Y:S02]  /*c1e0*/  PRMT R100, R100, 0x7632, R100 ;  /* 0x0000763264647816 */ /* 0x000fe40000000064 */
        /* <DEDUP_REMOVED lines=14> */
.L_x_7134:
        /* <DEDUP_REMOVED lines=13> */
.L_x_7136:
[----:B------:R-:W-:Y:S05]  /*c3a0*/  BSYNC.RECONVERGENT B2 ;  /* 0x0000000000027941 */ /* 0x000fea0003800200 */
.L_x_7135:
        /* <DEDUP_REMOVED lines=44> */
.L_x_7133:
[----:B------:R-:W-:Y:S05]  /*c670*/  BSYNC.RECONVERGENT B1 ;  /* 0x0000000000017941 */ /* 0x000fea0003800200 */
.L_x_7132:
        /* <DEDUP_REMOVED lines=8> */
[----:B------:R-:W-:Y:S01]  /*c700*/  FSETP.GTU.FTZ.AND P0, PT, R9, R148, PT ;  /* 0x000000940900720b */ /* 0x000fe20003f1c000 */
[----:B------:R-:W-:-:S03]  /*c710*/  IMAD.MOV.U32 R9, RZ, RZ, R12 ;  /* 0x000000ffff097224 */ /* 0x000fc600078e000c */
[----:B------:R-:W-:Y:S01]  /*c720*/  FSEL R17, R104, RZ, !P0 ;  /* 0x000000ff68117208 */ /* 0x000fe20004000000 */
[----:B------:R-:W-:Y:S01]  /*c730*/  HFMA2 R104, -RZ, RZ, 0, 1.1920928955078125e-07 ;  /* 0x00000002ff687431 */ /* 0x000fe200000001ff */
        /* <DEDUP_REMOVED lines=11> */
.L_x_7139:
        /* <DEDUP_REMOVED lines=13> */
.L_x_7141:
[----:B------:R-:W-:Y:S05]  /*c8c0*/  BSYNC.RECONVERGENT B2 ;  /* 0x0000000000027941 */ /* 0x000fea0003800200 */
.L_x_7140:
        /* <DEDUP_REMOVED lines=44> */
.L_x_7138:
[----:B------:R-:W-:Y:S05]  /*cb90*/  BSYNC.RECONVERGENT B1 ;  /* 0x0000000000017941 */ /* 0x000fea0003800200 */
.L_x_7137:
[----:B------:R-:W-:Y:S01]  /*cba0*/  I2FP.F32.U32 R9, R9 ;  /* 0x0000000900097245 */ /* 0x000fe20000201000 */
[----:B------:R-:W-:Y:S01]  /*cbb0*/  IMAD.U32 R100, R105, 0x10000, RZ ;  /* 0x0001000069647824 */ /* 0x000fe200078e00ff */
[----:B------:R-:W-:Y:S01]  /*cbc0*/  ISETP.NE.AND P2, PT, R104, 0x1, PT ;  /* 0x000000016800780c */ /* 0x000fe20003f45270 */
[----:B------:R-:W-:Y:S01]  /*cbd0*/  BSSY.RECONVERGENT B1, `(.L_x_7142) ;  /* 0x0000050000017945 */ /* 0x000fe20003800200 */
[----:B------:R-:W-:Y:S01]  /*cbe0*/  PRMT R115, R101, 0x7632, R115 ;  /* 0x0000763265737816 */ /* 0x000fe20000000073 */
[----:B------:R-:W-:Y:S01]  /*cbf0*/  FFMA.FTZ R9, R9, R136, 1.1641532182693481445e-10 ;  /* 0x2f00000009097423 */ /* 0x000fe20000010088 */
[----:B------:R-:W-:-:S04]  /*cc00*/  FMUL.FTZ R100, R100, UR4 ;  /* 0x0000000464647c20 */ /* 0x000fc80008410000 */
[----:B------:R-:W-:Y:S01]  /*cc10*/  FMUL.FTZ R100, R100, R149 ;  /* 0x0000009564647220 */ /* 0x000fe20000410000 */
[----:B------:R-:W-:Y:S02]  /*cc20*/  FSETP.GTU.FTZ.AND P1, PT, R9, R148, PT ;  /* 0x000000940900720b */ /* 0x000fe40003f3c000 */
[----:B------:R-:W-:Y:S01]  /*cc30*/  SHF.L.U32 R9, R101, 0x10, RZ ;  /* 0x0000001065097819 */ /* 0x000fe200000006ff */
[----:B------:R-:W-:Y:S01]  /*cc40*/  IMAD.MOV.U32 R101, RZ, RZ, R12 ;  /* 0x000000ffff657224 */ /* 0x000fe200078e000c */
        /* <DEDUP_REMOVED lines=14> */
.L_x_7144:
        /* <DEDUP_REMOVED lines=13> */
.L_x_7146:
[----:B------:R-:W-:Y:S05]  /*ce00*/  BSYNC.RECONVERGENT B2 ;  /* 0x0000000000027941 */ /* 0x000fea0003800200 */
.L_x_7145:
        /* <DEDUP_REMOVED lines=44> */
.L_x_7143:
[----:B------:R-:W-:Y:S05]  /*d0d0*/  BSYNC.RECONVERGENT B1 ;  /* 0x0000000000017941 */ /* 0x000fea0003800200 */
.L_x_7142:
[----:B------:R-:W-:Y:S01]  /*d0e0*/  I2FP.F32.U32 R101, R101 ;  /* 0x0000006500657245 */ /* 0x000fe20000201000 */
[----:B------:R-:W-:Y:S01]  /*d0f0*/  IMAD.U32 R115, R115, 0x10000, RZ ;  /* 0x0001000073737824 */ /* 0x000fe200078e00ff */
[----:B------:R-:W-:Y:S01]  /*d100*/  SHF.L.U32 R9, R9, 0x10, RZ ;  /* 0x0000001009097819 */ /* 0x000fe200000006ff */
[----:B------:R-:W-:Y:S01]  /*d110*/  BSSY.RECONVERGENT B1, `(.L_x_7147) ;  /* 0x000004e000017945 */ /* 0x000fe20003800200 */
[----:B------:R-:W-:Y:S01]  /*d120*/  ISETP.NE.AND P3, PT, R105, 0x1, PT ;  /* 0x000000016900780c */ /* 0x000fe20003f65270 */
[----:B------:R-:W-:Y:S02]  /*d130*/  FFMA.FTZ R101, R101, R136, 1.1641532182693481445e-10 ;  /* 0x2f00000065657423 */ /* 0x000fe40000010088 */
[----:B------:R-:W-:Y:S01]  /*d140*/  FMUL.FTZ R100, R9, UR4 ;  /* 0x0000000409647c20 */ /* 0x000fe20008410000 */
[----:B------:R-:W-:Y:S02]  /*d150*/  MOV R9, R12 ;  /* 0x0000000c00097202 */ /* 0x000fe40000000f00 */
[----:B------:R-:W-:Y:S01]  /*d160*/  FSETP.GTU.FTZ.AND P2, PT, R101, R148, PT ;  /* 0x000000946500720b */ /* 0x000fe20003f5c000 */
[----:B------:R-:W-:Y:S01]  /*d170*/  FMUL.FTZ R100, R100, R149 ;  /* 0x0000009564647220 */ /* 0x000fe20000410000 */
[----:B------:R-:W-:-:S04]  /*d180*/  IMAD.MOV.U32 R101, RZ, RZ, 0x2 ;  /* 0x00000002ff657424 */ /* 0x000fc800078e00ff */
        /* <DEDUP_REMOVED lines=12> */
.L_x_7149:
        /* <DEDUP_REMOVED lines=13> */
.L_x_7151:
[----:B------:R-:W-:Y:S05]  /*d320*/  BSYNC.RECONVERGENT B2 ;  /* 0x0000000000027941 */ /* 0x000fea0003800200 */
.L_x_7150:
        /* <DEDUP_REMOVED lines=44> */
.L_x_7148:
[----:B------:R-:W-:Y:S05]  /*d5f0*/  BSYNC.RECONVERGENT B1 ;  /* 0x0000000000017941 */ /* 0x000fea0003800200 */
.L_x_7147:
        /* <DEDUP_REMOVED lines=25> */
.L_x_7154:
        /* <DEDUP_REMOVED lines=13> */
.L_x_7156:
[----:B------:R-:W-:Y:S05]  /*d860*/  BSYNC.RECONVERGENT B2 ;  /* 0x0000000000027941 */ /* 0x000fea0003800200 */
.L_x_7155:
        /* <DEDUP_REMOVED lines=44> */
.L_x_7153:
[----:B------:R-:W-:Y:S05]  /*db30*/  BSYNC.RECONVERGENT B1 ;  /* 0x0000000000017941 */ /* 0x000fea0003800200 */
.L_x_7152:
        /* <DEDUP_REMOVED lines=23> */
.L_x_7159:
        /* <DEDUP_REMOVED lines=13> */
.L_x_7161:
[----:B------:R-:W-:Y:S05]  /*dd80*/  BSYNC.RECONVERGENT B2 ;  /* 0x0000000000027941 */ /* 0x000fea0003800200 */
.L_x_7160:
        /* <DEDUP_REMOVED lines=44> */
.L_x_7158:
[----:B------:R-:W-:Y:S05]  /*e050*/  BSYNC.RECONVERGENT B1 ;  /* 0x0000000000017941 */ /* 0x000fea0003800200 */
.L_x_7157:
        /* <DEDUP_REMOVED lines=8> */
[----:B------:R-:W-:Y:S02]  /*e0e0*/  PRMT R150, R103, 0x7632, R150 ;  /* 0x0000763267967816 */ /* 0x000fe40000000096 */
[----:B------:R-:W-:Y:S01]  /*e0f0*/  FSETP.GTU.FTZ.AND P5, PT, R9, R148, PT ;  /* 0x000000940900720b */ /* 0x000fe20003fbc000 */
[----:B------:R-:W-:Y:S01]  /*e100*/  FMUL.FTZ R100, R100, R149 ;  /* 0x0000009564647220 */ /* 0x000fe20000410000 */
[----:B------:R-:W-:-:S04]  /*e110*/  IMAD.MOV.U32 R9, RZ, RZ, 0x2 ;  /* 0x00000002ff097424 */ /* 0x000fc800078e00ff */
        /* <DEDUP_REMOVED lines=14> */
.L_x_7164:
        /* <DEDUP_REMOVED lines=15> */
.L_x_7166:
[----:B------:R-:W-:Y:S05]  /*e2f0*/  BSYNC.RECONVERGENT B2 ;  /* 0x0000000000027941 */ /* 0x000fea0003800200 */
.L_x_7165:
        /* <DEDUP_REMOVED lines=44> */
.L_x_7163:
[----:B------:R-:W-:Y:S05]  /*e5c0*/  BSYNC.RECONVERGENT B1 ;  /* 0x0000000000017941 */ /* 0x000fea0003800200 */
.L_x_7162:
        /* <DEDUP_REMOVED lines=15> */
.L_x_7126:
        /* <DEDUP_REMOVED lines=16> */
.L_x_7170:
        /* <DEDUP_REMOVED lines=13> */
.L_x_7172:
[----:B------:R-:W-:Y:S05]  /*e890*/  BSYNC.RECONVERGENT B2 ;  /* 0x0000000000027941 */ /* 0x000fea0003800200 */
.L_x_7171:
        /* <DEDUP_REMOVED lines=41> */
[----:B------:R-:W-:Y:S01]  /*eb30*/  IMAD.MOV.U32 R16, RZ, RZ, R142 ;  /* 0x000000ffff107224 */ /* 0x000fe200078e008e */
[----:B------:R-:W-:Y:S01]  /*eb40*/  LOP3.LUT R6, R6, UR31, R17, 0x96, !PT ;  /* 0x0000001f06067c12 */ /* 0x000fe2000f8e9611 */
[----:B------:R-:W-:-:S07]  /*eb50*/  IMAD.MOV.U32 R100, RZ, RZ, RZ ;  /* 0x000000ffff647224 */ /* 0x000fce00078e00ff */
.L_x_7169:
[----:B------:R-:W-:Y:S05]  /*eb60*/  BSYNC.RECONVERGENT B1 ;  /* 0x0000000000017941 */ /* 0x000fea0003800200 */
.L_x_7168:
[----:B------:R-:W0:Y:S01]  /*eb70*/  LDC R149, c[0x0][0x404] ;  /* 0x00010100ff957b82 */ /* 0x000e220000000800 */
[----:B------:R-:W-:Y:S01]  /*eb80*/  I2FP.F32.U32 R9, R16 ;  /* 0x0000001000097245 */ /* 0x000fe20000201000 */
[----:B------:R-:W-:Y:S01]  /*eb90*/  HFMA2 R136, -RZ, RZ, 0.1171875, 0 ;  /* 0x2f800000ff887431 */ /* 0x000fe200000001ff */
[----:B------:R-:W-:Y:S01]  /*eba0*/  ISETP.NE.AND P1, PT, R100, 0x1, PT ;  /* 0x000000016400780c */ /* 0x000fe20003f25270 */
[C---:B-----5:R-:W-:Y:S01]  /*ebb0*/  IMAD.U32 R17, R104.reuse, 0x10000, RZ ;  /* 0x0001000068117824 */ /* 0x060fe200078e00ff */
[----:B------:R-:W-:Y:S01]  /*ebc0*/  BSSY.RECONVERGENT B1, `(.L_x_7173) ;  /* 0x000004f000017945 */ /* 0x000fe20003800200 */
[----:B------:R-:W-:Y:S01]  /*ebd0*/  PRMT R104, R104, 0x7632, R104 ;  /* 0x0000763268687816 */ /* 0x000fe20000000068 */
[----:B------:R-:W-:Y:S01]  /*ebe0*/  FFMA.FTZ R16, R9, R136, 1.1641532182693481445e-10 ;  /* 0x2f00000009107423 */ /* 0x000fe20000010088 */
[----:B------:R-:W1:Y:S01]  /*ebf0*/  LDC R148, c[0x0][0x408] ;  /* 0x00010200ff947b82 */ /* 0x000e620000000800 */
[----:B------:R-:W-:Y:S01]  /*ec00*/  FMUL.FTZ R17, R17, UR4 ;  /* 0x0000000411117c20 */ /* 0x000fe20008410000 */
[----:B------:R-:W-:Y:S01]  /*ec10*/  IMAD.MOV.U32 R101, RZ, RZ, 0x2 ;  /* 0x00000002ff657424 */ /* 0x000fe200078e00ff */
        /* <DEDUP_REMOVED lines=15> */
.L_x_7175:
        /* <DEDUP_REMOVED lines=13> */
.L_x_7177:
[----:B------:R-:W-:Y:S05]  /*ede0*/  BSYNC.RECONVERGENT B2 ;  /* 0x0000000000027941 */ /* 0x000fea0003800200 */
.L_x_7176:
        /* <DEDUP_REMOVED lines=44> */
.L_x_7174:
[----:B------:R-:W-:Y:S05]  /*f0b0*/  BSYNC.RECONVERGENT B1 ;  /* 0x0000000000017941 */ /* 0x000fea0003800200 */
.L_x_7173:
        /* <DEDUP_REMOVED lines=21> */
.L_x_7180:
        /* <DEDUP_REMOVED lines=13> */
.L_x_7182:
[----:B------:R-:W-:Y:S05]  /*f2e0*/  BSYNC.RECONVERGENT B2 ;  /* 0x0000000000027941 */ /* 0x000fea0003800200 */
.L_x_7181:
        /* <DEDUP_REMOVED lines=44> */
.L_x_7179:
[----:B------:R-:W-:Y:S05]  /*f5b0*/  BSYNC.RECONVERGENT B1 ;  /* 0x0000000000017941 */ /* 0x000fea0003800200 */
.L_x_7178:
[----:B------:R-:W-:Y:S01]  /*f5c0*/  I2FP.F32.U32 R9, R9 ;  /* 0x0000000900097245 */ /* 0x000fe20000201000 */
[----:B------:R-:W-:Y:S01]  /*f5d0*/  IMAD.U32 R101, R105, 0x10000, RZ ;  /* 0x0001000069657824 */ /* 0x000fe200078e00ff */
[----:B------:R-:W-:Y:S01]  /*f5e0*/  ISETP.NE.AND P2, PT, R102, 0x1, PT ;  /* 0x000000016600780c */ /* 0x000fe20003f45270 */
[----:B------:R-:W-:Y:S01]  /*f5f0*/  BSSY.RECONVERGENT B1, `(.L_x_7183) ;  /* 0x000004d000017945 */ /* 0x000fe20003800200 */
[----:B------:R-:W-:Y:S02]  /*f600*/  IMAD.MOV.U32 R103, RZ, RZ, 0x2 ;  /* 0x00000002ff677424 */ /* 0x000fe400078e00ff */
[----:B------:R-:W-:Y:S01]  /*f610*/  FFMA.FTZ R100, R9, R136, 1.1641532182693481445e-10 ;  /* 0x2f00000009647423 */ /* 0x000fe20000010088 */
[----:B------:R-:W-:Y:S01]  /*f620*/  FMUL.FTZ R101, R101, UR4 ;  /* 0x0000000465657c20 */ /* 0x000fe20008410000 */
[----:B------:R-:W-:-:S03]  /*f630*/  PRMT R9, R105, 0x7632, R9 ;  /* 0x0000763269097816 */ /* 0x000fc60000000009 */
        /* <DEDUP_REMOVED lines=14> */
.L_x_7185:
        /* <DEDUP_REMOVED lines=13> */
.L_x_7187:
[----:B------:R-:W-:Y:S05]  /*f7f0*/  BSYNC.RECONVERGENT B2 ;  /* 0x0000000000027941 */ /* 0x000fea0003800200 */
.L_x_7186:
        /* <DEDUP_REMOVED lines=41> */
[----:B------:R-:W-:Y:S01]  /*fa90*/  LOP3.LUT R6, R6, UR31, R101, 0x96, !PT ;  /* 0x0000001f06067c12 */ /* 0x000fe2000f8e9665 */
[----:B------:R-:W-:Y:S02]  /*faa0*/  IMAD.MOV.U32 R101, RZ, RZ, R147 ;  /* 0x000000ffff657224 */ /* 0x000fe400078e0093 */
[----:B------:R-:W-:-:S07]  /*fab0*/  IMAD.MOV.U32 R147, RZ, RZ, R100 ;  /* 0x000000ffff937224 */ /* 0x000fce00078e0064 */
.L_x_7184:
[----:B------:R-:W-:Y:S05]  /*fac0*/  BSYNC.RECONVERGENT B1 ;  /* 0x0000000000017941 */ /* 0x000fea0003800200 */
.L_x_7183:
        /* <DEDUP_REMOVED lines=21> */
.L_x_7190:
        /* <DEDUP_REMOVED lines=13> */
.L_x_7192:
[----:B------:R-:W-:Y:S05]  /*fcf0*/  BSYNC.RECONVERGENT B2 ;  /* 0x0000000000027941 */ /* 0x000fea0003800200 */
.L_x_7191:
        /* <DEDUP_REMOVED lines=44> */
.L_x_7189:
[----:B------:R-:W-:Y:S05]  /*ffc0*/  BSYNC.RECONVERGENT B1 ;  /* 0x0000000000017941 */ /* 0x000fea0003800200 */
.L_x_7188:
[----:B------:R-:W-:Y:S01]  /*ffd0*/  I2FP.F32.U32 R9, R9 ;  /* 0x0000000900097245 */ /* 0x000fe20000201000 */
[----:B------:R-:W-:Y:S01]  /*ffe0*/  IMAD.U32 R101, R106, 0x10000, RZ ;  /* 0x000100006a657824 */ /* 0x000fe200078e00ff */
[----:B------:R-:W-:Y:S01]  /*fff0*/  ISETP.NE.AND P4, PT, R102, 0x1, PT ;  /* 0x000000016600780c */ /* 0x000fe20003f85270 */
[----:B------:R-:W-:Y:S01]  /*10000*/  BSSY.RECONVERGENT B1, `(.L_x_7193) ;  /* 0x000004d000017945 */ /* 0x000fe20003800200 */
[----:B------:R-:W-:Y:S01]  /*10010*/  PRMT R106, R106, 0x7632, R106 ;  /* 0x000076326a6a7816 */ /* 0x000fe2000000006a */
        /* <DEDUP_REMOVED lines=17> */
.L_x_7195:
        /* <DEDUP_REMOVED lines=13> */
.L_x_7197:
[----:B------:R-:W-:Y:S05]  /*10200*/  BSYNC.RECONVERGENT B2 ;  /* 0x0000000000027941 */ /* 0x000fea0003800200 */
.L_x_7196:
        /* <DEDUP_REMOVED lines=44> */
.L_x_7194:
[----:B------:R-:W-:Y:S05]  /*104d0*/  BSYNC.RECONVERGENT B1 ;  /* 0x0000000000017941 */ /* 0x000fea0003800200 */
.L_x_7193:
        /* <DEDUP_REMOVED lines=21> */
.L_x_7200:
        /* <DEDUP_REMOVED lines=13> */
.L_x_7202:
[----:B------:R-:W-:Y:S05]  /*10700*/  BSYNC.RECONVERGENT B2 ;  /* 0x0000000000027941 */ /* 0x000fea0003800200 */
.L_x_7201:
        /* <DEDUP_REMOVED lines=44> */
.L_x_7199:
[----:B------:R-:W-:Y:S05]  /*109d0*/  BSYNC.RECONVERGENT B1 ;  /* 0x0000000000017941 */ /* 0x000fea0003800200 */
.L_x_7198:
[----:B------:R-:W-:Y:S01]  /*109e0*/  I2FP.F32.U32 R9, R9 ;  /* 0x0000000900097245 */ /* 0x000fe20000201000 */
[C---:B------:R-:W-:Y:S01]  /*109f0*/  IMAD.U32 R101, R107.reuse, 0x10000, RZ ;  /* 0x000100006b657824 */ /* 0x040fe200078e00ff */
[----:B------:R-:W-:Y:S01]  /*10a00*/  ISETP.NE.AND P6, PT, R102, 0x1, PT ;  /* 0x000000016600780c */ /* 0x000fe20003fc5270 */
[----:B------:R-:W-:Y:S01]  /*10a10*/  BSSY.RECONVERGENT B1, `(.L_x_7203) ;  /* 0x0000050000017945 */ /* 0x000fe20003800200 */
[----:B------:R-:W-:Y:S01]  /*10a20*/  PRMT R107, R107, 0x7632, R107 ;  /* 0x000076326b6b7816 */ /* 0x000fe2000000006b */
        /* <DEDUP_REMOVED lines=18> */
.L_x_7205:
        /* <DEDUP_REMOVED lines=15> */
.L_x_7207:
[----:B------:R-:W-:Y:S05]  /*10c40*/  BSYNC.RECONVERGENT B2 ;  /* 0x0000000000027941 */ /* 0x000fea0003800200 */
.L_x_7206:
        /* <DEDUP_REMOVED lines=44> */
.L_x_7204:
[----:B------:R-:W-:Y:S05]  /*10f10*/  BSYNC.RECONVERGENT B1 ;  /* 0x0000000000017941 */ /* 0x000fea0003800200 */
.L_x_7203:
[----:B------:R-:W-:Y:S01]  /*10f20*/  I2FP.F32.U32 R101, R101 ;  /* 0x0000006500657245 */ /* 0x000fe20000201000 */
[----:B------:R-:W-:Y:S01]  /*10f30*/  IMAD.U32 R107, R107, 0x10000, RZ ;  /* 0x000100006b6b7824 */ /* 0x000fe200078e00ff */
[----:B------:R-:W-:Y:S02]  /*10f40*/  F2FP.BF16.F32.PACK_AB R102, R126, R125 ;  /* 0x0000007d7e66723e */ /* 0x000fe400000010ff */
[----:B------:R-:W-:Y:S01]  /*10f50*/  F2FP.BF16.F32.PACK_AB R100, R17, R16 ;  /* 0x000000101164723e */ /* 0x000fe200000010ff */
[----:B------:R-:W-:Y:S01]  /*10f60*/  FFMA.FTZ R136, R101, R136, 1.1641532182693481445e-10 ;  /* 0x2f00000065887423 */ /* 0x000fe20000010088 */
[----:B------:R-:W-:Y:S01]  /*10f70*/  FMUL.FTZ R107, R107, UR4 ;  /* 0x000000046b6b7c20 */ /* 0x000fe20008410000 */
[----:B------:R-:W-:-:S03]  /*10f80*/  F2FP.BF16.F32.PACK_AB R101, R115, R114 ;  /* 0x000000727365723e */ /* 0x000fc600000010ff */
[----:B------:R-:W-:Y:S01]  /*10f90*/  FMUL.FTZ R107, R107, R148 ;  /* 0x000000946b6b7220 */ /* 0x000fe20000410000 */
[----:B------:R-:W-:-:S04]  /*10fa0*/  FSETP.GTU.FTZ.AND P6, PT, R136, R149, PT ;  /* 0x000000958800720b */ /* 0x000fc80003fdc000 */
[----:B------:R-:W-:Y:S02]  /*10fb0*/  FSEL R136, R107, RZ, !P6 ;  /* 0x000000ff6b887208 */ /* 0x000fe40007000000 */
[----:B------:R-:W-:Y:S02]  /*10fc0*/  PLOP3.LUT P6, PT, P6, PT, PT, 0x8, 0x80 ;  /* 0x000000000080781c */ /* 0x000fe400037ce170 */
[----:B------:R-:W-:-:S11]  /*10fd0*/  F2FP.BF16.F32.PACK_AB R103, R136, R106 ;  /* 0x0000006a8867723e */ /* 0x000fd600000010ff */
.L_x_7167:
        /* <DEDUP_REMOVED lines=21> */
.L_x_7125:
[----:B------:R-:W-:Y:S05]  /*11130*/  BSYNC.RECONVERGENT B0 ;  /* 0x0000000000007941 */ /* 0x000fea0003800200 */
.L_x_7124:
        /* <DEDUP_REMOVED lines=15> */
[----:B------:R-:W-:Y:S01]  /*11230*/  IMAD.MOV.U32 R116, RZ, RZ, 0x2 ;  /* 0x00000002ff747424 */ /* 0x000fe200078e00ff */
[----:B------:R-:W-:Y:S01]  /*11240*/  MOV R117, R12 ;  /* 0x0000000c00757202 */ /* 0x000fe20000000f00 */
[----:B------:R-:W-:-:S09]  /*11250*/  IMAD.MOV.U32 R148, RZ, RZ, R142 ;  /* 0x000000ffff947224 */ /* 0x000fd200078e008e */
[----:B0-----:R-:W-:Y:S05]  /*11260*/  @!P0 BRA `(.L_x_7212) ;  /* 0x00000004000c8947 */ /* 0x001fea0003800000 */
        /* <DEDUP_REMOVED lines=10> */
.L_x_7213:
        /* <DEDUP_REMOVED lines=13> */
.L_x_7215:
[----:B------:R-:W-:Y:S05]  /*113e0*/  BSYNC.RECONVERGENT B2 ;  /* 0x0000000000027941 */ /* 0x000fea0003800200 */
.L_x_7214:
        /* <DEDUP_REMOVED lines=43> */
.L_x_7212:
[----:B------:R-:W-:Y:S05]  /*116a0*/  BSYNC.RECONVERGENT B1 ;  /* 0x0000000000017941 */ /* 0x000fea0003800200 */
.L_x_7211:
        /* <DEDUP_REMOVED lines=29> */
.L_x_7218:
        /* <DEDUP_REMOVED lines=13> */
.L_x_7220:
[----:B------:R-:W-:Y:S05]  /*11950*/  BSYNC.RECONVERGENT B2 ;  /* 0x0000000000027941 */ /* 0x000fea0003800200 */
.L_x_7219:
        /* <DEDUP_REMOVED lines=44> */
.L_x_7217:
[----:B------:R-:W-:Y:S05]  /*11c20*/  BSYNC.RECONVERGENT B1 ;  /* 0x0000000000017941 */ /* 0x000fea0003800200 */
.L_x_7216:
        /* <DEDUP_REMOVED lines=23> */
.L_x_7223:
        /* <DEDUP_REMOVED lines=13> */
.L_x_7225:
[----:B------:R-:W-:Y:S05]  /*11e70*/  BSYNC.RECONVERGENT B2 ;  /* 0x0000000000027941 */ /* 0x000fea0003800200 */
.L_x_7224:
        /* <DEDUP_REMOVED lines=44> */
.L_x_7222:
[----:B------:R-:W-:Y:S05]  /*12140*/  BSYNC.RECONVERGENT B1 ;  /* 0x0000000000017941 */ /* 0x000fea0003800200 */
.L_x_7221:
        /* <DEDUP_REMOVED lines=10> */
[----:B------:R-:W-:Y:S01]  /*121f0*/  PRMT R9, R105, 0x7632, R9 ;  /* 0x0000763269097816 */ /* 0x000fe20000000009 */
[----:B------:R-:W-:Y:S01]  /*12200*/  IMAD.MOV.U32 R105, RZ, RZ, 0x2 ;  /* 0x00000002ff697424 */ /* 0x000fe200078e00ff */
[----:B------:R-:W-:Y:S01]  /*12210*/  PLOP3.LUT P1, PT, P1, PT, PT, 0x8, 0x80 ;  /* 0x000000000080781c */ /* 0x000fe20000f2e170 */
[--C-:B------:R-:W-:Y:S01]  /*12220*/  FADD.FTZ R116, R116, R117.reuse ;  /* 0x0000007574747221 */ /* 0x100fe20000010000 */
[----:B------:R-:W-:Y:S02]  /*12230*/  PRMT R117, R101, 0x7632, R117 ;  /* 0x0000763265757816 */ /* 0x000fe40000000075 */
        /* <DEDUP_REMOVED lines=10> */
.L_x_7228:
        /* <DEDUP_REMOVED lines=13> */
.L_x_7230:
[----:B------:R-:W-:Y:S05]  /*123b0*/  BSYNC.RECONVERGENT B2 ;  /* 0x0000000000027941 */ /* 0x000fea0003800200 */
.L_x_7229:
        /* <DEDUP_REMOVED lines=44> */
.L_x_7227:
[----:B------:R-:W-:Y:S05]  /*12680*/  BSYNC.RECONVERGENT B1 ;  /* 0x0000000000017941 */ /* 0x000fea0003800200 */
.L_x_7226:
[----:B------:R-:W-:Y:S01]  /*12690*/  I2FP.F32.U32 R101, R101 ;  /* 0x0000006500657245 */ /* 0x000fe20000201000 */
[----:B------:R-:W-:Y:S01]  /*126a0*/  IMAD.U32 R9, R9, 0x10000, RZ ;  /* 0x0001000009097824 */ /* 0x000fe200078e00ff */
[----:B------:R-:W-:Y:S01]  /*126b0*/  ISETP.NE.AND P3, PT, R105, 0x1, PT ;  /* 0x000000016900780c */ /* 0x000fe20003f65270 */
[----:B------:R-:W-:Y:S01]  /*126c0*/  IMAD.U32 R104, R117, 0x10000, RZ ;  /* 0x0001000075687824 */ /* 0x000fe200078e00ff */
[----:B------:R-:W-:Y:S01]  /*126d0*/  BSSY.RECONVERGENT B1, `(.L_x_7231) ;  /* 0x000004d000017945 */ /* 0x000fe20003800200 */
[----:B------:R-:W-:Y:S01]  /*126e0*/  FFMA.FTZ R100, R101, R150, 1.1641532182693481445e-10 ;  /* 0x2f00000065647423 */ /* 0x000fe20000010096 */
[----:B------:R-:W-:Y:S01]  /*126f0*/  FMUL.FTZ R9, R9, UR4 ;  /* 0x0000000409097c20 */ /* 0x000fe20008410000 */
[----:B------:R-:W-:-:S03]  /*12700*/  MOV R128, 0x2 ;  /* 0x0000000200807802 */ /* 0x000fc60000000f00 */
        /* <DEDUP_REMOVED lines=15> */
.L_x_7233:
        /* <DEDUP_REMOVED lines=13> */
.L_x_7235:
[----:B------:R-:W-:Y:S05]  /*128d0*/  BSYNC.RECONVERGENT B2 ;  /* 0x0000000000027941 */ /* 0x000fea0003800200 */
.L_x_7234:
        /* <DEDUP_REMOVED lines=44> */
.L_x_7232:
[----:B------:R-:W-:Y:S05]  /*12ba0*/  BSYNC.RECONVERGENT B1 ;  /* 0x0000000000017941 */ /* 0x000fea0003800200 */
.L_x_7231:
        /* <DEDUP_REMOVED lines=8> */
[----:B------:R-:W-:Y:S01]  /*12c30*/  IMAD.MOV.U32 R9, RZ, RZ, R12 ;  /* 0x000000ffff097224 */ /* 0x000fe200078e000c */
[----:B------:R-:W-:Y:S01]  /*12c40*/  PRMT R102, R102, 0x7632, R102 ;  /* 0x0000763266667816 */ /* 0x000fe20000000066 */
        /* <DEDUP_REMOVED lines=15> */
.L_x_7238:
        /* <DEDUP_REMOVED lines=13> */
.L_x_7240:
[----:B------:R-:W-:Y:S05]  /*12e10*/  BSYNC.RECONVERGENT B2 ;  /* 0x0000000000027941 */ /* 0x000fea0003800200 */
.L_x_7239:
        /* <DEDUP_REMOVED lines=44> */
.L_x_7237:
[----:B------:R-:W-:Y:S05]  /*130e0*/  BSYNC.RECONVERGENT B1 ;  /* 0x0000000000017941 */ /* 0x000fea0003800200 */
.L_x_7236:
        /* <DEDUP_REMOVED lines=23> */
.L_x_7243:
        /* <DEDUP_REMOVED lines=13> */
.L_x_7245:
[----:B------:R-:W-:Y:S05]  /*13330*/  BSYNC.RECONVERGENT B2 ;  /* 0x0000000000027941 */ /* 0x000fea0003800200 */
.L_x_7244:
        /* <DEDUP_REMOVED lines=44> */
.L_x_7242:
[----:B------:R-:W-:Y:S05]  /*13600*/  BSYNC.RECONVERGENT B1 ;  /* 0x0000000000017941 */ /* 0x000fea0003800200 */
.L_x_7241:
        /* <DEDUP_REMOVED lines=26> */
.L_x_7248:
        /* <DEDUP_REMOVED lines=15> */
.L_x_7250:
[----:B------:R-:W-:Y:S05]  /*138a0*/  BSYNC.RECONVERGENT B2 ;  /* 0x0000000000027941 */ /* 0x000fea0003800200 */
.L_x_7249:
        /* <DEDUP_REMOVED lines=44> */
.L_x_7247:
[----:B------:R-:W-:Y:S05]  /*13b70*/  BSYNC.RECONVERGENT B1 ;  /* 0x0000000000017941 */ /* 0x000fea0003800200 */
.L_x_7246:
        /* <DEDUP_REMOVED lines=15> */
.L_x_7210:
        /* <DEDUP_REMOVED lines=16> */
.L_x_7254:
        /* <DEDUP_REMOVED lines=13> */
.L_x_7256:
[----:B------:R-:W-:Y:S05]  /*13e40*/  BSYNC.RECONVERGENT B2 ;  /* 0x0000000000027941 */ /* 0x000fea0003800200 */
.L_x_7255:
        /* <DEDUP_REMOVED lines=43> */
.L_x_7253:
[----:B------:R-:W-:Y:S05]  /*14100*/  BSYNC.RECONVERGENT B1 ;  /* 0x0000000000017941 */ /* 0x000fea0003800200 */
.L_x_7252:
        /* <DEDUP_REMOVED lines=10> */
[----:B------:R-:W-:-:S02]  /*141b0*/  IMAD.MOV.U32 R100, RZ, RZ, 0x2 ;  /* 0x00000002ff647424 */ /* 0x000fc400078e00ff */
[----:B0-----:R-:W-:Y:S02]  /*141c0*/  FSETP.GTU.FTZ.AND P0, PT, R9, R150, PT ;  /* 0x000000960900720b */ /* 0x001fe40003f1c000 */
[----:B------:R-:W-:Y:S02]  /*141d0*/  MOV R9, R12 ;  /* 0x0000000c00097202 */ /* 0x000fe40000000f00 */
        /* <DEDUP_REMOVED lines=13> */
.L_x_7259:
        /* <DEDUP_REMOVED lines=13> */
.L_x_7261:
[----:B------:R-:W-:Y:S05]  /*14380*/  BSYNC.RECONVERGENT B2 ;  /* 0x0000000000027941 */ /* 0x000fea0003800200 */
.L_x_7260:
        /* <DEDUP_REMOVED lines=44> */
.L_x_7258:
[----:B------:R-:W-:Y:S05]  /*14650*/  BSYNC.RECONVERGENT B1 ;  /* 0x0000000000017941 */ /* 0x000fea0003800200 */
.L_x_7257:
        /* <DEDUP_REMOVED lines=21> */
.L_x_7264:
        /* <DEDUP_REMOVED lines=13> */
.L_x_7266:
[----:B------:R-:W-:Y:S05]  /*14880*/  BSYNC.RECONVERGENT B2 ;  /* 0x0000000000027941 */ /* 0x000fea0003800200 */
.L_x_7265:
        /* <DEDUP_REMOVED lines=44> */
.L_x_7263:
[----:B------:R-:W-:Y:S05]  /*14b50*/  BSYNC.RECONVERGENT B1 ;  /* 0x0000000000017941 */ /* 0x000fea0003800200 */
.L_x_7262:
[----:B------:R-:W-:Y:S01]  /*14b60*/  I2FP.F32.U32 R9, R9 ;  /* 0x0000000900097245 */ /* 0x000fe20000201000 */
[----:B------:R-:W-:Y:S01]  /*14b70*/  IMAD.U32 R100, R105, 0x10000, RZ ;  /* 0x0001000069647824 */ /* 0x000fe200078e00ff */
[----:B------:R-:W-:Y:S01]  /*14b80*/  ISETP.NE.AND P2, PT, R102, 0x1, PT ;  /* 0x000000016600780c */ /* 0x000fe20003f45270 */
[----:B------:R-:W-:Y:S01]  /*14b90*/  BSSY.RECONVERGENT B1, `(.L_x_7267) ;  /* 0x000004d000017945 */ /* 0x000fe20003800200 */
[----:B------:R-:W-:Y:S02]  /*14ba0*/  IMAD.MOV.U32 R103, RZ, RZ, 0x2 ;  /* 0x00000002ff677424 */ /* 0x000fe400078e00ff */
[----:B------:R-:W-:Y:S01]  /*14bb0*/  FFMA.FTZ R9, R9, R138, 1.1641532182693481445e-10 ;  /* 0x2f00000009097423 */ /* 0x000fe2000001008a */
[----:B------:R-:W-:Y:S01]  /*14bc0*/  FMUL.FTZ R100, R100, UR4 ;  /* 0x0000000464647c20 */ /* 0x000fe20008410000 */
[----:B------:R-:W-:-:S03]  /*14bd0*/  MOV R101, R12 ;  /* 0x0000000c00657202 */ /* 0x000fc60000000f00 */
[----:B------:R-:W-:Y:S01]  /*14be0*/  FMUL.FTZ R100, R100, R149 ;  /* 0x0000009564647220 */ /* 0x000fe20000410000 */
[----:B------:R-:W-:Y:S02]  /*14bf0*/  FSETP.GTU.FTZ.AND P1, PT, R9, R150, PT ;  /* 0x000000960900720b */ /* 0x000fe40003f3c000 */
[----:B------:R-:W-:Y:S02]  /*14c00*/  PRMT R9, R105, 0x7632, R9 ;  /* 0x0000763269097816 */ /* 0x000fe40000000009 */
        /* <DEDUP_REMOVED lines=11> */
.L_x_7269:
        /* <DEDUP_REMOVED lines=13> */
.L_x_7271:
[----:B------:R-:W-:Y:S05]  /*14d90*/  BSYNC.RECONVERGENT B2 ;  /* 0x0000000000027941 */ /* 0x000fea0003800200 */
.L_x_7270:
        /* <DEDUP_REMOVED lines=44> */
.L_x_7268:
[----:B------:R-:W-:Y:S05]  /*15060*/  BSYNC.RECONVERGENT B1 ;  /* 0x0000000000017941 */ /* 0x000fea0003800200 */
.L_x_7267:
[----:B------:R-:W-:Y:S01]  /*15070*/  I2FP.F32.U32 R101, R101 ;  /* 0x0000006500657245 */ /* 0x000fe20000201000 */
[----:B------:R-:W-:Y:S01]  /*15080*/  IMAD.U32 R9, R9, 0x10000, RZ ;  /* 0x0001000009097824 */ /* 0x000fe200078e00ff */
[----:B------:R-:W-:Y:S01]  /*15090*/  ISETP.NE.AND P3, PT, R103, 0x1, PT ;  /* 0x000000016700780c */ /* 0x000fe20003f65270 */
[----:B------:R-:W-:Y:S02]  /*150a0*/  BSSY.RECONVERGENT B1, `(.L_x_7272) ;  /* 0x000004c000017945 */ /* 0x000fe40003800200 */
[----:B------:R-:W-:Y:S01]  /*150b0*/  FFMA.FTZ R101, R101, R138, 1.1641532182693481445e-10 ;  /* 0x2f00000065657423 */ /* 0x000fe2000001008a */
[----:B------:R-:W-:Y:S01]  /*150c0*/  FMUL.FTZ R100, R9, UR4 ;  /* 0x0000000409647c20 */ /* 0x000fe20008410000 */
[----:B------:R-:W-:-:S03]  /*150d0*/  MOV R9, R12 ;  /* 0x0000000c00097202 */ /* 0x000fc60000000f00 */
[----:B------:R-:W-:Y:S01]  /*150e0*/  FMUL.FTZ R100, R100, R149 ;  /* 0x0000009564647220 */ /* 0x000fe20000410000 */
[----:B------:R-:W-:Y:S01]  /*150f0*/  FSETP.GTU.FTZ.AND P2, PT, R101, R150, PT ;  /* 0x000000966500720b */ /* 0x000fe20003f5c000 */
[----:B------:R-:W-:-:S03]  /*15100*/  IMAD.MOV.U32 R101, RZ, RZ, 0x2 ;  /* 0x00000002ff657424 */ /* 0x000fc600078e00ff */
        /* <DEDUP_REMOVED lines=11> */
.L_x_7274:
        /* <DEDUP_REMOVED lines=13> */
.L_x_7276:
[----:B------:R-:W-:Y:S05]  /*15290*/  BSYNC.RECONVERGENT B2 ;  /* 0x0000000000027941 */ /* 0x000fea0003800200 */
.L_x_7275:
        /* <DEDUP_REMOVED lines=44> */
.L_x_7273:
[----:B------:R-:W-:Y:S05]  /*15560*/  BSYNC.RECONVERGENT B1 ;  /* 0x0000000000017941 */ /* 0x000fea0003800200 */
.L_x_7272:
        /* <DEDUP_REMOVED lines=22> */
.L_x_7279:
        /* <DEDUP_REMOVED lines=13> */
.L_x_7281:
[----:B------:R-:W-:Y:S05]  /*157a0*/  BSYNC.RECONVERGENT B2 ;  /* 0x0000000000027941 */ /* 0x000fea0003800200 */
.L_x_7280:
        /* <DEDUP_REMOVED lines=44> */
.L_x_7278:
[----:B------:R-:W-:Y:S05]  /*15a70*/  BSYNC.RECONVERGENT B1 ;  /* 0x0000000000017941 */ /* 0x000fea0003800200 */
.L_x_7277:
        /* <DEDUP_REMOVED lines=21> */
.L_x_7284:
        /* <DEDUP_REMOVED lines=13> */
.L_x_7286:
[----:B------:R-:W-:Y:S05]  /*15ca0*/  BSYNC.RECONVERGENT B2 ;  /* 0x0000000000027941 */ /* 0x000fea0003800200 */
.L_x_7285:
        /* <DEDUP_REMOVED lines=44> */
.L_x_7283:
[----:B------:R-:W-:Y:S05]  /*15f70*/  BSYNC.RECONVERGENT B1 ;  /* 0x0000000000017941 */ /* 0x000fea0003800200 */
.L_x_7282:
[----:B------:R-:W-:Y:S01]  /*15f80*/  I2FP.F32.U32 R9, R9 ;  /* 0x0000000900097245 */ /* 0x000fe20000201000 */
[C---:B------:R-:W-:Y:S01]  /*15f90*/  IMAD.U32 R100, R107.reuse, 0x10000, RZ ;  /* 0x000100006b647824 */ /* 0x040fe200078e00ff */
[----:B------:R-:W-:Y:S01]  /*15fa0*/  ISETP.NE.AND P6, PT, R102, 0x1, PT ;  /* 0x000000016600780c */ /* 0x000fe20003fc5270 */
[----:B------:R-:W-:Y:S01]  /*15fb0*/  BSSY.RECONVERGENT B1, `(.L_x_7287) ;  /* 0x0000050000017945 */ /* 0x000fe20003800200 */
[----:B------:R-:W-:Y:S01]  /*15fc0*/  PRMT R107, R107, 0x7632, R107 ;  /* 0x000076326b6b7816 */ /* 0x000fe2000000006b */
[----:B------:R-:W-:Y:S01]  /*15fd0*/  FFMA.FTZ R9, R9, R138, 1.1641532182693481445e-10 ;  /* 0x2f00000009097423 */ /* 0x000fe2000001008a */
[----:B------:R-:W-:Y:S01]  /*15fe0*/  FMUL.FTZ R100, R100, UR4 ;  /* 0x0000000464647c20 */ /* 0x000fe20008410000 */
[----:B------:R-:W-:-:S03]  /*15ff0*/  MOV R101, R12 ;  /* 0x0000000c00657202 */ /* 0x000fc60000000f00 */
[----:B------:R-:W-:Y:S01]  /*16000*/  FMUL.FTZ R100, R100, R149 ;  /* 0x0000009564647220 */ /* 0x000fe20000410000 */
[----:B------:R-:W-:Y:S01]  /*16010*/  FSETP.GTU.FTZ.AND P5, PT, R9, R150, PT ;  /* 0x000000960900720b */ /* 0x000fe20003fbc000 */
[----:B------:R-:W-:-:S03]  /*16020*/  IMAD.MOV.U32 R9, RZ, RZ, 0x2 ;  /* 0x00000002ff097424 */ /* 0x000fc600078e00ff */
[----:B------:R-:W-:Y:S02]  /*16030*/  FSEL R106, R100, RZ, !P5 ;  /* 0x000000ff646a7208 */ /* 0x000fe40006800000 */
[----:B------:R-:W-:-:S03]  /*16040*/  PLOP3.LUT P5, PT, P5, PT, PT, 0x8, 0x80 ;  /* 0x000000000080781c */ /* 0x000fc60002fae170 */
[----:B------:R-:W-:Y:S01]  /*16050*/  IMAD.MOV.U32 R137, RZ, RZ, R106 ;  /* 0x000000ffff897224 */ /* 0x000fe200078e006a */
        /* <DEDUP_REMOVED lines=9> */
.L_x_7289:
        /* <DEDUP_REMOVED lines=15> */
.L_x_7291:
[----:B------:R-:W-:Y:S05]  /*161e0*/  BSYNC.RECONVERGENT B2 ;  /* 0x0000000000027941 */ /* 0x000fea0003800200 */
.L_x_7290:
        /* <DEDUP_REMOVED lines=44> */
.L_x_7288:
[----:B------:R-:W-:Y:S05]  /*164b0*/  BSYNC.RECONVERGENT B1 ;  /* 0x0000000000017941 */ /* 0x000fea0003800200 */
.L_x_7287:
[----:B------:R-:W-:Y:S01]  /*164c0*/  I2FP.F32.U32 R101, R101 ;  /* 0x0000006500657245 */ /* 0x000fe20000201000 */
[----:B------:R-:W-:Y:S01]  /*164d0*/  IMAD.U32 R107, R107, 0x10000, RZ ;  /* 0x000100006b6b7824 */ /* 0x000fe200078e00ff */
[----:B------:R-:W-:-:S03]  /*164e0*/  F2FP.BF16.F32.PACK_AB R102, R128, R127 ;  /* 0x0000007f8066723e */ /* 0x000fc600000010ff */
[----:B------:R-:W-:Y:S01]  /*164f0*/  FFMA.FTZ R101, R101, R138, 1.1641532182693481445e-10 ;  /* 0x2f00000065657423 */ /* 0x000fe2000001008a */
[----:B------:R-:W-:-:S04]  /*16500*/  FMUL.FTZ R100, R107, UR4 ;  /* 0x000000046b647c20 */ /* 0x000fc80008410000 */
[----:B------:R-:W-:Y:S01]  /*16510*/  FMUL.FTZ R100, R100, R149 ;  /* 0x0000009564647220 */ /* 0x000fe20000410000 */
[----:B------:R-:W-:Y:S02]  /*16520*/  FSETP.GTU.FTZ.AND P6, PT, R101, R150, PT ;  /* 0x000000966500720b */ /* 0x000fe40003fdc000 */
[----:B------:R-:W-:Y:S02]  /*16530*/  F2FP.BF16.F32.PACK_AB R101, R117, R116 ;  /* 0x000000747565723e */ /* 0x000fe400000010ff */
[----:B------:R-:W-:Y:S02]  /*16540*/  FSEL R138, R100, RZ, !P6 ;  /* 0x000000ff648a7208 */ /* 0x000fe40007000000 */
[----:B------:R-:W-:Y:S02]  /*16550*/  PLOP3.LUT P6, PT, P6, PT, PT, 0x8, 0x80 ;  /* 0x000000000080781c */ /* 0x000fe400037ce170 */
[----:B------:R-:W-:Y:S02]  /*16560*/  F2FP.BF16.F32.PACK_AB R100, R19, R18 ;  /* 0x000000121364723e */ /* 0x000fe400000010ff */
[----:B------:R-:W-:-:S09]  /*16570*/  F2FP.BF16.F32.PACK_AB R103, R138, R106 ;  /* 0x0000006a8a67723e */ /* 0x000fd200000010ff */
.L_x_7251:
        /* <DEDUP_REMOVED lines=21> */
.L_x_7209:
[----:B------:R-:W-:Y:S05]  /*166d0*/  BSYNC.RECONVERGENT B0 ;  /* 0x0000000000007941 */ /* 0x000fea0003800200 */
.L_x_7208:
[----:B------:R-:W-:Y:S01]  /*166e0*/  ISETP.GE.U32.AND P0, PT, R2, 0x280, PT ;  /* 0x000002800200780c */ /* 0x000fe20003f06070 */
[----:B------:R-:W-:-:S12]  /*166f0*/  BSSY.RECONVERGENT B0, `(.L_x_7292) ;  /* 0x000055a000007945 */ /* 0x000fd80003800200 */
        /* <DEDUP_REMOVED lines=26> */
.L_x_7297:
        /* <DEDUP_REMOVED lines=13> */
.L_x_7299:
[----:B------:R-:W-:Y:S05]  /*16970*/  BSYNC.RECONVERGENT B2 ;  /* 0x0000000000027941 */ /* 0x000fea0003800200 */
.L_x_7298:
        /* <DEDUP_REMOVED lines=43> */
.L_x_7296:
[----:B------:R-:W-:Y:S05]  /*16c30*/  BSYNC.RECONVERGENT B1 ;  /* 0x0000000000017941 */ /* 0x000fea0003800200 */
.L_x_7295:
        /* <DEDUP_REMOVED lines=10> */
[----:B------:R-:W-:-:S03]  /*16ce0*/  PRMT R100, R100, 0x7632, R100 ;  /* 0x0000763264647816 */ /* 0x000fc60000000064 */
[----:B0-----:R-:W-:Y:S01]  /*16cf0*/  FMUL.FTZ R108, R108, R151 ;  /* 0x000000976c6c7220 */ /* 0x001fe20000410000 */
[----:B-1----:R-:W-:Y:S01]  /*16d00*/  FSETP.GTU.FTZ.AND P2, PT, R9, R150, PT ;  /* 0x000000960900720b */ /* 0x002fe20003f5c000 */
        /* <DEDUP_REMOVED lines=16> */
.L_x_7302:
        /* <DEDUP_REMOVED lines=13> */
.L_x_7304:
[----:B------:R-:W-:Y:S05]  /*16ee0*/  BSYNC.RECONVERGENT B2 ;  /* 0x0000000000027941 */ /* 0x000fea0003800200 */
.L_x_7303:
        /* <DEDUP_REMOVED lines=44> */
.L_x_7301:
[----:B------:R-:W-:Y:S05]  /*171b0*/  BSYNC.RECONVERGENT B1 ;  /* 0x0000000000017941 */ /* 0x000fea0003800200 */
.L_x_7300:
[----:B------:R-:W-:Y:S01]  /*171c0*/  I2FP.F32.U32 R9, R9 ;  /* 0x0000000900097245 */ /* 0x000fe20000201000 */
[----:B------:R-:W-:Y:S01]  /*171d0*/  IMAD.U32 R100, R100, 0x10000, RZ ;  /* 0x0001000064647824 */ /* 0x000fe200078e00ff */
[----:B------:R-:W-:Y:S01]  /*171e0*/  SHF.L.U32 R109, R104, 0x10, RZ ;  /* 0x00000010686d7819 */ /* 0x000fe200000006ff */
[----:B------:R-:W-:Y:S01]  /*171f0*/  BSSY.RECONVERGENT B1, `(.L_x_7305) ;  /* 0x000004f000017945 */ /* 0x000fe20003800200 */
[----:B------:R-:W-:Y:S02]  /*17200*/  IMAD.MOV.U32 R104, RZ, RZ, 0x2 ;  /* 0x00000002ff687424 */ /* 0x000fe400078e00ff */
[----:B------:R-:W-:Y:S01]  /*17210*/  FFMA.FTZ R9, R9, R140, 1.1641532182693481445e-10 ;  /* 0x2f00000009097423 */ /* 0x000fe2000001008c */
[----:B------:R-:W-:-:S04]  /*17220*/  FMUL.FTZ R100, R100, UR4 ;  /* 0x0000000464647c20 */ /* 0x000fc80008410000 */
[----:B------:R-:W-:Y:S01]  /*17230*/  FMUL.FTZ R100, R100, R151 ;  /* 0x0000009764647220 */ /* 0x000fe20000410000 */
[----:B------:R-:W-:Y:S01]  /*17240*/  FSETP.GTU.FTZ.AND P1, PT, R9, R150, PT ;  /* 0x000000960900720b */ /* 0x000fe20003f3c000 */
[----:B------:R-:W-:-:S03]  /*17250*/  IMAD.MOV.U32 R9, RZ, RZ, R12 ;  /* 0x000000ffff097224 */ /* 0x000fc600078e000c */
        /* <DEDUP_REMOVED lines=14> */
.L_x_7307:
        /* <DEDUP_REMOVED lines=13> */
.L_x_7309:
[----:B------:R-:W-:Y:S05]  /*17410*/  BSYNC.RECONVERGENT B2 ;  /* 0x0000000000027941 */ /* 0x000fea0003800200 */
.L_x_7308:
        /* <DEDUP_REMOVED lines=44> */
.L_x_7306:
[----:B------:R-:W-:Y:S05]  /*176e0*/  BSYNC.RECONVERGENT B1 ;  /* 0x0000000000017941 */ /* 0x000fea0003800200 */
.L_x_7305:
        /* <DEDUP_REMOVED lines=8> */
[----:B------:R-:W-:Y:S01]  /*17770*/  FMUL.FTZ R100, R100, R151 ;  /* 0x0000009764647220 */ /* 0x000fe20000410000 */
[----:B------:R-:W-:Y:S02]  /*17780*/  PRMT R9, R101, 0x7632, R9 ;  /* 0x0000763265097816 */ /* 0x000fe40000000009 */
[----:B------:R-:W-:Y:S02]  /*17790*/  MOV R101, R12 ;  /* 0x0000000c00657202 */ /* 0x000fe40000000f00 */
        /* <DEDUP_REMOVED lines=14> */
.L_x_7312:
        /* <DEDUP_REMOVED lines=13> */
.L_x_7314:
[----:B------:R-:W-:Y:S05]  /*17950*/  BSYNC.RECONVERGENT B2 ;  /* 0x0000000000027941 */ /* 0x000fea0003800200 */
.L_x_7313:
        /* <DEDUP_REMOVED lines=44> */
.L_x_7311:
[----:B------:R-:W-:Y:S05]  /*17c20*/  BSYNC.RECONVERGENT B1 ;  /* 0x0000000000017941 */ /* 0x000fea0003800200 */
.L_x_7310:
[----:B------:R-:W-:Y:S01]  /*17c30*/  I2FP.F32.U32 R101, R101 ;  /* 0x0000006500657245 */ /* 0x000fe20000201000 */
[----:B------:R-:W-:Y:S01]  /*17c40*/  IMAD.U32 R9, R9, 0x10000, RZ ;  /* 0x0001000009097824 */ /* 0x000fe200078e00ff */
[----:B------:R-:W-:Y:S01]  /*17c50*/  ISETP.NE.AND P3, PT, R105, 0x1, PT ;  /* 0x000000016900780c */ /* 0x000fe20003f65270 */
[----:B------:R-:W-:Y:S01]  /*17c60*/  IMAD.U32 R119, R119, 0x10000, RZ ;  /* 0x0001000077777824 */ /* 0x000fe200078e00ff */
[----:B------:R-:W-:Y:S01]  /*17c70*/  BSSY.RECONVERGENT B1, `(.L_x_7315) ;  /* 0x000004d000017945 */ /* 0x000fe20003800200 */
[----:B------:R-:W-:Y:S01]  /*17c80*/  FFMA.FTZ R101, R101, R140, 1.1641532182693481445e-10 ;  /* 0x2f00000065657423 */ /* 0x000fe2000001008c */
[----:B------:R-:W-:Y:S01]  /*17c90*/  FMUL.FTZ R100, R9, UR4 ;  /* 0x0000000409647c20 */ /* 0x000fe20008410000 */
[----:B------:R-:W-:-:S03]  /*17ca0*/  IMAD.MOV.U32 R9, RZ, RZ, R12 ;  /* 0x000000ffff097224 */ /* 0x000fc600078e000c */
[----:B------:R-:W-:Y:S01]  /*17cb0*/  FMUL.FTZ R100, R100, R151 ;  /* 0x0000009764647220 */ /* 0x000fe20000410000 */
[----:B------:R-:W-:Y:S02]  /*17cc0*/  FSETP.GTU.FTZ.AND P2, PT, R101, R150, PT ;  /* 0x000000966500720b */ /* 0x000fe40003f5c000 */
[----:B------:R-:W-:Y:S02]  /*17cd0*/  MOV R101, 0x2 ;  /* 0x0000000200657802 */ /* 0x000fe40000000f00 */
        /* <DEDUP_REMOVED lines=12> */
.L_x_7317:
        /* <DEDUP_REMOVED lines=13> */
.L_x_7319:
[----:B------:R-:W-:Y:S05]  /*17e70*/  BSYNC.RECONVERGENT B2 ;  /* 0x0000000000027941 */ /* 0x000fea0003800200 */
.L_x_7318:
        /* <DEDUP_REMOVED lines=44> */
.L_x_7316:
[----:B------:R-:W-:Y:S05]  /*18140*/  BSYNC.RECONVERGENT B1 ;  /* 0x0000000000017941 */ /* 0x000fea0003800200 */
.L_x_7315:
[----:B------:R-:W-:Y:S01]  /*18150*/  I2FP.F32.U32 R9, R9 ;  /* 0x0000000900097245 */ /* 0x000fe20000201000 */
[----:B------:R-:W-:Y:S01]  /*18160*/  IMAD.U32 R100, R102, 0x10000, RZ ;  /* 0x0001000066647824 */ /* 0x000fe200078e00ff */
[----:B------:R-:W-:Y:S01]  /*18170*/  ISETP.NE.AND P4, PT, R101, 0x1, PT ;  /* 0x000000016500780c */ /* 0x000fe20003f85270 */
[----:B------:R-:W-:Y:S01]  /*18180*/  BSSY.RECONVERGENT B1, `(.L_x_7320) ;  /* 0x0000050000017945 */ /* 0x000fe20003800200 */
[----:B------:R-:W-:Y:S01]  /*18190*/  SHF.L.U32 R129, R106, 0x10, RZ ;  /* 0x000000106a817819 */ /* 0x000fe200000006ff */
        /* <DEDUP_REMOVED lines=20> */
.L_x_7322:
        /* <DEDUP_REMOVED lines=13> */
.L_x_7324:
[----:B------:R-:W-:Y:S05]  /*183b0*/  BSYNC.RECONVERGENT B2 ;  /* 0x0000000000027941 */ /* 0x000fea0003800200 */
.L_x_7323:
        /* <DEDUP_REMOVED lines=44> */
.L_x_7321:
[----:B------:R-:W-:Y:S05]  /*18680*/  BSYNC.RECONVERGENT B1 ;  /* 0x0000000000017941 */ /* 0x000fea0003800200 */
.L_x_7320:
        /* <DEDUP_REMOVED lines=23> */
.L_x_7327:
        /* <DEDUP_REMOVED lines=13> */
.L_x_7329:
[----:B------:R-:W-:Y:S05]  /*188d0*/  BSYNC.RECONVERGENT B2 ;  /* 0x0000000000027941 */ /* 0x000fea0003800200 */
.L_x_7328:
        /* <DEDUP_REMOVED lines=44> */
.L_x_7326:
[----:B------:R-:W-:Y:S05]  /*18ba0*/  BSYNC.RECONVERGENT B1 ;  /* 0x0000000000017941 */ /* 0x000fea0003800200 */
.L_x_7325:
[----:B------:R-:W-:Y:S01]  /*18bb0*/  I2FP.F32.U32 R9, R9 ;  /* 0x0000000900097245 */ /* 0x000fe20000201000 */
[----:B------:R-:W-:Y:S01]  /*18bc0*/  IMAD.U32 R100, R103, 0x10000, RZ ;  /* 0x0001000067647824 */ /* 0x000fe200078e00ff */
[----:B------:R-:W-:Y:S01]  /*18bd0*/  ISETP.NE.AND P6, PT, R102, 0x1, PT ;  /* 0x000000016600780c */ /* 0x000fe20003fc5270 */
[----:B------:R-:W-:Y:S01]  /*18be0*/  IMAD.U32 R101, R107, 0x10000, RZ ;  /* 0x000100006b657824 */ /* 0x000fe200078e00ff */
[----:B------:R-:W-:Y:S01]  /*18bf0*/  PRMT R107, R103, 0x7632, R107 ;  /* 0x00007632676b7816 */ /* 0x000fe2000000006b */
[----:B------:R-:W-:Y:S01]  /*18c00*/  FFMA.FTZ R9, R9, R140, 1.1641532182693481445e-10 ;  /* 0x2f00000009097423 */ /* 0x000fe2000001008c */
[----:B------:R-:W-:Y:S01]  /*18c10*/  FMUL.FTZ R100, R100, UR4 ;  /* 0x0000000464647c20 */ /* 0x000fe20008410000 */
[----:B------:R-:W-:Y:S01]  /*18c20*/  BSSY.RECONVERGENT B1, `(.L_x_7330) ;  /* 0x000004f000017945 */ /* 0x000fe20003800200 */
[----:B------:R-:W-:Y:S02]  /*18c30*/  PRMT R152, R107, 0x7632, R152 ;  /* 0x000076326b987816 */ /* 0x000fe40000000098 */
        /* <DEDUP_REMOVED lines=17> */
.L_x_7332:
        /* <DEDUP_REMOVED lines=15> */
.L_x_7334:
[----:B------:R-:W-:Y:S05]  /*18e40*/  BSYNC.RECONVERGENT B2 ;  /* 0x0000000000027941 */ /* 0x000fea0003800200 */
.L_x_7333:
        /* <DEDUP_REMOVED lines=44> */
.L_x_7331:
[----:B------:R-:W-:Y:S05]  /*19110*/  BSYNC.RECONVERGENT B1 ;  /* 0x0000000000017941 */ /* 0x000fea0003800200 */
.L_x_7330:
        /* <DEDUP_REMOVED lines=15> */
.L_x_7294:
        /* <DEDUP_REMOVED lines=16> */
.L_x_7338:
        /* <DEDUP_REMOVED lines=13> */
.L_x_7340:
[----:B------:R-:W-:Y:S05]  /*193e0*/  BSYNC.RECONVERGENT B2 ;  /* 0x0000000000027941 */ /* 0x000fea0003800200 */
.L_x_7339:
        /* <DEDUP_REMOVED lines=43> */
.L_x_7337:
[----:B------:R-:W-:Y:S05]  /*196a0*/  BSYNC.RECONVERGENT B1 ;  /* 0x0000000000017941 */ /* 0x000fea0003800200 */
.L_x_7336:
[----:B------:R-:W0:Y:S01]  /*196b0*/  LDC R151, c[0x0][0x408] ;  /* 0x00010200ff977b82 */ /* 0x000e220000000800 */
[----:B------:R-:W-:Y:S01]  /*196c0*/  I2FP.F32.U32 R9, R104 ;  /* 0x0000006800097245 */ /* 0x000fe20000201000 */
[----:B------:R-:W-:Y:S02]  /*196d0*/  HFMA2 R140, -RZ, RZ, 0.1171875, 0 ;  /* 0x2f800000ff8c7431 */ /* 0x000fe400000001ff */
[C---:B-----5:R-:W-:Y:S01]  /*196e0*/  IMAD.U32 R104, R100.reuse, 0x10000, RZ ;  /* 0x0001000064687824 */ /* 0x060fe200078e00ff */
[----:B------:R-:W-:Y:S01]  /*196f0*/  ISETP.NE.AND P1, PT, R105, 0x1, PT ;  /* 0x000000016900780c */ /* 0x000fe20003f25270 */
[----:B------:R-:W-:Y:S01]  /*19700*/  BSSY.RECONVERGENT B1, `(.L_x_7341) ;  /* 0x0000050000017945 */ /* 0x000fe20003800200 */
[----:B------:R-:W-:Y:S01]  /*19710*/  PRMT R100, R100, 0x7632, R100 ;  /* 0x0000763264647816 */ /* 0x000fe20000000064 */
[----:B------:R-:W-:Y:S01]  /*19720*/  FFMA.FTZ R9, R9, R140, 1.1641532182693481445e-10 ;  /* 0x2f00000009097423 */ /* 0x000fe2000001008c */
[----:B------:R-:W1:Y:S01]  /*19730*/  LDC R150, c[0x0][0x404] ;  /* 0x00010100ff967b82 */ /* 0x000e620000000800 */
[----:B------:R-:W-:-:S04]  /*19740*/  FMUL.FTZ R104, R104, UR4 ;  /* 0x0000000468687c20 */ /* 0x000fc80008410000 */
[----:B0-----:R-:W-:Y:S01]  /*19750*/  FMUL.FTZ R104, R104, R151 ;  /* 0x0000009768687220 */ /* 0x001fe20000410000 */
[----:B-1----:R-:W-:Y:S02]  /*19760*/  FSETP.GTU.FTZ.AND P2, PT, R9, R150, PT ;  /* 0x000000960900720b */ /* 0x002fe40003f5c000 */
[----:B------:R-:W-:Y:S02]  /*19770*/  MOV R9, R12 ;  /* 0x0000000c00097202 */ /* 0x000fe40000000f00 */
[----:B------:R-:W-:Y:S01]  /*19780*/  FSEL R106, R104, RZ, !P2 ;  /* 0x000000ff686a7208 */ /* 0x000fe20005000000 */
[----:B------:R-:W-:Y:S01]  /*19790*/  IMAD.MOV.U32 R104, RZ, RZ, 0x2 ;  /* 0x00000002ff687424 */ /* 0x000fe200078e00ff */
[----:B------:R-:W-:-:S03]  /*197a0*/  PLOP3.LUT P2, PT, P2, PT, PT, 0x8, 0x80 ;  /* 0x000000000080781c */ /* 0x000fc6000174e170 */
        /* <DEDUP_REMOVED lines=11> */
.L_x_7343:
        /* <DEDUP_REMOVED lines=13> */
.L_x_7345:
[----:B------:R-:W-:Y:S05]  /*19930*/  BSYNC.RECONVERGENT B2 ;  /* 0x0000000000027941 */ /* 0x000fea0003800200 */
.L_x_7344:
        /* <DEDUP_REMOVED lines=44> */
.L_x_7342:
[----:B------:R-:W-:Y:S05]  /*19c00*/  BSYNC.RECONVERGENT B1 ;  /* 0x0000000000017941 */ /* 0x000fea0003800200 */
.L_x_7341:
[----:B------:R-:W-:Y:S01]  /*19c10*/  I2FP.F32.U32 R9, R9 ;  /* 0x0000000900097245 */ /* 0x000fe20000201000 */
[----:B------:R-:W-:Y:S01]  /*19c20*/  IMAD.U32 R100, R100, 0x10000, RZ ;  /* 0x0001000064647824 */ /* 0x000fe200078e00ff */
        /* <DEDUP_REMOVED lines=10> */
[----:B------:R-:W-:Y:S01]  /*19cd0*/  IMAD.MOV.U32 R109, RZ, RZ, R107 ;  /* 0x000000ffff6d7224 */ /* 0x000fe200078e006b */
        /* <DEDUP_REMOVED lines=10> */
.L_x_7348:
        /* <DEDUP_REMOVED lines=13> */
.L_x_7350:
[----:B------:R-:W-:Y:S05]  /*19e50*/  BSYNC.RECONVERGENT B2 ;  /* 0x0000000000027941 */ /* 0x000fea0003800200 */
.L_x_7349:
        /* <DEDUP_REMOVED lines=44> */
.L_x_7347:
[----:B------:R-:W-:Y:S05]  /*1a120*/  BSYNC.RECONVERGENT B1 ;  /* 0x0000000000017941 */ /* 0x000fea0003800200 */
.L_x_7346:
        /* <DEDUP_REMOVED lines=8> */
[----:B------:R-:W-:Y:S02]  /*1a1b0*/  IMAD.MOV.U32 R101, RZ, RZ, R12 ;  /* 0x000000ffff657224 */ /* 0x000fe400078e000c */
[----:B------:R-:W-:Y:S01]  /*1a1c0*/  FSETP.GTU.FTZ.AND P1, PT, R105, R150, PT ;  /* 0x000000966900720b */ /* 0x000fe20003f3c000 */
[----:B------:R-:W-:-:S05]  /*1a1d0*/  FMUL.FTZ R100, R100, R151 ;  /* 0x0000009764647220 */ /* 0x000fca0000410000 */
        /* <DEDUP_REMOVED lines=11> */
.L_x_7353:
        /* <DEDUP_REMOVED lines=13> */
.L_x_7355:
[----:B------:R-:W-:Y:S05]  /*1a360*/  BSYNC.RECONVERGENT B2 ;  /* 0x0000000000027941 */ /* 0x000fea0003800200 */
.L_x_7354:
        /* <DEDUP_REMOVED lines=44> */
.L_x_7352:
[----:B------:R-:W-:Y:S05]  /*1a630*/  BSYNC.RECONVERGENT B1 ;  /* 0x0000000000017941 */ /* 0x000fea0003800200 */
.L_x_7351:
[----:B------:R-:W-:Y:S01]  /*1a640*/  I2FP.F32.U32 R101, R101 ;  /* 0x0000006500657245 */ /* 0x000fe20000201000 */
[----:B------:R-:W-:Y:S01]  /*1a650*/  BSSY.RECONVERGENT B1, `(.L_x_7356) ;  /* 0x000004e000017945 */ /* 0x000fe20003800200 */
[----:B------:R-:W-:Y:S02]  /*1a660*/  SHF.L.U32 R9, R9, 0x10, RZ ;  /* 0x0000001009097819 */ /* 0x000fe400000006ff */
        /* <DEDUP_REMOVED lines=18> */
.L_x_7358:
        /* <DEDUP_REMOVED lines=13> */
.L_x_7360:
[----:B------:R-:W-:Y:S05]  /*1a860*/  BSYNC.RECONVERGENT B2 ;  /* 0x0000000000027941 */ /* 0x000fea0003800200 */
.L_x_7359:
        /* <DEDUP_REMOVED lines=44> */
.L_x_7357:
[----:B------:R-:W-:Y:S05]  /*1ab30*/  BSYNC.RECONVERGENT B1 ;  /* 0x0000000000017941 */ /* 0x000fea0003800200 */
.L_x_7356:
[----:B------:R-:W-:Y:S01]  /*1ab40*/  I2FP.F32.U32 R9, R9 ;  /* 0x0000000900097245 */ /* 0x000fe20000201000 */
[----:B------:R-:W-:Y:S01]  /*1ab50*/  BSSY.RECONVERGENT B1, `(.L_x_7361) ;  /* 0x000004f000017945 */ /* 0x000fe20003800200 */
[C---:B------:R-:W-:Y:S02]  /*1ab60*/  SHF.L.U32 R100, R102.reuse, 0x10, RZ ;  /* 0x0000001066647819 */ /* 0x040fe400000006ff */
[----:B------:R-:W-:Y:S01]  /*1ab70*/  ISETP.NE.AND P4, PT, R101, 0x1, PT ;  /* 0x000000016500780c */ /* 0x000fe20003f85270 */
[----:B------:R-:W-:Y:S01]  /*1ab80*/  FFMA.FTZ R9, R9, R140, 1.1641532182693481445e-10 ;  /* 0x2f00000009097423 */ /* 0x000fe2000001008c */
[----:B------:R-:W-:Y:S01]  /*1ab90*/  PRMT R102, R102, 0x7632, R102 ;  /* 0x0000763266667816 */ /* 0x000fe20000000066 */
[----:B------:R-:W-:-:S03]  /*1aba0*/  FMUL.FTZ R100, R100, UR4 ;  /* 0x0000000464647c20 */ /* 0x000fc60008410000 */
[----:B------:R-:W-:Y:S01]  /*1abb0*/  FSETP.GTU.FTZ.AND P3, PT, R9, R150, PT ;  /* 0x000000960900720b */ /* 0x000fe20003f7c000 */
[----:B------:R-:W-:Y:S01]  /*1abc0*/  FMUL.FTZ R100, R100, R151 ;  /* 0x0000009764647220 */ /* 0x000fe20000410000 */
[----:B------:R-:W-:-:S04]  /*1abd0*/  MOV R9, R12 ;  /* 0x0000000c00097202 */ /* 0x000fc80000000f00 */
        /* <DEDUP_REMOVED lines=12> */
.L_x_7363:
        /* <DEDUP_REMOVED lines=13> */
.L_x_7365:
[----:B------:R-:W-:Y:S05]  /*1ad70*/  BSYNC.RECONVERGENT B2 ;  /* 0x0000000000027941 */ /* 0x000fea0003800200 */
.L_x_7364:
        /* <DEDUP_REMOVED lines=44> */
.L_x_7362:
[----:B------:R-:W-:Y:S05]  /*1b040*/  BSYNC.RECONVERGENT B1 ;  /* 0x0000000000017941 */ /* 0x000fea0003800200 */
.L_x_7361:
[----:B------:R-:W-:Y:S01]  /*1b050*/  I2FP.F32.U32 R9, R9 ;  /* 0x0000000900097245 */ /* 0x000fe20000201000 */
[----:B------:R-:W-:Y:S01]  /*1b060*/  BSSY.RECONVERGENT B1, `(.L_x_7366) ;  /* 0x000004e000017945 */ /* 0x000fe20003800200 */
[----:B------:R-:W-:Y:S02]  /*1b070*/  SHF.L.U32 R102, R102, 0x10, RZ ;  /* 0x0000001066667819 */ /* 0x000fe400000006ff */
[----:B------:R-:W-:Y:S01]  /*1b080*/  ISETP.NE.AND P5, PT, R100, 0x1, PT ;  /* 0x000000016400780c */ /* 0x000fe20003fa5270 */
[----:B------:R-:W-:Y:S02]  /*1b090*/  FFMA.FTZ R9, R9, R140, 1.1641532182693481445e-10 ;  /* 0x2f00000009097423 */ /* 0x000fe4000001008c */
        /* <DEDUP_REMOVED lines=16> */
.L_x_7368:
        /* <DEDUP_REMOVED lines=13> */
.L_x_7370:
[----:B------:R-:W-:Y:S05]  /*1b270*/  BSYNC.RECONVERGENT B2 ;  /* 0x0000000000027941 */ /* 0x000fea0003800200 */
.L_x_7369:
        /* <DEDUP_REMOVED lines=44> */
.L_x_7367:
[----:B------:R-:W-:Y:S05]  /*1b540*/  BSYNC.RECONVERGENT B1 ;  /* 0x0000000000017941 */ /* 0x000fea0003800200 */
.L_x_7366:
[----:B------:R-:W-:Y:S01]  /*1b550*/  I2FP.F32.U32 R9, R9 ;  /* 0x0000000900097245 */ /* 0x000fe20000201000 */
[----:B------:R-:W-:Y:S01]  /*1b560*/  BSSY.RECONVERGENT B1, `(.L_x_7371) ;  /* 0x0000051000017945 */ /* 0x000fe20003800200 */
[----:B------:R-:W-:Y:S02]  /*1b570*/  SHF.L.U32 R100, R103, 0x10, RZ ;  /* 0x0000001067647819 */ /* 0x000fe400000006ff */
[----:B------:R-:W-:Y:S01]  /*1b580*/  ISETP.NE.AND P6, PT, R102, 0x1, PT ;  /* 0x000000016600780c */ /* 0x000fe20003fc5270 */
[----:B------:R-:W-:Y:S01]  /*1b590*/  FFMA.FTZ R9, R9, R140, 1.1641532182693481445e-10 ;  /* 0x2f00000009097423 */ /* 0x000fe2000001008c */
[----:B------:R-:W-:Y:S01]  /*1b5a0*/  PRMT R152, R103, 0x7632, R152 ;  /* 0x0000763267987816 */ /* 0x000fe20000000098 */
        /* <DEDUP_REMOVED lines=16> */
.L_x_7373:
        /* <DEDUP_REMOVED lines=15> */
.L_x_7375:
[----:B------:R-:W-:Y:S05]  /*1b7a0*/  BSYNC.RECONVERGENT B2 ;  /* 0x0000000000027941 */ /* 0x000fea0003800200 */
.L_x_7374:
        /* <DEDUP_REMOVED lines=44> */
.L_x_7372:
[----:B------:R-:W-:Y:S05]  /*1ba70*/  BSYNC.RECONVERGENT B1 ;  /* 0x0000000000017941 */ /* 0x000fea0003800200 */
.L_x_7371:
[----:B------:R-:W-:Y:S02]  /*1ba80*/  I2FP.F32.U32 R101, R101 ;  /* 0x0000006500657245 */ /* 0x000fe40000201000 */
[----:B------:R-:W-:Y:S02]  /*1ba90*/  SHF.L.U32 R152, R152, 0x10, RZ ;  /* 0x0000001098987819 */ /* 0x000fe400000006ff */
[----:B------:R-:W-:Y:S01]  /*1baa0*/  F2FP.BF16.F32.PACK_AB R102, R130, R129 ;  /* 0x000000818266723e */ /* 0x000fe200000010ff */
[----:B------:R-:W-:Y:S01]  /*1bab0*/  FFMA.FTZ R101, R101, R140, 1.1641532182693481445e-10 ;  /* 0x2f00000065657423 */ /* 0x000fe2000001008c */
[----:B------:R-:W-:Y:S01]  /*1bac0*/  F2FP.BF16.F32.PACK_AB R100, R107, R106 ;  /* 0x0000006a6b64723e */ /* 0x000fe200000010ff */
[----:B------:R-:W-:-:S03]  /*1bad0*/  FMUL.FTZ R152, R152, UR4 ;  /* 0x0000000498987c20 */ /* 0x000fc60008410000 */
[----:B------:R-:W-:Y:S01]  /*1bae0*/  FSETP.GTU.FTZ.AND P6, PT, R101, R150, PT ;  /* 0x000000966500720b */ /* 0x000fe20003fdc000 */
[----:B------:R-:W-:Y:S01]  /*1baf0*/  FMUL.FTZ R152, R152, R151 ;  /* 0x0000009798987220 */ /* 0x000fe20000410000 */
[----:B------:R-:W-:-:S04]  /*1bb00*/  F2FP.BF16.F32.PACK_AB R101, R119, R118 ;  /* 0x000000767765723e */ /* 0x000fc800000010ff */
[----:B------:R-:W-:Y:S02]  /*1bb10*/  FSEL R140, R152, RZ, !P6 ;  /* 0x000000ff988c7208 */ /* 0x000fe40007000000 */
[----:B------:R-:W-:Y:S02]  /*1bb20*/  PLOP3.LUT P6, PT, P6, PT, PT, 0x8, 0x80 ;  /* 0x000000000080781c */ /* 0x000fe400037ce170 */
[----:B------:R-:W-:-:S11]  /*1bb30*/  F2FP.BF16.F32.PACK_AB R103, R140, R139 ;  /* 0x0000008b8c67723e */ /* 0x000fd600000010ff */
.L_x_7335:
        /* <DEDUP_REMOVED lines=21> */
.L_x_7293:
[----:B------:R-:W-:Y:S05]  /*1bc90*/  BSYNC.RECONVERGENT B0 ;  /* 0x0000000000007941 */ /* 0x000fea0003800200 */
.L_x_7292:
[----:B0-234-:R-:W-:Y:S01]  /*1bca0*/  FADD.FTZ R100, RZ, R11 ;  /* 0x0000000bff647221 */ /* 0x01dfe20000010000 */
        /* <DEDUP_REMOVED lines=159> */
.L_x_7377:
[----:B------:R-:W-:Y:S05]  /*1c6a0*/  BSYNC.RECONVERGENT B0 ;  /* 0x0000000000007941 */ /* 0x000fea0003800200 */
.L_x_7376:
        /* <DEDUP_REMOVED lines=12> */
.L_x_7379:
[----:B------:R-:W-:Y:S05]  /*1c770*/  BSYNC.RECONVERGENT B0 ;  /* 0x0000000000007941 */ /* 0x000fea0003800200 */
.L_x_7378:
        /* <DEDUP_REMOVED lines=54> */
[----:B------:R-:W0:Y:S01]  /*1cae0*/  LDC.64 R104, c[0x0][0x428] ;  /* 0x00010a00ff687b82 */ /* 0x000e220000000a00 */
[--C-:B-1----:R-:W-:Y:S01]  /*1caf0*/  FADD.FTZ R101, R11, -R107.reuse ;  /* 0x8000006b0b657221 */ /* 0x102fe20000010000 */
        /* <DEDUP_REMOVED lines=30> */
.L_x_7381:
[----:B------:R-:W-:Y:S05]  /*1cce0*/  BSYNC.RECONVERGENT B0 ;  /* 0x0000000000007941 */ /* 0x000fea0003800200 */
.L_x_7380:
[----:B------:R-:W-:Y:S01]  /*1ccf0*/  ISETP.NE.AND P1, PT, R144, RZ, PT ;  /* 0x000000ff9000720c */ /* 0x000fe20003f25270 */
[----:B------:R-:W-:-:S12]  /*1cd00*/  BSSY.RECONVERGENT B0, `(.L_x_7382) ;  /* 0x0000022000007945 */ /* 0x000fd80003800200 */
[----:B------:R-:W-:Y:S05]  /*1cd10*/  @!P1 BRA `(.L_x_7383) ;  /* 0x0000000000809947 */ /* 0x000fea0003800000 */
[----:B0-----:R-:W0:Y:S01]  /*1cd20*/  LDC.64 R104, c[0x0][0x428] ;  /* 0x00010a00ff687b82 */ /* 0x001e220000000a00 */
        /* <DEDUP_REMOVED lines=31> */
.L_x_7383:
[----:B------:R-:W-:Y:S05]  /*1cf20*/  BSYNC.RECONVERGENT B0 ;  /* 0x0000000000007941 */ /* 0x000fea0003800200 */
.L_x_7382:
[----:B------:R-:W-:Y:S01]  /*1cf30*/  ISETP.NE.AND P1, PT, R146, RZ, PT ;  /* 0x000000ff9200720c */ /* 0x000fe20003f25270 */
[----:B------:R-:W-:-:S12]  /*1cf40*/  BSSY.RECONVERGENT B0, `(.L_x_7384) ;  /* 0x0000022000007945 */ /* 0x000fd80003800200 */
[----:B------:R-:W-:Y:S05]  /*1cf50*/  @!P1 BRA `(.L_x_7385) ;  /* 0x0000000000809947 */ /* 0x000fea0003800000 */
[----:B0-2---:R-:W0:Y:S01]  /*1cf60*/  LDC.64 R104, c[0x0][0x428] ;  /* 0x00010a00ff687b82 */ /* 0x005e220000000a00 */
        /* <DEDUP_REMOVED lines=31> */
.L_x_7385:
[----:B------:R-:W-:Y:S05]  /*1d160*/  BSYNC.RECONVERGENT B0 ;  /* 0x0000000000007941 */ /* 0x000fea0003800200 */
.L_x_7384:
[----:B------:R-:W-:Y:S01]  /*1d170*/  ISETP.NE.AND P1, PT, R147, RZ, PT ;  /* 0x000000ff9300720c */ /* 0x000fe20003f25270 */
[----:B------:R-:W-:-:S12]  /*1d180*/  BSSY.RECONVERGENT B0, `(.L_x_7386) ;  /* 0x0000022000007945 */ /* 0x000fd80003800200 */
[----:B------:R-:W-:Y:S05]  /*1d190*/  @!P1 BRA `(.L_x_7387) ;  /* 0x0000000000809947 */ /* 0x000fea0003800000 */
[----:B0-23--:R-:W0:Y:S01]  /*1d1a0*/  LDC.64 R104, c[0x0][0x428] ;  /* 0x00010a00ff687b82 */ /* 0x00de220000000a00 */
        /* <DEDUP_REMOVED lines=31> */
.L_x_7387:
[----:B------:R-:W-:Y:S05]  /*1d3a0*/  BSYNC.RECONVERGENT B0 ;  /* 0x0000000000007941 */ /* 0x000fea0003800200 */
.L_x_7386:
        /* <DEDUP_REMOVED lines=33> */
.L_x_7389:
[----:B------:R-:W-:Y:S05]  /*1d5c0*/  BSYNC.RECONVERGENT B0 ;  /* 0x0000000000007941 */ /* 0x000fea0003800200 */
.L_x_7388:
[----:B------:R-:W-:Y:S02]  /*1d5d0*/  UIADD3 UR16, UPT, UPT, UR16, UR12, URZ ;  /* 0x0000000c10107290 */ /* 0x000fe4000fffe0ff */
[----:B------:R-:W-:Y:S02]  /*1d5e0*/  UPLOP3.LUT UP2, UPT, UPT, UPT, UP2, 0x40, 0x4 ;  /* 0x000000000004789c */ /* 0x000fe40003f4e820 */
[----:B------:R-:W-:-:S09]  /*1d5f0*/  UISETP.GE.AND UP1, UPT, UR16, UR13, UPT ;  /* 0x0000000d1000728c */ /* 0x000fd2000bf26270 */
[----:B------:R-:W-:Y:S05]  /*1d600*/  BRA.U !UP1, `(.L_x_7390) ;  /* 0xfffffe3909487547 */ /* 0x000fea000b83ffff */
[----:B------:R-:W-:Y:S05]  /*1d610*/  EXIT ;  /* 0x000000000000794d */ /* 0x000fea0003800000 */
.L_x_7391:
        /* <DEDUP_REMOVED lines=14> */
.L_x_34020:


//--------------------- .text._ZN10layer_norm13ln_fwd_kernelINS_13Kernel_traitsIf13__nv_bfloat16S2_S2_fjLj5120ELj1ELj1ELj4ELj16ENS_18Kernel_traits_baseILj5120EfS2_S2_S2_fjLj128EEEEELb1ELb0ELb0ELb1EEEvNS_9FwdParamsE --------------------------
	.section	.text._ZN10layer_norm13ln_fwd_kernelINS_13Kernel_traitsIf13__nv_bfloat16S2_S2_fjLj5120ELj1ELj1ELj4ELj16ENS_18Kernel_traits_baseILj5120EfS2_S2_S2_fjLj128EEEEELb1ELb0ELb0ELb1EEEvNS_9FwdParamsE,"ax",@progbits
	.align	128
        .global         _ZN10layer_norm13ln_fwd_kernelINS_13Kernel_traitsIf13__nv_bfloat16S2_S2_fjLj5120ELj1ELj1ELj4ELj16ENS_18Kernel_traits_baseILj5120EfS2_S2_S2_fjLj128EEEEELb1ELb0ELb0ELb1EEEvNS_9FwdParamsE
        .type           _ZN10layer_norm13ln_fwd_kernelINS_13Kernel_traitsIf13__nv_bfloat16S2_S2_fjLj5120ELj1ELj1ELj4ELj16ENS_18Kernel_traits_baseILj5120EfS2_S2_S2_fjLj128EEEEELb1ELb0ELb0ELb1EEEvNS_9FwdParamsE,@function
        .size           _ZN10layer_norm13ln_fwd_kernelINS_13Kernel_traitsIf13__nv_bfloat16S2_S2_fjLj5120ELj1ELj1ELj4ELj16ENS_18Kernel_traits_baseILj5120EfS2_S2_S2_fjLj128EEEEELb1ELb0ELb0ELb1EEEvNS_9FwdParamsE,(.L_x_34021 - _ZN10layer_norm13ln_fwd_kernelINS_13Kernel_traitsIf13__nv_bfloat16S2_S2_fjLj5120ELj1ELj1ELj4ELj16ENS_18Kernel_traits_baseILj5120EfS2_S2_S2_fjLj128EEEEELb1ELb0ELb0ELb1EEEvNS_9FwdParamsE)
        .other          _ZN10layer_norm13ln_fwd_kernelINS_13Kernel_traitsIf13__nv_bfloat16S2_S2_fjLj5120ELj1ELj1ELj4ELj16ENS_18Kernel_traits_baseILj5120EfS2_S2_S2_fjLj128EEEEELb1ELb0ELb0ELb1EEEvNS_9FwdParamsE,@"STO_CUDA_ENTRY STV_DEFAULT"
_ZN10layer_norm13ln_fwd_kernelINS_13Kernel_traitsIf13__nv_bfloat16S2_S2_fjLj5120ELj1ELj1ELj4ELj16ENS_18Kernel_traits_baseILj5120EfS2_S2_S2_fjLj128EEEEELb1ELb0ELb0ELb1EEEvNS_9FwdParamsE:
.text._ZN10layer_norm13ln_fwd_kernelINS_13Kernel_traitsIf13__nv_bfloat16S2_S2_fjLj5120ELj1ELj1ELj4ELj16ENS_18Kernel_traits_baseILj5120EfS2_S2_S2_fjLj128EEEEELb1ELb0ELb0ELb1EEEvNS_9FwdParamsE:
[----:B------:R-:W-:Y:S01]  /*0000*/  LDC R1, c[0x0][0x37c] ;  /* 0x0000df00ff017b82 */ /* 0x000fe20000000800 */
[----:B------:R-:W0:Y:S07]  /*0010*/  LDCU.U8 UR4, c[0x0][0x464] ;  /* 0x00008c80ff0477ac */ /* 0x000e2e0008000000 */
[----:B------:R-:W1:Y:S01]  /*0020*/  LDC R146, c[0x0][0x458] ;  /* 0x00011600ff927b82 */ /* 0x000e620000000800 */
[----:B------:R-:W2:Y:S01]  /*0030*/  LDCU.64 UR10, c[0x0][0x450] ;  /* 0x00008a00ff0a77ac */ /* 0x000ea20008000a00 */
[----:B------:R-:W3:Y:S06]  /*0040*/  LDCU.64 UR8, c[0x0][0x358] ;  /* 0x00006b00ff0877ac */ /* 0x000eec0008000a00 */
[----:B------:R-:W4:Y:S01]  /*0050*/  LDC R147, c[0x0][0x45c] ;  /* 0x00011700ff937b82 */ /* 0x000f220000000800 */
        /* <DEDUP_REMOVED lines=9> */
[----:B0-----:R-:W-:Y:S02]  /*00f0*/  UISETP.NE.U32.AND UP0, UPT, UR4, URZ, UPT ;  /* 0x000000ff0400728c */ /* 0x001fe4000bf05070 */
[----:B------:R-:W0:Y:S01]  /*0100*/  S2UR UR16, SR_CTAID.X ;  /* 0x00000000001079c3 */ /* 0x000e220000002500 */
[----:B------:R-:W0:Y:S01]  /*0110*/  S2R R7, SR_TID.X ;  /* 0x0000000000077919 */ /* 0x000e220000002100 */
[----:B------:R-:W-:-:S06]  /*0120*/  UISETP.NE.AND.EX UP0, UPT, UR5, URZ, UPT, UP0 ;  /* 0x000000ff0500728c */ /* 0x000fcc000bf05300 */
[----:B------:R-:W0:Y:S02]  /*0130*/  LDC R110, c[0x0][0x360] ;  /* 0x0000d800ff6e7b82 */ /* 0x000e240000000800 */
[----:B0-----:R-:W-:Y:S01]  /*0140*/  IMAD R110, R110, UR16, R7 ;  /* 0x000000106e6e7c24 */ /* 0x001fe2000f8e0207 */
[----:B--2---:R-:W-:Y:S02]  /*0150*/  @P0 R2UR UR10, R2 ;  /* 0x00000000020a02ca */ /* 0x004fe400000e0000 */
[----:B------:R-:W-:Y:S02]  /*0160*/  @P0 R2UR UR11, R3 ;  /* 0x00000000030b02ca */ /* 0x000fe400000e0000 */
[----:B-1----:R-:W-:-:S05]  /*0170*/  @P0 IADD3 R146, P1, PT, R4, R9, RZ ;  /* 0x0000000904920210 */ /* 0x002fca0007f3e0ff */
[----:B------:R-:W-:-:S04]  /*0180*/  @P0 IMAD.X R147, RZ, RZ, R5, P1 ;  /* 0x000000ffff930224 */ /* 0x000fc800008e0605 */
[----:B------:R-:W-:Y:S02]  /*0190*/  UIADD3 UR20, UPT, UPT, UR10, -0x61c88647, URZ ;  /* 0x9e3779b90a147890 */ /* 0x000fe4000fffe0ff */
[----:B------:R-:W-:Y:S01]  /*01a0*/  UIADD3 UR21, UPT, UPT, UR11, -0x4498517b, URZ ;  /* 0xbb67ae850b157890 */ /* 0x000fe2000fffe0ff */
[--C-:B------:R-:W-:Y:S01]  /*01b0*/  SHF.R.U64 R17, R146, 0x2, R147.reuse ;  /* 0x0000000292117819 */ /* 0x100fe20000001293 */
[----:B------:R-:W-:Y:S01]  /*01c0*/  UIADD3 UR22, UPT, UPT, UR10, 0x3c6ef372, URZ ;  /* 0x3c6ef3720a167890 */ /* 0x000fe2000fffe0ff */
[----:B------:R-:W-:Y:S01]  /*01d0*/  SHF.R.U32.HI R16, RZ, 0x2, R147 ;  /* 0x00000002ff107819 */ /* 0x000fe20000011693 */
[----:B------:R-:W-:Y:S02]  /*01e0*/  UIADD3 UR23, UPT, UPT, UR11, 0x76cf5d0a, URZ ;  /* 0x76cf5d0a0b177890 */ /* 0x000fe4000fffe0ff */
[----:B------:R-:W-:Y:S02]  /*01f0*/  UIADD3 UR24, UPT, UPT, UR10, -0x255992d5, URZ ;  /* 0xdaa66d2b0a187890 */ /* 0x000fe4000fffe0ff */
[----:B------:R-:W-:-:S02]  /*0200*/  UIADD3 UR25, UPT, UPT, UR11, 0x32370b8f, URZ ;  /* 0x32370b8f0b197890 */ /* 0x000fc4000fffe0ff */
[----:B------:R-:W-:Y:S02]  /*0210*/  UIADD3 UR26, UPT, UPT, UR10, 0x78dde6e4, URZ ;  /* 0x78dde6e40a1a7890 */ /* 0x000fe4000fffe0ff */
[----:B------:R-:W-:Y:S02]  /*0220*/  UIADD3 UR27, UPT, UPT, UR11, -0x126145ec, URZ ;  /* 0xed9eba140b1b7890 */ /* 0x000fe4000fffe0ff */
[----:B------:R-:W-:Y:S02]  /*0230*/  UIADD3 UR28, UPT, UPT, UR10, 0x1715609d, URZ ;  /* 0x1715609d0a1c7890 */ /* 0x000fe4000fffe0ff */
[----:B------:R-:W-:Y:S02]  /*0240*/  UIADD3 UR29, UPT, UPT, UR11, -0x56f99767, URZ ;  /* 0xa90668990b1d7890 */ /* 0x000fe4000fffe0ff */
[----:B------:R-:W-:Y:S02]  /*0250*/  UIADD3 UR30, UPT, UPT, UR10, -0x4ab325aa, URZ ;  /* 0xb54cda560a1e7890 */ /* 0x000fe4000fffe0ff */
[----:B------:R-:W-:-:S02]  /*0260*/  UIADD3 UR31, UPT, UPT, UR11, 0x646e171e, URZ ;  /* 0x646e171e0b1f7890 */ /* 0x000fc4000fffe0ff */
[----:B------:R-:W-:Y:S02]  /*0270*/  UIADD3 UR32, UPT, UPT, UR10, 0x5384540f, URZ ;  /* 0x5384540f0a207890 */ /* 0x000fe4000fffe0ff */
[----:B------:R-:W-:Y:S02]  /*0280*/  UIADD3 UR33, UPT, UPT, UR11, 0x1fd5c5a3, URZ ;  /* 0x1fd5c5a30b217890 */ /* 0x000fe4000fffe0ff */
[----:B------:R-:W-:Y:S02]  /*0290*/  UIADD3 UR34, UPT, UPT, UR10, -0xe443238, URZ ;  /* 0xf1bbcdc80a227890 */ /* 0x000fe4000fffe0ff */
[----:B------:R-:W-:Y:S02]  /*02a0*/  UIADD3 UR35, UPT, UPT, UR11, -0x24c28bd8, URZ ;  /* 0xdb3d74280b237890 */ /* 0x000fe4000fffe0ff */
[----:B------:R-:W-:Y:S02]  /*02b0*/  UIADD3 UR36, UPT, UPT, UR10, -0x700cb87f, URZ ;  /* 0x8ff347810a247890 */ /* 0x000fe4000fffe0ff */
[----:B------:R-:W-:Y:S01]  /*02c0*/  UIADD3 UR37, UPT, UPT, UR11, -0x695add53, URZ ;  /* 0x96a522ad0b257890 */ /* 0x000fe2000fffe0ff */
[----:B------:R-:W-:Y:S11]  /*02d0*/  BRA.U !UP0, `(.L_x_7392) ;  /* 0x0000000108647547 */ /* 0x000ff6000b800000 */
        /* <DEDUP_REMOVED lines=25> */
.L_x_7392:
        /* <DEDUP_REMOVED lines=32> */
.L_x_7393:
[----:B------:R-:W1:Y:S02]  /*0670*/  LDCU UR4, c[0x0][0x384] ;  /* 0x00007080ff0477ac */ /* 0x000e640008000800 */
[----:B-1----:R-:W-:-:S06]  /*0680*/  UISETP.GE.AND UP0, UPT, UR16, UR4, UPT ;  /* 0x000000041000728c */ /* 0x002fcc000bf06270 */
[----:B------:R-:W-:-:S13]  /*0690*/  PLOP3.LUT P0, PT, PT, PT, UP0, 0x80, 0x8 ;  /* 0x000000000008781c */ /* 0x000fda0003f0f008 */
[----:B------:R-:W-:Y:S05]  /*06a0*/  @P0 EXIT ;  /* 0x000000000000094d */ /* 0x000fea0003800000 */
[----:B0-----:R-:W-:Y:S01]  /*06b0*/  IMAD.HI.U32 R3, R110, -0x326172a9, RZ ;  /* 0xcd9e8d576e037827 */ /* 0x001fe200078e00ff */
[----:B------:R-:W0:Y:S03]  /*06c0*/  LDCU.64 UR4, c[0x0][0x3e0] ;  /* 0x00007c00ff0477ac */ /* 0x000e260008000a00 */
[----:B------:R-:W-:Y:S01]  /*06d0*/  HFMA2 R13, -RZ, RZ, 0, 0 ;  /* 0x00000000ff0d7431 */ /* 0x000fe200000001ff */
[----:B------:R-:W-:Y:S01]  /*06e0*/  LOP3.LUT R146, R146, 0x3, RZ, 0xc0, !PT ;  /* 0x0000000392927812 */ /* 0x000fe200078ec0ff */
[C---:B------:R-:W-:Y:S01]  /*06f0*/  IMAD.HI.U32 R0, R17.reuse, -0x2daee0ad, RZ ;  /* 0xd2511f5311007827 */ /* 0x040fe200078e00ff */
[----:B------:R-:W-:Y:S01]  /*0700*/  LOP3.LUT R3, R16, UR10, R3, 0x96, !PT ;  /* 0x0000000a10037c12 */ /* 0x000fe2000f8e9603 */
[----:B------:R-:W1:Y:S02]  /*0710*/  LDCU UR6, c[0x0][0x404] ;  /* 0x00008080ff0677ac */ /* 0x000e640008000800 */
[----:B------:R-:W-:Y:S01]  /*0720*/  IMAD R7, R17, -0x2daee0ad, RZ ;  /* 0xd2511f5311077824 */ /* 0x000fe200078e02ff */
[----:B------:R-:W-:Y:S01]  /*0730*/  LOP3.LUT R0, R0, UR11, RZ, 0x3c, !PT ;  /* 0x0000000b00007c12 */ /* 0x000fe2000f8e3cff */
[----:B------:R-:W-:Y:S01]  /*0740*/  IMAD.HI.U32 R4, R3, -0x2daee0ad, RZ ;  /* 0xd2511f5303047827 */ /* 0x000fe200078e00ff */
[----:B------:R-:W2:Y:S03]  /*0750*/  LDCU UR7, c[0x0][0x408] ;  /* 0x00008100ff0777ac */ /* 0x000ea60008000800 */
[----:B------:R-:W-:Y:S01]  /*0760*/  IMAD R5, R110, -0x326172a9, RZ ;  /* 0xcd9e8d576e057824 */ /* 0x000fe200078e02ff */
[----:B------:R-:W-:Y:S01]  /*0770*/  LOP3.LUT R4, R7, UR21, R4, 0x96, !PT ;  /* 0x0000001507047c12 */ /* 0x000fe2000f8e9604 */
[C---:B------:R-:W-:Y:S01]  /*0780*/  IMAD.HI.U32 R2, R0.reuse, -0x326172a9, RZ ;  /* 0xcd9e8d5700027827 */ /* 0x040fe200078e00ff */
[----:B------:R-:W3:Y:S03]  /*0790*/  LDCU UR18, c[0x0][0x388] ;  /* 0x00007100ff1277ac */ /* 0x000ee60008000800 */
[----:B------:R-:W-:Y:S01]  /*07a0*/  IMAD R6, R3, -0x2daee0ad, RZ ;  /* 0xd2511f5303067824 */ /* 0x000fe200078e02ff */
[----:B------:R-:W-:Y:S01]  /*07b0*/  LOP3.LUT R2, R5, UR20, R2, 0x96, !PT ;  /* 0x0000001405027c12 */ /* 0x000fe2000f8e9602 */
[----:B------:R-:W-:Y:S01]  /*07c0*/  IMAD R5, R0, -0x326172a9, RZ ;  /* 0xcd9e8d5700057824 */ /* 0x000fe200078e02ff */
[----:B0-----:R-:W-:Y:S01]  /*07d0*/  UISETP.NE.U32.AND UP0, UPT, UR4, URZ, UPT ;  /* 0x000000ff0400728c */ /* 0x001fe2000bf05070 */
[----:B------:R-:W-:Y:S01]  /*07e0*/  IMAD.HI.U32 R0, R4, -0x326172a9, RZ ;  /* 0xcd9e8d5704007827 */ /* 0x000fe200078e00ff */
[----:B------:R-:W0:Y:S03]  /*07f0*/  LDCU.U8 UR38, c[0x0][0x410] ;  /* 0x00008200ff2677ac */ /* 0x000e260008000000 */
[----:B------:R-:W-:Y:S01]  /*0800*/  IMAD.HI.U32 R3, R2, -0x2daee0ad, RZ ;  /* 0xd2511f5302037827 */ /* 0x000fe200078e00ff */
[----:B------:R-:W-:Y:S01]  /*0810*/  LOP3.LUT R0, R5, UR22, R0, 0x96, !PT ;  /* 0x0000001605007c12 */ /* 0x000fe2000f8e9600 */
[----:B------:R-:W-:-:S02]  /*0820*/  UISETP.NE.AND.EX UP0, UPT, UR5, URZ, UPT, UP0 ;  /* 0x000000ff0500728c */ /* 0x000fc4000bf05300 */
[----:B------:R-:W-:Y:S01]  /*0830*/  IMAD R7, R2, -0x2daee0ad, RZ ;  /* 0xd2511f5302077824 */ /* 0x000fe200078e02ff */
[----:B------:R-:W-:Y:S01]  /*0840*/  LOP3.LUT R3, R6, UR23, R3, 0x96, !PT ;  /* 0x0000001706037c12 */ /* 0x000fe2000f8e9603 */
[----:B------:R-:W-:Y:S01]  /*0850*/  IMAD.HI.U32 R6, R0, -0x2daee0ad, RZ ;  /* 0xd2511f5300067827 */ /* 0x000fe200078e00ff */
[----:B------:R-:W4:Y:S03]  /*0860*/  LDCU UR19, c[0x0][0x400] ;  /* 0x00008000ff1377ac */ /* 0x000f260008000800 */
[----:B------:R-:W-:Y:S01]  /*0870*/  IMAD R5, R4, -0x326172a9, RZ ;  /* 0xcd9e8d5704057824 */ /* 0x000fe200078e02ff */
[----:B------:R-:W-:Y:S01]  /*0880*/  LOP3.LUT R6, R7, UR25, R6, 0x96, !PT ;  /* 0x0000001907067c12 */ /* 0x000fe2000f8e9606 */
[C---:B------:R-:W-:Y:S01]  /*0890*/  IMAD.HI.U32 R2, R3.reuse, -0x326172a9, RZ ;  /* 0xcd9e8d5703027827 */ /* 0x040fe200078e00ff */
[----:B------:R-:W0:Y:S03]  /*08a0*/  LDCU.64 UR12, c[0x0][0x3a0] ;  /* 0x00007400ff0c77ac */ /* 0x000e260008000a00 */
[----:B------:R-:W-:Y:S01]  /*08b0*/  IMAD R4, R3, -0x326172a9, RZ ;  /* 0xcd9e8d5703047824 */ /* 0x000fe200078e02ff */
[----:B------:R-:W-:Y:S01]  /*08c0*/  LOP3.LUT R2, R5, UR24, R2, 0x96, !PT ;  /* 0x0000001805027c12 */ /* 0x000fe2000f8e9602 */
[----:B------:R-:W-:Y:S01]  /*08d0*/  IMAD R5, R0, -0x2daee0ad, RZ ;  /* 0xd2511f5300057824 */ /* 0x000fe200078e02ff */
[----:B------:R-:W0:Y:S01]  /*08e0*/  LDCU.64 UR14, c[0x0][0x380] ;  /* 0x00007000ff0e77ac */ /* 0x000e220008000a00 */
[----:B------:R-:W-:Y:S01]  /*08f0*/  IMAD.HI.U32 R3, R6, -0x326172a9, RZ ;  /* 0xcd9e8d5706037827 */ /* 0x000fe200078e00ff */
[----:B------:R-:W-:-:S03]  /*0900*/  UPLOP3.LUT UP2, UPT, UPT, UPT, UPT, 0x40, 0x4 ;  /* 0x000000000004789c */ /* 0x000fc60003f4e870 */
        /* <DEDUP_REMOVED lines=35> */
.L_x_7647:
[----:B0-----:R-:W0:Y:S01]  /*0b40*/  @UP0 LDCU.64 UR4, c[0x0][0x3e0] ;  /* 0x00007c00ff0407ac */ /* 0x001e220008000a00 */
[----:B------:R-:W1:Y:S01]  /*0b50*/  S2R R11, SR_TID.X ;  /* 0x00000000000b7919 */ /* 0x000e620000002100 */
[----:B------:R-:W2:Y:S01]  /*0b60*/  LDC.64 R112, c[0x0][0x390] ;  /* 0x0000e400ff707b82 */ /* 0x000ea20000000a00 */
[----:B------:R-:W-:Y:S01]  /*0b70*/  PLOP3.LUT P0, PT, PT, PT, UP0, 0x80, 0x8 ;  /* 0x000000000008781c */ /* 0x000fe20003f0f008 */
[----:B0-----:R-:W-:-:S06]  /*0b80*/  @UP0 UIMAD.WIDE UR4, UR16, 0x2, UR4 ;  /* 0x00000002100408a5 */ /* 0x001fcc000f8e0204 */
[----:B------:R-:W-:Y:S01]  /*0b90*/  IMAD.U32 R2, RZ, RZ, UR4 ;  /* 0x00000004ff027e24 */ /* 0x000fe2000f8e00ff */
[----:B------:R-:W-:Y:S01]  /*0ba0*/  UIMAD UR4, UR16, UR18, URZ ;  /* 0x00000012100472a4 */ /* 0x000fe2000f8e02ff */
[----:B------:R-:W-:-:S03]  /*0bb0*/  IMAD.U32 R3, RZ, RZ, UR5 ;  /* 0x00000005ff037e24 */ /* 0x000fc6000f8e00ff */
[----:B------:R-:W-:Y:S02]  /*0bc0*/  USHF.R.S32.HI UR5, URZ, 0x1f, UR4 ;  /* 0x0000001fff057899 */ /* 0x000fe40008011404 */
[----:B------:R-:W3:Y:S02]  /*0bd0*/  @P0 LDG.E.U16 R2, desc[UR8][R2.64] ;  /* 0x0000000802020981 */ /* 0x000ee4000c1e1500 */
[----:B------:R-:W-:-:S06]  /*0be0*/  ULEA.HI UR5, UR5, UR4, URZ, 0x3 ;  /* 0x0000000405057291 */ /* 0x000fcc000f8f18ff */
[----:B------:R-:W-:-:S04]  /*0bf0*/  MOV R10, UR5 ;  /* 0x00000005000a7c02 */ /* 0x000fc80008000f00 */
[----:B-1----:R-:W-:-:S05]  /*0c00*/  LEA.HI.SX32 R10, R10, R11, 0x1d ;  /* 0x0000000b0a0a7211 */ /* 0x002fca00078feaff */
[----:B--2---:R-:W-:-:S06]  /*0c10*/  IMAD.WIDE.U32 R100, R10, 0x10, R112 ;  /* 0x000000100a647825 */ /* 0x004fcc00078e0070 */
[----:B-----5:R-:W5:Y:S01]  /*0c20*/  LDG.E.128 R100, desc[UR8][R100.64] ;  /* 0x0000000864647981 */ /* 0x020f62000c1e1d00 */
[----:B------:R-:W-:Y:S01]  /*0c30*/  PLOP3.LUT P0, PT, PT, PT, UP0, 0x80, 0x8 ;  /* 0x000000000008781c */ /* 0x000fe20003f0f008 */
[----:B------:R-:W-:Y:S01]  /*0c40*/  UISETP.NE.U32.AND UP1, UPT, UR12, URZ, UPT ;  /* 0x000000ff0c00728c */ /* 0x000fe2000bf25070 */
[----:B------:R-:W-:Y:S01]  /*0c50*/  IMAD.MOV.U32 R111, RZ, RZ, 0x2f800000 ;  /* 0x2f800000ff6f7424 */ /* 0x000fe200078e00ff */
        /* <DEDUP_REMOVED lines=18> */
.L_x_33856:
[----:B------:R-:W-:Y:S05]  /*0d80*/  BRX R2 -0xd90                                          (*"BRANCH_TARGETS .L_x_33857,.L_x_33858,.L_x_33859"*) ;  /* 0xfffffff0029c7949 */ /* 0x000fea000383ffff */
.L_x_33859:
[----:B------:R-:W-:Y:S01]  /*0d90*/  VIADD R2, R146, 0x1 ;  /* 0x0000000192027836 */ /* 0x000fe20000000000 */
[----:B------:R-:W-:Y:S01]  /*0da0*/  MOV R0, R14 ;  /* 0x0000000e00007202 */ /* 0x000fe20000000f00 */
[----:B------:R-:W-:Y:S01]  /*0db0*/  IMAD.MOV.U32 R114, RZ, RZ, R141 ;  /* 0x000000ffff727224 */ /* 0x000fe200078e008d */
[----:B------:R-:W-:Y:S06]  /*0dc0*/  BRA `(.L_x_7395) ;  /* 0x0000000000e87947 */ /* 0x000fec0003800000 */
.L_x_33857:
[----:B------:R-:W-:Y:S01]  /*0dd0*/  IMAD.MOV.U32 R114, RZ, RZ, R141 ;  /* 0x000000ffff727224 */ /* 0x000fe200078e008d */
[----:B------:R-:W-:Y:S01]  /*0de0*/  MOV R0, R15 ;  /* 0x0000000f00007202 */ /* 0x000fe20000000f00 */
[----:B------:R-:W-:Y:S01]  /*0df0*/  IMAD.MOV.U32 R2, RZ, RZ, 0x3 ;  /* 0x00000003ff027424 */ /* 0x000fe200078e00ff */
[----:B------:R-:W-:Y:S06]  /*0e00*/  BRA `(.L_x_7395) ;  /* 0x0000000000d87947 */ /* 0x000fec0003800000 */
.L_x_33858:
        /* <DEDUP_REMOVED lines=12> */
.L_x_7396:
        /* <DEDUP_REMOVED lines=42> */
.L_x_7395:
[----:B------:R-:W-:Y:S01]  /*1170*/  I2FP.F32.U32 R0, R0 ;  /* 0x0000000000007245 */ /* 0x000fe20000201000 */
[----:B-----5:R-:W-:Y:S01]  /*1180*/  IMAD.U32 R3, R100, 0x10000, RZ ;  /* 0x0001000064037824 */ /* 0x020fe200078e00ff */
[----:B------:R-:W-:Y:S01]  /*1190*/  ISETP.NE.AND P1, PT, R2, 0x1, PT ;  /* 0x000000010200780c */ /* 0x000fe20003f25270 */
[----:B------:R-:W-:Y:S01]  /*11a0*/  UMOV UR5, UR7 ;  /* 0x0000000700057c82 */ /* 0x000fe20008000000 */
[----:B------:R-:W-:Y:S01]  /*11b0*/  UMOV UR4, UR6 ;  /* 0x0000000600047c82 */ /* 0x000fe20008000000 */
[----:B------:R-:W-:Y:S01]  /*11c0*/  FFMA.FTZ R0, R0, R111, 1.1641532182693481445e-10 ;  /* 0x2f00000000007423 */ /* 0x000fe2000001006f */
[----:B------:R-:W-:Y:S01]  /*11d0*/  FMUL.FTZ R3, R3, UR17 ;  /* 0x0000001103037c20 */ /* 0x000fe20008410000 */
[----:B------:R-:W-:Y:S01]  /*11e0*/  PRMT R100, R100, 0x7632, R100 ;  /* 0x0000763264647816 */ /* 0x000fe20000000064 */
[----:B------:R-:W-:Y:S02]  /*11f0*/  IMAD.MOV.U32 R4, RZ, RZ, 0x2 ;  /* 0x00000002ff047424 */ /* 0x000fe400078e00ff */
[----:B------:R-:W-:Y:S01]  /*1200*/  FMUL.FTZ R3, R3, UR5 ;  /* 0x0000000503037c20 */ /* 0x000fe20008410000 */
[----:B------:R-:W-:-:S02]  /*1210*/  FSETP.GTU.FTZ.AND P0, PT, R0, UR4, PT ;  /* 0x0000000400007c0b */ /* 0x000fc4000bf1c000 */
[C---:B------:R-:W-:Y:S02]  /*1220*/  SHF.L.U32 R0, R104.reuse, 0x10, RZ ;  /* 0x0000001068007819 */ /* 0x040fe400000006ff */
        /* <DEDUP_REMOVED lines=15> */
.L_x_7398:
        /* <DEDUP_REMOVED lines=12> */
.L_x_7399:
        /* <DEDUP_REMOVED lines=43> */
.L_x_7397:
        /* <DEDUP_REMOVED lines=22> */
.L_x_7401:
        /* <DEDUP_REMOVED lines=12> */
.L_x_7402:
        /* <DEDUP_REMOVED lines=36> */
[----:B------:R-:W-:Y:S02]  /*1af0*/  HFMA2 R5, -RZ, RZ, 0, 0 ;  /* 0x00000000ff057431 */ /* 0x000fe400000001ff */
[----:B------:R-:W-:Y:S01]  /*1b00*/  IMAD.WIDE.U32 R6, R6, -0x2daee0ad, RZ ;  /* 0xd2511f5306067825 */ /* 0x000fe200078e00ff */
[----:B------:R-:W-:Y:S02]  /*1b10*/  LOP3.LUT R14, R4, UR36, R19, 0x96, !PT ;  /* 0x00000024040e7c12 */ /* 0x000fe4000f8e9613 */
[----:B------:R-:W-:Y:S02]  /*1b20*/  MOV R12, R18 ;  /* 0x00000012000c7202 */ /* 0x000fe40000000f00 */
[----:B------:R-:W-:Y:S01]  /*1b30*/  LOP3.LUT R15, R2, UR37, R7, 0x96, !PT ;  /* 0x00000025020f7c12 */ /* 0x000fe2000f8e9607 */
[----:B------:R-:W-:Y:S02]  /*1b40*/  IMAD.MOV.U32 R2, RZ, RZ, R114 ;  /* 0x000000ffff027224 */ /* 0x000fe400078e0072 */
[----:B------:R-:W-:-:S07]  /*1b50*/  IMAD.MOV.U32 R114, RZ, RZ, R6 ;  /* 0x000000ffff727224 */ /* 0x000fce00078e0006 */
.L_x_7400:
        /* <DEDUP_REMOVED lines=24> */
.L_x_7404:
        /* <DEDUP_REMOVED lines=12> */
.L_x_7405:
        /* <DEDUP_REMOVED lines=43> */
.L_x_7403:
        /* <DEDUP_REMOVED lines=22> */
.L_x_7407:
        /* <DEDUP_REMOVED lines=12> */
.L_x_7408:
        /* <DEDUP_REMOVED lines=43> */
.L_x_7406:
        /* <DEDUP_REMOVED lines=24> */
.L_x_7410:
        /* <DEDUP_REMOVED lines=12> */
.L_x_7411:
        /* <DEDUP_REMOVED lines=43> */
.L_x_7409:
        /* <DEDUP_REMOVED lines=22> */
.L_x_7413:
        /* <DEDUP_REMOVED lines=12> */
.L_x_7414:
        /* <DEDUP_REMOVED lines=43> */
.L_x_7412:
[----:B------:R-:W-:Y:S01]  /*2ee0*/  I2FP.F32.U32 R2, R2 ;  /* 0x0000000200027245 */ /* 0x000fe20000201000 */
[----:B------:R-:W-:Y:S01]  /*2ef0*/  IMAD.U32 R3, R103, 0x10000, RZ ;  /* 0x0001000067037824 */ /* 0x000fe200078e00ff */
        /* <DEDUP_REMOVED lines=9> */
[----:B------:R-:W-:Y:S02]  /*2f90*/  PRMT R107, R107, 0x7632, R107 ;  /* 0x000076326b6b7816 */ /* 0x000fe4000000006b */
[----:B------:R-:W-:Y:S01]  /*2fa0*/  PLOP3.LUT P5, PT, P5, PT, PT, 0x8, 0x80 ;  /* 0x000000000080781c */ /* 0x000fe20002fae170 */
[----:B------:R-:W-:Y:S01]  /*2fb0*/  FADD.FTZ R3, R3, R2 ;  /* 0x0000000203037221 */ /* 0x000fe20000010000 */
[----:B------:R-:W-:Y:S01]  /*2fc0*/  IMAD.MOV.U32 R2, RZ, RZ, R12 ;  /* 0x000000ffff027224 */ /* 0x000fe200078e000c */
        /* <DEDUP_REMOVED lines=9> */
.L_x_7416:
        /* <DEDUP_REMOVED lines=14> */
.L_x_7417:
        /* <DEDUP_REMOVED lines=43> */
.L_x_7415:
[----:B------:R-:W-:Y:S01]  /*33f0*/  I2FP.F32.U32 R2, R2 ;  /* 0x0000000200027245 */ /* 0x000fe20000201000 */
[----:B------:R-:W-:Y:S01]  /*3400*/  IMAD.U32 R18, R107, 0x10000, RZ ;  /* 0x000100006b127824 */ /* 0x000fe200078e00ff */
[----:B------:R-:W-:Y:S02]  /*3410*/  SHF.L.U32 R103, R103, 0x10, RZ ;  /* 0x0000001067677819 */ /* 0x000fe400000006ff */
[----:B------:R-:W-:Y:S01]  /*3420*/  F2FP.BF16.F32.PACK_AB R102, R4, R5 ;  /* 0x000000050466723e */ /* 0x000fe200000010ff */
[----:B------:R-:W-:Y:S01]  /*3430*/  FFMA.FTZ R2, R2, R111, 1.1641532182693481445e-10 ;  /* 0x2f00000002027423 */ /* 0x000fe2000001006f */
[----:B------:R-:W-:Y:S01]  /*3440*/  F2FP.BF16.F32.PACK_AB R101, R6, R7 ;  /* 0x000000070665723e */ /* 0x000fe200000010ff */
[----:B------:R-:W-:Y:S01]  /*3450*/  FMUL.FTZ R103, R103, UR17 ;  /* 0x0000001167677c20 */ /* 0x000fe20008410000 */
[----:B------:R-:W-:Y:S02]  /*3460*/  F2FP.BF16.F32.PACK_AB R100, R8, R9 ;  /* 0x000000090864723e */ /* 0x000fe400000010ff */
[----:B------:R-:W-:Y:S01]  /*3470*/  FSETP.GTU.FTZ.AND P6, PT, R2, UR4, PT ;  /* 0x0000000402007c0b */ /* 0x000fe2000bfdc000 */
[----:B------:R-:W-:-:S05]  /*3480*/  FMUL.FTZ R103, R103, UR5 ;  /* 0x0000000567677c20 */ /* 0x000fca0008410000 */
[----:B------:R-:W-:Y:S02]  /*3490*/  FSEL R103, R103, RZ, !P6 ;  /* 0x000000ff67677208 */ /* 0x000fe40007000000 */
[----:B------:R-:W-:-:S03]  /*34a0*/  PLOP3.LUT P6, PT, P6, PT, PT, 0x8, 0x80 ;  /* 0x000000000080781c */ /* 0x000fc600037ce170 */
[----:B------:R-:W-:-:S05]  /*34b0*/  FADD.FTZ R2, R103, R18 ;  /* 0x0000001267027221 */ /* 0x000fca0000010000 */
[----:B------:R-:W-:Y:S01]  /*34c0*/  F2FP.BF16.F32.PACK_AB R103, R2, R3 ;  /* 0x000000030267723e */ /* 0x000fe200000010ff */
[----:B------:R-:W-:Y:S06]  /*34d0*/  BRA `(.L_x_7418) ;  /* 0x00000024009c7947 */ /* 0x000fec0003800000 */
.L_x_7394:
        /* <DEDUP_REMOVED lines=15> */
.L_x_7420:
        /* <DEDUP_REMOVED lines=12> */
.L_x_7421:
        /* <DEDUP_REMOVED lines=41> */
[----:B------:R-:W-:-:S07]  /*3920*/  LOP3.LUT R15, R2, UR37, R115, 0x96, !PT ;  /* 0x00000025020f7c12 */ /* 0x000fce000f8e9673 */
.L_x_7419:
[----:B------:R-:W-:Y:S01]  /*3930*/  I2FP.F32.U32 R0, R0 ;  /* 0x0000000000007245 */ /* 0x000fe20000201000 */
[----:B------:R-:W-:Y:S01]  /*3940*/  UMOV UR4, UR6 ;  /* 0x0000000600047c82 */ /* 0x000fe20008000000 */
[----:B-----5:R-:W-:Y:S01]  /*3950*/  SHF.L.U32 R2, R100, 0x10, RZ ;  /* 0x0000001064027819 */ /* 0x020fe200000006ff */
[----:B------:R-:W-:Y:S01]  /*3960*/  UMOV UR5, UR7 ;  /* 0x0000000700057c82 */ /* 0x000fe20008000000 */
[----:B------:R-:W-:Y:S01]  /*3970*/  ISETP.NE.AND P1, PT, R3, 0x1, PT ;  /* 0x000000010300780c */ /* 0x000fe20003f25270 */
[----:B------:R-:W-:Y:S01]  /*3980*/  FFMA.FTZ R0, R0, R111, 1.1641532182693481445e-10 ;  /* 0x2f00000000007423 */ /* 0x000fe2000001006f */
[----:B------:R-:W-:Y:S01]  /*3990*/  PRMT R100, R100, 0x7632, R100 ;  /* 0x0000763264647816 */ /* 0x000fe20000000064 */
[----:B------:R-:W-:Y:S01]  /*39a0*/  FMUL.FTZ R2, R2, UR17 ;  /* 0x0000001102027c20 */ /* 0x000fe20008410000 */
[----:B------:R-:W-:Y:S02]  /*39b0*/  IMAD.MOV.U32 R4, RZ, RZ, 0x2 ;  /* 0x00000002ff047424 */ /* 0x000fe400078e00ff */
        /* <DEDUP_REMOVED lines=15> */
.L_x_7423:
        /* <DEDUP_REMOVED lines=12> */
.L_x_7424:
        /* <DEDUP_REMOVED lines=43> */
.L_x_7422:
        /* <DEDUP_REMOVED lines=20> */
.L_x_7426:
        /* <DEDUP_REMOVED lines=12> */
.L_x_7427:
        /* <DEDUP_REMOVED lines=43> */
.L_x_7425:
        /* <DEDUP_REMOVED lines=21> */
.L_x_7429:
        /* <DEDUP_REMOVED lines=12> */
.L_x_7430:
        /* <DEDUP_REMOVED lines=43> */
.L_x_7428:
        /* <DEDUP_REMOVED lines=20> */
.L_x_7432:
        /* <DEDUP_REMOVED lines=12> */
.L_x_7433:
        /* <DEDUP_REMOVED lines=43> */
.L_x_7431:
        /* <DEDUP_REMOVED lines=21> */
.L_x_7435:
        /* <DEDUP_REMOVED lines=12> */
.L_x_7436:
        /* <DEDUP_REMOVED lines=43> */
.L_x_7434:
[----:B------:R-:W-:Y:S01]  /*5100*/  I2FP.F32.U32 R2, R2 ;  /* 0x0000000200027245 */ /* 0x000fe20000201000 */
[----:B------:R-:W-:Y:S01]  /*5110*/  IMAD.MOV.U32 R18, RZ, RZ, 0x2 ;  /* 0x00000002ff127424 */ /* 0x000fe200078e00ff */
[----:B------:R-:W-:Y:S02]  /*5120*/  SHF.L.U32 R102, R102, 0x10, RZ ;  /* 0x0000001066667819 */ /* 0x000fe400000006ff */
[----:B------:R-:W-:Y:S01]  /*5130*/  ISETP.NE.AND P5, PT, R3, 0x1, PT ;  /* 0x000000010300780c */ /* 0x000fe20003fa5270 */
[----:B------:R-:W-:Y:S02]  /*5140*/  FFMA.FTZ R2, R2, R111, 1.1641532182693481445e-10 ;  /* 0x2f00000002027423 */ /* 0x000fe4000001006f */
        /* <DEDUP_REMOVED lines=15> */
.L_x_7438:
        /* <DEDUP_REMOVED lines=12> */
.L_x_7439:
        /* <DEDUP_REMOVED lines=43> */
.L_x_7437:
[----:B------:R-:W-:Y:S01]  /*55b0*/  I2FP.F32.U32 R2, R2 ;  /* 0x0000000200027245 */ /* 0x000fe20000201000 */
[----:B------:R-:W-:Y:S01]  /*55c0*/  IMAD.MOV.U32 R115, RZ, RZ, 0x2 ;  /* 0x00000002ff737424 */ /* 0x000fe200078e00ff */
[C---:B------:R-:W-:Y:S02]  /*55d0*/  SHF.L.U32 R3, R103.reuse, 0x10, RZ ;  /* 0x0000001067037819 */ /* 0x040fe400000006ff */
        /* <DEDUP_REMOVED lines=18> */
.L_x_7441:
        /* <DEDUP_REMOVED lines=14> */
.L_x_7442:
        /* <DEDUP_REMOVED lines=43> */
.L_x_7440:
[----:B------:R-:W-:Y:S02]  /*5a90*/  I2FP.F32.U32 R2, R2 ;  /* 0x0000000200027245 */ /* 0x000fe40000201000 */
        /* <DEDUP_REMOVED lines=9> */
[----:B------:R-:W-:Y:S02]  /*5b30*/  PLOP3.LUT P6, PT, P6, PT, PT, 0x8, 0x80 ;  /* 0x000000000080781c */ /* 0x000fe400037ce170 */
[----:B------:R-:W-:-:S11]  /*5b40*/  F2FP.BF16.F32.PACK_AB R103, R2, R3 ;  /* 0x000000030267723e */ /* 0x000fd600000010ff */
.L_x_7418:
        /* <DEDUP_REMOVED lines=41> */
.L_x_7445:
        /* <DEDUP_REMOVED lines=12> */
.L_x_7446:
        /* <DEDUP_REMOVED lines=39> */
[----:B------:R-:W-:Y:S02]  /*6110*/  MOV R12, R118 ;  /* 0x00000076000c7202 */ /* 0x000fe40000000f00 */
[----:B------:R-:W-:Y:S01]  /*6120*/  LOP3.LUT R15, R116, UR37, R125, 0x96, !PT ;  /* 0x00000025740f7c12 */ /* 0x000fe2000f8e967d */
[----:B------:R-:W-:-:S07]  /*6130*/  IMAD.MOV.U32 R116, RZ, RZ, RZ ;  /* 0x000000ffff747224 */ /* 0x000fce00078e00ff */
.L_x_7444:
[----:B------:R-:W-:Y:S01]  /*6140*/  I2FP.F32.U32 R114, R117 ;  /* 0x0000007500727245 */ /* 0x000fe20000201000 */
[----:B------:R-:W-:Y:S01]  /*6150*/  IMAD.MOV.U32 R118, RZ, RZ, 0x2 ;  /* 0x00000002ff767424 */ /* 0x000fe200078e00ff */
[----:B-----5:R-:W-:Y:S02]  /*6160*/  SHF.L.U32 R115, R100, 0x10, RZ ;  /* 0x0000001064737819 */ /* 0x020fe400000006ff */
        /* <DEDUP_REMOVED lines=22> */
.L_x_7448:
        /* <DEDUP_REMOVED lines=12> */
.L_x_7449:
        /* <DEDUP_REMOVED lines=43> */
.L_x_7447:
        /* <DEDUP_REMOVED lines=22> */
.L_x_7451:
        /* <DEDUP_REMOVED lines=12> */
.L_x_7452:
        /* <DEDUP_REMOVED lines=43> */
.L_x_7450:
        /* <DEDUP_REMOVED lines=24> */
.L_x_7454:
        /* <DEDUP_REMOVED lines=12> */
.L_x_7455:
        /* <DEDUP_REMOVED lines=43> */
.L_x_7453:
        /* <DEDUP_REMOVED lines=22> */
.L_x_7457:
        /* <DEDUP_REMOVED lines=12> */
.L_x_7458:
        /* <DEDUP_REMOVED lines=43> */
.L_x_7456:
        /* <DEDUP_REMOVED lines=24> */
.L_x_7460:
        /* <DEDUP_REMOVED lines=12> */
.L_x_7461:
        /* <DEDUP_REMOVED lines=43> */
.L_x_7459:
        /* <DEDUP_REMOVED lines=22> */
.L_x_7463:
        /* <DEDUP_REMOVED lines=12> */
.L_x_7464:
        /* <DEDUP_REMOVED lines=43> */
.L_x_7462:
[----:B------:R-:W-:Y:S01]  /*7e90*/  I2FP.F32.U32 R100, R100 ;  /* 0x0000006400647245 */ /* 0x000fe20000201000 */
[----:B------:R-:W-:Y:S01]  /*7ea0*/  IMAD.U32 R122, R107, 0x10000, RZ ;  /* 0x000100006b7a7824 */ /* 0x000fe200078e00ff */
[C---:B------:R-:W-:Y:S01]  /*7eb0*/  SHF.L.U32 R101, R103.reuse, 0x10, RZ ;  /* 0x0000001067657819 */ /* 0x040fe200000006ff */
        /* <DEDUP_REMOVED lines=21> */
.L_x_7466:
        /* <DEDUP_REMOVED lines=14> */
.L_x_7467:
        /* <DEDUP_REMOVED lines=43> */
.L_x_7465:
        /* <DEDUP_REMOVED lines=15> */
.L_x_7443:
[----:B------:R-:W-:Y:S01]  /*8490*/  ISETP.NE.AND P0, PT, R115, 0x1, PT ;  /* 0x000000017300780c */ /* 0x000fe20003f05270 */
[----:B------:R-:W-:Y:S01]  /*84a0*/  IMAD.MOV.U32 R104, RZ, RZ, R12 ;  /* 0x000000ffff687224 */ /* 0x000fe200078e000c */
[----:B-1----:R-:W-:Y:S01]  /*84b0*/  MOV R106, 0x2 ;  /* 0x00000002006a7802 */ /* 0x002fe20000000f00 */
        /* <DEDUP_REMOVED lines=12> */
.L_x_7470:
        /* <DEDUP_REMOVED lines=12> */
.L_x_7471:
        /* <DEDUP_REMOVED lines=42> */
.L_x_7469:
        /* <DEDUP_REMOVED lines=22> */
.L_x_7473:
        /* <DEDUP_REMOVED lines=12> */
.L_x_7474:
        /* <DEDUP_REMOVED lines=43> */
.L_x_7472:
        /* <DEDUP_REMOVED lines=20> */
.L_x_7476:
        /* <DEDUP_REMOVED lines=12> */
.L_x_7477:
        /* <DEDUP_REMOVED lines=43> */
.L_x_7475:
[----:B------:R-:W-:Y:S01]  /*9260*/  I2FP.F32.U32 R100, R100 ;  /* 0x0000006400647245 */ /* 0x000fe20000201000 */
[C---:B------:R-:W-:Y:S01]  /*9270*/  IMAD.U32 R104, R101.reuse, 0x10000, RZ ;  /* 0x0001000065687824 */ /* 0x040fe200078e00ff */
        /* <DEDUP_REMOVED lines=19> */
.L_x_7479:
        /* <DEDUP_REMOVED lines=12> */
.L_x_7480:
        /* <DEDUP_REMOVED lines=43> */
.L_x_7478:
        /* <DEDUP_REMOVED lines=20> */
.L_x_7482:
        /* <DEDUP_REMOVED lines=12> */
.L_x_7483:
        /* <DEDUP_REMOVED lines=43> */
.L_x_7481:
        /* <DEDUP_REMOVED lines=21> */
.L_x_7485:
        /* <DEDUP_REMOVED lines=12> */
.L_x_7486:
        /* <DEDUP_REMOVED lines=43> */
.L_x_7484:
        /* <DEDUP_REMOVED lines=20> */
.L_x_7488:
        /* <DEDUP_REMOVED lines=12> */
.L_x_7489:
        /* <DEDUP_REMOVED lines=43> */
.L_x_7487:
        /* <DEDUP_REMOVED lines=21> */
.L_x_7491:
        /* <DEDUP_REMOVED lines=14> */
.L_x_7492:
        /* <DEDUP_REMOVED lines=43> */
.L_x_7490:
        /* <DEDUP_REMOVED lines=12> */
.L_x_7468:
[----:B------:R-:W-:Y:S02]  /*aae0*/  SEL R107, RZ, 0x1000000, !P6 ;  /* 0x01000000ff6b7807 */ /* 0x000fe40007000000 */
[----:B------:R-:W-:Y:S02]  /*aaf0*/  ISETP.NE.AND P6, PT, R120, RZ, PT ;  /* 0x000000ff7800720c */ /* 0x000fe40003fc5270 */
[----:B------:R-:W-:Y:S02]  /*ab00*/  SEL R120, RZ, 0x10000, !P5 ;  /* 0x00010000ff787807 */ /* 0x000fe40006800000 */
[----:B------:R-:W-:Y:S02]  /*ab10*/  SEL R129, RZ, 0x100, !P4 ;  /* 0x00000100ff817807 */ /* 0x000fe40006000000 */
[----:B------:R-:W-:Y:S02]  /*ab20*/  SEL R104, RZ, 0x1000000, !P2 ;  /* 0x01000000ff687807 */ /* 0x000fe40005000000 */
[----:B------:R-:W-:-:S02]  /*ab30*/  SEL R105, RZ, 0x10000, !P1 ;  /* 0x00010000ff697807 */ /* 0x000fc40004800000 */
[----:B------:R-:W-:Y:S02]  /*ab40*/  SEL R106, RZ, 0x100, !P0 ;  /* 0x00000100ff6a7807 */ /* 0x000fe40004000000 */
[----:B------:R-:W-:Y:S01]  /*ab50*/  LOP3.LUT R129, R129, R107, R120, 0xfe, !PT ;  /* 0x0000006b81817212 */ /* 0x000fe200078efe78 */
[----:B------:R-:W-:Y:S01]  /*ab60*/  VIADD R120, R10, 0x100 ;  /* 0x000001000a787836 */ /* 0x000fe20000000000 */
[----:B------:R-:W-:Y:S02]  /*ab70*/  SEL R128, RZ, 0x1, !P3 ;  /* 0x00000001ff807807 */ /* 0x000fe40005800000 */
[----:B------:R-:W-:Y:S01]  /*ab80*/  LOP3.LUT R106, R106, R104, R105, 0xfe, !PT ;  /* 0x000000686a6a7212 */ /* 0x000fe200078efe69 */
[----:B------:R-:W-:Y:S01]  /*ab90*/  IMAD.WIDE.U32 R104, R0, 0x10, R108 ;  /* 0x0000001000687825 */ /* 0x000fe200078e006c */
[----:B------:R-:W-:Y:S02]  /*aba0*/  SEL R107, RZ, 0x1, !P6 ;  /* 0x00000001ff6b7807 */ /* 0x000fe40007000000 */
[----:B------:R-:W-:Y:S01]  /*abb0*/  LOP3.LUT R129, R129, R128, RZ, 0xfc, !PT ;  /* 0x0000008081817212 */ /* 0x000fe200078efcff */
[----:B------:R-:W-:Y:S01]  /*abc0*/  IMAD.WIDE.U32 R126, R120, 0x10, R112 ;  /* 0x00000010787e7825 */ /* 0x000fe200078e0070 */
[----:B------:R-:W-:Y:S01]  /*abd0*/  LOP3.LUT R128, R106, R107, RZ, 0xfc, !PT ;  /* 0x0000006b6a807212 */ /* 0x000fe200078efcff */
[----:B------:R0:W-:Y:S02]  /*abe0*/  STG.E.128 desc[UR8][R104.64], R100 ;  /* 0x0000006468007986 */ /* 0x0001e4000c101d08 */
[----:B------:R-:W-:-:S05]  /*abf0*/  IMAD.WIDE.U32 R106, R0, 0x8, R18 ;  /* 0x00000008006a7825 */ /* 0x000fca00078e0012 */
[----:B------:R1:W-:Y:S04]  /*ac00*/  STG.E.64 desc[UR8][R106.64], R128 ;  /* 0x000000806a007986 */ /* 0x0003e8000c101b08 */
[----:B0-----:R1:W5:Y:S01]  /*ac10*/  LDG.E.128 R100, desc[UR8][R126.64] ;  /* 0x000000087e647981 */ /* 0x001362000c1e1d00 */
[----:B------:R-:W-:Y:S05]  /*ac20*/  BRA.U !UP1, `(.L_x_7493) ;  /* 0x0000002509f87547 */ /* 0x000fea000b800000 */
[----:B------:R-:W0:Y:S02]  /*ac30*/  LDC.64 R104, c[0x0][0x3a0] ;  /* 0x0000e800ff687b82 */ /* 0x000e240000000a00 */
[----:B0-----:R-:W-:-:S06]  /*ac40*/  IMAD.WIDE.U32 R104, R120, 0x10, R104 ;  /* 0x0000001078687825 */ /* 0x001fcc00078e0068 */
[----:B-1----:R-:W5:Y:S01]  /*ac50*/  LDG.E.128 R104, desc[UR8][R104.64] ;  /* 0x0000000868687981 */ /* 0x002f62000c1e1d00 */
        /* <DEDUP_REMOVED lines=15> */
.L_x_7495:
        /* <DEDUP_REMOVED lines=12> */
.L_x_7496:
        /* <DEDUP_REMOVED lines=42> */
.L_x_7494:
[----:B------:R-:W-:Y:S01]  /*b0b0*/  I2FP.F32.U32 R124, R126 ;  /* 0x0000007e007c7245 */ /* 0x000fe20000201000 */
[C---:B-----5:R-:W-:Y:S01]  /*b0c0*/  IMAD.U32 R123, R100.reuse, 0x10000, RZ ;  /* 0x00010000647b7824 */ /* 0x060fe200078e00ff */
        /* <DEDUP_REMOVED lines=23> */
.L_x_7498:
        /* <DEDUP_REMOVED lines=12> */
.L_x_7499:
        /* <DEDUP_REMOVED lines=43> */
.L_x_7497:
        /* <DEDUP_REMOVED lines=22> */
.L_x_7501:
        /* <DEDUP_REMOVED lines=12> */
.L_x_7502:
        /* <DEDUP_REMOVED lines=43> */
.L_x_7500:
        /* <DEDUP_REMOVED lines=24> */
.L_x_7504:
        /* <DEDUP_REMOVED lines=12> */
.L_x_7505:
        /* <DEDUP_REMOVED lines=43> */
.L_x_7503:
[----:B------:R-:W-:Y:S01]  /*bf70*/  I2FP.F32.U32 R100, R101 ;  /* 0x0000006500647245 */ /* 0x000fe20000201000 */
[----:B------:R-:W-:Y:S01]  /*bf80*/  IMAD.U32 R128, R128, 0x10000, RZ ;  /* 0x0001000080807824 */ /* 0x000fe200078e00ff */
[----:B------:R-:W-:Y:S01]  /*bf90*/  ISETP.NE.AND P3, PT, R104, 0x1, PT ;  /* 0x000000016800780c */ /* 0x000fe20003f65270 */
[----:B------:R-:W-:Y:S01]  /*bfa0*/  IMAD.U32 R129, R129, 0x10000, RZ ;  /* 0x0001000081817824 */ /* 0x000fe200078e00ff */
[----:B------:R-:W-:Y:S01]  /*bfb0*/  MOV R105, 0x2 ;  /* 0x0000000200697802 */ /* 0x000fe20000000f00 */
[----:B------:R-:W-:Y:S01]  /*bfc0*/  FFMA.FTZ R100, R100, R111, 1.1641532182693481445e-10 ;  /* 0x2f00000064647423 */ /* 0x000fe2000001006f */
[----:B------:R-:W-:Y:S01]  /*bfd0*/  FMUL.FTZ R128, R128, UR17 ;  /* 0x0000001180807c20 */ /* 0x000fe20008410000 */
[----:B------:R-:W-:-:S03]  /*bfe0*/  IMAD.MOV.U32 R101, RZ, RZ, R12 ;  /* 0x000000ffff657224 */ /* 0x000fc600078e000c */
[----:B------:R-:W-:Y:S01]  /*bff0*/  FMUL.FTZ R128, R128, UR5 ;  /* 0x0000000580807c20 */ /* 0x000fe20008410000 */
[----:B------:R-:W-:-:S04]  /*c000*/  FSETP.GTU.FTZ.AND P2, PT, R100, UR4, PT ;  /* 0x0000000464007c0b */ /* 0x000fc8000bf5c000 */
        /* <DEDUP_REMOVED lines=12> */
.L_x_7507:
        /* <DEDUP_REMOVED lines=12> */
.L_x_7508:
        /* <DEDUP_REMOVED lines=43> */
.L_x_7506:
        /* <DEDUP_REMOVED lines=9> */
[C---:B------:R-:W-:Y:S02]  /*c4d0*/  SHF.L.U32 R100, R106.reuse, 0x10, RZ ;  /* 0x000000106a647819 */ /* 0x040fe400000006ff */
[----:B------:R-:W-:Y:S02]  /*c4e0*/  FSEL R101, R101, RZ, !P3 ;  /* 0x000000ff65657208 */ /* 0x000fe40005800000 */
[----:B------:R-:W-:Y:S02]  /*c4f0*/  PLOP3.LUT P3, PT, P3, PT, PT, 0x8, 0x80 ;  /* 0x000000000080781c */ /* 0x000fe40001f6e170 */
[----:B------:R-:W-:Y:S01]  /*c500*/  PRMT R106, R106, 0x7632, R106 ;  /* 0x000076326a6a7816 */ /* 0x000fe2000000006a */
        /* <DEDUP_REMOVED lines=11> */
.L_x_7510:
        /* <DEDUP_REMOVED lines=12> */
.L_x_7511:
        /* <DEDUP_REMOVED lines=43> */
.L_x_7509:
[----:B------:R-:W-:Y:S01]  /*c930*/  I2FP.F32.U32 R100, R101 ;  /* 0x0000006500647245 */ /* 0x000fe20000201000 */
[----:B------:R-:W-:Y:S01]  /*c940*/  IMAD.U32 R101, R106, 0x10000, RZ ;  /* 0x000100006a657824 */ /* 0x000fe200078e00ff */
[----:B------:R-:W-:Y:S02]  /*c950*/  SHF.L.U32 R102, R102, 0x10, RZ ;  /* 0x0000001066667819 */ /* 0x000fe400000006ff */
[----:B------:R-:W-:Y:S01]  /*c960*/  ISETP.NE.AND P5, PT, R104, 0x1, PT ;  /* 0x000000016800780c */ /* 0x000fe20003fa5270 */
[----:B------:R-:W-:Y:S02]  /*c970*/  FFMA.FTZ R100, R100, R111, 1.1641532182693481445e-10 ;  /* 0x2f00000064647423 */ /* 0x000fe4000001006f */
[----:B------:R-:W-:-:S03]  /*c980*/  FMUL.FTZ R102, R102, UR17 ;  /* 0x0000001166667c20 */ /* 0x000fc60008410000 */
[----:B------:R-:W-:Y:S01]  /*c990*/  FSETP.GTU.FTZ.AND P4, PT, R100, UR4, PT ;  /* 0x0000000464007c0b */ /* 0x000fe2000bf9c000 */
[----:B------:R-:W-:-:S05]  /*c9a0*/  FMUL.FTZ R102, R102, UR5 ;  /* 0x0000000566667c20 */ /* 0x000fca0008410000 */
        /* <DEDUP_REMOVED lines=14> */
.L_x_7513:
        /* <DEDUP_REMOVED lines=12> */
.L_x_7514:
        /* <DEDUP_REMOVED lines=43> */
.L_x_7512:
[----:B------:R-:W-:Y:S01]  /*ce00*/  I2FP.F32.U32 R100, R101 ;  /* 0x0000006500647245 */ /* 0x000fe20000201000 */
[----:B------:R-:W-:Y:S01]  /*ce10*/  IMAD.U32 R101, R103, 0x10000, RZ ;  /* 0x0001000067657824 */ /* 0x000fe200078e00ff */
[----:B------:R-:W-:Y:S01]  /*ce20*/  ISETP.NE.AND P6, PT, R102, 0x1, PT ;  /* 0x000000016600780c */ /* 0x000fe20003fc5270 */
[----:B------:R-:W-:Y:S01]  /*ce30*/  IMAD.U32 R106, R107, 0x10000, RZ ;  /* 0x000100006b6a7824 */ /* 0x000fe200078e00ff */
[----:B------:R-:W-:Y:S01]  /*ce40*/  PRMT R107, R103, 0x7632, R107 ;  /* 0x00007632676b7816 */ /* 0x000fe2000000006b */
[----:B------:R-:W-:Y:S01]  /*ce50*/  FFMA.FTZ R100, R100, R111, 1.1641532182693481445e-10 ;  /* 0x2f00000064647423 */ /* 0x000fe2000001006f */
[----:B------:R-:W-:Y:S01]  /*ce60*/  FMUL.FTZ R101, R101, UR17 ;  /* 0x0000001165657c20 */ /* 0x000fe20008410000 */
[----:B------:R-:W-:Y:S02]  /*ce70*/  MOV R133, 0x2 ;  /* 0x0000000200857802 */ /* 0x000fe40000000f00 */
[----:B------:R-:W-:Y:S01]  /*ce80*/  PRMT R130, R107, 0x7632, R130 ;  /* 0x000076326b827816 */ /* 0x000fe20000000082 */
        /* <DEDUP_REMOVED lines=16> */
.L_x_7516:
        /* <DEDUP_REMOVED lines=14> */
.L_x_7517:
        /* <DEDUP_REMOVED lines=43> */
.L_x_7515:
        /* <DEDUP_REMOVED lines=15> */
.L_x_7493:
        /* <DEDUP_REMOVED lines=15> */
.L_x_7520:
        /* <DEDUP_REMOVED lines=12> */
.L_x_7521:
        /* <DEDUP_REMOVED lines=42> */
.L_x_7519:
        /* <DEDUP_REMOVED lines=11> */
[----:B------:R-:W-:Y:S02]  /*d910*/  FSEL R104, R104, RZ, !P0 ;  /* 0x000000ff68687208 */ /* 0x000fe40004000000 */
        /* <DEDUP_REMOVED lines=11> */
.L_x_7523:
        /* <DEDUP_REMOVED lines=12> */
.L_x_7524:
        /* <DEDUP_REMOVED lines=40> */
[----:B------:R-:W-:Y:S01]  /*dd10*/  MOV R12, R128 ;  /* 0x00000080000c7202 */ /* 0x000fe20000000f00 */
[----:B------:R-:W-:Y:S01]  /*dd20*/  IMAD.MOV.U32 R132, RZ, RZ, R124 ;  /* 0x000000ffff847224 */ /* 0x000fe200078e007c */
[----:B------:R-:W-:-:S07]  /*dd30*/  LOP3.LUT R15, R106, UR37, R125, 0x96, !PT ;  /* 0x000000256a0f7c12 */ /* 0x000fce000f8e967d */
.L_x_7522:
        /* <DEDUP_REMOVED lines=21> */
.L_x_7526:
        /* <DEDUP_REMOVED lines=12> */
.L_x_7527:
        /* <DEDUP_REMOVED lines=43> */
.L_x_7525:
        /* <DEDUP_REMOVED lines=21> */
.L_x_7529:
        /* <DEDUP_REMOVED lines=12> */
.L_x_7530:
        /* <DEDUP_REMOVED lines=43> */
.L_x_7528:
        /* <DEDUP_REMOVED lines=20> */
.L_x_7532:
        /* <DEDUP_REMOVED lines=12> */
.L_x_7533:
        /* <DEDUP_REMOVED lines=43> */
.L_x_7531:
        /* <DEDUP_REMOVED lines=21> */
.L_x_7535:
        /* <DEDUP_REMOVED lines=12> */
.L_x_7536:
        /* <DEDUP_REMOVED lines=43> */
.L_x_7534:
        /* <DEDUP_REMOVED lines=20> */
.L_x_7538:
        /* <DEDUP_REMOVED lines=12> */
.L_x_7539:
        /* <DEDUP_REMOVED lines=43> */
.L_x_7537:
        /* <DEDUP_REMOVED lines=21> */
.L_x_7541:
        /* <DEDUP_REMOVED lines=14> */
.L_x_7542:
        /* <DEDUP_REMOVED lines=43> */
.L_x_7540:
        /* <DEDUP_REMOVED lines=12> */
.L_x_7518:
        /* <DEDUP_REMOVED lines=39> */
.L_x_7545:
        /* <DEDUP_REMOVED lines=12> */
.L_x_7546:
        /* <DEDUP_REMOVED lines=42> */
.L_x_7544:
[----:B------:R-:W-:Y:S01]  /*10050*/  I2FP.F32.U32 R132, R135 ;  /* 0x0000008700847245 */ /* 0x000fe20000201000 */
[----:B-----5:R-:W-:Y:S01]  /*10060*/  IMAD.U32 R133, R100, 0x10000, RZ ;  /* 0x0001000064857824 */ /* 0x020fe200078e00ff */
        /* <DEDUP_REMOVED lines=23> */
.L_x_7548:
        /* <DEDUP_REMOVED lines=12> */
.L_x_7549:
        /* <DEDUP_REMOVED lines=43> */
.L_x_7547:
        /* <DEDUP_REMOVED lines=22> */
.L_x_7551:
        /* <DEDUP_REMOVED lines=12> */
.L_x_7552:
        /* <DEDUP_REMOVED lines=43> */
.L_x_7550:
[----:B------:R-:W-:Y:S01]  /*10a20*/  I2FP.F32.U32 R100, R100 ;  /* 0x0000006400647245 */ /* 0x000fe20000201000 */
[----:B------:R-:W-:Y:S01]  /*10a30*/  IMAD.U32 R104, R101, 0x10000, RZ ;  /* 0x0001000065687824 */ /* 0x000fe200078e00ff */
[----:B------:R-:W-:Y:S01]  /*10a40*/  ISETP.NE.AND P2, PT, R137, 0x1, PT ;  /* 0x000000018900780c */ /* 0x000fe20003f45270 */
[----:B------:R-:W-:Y:S01]  /*10a50*/  IMAD.U32 R135, R105, 0x10000, RZ ;  /* 0x0001000069877824 */ /* 0x000fe200078e00ff */
[----:B------:R-:W-:Y:S01]  /*10a60*/  PRMT R134, R101, 0x7632, R134 ;  /* 0x0000763265867816 */ /* 0x000fe20000000086 */
[----:B------:R-:W-:Y:S01]  /*10a70*/  FFMA.FTZ R100, R100, R111, 1.1641532182693481445e-10 ;  /* 0x2f00000064647423 */ /* 0x000fe2000001006f */
[----:B------:R-:W-:Y:S01]  /*10a80*/  FMUL.FTZ R104, R104, UR17 ;  /* 0x0000001168687c20 */ /* 0x000fe20008410000 */
[----:B------:R-:W-:Y:S01]  /*10a90*/  PRMT R138, R105, 0x7632, R138 ;  /* 0x00007632698a7816 */ /* 0x000fe2000000008a */
[----:B------:R-:W-:Y:S02]  /*10aa0*/  IMAD.MOV.U32 R101, RZ, RZ, R12 ;  /* 0x000000ffff657224 */ /* 0x000fe400078e000c */
[----:B------:R-:W-:Y:S01]  /*10ab0*/  FMUL.FTZ R104, R104, UR5 ;  /* 0x0000000568687c20 */ /* 0x000fe20008410000 */
[----:B------:R-:W-:-:S04]  /*10ac0*/  FSETP.GTU.FTZ.AND P1, PT, R100, UR4, PT ;  /* 0x0000000464007c0b */ /* 0x000fc8000bf3c000 */
        /* <DEDUP_REMOVED lines=13> */
.L_x_7554:
        /* <DEDUP_REMOVED lines=12> */
.L_x_7555:
        /* <DEDUP_REMOVED lines=43> */
.L_x_7553:
        /* <DEDUP_REMOVED lines=22> */
.L_x_7557:
        /* <DEDUP_REMOVED lines=12> */
.L_x_7558:
        /* <DEDUP_REMOVED lines=43> */
.L_x_7556:
        /* <DEDUP_REMOVED lines=24> */
.L_x_7560:
        /* <DEDUP_REMOVED lines=12> */
.L_x_7561:
        /* <DEDUP_REMOVED lines=43> */
.L_x_7559:
[----:B------:R-:W-:Y:S01]  /*118d0*/  I2FP.F32.U32 R100, R101 ;  /* 0x0000006500647245 */ /* 0x000fe20000201000 */
[----:B------:R-:W-:Y:S01]  /*118e0*/  IMAD.U32 R102, R102, 0x10000, RZ ;  /* 0x0001000066667824 */ /* 0x000fe200078e00ff */
[----:B------:R-:W-:Y:S01]  /*118f0*/  ISETP.NE.AND P5, PT, R104, 0x1, PT ;  /* 0x000000016800780c */ /* 0x000fe20003fa5270 */
[----:B------:R-:W-:Y:S02]  /*11900*/  IMAD.U32 R101, R106, 0x10000, RZ ;  /* 0x000100006a657824 */ /* 0x000fe400078e00ff */
[----:B------:R-:W-:Y:S01]  /*11910*/  FFMA.FTZ R100, R100, R111, 1.1641532182693481445e-10 ;  /* 0x2f00000064647423 */ /* 0x000fe2000001006f */
[----:B------:R-:W-:-:S04]  /*11920*/  FMUL.FTZ R102, R102, UR17 ;  /* 0x0000001166667c20 */ /* 0x000fc80008410000 */
[----:B------:R-:W-:Y:S01]  /*11930*/  FMUL.FTZ R102, R102, UR5 ;  /* 0x0000000566667c20 */ /* 0x000fe20008410000 */
[----:B------:R-:W-:-:S04]  /*11940*/  FSETP.GTU.FTZ.AND P4, PT, R100, UR4, PT ;  /* 0x0000000464007c0b */ /* 0x000fc8000bf9c000 */
        /* <DEDUP_REMOVED lines=14> */
.L_x_7563:
        /* <DEDUP_REMOVED lines=12> */
.L_x_7564:
        /* <DEDUP_REMOVED lines=43> */
.L_x_7562:
[----:B------:R-:W-:Y:S01]  /*11da0*/  I2FP.F32.U32 R100, R101 ;  /* 0x0000006500647245 */ /* 0x000fe20000201000 */
[----:B------:R-:W-:Y:S01]  /*11db0*/  IMAD.U32 R101, R103, 0x10000, RZ ;  /* 0x0001000067657824 */ /* 0x000fe200078e00ff */
[----:B------:R-:W-:Y:S01]  /*11dc0*/  ISETP.NE.AND P6, PT, R102, 0x1, PT ;  /* 0x000000016600780c */ /* 0x000fe20003fc5270 */
[----:B------:R-:W-:Y:S01]  /*11dd0*/  IMAD.MOV.U32 R143, RZ, RZ, 0x2 ;  /* 0x00000002ff8f7424 */ /* 0x000fe200078e00ff */
[----:B------:R-:W-:Y:S01]  /*11de0*/  SHF.L.U32 R106, R107, 0x10, RZ ;  /* 0x000000106b6a7819 */ /* 0x000fe200000006ff */
[----:B------:R-:W-:Y:S01]  /*11df0*/  FFMA.FTZ R100, R100, R111, 1.1641532182693481445e-10 ;  /* 0x2f00000064647423 */ /* 0x000fe2000001006f */
[----:B------:R-:W-:Y:S01]  /*11e00*/  FMUL.FTZ R101, R101, UR17 ;  /* 0x0000001165657c20 */ /* 0x000fe20008410000 */
[----:B------:R-:W-:-:S03]  /*11e10*/  PRMT R107, R103, 0x7632, R107 ;  /* 0x00007632676b7816 */ /* 0x000fc6000000006b */
[----:B------:R-:W-:Y:S01]  /*11e20*/  FMUL.FTZ R101, R101, UR5 ;  /* 0x0000000565657c20 */ /* 0x000fe20008410000 */
[----:B------:R-:W-:Y:S02]  /*11e30*/  FSETP.GTU.FTZ.AND P5, PT, R100, UR4, PT ;  /* 0x0000000464007c0b */ /* 0x000fe4000bfbc000 */
[----:B------:R-:W-:Y:S02]  /*11e40*/  PRMT R139, R107, 0x7632, R139 ;  /* 0x000076326b8b7816 */ /* 0x000fe4000000008b */
        /* <DEDUP_REMOVED lines=14> */
.L_x_7566:
        /* <DEDUP_REMOVED lines=14> */
.L_x_7567:
        /* <DEDUP_REMOVED lines=43> */
.L_x_7565:
[----:B------:R-:W-:Y:S01]  /*122c0*/  I2FP.F32.U32 R100, R101 ;  /* 0x0000006500647245 */ /* 0x000fe20000201000 */
[----:B------:R-:W-:Y:S01]  /*122d0*/  IMAD.U32 R107, R107, 0x10000, RZ ;  /* 0x000100006b6b7824 */ /* 0x000fe200078e00ff */
[----:B------:R-:W-:Y:S01]  /*122e0*/  F2FP.BF16.F32.PACK_AB R101, R134, R135 ;  /* 0x000000878665723e */ /* 0x000fe200000010ff */
[----:B------:R-:W-:Y:S02]  /*122f0*/  IMAD.U32 R102, R139, 0x10000, RZ ;  /* 0x000100008b667824 */ /* 0x000fe400078e00ff */
        /* <DEDUP_REMOVED lines=11> */
.L_x_7543:
        /* <DEDUP_REMOVED lines=15> */
.L_x_7570:
        /* <DEDUP_REMOVED lines=12> */
.L_x_7571:
        /* <DEDUP_REMOVED lines=42> */
.L_x_7569:
        /* <DEDUP_REMOVED lines=23> */
.L_x_7573:
        /* <DEDUP_REMOVED lines=12> */
.L_x_7574:
        /* <DEDUP_REMOVED lines=43> */
.L_x_7572:
[----:B------:R-:W-:Y:S01]  /*12ce0*/  I2FP.F32.U32 R104, R105 ;  /* 0x0000006900687245 */ /* 0x000fe20000201000 */
[----:B------:R-:W-:Y:S01]  /*12cf0*/  IMAD.U32 R100, R100, 0x10000, RZ ;  /* 0x0001000064647824 */ /* 0x000fe200078e00ff */
        /* <DEDUP_REMOVED lines=19> */
.L_x_7576:
        /* <DEDUP_REMOVED lines=12> */
.L_x_7577:
        /* <DEDUP_REMOVED lines=43> */
.L_x_7575:
        /* <DEDUP_REMOVED lines=21> */
.L_x_7579:
        /* <DEDUP_REMOVED lines=12> */
.L_x_7580:
        /* <DEDUP_REMOVED lines=43> */
.L_x_7578:
[----:B------:R-:W-:Y:S01]  /*13660*/  ISETP.NE.AND P4, PT, R104, 0x1, PT ;  /* 0x000000016800780c */ /* 0x000fe20003f85270 */
[----:B------:R-:W-:Y:S01]  /*13670*/  IMAD.MOV.U32 R105, RZ, RZ, 0x2 ;  /* 0x00000002ff697424 */ /* 0x000fe200078e00ff */
[----:B------:R-:W-:Y:S01]  /*13680*/  I2FP.F32.U32 R100, R101 ;  /* 0x0000006500647245 */ /* 0x000fe20000201000 */
[----:B------:R-:W-:Y:S01]  /*13690*/  IMAD.MOV.U32 R101, RZ, RZ, R12 ;  /* 0x000000ffff657224 */ /* 0x000fe200078e000c */
[----:B------:R-:W-:-:S03]  /*136a0*/  SHF.L.U32 R134, R134, 0x10, RZ ;  /* 0x0000001086867819 */ /* 0x000fc600000006ff */
[----:B------:R-:W-:Y:S02]  /*136b0*/  FFMA.FTZ R100, R100, R111, 1.1641532182693481445e-10 ;  /* 0x2f00000064647423 */ /* 0x000fe4000001006f */
[----:B------:R-:W-:-:S03]  /*136c0*/  FMUL.FTZ R134, R134, UR17 ;  /* 0x0000001186867c20 */ /* 0x000fc60008410000 */
[----:B------:R-:W-:Y:S01]  /*136d0*/  FSETP.GTU.FTZ.AND P3, PT, R100, UR4, PT ;  /* 0x0000000464007c0b */ /* 0x000fe2000bf7c000 */
[----:B------:R-:W-:-:S03]  /*136e0*/  FMUL.FTZ R134, R134, UR5 ;  /* 0x0000000586867c20 */ /* 0x000fc60008410000 */
        /* <DEDUP_REMOVED lines=11> */
.L_x_7582:
        /* <DEDUP_REMOVED lines=12> */
.L_x_7583:
        /* <DEDUP_REMOVED lines=43> */
.L_x_7581:
        /* <DEDUP_REMOVED lines=21> */
.L_x_7585:
        /* <DEDUP_REMOVED lines=12> */
.L_x_7586:
        /* <DEDUP_REMOVED lines=43> */
.L_x_7584:
[----:B------:R-:W-:Y:S01]  /*13fd0*/  I2FP.F32.U32 R100, R101 ;  /* 0x0000006500647245 */ /* 0x000fe20000201000 */
[----:B------:R-:W-:Y:S01]  /*13fe0*/  IMAD.MOV.U32 R101, RZ, RZ, R12 ;  /* 0x000000ffff657224 */ /* 0x000fe200078e000c */
[----:B------:R-:W-:Y:S02]  /*13ff0*/  SHF.L.U32 R102, R102, 0x10, RZ ;  /* 0x0000001066667819 */ /* 0x000fe400000006ff */
[----:B------:R-:W-:Y:S01]  /*14000*/  ISETP.NE.AND P5, PT, R104, 0x1, PT ;  /* 0x000000016800780c */ /* 0x000fe20003fa5270 */
[----:B------:R-:W-:Y:S02]  /*14010*/  FFMA.FTZ R100, R100, R111, 1.1641532182693481445e-10 ;  /* 0x2f00000064647423 */ /* 0x000fe4000001006f */
[----:B------:R-:W-:-:S03]  /*14020*/  FMUL.FTZ R102, R102, UR17 ;  /* 0x0000001166667c20 */ /* 0x000fc60008410000 */
[----:B------:R-:W-:Y:S01]  /*14030*/  FSETP.GTU.FTZ.AND P4, PT, R100, UR4, PT ;  /* 0x0000000464007c0b */ /* 0x000fe2000bf9c000 */
[----:B------:R-:W-:-:S05]  /*14040*/  FMUL.FTZ R102, R102, UR5 ;  /* 0x0000000566667c20 */ /* 0x000fca0008410000 */
        /* <DEDUP_REMOVED lines=12> */
.L_x_7588:
        /* <DEDUP_REMOVED lines=12> */
.L_x_7589:
        /* <DEDUP_REMOVED lines=43> */
.L_x_7587:
        /* <DEDUP_REMOVED lines=8> */
[----:B------:R-:W-:-:S05]  /*14500*/  FMUL.FTZ R101, R101, UR5 ;  /* 0x0000000565657c20 */ /* 0x000fca0008410000 */
        /* <DEDUP_REMOVED lines=12> */
.L_x_7591:
        /* <DEDUP_REMOVED lines=14> */
.L_x_7592:
        /* <DEDUP_REMOVED lines=43> */
.L_x_7590:
        /* <DEDUP_REMOVED lines=12> */
.L_x_7568:
[----:B------:R-:W-:Y:S02]  /*14a20*/  SEL R141, RZ, 0x1000000, !P6 ;  /* 0x01000000ff8d7807 */ /* 0x000fe40007000000 */
[----:B------:R-:W-:Y:S02]  /*14a30*/  SEL R107, RZ, 0x10000, !P5 ;  /* 0x00010000ff6b7807 */ /* 0x000fe40006800000 */
[----:B------:R-:W-:Y:S02]  /*14a40*/  SEL R144, RZ, 0x100, !P4 ;  /* 0x00000100ff907807 */ /* 0x000fe40006000000 */
[----:B------:R-:W-:Y:S01]  /*14a50*/  ISETP.NE.AND P6, PT, R140, RZ, PT ;  /* 0x000000ff8c00720c */ /* 0x000fe20003fc5270 */
[----:B------:R-:W-:Y:S01]  /*14a60*/  VIADD R140, R10, 0x200 ;  /* 0x000002000a8c7836 */ /* 0x000fe20000000000 */
[----:B------:R-:W-:Y:S02]  /*14a70*/  SEL R106, RZ, 0x1000000, !P2 ;  /* 0x01000000ff6a7807 */ /* 0x000fe40005000000 */
[----:B------:R-:W-:Y:S01]  /*14a80*/  SEL R105, RZ, 0x10000, !P1 ;  /* 0x00010000ff697807 */ /* 0x000fe20004800000 */
[----:B------:R-:W-:Y:S01]  /*14a90*/  IMAD.WIDE.U32 R112, R140, 0x10, R112 ;  /* 0x000000108c707825 */ /* 0x000fe200078e0070 */
[----:B------:R-:W-:-:S02]  /*14aa0*/  SEL R104, RZ, 0x100, !P0 ;  /* 0x00000100ff687807 */ /* 0x000fc40004000000 */
        /* <DEDUP_REMOVED lines=30> */
.L_x_7595:
        /* <DEDUP_REMOVED lines=12> */
.L_x_7596:
        /* <DEDUP_REMOVED lines=43> */
.L_x_7594:
[----:B------:R-:W-:Y:S01]  /*15000*/  I2FP.F32.U32 R112, R112 ;  /* 0x0000007000707245 */ /* 0x000fe20000201000 */
[----:B-----5:R-:W-:Y:S01]  /*15010*/  IMAD.U32 R142, R100, 0x10000, RZ ;  /* 0x00010000648e7824 */ /* 0x020fe200078e00ff */
        /* <DEDUP_REMOVED lines=23> */
.L_x_7598:
        /* <DEDUP_REMOVED lines=12> */
.L_x_7599:
        /* <DEDUP_REMOVED lines=43> */
.L_x_7597:
        /* <DEDUP_REMOVED lines=22> */
.L_x_7601:
        /* <DEDUP_REMOVED lines=12> */
.L_x_7602:
        /* <DEDUP_REMOVED lines=43> */
.L_x_7600:
[----:B------:R-:W-:Y:S01]  /*159d0*/  I2FP.F32.U32 R100, R100 ;  /* 0x0000006400647245 */ /* 0x000fe20000201000 */
[----:B------:R-:W-:Y:S01]  /*159e0*/  IMAD.U32 R143, R105, 0x10000, RZ ;  /* 0x00010000698f7824 */ /* 0x000fe200078e00ff */
[C---:B------:R-:W-:Y:S02]  /*159f0*/  SHF.L.U32 R104, R101.reuse, 0x10, RZ ;  /* 0x0000001065687819 */ /* 0x040fe400000006ff */
        /* <DEDUP_REMOVED lines=21> */
.L_x_7604:
        /* <DEDUP_REMOVED lines=12> */
.L_x_7605:
        /* <DEDUP_REMOVED lines=43> */
.L_x_7603:
        /* <DEDUP_REMOVED lines=22> */
.L_x_7607:
        /* <DEDUP_REMOVED lines=12> */
.L_x_7608:
        /* <DEDUP_REMOVED lines=43> */
.L_x_7606:
        /* <DEDUP_REMOVED lines=24> */
.L_x_7610:
        /* <DEDUP_REMOVED lines=12> */
.L_x_7611:
        /* <DEDUP_REMOVED lines=43> */
.L_x_7609:
        /* <DEDUP_REMOVED lines=22> */
.L_x_7613:
        /* <DEDUP_REMOVED lines=12> */
.L_x_7614:
        /* <DEDUP_REMOVED lines=43> */
.L_x_7612:
[----:B------:R-:W-:Y:S01]  /*16d50*/  I2FP.F32.U32 R100, R101 ;  /* 0x0000006500647245 */ /* 0x000fe20000201000 */
[----:B------:R-:W-:Y:S01]  /*16d60*/  IMAD.U32 R101, R103, 0x10000, RZ ;  /* 0x0001000067657824 */ /* 0x000fe200078e00ff */
        /* <DEDUP_REMOVED lines=23> */
.L_x_7616:
        /* <DEDUP_REMOVED lines=14> */
.L_x_7617:
[----:B------:R-:W-:Y:S01]  /*16fc0*/  LOP3.LUT R100, R13, UR11, R103, 0x96, !PT ;  /* 0x0000000b0d647c12 */ /* 0x000fe2000f8e9667 */
[----:B------:R-:W-:-:S04]  /*16fd0*/  IMAD.WIDE.U32 R14, R110, -0x326172a9, RZ ;  /* 0xcd9e8d576e0e7825 */ /* 0x000fc800078e00ff */
[----:B------:R-:W-:Y:S01]  /*16fe0*/  IMAD.WIDE.U32 R100, R100, -0x326172a9, RZ ;  /* 0xcd9e8d5764647825 */ /* 0x000fe200078e00ff */
[----:B------:R-:W-:-:S03]  /*16ff0*/  LOP3.LUT R15, R16, UR10, R15, 0x96, !PT ;  /* 0x0000000a100f7c12 */ /* 0x000fc6000f8e960f */
[----:B------:R-:W-:Y:S01]  /*17000*/  IMAD.MOV.U32 R146, RZ, RZ, RZ ;  /* 0x000000ffff927224 */ /* 0x000fe200078e00ff */
[----:B------:R-:W-:Y:S01]  /*17010*/  LOP3.LUT R103, R14, UR20, R101, 0x96, !PT ;  /* 0x000000140e677c12 */ /* 0x000fe2000f8e9665 */
[----:B------:R-:W-:-:S05]  /*17020*/  IMAD.WIDE.U32 R14, R15, -0x2daee0ad, RZ ;  /* 0xd2511f530f0e7825 */ /* 0x000fca00078e00ff */
        /* <DEDUP_REMOVED lines=27> */
[----:B------:R-:W-:-:S04]  /*171e0*/  IMAD.WIDE.U32 R14, R15, -0x326172a9, RZ ;  /* 0xcd9e8d570f0e7825 */ /* 0x000fc800078e00ff */
[----:B------:R-:W-:Y:S01]  /*171f0*/  IMAD.WIDE.U32 R104, R104, -0x326172a9, RZ ;  /* 0xcd9e8d5768687825 */ /* 0x000fe200078e00ff */
[----:B------:R-:W-:-:S04]  /*17200*/  LOP3.LUT R100, R100, UR34, R15, 0x96, !PT ;  /* 0x0000002264647c12 */ /* 0x000fc8000f8e960f */
[----:B------:R-:W-:Y:S01]  /*17210*/  LOP3.LUT R14, R14, UR36, R105, 0x96, !PT ;  /* 0x000000240e0e7c12 */ /* 0x000fe2000f8e9669 */
[----:B------:R-:W-:Y:S01]  /*17220*/  IMAD.WIDE.U32 R100, R100, -0x2daee0ad, RZ ;  /* 0xd2511f5364647825 */ /* 0x000fe200078e00ff */
[----:B------:R-:W-:-:S04]  /*17230*/  MOV R12, R104 ;  /* 0x00000068000c7202 */ /* 0x000fc80000000f00 */
[----:B------:R-:W-:Y:S01]  /*17240*/  LOP3.LUT R15, R102, UR37, R101, 0x96, !PT ;  /* 0x00000025660f7c12 */ /* 0x000fe2000f8e9665 */
[----:B------:R-:W-:Y:S01]  /*17250*/  IMAD.MOV.U32 R101, RZ, RZ, R141 ;  /* 0x000000ffff657224 */ /* 0x000fe200078e008d */
[----:B------:R-:W-:-:S07]  /*17260*/  MOV R141, R100 ;  /* 0x00000064008d7202 */ /* 0x000fce0000000f00 */
.L_x_7615:
        /* <DEDUP_REMOVED lines=15> */
.L_x_7593:
        /* <DEDUP_REMOVED lines=15> */
.L_x_7620:
        /* <DEDUP_REMOVED lines=12> */
.L_x_7621:
        /* <DEDUP_REMOVED lines=43> */
.L_x_7619:
        /* <DEDUP_REMOVED lines=8> */
[----:B------:R-:W-:-:S03]  /*17840*/  FMUL.FTZ R105, R105, UR5 ;  /* 0x0000000569697c20 */ /* 0x000fc60008410000 */
        /* <DEDUP_REMOVED lines=13> */
.L_x_7623:
        /* <DEDUP_REMOVED lines=12> */
.L_x_7624:
        /* <DEDUP_REMOVED lines=43> */
.L_x_7622:
        /* <DEDUP_REMOVED lines=9> */
[----:B------:R-:W-:Y:S02]  /*17d20*/  FSEL R113, R100, RZ, !P1 ;  /* 0x000000ff64717208 */ /* 0x000fe40004800000 */
        /* <DEDUP_REMOVED lines=10> */
.L_x_7626:
        /* <DEDUP_REMOVED lines=12> */
.L_x_7627:
        /* <DEDUP_REMOVED lines=43> */
.L_x_7625:
[----:B------:R-:W-:Y:S02]  /*18140*/  I2FP.F32.U32 R100, R100 ;  /* 0x0000006400647245 */ /* 0x000fe40000201000 */
[----:B------:R-:W-:Y:S02]  /*18150*/  SHF.L.U32 R104, R101, 0x10, RZ ;  /* 0x0000001065687819 */ /* 0x000fe400000006ff */
[----:B------:R-:W-:Y:S01]  /*18160*/  ISETP.NE.AND P3, PT, R105, 0x1, PT ;  /* 0x000000016900780c */ /* 0x000fe20003f65270 */
[----:B------:R-:W-:Y:S01]  /*18170*/  FFMA.FTZ R100, R100, R111, 1.1641532182693481445e-10 ;  /* 0x2f00000064647423 */ /* 0x000fe2000001006f */
[----:B------:R-:W-:Y:S01]  /*18180*/  PRMT R142, R101, 0x7632, R142 ;  /* 0x00007632658e7816 */ /* 0x000fe2000000008e */
[----:B------:R-:W-:Y:S01]  /*18190*/  FMUL.FTZ R104, R104, UR17 ;  /* 0x0000001168687c20 */ /* 0x000fe20008410000 */
[----:B------:R-:W-:Y:S02]  /*181a0*/  MOV R101, R12 ;  /* 0x0000000c00657202 */ /* 0x000fe40000000f00 */
        /* <DEDUP_REMOVED lines=14> */
.L_x_7629:
        /* <DEDUP_REMOVED lines=12> */
.L_x_7630:
        /* <DEDUP_REMOVED lines=43> */
.L_x_7628:
[----:B------:R-:W-:Y:S01]  /*18600*/  ISETP.NE.AND P4, PT, R104, 0x1, PT ;  /* 0x000000016800780c */ /* 0x000fe20003f85270 */
[----:B------:R-:W-:Y:S01]  /*18610*/  IMAD.MOV.U32 R105, RZ, RZ, 0x2 ;  /* 0x00000002ff697424 */ /* 0x000fe200078e00ff */
[----:B------:R-:W-:Y:S02]  /*18620*/  I2FP.F32.U32 R100, R101 ;  /* 0x0000006500647245 */ /* 0x000fe40000201000 */
[----:B------:R-:W-:Y:S02]  /*18630*/  SHF.L.U32 R142, R142, 0x10, RZ ;  /* 0x000000108e8e7819 */ /* 0x000fe400000006ff */
[----:B------:R-:W-:Y:S01]  /*18640*/  MOV R101, R12 ;  /* 0x0000000c00657202 */ /* 0x000fe20000000f00 */
        /* <DEDUP_REMOVED lines=15> */
.L_x_7632:
        /* <DEDUP_REMOVED lines=12> */
.L_x_7633:
        /* <DEDUP_REMOVED lines=43> */
.L_x_7631:
        /* <DEDUP_REMOVED lines=21> */
.L_x_7635:
        /* <DEDUP_REMOVED lines=12> */
.L_x_7636:
        /* <DEDUP_REMOVED lines=43> */
.L_x_7634:
[----:B------:R-:W-:Y:S02]  /*18f70*/  I2FP.F32.U32 R100, R101 ;  /* 0x0000006500647245 */ /* 0x000fe40000201000 */
[----:B------:R-:W-:Y:S02]  /*18f80*/  SHF.L.U32 R102, R102, 0x10, RZ ;  /* 0x0000001066667819 */ /* 0x000fe400000006ff */
[----:B------:R-:W-:Y:S01]  /*18f90*/  ISETP.NE.AND P5, PT, R104, 0x1, PT ;  /* 0x000000016800780c */ /* 0x000fe20003fa5270 */
[----:B------:R-:W-:Y:S01]  /*18fa0*/  FFMA.FTZ R100, R100, R111, 1.1641532182693481445e-10 ;  /* 0x2f00000064647423 */ /* 0x000fe2000001006f */
[----:B------:R-:W-:Y:S01]  /*18fb0*/  MOV R101, R12 ;  /* 0x0000000c00657202 */ /* 0x000fe20000000f00 */
        /* <DEDUP_REMOVED lines=15> */
.L_x_7638:
        /* <DEDUP_REMOVED lines=12> */
.L_x_7639:
        /* <DEDUP_REMOVED lines=43> */
.L_x_7637:
        /* <DEDUP_REMOVED lines=21> */
.L_x_7641:
        /* <DEDUP_REMOVED lines=14> */
.L_x_7642:
        /* <DEDUP_REMOVED lines=43> */
.L_x_7640:
        /* <DEDUP_REMOVED lines=12> */
.L_x_7618:
        /* <DEDUP_REMOVED lines=73> */
[----:B------:R-:W-:Y:S01]  /*19e50*/  FADD.FTZ R148, -R104, R2 ;  /* 0x0000000268947221 */ /* 0x000fe20000010100 */
[----:B------:R-:W-:Y:S02]  /*19e60*/  SEL R147, RZ, 0x1000000, !P2 ;  /* 0x01000000ff937807 */ /* 0x000fe40005000000 */
[----:B------:R-:W-:Y:S01]  /*19e70*/  FFMA.FTZ R105, R144, R144, R105 ;  /* 0x0000009090697223 */ /* 0x000fe20000010069 */
[----:B------:R-:W-:Y:S01]  /*19e80*/  FADD.FTZ R144, -R104, R115 ;  /* 0x0000007368907221 */ /* 0x000fe20000010100 */
[----:B------:R-:W-:-:S02]  /*19e90*/  SEL R150, RZ, 0x10000, !P1 ;  /* 0x00010000ff967807 */ /* 0x000fc40004800000 */
        /* <DEDUP_REMOVED lines=68> */
[----:B------:R-:W-:Y:S02]  /*1a2e0*/  LOP3.LUT R105, R105, R147, R150, 0xfe, !PT ;  /* 0x0000009369697212 */ /* 0x000fe400078efe96 */
[----:B------:R-:W-:Y:S01]  /*1a2f0*/  SEL R147, RZ, 0x1, !P3 ;  /* 0x00000001ff937807 */ /* 0x000fe20005800000 */
[----:B0-----:R-:W-:Y:S01]  /*1a300*/  FADD.FTZ R149, R144, R149 ;  /* 0x0000009590957221 */ /* 0x001fe20000010000 */
[----:B------:R-:W-:-:S04]  /*1a310*/  SEL R144, RZ, 0x1, !P6 ;  /* 0x00000001ff907807 */ /* 0x000fc80007000000 */
[----:B------:R-:W0:Y:S02]  /*1a320*/  SHFL.BFLY PT, R148, R149, 0x4, 0x1f ;  /* 0x0c801f0095947f89 */ /* 0x000e2400000e0000 */
[----:B0-----:R-:W-:Y:S01]  /*1a330*/  FADD.FTZ R148, R149, R148 ;  /* 0x0000009495947221 */ /* 0x001fe20000010000 */
[----:B------:R-:W-:-:S04]  /*1a340*/  LOP3.LUT R149, R152, R147, RZ, 0xfc, !PT ;  /* 0x0000009398957212 */ /* 0x000fc800078efcff */
[----:B------:R-:W0:Y:S02]  /*1a350*/  SHFL.BFLY PT, R151, R148, 0x8, 0x1f ;  /* 0x0d001f0094977f89 */ /* 0x000e2400000e0000 */
[----:B0-----:R-:W-:Y:S01]  /*1a360*/  FADD.FTZ R151, R148, R151 ;  /* 0x0000009794977221 */ /* 0x001fe20000010000 */
[----:B------:R-:W-:Y:S02]  /*1a370*/  LOP3.LUT R148, R105, R144, RZ, 0xfc, !PT ;  /* 0x0000009069947212 */ /* 0x000fe400078efcff */
[----:B------:R-:W-:Y:S02]  /*1a380*/  LOP3.LUT P0, R144, R11, 0x1f, RZ, 0xc0, !PT ;  /* 0x0000001f0b907812 */ /* 0x000fe4000780c0ff */
[----:B------:R-:W0:Y:S04]  /*1a390*/  SHFL.BFLY PT, R150, R151, 0x10, 0x1f ;  /* 0x0e001f0097967f89 */ /* 0x000e2800000e0000 */
[----:B------:R1:W-:Y:S01]  /*1a3a0*/  STG.E.64 desc[UR8][R18.64], R148 ;  /* 0x0000009412007986 */ /* 0x0003e2000c101b08 */
[----:B0-----:R-:W-:-:S06]  /*1a3b0*/  FADD.FTZ R105, R151, R150 ;  /* 0x0000009697697221 */ /* 0x001fcc0000010000 */
[----:B-1----:R-:W-:Y:S05]  /*1a3c0*/  @P0 BRA `(.L_x_7644) ;  /* 0x00000000001c0947 */ /* 0x002fea0003800000 */
[----:B------:R-:W0:Y:S01]  /*1a3d0*/  S2UR UR5, SR_CgaCtaId ;  /* 0x00000000000579c3 */ /* 0x000e220000008800 */
[----:B------:R-:W-:Y:S01]  /*1a3e0*/  UMOV UR4, 0x400 ;  /* 0x0000040000047882 */ /* 0x000fe20000000000 */
[----:B------:R-:W-:-:S04]  /*1a3f0*/  SHF.R.U32.HI R18, RZ, 0x2, R11 ;  /* 0x00000002ff127819 */ /* 0x000fc8000001160b */
[----:B------:R-:W-:Y:S01]  /*1a400*/  LOP3.LUT R18, R18, 0x18, RZ, 0xc0, !PT ;  /* 0x0000001812127812 */ /* 0x000fe200078ec0ff */
[----:B0-----:R-:W-:-:S04]  /*1a410*/  ULEA UR4, UR5, UR4, 0x18 ;  /* 0x0000000405047291 */ /* 0x001fc8000f8ec0ff */
[----:B------:R-:W-:-:S09]  /*1a420*/  @UP2 UIADD3 UR4, UPT, UPT, UR4, 0x20, URZ ;  /* 0x0000002004042890 */ /* 0x000fd2000fffe0ff */
[----:B------:R0:W-:Y:S03]  /*1a430*/  STS.64 [R18+UR4], R104 ;  /* 0x0000006812007988 */ /* 0x0001e60008000a04 */
.L_x_7644:
[----:B------:R-:W-:Y:S05]  /*1a440*/  BSYNC.RECONVERGENT B0 ;  /* 0x0000000000007941 */ /* 0x000fea0003800200 */
.L_x_7643:
[----:B------:R-:W-:Y:S01]  /*1a450*/  BAR.SYNC.DEFER_BLOCKING 0x0 ;  /* 0x0000000000007b1d */ /* 0x000fe20000010000 */
[----:B------:R-:W-:Y:S01]  /*1a460*/  ISETP.GT.U32.AND P0, PT, R144, 0x3, PT ;  /* 0x000000039000780c */ /* 0x000fe20003f04070 */
[----:B------:R-:W-:Y:S01]  /*1a470*/  IMAD.MOV.U32 R101, RZ, RZ, RZ ;  /* 0x000000ffff657224 */ /* 0x000fe200078e00ff */
[----:B0-----:R-:W-:-:S03]  /*1a480*/  CS2R R18, SRZ ;  /* 0x0000000000127805 */ /* 0x001fc6000001ff00 */
[----:B------:R-:W-:Y:S08]  /*1a490*/  BSSY.RECONVERGENT B0, `(.L_x_7645) ;  /* 0x000000a000007945 */ /* 0x000ff00003800200 */
        /* <DEDUP_REMOVED lines=9> */
.L_x_7646:
[----:B------:R-:W-:Y:S05]  /*1a530*/  BSYNC.RECONVERGENT B0 ;  /* 0x0000000000007941 */ /* 0x000fea0003800200 */
.L_x_7645:
        /* <DEDUP_REMOVED lines=35> */
[----:B------:R-:W-:-:S03]  /*1a770*/  FMUL.FTZ R101, R101, R148 ;  /* 0x0000009465657220 */ /* 0x000fc60000410000 */
[----:B------:R-:W1:Y:S01]  /*1a780*/  SHFL.IDX PT, R11, R11, RZ, 0x1f ;  /* 0x00001fff0b0b7589 */ /* 0x000e6200000e0000 */
[----:B------:R-:W-:Y:S01]  /*1a790*/  FFMA.FTZ R18, R105, R101, R102 ;  /* 0x0000006569127223 */ /* 0x000fe20000010066 */
[----:B------:R-:W-:Y:S01]  /*1a7a0*/  MOV R105, UR16 ;  /* 0x0000001000697c02 */ /* 0x000fe20008000f00 */
[----:B------:R-:W2:Y:S01]  /*1a7b0*/  @!P0 LDC.64 R100, c[0x0][0x3c0] ;  /* 0x0000f000ff648b82 */ /* 0x000ea20000000a00 */
[----:B------:R-:W-:-:S03]  /*1a7c0*/  UIADD3 UR16, UPT, UPT, UR16, UR14, URZ ;  /* 0x0000000e10107290 */ /* 0x000fc6000fffe0ff */
[----:B------:R-:W0:Y:S01]  /*1a7d0*/  SHFL.IDX PT, R18, R18, RZ, 0x1f ;  /* 0x00001fff12127589 */ /* 0x000e2200000e0000 */
[----:B------:R-:W-:Y:S01]  /*1a7e0*/  UISETP.GE.AND UP1, UPT, UR16, UR15, UPT ;  /* 0x0000000f1000728c */ /* 0x000fe2000bf26270 */
[C---:B-1----:R-:W-:Y:S01]  /*1a7f0*/  FMUL.FTZ R19, R11.reuse, R11 ;  /* 0x0000000b0b137220 */ /* 0x042fe20000410000 */
[----:B------:R-:W-:Y:S01]  /*1a800*/  FSEL R102, R11, RZ, !P1 ;  /* 0x000000ff0b667208 */ /* 0x000fe20004800000 */
[----:B--2---:R-:W-:-:S03]  /*1a810*/  @!P0 IMAD.WIDE R100, R105, 0x4, R100 ;  /* 0x0000000469648825 */ /* 0x004fc600078e0264 */
[----:B------:R-:W-:Y:S01]  /*1a820*/  FSEL R104, R19, RZ, P1 ;  /* 0x000000ff13687208 */ /* 0x000fe20000800000 */
[----:B------:R-:W-:Y:S01]  /*1a830*/  FADD.FTZ R9, -R102, R9 ;  /* 0x0000000966097221 */ /* 0x000fe20000010100 */
[----:B0-----:R-:W-:Y:S01]  /*1a840*/  FFMA.FTZ R103, R18, UR19, R103 ;  /* 0x0000001312677c23 */ /* 0x001fe20008010067 */
[C---:B------:R-:W-:Y:S01]  /*1a850*/  FADD.FTZ R8, -R102.reuse, R8 ;  /* 0x0000000866087221 */ /* 0x040fe20000010100 */
[----:B------:R-:W0:Y:S01]  /*1a860*/  @!P0 LDC.64 R18, c[0x0][0x3c8] ;  /* 0x0000f200ff128b82 */ /* 0x000e220000000a00 */
[C---:B------:R-:W-:Y:S01]  /*1a870*/  FADD.FTZ R7, -R102.reuse, R7 ;  /* 0x0000000766077221 */ /* 0x040fe20000010100 */
[----:B------:R-:W-:Y:S01]  /*1a880*/  FADD.FTZ R103, R103, R104 ;  /* 0x0000006867677221 */ /* 0x000fe20000010000 */
        /* <DEDUP_REMOVED lines=23> */
[----:B------:R1:W2:Y:S01]  /*1aa00*/  MUFU.RSQ R109, R103 ;  /* 0x00000067006d7308 */ /* 0x0002a20000001400 */
        /* <DEDUP_REMOVED lines=14> */
[----:B0-----:R-:W-:Y:S01]  /*1aaf0*/  @!P0 IMAD.WIDE R18, R105, 0x4, R18 ;  /* 0x0000000469128825 */ /* 0x001fe200078e0212 */
[----:B-1----:R-:W0:Y:S01]  /*1ab00*/  LDC.64 R102, c[0x0][0x428] ;  /* 0x00010a00ff667b82 */ /* 0x002e220000000a00 */
[----:B------:R1:W-:Y:S02]  /*1ab10*/  @!P0 STG.E desc[UR8][R100.64], R11 ;  /* 0x0000000b64008986 */ /* 0x0003e4000c101908 */
[C---:B--2---:R-:W-:Y:S01]  /*1ab20*/  FMUL.FTZ R9, R109.reuse, R9 ;  /* 0x000000096d097220 */ /* 0x044fe20000410000 */
[C---:B------:R-:W-:Y:S01]  /*1ab30*/  FMUL.FTZ R8, R109.reuse, R8 ;  /* 0x000000086d087220 */ /* 0x040fe20000410000 */
[C---:B------:R-:W-:Y:S01]  /*1ab40*/  FMUL.FTZ R5, R109.reuse, R5 ;  /* 0x000000056d057220 */ /* 0x040fe20000410000 */
[C---:B------:R-:W-:Y:S01]  /*1ab50*/  FMUL.FTZ R4, R109.reuse, R4 ;  /* 0x000000046d047220 */ /* 0x040fe20000410000 */
[C---:B------:R-:W-:Y:S01]  /*1ab60*/  FMUL.FTZ R111, R109.reuse, R3 ;  /* 0x000000036d6f7220 */ /* 0x040fe20000410000 */
[C---:B------:R-:W-:Y:S01]  /*1ab70*/  FMUL.FTZ R158, R109.reuse, R2 ;  /* 0x000000026d9e7220 */ /* 0x040fe20000410000 */
[----:B------:R2:W-:Y:S01]  /*1ab80*/  @!P0 STG.E desc[UR8][R18.64], R109 ;  /* 0x0000006d12008986 */ /* 0x0005e2000c101908 */
[----:B------:R-:W-:Y:S01]  /*1ab90*/  FMUL.FTZ R6, R109, R6 ;  /* 0x000000066d067220 */ /* 0x000fe20000410000 */
[----:B------:R-:W-:Y:S01]  /*1aba0*/  FFMA.FTZ R9, R9, R96, R56 ;  /* 0x0000006009097223 */ /* 0x000fe20000010038 */
[----:B------:R-:W-:Y:S01]  /*1abb0*/  FFMA.FTZ R8, R8, R97, R57 ;  /* 0x0000006108087223 */ /* 0x000fe20000010039 */
[C---:B------:R-:W-:Y:S01]  /*1abc0*/  FMUL.FTZ R115, R109.reuse, R115 ;  /* 0x000000736d737220 */ /* 0x040fe20000410000 */
[C---:B------:R-:W-:Y:S01]  /*1abd0*/  FMUL.FTZ R114, R109.reuse, R114 ;  /* 0x000000726d727220 */ /* 0x040fe20000410000 */
[C---:B-1----:R-:W-:Y:S01]  /*1abe0*/  FMUL.FTZ R11, R109.reuse, R122 ;  /* 0x0000007a6d0b7220 */ /* 0x042fe20000410000 */
[C---:B------:R-:W-:Y:S01]  /*1abf0*/  FMUL.FTZ R100, R109.reuse, R121 ;  /* 0x000000796d647220 */ /* 0x040fe20000410000 */
[C---:B------:R-:W-:Y:S01]  /*1ac00*/  FMUL.FTZ R127, R109.reuse, R127 ;  /* 0x0000007f6d7f7220 */ /* 0x040fe20000410000 */
[C---:B------:R-:W-:Y:S01]  /*1ac10*/  FMUL.FTZ R128, R109.reuse, R128 ;  /* 0x000000806d807220 */ /* 0x040fe20000410000 */
[C---:B------:R-:W-:Y:S01]  /*1ac20*/  FMUL.FTZ R137, R109.reuse, R108 ;  /* 0x0000006c6d897220 */ /* 0x040fe20000410000 */
[C---:B------:R-:W-:Y:S01]  /*1ac30*/  FMUL.FTZ R101, R109.reuse, R104 ;  /* 0x000000686d657220 */ /* 0x040fe20000410000 */
[----:B--2---:R-:W-:Y:S01]  /*1ac40*/  FFMA.FTZ R19, R4, R93, R53 ;  /* 0x0000005d04137223 */ /* 0x004fe20000010035 */
[C---:B------:R-:W-:Y:S01]  /*1ac50*/  FMUL.FTZ R135, R109.reuse, R112 ;  /* 0x000000706d877220 */ /* 0x040fe20000410000 */
[----:B------:R-:W-:Y:S01]  /*1ac60*/  FMUL.FTZ R108, R109, R106 ;  /* 0x0000006a6d6c7220 */ /* 0x000fe20000410000 */
[----:B------:R-:W-:Y:S01]  /*1ac70*/  F2FP.BF16.F32.PACK_AB R4, R8, R9 ;  /* 0x000000090804723e */ /* 0x000fe200000010ff */
[----:B0-----:R-:W-:-:S04]  /*1ac80*/  IMAD.WIDE.U32 R2, R10, 0x10, R102 ;  /* 0x000000100a027825 */ /* 0x001fc800078e0066 */
[----:B------:R-:W-:Y:S01]  /*1ac90*/  FFMA.FTZ R10, R5, R92, R52 ;  /* 0x0000005c050a7223 */ /* 0x000fe20000010034 */
[----:B------:R-:W-:Y:S01]  /*1aca0*/  FFMA.FTZ R5, R6, R99, R59 ;  /* 0x0000006306057223 */ /* 0x000fe2000001003b */
[C---:B------:R-:W-:Y:S01]  /*1acb0*/  FMUL.FTZ R7, R109.reuse, R7 ;  /* 0x000000076d077220 */ /* 0x040fe20000410000 */
[C---:B------:R-:W-:Y:S01]  /*1acc0*/  FMUL.FTZ R117, R109.reuse, R117 ;  /* 0x000000756d757220 */ /* 0x040fe20000410000 */
[----:B------:R-:W-:Y:S01]  /*1acd0*/  FMUL.FTZ R116, R109, R116 ;  /* 0x000000746d747220 */ /* 0x000fe20000410000 */
[----:B------:R-:W-:Y:S01]  /*1ace0*/  F2FP.BF16.F32.PACK_AB R6, R19, R10 ;  /* 0x0000000a1306723e */ /* 0x000fe200000010ff */
        /* <DEDUP_REMOVED lines=20> */
[----:B------:R-:W-:-:S04]  /*1ae30*/  IMAD.WIDE.U32 R104, R0, 0x10, R102 ;  /* 0x0000001000687825 */ /* 0x000fc800078e0066 */
[----:B------:R-:W-:Y:S01]  /*1ae40*/  FFMA.FTZ R11, R11, R86, R46 ;  /* 0x000000560b0b7223 */ /* 0x000fe2000001002e */
[----:B------:R-:W-:Y:S01]  /*1ae50*/  FFMA.FTZ R100, R100, R87, R47 ;  /* 0x0000005764647223 */ /* 0x000fe2000001002f */
[----:B------:R-:W-:Y:S01]  /*1ae60*/  FFMA.FTZ R8, R115, R88, R48 ;  /* 0x0000005873087223 */ /* 0x000fe20000010030 */
[----:B------:R-:W-:-:S04]  /*1ae70*/  IMAD.WIDE.U32 R120, R120, 0x10, R102 ;  /* 0x0000001078787825 */ /* 0x000fc800078e0066 */
[----:B------:R-:W-:Y:S01]  /*1ae80*/  FFMA.FTZ R19, R114, R89, R49 ;  /* 0x0000005972137223 */ /* 0x000fe20000010031 */
[----:B------:R-:W-:Y:S01]  /*1ae90*/  FFMA.FTZ R109, R128, R77, R37 ;  /* 0x0000004d806d7223 */ /* 0x000fe20000010025 */
[----:B------:R-:W-:Y:S01]  /*1aea0*/  F2FP.BF16.F32.PACK_AB R11, R100, R11 ;  /* 0x0000000b640b723e */ /* 0x000fe200000010ff */
        /* <DEDUP_REMOVED lines=52> */
[----:B------:R-:W-:-:S05]  /*1b1f0*/  F2FP.BF16.F32.PACK_AB R124, R109, R124 ;  /* 0x0000007c6d7c723e */ /* 0x000fca00000010ff */
[----:B------:R0:W-:Y:S01]  /*1b200*/  STG.E.128 desc[UR8][R112.64], R124 ;  /* 0x0000007c70007986 */ /* 0x0001e2000c101d08 */
[----:B------:R-:W-:Y:S05]  /*1b210*/  BRA.U !UP1, `(.L_x_7647) ;  /* 0xfffffe5909487547 */ /* 0x000fea000b83ffff */
[----:B------:R-:W-:Y:S05]  /*1b220*/  EXIT ;  /* 0x000000000000794d */ /* 0x000fea0003800000 */
.L_x_7648:
        /* <DEDUP_REMOVED lines=13> */
.L_x_34021:


//--------------------- .text._ZN10layer_norm13ln_fwd_kernelINS_13Kernel_traitsIf13__nv_bfloat16S2_S2_fjLj5120ELj1ELj1ELj4ELj16ENS_18Kernel_traits_baseILj5120EfS2_S2_S2_fjLj128EEEEELb1ELb0ELb1ELb0EEEvNS_9FwdParamsE --------------------------
	.section	.text._ZN10layer_norm13ln_fwd_kernelINS_13Kernel_traitsIf13__nv_bfloat16S2_S2_fjLj5120ELj1ELj1ELj4ELj16ENS_18Kernel_traits_baseILj5120EfS2_S2_S2_fjLj128EEEEELb1ELb0ELb1ELb0EEEvNS_9FwdParamsE,"ax",@progbits
	.align	128
        .global         _ZN10layer_norm13ln_fwd_kernelINS_13Kernel_traitsIf13__nv_bfloat16S2_S2_fjLj5120ELj1ELj1ELj4ELj16ENS_18Kernel_traits_baseILj5120EfS2_S2_S2_fjLj128EEEEELb1ELb0ELb1ELb0EEEvNS_9FwdParamsE
        .type           _ZN10layer_norm13ln_fwd_kernelINS_13Kernel_traitsIf13__nv_bfloat16S2_S2_fjLj5120ELj1ELj1ELj4ELj16ENS_18Kernel_traits_baseILj5120EfS2_S2_S2_fjLj128EEEEELb1ELb0ELb1ELb0EEEvNS_9FwdParamsE,@function
        .size           _ZN10layer_norm13ln_fwd_kernelINS_13Kernel_traitsIf13__nv_bfloat16S2_S2_fjLj5120ELj1ELj1ELj4ELj16ENS_18Kernel_traits_baseILj5120EfS2_S2_S2_fjLj128EEEEELb1ELb0ELb1ELb0EEEvNS_9FwdParamsE,(.L_x_34022 - _ZN10layer_norm13ln_fwd_kernelINS_13Kernel_traitsIf13__nv_bfloat16S2_S2_fjLj5120ELj1ELj1ELj4ELj16ENS_18Kernel_traits_baseILj5120EfS2_S2_S2_fjLj128EEEEELb1ELb0ELb1ELb0EEEvNS_9FwdParamsE)
        .other          _ZN10layer_norm13ln_fwd_kernelINS_13Kernel_traitsIf13__nv_bfloat16S2_S2_fjLj5120ELj1ELj1ELj4ELj16ENS_18Kernel_traits_baseILj5120EfS2_S2_S2_fjLj128EEEEELb1ELb0ELb1ELb0EEEvNS_9FwdParamsE,@"STO_CUDA_ENTRY STV_DEFAULT"
_ZN10layer_norm13ln_fwd_kernelINS_13Kernel_traitsIf13__nv_bfloat16S2_S2_fjLj5120ELj1ELj1ELj4ELj16ENS_18Kernel_traits_baseILj5120EfS2_S2_S2_fjLj128EEEEELb1ELb0ELb1ELb0EEEvNS_9FwdParamsE:
.text._ZN10layer_norm13ln_fwd_kernelINS_13Kernel_traitsIf13__nv_bfloat16S2_S2_fjLj5120ELj1ELj1ELj4ELj16ENS_18Kernel_traits_baseILj5120EfS2_S2_S2_fjLj128EEEEELb1ELb0ELb1ELb0EEEvNS_9FwdParamsE:
        /* <DEDUP_REMOVED lines=86> */
[----:B------:R-:W-:Y:S01]  /*0560*/  @P3 IMAD.WIDE.U32 R20, R23, 0x20, R20 ;  /* 0x0000002017143825 */ /* 0x000fe200078e0014 */
        /* <DEDUP_REMOVED lines=19> */
.L_x_7650:
        /* <DEDUP_REMOVED lines=49> */
.L_x_7651:
[----:B------:R-:W-:Y:S05]  /*09b0*/  BSYNC.RECONVERGENT B0 ;  /* 0x0000000000007941 */ /* 0x000fea0003800200 */
.L_x_7649:
[----:B------:R-:W1:Y:S02]  /*09c0*/  LDCU UR4, c[0x0][0x384] ;  /* 0x00007080ff0477ac */ /* 0x000e640008000800 */
[----:B-1----:R-:W-:-:S06]  /*09d0*/  UISETP.GE.AND UP0, UPT, UR24, UR4, UPT ;  /* 0x000000041800728c */ /* 0x002fcc000bf06270 */
[----:B------:R-:W-:-:S13]  /*09e0*/  PLOP3.LUT P0, PT, PT, PT, UP0, 0x80, 0x8 ;  /* 0x000000000008781c */ /* 0x000fda0003f0f008 */
[----:B------:R-:W-:Y:S05]  /*09f0*/  @P0 EXIT ;  /* 0x000000000000094d */ /* 0x000fea0003800000 */
[----:B0-----:R-:W-:Y:S01]  /*0a00*/  IMAD.HI.U32 R6, R117, -0x326172a9, RZ ;  /* 0xcd9e8d5775067827 */ /* 0x001fe200078e00ff */
        /* <DEDUP_REMOVED lines=19> */
[C---:B------:R-:W-:Y:S01]  /*0b40*/  IMAD.HI.U32 R6, R8.reuse, -0x2daee0ad, RZ ;  /* 0xd2511f5308067827 */ /* 0x040fe200078e00ff */
[----:B------:R-:W0:Y:S03]  /*0b50*/  LDCU.64 UR18, c[0x0][0x3a0] ;  /* 0x00007400ff1277ac */ /* 0x000e260008000a00 */
        /* <DEDUP_REMOVED lines=26> */
[----:B------:R-:W-:Y:S01]  /*0d00*/  LOP3.LUT R6, R11, UR21, R6, 0x96, !PT ;  /* 0x000000150b067c12 */ /* 0x000fe2000f8e9606 */
[----:B------:R-:W0:Y:S02]  /*0d10*/  LDCU.64 UR20, c[0x0][0x380] ;  /* 0x00007000ff1477ac */ /* 0x000e240008000a00 */
[----:B------:R-:W-:Y:S02]  /*0d20*/  IMAD R11, R8, -0x2daee0ad, RZ ;  /* 0xd2511f53080b7824 */ /* 0x000fe400078e02ff */
[----:B------:R-:W-:Y:S02]  /*0d30*/  IMAD R9, R9, -0x326172a9, RZ ;  /* 0xcd9e8d5709097824 */ /* 0x000fe400078e02ff */
[----:B------:R-:W-:Y:S01]  /*0d40*/  IMAD.HI.U32 R8, R6, -0x326172a9, RZ ;  /* 0xcd9e8d5706087827 */ /* 0x000fe200078e00ff */
[----:B------:R-:W-:Y:S02]  /*0d50*/  LOP3.LUT R10, R11, UR25, R10, 0x96, !PT ;  /* 0x000000190b0a7c12 */ /* 0x000fe4000f8e960a */
[----:B------:R-:W-:Y:S01]  /*0d60*/  LOP3.LUT R11, R5, 0x7f, RZ, 0xc0, !PT ;  /* 0x0000007f050b7812 */ /* 0x000fe200078ec0ff */
[----:B------:R-:W-:Y:S01]  /*0d70*/  IMAD R7, R7, -0x2daee0ad, RZ ;  /* 0xd2511f5307077824 */ /* 0x000fe200078e02ff */
[----:B------:R-:W-:-:S02]  /*0d80*/  SHF.L.U32 R5, R5, 0x1, RZ ;  /* 0x0000000105057819 */ /* 0x000fc400000006ff */
[----:B------:R-:W-:Y:S01]  /*0d90*/  VIADDMNMX R12, R11, -R0, RZ, !PT ;  /* 0x800000000b0c7246 */ /* 0x000fe200078001ff */
[----:B------:R-:W-:Y:S01]  /*0da0*/  IMAD R4, R4, -0x20, R11 ;  /* 0xffffffe004047824 */ /* 0x000fe200078e020b */
[----:B------:R-:W-:Y:S02]  /*0db0*/  LOP3.LUT R5, R5, 0xffffff00, RZ, 0xc0, !PT ;  /* 0xffffff0005057812 */ /* 0x000fe400078ec0ff */
[----:B------:R-:W-:Y:S02]  /*0dc0*/  VIMNMX R12, PT, PT, R12, 0x20, PT ;  /* 0x000000200c0c7848 */ /* 0x000fe40003fe0100 */
[----:B------:R-:W-:Y:S01]  /*0dd0*/  LOP3.LUT R8, R9, UR8, R8, 0x96, !PT ;  /* 0x0000000809087c12 */ /* 0x000fe2000f8e9608 */
[----:B------:R-:W-:Y:S01]  /*0de0*/  IMAD R9, R6, -0x326172a9, RZ ;  /* 0xcd9e8d5706097824 */ /* 0x000fe200078e02ff */
[----:B------:R-:W-:Y:S01]  /*0df0*/  VIMNMX R4, PT, PT, RZ, R4, !PT ;  /* 0x00000004ff047248 */ /* 0x000fe20007fe0100 */
[----:B------:R-:W-:Y:S02]  /*0e00*/  IMAD R12, R12, 0x8, R5 ;  /* 0x000000080c0c7824 */ /* 0x000fe400078e0205 */
[----:B------:R-:W-:Y:S01]  /*0e10*/  IMAD.HI.U32 R6, R10, -0x326172a9, RZ ;  /* 0xcd9e8d570a067827 */ /* 0x000fe200078e00ff */
[----:B------:R-:W-:-:S02]  /*0e20*/  VIMNMX R4, PT, PT, R4, 0x20, PT ;  /* 0x0000002004047848 */ /* 0x000fc40003fe0100 */
[----:B------:R-:W-:Y:S01]  /*0e30*/  I2FP.F32.U32 R12, R12 ;  /* 0x0000000c000c7245 */ /* 0x000fe20000201000 */
[C---:B------:R-:W-:Y:S01]  /*0e40*/  IMAD.HI.U32 R0, R8.reuse, -0x2daee0ad, RZ ;  /* 0xd2511f5308007827 */ /* 0x040fe200078e00ff */
[----:B------:R-:W-:Y:S02]  /*0e50*/  LOP3.LUT R6, R9, UR9, R6, 0x96, !PT ;  /* 0x0000000909067c12 */ /* 0x000fe4000f8e9606 */
[----:B------:R0:W0:Y:S01]  /*0e60*/  MUFU.RCP R114, R12 ;  /* 0x0000000c00727308 */ /* 0x0000220000001000 */
[----:B------:R-:W-:Y:S01]  /*0e70*/  IMAD R9, R8, -0x2daee0ad, RZ ;  /* 0xd2511f5308097824 */ /* 0x000fe200078e02ff */
[----:B------:R-:W-:Y:S01]  /*0e80*/  LOP3.LUT R7, R7, UR10, R0, 0x96, !PT ;  /* 0x0000000a07077c12 */ /* 0x000fe2000f8e9600 */
[----:B------:R-:W-:-:S04]  /*0e90*/  IMAD.HI.U32 R112, R6, -0x2daee0ad, RZ ;  /* 0xd2511f5306707827 */ /* 0x000fc800078e00ff */
[----:B------:R-:W-:Y:S02]  /*0ea0*/  HFMA2 R0, -RZ, RZ, 0, 0 ;  /* 0x00000000ff007431 */ /* 0x000fe400000001ff */
[----:B------:R-:W-:Y:S01]  /*0eb0*/  IMAD R10, R10, -0x326172a9, RZ ;  /* 0xcd9e8d570a0a7824 */ /* 0x000fe200078e02ff */
[----:B------:R-:W-:Y:S01]  /*0ec0*/  LOP3.LUT R112, R9, UR26, R112, 0x96, !PT ;  /* 0x0000001a09707c12 */ /* 0x000fe2000f8e9670 */
[----:B------:R-:W-:-:S04]  /*0ed0*/  IMAD.HI.U32 R111, R7, -0x326172a9, RZ ;  /* 0xcd9e8d57076f7827 */ /* 0x000fc800078e00ff */
[----:B------:R-:W-:Y:S01]  /*0ee0*/  IMAD R113, R4, 0x8, R5 ;  /* 0x0000000804717824 */ /* 0x000fe200078e0205 */
[----:B------:R-:W-:Y:S01]  /*0ef0*/  LOP3.LUT R111, R10, UR11, R111, 0x96, !PT ;  /* 0x0000000b0a6f7c12 */ /* 0x000fe2000f8e966f */
[----:B------:R-:W-:Y:S01]  /*0f00*/  IMAD R148, R6, -0x2daee0ad, RZ ;  /* 0xd2511f5306947824 */ /* 0x000fe200078e02ff */
[----:B------:R-:W0:Y:S01]  /*0f10*/  LDCU.128 UR8, c[0x0][0x3f0] ;  /* 0x00007e00ff0877ac */ /* 0x000e220008000c00 */
[----:B-1234-:R-:W-:-:S07]  /*0f20*/  IMAD R110, R7, -0x326172a9, RZ ;  /* 0xcd9e8d57076e7824 */ /* 0x01efce00078e02ff */
.L_x_8175:
[----:B0-----:R-:W-:-:S06]  /*0f30*/  UIMAD.WIDE UR4, UR24, 0x4, UR8 ;  /* 0x00000004180478a5 */ /* 0x001fcc000f8e0208 */
[----:B-1234-:R-:W-:Y:S02]  /*0f40*/  IMAD.U32 R104, RZ, RZ, UR4 ;  /* 0x00000004ff687e24 */ /* 0x01efe4000f8e00ff */
[----:B------:R-:W-:-:S05]  /*0f50*/  IMAD.U32 R105, RZ, RZ, UR5 ;  /* 0x00000005ff697e24 */ /* 0x000fca000f8e00ff */
[----:B------:R0:W2:Y:S01]  /*0f60*/  LDG.E R106, desc[UR12][R104.64] ;  /* 0x0000000c686a7981 */ /* 0x0000a2000c1e1900 */
[----:B------:R-:W-:-:S06]  /*0f70*/  UIMAD.WIDE UR4, UR24, 0x4, UR10 ;  /* 0x00000004180478a5 */ /* 0x000fcc000f8e020a */
[----:B0-----:R-:W-:Y:S01]  /*0f80*/  MOV R104, UR4 ;  /* 0x0000000400687c02 */ /* 0x001fe20008000f00 */
[----:B------:R-:W-:-:S05]  /*0f90*/  IMAD.U32 R105, RZ, RZ, UR5 ;  /* 0x00000005ff697e24 */ /* 0x000fca000f8e00ff */
        /* <DEDUP_REMOVED lines=27> */
.L_x_7654:
        /* <DEDUP_REMOVED lines=25> */
.L_x_7659:
        /* <DEDUP_REMOVED lines=13> */
.L_x_7661:
[----:B------:R-:W-:Y:S05]  /*13b0*/  BSYNC.RECONVERGENT B2 ;  /* 0x0000000000027941 */ /* 0x000fea0003800200 */
.L_x_7660:
[----:B------:R-:W-:Y:S01]  /*13c0*/  IMAD.WIDE.U32 R4, R117, -0x326172a9, RZ ;  /* 0xcd9e8d5775047825 */ /* 0x000fe200078e00ff */
[----:B------:R-:W-:Y:S01]  /*13d0*/  LOP3.LUT R110, R0, UR15, R119, 0x96, !PT ;  /* 0x0000000f006e7c12 */ /* 0x000fe2000f8e9677 */
[----:B------:R-:W-:Y:S02]  /*13e0*/  UIADD3 UR6, UPT, UPT, UR15, 0x76cf5d0a, URZ ;  /* 0x76cf5d0a0f067890 */ /* 0x000fe4000fffe0ff */
[----:B------:R-:W-:Y:S02]  /*13f0*/  UIADD3 UR5, UPT, UPT, UR14, 0x3c6ef372, URZ ;  /* 0x3c6ef3720e057890 */ /* 0x000fe4000fffe0ff */
[----:B------:R-:W-:Y:S01]  /*1400*/  LOP3.LUT R128, R115, UR14, R5, 0x96, !PT ;  /* 0x0000000e73807c12 */ /* 0x000fe2000f8e9605 */
[----:B------:R-:W-:-:S04]  /*1410*/  IMAD.WIDE.U32 R110, R110, -0x326172a9, RZ ;  /* 0xcd9e8d576e6e7825 */ /* 0x000fc800078e00ff */
[----:B------:R-:W-:Y:S01]  /*1420*/  IMAD.WIDE.U32 R128, R128, -0x2daee0ad, RZ ;  /* 0xd2511f5380807825 */ /* 0x000fe200078e00ff */
[----:B------:R-:W-:-:S04]  /*1430*/  LOP3.LUT R119, R4, UR22, R111, 0x96, !PT ;  /* 0x0000001604777c12 */ /* 0x000fc8000f8e966f */
[----:B------:R-:W-:Y:S01]  /*1440*/  LOP3.LUT R4, R118, UR23, R129, 0x96, !PT ;  /* 0x0000001776047c12 */ /* 0x000fe2000f8e9681 */
        /* <DEDUP_REMOVED lines=15> */
[----:B------:R-:W-:-:S03]  /*1540*/  UIADD3 UR6, UPT, UPT, UR15, -0x56f99767, URZ ;  /* 0xa90668990f067890 */ /* 0x000fc6000fffe0ff */
[----:B------:R-:W-:Y:S01]  /*1550*/  LOP3.LUT R128, R110, UR5, R5, 0x96, !PT ;  /* 0x000000056e807c12 */ /* 0x000fe2000f8e9605 */
[----:B------:R-:W-:Y:S01]  /*1560*/  UIADD3 UR5, UPT, UPT, UR14, 0x1715609d, URZ ;  /* 0x1715609d0e057890 */ /* 0x000fe2000fffe0ff */
        /* <DEDUP_REMOVED lines=21> */
[----:B------:R-:W-:Y:S01]  /*16c0*/  UIADD3 UR5, UPT, UPT, UR14, -0x700cb87f, URZ ;  /* 0x8ff347810e057890 */ /* 0x000fe2000fffe0ff */
[----:B------:R-:W-:-:S04]  /*16d0*/  IMAD.WIDE.U32 R110, R111, -0x326172a9, RZ ;  /* 0xcd9e8d576f6e7825 */ /* 0x000fc800078e00ff */
[----:B------:R-:W-:Y:S01]  /*16e0*/  IMAD.WIDE.U32 R138, R138, -0x2daee0ad, RZ ;  /* 0xd2511f538a8a7825 */ /* 0x000fe200078e00ff */
[----:B------:R-:W-:-:S03]  /*16f0*/  LOP3.LUT R111, R118, UR5, R111, 0x96, !PT ;  /* 0x00000005766f7c12 */ /* 0x000fc6000f8e966f */
[----:B------:R-:W-:Y:S01]  /*1700*/  IMAD.MOV.U32 R118, RZ, RZ, RZ ;  /* 0x000000ffff767224 */ /* 0x000fe200078e00ff */
[----:B------:R-:W-:Y:S02]  /*1710*/  LOP3.LUT R112, R4, UR26, R139, 0x96, !PT ;  /* 0x0000001a04707c12 */ /* 0x000fe4000f8e968b */
[----:B------:R-:W-:-:S07]  /*1720*/  MOV R4, R148 ;  /* 0x0000009400047202 */ /* 0x000fce0000000f00 */
.L_x_7658:
[----:B------:R-:W-:Y:S05]  /*1730*/  BSYNC.RECONVERGENT B1 ;  /* 0x0000000000017941 */ /* 0x000fea0003800200 */
.L_x_7657:
        /* <DEDUP_REMOVED lines=11> */
.L_x_7656:
        /* <DEDUP_REMOVED lines=22> */
.L_x_7665:
        /* <DEDUP_REMOVED lines=13> */
.L_x_7667:
[----:B------:R-:W-:Y:S05]  /*1a20*/  BSYNC.RECONVERGENT B2 ;  /* 0x0000000000027941 */ /* 0x000fea0003800200 */
.L_x_7666:
        /* <DEDUP_REMOVED lines=49> */
[----:B------:R-:W-:Y:S01]  /*1d40*/  UIADD3 UR5, UPT, UPT, UR14, -0x700cb87f, URZ ;  /* 0x8ff347810e057890 */ /* 0x000fe2000fffe0ff */
[----:B------:R-:W-:-:S04]  /*1d50*/  IMAD.WIDE.U32 R110, R110, -0x326172a9, RZ ;  /* 0xcd9e8d576e6e7825 */ /* 0x000fc800078e00ff */
[----:B------:R-:W-:Y:S01]  /*1d60*/  IMAD.WIDE.U32 R6, R6, -0x2daee0ad, RZ ;  /* 0xd2511f5306067825 */ /* 0x000fe200078e00ff */
[----:B------:R-:W-:Y:S02]  /*1d70*/  LOP3.LUT R111, R128, UR5, R111, 0x96, !PT ;  /* 0x00000005806f7c12 */ /* 0x000fe4000f8e966f */
[----:B------:R-:W-:Y:S01]  /*1d80*/  MOV R2, R6 ;  /* 0x0000000600027202 */ /* 0x000fe20000000f00 */
[----:B------:R-:W-:Y:S01]  /*1d90*/  IMAD.MOV.U32 R6, RZ, RZ, R138 ;  /* 0x000000ffff067224 */ /* 0x000fe200078e008a */
[----:B------:R-:W-:-:S07]  /*1da0*/  LOP3.LUT R112, R118, UR26, R7, 0x96, !PT ;  /* 0x0000001a76707c12 */ /* 0x000fce000f8e9607 */
.L_x_7664:
[----:B------:R-:W-:Y:S05]  /*1db0*/  BSYNC.RECONVERGENT B1 ;  /* 0x0000000000017941 */ /* 0x000fea0003800200 */
.L_x_7663:
        /* <DEDUP_REMOVED lines=13> */
.L_x_7662:
        /* <DEDUP_REMOVED lines=21> */
.L_x_7671:
        /* <DEDUP_REMOVED lines=13> */
.L_x_7673:
[----:B------:R-:W-:Y:S05]  /*20b0*/  BSYNC.RECONVERGENT B2 ;  /* 0x0000000000027941 */ /* 0x000fea0003800200 */
.L_x_7672:
[----:B------:R-:W-:Y:S01]  /*20c0*/  IMAD.WIDE.U32 R128, R117, -0x326172a9, RZ ;  /* 0xcd9e8d5775807825 */ /* 0x000fe200078e00ff */
[----:B------:R-:W-:Y:S01]  /*20d0*/  LOP3.LUT R110, R0, UR15, R139, 0x96, !PT ;  /* 0x0000000f006e7c12 */ /* 0x000fe2000f8e968b */
[----:B------:R-:W-:Y:S02]  /*20e0*/  UIADD3 UR6, UPT, UPT, UR15, 0x76cf5d0a, URZ ;  /* 0x76cf5d0a0f067890 */ /* 0x000fe4000fffe0ff */
[----:B------:R-:W-:Y:S02]  /*20f0*/  UIADD3 UR5, UPT, UPT, UR14, 0x3c6ef372, URZ ;  /* 0x3c6ef3720e057890 */ /* 0x000fe4000fffe0ff */
        /* <DEDUP_REMOVED lines=49> */
[----:B------:R-:W-:Y:S01]  /*2410*/  IMAD.MOV.U32 R104, RZ, RZ, R118 ;  /* 0x000000ffff687224 */ /* 0x000fe200078e0076 */
[----:B------:R-:W-:Y:S01]  /*2420*/  LOP3.LUT R112, R128, UR26, R119, 0x96, !PT ;  /* 0x0000001a80707c12 */ /* 0x000fe2000f8e9677 */
[----:B------:R-:W-:-:S07]  /*2430*/  HFMA2 R128, -RZ, RZ, 0, 0 ;  /* 0x00000000ff807431 */ /* 0x000fce00000001ff */
.L_x_7670:
[----:B------:R-:W-:Y:S05]  /*2440*/  BSYNC.RECONVERGENT B1 ;  /* 0x0000000000017941 */ /* 0x000fea0003800200 */
.L_x_7669:
        /* <DEDUP_REMOVED lines=11> */
.L_x_7668:
        /* <DEDUP_REMOVED lines=22> */
.L_x_7677:
        /* <DEDUP_REMOVED lines=13> */
.L_x_7679:
[----:B------:R-:W-:Y:S05]  /*2730*/  BSYNC.RECONVERGENT B2 ;  /* 0x0000000000027941 */ /* 0x000fea0003800200 */
.L_x_7678:
[----:B------:R-:W-:Y:S01]  /*2740*/  IMAD.WIDE.U32 R138, R117, -0x326172a9, RZ ;  /* 0xcd9e8d57758a7825 */ /* 0x000fe200078e00ff */
[----:B------:R-:W-:Y:S01]  /*2750*/  LOP3.LUT R110, R0, UR15, R153, 0x96, !PT ;  /* 0x0000000f006e7c12 */ /* 0x000fe2000f8e9699 */
[----:B------:R-:W-:Y:S01]  /*2760*/  UIADD3 UR6, UPT, UPT, UR15, 0x76cf5d0a, URZ ;  /* 0x76cf5d0a0f067890 */ /* 0x000fe2000fffe0ff */
[----:B------:R-:W-:Y:S01]  /*2770*/  MOV R9, R104 ;  /* 0x0000006800097202 */ /* 0x000fe20000000f00 */
        /* <DEDUP_REMOVED lines=51> */
[----:B------:R-:W-:-:S07]  /*2ab0*/  IMAD.MOV.U32 R129, RZ, RZ, RZ ;  /* 0x000000ffff817224 */ /* 0x000fce00078e00ff */
.L_x_7676:
[----:B------:R-:W-:Y:S05]  /*2ac0*/  BSYNC.RECONVERGENT B1 ;  /* 0x0000000000017941 */ /* 0x000fea0003800200 */
.L_x_7675:
        /* <DEDUP_REMOVED lines=13> */
.L_x_7674:
        /* <DEDUP_REMOVED lines=21> */
.L_x_7683:
        /* <DEDUP_REMOVED lines=13> */
.L_x_7685:
[----:B------:R-:W-:Y:S05]  /*2dc0*/  BSYNC.RECONVERGENT B2 ;  /* 0x0000000000027941 */ /* 0x000fea0003800200 */
.L_x_7684:
        /* <DEDUP_REMOVED lines=52> */
[----:B------:R-:W-:-:S04]  /*3110*/  LOP3.LUT R111, R128, UR5, R111, 0x96, !PT ;  /* 0x00000005806f7c12 */ /* 0x000fc8000f8e966f */
[----:B------:R-:W-:Y:S01]  /*3120*/  LOP3.LUT R112, R104, UR26, R153, 0x96, !PT ;  /* 0x0000001a68707c12 */ /* 0x000fe2000f8e9699 */
[----:B------:R-:W-:-:S07]  /*3130*/  IMAD.MOV.U32 R104, RZ, RZ, RZ ;  /* 0x000000ffff687224 */ /* 0x000fce00078e00ff */
.L_x_7682:
[----:B------:R-:W-:Y:S05]  /*3140*/  BSYNC.RECONVERGENT B1 ;  /* 0x0000000000017941 */ /* 0x000fea0003800200 */
.L_x_7681:
        /* <DEDUP_REMOVED lines=11> */
.L_x_7680:
        /* <DEDUP_REMOVED lines=16> */
[----:B------:R-:W-:Y:S01]  /*3300*/  @P2 IADD3 R105, PT, PT, R104, 0x1, RZ ;  /* 0x0000000168692810 */ /* 0x000fe20007ffe0ff */
[----:B------:R-:W-:Y:S01]  /*3310*/  @!P2 IMAD.MOV.U32 R2, RZ, RZ, R152 ;  /* 0x000000ffff02a224 */ /* 0x000fe200078e0098 */
[----:B------:R-:W-:Y:S01]  /*3320*/  @P2 MOV R2, R152 ;  /* 0x0000009800022202 */ /* 0x000fe20000000f00 */
[----:B------:R-:W-:Y:S02]  /*3330*/  @!P2 IMAD.MOV.U32 R11, RZ, RZ, R112 ;  /* 0x000000ffff0ba224 */ /* 0x000fe400078e0070 */
[----:B------:R-:W-:Y:S01]  /*3340*/  @P2 IMAD.MOV.U32 R11, RZ, RZ, R111 ;  /* 0x000000ffff0b2224 */ /* 0x000fe200078e006f */
[----:B------:R-:W-:Y:S06]  /*3350*/  BRA `(.L_x_7688) ;  /* 0x0000000400187947 */ /* 0x000fec0003800000 */
.L_x_7689:
        /* <DEDUP_REMOVED lines=13> */
.L_x_7691:
[----:B------:R-:W-:Y:S05]  /*3430*/  BSYNC.RECONVERGENT B2 ;  /* 0x0000000000027941 */ /* 0x000fea0003800200 */
.L_x_7690:
[----:B------:R-:W-:Y:S01]  /*3440*/  LOP3.LUT R110, R0, UR15, R139, 0x96, !PT ;  /* 0x0000000f006e7c12 */ /* 0x000fe2000f8e968b */
[----:B------:R-:W-:Y:S01]  /*3450*/  IMAD.WIDE.U32 R104, R117, -0x326172a9, RZ ;  /* 0xcd9e8d5775687825 */ /* 0x000fe200078e00ff */
[----:B------:R-:W-:-:S03]  /*3460*/  UIADD3 UR5, UPT, UPT, UR15, 0x76cf5d0a, URZ ;  /* 0x76cf5d0a0f057890 */ /* 0x000fc6000fffe0ff */
[----:B------:R-:W-:Y:S01]  /*3470*/  IMAD.WIDE.U32 R110, R110, -0x326172a9, RZ ;  /* 0xcd9e8d576e6e7825 */ /* 0x000fe200078e00ff */
[----:B------:R-:W-:-:S03]  /*3480*/  LOP3.LUT R105, R115, UR14, R105, 0x96, !PT ;  /* 0x0000000e73697c12 */ /* 0x000fc6000f8e9669 */
[----:B------:R-:W-:Y:S01]  /*3490*/  IMAD.MOV.U32 R11, RZ, RZ, R152 ;  /* 0x000000ffff0b7224 */ /* 0x000fe200078e0098 */
[----:B------:R-:W-:Y:S01]  /*34a0*/  LOP3.LUT R139, R104, UR22, R111, 0x96, !PT ;  /* 0x00000016688b7c12 */ /* 0x000fe2000f8e966f */
[----:B------:R-:W-:-:S05]  /*34b0*/  IMAD.WIDE.U32 R104, R105, -0x2daee0ad, RZ ;  /* 0xd2511f5369687825 */ /* 0x000fca00078e00ff */
[----:B------:R-:W-:Y:S01]  /*34c0*/  LOP3.LUT R105, R138, UR23, R105, 0x96, !PT ;  /* 0x000000178a697c12 */ /* 0x000fe2000f8e9669 */
[----:B------:R-:W-:-:S05]  /*34d0*/  IMAD.WIDE.U32 R138, R139, -0x2daee0ad, RZ ;  /* 0xd2511f538b8a7825 */ /* 0x000fca00078e00ff */
[----:B------:R-:W-:Y:S01]  /*34e0*/  LOP3.LUT R111, R104, UR5, R139, 0x96, !PT ;  /* 0x00000005686f7c12 */ /* 0x000fe2000f8e968b */
[----:B------:R-:W-:Y:S01]  /*34f0*/  UIADD3 UR5, UPT, UPT, UR14, 0x3c6ef372, URZ ;  /* 0x3c6ef3720e057890 */ /* 0x000fe2000fffe0ff */
[----:B------:R-:W-:-:S05]  /*3500*/  IMAD.WIDE.U32 R104, R105, -0x326172a9, RZ ;  /* 0xcd9e8d5769687825 */ /* 0x000fca00078e00ff */
[----:B------:R-:W-:Y:S01]  /*3510*/  LOP3.LUT R105, R110, UR5, R105, 0x96, !PT ;  /* 0x000000056e697c12 */ /* 0x000fe2000f8e9669 */
[----:B------:R-:W-:Y:S01]  /*3520*/  UIADD3 UR5, UPT, UPT, UR14, -0x255992d5, URZ ;  /* 0xdaa66d2b0e057890 */ /* 0x000fe2000fffe0ff */
        /* <DEDUP_REMOVED lines=26> */
[----:B------:R-:W-:Y:S01]  /*36d0*/  IMAD.WIDE.U32 R104, R105, -0x2daee0ad, RZ ;  /* 0xd2511f5369687825 */ /* 0x000fe200078e00ff */
[----:B------:R-:W-:-:S04]  /*36e0*/  UIADD3 UR5, UPT, UPT, UR15, -0x24c28bd8, URZ ;  /* 0xdb3d74280f057890 */ /* 0x000fc8000fffe0ff */
[----:B------:R-:W-:Y:S01]  /*36f0*/  LOP3.LUT R105, R138, UR25, R105, 0x96, !PT ;  /* 0x000000198a697c12 */ /* 0x000fe2000f8e9669 */
[----:B------:R-:W-:-:S05]  /*3700*/  IMAD.WIDE.U32 R138, R139, -0x2daee0ad, RZ ;  /* 0xd2511f538b8a7825 */ /* 0x000fca00078e00ff */
[----:B------:R-:W-:Y:S01]  /*3710*/  LOP3.LUT R111, R104, UR5, R139, 0x96, !PT ;  /* 0x00000005686f7c12 */ /* 0x000fe2000f8e968b */
[----:B------:R-:W-:Y:S01]  /*3720*/  UIADD3 UR5, UPT, UPT, UR14, -0xe443238, URZ ;  /* 0xf1bbcdc80e057890 */ /* 0x000fe2000fffe0ff */
[----:B------:R-:W-:-:S05]  /*3730*/  IMAD.WIDE.U32 R104, R105, -0x326172a9, RZ ;  /* 0xcd9e8d5769687825 */ /* 0x000fca00078e00ff */
[----:B------:R-:W-:Y:S01]  /*3740*/  LOP3.LUT R105, R110, UR5, R105, 0x96, !PT ;  /* 0x000000056e697c12 */ /* 0x000fe2000f8e9669 */
[----:B------:R-:W-:Y:S01]  /*3750*/  UIADD3 UR5, UPT, UPT, UR14, -0x700cb87f, URZ ;  /* 0x8ff347810e057890 */ /* 0x000fe2000fffe0ff */
[----:B------:R-:W-:-:S05]  /*3760*/  IMAD.WIDE.U32 R110, R111, -0x326172a9, RZ ;  /* 0xcd9e8d576f6e7825 */ /* 0x000fca00078e00ff */
[----:B------:R-:W-:Y:S01]  /*3770*/  LOP3.LUT R111, R104, UR5, R111, 0x96, !PT ;  /* 0x00000005686f7c12 */ /* 0x000fe2000f8e966f */
[----:B------:R-:W-:-:S05]  /*3780*/  IMAD.WIDE.U32 R104, R105, -0x2daee0ad, RZ ;  /* 0xd2511f5369687825 */ /* 0x000fca00078e00ff */
[----:B------:R-:W-:Y:S01]  /*3790*/  LOP3.LUT R112, R138, UR26, R105, 0x96, !PT ;  /* 0x0000001a8a707c12 */ /* 0x000fe2000f8e9669 */
[----:B------:R-:W-:Y:S01]  /*37a0*/  IMAD.MOV.U32 R105, RZ, RZ, RZ ;  /* 0x000000ffff697224 */ /* 0x000fe200078e00ff */
[----:B------:R-:W-:-:S07]  /*37b0*/  MOV R2, R104 ;  /* 0x0000006800027202 */ /* 0x000fce0000000f00 */
.L_x_7688:
[----:B------:R-:W-:Y:S05]  /*37c0*/  BSYNC.RECONVERGENT B1 ;  /* 0x0000000000017941 */ /* 0x000fea0003800200 */
.L_x_7687:
        /* <DEDUP_REMOVED lines=13> */
.L_x_7686:
        /* <DEDUP_REMOVED lines=16> */
[----:B------:R-:W-:Y:S01]  /*39a0*/  @!P2 MOV R12, R112 ;  /* 0x00000070000ca202 */ /* 0x000fe20000000f00 */
[----:B------:R-:W-:Y:S02]  /*39b0*/  @P2 VIADD R104, R105, 0x1 ;  /* 0x0000000169682836 */ /* 0x000fe40000000000 */
[----:B------:R-:W-:Y:S02]  /*39c0*/  @P2 IMAD.MOV.U32 R159, RZ, RZ, R2 ;  /* 0x000000ffff9f2224 */ /* 0x000fe400078e0002 */
[----:B------:R-:W-:Y:S01]  /*39d0*/  @P2 IMAD.MOV.U32 R12, RZ, RZ, R111 ;  /* 0x000000ffff0c2224 */ /* 0x000fe200078e006f */
[----:B------:R-:W-:Y:S06]  /*39e0*/  BRA `(.L_x_7694) ;  /* 0x0000000400187947 */ /* 0x000fec0003800000 */
.L_x_7695:
        /* <DEDUP_REMOVED lines=13> */
.L_x_7697:
[----:B------:R-:W-:Y:S05]  /*3ac0*/  BSYNC.RECONVERGENT B2 ;  /* 0x0000000000027941 */ /* 0x000fea0003800200 */
.L_x_7696:
        /* <DEDUP_REMOVED lines=52> */
[----:B------:R-:W-:-:S04]  /*3e10*/  IMAD.WIDE.U32 R104, R105, -0x2daee0ad, RZ ;  /* 0xd2511f5369687825 */ /* 0x000fc800078e00ff */
[----:B------:R-:W-:Y:S02]  /*3e20*/  IMAD.MOV.U32 R159, RZ, RZ, R104 ;  /* 0x000000ffff9f7224 */ /* 0x000fe400078e0068 */
[----:B------:R-:W-:Y:S01]  /*3e30*/  HFMA2 R104, -RZ, RZ, 0, 0 ;  /* 0x00000000ff687431 */ /* 0x000fe200000001ff */
[----:B------:R-:W-:-:S07]  /*3e40*/  LOP3.LUT R112, R138, UR26, R105, 0x96, !PT ;  /* 0x0000001a8a707c12 */ /* 0x000fce000f8e9669 */
.L_x_7694:
[----:B------:R-:W-:Y:S05]  /*3e50*/  BSYNC.RECONVERGENT B1 ;  /* 0x0000000000017941 */ /* 0x000fea0003800200 */
.L_x_7693:
        /* <DEDUP_REMOVED lines=11> */
.L_x_7692:
        /* <DEDUP_REMOVED lines=17> */
[----:B------:R-:W-:Y:S01]  /*4020*/  @!P1 IMAD.MOV.U32 R13, RZ, RZ, R112 ;  /* 0x000000ffff0d9224 */ /* 0x000fe200078e0070 */
[----:B------:R-:W-:Y:S01]  /*4030*/  @P1 MOV R13, R111 ;  /* 0x0000006f000d1202 */ /* 0x000fe20000000f00 */
[----:B------:R-:W-:Y:S02]  /*4040*/  @P1 VIADD R2, R104, 0x1 ;  /* 0x0000000168021836 */ /* 0x000fe40000000000 */
[----:B------:R-:W-:Y:S01]  /*4050*/  @P1 IMAD.MOV.U32 R152, RZ, RZ, R159 ;  /* 0x000000ffff981224 */ /* 0x000fe200078e009f */
[----:B------:R-:W-:Y:S06]  /*4060*/  BRA `(.L_x_7700) ;  /* 0x0000000400187947 */ /* 0x000fec0003800000 */
.L_x_7701:
        /* <DEDUP_REMOVED lines=13> */
.L_x_7703:
[----:B------:R-:W-:Y:S05]  /*4140*/  BSYNC.RECONVERGENT B2 ;  /* 0x0000000000027941 */ /* 0x000fea0003800200 */
.L_x_7702:
[----:B------:R-:W-:Y:S01]  /*4150*/  LOP3.LUT R110, R0, UR15, R153, 0x96, !PT ;  /* 0x0000000f006e7c12 */ /* 0x000fe2000f8e9699 */
[----:B------:R-:W-:Y:S01]  /*4160*/  IMAD.WIDE.U32 R104, R117, -0x326172a9, RZ ;  /* 0xcd9e8d5775687825 */ /* 0x000fe200078e00ff */
[----:B------:R-:W-:Y:S01]  /*4170*/  UIADD3 UR5, UPT, UPT, UR15, 0x76cf5d0a, URZ ;  /* 0x76cf5d0a0f057890 */ /* 0x000fe2000fffe0ff */
[----:B------:R-:W-:Y:S02]  /*4180*/  MOV R13, R159 ;  /* 0x0000009f000d7202 */ /* 0x000fe40000000f00 */
        /* <DEDUP_REMOVED lines=51> */
[----:B------:R-:W-:-:S07]  /*44c0*/  IMAD.MOV.U32 R152, RZ, RZ, R104 ;  /* 0x000000ffff987224 */ /* 0x000fce00078e0068 */
.L_x_7700:
[----:B------:R-:W-:Y:S05]  /*44d0*/  BSYNC.RECONVERGENT B1 ;  /* 0x0000000000017941 */ /* 0x000fea0003800200 */
.L_x_7699:
[----:B------:R-:W-:Y:S01]  /*44e0*/  I2FP.F32.U32 R13, R13 ;  /* 0x0000000d000d7245 */ /* 0x000fe20000201000 */
[----:B------:R-:W-:Y:S01]  /*44f0*/  IMAD.MOV.U32 R104, RZ, RZ, 0x2f800000 ;  /* 0x2f800000ff687424 */ /* 0x000fe200078e00ff */
[----:B------:R-:W-:-:S03]  /*4500*/  PRMT R107, R107, 0x7632, R107 ;  /* 0x000076326b6b7816 */ /* 0x000fc6000000006b */
[----:B------:R-:W-:Y:S01]  /*4510*/  FFMA.FTZ R13, R13, R104, 1.1641532182693481445e-10 ;  /* 0x2f0000000d0d7423 */ /* 0x000fe20000010068 */
[----:B-----5:R-:W-:Y:S01]  /*4520*/  PRMT R104, R23, 0x7632, R104 ;  /* 0x0000763217687816 */ /* 0x020fe20000000068 */
[----:B------:R-:W-:-:S03]  /*4530*/  IMAD.U32 R107, R107, 0x10000, RZ ;  /* 0x000100006b6b7824 */ /* 0x000fc600078e00ff */
[----:B------:R-:W-:Y:S02]  /*4540*/  SHF.L.U32 R104, R104, 0x10, RZ ;  /* 0x0000001068687819 */ /* 0x000fe400000006ff */
[----:B------:R-:W-:-:S03]  /*4550*/  FSETP.GTU.FTZ.AND P1, PT, R13, UR27, PT ;  /* 0x0000001b0d007c0b */ /* 0x000fc6000bf3c000 */
[----:B------:R-:W-:Y:S01]  /*4560*/  FMUL.FTZ R104, R104, UR17 ;  /* 0x0000001168687c20 */ /* 0x000fe20008410000 */
[----:B------:R-:W-:-:S03]  /*4570*/  SEL R13, RZ, 0x1, P1 ;  /* 0x00000001ff0d7807 */ /* 0x000fc60000800000 */
[----:B------:R-:W-:-:S05]  /*4580*/  FMUL.FTZ R104, R104, UR16 ;  /* 0x0000001068687c20 */ /* 0x000fca0008410000 */
[----:B------:R-:W-:-:S05]  /*4590*/  FSEL R104, R104, RZ, !P1 ;  /* 0x000000ff68687208 */ /* 0x000fca0004800000 */
[----:B------:R-:W-:-:S07]  /*45a0*/  FADD.FTZ R139, R107, R104 ;  /* 0x000000686b8b7221 */ /* 0x000fce0000010000 */
.L_x_7698:
[----:B------:R-:W-:Y:S02]  /*45b0*/  F2FP.BF16.F32.PACK_AB R107, RZ, R139 ;  /* 0x0000008bff6b723e */ /* 0x000fe400000010ff */
[----:B------:R-:W-:Y:S02]  /*45c0*/  PRMT R106, R158, 0x5410, R106 ;  /* 0x000054109e6a7816 */ /* 0x000fe4000000006a */
[----:B------:R-:W-:Y:S02]  /*45d0*/  PRMT R105, R155, 0x5410, R157 ;  /* 0x000054109b697816 */ /* 0x000fe4000000009d */
[----:B------:R-:W-:Y:S02]  /*45e0*/  PRMT R104, R148, 0x5410, R154 ;  /* 0x0000541094687816 */ /* 0x000fe4000000009a */
[----:B------:R-:W-:Y:S01]  /*45f0*/  PRMT R107, R156, 0x5410, R107 ;  /* 0x000054109c6b7816 */ /* 0x000fe2000000006b */
[----:B------:R-:W-:Y:S06]  /*4600*/  BRA `(.L_x_7704) ;  /* 0x00000030004c7947 */ /* 0x000fec0003800000 */
.L_x_7655:
        /* <DEDUP_REMOVED lines=20> */
.L_x_7708:
        /* <DEDUP_REMOVED lines=13> */
.L_x_7710:
[----:B------:R-:W-:Y:S05]  /*4820*/  BSYNC.RECONVERGENT B2 ;  /* 0x0000000000027941 */ /* 0x000fea0003800200 */
.L_x_7709:
        /* <DEDUP_REMOVED lines=55> */
.L_x_7707:
[----:B------:R-:W-:Y:S05]  /*4ba0*/  BSYNC.RECONVERGENT B1 ;  /* 0x0000000000017941 */ /* 0x000fea0003800200 */
.L_x_7706:
        /* <DEDUP_REMOVED lines=9> */
.L_x_7705:
        /* <DEDUP_REMOVED lines=17> */
.L_x_7714:
        /* <DEDUP_REMOVED lines=13> */
.L_x_7716:
[----:B------:R-:W-:Y:S05]  /*4e20*/  BSYNC.RECONVERGENT B2 ;  /* 0x0000000000027941 */ /* 0x000fea0003800200 */
.L_x_7715:
[----:B------:R-:W-:Y:S01]  /*4e30*/  IMAD.WIDE.U32 R104, R117, -0x326172a9, RZ ;  /* 0xcd9e8d5775687825 */ /* 0x000fe200078e00ff */
[----:B------:R-:W-:Y:S01]  /*4e40*/  LOP3.LUT R6, R0, UR15, R107, 0x96, !PT ;  /* 0x0000000f00067c12 */ /* 0x000fe2000f8e966b */
[----:B------:R-:W-:Y:S02]  /*4e50*/  UIADD3 UR6, UPT, UPT, UR15, 0x76cf5d0a, URZ ;  /* 0x76cf5d0a0f067890 */ /* 0x000fe4000fffe0ff */
[----:B------:R-:W-:Y:S01]  /*4e60*/  HFMA2 R2, -RZ, RZ, 0, 0 ;  /* 0x00000000ff027431 */ /* 0x000fe200000001ff */
        /* <DEDUP_REMOVED lines=50> */
[----:B------:R-:W-:Y:S02]  /*5190*/  IMAD.MOV.U32 R7, RZ, RZ, R152 ;  /* 0x000000ffff077224 */ /* 0x000fe400078e0098 */
[----:B------:R-:W-:-:S07]  /*51a0*/  IMAD.MOV.U32 R152, RZ, RZ, R6 ;  /* 0x000000ffff987224 */ /* 0x000fce00078e0006 */
.L_x_7713:
[----:B------:R-:W-:Y:S05]  /*51b0*/  BSYNC.RECONVERGENT B1 ;  /* 0x0000000000017941 */ /* 0x000fea0003800200 */
.L_x_7712:
[----:B------:R-:W-:Y:S01]  /*51c0*/  I2FP.F32.U32 R6, R7 ;  /* 0x0000000700067245 */ /* 0x000fe20000201000 */
[----:B------:R-:W-:Y:S01]  /*51d0*/  IMAD.MOV.U32 R105, RZ, RZ, 0x2f800000 ;  /* 0x2f800000ff697424 */ /* 0x000fe200078e00ff */
[----:B-----5:R-:W-:-:S03]  /*51e0*/  PRMT R7, R20, 0x7632, R7 ;  /* 0x0000763214077816 */ /* 0x020fc60000000007 */
[----:B------:R-:W-:Y:S02]  /*51f0*/  FFMA.FTZ R6, R6, R105, 1.1641532182693481445e-10 ;  /* 0x2f00000006067423 */ /* 0x000fe40000010069 */
[----:B------:R-:W-:-:S03]  /*5200*/  IMAD.U32 R7, R7, 0x10000, RZ ;  /* 0x0001000007077824 */ /* 0x000fc600078e00ff */
[----:B------:R-:W-:Y:S01]  /*5210*/  FSETP.GTU.FTZ.AND P1, PT, R6, UR27, PT ;  /* 0x0000001b06007c0b */ /* 0x000fe2000bf3c000 */
[----:B------:R-:W-:-:S04]  /*5220*/  FMUL.FTZ R7, R7, UR17 ;  /* 0x0000001107077c20 */ /* 0x000fc80008410000 */
[----:B------:R-:W-:Y:S01]  /*5230*/  FMUL.FTZ R6, R7, UR16 ;  /* 0x0000001007067c20 */ /* 0x000fe20008410000 */
[----:B------:R-:W-:-:S04]  /*5240*/  SEL R7, RZ, 0x1, P1 ;  /* 0x00000001ff077807 */ /* 0x000fc80000800000 */
[----:B------:R-:W-:-:S07]  /*5250*/  FSEL R6, R6, RZ, !P1 ;  /* 0x000000ff06067208 */ /* 0x000fce0004800000 */
.L_x_7711:
        /* <DEDUP_REMOVED lines=17> */
.L_x_7720:
        /* <DEDUP_REMOVED lines=13> */
.L_x_7722:
[----:B------:R-:W-:Y:S05]  /*5440*/  BSYNC.RECONVERGENT B2 ;  /* 0x0000000000027941 */ /* 0x000fea0003800200 */
.L_x_7721:
        /* <DEDUP_REMOVED lines=56> */
.L_x_7719:
[----:B------:R-:W-:Y:S05]  /*57d0*/  BSYNC.RECONVERGENT B1 ;  /* 0x0000000000017941 */ /* 0x000fea0003800200 */
.L_x_7718:
        /* <DEDUP_REMOVED lines=9> */
.L_x_7717:
        /* <DEDUP_REMOVED lines=17> */
.L_x_7726:
        /* <DEDUP_REMOVED lines=13> */
.L_x_7728:
[----:B------:R-:W-:Y:S05]  /*5a50*/  BSYNC.RECONVERGENT B2 ;  /* 0x0000000000027941 */ /* 0x000fea0003800200 */
.L_x_7727:
        /* <DEDUP_REMOVED lines=13> */
[----:B------:R-:W-:Y:S02]  /*5b30*/  UIADD3 UR6, UPT, UPT, UR15, 0x32370b8f, URZ ;  /* 0x32370b8f0f067890 */ /* 0x000fe4000fffe0ff */
        /* <DEDUP_REMOVED lines=40> */
[----:B------:R-:W-:Y:S02]  /*5dc0*/  LOP3.LUT R112, R106, UR26, R105, 0x96, !PT ;  /* 0x0000001a6a707c12 */ /* 0x000fe4000f8e9669 */
[----:B------:R-:W-:-:S07]  /*5dd0*/  MOV R152, R104 ;  /* 0x0000006800987202 */ /* 0x000fce0000000f00 */
.L_x_7725:
[----:B------:R-:W-:Y:S05]  /*5de0*/  BSYNC.RECONVERGENT B1 ;  /* 0x0000000000017941 */ /* 0x000fea0003800200 */
.L_x_7724:
        /* <DEDUP_REMOVED lines=10> */
.L_x_7723:
        /* <DEDUP_REMOVED lines=17> */
.L_x_7732:
        /* <DEDUP_REMOVED lines=13> */
.L_x_7734:
[----:B------:R-:W-:Y:S05]  /*6070*/  BSYNC.RECONVERGENT B2 ;  /* 0x0000000000027941 */ /* 0x000fea0003800200 */
.L_x_7733:
        /* <DEDUP_REMOVED lines=53> */
[----:B------:R-:W-:Y:S02]  /*63d0*/  IMAD.MOV.U32 R152, RZ, RZ, R104 ;  /* 0x000000ffff987224 */ /* 0x000fe400078e0068 */
[----:B------:R-:W-:Y:S01]  /*63e0*/  HFMA2 R104, -RZ, RZ, 0, 0 ;  /* 0x00000000ff687431 */ /* 0x000fe200000001ff */
[----:B------:R-:W-:-:S07]  /*63f0*/  LOP3.LUT R112, R106, UR26, R105, 0x96, !PT ;  /* 0x0000001a6a707c12 */ /* 0x000fce000f8e9669 */
.L_x_7731:
[----:B------:R-:W-:Y:S05]  /*6400*/  BSYNC.RECONVERGENT B1 ;  /* 0x0000000000017941 */ /* 0x000fea0003800200 */
.L_x_7730:
        /* <DEDUP_REMOVED lines=9> */
.L_x_7729:
        /* <DEDUP_REMOVED lines=17> */
.L_x_7738:
        /* <DEDUP_REMOVED lines=13> */
.L_x_7740:
[----:B------:R-:W-:Y:S05]  /*6680*/  BSYNC.RECONVERGENT B2 ;  /* 0x0000000000027941 */ /* 0x000fea0003800200 */
.L_x_7739:
        /* <DEDUP_REMOVED lines=55> */
[----:B------:R-:W-:-:S07]  /*6a00*/  LOP3.LUT R112, R106, UR26, R105, 0x96, !PT ;  /* 0x0000001a6a707c12 */ /* 0x000fce000f8e9669 */
.L_x_7737:
[----:B------:R-:W-:Y:S05]  /*6a10*/  BSYNC.RECONVERGENT B1 ;  /* 0x0000000000017941 */ /* 0x000fea0003800200 */
.L_x_7736:
        /* <DEDUP_REMOVED lines=10> */
.L_x_7735:
        /* <DEDUP_REMOVED lines=17> */
.L_x_7744:
        /* <DEDUP_REMOVED lines=13> */
.L_x_7746:
[----:B------:R-:W-:Y:S05]  /*6ca0*/  BSYNC.RECONVERGENT B2 ;  /* 0x0000000000027941 */ /* 0x000fea0003800200 */
.L_x_7745:
        /* <DEDUP_REMOVED lines=52> */
[----:B------:R-:W-:Y:S02]  /*6ff0*/  LOP3.LUT R111, R138, UR5, R111, 0x96, !PT ;  /* 0x000000058a6f7c12 */ /* 0x000fe4000f8e966f */
[----:B------:R-:W-:Y:S01]  /*7000*/  MOV R152, R104 ;  /* 0x0000006800987202 */ /* 0x000fe20000000f00 */
[----:B------:R-:W-:Y:S01]  /*7010*/  IMAD.MOV.U32 R104, RZ, RZ, RZ ;  /* 0x000000ffff687224 */ /* 0x000fe200078e00ff */
[----:B------:R-:W-:-:S07]  /*7020*/  LOP3.LUT R112, R106, UR26, R105, 0x96, !PT ;  /* 0x0000001a6a707c12 */ /* 0x000fce000f8e9669 */
.L_x_7743:
[----:B------:R-:W-:Y:S05]  /*7030*/  BSYNC.RECONVERGENT B1 ;  /* 0x0000000000017941 */ /* 0x000fea0003800200 */
.L_x_7742:
        /* <DEDUP_REMOVED lines=9> */
.L_x_7741:
        /* <DEDUP_REMOVED lines=17> */
.L_x_7750:
        /* <DEDUP_REMOVED lines=13> */
.L_x_7752:
[----:B------:R-:W-:Y:S05]  /*72b0*/  BSYNC.RECONVERGENT B2 ;  /* 0x0000000000027941 */ /* 0x000fea0003800200 */
.L_x_7751:
[----:B------:R-:W-:Y:S01]  /*72c0*/  LOP3.LUT R110, R0, UR15, R107, 0x96, !PT ;  /* 0x0000000f006e7c12 */ /* 0x000fe2000f8e966b */
[----:B------:R-:W-:Y:S01]  /*72d0*/  IMAD.WIDE.U32 R104, R117, -0x326172a9, RZ ;  /* 0xcd9e8d5775687825 */ /* 0x000fe200078e00ff */
[----:B------:R-:W-:-:S03]  /*72e0*/  UIADD3 UR5, UPT, UPT, UR15, 0x76cf5d0a, URZ ;  /* 0x76cf5d0a0f057890 */ /* 0x000fc6000fffe0ff */
[----:B------:R-:W-:Y:S02]  /*72f0*/  HFMA2 R2, -RZ, RZ, 0, 0 ;  /* 0x00000000ff027431 */ /* 0x000fe400000001ff */
        /* <DEDUP_REMOVED lines=50> */
[----:B------:R-:W-:Y:S01]  /*7620*/  IMAD.MOV.U32 R152, RZ, RZ, R104 ;  /* 0x000000ffff987224 */ /* 0x000fe200078e0068 */
[----:B------:R-:W-:-:S07]  /*7630*/  LOP3.LUT R112, R106, UR26, R105, 0x96, !PT ;  /* 0x0000001a6a707c12 */ /* 0x000fce000f8e9669 */
.L_x_7749:
[----:B------:R-:W-:Y:S05]  /*7640*/  BSYNC.RECONVERGENT B1 ;  /* 0x0000000000017941 */ /* 0x000fea0003800200 */
.L_x_7748:
[----:B------:R-:W-:Y:S01]  /*7650*/  I2FP.F32.U32 R13, R13 ;  /* 0x0000000d000d7245 */ /* 0x000fe20000201000 */
[----:B------:R-:W-:-:S04]  /*7660*/  IMAD.MOV.U32 R104, RZ, RZ, 0x2f800000 ;  /* 0x2f800000ff687424 */ /* 0x000fc800078e00ff */
[----:B------:R-:W-:Y:S01]  /*7670*/  FFMA.FTZ R13, R13, R104, 1.1641532182693481445e-10 ;  /* 0x2f0000000d0d7423 */ /* 0x000fe20000010068 */
[----:B-----5:R-:W-:-:S04]  /*7680*/  PRMT R104, R23, 0x7632, R104 ;  /* 0x0000763217687816 */ /* 0x020fc80000000068 */
[----:B------:R-:W-:Y:S01]  /*7690*/  FSETP.GTU.FTZ.AND P1, PT, R13, UR27, PT ;  /* 0x0000001b0d007c0b */ /* 0x000fe2000bf3c000 */
[----:B------:R-:W-:-:S03]  /*76a0*/  IMAD.U32 R104, R104, 0x10000, RZ ;  /* 0x0001000068687824 */ /* 0x000fc600078e00ff */
[----:B------:R-:W-:Y:S01]  /*76b0*/  SEL R13, RZ, 0x1, P1 ;  /* 0x00000001ff0d7807 */ /* 0x000fe20000800000 */
[----:B------:R-:W-:-:S04]  /*76c0*/  FMUL.FTZ R104, R104, UR17 ;  /* 0x0000001168687c20 */ /* 0x000fc80008410000 */
[----:B------:R-:W-:-:S05]  /*76d0*/  FMUL.FTZ R104, R104, UR16 ;  /* 0x0000001068687c20 */ /* 0x000fca0008410000 */
[----:B------:R-:W-:-:S07]  /*76e0*/  FSEL R139, R104, RZ, !P1 ;  /* 0x000000ff688b7208 */ /* 0x000fce0004800000 */
.L_x_7747:
[----:B------:R-:W-:Y:S02]  /*76f0*/  F2FP.BF16.F32.PACK_AB R107, RZ, R139 ;  /* 0x0000008bff6b723e */ /* 0x000fe400000010ff */
[----:B------:R-:W-:Y:S02]  /*7700*/  PRMT R106, R157, 0x5410, R158 ;  /* 0x000054109d6a7816 */ /* 0x000fe4000000009e */
[----:B------:R-:W-:Y:S02]  /*7710*/  PRMT R105, R155, 0x5410, R156 ;  /* 0x000054109b697816 */ /* 0x000fe4000000009c */
[----:B------:R-:W-:Y:S02]  /*7720*/  PRMT R104, R154, 0x5410, R153 ;  /* 0x000054109a687816 */ /* 0x000fe40000000099 */
[----:B------:R-:W-:-:S07]  /*7730*/  PRMT R107, R148, 0x5410, R107 ;  /* 0x00005410946b7816 */ /* 0x000fce000000006b */
.L_x_7704:
        /* <DEDUP_REMOVED lines=9> */
[----:B------:R-:W-:Y:S02]  /*77d0*/  LOP3.LUT R154, R9, 0xff, RZ, 0xc0, !PT ;  /* 0x000000ff099a7812 */ /* 0x000fe400078ec0ff */
[----:B------:R-:W-:Y:S02]  /*77e0*/  PRMT R157, R105, 0x4210, R104 ;  /* 0x00004210699d7816 */ /* 0x000fe40000000068 */
[----:B------:R-:W0:Y:S01]  /*77f0*/  LDC.64 R104, c[0x0][0x3b0] ;  /* 0x0000ec00ff687b82 */ /* 0x000e220000000a00 */
[----:B------:R-:W-:Y:S01]  /*7800*/  LOP3.LUT R152, R8, 0xff, RZ, 0xc0, !PT ;  /* 0x000000ff08987812 */ /* 0x000fe200078ec0ff */
[----:B------:R-:W-:Y:S01]  /*7810*/  IMAD.WIDE.U32 R154, R154, 0x1000000, RZ ;  /* 0x010000009a9a7825 */ /* 0x000fe200078e00ff */
[----:B------:R-:W-:-:S02]  /*7820*/  LOP3.LUT R157, R157, 0xff00, R106, 0xf8, !PT ;  /* 0x0000ff009d9d7812 */ /* 0x000fc400078ef86a */
        /* <DEDUP_REMOVED lines=10> */
.L_x_7753:
[----:B------:R-:W-:Y:S01]  /*78d0*/  VIADD R151, R151, 0x80 ;  /* 0x0000008097977836 */ /* 0x000fe20000000000 */
[----:B------:R-:W-:-:S07]  /*78e0*/  IADD3 R150, PT, PT, R150, 0x80, RZ ;  /* 0x0000008096967810 */ /* 0x000fce0007ffe0ff */
.L_x_7653:
[----:B------:R-:W-:Y:S05]  /*78f0*/  BSYNC.RECONVERGENT B0 ;  /* 0x0000000000007941 */ /* 0x000fea0003800200 */
.L_x_7652:
        /* <DEDUP_REMOVED lines=10> */
.L_x_7756:
        /* <DEDUP_REMOVED lines=25> */
.L_x_7761:
        /* <DEDUP_REMOVED lines=13> */
.L_x_7763:
[----:B------:R-:W-:Y:S05]  /*7c00*/  BSYNC.RECONVERGENT B2 ;  /* 0x0000000000027941 */ /* 0x000fea0003800200 */
.L_x_7762:
        /* <DEDUP_REMOVED lines=56> */
.L_x_7760:
[----:B------:R-:W-:Y:S05]  /*7f90*/  BSYNC.RECONVERGENT B1 ;  /* 0x0000000000017941 */ /* 0x000fea0003800200 */
.L_x_7759:
        /* <DEDUP_REMOVED lines=11> */
.L_x_7758:
        /* <DEDUP_REMOVED lines=22> */
.L_x_7767:
        /* <DEDUP_REMOVED lines=13> */
.L_x_7769:
[----:B------:R-:W-:Y:S05]  /*8280*/  BSYNC.RECONVERGENT B2 ;  /* 0x0000000000027941 */ /* 0x000fea0003800200 */
.L_x_7768:
        /* <DEDUP_REMOVED lines=54> */
[----:B------:R-:W-:Y:S01]  /*85f0*/  IMAD.MOV.U32 R121, RZ, RZ, RZ ;  /* 0x000000ffff797224 */ /* 0x000fe200078e00ff */
[----:B------:R-:W-:-:S07]  /*8600*/  MOV R2, R120 ;  /* 0x0000007800027202 */ /* 0x000fce0000000f00 */
.L_x_7766:
[----:B------:R-:W-:Y:S05]  /*8610*/  BSYNC.RECONVERGENT B1 ;  /* 0x0000000000017941 */ /* 0x000fea0003800200 */
.L_x_7765:
        /* <DEDUP_REMOVED lines=13> */
.L_x_7764:
        /* <DEDUP_REMOVED lines=21> */
.L_x_7773:
        /* <DEDUP_REMOVED lines=13> */
.L_x_7775:
[----:B------:R-:W-:Y:S05]  /*8910*/  BSYNC.RECONVERGENT B2 ;  /* 0x0000000000027941 */ /* 0x000fea0003800200 */
.L_x_7774:
        /* <DEDUP_REMOVED lines=56> */
.L_x_7772:
[----:B------:R-:W-:Y:S05]  /*8ca0*/  BSYNC.RECONVERGENT B1 ;  /* 0x0000000000017941 */ /* 0x000fea0003800200 */
.L_x_7771:
        /* <DEDUP_REMOVED lines=11> */
.L_x_7770:
        /* <DEDUP_REMOVED lines=22> */
.L_x_7779:
        /* <DEDUP_REMOVED lines=13> */
.L_x_7781:
[----:B------:R-:W-:Y:S05]  /*8f90*/  BSYNC.RECONVERGENT B2 ;  /* 0x0000000000027941 */ /* 0x000fea0003800200 */
.L_x_7780:
        /* <DEDUP_REMOVED lines=56> */
.L_x_7778:
[----:B------:R-:W-:Y:S05]  /*9320*/  BSYNC.RECONVERGENT B1 ;  /* 0x0000000000017941 */ /* 0x000fea0003800200 */
.L_x_7777:
        /* <DEDUP_REMOVED lines=13> */
.L_x_7776:
        /* <DEDUP_REMOVED lines=21> */
.L_x_7785:
        /* <DEDUP_REMOVED lines=13> */
.L_x_7787:
[----:B------:R-:W-:Y:S05]  /*9620*/  BSYNC.RECONVERGENT B2 ;  /* 0x0000000000027941 */ /* 0x000fea0003800200 */
.L_x_7786:
        /* <DEDUP_REMOVED lines=53> */
[----:B------:R-:W-:-:S04]  /*9980*/  LOP3.LUT R111, R130, UR5, R111, 0x96, !PT ;  /* 0x00000005826f7c12 */ /* 0x000fc8000f8e966f */
[----:B------:R-:W-:-:S07]  /*9990*/  LOP3.LUT R112, R104, UR26, R155, 0x96, !PT ;  /* 0x0000001a68707c12 */ /* 0x000fce000f8e969b */
.L_x_7784:
[----:B------:R-:W-:Y:S05]  /*99a0*/  BSYNC.RECONVERGENT B1 ;  /* 0x0000000000017941 */ /* 0x000fea0003800200 */
.L_x_7783:
        /* <DEDUP_REMOVED lines=11> */
.L_x_7782:
        /* <DEDUP_REMOVED lines=22> */
.L_x_7791:
        /* <DEDUP_REMOVED lines=13> */
.L_x_7793:
[----:B------:R-:W-:Y:S05]  /*9c90*/  BSYNC.RECONVERGENT B2 ;  /* 0x0000000000027941 */ /* 0x000fea0003800200 */
.L_x_7792:
        /* <DEDUP_REMOVED lines=52> */
[----:B------:R-:W-:-:S03]  /*9fe0*/  IMAD.WIDE.U32 R104, R105, -0x2daee0ad, RZ ;  /* 0xd2511f5369687825 */ /* 0x000fc600078e00ff */
[----:B------:R-:W-:Y:S01]  /*9ff0*/  MOV R2, R104 ;  /* 0x0000006800027202 */ /* 0x000fe20000000f00 */
[----:B------:R-:W-:Y:S01]  /*a000*/  IMAD.MOV.U32 R104, RZ, RZ, RZ ;  /* 0x000000ffff687224 */ /* 0x000fe200078e00ff */
[----:B------:R-:W-:-:S07]  /*a010*/  LOP3.LUT R112, R140, UR26, R105, 0x96, !PT ;  /* 0x0000001a8c707c12 */ /* 0x000fce000f8e9669 */
.L_x_7790:
[----:B------:R-:W-:Y:S05]  /*a020*/  BSYNC.RECONVERGENT B1 ;  /* 0x0000000000017941 */ /* 0x000fea0003800200 */
.L_x_7789:
        /* <DEDUP_REMOVED lines=13> */
.L_x_7788:
        /* <DEDUP_REMOVED lines=21> */
.L_x_7797:
        /* <DEDUP_REMOVED lines=13> */
.L_x_7799:
[----:B------:R-:W-:Y:S05]  /*a320*/  BSYNC.RECONVERGENT B2 ;  /* 0x0000000000027941 */ /* 0x000fea0003800200 */
.L_x_7798:
        /* <DEDUP_REMOVED lines=47> */
[----:B------:R-:W-:-:S04]  /*a620*/  IMAD.WIDE.U32 R140, R141, -0x326172a9, RZ ;  /* 0xcd9e8d578d8c7825 */ /* 0x000fc800078e00ff */
[----:B------:R-:W-:Y:S01]  /*a630*/  IMAD.MOV.U32 R105, RZ, RZ, RZ ;  /* 0x000000ffff697224 */ /* 0x000fe200078e00ff */
[----:B------:R-:W-:Y:S01]  /*a640*/  LOP3.LUT R160, R110, UR5, R141, 0x96, !PT ;  /* 0x000000056ea07c12 */ /* 0x000fe2000f8e968d */
[----:B------:R-:W-:Y:S01]  /*a650*/  UIADD3 UR5, UPT, UPT, UR14, -0x700cb87f, URZ ;  /* 0x8ff347810e057890 */ /* 0x000fe2000fffe0ff */
[----:B------:R-:W-:-:S04]  /*a660*/  IMAD.WIDE.U32 R110, R111, -0x326172a9, RZ ;  /* 0xcd9e8d576f6e7825 */ /* 0x000fc800078e00ff */
[----:B------:R-:W-:Y:S01]  /*a670*/  IMAD.WIDE.U32 R160, R160, -0x2daee0ad, RZ ;  /* 0xd2511f53a0a07825 */ /* 0x000fe200078e00ff */
[----:B------:R-:W-:-:S04]  /*a680*/  LOP3.LUT R111, R140, UR5, R111, 0x96, !PT ;  /* 0x000000058c6f7c12 */ /* 0x000fc8000f8e966f */
[----:B------:R-:W-:-:S07]  /*a690*/  LOP3.LUT R112, R104, UR26, R161, 0x96, !PT ;  /* 0x0000001a68707c12 */ /* 0x000fce000f8e96a1 */
.L_x_7796:
[----:B------:R-:W-:Y:S05]  /*a6a0*/  BSYNC.RECONVERGENT B1 ;  /* 0x0000000000017941 */ /* 0x000fea0003800200 */
.L_x_7795:
        /* <DEDUP_REMOVED lines=11> */
.L_x_7794:
        /* <DEDUP_REMOVED lines=17> */
[----:B------:R-:W-:Y:S01]  /*a870*/  @P1 MOV R154, R160 ;  /* 0x000000a0009a1202 */ /* 0x000fe20000000f00 */
[----:B------:R-:W-:Y:S02]  /*a880*/  @!P1 IMAD.MOV.U32 R13, RZ, RZ, R112 ;  /* 0x000000ffff0d9224 */ /* 0x000fe400078e0070 */
[----:B------:R-:W-:Y:S02]  /*a890*/  @P1 VIADD R2, R105, 0x1 ;  /* 0x0000000169021836 */ /* 0x000fe40000000000 */
[----:B------:R-:W-:Y:S01]  /*a8a0*/  @P1 IMAD.MOV.U32 R13, RZ, RZ, R111 ;  /* 0x000000ffff0d1224 */ /* 0x000fe200078e006f */
[----:B------:R-:W-:Y:S06]  /*a8b0*/  BRA `(.L_x_7802) ;  /* 0x0000000400187947 */ /* 0x000fec0003800000 */
.L_x_7803:
        /* <DEDUP_REMOVED lines=13> */
.L_x_7805:
[----:B------:R-:W-:Y:S05]  /*a990*/  BSYNC.RECONVERGENT B2 ;  /* 0x0000000000027941 */ /* 0x000fea0003800200 */
.L_x_7804:
        /* <DEDUP_REMOVED lines=56> */
.L_x_7802:
[----:B------:R-:W-:Y:S05]  /*ad20*/  BSYNC.RECONVERGENT B1 ;  /* 0x0000000000017941 */ /* 0x000fea0003800200 */
.L_x_7801:
[----:B------:R-:W-:Y:S01]  /*ad30*/  I2FP.F32.U32 R13, R13 ;  /* 0x0000000d000d7245 */ /* 0x000fe20000201000 */
[----:B------:R-:W-:Y:S01]  /*ad40*/  IMAD.MOV.U32 R104, RZ, RZ, 0x2f800000 ;  /* 0x2f800000ff687424 */ /* 0x000fe200078e00ff */
[----:B------:R-:W-:-:S03]  /*ad50*/  PRMT R107, R107, 0x7632, R107 ;  /* 0x000076326b6b7816 */ /* 0x000fc6000000006b */
[----:B------:R-:W-:Y:S01]  /*ad60*/  FFMA.FTZ R13, R13, R104, 1.1641532182693481445e-10 ;  /* 0x2f0000000d0d7423 */ /* 0x000fe20000010068 */
[----:B-----5:R-:W-:Y:S02]  /*ad70*/  PRMT R104, R23, 0x7632, R104 ;  /* 0x0000763217687816 */ /* 0x020fe40000000068 */
[----:B------:R-:W-:Y:S02]  /*ad80*/  SHF.L.U32 R107, R107, 0x10, RZ ;  /* 0x000000106b6b7819 */ /* 0x000fe400000006ff */
[----:B------:R-:W-:Y:S01]  /*ad90*/  FSETP.GTU.FTZ.AND P1, PT, R13, UR27, PT ;  /* 0x0000001b0d007c0b */ /* 0x000fe2000bf3c000 */
[----:B------:R-:W-:-:S03]  /*ada0*/  IMAD.U32 R104, R104, 0x10000, RZ ;  /* 0x0001000068687824 */ /* 0x000fc600078e00ff */
[----:B------:R-:W-:Y:S01]  /*adb0*/  SEL R13, RZ, 0x1, P1 ;  /* 0x00000001ff0d7807 */ /* 0x000fe20000800000 */
[----:B------:R-:W-:-:S04]  /*adc0*/  FMUL.FTZ R104, R104, UR17 ;  /* 0x0000001168687c20 */ /* 0x000fc80008410000 */
[----:B------:R-:W-:-:S05]  /*add0*/  FMUL.FTZ R104, R104, UR16 ;  /* 0x0000001068687c20 */ /* 0x000fca0008410000 */
[----:B------:R-:W-:-:S05]  /*ade0*/  FSEL R104, R104, RZ, !P1 ;  /* 0x000000ff68687208 */ /* 0x000fca0004800000 */
[----:B------:R-:W-:-:S07]  /*adf0*/  FADD.FTZ R141, R107, R104 ;  /* 0x000000686b8d7221 */ /* 0x000fce0000010000 */
.L_x_7800:
[----:B------:R-:W-:Y:S02]  /*ae00*/  F2FP.BF16.F32.PACK_AB R107, RZ, R141 ;  /* 0x0000008dff6b723e */ /* 0x000fe400000010ff */
[----:B------:R-:W-:Y:S02]  /*ae10*/  PRMT R106, R159, 0x5410, R106 ;  /* 0x000054109f6a7816 */ /* 0x000fe4000000006a */
[----:B------:R-:W-:Y:S02]  /*ae20*/  PRMT R105, R156, 0x5410, R158 ;  /* 0x000054109c697816 */ /* 0x000fe4000000009e */
[----:B------:R-:W-:Y:S02]  /*ae30*/  PRMT R104, R148, 0x5410, R153 ;  /* 0x0000541094687816 */ /* 0x000fe40000000099 */
[----:B------:R-:W-:Y:S01]  /*ae40*/  PRMT R107, R157, 0x5410, R107 ;  /* 0x000054109d6b7816 */ /* 0x000fe2000000006b */
[----:B------:R-:W-:Y:S06]  /*ae50*/  BRA `(.L_x_7806) ;  /* 0x00000030004c7947 */ /* 0x000fec0003800000 */
.L_x_7757:
        /* <DEDUP_REMOVED lines=20> */
.L_x_7810:
        /* <DEDUP_REMOVED lines=13> */
.L_x_7812:
[----:B------:R-:W-:Y:S05]  /*b070*/  BSYNC.RECONVERGENT B2 ;  /* 0x0000000000027941 */ /* 0x000fea0003800200 */
.L_x_7811:
        /* <DEDUP_REMOVED lines=53> */
[----:B------:R-:W-:Y:S01]  /*b3d0*/  HFMA2 R104, -RZ, RZ, 0, 0 ;  /* 0x00000000ff687431 */ /* 0x000fe200000001ff */
[----:B------:R-:W-:-:S07]  /*b3e0*/  LOP3.LUT R112, R14, UR26, R155, 0x96, !PT ;  /* 0x0000001a0e707c12 */ /* 0x000fce000f8e969b */
.L_x_7809:
[----:B------:R-:W-:Y:S05]  /*b3f0*/  BSYNC.RECONVERGENT B1 ;  /* 0x0000000000017941 */ /* 0x000fea0003800200 */
.L_x_7808:
        /* <DEDUP_REMOVED lines=9> */
.L_x_7807:
        /* <DEDUP_REMOVED lines=17> */
.L_x_7816:
        /* <DEDUP_REMOVED lines=13> */
.L_x_7818:
[----:B------:R-:W-:Y:S05]  /*b670*/  BSYNC.RECONVERGENT B2 ;  /* 0x0000000000027941 */ /* 0x000fea0003800200 */
.L_x_7817:
        /* <DEDUP_REMOVED lines=56> */
.L_x_7815:
[----:B------:R-:W-:Y:S05]  /*ba00*/  BSYNC.RECONVERGENT B1 ;  /* 0x0000000000017941 */ /* 0x000fea0003800200 */
.L_x_7814:
        /* <DEDUP_REMOVED lines=10> */
.L_x_7813:
        /* <DEDUP_REMOVED lines=17> */
.L_x_7822:
        /* <DEDUP_REMOVED lines=13> */
.L_x_7824:
[----:B------:R-:W-:Y:S05]  /*bc90*/  BSYNC.RECONVERGENT B2 ;  /* 0x0000000000027941 */ /* 0x000fea0003800200 */
.L_x_7823:
        /* <DEDUP_REMOVED lines=56> */
.L_x_7821:
[----:B------:R-:W-:Y:S05]  /*c020*/  BSYNC.RECONVERGENT B1 ;  /* 0x0000000000017941 */ /* 0x000fea0003800200 */
.L_x_7820:
        /* <DEDUP_REMOVED lines=9> */
.L_x_7819:
        /* <DEDUP_REMOVED lines=17> */
.L_x_7828:
        /* <DEDUP_REMOVED lines=13> */
.L_x_7830:
[----:B------:R-:W-:Y:S05]  /*c2a0*/  BSYNC.RECONVERGENT B2 ;  /* 0x0000000000027941 */ /* 0x000fea0003800200 */
.L_x_7829:
        /* <DEDUP_REMOVED lines=56> */
.L_x_7827:
[----:B------:R-:W-:Y:S05]  /*c630*/  BSYNC.RECONVERGENT B1 ;  /* 0x0000000000017941 */ /* 0x000fea0003800200 */
.L_x_7826:
        /* <DEDUP_REMOVED lines=10> */
.L_x_7825:
        /* <DEDUP_REMOVED lines=17> */
.L_x_7834:
        /* <DEDUP_REMOVED lines=13> */
.L_x_7836:
[----:B------:R-:W-:Y:S05]  /*c8c0*/  BSYNC.RECONVERGENT B2 ;  /* 0x0000000000027941 */ /* 0x000fea0003800200 */
.L_x_7835:
        /* <DEDUP_REMOVED lines=56> */
.L_x_7833:
[----:B------:R-:W-:Y:S05]  /*cc50*/  BSYNC.RECONVERGENT B1 ;  /* 0x0000000000017941 */ /* 0x000fea0003800200 */
.L_x_7832:
        /* <DEDUP_REMOVED lines=9> */
.L_x_7831:
        /* <DEDUP_REMOVED lines=17> */
.L_x_7840:
        /* <DEDUP_REMOVED lines=13> */
.L_x_7842:
[----:B------:R-:W-:Y:S05]  /*ced0*/  BSYNC.RECONVERGENT B2 ;  /* 0x0000000000027941 */ /* 0x000fea0003800200 */
.L_x_7841:
        /* <DEDUP_REMOVED lines=56> */
.L_x_7839:
[----:B------:R-:W-:Y:S05]  /*d260*/  BSYNC.RECONVERGENT B1 ;  /* 0x0000000000017941 */ /* 0x000fea0003800200 */
.L_x_7838:
        /* <DEDUP_REMOVED lines=10> */
.L_x_7837:
        /* <DEDUP_REMOVED lines=17> */
.L_x_7846:
        /* <DEDUP_REMOVED lines=13> */
.L_x_7848:
[----:B------:R-:W-:Y:S05]  /*d4f0*/  BSYNC.RECONVERGENT B2 ;  /* 0x0000000000027941 */ /* 0x000fea0003800200 */
.L_x_7847:
        /* <DEDUP_REMOVED lines=56> */
.L_x_7845:
[----:B------:R-:W-:Y:S05]  /*d880*/  BSYNC.RECONVERGENT B1 ;  /* 0x0000000000017941 */ /* 0x000fea0003800200 */
.L_x_7844:
        /* <DEDUP_REMOVED lines=9> */
.L_x_7843:
        /* <DEDUP_REMOVED lines=17> */
.L_x_7852:
        /* <DEDUP_REMOVED lines=13> */
.L_x_7854:
[----:B------:R-:W-:Y:S05]  /*db00*/  BSYNC.RECONVERGENT B2 ;  /* 0x0000000000027941 */ /* 0x000fea0003800200 */
.L_x_7853:
        /* <DEDUP_REMOVED lines=56> */
.L_x_7851:
[----:B------:R-:W-:Y:S05]  /*de90*/  BSYNC.RECONVERGENT B1 ;  /* 0x0000000000017941 */ /* 0x000fea0003800200 */
.L_x_7850:
[----:B------:R-:W-:Y:S01]  /*dea0*/  I2FP.F32.U32 R13, R13 ;  /* 0x0000000d000d7245 */ /* 0x000fe20000201000 */
[----:B------:R-:W-:-:S05]  /*deb0*/  HFMA2 R104, -RZ, RZ, 0.1171875, 0 ;  /* 0x2f800000ff687431 */ /* 0x000fca00000001ff */
        /* <DEDUP_REMOVED lines=8> */
.L_x_7849:
[----:B------:R-:W-:Y:S02]  /*df40*/  F2FP.BF16.F32.PACK_AB R107, RZ, R141 ;  /* 0x0000008dff6b723e */ /* 0x000fe400000010ff */
[----:B------:R-:W-:Y:S02]  /*df50*/  PRMT R106, R158, 0x5410, R159 ;  /* 0x000054109e6a7816 */ /* 0x000fe4000000009f */
[----:B------:R-:W-:Y:S02]  /*df60*/  PRMT R105, R157, 0x5410, R156 ;  /* 0x000054109d697816 */ /* 0x000fe4000000009c */
[----:B------:R-:W-:Y:S02]  /*df70*/  PRMT R104, R155, 0x5410, R153 ;  /* 0x000054109b687816 */ /* 0x000fe40000000099 */
[----:B------:R-:W-:-:S07]  /*df80*/  PRMT R107, R148, 0x5410, R107 ;  /* 0x00005410946b7816 */ /* 0x000fce000000006b */
.L_x_7806:
        /* <DEDUP_REMOVED lines=8> */
[----:B------:R-:W-:Y:S02]  /*e010*/  PRMT R107, R11, 0x7104, RZ ;  /* 0x000071040b6b7816 */ /* 0x000fe400000000ff */
[----:B------:R-:W-:Y:S02]  /*e020*/  PRMT R106, R105, 0x4210, R104 ;  /* 0x00004210696a7816 */ /* 0x000fe40000000068 */
[----:B------:R-:W0:Y:S01]  /*e030*/  LDC.64 R104, c[0x0][0x3b0] ;  /* 0x0000ec00ff687b82 */ /* 0x000e220000000a00 */
        /* <DEDUP_REMOVED lines=9> */
[----:B------:R-:W-:Y:S02]  /*e0d0*/  LOP3.LUT R154, R106, R156, R154, 0xfe, !PT ;  /* 0x0000009c6a9a7212 */ /* 0x000fe400078efe9a */
[----:B------:R-:W-:Y:S02]  /*e0e0*/  LOP3.LUT R107, R153, R107, RZ, 0xfc, !PT ;  /* 0x0000006b996b7212 */ /* 0x000fe400078efcff */
[----:B------:R-:W-:Y:S01]  /*e0f0*/  LOP3.LUT R106, R154, 0xff, R5, 0xf8, !PT ;  /* 0x000000ff9a6a7812 */ /* 0x000fe200078ef805 */
[----:B0-----:R-:W-:-:S05]  /*e100*/  IMAD.WIDE.U32 R104, R150, 0x8, R104 ;  /* 0x0000000896687825 */ /* 0x001fca00078e0068 */
[----:B------:R1:W-:Y:S02]  /*e110*/  STG.E.64 desc[UR12][R104.64], R106 ;  /* 0x0000006a68007986 */ /* 0x0003e4000c101b0c */
.L_x_7855:
[----:B------:R-:W-:Y:S02]  /*e120*/  VIADD R151, R151, 0x80 ;  /* 0x0000008097977836 */ /* 0x000fe40000000000 */
[----:B------:R-:W-:-:S07]  /*e130*/  VIADD R150, R150, 0x80 ;  /* 0x0000008096967836 */ /* 0x000fce0000000000 */
.L_x_7755:
[----:B------:R-:W-:Y:S05]  /*e140*/  BSYNC.RECONVERGENT B0 ;  /* 0x0000000000007941 */ /* 0x000fea0003800200 */
.L_x_7754:
        /* <DEDUP_REMOVED lines=9> */
.L_x_7858:
        /* <DEDUP_REMOVED lines=25> */
.L_x_7863:
        /* <DEDUP_REMOVED lines=13> */
.L_x_7865:
[----:B------:R-:W-:Y:S05]  /*e440*/  BSYNC.RECONVERGENT B2 ;  /* 0x0000000000027941 */ /* 0x000fea0003800200 */
.L_x_7864:
        /* <DEDUP_REMOVED lines=56> */
.L_x_7862:
[----:B------:R-:W-:Y:S05]  /*e7d0*/  BSYNC.RECONVERGENT B1 ;  /* 0x0000000000017941 */ /* 0x000fea0003800200 */
.L_x_7861:
        /* <DEDUP_REMOVED lines=11> */
.L_x_7860:
        /* <DEDUP_REMOVED lines=22> */
.L_x_7869:
        /* <DEDUP_REMOVED lines=13> */
.L_x_7871:
[----:B------:R-:W-:Y:S05]  /*eac0*/  BSYNC.RECONVERGENT B2 ;  /* 0x0000000000027941 */ /* 0x000fea0003800200 */
.L_x_7870:
        /* <DEDUP_REMOVED lines=56> */
.L_x_7868:
[----:B------:R-:W-:Y:S05]  /*ee50*/  BSYNC.RECONVERGENT B1 ;  /* 0x0000000000017941 */ /* 0x000fea0003800200 */
.L_x_7867:
        /* <DEDUP_REMOVED lines=13> */
.L_x_7866:
        /* <DEDUP_REMOVED lines=21> */
.L_x_7875:
        /* <DEDUP_REMOVED lines=13> */
.L_x_7877:
[----:B------:R-:W-:Y:S05]  /*f150*/  BSYNC.RECONVERGENT B2 ;  /* 0x0000000000027941 */ /* 0x000fea0003800200 */
.L_x_7876:
        /* <DEDUP_REMOVED lines=56> */
.L_x_7874:
[----:B------:R-:W-:Y:S05]  /*f4e0*/  BSYNC.RECONVERGENT B1 ;  /* 0x0000000000017941 */ /* 0x000fea0003800200 */
.L_x_7873:
        /* <DEDUP_REMOVED lines=11> */
.L_x_7872:
        /* <DEDUP_REMOVED lines=22> */
.L_x_7881:
        /* <DEDUP_REMOVED lines=13> */
.L_x_7883:
[----:B------:R-:W-:Y:S05]  /*f7d0*/  BSYNC.RECONVERGENT B2 ;  /* 0x0000000000027941 */ /* 0x000fea0003800200 */
.L_x_7882:
        /* <DEDUP_REMOVED lines=56> */
.L_x_7880:
[----:B------:R-:W-:Y:S05]  /*fb60*/  BSYNC.RECONVERGENT B1 ;  /* 0x0000000000017941 */ /* 0x000fea0003800200 */
.L_x_7879:
        /* <DEDUP_REMOVED lines=13> */
.L_x_7878:
        /* <DEDUP_REMOVED lines=21> */
.L_x_7887:
        /* <DEDUP_REMOVED lines=13> */
.L_x_7889:
[----:B------:R-:W-:Y:S05]  /*fe60*/  BSYNC.RECONVERGENT B2 ;  /* 0x0000000000027941 */ /* 0x000fea0003800200 */
.L_x_7888:
        /* <DEDUP_REMOVED lines=50> */
[----:B------:R-:W-:Y:S01]  /*10190*/  UIADD3 UR5, UPT, UPT, UR14, -0x700cb87f, URZ ;  /* 0x8ff347810e057890 */ /* 0x000fe2000fffe0ff */
[----:B------:R-:W-:-:S04]  /*101a0*/  IMAD.WIDE.U32 R110, R111, -0x326172a9, RZ ;  /* 0xcd9e8d576f6e7825 */ /* 0x000fc800078e00ff */
[----:B------:R-:W-:Y:S01]  /*101b0*/  IMAD.WIDE.U32 R154, R154, -0x2daee0ad, RZ ;  /* 0xd2511f539a9a7825 */ /* 0x000fe200078e00ff */
[----:B------:R-:W-:-:S04]  /*101c0*/  LOP3.LUT R111, R132, UR5, R111, 0x96, !PT ;  /* 0x00000005846f7c12 */ /* 0x000fc8000f8e966f */
[----:B------:R-:W-:-:S07]  /*101d0*/  LOP3.LUT R112, R104, UR26, R155, 0x96, !PT ;  /* 0x0000001a68707c12 */ /* 0x000fce000f8e969b */
.L_x_7886:
[----:B------:R-:W-:Y:S05]  /*101e0*/  BSYNC.RECONVERGENT B1 ;  /* 0x0000000000017941 */ /* 0x000fea0003800200 */
.L_x_7885:
        /* <DEDUP_REMOVED lines=11> */
.L_x_7884:
        /* <DEDUP_REMOVED lines=22> */
.L_x_7893:
        /* <DEDUP_REMOVED lines=13> */
.L_x_7895:
[----:B------:R-:W-:Y:S05]  /*104d0*/  BSYNC.RECONVERGENT B2 ;  /* 0x0000000000027941 */ /* 0x000fea0003800200 */
.L_x_7894:
[----:B------:R-:W-:Y:S01]  /*104e0*/  LOP3.LUT R110, R0, UR15, R143, 0x96, !PT ;  /* 0x0000000f006e7c12 */ /* 0x000fe2000f8e968f */
[----:B------:R-:W-:Y:S01]  /*104f0*/  IMAD.WIDE.U32 R104, R117, -0x326172a9, RZ ;  /* 0xcd9e8d5775687825 */ /* 0x000fe200078e00ff */
[----:B------:R-:W-:Y:S01]  /*10500*/  UIADD3 UR5, UPT, UPT, UR15, 0x76cf5d0a, URZ ;  /* 0x76cf5d0a0f057890 */ /* 0x000fe2000fffe0ff */
[----:B------:R-:W-:Y:S02]  /*10510*/  MOV R11, R154 ;  /* 0x0000009a000b7202 */ /* 0x000fe40000000f00 */
[----:B------:R-:W-:Y:S01]  /*10520*/  IMAD.WIDE.U32 R110, R110, -0x326172a9, RZ ;  /* 0xcd9e8d576e6e7825 */ /* 0x000fe200078e00ff */
[----:B------:R-:W-:-:S04]  /*10530*/  LOP3.LUT R105, R115, UR14, R105, 0x96, !PT ;  /* 0x0000000e73697c12 */ /* 0x000fc8000f8e9669 */
        /* <DEDUP_REMOVED lines=48> */
[----:B------:R-:W-:Y:S01]  /*10840*/  LOP3.LUT R112, R142, UR26, R105, 0x96, !PT ;  /* 0x0000001a8e707c12 */ /* 0x000fe2000f8e9669 */
[----:B------:R-:W-:-:S07]  /*10850*/  IMAD.MOV.U32 R104, RZ, RZ, RZ ;  /* 0x000000ffff687224 */ /* 0x000fce00078e00ff */
.L_x_7892:
[----:B------:R-:W-:Y:S05]  /*10860*/  BSYNC.RECONVERGENT B1 ;  /* 0x0000000000017941 */ /* 0x000fea0003800200 */
.L_x_7891:
        /* <DEDUP_REMOVED lines=13> */
.L_x_7890:
        /* <DEDUP_REMOVED lines=21> */
.L_x_7899:
        /* <DEDUP_REMOVED lines=13> */
.L_x_7901:
[----:B------:R-:W-:Y:S05]  /*10b60*/  BSYNC.RECONVERGENT B2 ;  /* 0x0000000000027941 */ /* 0x000fea0003800200 */
.L_x_7900:
        /* <DEDUP_REMOVED lines=55> */
.L_x_7898:
[----:B------:R-:W-:Y:S05]  /*10ee0*/  BSYNC.RECONVERGENT B1 ;  /* 0x0000000000017941 */ /* 0x000fea0003800200 */
.L_x_7897:
        /* <DEDUP_REMOVED lines=11> */
.L_x_7896:
        /* <DEDUP_REMOVED lines=18> */
[----:B------:R-:W-:Y:S01]  /*110c0*/  @P2 IADD3 R2, PT, PT, R105, 0x1, RZ ;  /* 0x0000000169022810 */ /* 0x000fe20007ffe0ff */
[----:B------:R-:W-:Y:S02]  /*110d0*/  @P2 IMAD.MOV.U32 R154, RZ, RZ, R160 ;  /* 0x000000ffff9a2224 */ /* 0x000fe400078e00a0 */
[----:B------:R-:W-:Y:S01]  /*110e0*/  @P2 IMAD.MOV.U32 R13, RZ, RZ, R111 ;  /* 0x000000ffff0d2224 */ /* 0x000fe200078e006f */
[----:B------:R-:W-:Y:S06]  /*110f0*/  BRA `(.L_x_7904) ;  /* 0x0000000400187947 */ /* 0x000fec0003800000 */
.L_x_7905:
        /* <DEDUP_REMOVED lines=13> */
.L_x_7907:
[----:B------:R-:W-:Y:S05]  /*111d0*/  BSYNC.RECONVERGENT B2 ;  /* 0x0000000000027941 */ /* 0x000fea0003800200 */
.L_x_7906:
[----:B------:R-:W-:Y:S01]  /*111e0*/  LOP3.LUT R110, R0, UR15, R155, 0x96, !PT ;  /* 0x0000000f006e7c12 */ /* 0x000fe2000f8e969b */
[----:B------:R-:W-:Y:S01]  /*111f0*/  IMAD.WIDE.U32 R104, R117, -0x326172a9, RZ ;  /* 0xcd9e8d5775687825 */ /* 0x000fe200078e00ff */
[----:B------:R-:W-:-:S03]  /*11200*/  UIADD3 UR5, UPT, UPT, UR15, 0x76cf5d0a, URZ ;  /* 0x76cf5d0a0f057890 */ /* 0x000fc6000fffe0ff */
[----:B------:R-:W-:Y:S01]  /*11210*/  IMAD.WIDE.U32 R110, R110, -0x326172a9, RZ ;  /* 0xcd9e8d576e6e7825 */ /* 0x000fe200078e00ff */
[----:B------:R-:W-:-:S03]  /*11220*/  LOP3.LUT R105, R115, UR14, R105, 0x96, !PT ;  /* 0x0000000e73697c12 */ /* 0x000fc6000f8e9669 */
[----:B------:R-:W-:Y:S01]  /*11230*/  IMAD.MOV.U32 R13, RZ, RZ, R160 ;  /* 0x000000ffff0d7224 */ /* 0x000fe200078e00a0 */
[----:B------:R-:W-:Y:S01]  /*11240*/  LOP3.LUT R155, R104, UR22, R111, 0x96, !PT ;  /* 0x00000016689b7c12 */ /* 0x000fe2000f8e966f */
[----:B------:R-:W-:-:S04]  /*11250*/  IMAD.WIDE.U32 R104, R105, -0x2daee0ad, RZ ;  /* 0xd2511f5369687825 */ /* 0x000fc800078e00ff */
[----:B------:R-:W-:Y:S01]  /*11260*/  IMAD.MOV.U32 R2, RZ, RZ, RZ ;  /* 0x000000ffff027224 */ /* 0x000fe200078e00ff */
        /* <DEDUP_REMOVED lines=45> */
[----:B------:R-:W-:Y:S02]  /*11540*/  LOP3.LUT R112, R154, UR26, R105, 0x96, !PT ;  /* 0x0000001a9a707c12 */ /* 0x000fe4000f8e9669 */
[----:B------:R-:W-:-:S07]  /*11550*/  MOV R154, R104 ;  /* 0x00000068009a7202 */ /* 0x000fce0000000f00 */
.L_x_7904:
[----:B------:R-:W-:Y:S05]  /*11560*/  BSYNC.RECONVERGENT B1 ;  /* 0x0000000000017941 */ /* 0x000fea0003800200 */
.L_x_7903:
[----:B------:R-:W-:Y:S01]  /*11570*/  I2FP.F32.U32 R13, R13 ;  /* 0x0000000d000d7245 */ /* 0x000fe20000201000 */
[----:B------:R-:W-:Y:S01]  /*11580*/  HFMA2 R104, -RZ, RZ, 0.1171875, 0 ;  /* 0x2f800000ff687431 */ /* 0x000fe200000001ff */
[----:B------:R-:W-:-:S04]  /*11590*/  PRMT R107, R107, 0x7632, R107 ;  /* 0x000076326b6b7816 */ /* 0x000fc8000000006b */
[----:B------:R-:W-:Y:S01]  /*115a0*/  FFMA.FTZ R13, R13, R104, 1.1641532182693481445e-10 ;  /* 0x2f0000000d0d7423 */ /* 0x000fe20000010068 */
[----:B-----5:R-:W-:Y:S01]  /*115b0*/  PRMT R104, R23, 0x7632, R104 ;  /* 0x0000763217687816 */ /* 0x020fe20000000068 */
[----:B------:R-:W-:-:S03]  /*115c0*/  IMAD.U32 R107, R107, 0x10000, RZ ;  /* 0x000100006b6b7824 */ /* 0x000fc600078e00ff */
[----:B------:R-:W-:Y:S01]  /*115d0*/  FSETP.GTU.FTZ.AND P2, PT, R13, UR27, PT ;  /* 0x0000001b0d007c0b */ /* 0x000fe2000bf5c000 */
[----:B------:R-:W-:-:S03]  /*115e0*/  IMAD.U32 R104, R104, 0x10000, RZ ;  /* 0x0001000068687824 */ /* 0x000fc600078e00ff */
[----:B------:R-:W-:Y:S01]  /*115f0*/  SEL R13, RZ, 0x1, P2 ;  /* 0x00000001ff0d7807 */ /* 0x000fe20001000000 */
[----:B------:R-:W-:-:S04]  /*11600*/  FMUL.FTZ R104, R104, UR17 ;  /* 0x0000001168687c20 */ /* 0x000fc80008410000 */
[----:B------:R-:W-:-:S05]  /*11610*/  FMUL.FTZ R104, R104, UR16 ;  /* 0x0000001068687c20 */ /* 0x000fca0008410000 */
[----:B------:R-:W-:-:S05]  /*11620*/  FSEL R104, R104, RZ, !P2 ;  /* 0x000000ff68687208 */ /* 0x000fca0005000000 */
[----:B------:R-:W-:-:S07]  /*11630*/  FADD.FTZ R143, R107, R104 ;  /* 0x000000686b8f7221 */ /* 0x000fce0000010000 */
.L_x_7902:
[----:B------:R-:W-:Y:S02]  /*11640*/  F2FP.BF16.F32.PACK_AB R107, RZ, R143 ;  /* 0x0000008fff6b723e */ /* 0x000fe400000010ff */
[----:B------:R-:W-:Y:S02]  /*11650*/  PRMT R106, R159, 0x5410, R106 ;  /* 0x000054109f6a7816 */ /* 0x000fe4000000006a */
[----:B------:R-:W-:Y:S02]  /*11660*/  PRMT R105, R156, 0x5410, R158 ;  /* 0x000054109c697816 */ /* 0x000fe4000000009e */
[----:B------:R-:W-:Y:S02]  /*11670*/  PRMT R104, R148, 0x5410, R153 ;  /* 0x0000541094687816 */ /* 0x000fe40000000099 */
[----:B------:R-:W-:Y:S01]  /*11680*/  PRMT R107, R157, 0x5410, R107 ;  /* 0x000054109d6b7816 */ /* 0x000fe2000000006b */
[----:B------:R-:W-:Y:S06]  /*11690*/  BRA `(.L_x_7908) ;  /* 0x00000030004c7947 */ /* 0x000fec0003800000 */
.L_x_7859:
        /* <DEDUP_REMOVED lines=20> */
.L_x_7912:
        /* <DEDUP_REMOVED lines=13> */
.L_x_7914:
[----:B------:R-:W-:Y:S05]  /*118b0*/  BSYNC.RECONVERGENT B2 ;  /* 0x0000000000027941 */ /* 0x000fea0003800200 */
.L_x_7913:
        /* <DEDUP_REMOVED lines=54> */
[----:B------:R-:W-:-:S07]  /*11c20*/  LOP3.LUT R112, R16, UR26, R155, 0x96, !PT ;  /* 0x0000001a10707c12 */ /* 0x000fce000f8e969b */
.L_x_7911:
[----:B------:R-:W-:Y:S05]  /*11c30*/  BSYNC.RECONVERGENT B1 ;  /* 0x0000000000017941 */ /* 0x000fea0003800200 */
.L_x_7910:
        /* <DEDUP_REMOVED lines=9> */
.L_x_7909:
        /* <DEDUP_REMOVED lines=17> */
.L_x_7918:
        /* <DEDUP_REMOVED lines=13> */
.L_x_7920:
[----:B------:R-:W-:Y:S05]  /*11eb0*/  BSYNC.RECONVERGENT B2 ;  /* 0x0000000000027941 */ /* 0x000fea0003800200 */
.L_x_7919:
        /* <DEDUP_REMOVED lines=56> */
.L_x_7917:
[----:B------:R-:W-:Y:S05]  /*12240*/  BSYNC.RECONVERGENT B1 ;  /* 0x0000000000017941 */ /* 0x000fea0003800200 */
.L_x_7916:
        /* <DEDUP_REMOVED lines=10> */
.L_x_7915:
        /* <DEDUP_REMOVED lines=17> */
.L_x_7924:
        /* <DEDUP_REMOVED lines=13> */
.L_x_7926:
[----:B------:R-:W-:Y:S05]  /*124d0*/  BSYNC.RECONVERGENT B2 ;  /* 0x0000000000027941 */ /* 0x000fea0003800200 */
.L_x_7925:
        /* <DEDUP_REMOVED lines=56> */
.L_x_7923:
[----:B------:R-:W-:Y:S05]  /*12860*/  BSYNC.RECONVERGENT B1 ;  /* 0x0000000000017941 */ /* 0x000fea0003800200 */
.L_x_7922:
        /* <DEDUP_REMOVED lines=9> */
.L_x_7921:
        /* <DEDUP_REMOVED lines=17> */
.L_x_7930:
        /* <DEDUP_REMOVED lines=13> */
.L_x_7932:
[----:B------:R-:W-:Y:S05]  /*12ae0*/  BSYNC.RECONVERGENT B2 ;  /* 0x0000000000027941 */ /* 0x000fea0003800200 */
.L_x_7931:
        /* <DEDUP_REMOVED lines=56> */
.L_x_7929:
[----:B------:R-:W-:Y:S05]  /*12e70*/  BSYNC.RECONVERGENT B1 ;  /* 0x0000000000017941 */ /* 0x000fea0003800200 */
.L_x_7928:
        /* <DEDUP_REMOVED lines=10> */
.L_x_7927:
        /* <DEDUP_REMOVED lines=17> */
.L_x_7936:
        /* <DEDUP_REMOVED lines=13> */
.L_x_7938:
[----:B------:R-:W-:Y:S05]  /*13100*/  BSYNC.RECONVERGENT B2 ;  /* 0x0000000000027941 */ /* 0x000fea0003800200 */
.L_x_7937:
        /* <DEDUP_REMOVED lines=56> */
.L_x_7935:
[----:B------:R-:W-:Y:S05]  /*13490*/  BSYNC.RECONVERGENT B1 ;  /* 0x0000000000017941 */ /* 0x000fea0003800200 */
.L_x_7934:
        /* <DEDUP_REMOVED lines=9> */
.L_x_7933:
        /* <DEDUP_REMOVED lines=17> */
.L_x_7942:
        /* <DEDUP_REMOVED lines=13> */
.L_x_7944:
[----:B------:R-:W-:Y:S05]  /*13710*/  BSYNC.RECONVERGENT B2 ;  /* 0x0000000000027941 */ /* 0x000fea0003800200 */
.L_x_7943:
        /* <DEDUP_REMOVED lines=56> */
.L_x_7941:
[----:B------:R-:W-:Y:S05]  /*13aa0*/  BSYNC.RECONVERGENT B1 ;  /* 0x0000000000017941 */ /* 0x000fea0003800200 */
.L_x_7940:
        /* <DEDUP_REMOVED lines=10> */
.L_x_7939:
        /* <DEDUP_REMOVED lines=17> */
.L_x_7948:
        /* <DEDUP_REMOVED lines=13> */
.L_x_7950:
[----:B------:R-:W-:Y:S05]  /*13d30*/  BSYNC.RECONVERGENT B2 ;  /* 0x0000000000027941 */ /* 0x000fea0003800200 */
.L_x_7949:
        /* <DEDUP_REMOVED lines=56> */
.L_x_7947:
[----:B------:R-:W-:Y:S05]  /*140c0*/  BSYNC.RECONVERGENT B1 ;  /* 0x0000000000017941 */ /* 0x000fea0003800200 */
.L_x_7946:
        /* <DEDUP_REMOVED lines=9> */
.L_x_7945:
        /* <DEDUP_REMOVED lines=17> */
.L_x_7954:
        /* <DEDUP_REMOVED lines=13> */
.L_x_7956:
[----:B------:R-:W-:Y:S05]  /*14340*/  BSYNC.RECONVERGENT B2 ;  /* 0x0000000000027941 */ /* 0x000fea0003800200 */
.L_x_7955:
        /* <DEDUP_REMOVED lines=56> */
.L_x_7953:
[----:B------:R-:W-:Y:S05]  /*146d0*/  BSYNC.RECONVERGENT B1 ;  /* 0x0000000000017941 */ /* 0x000fea0003800200 */
.L_x_7952:
[----:B------:R-:W-:Y:S01]  /*146e0*/  I2FP.F32.U32 R13, R13 ;  /* 0x0000000d000d7245 */ /* 0x000fe20000201000 */
[----:B------:R-:W-:-:S04]  /*146f0*/  IMAD.MOV.U32 R104, RZ, RZ, 0x2f800000 ;  /* 0x2f800000ff687424 */ /* 0x000fc800078e00ff */
[----:B------:R-:W-:Y:S01]  /*14700*/  FFMA.FTZ R13, R13, R104, 1.1641532182693481445e-10 ;  /* 0x2f0000000d0d7423 */ /* 0x000fe20000010068 */
[----:B-----5:R-:W-:-:S04]  /*14710*/  PRMT R104, R23, 0x7632, R104 ;  /* 0x0000763217687816 */ /* 0x020fc80000000068 */
[----:B------:R-:W-:Y:S02]  /*14720*/  SHF.L.U32 R104, R104, 0x10, RZ ;  /* 0x0000001068687819 */ /* 0x000fe400000006ff */
[----:B------:R-:W-:-:S03]  /*14730*/  FSETP.GTU.FTZ.AND P2, PT, R13, UR27, PT ;  /* 0x0000001b0d007c0b */ /* 0x000fc6000bf5c000 */
[----:B------:R-:W-:Y:S01]  /*14740*/  FMUL.FTZ R104, R104, UR17 ;  /* 0x0000001168687c20 */ /* 0x000fe20008410000 */
[----:B------:R-:W-:-:S03]  /*14750*/  SEL R13, RZ, 0x1, P2 ;  /* 0x00000001ff0d7807 */ /* 0x000fc60001000000 */
[----:B------:R-:W-:-:S05]  /*14760*/  FMUL.FTZ R104, R104, UR16 ;  /* 0x0000001068687c20 */ /* 0x000fca0008410000 */
[----:B------:R-:W-:-:S07]  /*14770*/  FSEL R143, R104, RZ, !P2 ;  /* 0x000000ff688f7208 */ /* 0x000fce0005000000 */
.L_x_7951:
[----:B------:R-:W-:Y:S02]  /*14780*/  F2FP.BF16.F32.PACK_AB R107, RZ, R143 ;  /* 0x0000008fff6b723e */ /* 0x000fe400000010ff */
[----:B------:R-:W-:Y:S02]  /*14790*/  PRMT R106, R158, 0x5410, R159 ;  /* 0x000054109e6a7816 */ /* 0x000fe4000000009f */
[----:B------:R-:W-:Y:S02]  /*147a0*/  PRMT R105, R157, 0x5410, R156 ;  /* 0x000054109d697816 */ /* 0x000fe4000000009c */
[----:B------:R-:W-:Y:S02]  /*147b0*/  PRMT R104, R155, 0x5410, R153 ;  /* 0x000054109b687816 */ /* 0x000fe40000000099 */
[----:B------:R-:W-:-:S07]  /*147c0*/  PRMT R107, R148, 0x5410, R107 ;  /* 0x00005410946b7816 */ /* 0x000fce000000006b */
.L_x_7908:
[----:B------:R-:W0:Y:S01]  /*147d0*/  LDC.64 R156, c[0x0][0x3a8] ;  /* 0x0000ea00ff9c7b82 */ /* 0x000e220000000a00 */
[----:B------:R-:W-:Y:S02]  /*147e0*/  IMAD.MOV.U32 R148, RZ, RZ, R154 ;  /* 0x000000ffff947224 */ /* 0x000fe400078e009a */
        /* <DEDUP_REMOVED lines=23> */
.L_x_7957:
[----:B------:R-:W-:Y:S01]  /*14960*/  IADD3 R151, PT, PT, R151, 0x80, RZ ;  /* 0x0000008097977810 */ /* 0x000fe20007ffe0ff */
[----:B------:R-:W-:-:S07]  /*14970*/  VIADD R150, R150, 0x80 ;  /* 0x0000008096967836 */ /* 0x000fce0000000000 */
.L_x_7857:
[----:B------:R-:W-:Y:S05]  /*14980*/  BSYNC.RECONVERGENT B0 ;  /* 0x0000000000007941 */ /* 0x000fea0003800200 */
.L_x_7856:
        /* <DEDUP_REMOVED lines=9> */
.L_x_7960:
        /* <DEDUP_REMOVED lines=25> */
.L_x_7965:
        /* <DEDUP_REMOVED lines=13> */
.L_x_7967:
[----:B------:R-:W-:Y:S05]  /*14c80*/  BSYNC.RECONVERGENT B2 ;  /* 0x0000000000027941 */ /* 0x000fea0003800200 */
.L_x_7966:
        /* <DEDUP_REMOVED lines=56> */
.L_x_7964:
[----:B------:R-:W-:Y:S05]  /*15010*/  BSYNC.RECONVERGENT B1 ;  /* 0x0000000000017941 */ /* 0x000fea0003800200 */
.L_x_7963:
        /* <DEDUP_REMOVED lines=11> */
.L_x_7962:
        /* <DEDUP_REMOVED lines=22> */
.L_x_7971:
        /* <DEDUP_REMOVED lines=13> */
.L_x_7973:
[----:B------:R-:W-:Y:S05]  /*15300*/  BSYNC.RECONVERGENT B2 ;  /* 0x0000000000027941 */ /* 0x000fea0003800200 */
.L_x_7972:
        /* <DEDUP_REMOVED lines=56> */
.L_x_7970:
[----:B------:R-:W-:Y:S05]  /*15690*/  BSYNC.RECONVERGENT B1 ;  /* 0x0000000000017941 */ /* 0x000fea0003800200 */
.L_x_7969:
        /* <DEDUP_REMOVED lines=13> */
.L_x_7968:
        /* <DEDUP_REMOVED lines=21> */
.L_x_7977:
        /* <DEDUP_REMOVED lines=13> */
.L_x_7979:
[----:B------:R-:W-:Y:S05]  /*15990*/  BSYNC.RECONVERGENT B2 ;  /* 0x0000000000027941 */ /* 0x000fea0003800200 */
.L_x_7978:
        /* <DEDUP_REMOVED lines=56> */
.L_x_7976:
[----:B------:R-:W-:Y:S05]  /*15d20*/  BSYNC.RECONVERGENT B1 ;  /* 0x0000000000017941 */ /* 0x000fea0003800200 */
.L_x_7975:
        /* <DEDUP_REMOVED lines=11> */
.L_x_7974:
        /* <DEDUP_REMOVED lines=22> */
.L_x_7983:
        /* <DEDUP_REMOVED lines=13> */
.L_x_7985:
[----:B------:R-:W-:Y:S05]  /*16010*/  BSYNC.RECONVERGENT B2 ;  /* 0x0000000000027941 */ /* 0x000fea0003800200 */
.L_x_7984:
        /* <DEDUP_REMOVED lines=56> */
.L_x_7982:
[----:B------:R-:W-:Y:S05]  /*163a0*/  BSYNC.RECONVERGENT B1 ;  /* 0x0000000000017941 */ /* 0x000fea0003800200 */
.L_x_7981:
        /* <DEDUP_REMOVED lines=13> */
.L_x_7980:
        /* <DEDUP_REMOVED lines=21> */
.L_x_7989:
        /* <DEDUP_REMOVED lines=13> */
.L_x_7991:
[----:B------:R-:W-:Y:S05]  /*166a0*/  BSYNC.RECONVERGENT B2 ;  /* 0x0000000000027941 */ /* 0x000fea0003800200 */
.L_x_7990:
        /* <DEDUP_REMOVED lines=55> */
.L_x_7988:
[----:B------:R-:W-:Y:S05]  /*16a20*/  BSYNC.RECONVERGENT B1 ;  /* 0x0000000000017941 */ /* 0x000fea0003800200 */
.L_x_7987:
        /* <DEDUP_REMOVED lines=11> */
.L_x_7986:
        /* <DEDUP_REMOVED lines=22> */
.L_x_7995:
        /* <DEDUP_REMOVED lines=13> */
.L_x_7997:
[----:B------:R-:W-:Y:S05]  /*16d10*/  BSYNC.RECONVERGENT B2 ;  /* 0x0000000000027941 */ /* 0x000fea0003800200 */
.L_x_7996:
        /* <DEDUP_REMOVED lines=56> */
.L_x_7994:
[----:B------:R-:W-:Y:S05]  /*170a0*/  BSYNC.RECONVERGENT B1 ;  /* 0x0000000000017941 */ /* 0x000fea0003800200 */
.L_x_7993:
        /* <DEDUP_REMOVED lines=13> */
.L_x_7992:
        /* <DEDUP_REMOVED lines=21> */
.L_x_8001:
        /* <DEDUP_REMOVED lines=13> */
.L_x_8003:
[----:B------:R-:W-:Y:S05]  /*173a0*/  BSYNC.RECONVERGENT B2 ;  /* 0x0000000000027941 */ /* 0x000fea0003800200 */
.L_x_8002:
        /* <DEDUP_REMOVED lines=48> */
[----:B------:R-:W-:Y:S01]  /*176b0*/  HFMA2 R105, -RZ, RZ, 0, 0 ;  /* 0x00000000ff697431 */ /* 0x000fe200000001ff */
[----:B------:R-:W-:Y:S01]  /*176c0*/  LOP3.LUT R160, R110, UR5, R145, 0x96, !PT ;  /* 0x000000056ea07c12 */ /* 0x000fe2000f8e9691 */
[----:B------:R-:W-:Y:S01]  /*176d0*/  UIADD3 UR5, UPT, UPT, UR14, -0x700cb87f, URZ ;  /* 0x8ff347810e057890 */ /* 0x000fe2000fffe0ff */
[----:B------:R-:W-:-:S04]  /*176e0*/  IMAD.WIDE.U32 R110, R111, -0x326172a9, RZ ;  /* 0xcd9e8d576f6e7825 */ /* 0x000fc800078e00ff */
[----:B------:R-:W-:Y:S01]  /*176f0*/  IMAD.WIDE.U32 R160, R160, -0x2daee0ad, RZ ;  /* 0xd2511f53a0a07825 */ /* 0x000fe200078e00ff */
[----:B------:R-:W-:-:S04]  /*17700*/  LOP3.LUT R111, R144, UR5, R111, 0x96, !PT ;  /* 0x00000005906f7c12 */ /* 0x000fc8000f8e966f */
[----:B------:R-:W-:-:S07]  /*17710*/  LOP3.LUT R112, R104, UR26, R161, 0x96, !PT ;  /* 0x0000001a68707c12 */ /* 0x000fce000f8e96a1 */
.L_x_8000:
[----:B------:R-:W-:Y:S05]  /*17720*/  BSYNC.RECONVERGENT B1 ;  /* 0x0000000000017941 */ /* 0x000fea0003800200 */
.L_x_7999:
        /* <DEDUP_REMOVED lines=11> */
.L_x_7998:
        /* <DEDUP_REMOVED lines=22> */
.L_x_8007:
        /* <DEDUP_REMOVED lines=13> */
.L_x_8009:
[----:B------:R-:W-:Y:S05]  /*17a10*/  BSYNC.RECONVERGENT B2 ;  /* 0x0000000000027941 */ /* 0x000fea0003800200 */
.L_x_8008:
        /* <DEDUP_REMOVED lines=56> */
.L_x_8006:
[----:B------:R-:W-:Y:S05]  /*17da0*/  BSYNC.RECONVERGENT B1 ;  /* 0x0000000000017941 */ /* 0x000fea0003800200 */
.L_x_8005:
        /* <DEDUP_REMOVED lines=13> */
.L_x_8004:
[----:B------:R-:W-:Y:S02]  /*17e80*/  F2FP.BF16.F32.PACK_AB R107, RZ, R145 ;  /* 0x00000091ff6b723e */ /* 0x000fe400000010ff */
[----:B------:R-:W-:Y:S02]  /*17e90*/  PRMT R106, R159, 0x5410, R106 ;  /* 0x000054109f6a7816 */ /* 0x000fe4000000006a */
[----:B------:R-:W-:Y:S02]  /*17ea0*/  PRMT R105, R156, 0x5410, R158 ;  /* 0x000054109c697816 */ /* 0x000fe4000000009e */
[----:B------:R-:W-:Y:S02]  /*17eb0*/  PRMT R104, R148, 0x5410, R153 ;  /* 0x0000541094687816 */ /* 0x000fe40000000099 */
[----:B------:R-:W-:Y:S01]  /*17ec0*/  PRMT R107, R157, 0x5410, R107 ;  /* 0x000054109d6b7816 */ /* 0x000fe2000000006b */
[----:B------:R-:W-:Y:S06]  /*17ed0*/  BRA `(.L_x_8010) ;  /* 0x00000030004c7947 */ /* 0x000fec0003800000 */
.L_x_7961:
        /* <DEDUP_REMOVED lines=20> */
.L_x_8014:
        /* <DEDUP_REMOVED lines=13> */
.L_x_8016:
[----:B------:R-:W-:Y:S05]  /*180f0*/  BSYNC.RECONVERGENT B2 ;  /* 0x0000000000027941 */ /* 0x000fea0003800200 */
.L_x_8015:
        /* <DEDUP_REMOVED lines=55> */
.L_x_8013:
[----:B------:R-:W-:Y:S05]  /*18470*/  BSYNC.RECONVERGENT B1 ;  /* 0x0000000000017941 */ /* 0x000fea0003800200 */
.L_x_8012:
        /* <DEDUP_REMOVED lines=9> */
.L_x_8011:
        /* <DEDUP_REMOVED lines=17> */
.L_x_8020:
        /* <DEDUP_REMOVED lines=13> */
.L_x_8022:
[----:B------:R-:W-:Y:S05]  /*186f0*/  BSYNC.RECONVERGENT B2 ;  /* 0x0000000000027941 */ /* 0x000fea0003800200 */
.L_x_8021:
        /* <DEDUP_REMOVED lines=56> */
.L_x_8019:
[----:B------:R-:W-:Y:S05]  /*18a80*/  BSYNC.RECONVERGENT B1 ;  /* 0x0000000000017941 */ /* 0x000fea0003800200 */
.L_x_8018:
        /* <DEDUP_REMOVED lines=10> */
.L_x_8017:
        /* <DEDUP_REMOVED lines=17> */
.L_x_8026:
        /* <DEDUP_REMOVED lines=13> */
.L_x_8028:
[----:B------:R-:W-:Y:S05]  /*18d10*/  BSYNC.RECONVERGENT B2 ;  /* 0x0000000000027941 */ /* 0x000fea0003800200 */
.L_x_8027:
        /* <DEDUP_REMOVED lines=56> */
.L_x_8025:
[----:B------:R-:W-:Y:S05]  /*190a0*/  BSYNC.RECONVERGENT B1 ;  /* 0x0000000000017941 */ /* 0x000fea0003800200 */
.L_x_8024:
        /* <DEDUP_REMOVED lines=9> */
.L_x_8023:
        /* <DEDUP_REMOVED lines=17> */
.L_x_8032:
        /* <DEDUP_REMOVED lines=13> */
.L_x_8034:
[----:B------:R-:W-:Y:S05]  /*19320*/  BSYNC.RECONVERGENT B2 ;  /* 0x0000000000027941 */ /* 0x000fea0003800200 */
.L_x_8033:
        /* <DEDUP_REMOVED lines=56> */
.L_x_8031:
[----:B------:R-:W-:Y:S05]  /*196b0*/  BSYNC.RECONVERGENT B1 ;  /* 0x0000000000017941 */ /* 0x000fea0003800200 */
.L_x_8030:
        /* <DEDUP_REMOVED lines=10> */
.L_x_8029:
        /* <DEDUP_REMOVED lines=17> */
.L_x_8038:
        /* <DEDUP_REMOVED lines=13> */
.L_x_8040:
[----:B------:R-:W-:Y:S05]  /*19940*/  BSYNC.RECONVERGENT B2 ;  /* 0x0000000000027941 */ /* 0x000fea0003800200 */
.L_x_8039:
        /* <DEDUP_REMOVED lines=56> */
.L_x_8037:
[----:B------:R-:W-:Y:S05]  /*19cd0*/  BSYNC.RECONVERGENT B1 ;  /* 0x0000000000017941 */ /* 0x000fea0003800200 */
.L_x_8036:
        /* <DEDUP_REMOVED lines=9> */
.L_x_8035:
        /* <DEDUP_REMOVED lines=17> */
.L_x_8044:
        /* <DEDUP_REMOVED lines=13> */
.L_x_8046:
[----:B------:R-:W-:Y:S05]  /*19f50*/  BSYNC.RECONVERGENT B2 ;  /* 0x0000000000027941 */ /* 0x000fea0003800200 */
.L_x_8045:
        /* <DEDUP_REMOVED lines=56> */
.L_x_8043:
[----:B------:R-:W-:Y:S05]  /*1a2e0*/  BSYNC.RECONVERGENT B1 ;  /* 0x0000000000017941 */ /* 0x000fea0003800200 */
.L_x_8042:
        /* <DEDUP_REMOVED lines=10> */
.L_x_8041:
        /* <DEDUP_REMOVED lines=17> */
.L_x_8050:
        /* <DEDUP_REMOVED lines=13> */
.L_x_8052:
[----:B------:R-:W-:Y:S05]  /*1a570*/  BSYNC.RECONVERGENT B2 ;  /* 0x0000000000027941 */ /* 0x000fea0003800200 */
.L_x_8051:
        /* <DEDUP_REMOVED lines=56> */
.L_x_8049:
[----:B------:R-:W-:Y:S05]  /*1a900*/  BSYNC.RECONVERGENT B1 ;  /* 0x0000000000017941 */ /* 0x000fea0003800200 */
.L_x_8048:
        /* <DEDUP_REMOVED lines=9> */
.L_x_8047:
        /* <DEDUP_REMOVED lines=17> */
.L_x_8056:
        /* <DEDUP_REMOVED lines=13> */
.L_x_8058:
[----:B------:R-:W-:Y:S05]  /*1ab80*/  BSYNC.RECONVERGENT B2 ;  /* 0x0000000000027941 */ /* 0x000fea0003800200 */
.L_x_8057:
        /* <DEDUP_REMOVED lines=56> */
.L_x_8055:
[----:B------:R-:W-:Y:S05]  /*1af10*/  BSYNC.RECONVERGENT B1 ;  /* 0x0000000000017941 */ /* 0x000fea0003800200 */
.L_x_8054:
        /* <DEDUP_REMOVED lines=10> */
.L_x_8053:
[----:B------:R-:W-:Y:S02]  /*1afc0*/  F2FP.BF16.F32.PACK_AB R107, RZ, R145 ;  /* 0x00000091ff6b723e */ /* 0x000fe400000010ff */
[----:B------:R-:W-:Y:S02]  /*1afd0*/  PRMT R106, R158, 0x5410, R159 ;  /* 0x000054109e6a7816 */ /* 0x000fe4000000009f */
[----:B------:R-:W-:Y:S02]  /*1afe0*/  PRMT R105, R157, 0x5410, R156 ;  /* 0x000054109d697816 */ /* 0x000fe4000000009c */
[----:B------:R-:W-:Y:S02]  /*1aff0*/  PRMT R104, R155, 0x5410, R153 ;  /* 0x000054109b687816 */ /* 0x000fe40000000099 */
[----:B------:R-:W-:-:S07]  /*1b000*/  PRMT R107, R148, 0x5410, R107 ;  /* 0x00005410946b7816 */ /* 0x000fce000000006b */
.L_x_8010:
        /* <DEDUP_REMOVED lines=25> */
.L_x_8059:
[----:B------:R-:W-:Y:S01]  /*1b1a0*/  VIADD R151, R151, 0x80 ;  /* 0x0000008097977836 */ /* 0x000fe20000000000 */
[----:B------:R-:W-:-:S07]  /*1b1b0*/  IADD3 R150, PT, PT, R150, 0x80, RZ ;  /* 0x0000008096967810 */ /* 0x000fce0007ffe0ff */
.L_x_7959:
[----:B------:R-:W-:Y:S05]  /*1b1c0*/  BSYNC.RECONVERGENT B0 ;  /* 0x0000000000007941 */ /* 0x000fea0003800200 */
.L_x_7958:
        /* <DEDUP_REMOVED lines=9> */
.L_x_8062:
        /* <DEDUP_REMOVED lines=25> */
.L_x_8067:
        /* <DEDUP_REMOVED lines=13> */
.L_x_8069:
[----:B------:R-:W-:Y:S05]  /*1b4c0*/  BSYNC.RECONVERGENT B2 ;  /* 0x0000000000027941 */ /* 0x000fea0003800200 */
.L_x_8068:
        /* <DEDUP_REMOVED lines=55> */
.L_x_8066:
[----:B------:R-:W-:Y:S05]  /*1b840*/  BSYNC.RECONVERGENT B1 ;  /* 0x0000000000017941 */ /* 0x000fea0003800200 */
.L_x_8065:
        /* <DEDUP_REMOVED lines=11> */
.L_x_8064:
        /* <DEDUP_REMOVED lines=22> */
.L_x_8073:
        /* <DEDUP_REMOVED lines=13> */
.L_x_8075:
[----:B------:R-:W-:Y:S05]  /*1bb30*/  BSYNC.RECONVERGENT B2 ;  /* 0x0000000000027941 */ /* 0x000fea0003800200 */
.L_x_8074:
        /* <DEDUP_REMOVED lines=56> */
.L_x_8072:
[----:B------:R-:W-:Y:S05]  /*1bec0*/  BSYNC.RECONVERGENT B1 ;  /* 0x0000000000017941 */ /* 0x000fea0003800200 */
.L_x_8071:
        /* <DEDUP_REMOVED lines=13> */
.L_x_8070:
        /* <DEDUP_REMOVED lines=21> */
.L_x_8079:
        /* <DEDUP_REMOVED lines=13> */
.L_x_8081:
[----:B------:R-:W-:Y:S05]  /*1c1c0*/  BSYNC.RECONVERGENT B2 ;  /* 0x0000000000027941 */ /* 0x000fea0003800200 */
.L_x_8080:
        /* <DEDUP_REMOVED lines=56> */
.L_x_8078:
[----:B------:R-:W-:Y:S05]  /*1c550*/  BSYNC.RECONVERGENT B1 ;  /* 0x0000000000017941 */ /* 0x000fea0003800200 */
.L_x_8077:
        /* <DEDUP_REMOVED lines=11> */
.L_x_8076:
        /* <DEDUP_REMOVED lines=22> */
.L_x_8085:
        /* <DEDUP_REMOVED lines=13> */
.L_x_8087:
[----:B------:R-:W-:Y:S05]  /*1c840*/  BSYNC.RECONVERGENT B2 ;  /* 0x0000000000027941 */ /* 0x000fea0003800200 */
.L_x_8086:
        /* <DEDUP_REMOVED lines=56> */
.L_x_8084:
[----:B------:R-:W-:Y:S05]  /*1cbd0*/  BSYNC.RECONVERGENT B1 ;  /* 0x0000000000017941 */ /* 0x000fea0003800200 */
.L_x_8083:
        /* <DEDUP_REMOVED lines=13> */
.L_x_8082:
        /* <DEDUP_REMOVED lines=21> */
.L_x_8091:
        /* <DEDUP_REMOVED lines=13> */
.L_x_8093:
[----:B------:R-:W-:Y:S05]  /*1ced0*/  BSYNC.RECONVERGENT B2 ;  /* 0x0000000000027941 */ /* 0x000fea0003800200 */
.L_x_8092:
        /* <DEDUP_REMOVED lines=56> */
.L_x_8090:
[----:B------:R-:W-:Y:S05]  /*1d260*/  BSYNC.RECONVERGENT B1 ;  /* 0x0000000000017941 */ /* 0x000fea0003800200 */
.L_x_8089:
        /* <DEDUP_REMOVED lines=11> */
.L_x_8088:
        /* <DEDUP_REMOVED lines=19> */
[--C-:B------:R-:W-:Y:S02]  /*1d450*/  @!P5 IMAD.MOV.U32 R2, RZ, RZ, R148.reuse ;  /* 0x000000ffff02d224 */ /* 0x100fe400078e0094 */
[----:B------:R-:W-:Y:S01]  /*1d460*/  @P5 IMAD.MOV.U32 R2, RZ, RZ, R148 ;  /* 0x000000ffff025224 */ /* 0x000fe200078e0094 */
[----:B------:R-:W-:Y:S06]  /*1d470*/  BRA `(.L_x_8096) ;  /* 0x0000000400187947 */ /* 0x000fec0003800000 */
.L_x_8097:
        /* <DEDUP_REMOVED lines=13> */
.L_x_8099:
[----:B------:R-:W-:Y:S05]  /*1d550*/  BSYNC.RECONVERGENT B2 ;  /* 0x0000000000027941 */ /* 0x000fea0003800200 */
.L_x_8098:
        /* <DEDUP_REMOVED lines=56> */
.L_x_8096:
[----:B------:R-:W-:Y:S05]  /*1d8e0*/  BSYNC.RECONVERGENT B1 ;  /* 0x0000000000017941 */ /* 0x000fea0003800200 */
.L_x_8095:
        /* <DEDUP_REMOVED lines=13> */
.L_x_8094:
        /* <DEDUP_REMOVED lines=16> */
[----:B------:R-:W-:Y:S01]  /*1dac0*/  @!P5 MOV R106, R2 ;  /* 0x00000002006ad202 */ /* 0x000fe20000000f00 */
[----:B------:R-:W-:Y:S02]  /*1dad0*/  @P5 VIADD R105, R104, 0x1 ;  /* 0x0000000168695836 */ /* 0x000fe40000000000 */
[----:B------:R-:W-:Y:S02]  /*1dae0*/  @P5 IMAD.MOV.U32 R12, RZ, RZ, R111 ;  /* 0x000000ffff0c5224 */ /* 0x000fe400078e006f */
[----:B------:R-:W-:Y:S01]  /*1daf0*/  @P5 IMAD.MOV.U32 R106, RZ, RZ, R2 ;  /* 0x000000ffff6a5224 */ /* 0x000fe200078e0002 */
[----:B------:R-:W-:Y:S06]  /*1db00*/  BRA `(.L_x_8102) ;  /* 0x0000000400187947 */ /* 0x000fec0003800000 */
.L_x_8103:
        /* <DEDUP_REMOVED lines=13> */
.L_x_8105:
[----:B------:R-:W-:Y:S05]  /*1dbe0*/  BSYNC.RECONVERGENT B2 ;  /* 0x0000000000027941 */ /* 0x000fea0003800200 */
.L_x_8104:
        /* <DEDUP_REMOVED lines=56> */
.L_x_8102:
[----:B------:R-:W-:Y:S05]  /*1df70*/  BSYNC.RECONVERGENT B1 ;  /* 0x0000000000017941 */ /* 0x000fea0003800200 */
.L_x_8101:
        /* <DEDUP_REMOVED lines=10> */
[----:B------:R-:W-:-:S07]  /*1e020*/  FADD.FTZ R146, R147, R146 ;  /* 0x0000009293927221 */ /* 0x000fce0000010000 */
.L_x_8100:
        /* <DEDUP_REMOVED lines=19> */
[----:B------:R-:W-:Y:S01]  /*1e160*/  @!P4 IMAD.MOV.U32 R13, RZ, RZ, R112 ;  /* 0x000000ffff0dc224 */ /* 0x000fe200078e0070 */
[----:B------:R-:W-:Y:S01]  /*1e170*/  @P4 MOV R13, R111 ;  /* 0x0000006f000d4202 */ /* 0x000fe20000000f00 */
[----:B------:R-:W-:Y:S06]  /*1e180*/  BRA `(.L_x_8108) ;  /* 0x0000000400187947 */ /* 0x000fec0003800000 */
.L_x_8109:
        /* <DEDUP_REMOVED lines=13> */
.L_x_8111:
[----:B------:R-:W-:Y:S05]  /*1e260*/  BSYNC.RECONVERGENT B2 ;  /* 0x0000000000027941 */ /* 0x000fea0003800200 */
.L_x_8110:
        /* <DEDUP_REMOVED lines=56> */
.L_x_8108:
[----:B------:R-:W-:Y:S05]  /*1e5f0*/  BSYNC.RECONVERGENT B1 ;  /* 0x0000000000017941 */ /* 0x000fea0003800200 */
.L_x_8107:
        /* <DEDUP_REMOVED lines=13> */
.L_x_8106:
[----:B------:R-:W-:Y:S02]  /*1e6d0*/  F2FP.BF16.F32.PACK_AB R107, RZ, R147 ;  /* 0x00000093ff6b723e */ /* 0x000fe400000010ff */
[----:B------:R-:W-:Y:S02]  /*1e6e0*/  PRMT R106, R160, 0x5410, R161 ;  /* 0x00005410a06a7816 */ /* 0x000fe400000000a1 */
[----:B------:R-:W-:Y:S02]  /*1e6f0*/  PRMT R105, R157, 0x5410, R159 ;  /* 0x000054109d697816 */ /* 0x000fe4000000009f */
[----:B------:R-:W-:Y:S02]  /*1e700*/  PRMT R104, R153, 0x5410, R156 ;  /* 0x0000541099687816 */ /* 0x000fe4000000009c */
[----:B------:R-:W-:Y:S01]  /*1e710*/  PRMT R107, R158, 0x5410, R107 ;  /* 0x000054109e6b7816 */ /* 0x000fe2000000006b */
[----:B------:R-:W-:Y:S06]  /*1e720*/  BRA `(.L_x_8112) ;  /* 0x0000003000507947 */ /* 0x000fec0003800000 */
.L_x_8063:
        /* <DEDUP_REMOVED lines=20> */
.L_x_8116:
        /* <DEDUP_REMOVED lines=13> */
.L_x_8118:
[----:B------:R-:W-:Y:S05]  /*1e940*/  BSYNC.RECONVERGENT B2 ;  /* 0x0000000000027941 */ /* 0x000fea0003800200 */
.L_x_8117:
        /* <DEDUP_REMOVED lines=54> */
[----:B------:R-:W-:-:S07]  /*1ecb0*/  HFMA2 R104, -RZ, RZ, 0, 0 ;  /* 0x00000000ff687431 */ /* 0x000fce00000001ff */
.L_x_8115:
[----:B------:R-:W-:Y:S05]  /*1ecc0*/  BSYNC.RECONVERGENT B1 ;  /* 0x0000000000017941 */ /* 0x000fea0003800200 */
.L_x_8114:
        /* <DEDUP_REMOVED lines=9> */
.L_x_8113:
        /* <DEDUP_REMOVED lines=17> */
.L_x_8122:
        /* <DEDUP_REMOVED lines=13> */
.L_x_8124:
[----:B------:R-:W-:Y:S05]  /*1ef40*/  BSYNC.RECONVERGENT B2 ;  /* 0x0000000000027941 */ /* 0x000fea0003800200 */
.L_x_8123:
[----:B------:R-:W-:Y:S01]  /*1ef50*/  IMAD.WIDE.U32 R106, R117, -0x326172a9, RZ ;  /* 0xcd9e8d57756a7825 */ /* 0x000fe200078e00ff */
[----:B------:R-:W-:Y:S01]  /*1ef60*/  LOP3.LUT R104, R0, UR15, R127, 0x96, !PT ;  /* 0x0000000f00687c12 */ /* 0x000fe2000f8e967f */
[----:B------:R-:W-:Y:S02]  /*1ef70*/  UIADD3 UR6, UPT, UPT, UR15, 0x76cf5d0a, URZ ;  /* 0x76cf5d0a0f067890 */ /* 0x000fe4000fffe0ff */
[----:B------:R-:W-:Y:S01]  /*1ef80*/  HFMA2 R2, -RZ, RZ, 0, 0 ;  /* 0x00000000ff027431 */ /* 0x000fe200000001ff */
[----:B------:R-:W-:Y:S02]  /*1ef90*/  UIADD3 UR5, UPT, UPT, UR14, 0x3c6ef372, URZ ;  /* 0x3c6ef3720e057890 */ /* 0x000fe4000fffe0ff */
[----:B------:R-:W-:Y:S01]  /*1efa0*/  LOP3.LUT R110, R115, UR14, R107, 0x96, !PT ;  /* 0x0000000e736e7c12 */ /* 0x000fe2000f8e966b */
[----:B------:R-:W-:Y:S01]  /*1efb0*/  IMAD.WIDE.U32 R104, R104, -0x326172a9, RZ ;  /* 0xcd9e8d5768687825 */ /* 0x000fe200078e00ff */
[----:B------:R-:W-:-:S03]  /*1efc0*/  MOV R7, R158 ;  /* 0x0000009e00077202 */ /* 0x000fc60000000f00 */
        /* <DEDUP_REMOVED lines=48> */
.L_x_8121:
[----:B------:R-:W-:Y:S05]  /*1f2d0*/  BSYNC.RECONVERGENT B1 ;  /* 0x0000000000017941 */ /* 0x000fea0003800200 */
.L_x_8120:
        /* <DEDUP_REMOVED lines=10> */
.L_x_8119:
        /* <DEDUP_REMOVED lines=17> */
.L_x_8128:
        /* <DEDUP_REMOVED lines=13> */
.L_x_8130:
[----:B------:R-:W-:Y:S05]  /*1f560*/  BSYNC.RECONVERGENT B2 ;  /* 0x0000000000027941 */ /* 0x000fea0003800200 */
.L_x_8129:
        /* <DEDUP_REMOVED lines=56> */
.L_x_8127:
[----:B------:R-:W-:Y:S05]  /*1f8f0*/  BSYNC.RECONVERGENT B1 ;  /* 0x0000000000017941 */ /* 0x000fea0003800200 */
.L_x_8126:
        /* <DEDUP_REMOVED lines=9> */
.L_x_8125:
        /* <DEDUP_REMOVED lines=17> */
.L_x_8134:
        /* <DEDUP_REMOVED lines=13> */
.L_x_8136:
[----:B------:R-:W-:Y:S05]  /*1fb70*/  BSYNC.RECONVERGENT B2 ;  /* 0x0000000000027941 */ /* 0x000fea0003800200 */
.L_x_8135:
        /* <DEDUP_REMOVED lines=56> */
.L_x_8133:
[----:B------:R-:W-:Y:S05]  /*1ff00*/  BSYNC.RECONVERGENT B1 ;  /* 0x0000000000017941 */ /* 0x000fea0003800200 */
.L_x_8132:
        /* <DEDUP_REMOVED lines=10> */
.L_x_8131:
        /* <DEDUP_REMOVED lines=17> */
.L_x_8140:
        /* <DEDUP_REMOVED lines=13> */
.L_x_8142:
[----:B------:R-:W-:Y:S05]  /*20190*/  BSYNC.RECONVERGENT B2 ;  /* 0x0000000000027941 */ /* 0x000fea0003800200 */
.L_x_8141:
        /* <DEDUP_REMOVED lines=56> */
.L_x_8139:
[----:B------:R-:W-:Y:S05]  /*20520*/  BSYNC.RECONVERGENT B1 ;  /* 0x0000000000017941 */ /* 0x000fea0003800200 */
.L_x_8138:
        /* <DEDUP_REMOVED lines=9> */
.L_x_8137:
        /* <DEDUP_REMOVED lines=17> */
.L_x_8146:
        /* <DEDUP_REMOVED lines=13> */
.L_x_8148:
[----:B------:R-:W-:Y:S05]  /*207a0*/  BSYNC.RECONVERGENT B2 ;  /* 0x0000000000027941 */ /* 0x000fea0003800200 */
.L_x_8147:
        /* <DEDUP_REMOVED lines=56> */
.L_x_8145:
[----:B------:R-:W-:Y:S05]  /*20b30*/  BSYNC.RECONVERGENT B1 ;  /* 0x0000000000017941 */ /* 0x000fea0003800200 */
.L_x_8144:
        /* <DEDUP_REMOVED lines=10> */
.L_x_8143:
        /* <DEDUP_REMOVED lines=17> */
.L_x_8152:
        /* <DEDUP_REMOVED lines=13> */
.L_x_8154:
[----:B------:R-:W-:Y:S05]  /*20dc0*/  BSYNC.RECONVERGENT B2 ;  /* 0x0000000000027941 */ /* 0x000fea0003800200 */
.L_x_8153:
        /* <DEDUP_REMOVED lines=56> */
.L_x_8151:
[----:B------:R-:W-:Y:S05]  /*21150*/  BSYNC.RECONVERGENT B1 ;  /* 0x0000000000017941 */ /* 0x000fea0003800200 */
.L_x_8150:
        /* <DEDUP_REMOVED lines=9> */
.L_x_8149:
        /* <DEDUP_REMOVED lines=16> */
[----:B------:R-:W-:Y:S06]  /*212f0*/  BRA `(.L_x_8157) ;  /* 0x0000000400187947 */ /* 0x000fec0003800000 */
.L_x_8158:
        /* <DEDUP_REMOVED lines=13> */
.L_x_8160:
[----:B------:R-:W-:Y:S05]  /*213d0*/  BSYNC.RECONVERGENT B2 ;  /* 0x0000000000027941 */ /* 0x000fea0003800200 */
.L_x_8159:
[----:B------:R-:W-:Y:S01]  /*213e0*/  LOP3.LUT R110, R0, UR15, R107, 0x96, !PT ;  /* 0x0000000f006e7c12 */ /* 0x000fe2000f8e966b */
[----:B------:R-:W-:Y:S01]  /*213f0*/  IMAD.WIDE.U32 R104, R117, -0x326172a9, RZ ;  /* 0xcd9e8d5775687825 */ /* 0x000fe200078e00ff */
[----:B------:R-:W-:-:S03]  /*21400*/  UIADD3 UR5, UPT, UPT, UR15, 0x76cf5d0a, URZ ;  /* 0x76cf5d0a0f057890 */ /* 0x000fc6000fffe0ff */
[----:B------:R-:W-:Y:S01]  /*21410*/  HFMA2 R2, -RZ, RZ, 0, 0 ;  /* 0x00000000ff027431 */ /* 0x000fe200000001ff */
[----:B------:R-:W-:Y:S01]  /*21420*/  MOV R13, R158 ;  /* 0x0000009e000d7202 */ /* 0x000fe20000000f00 */
        /* <DEDUP_REMOVED lines=51> */
.L_x_8157:
[----:B------:R-:W-:Y:S05]  /*21760*/  BSYNC.RECONVERGENT B1 ;  /* 0x0000000000017941 */ /* 0x000fea0003800200 */
.L_x_8156:
        /* <DEDUP_REMOVED lines=10> */
.L_x_8155:
[----:B------:R-:W-:Y:S01]  /*21810*/  F2FP.BF16.F32.PACK_AB R107, RZ, R147 ;  /* 0x00000093ff6b723e */ /* 0x000fe200000010ff */
[----:B------:R-:W-:Y:S01]  /*21820*/  IMAD.MOV.U32 R148, RZ, RZ, R158 ;  /* 0x000000ffff947224 */ /* 0x000fe200078e009e */
[----:B------:R-:W-:Y:S02]  /*21830*/  PRMT R106, R159, 0x5410, R160 ;  /* 0x000054109f6a7816 */ /* 0x000fe400000000a0 */
[----:B------:R-:W-:Y:S02]  /*21840*/  PRMT R105, R156, 0x5410, R157 ;  /* 0x000054109c697816 */ /* 0x000fe4000000009d */
[----:B------:R-:W-:Y:S02]  /*21850*/  PRMT R104, R155, 0x5410, R154 ;  /* 0x000054109b687816 */ /* 0x000fe4000000009a */
[----:B------:R-:W-:-:S07]  /*21860*/  PRMT R107, R153, 0x5410, R107 ;  /* 0x00005410996b7816 */ /* 0x000fce000000006b */
.L_x_8112:
        /* <DEDUP_REMOVED lines=8> */
[----:B------:R-:W-:Y:S02]  /*218f0*/  LOP3.LUT R156, R9, 0xff, RZ, 0xc0, !PT ;  /* 0x000000ff099c7812 */ /* 0x000fe400078ec0ff */
[----:B------:R-:W-:Y:S02]  /*21900*/  PRMT R106, R107, 0x4210, R106 ;  /* 0x000042106b6a7816 */ /* 0x000fe4000000006a */
[----:B------:R-:W-:Y:S01]  /*21910*/  PRMT R107, R11, 0x7104, RZ ;  /* 0x000071040b6b7816 */ /* 0x000fe200000000ff */
[----:B------:R-:W-:Y:S01]  /*21920*/  IMAD.WIDE.U32 R156, R156, 0x1000000, RZ ;  /* 0x010000009c9c7825 */ /* 0x000fe200078e00ff */
[----:B------:R-:W-:-:S02]  /*21930*/  LOP3.LUT R154, R8, 0xff, RZ, 0xc0, !PT ;  /* 0x000000ff089a7812 */ /* 0x000fc400078ec0ff */
[----:B------:R-:W-:Y:S02]  /*21940*/  LOP3.LUT R107, R106, 0xff00, R107, 0xf8, !PT ;  /* 0x0000ff006a6b7812 */ /* 0x000fe400078ef86b */
[----:B------:R-:W-:Y:S01]  /*21950*/  LOP3.LUT R106, R7, 0xff, RZ, 0xc0, !PT ;  /* 0x000000ff076a7812 */ /* 0x000fe200078ec0ff */
[----:B------:R-:W-:Y:S01]  /*21960*/  IMAD.WIDE.U32 R154, R154, 0x10000, RZ ;  /* 0x000100009a9a7825 */ /* 0x000fe200078e00ff */
[----:B------:R-:W-:-:S03]  /*21970*/  LOP3.LUT R151, R107, 0xff, R10, 0xf8, !PT ;  /* 0x000000ff6b977812 */ /* 0x000fc600078ef80a */
[----:B------:R-:W-:Y:S01]  /*21980*/  IMAD.WIDE.U32 R106, R106, 0x100, RZ ;  /* 0x000001006a6a7825 */ /* 0x000fe200078e00ff */
[----:B------:R-:W-:Y:S02]  /*21990*/  LOP3.LUT R151, R155, R151, R157, 0xfe, !PT ;  /* 0x000000979b977212 */ /* 0x000fe400078efe9d */
[----:B------:R-:W-:Y:S02]  /*219a0*/  LOP3.LUT R154, R106, R156, R154, 0xfe, !PT ;  /* 0x0000009c6a9a7212 */ /* 0x000fe400078efe9a */
[----:B------:R-:W-:Y:S01]  /*219b0*/  LOP3.LUT R107, R151, R107, RZ, 0xfc, !PT ;  /* 0x0000006b976b7212 */ /* 0x000fe200078efcff */
[----:B0-----:R-:W-:Y:S01]  /*219c0*/  IMAD.WIDE.U32 R104, R150, 0x8, R104 ;  /* 0x0000000896687825 */ /* 0x001fe200078e0068 */
[----:B------:R-:W-:-:S05]  /*219d0*/  LOP3.LUT R106, R154, 0xff, R5, 0xf8, !PT ;  /* 0x000000ff9a6a7812 */ /* 0x000fca00078ef805 */
[----:B------:R3:W-:Y:S02]  /*219e0*/  STG.E.64 desc[UR12][R104.64], R106 ;  /* 0x0000006a68007986 */ /* 0x0007e4000c101b0c */
.L_x_8061:
[----:B------:R-:W-:Y:S05]  /*219f0*/  BSYNC.RECONVERGENT B0 ;  /* 0x0000000000007941 */ /* 0x000fea0003800200 */
.L_x_8060:
        /* <DEDUP_REMOVED lines=111> */
[----:B------:R-:W-:-:S03]  /*220f0*/  FADD.FTZ R107, R19, -R104 ;  /* 0x80000068136b7221 */ /* 0x000fc60000010000 */
        /* <DEDUP_REMOVED lines=50> */
.L_x_8162:
[----:B------:R-:W-:Y:S05]  /*22420*/  BSYNC.RECONVERGENT B0 ;  /* 0x0000000000007941 */ /* 0x000fea0003800200 */
.L_x_8161:
        /* <DEDUP_REMOVED lines=12> */
.L_x_8164:
[----:B------:R-:W-:Y:S05]  /*224f0*/  BSYNC.RECONVERGENT B0 ;  /* 0x0000000000007941 */ /* 0x000fea0003800200 */
.L_x_8163:
[----:B------:R-:W1:Y:S01]  /*22500*/  SHFL.DOWN PT, R106, R155, 0x2, 0x1f ;  /* 0x08401f009b6a7f89 */ /* 0x000e6200000e0000 */
[----:B------:R-:W-:Y:S01]  /*22510*/  I2FP.F32.S32 R156, R155 ;  /* 0x0000009b009c7245 */ /* 0x000fe20000201400 */
[----:B------:R-:W-:Y:S01]  /*22520*/  UISETP.GE.AND UP0, UPT, UR4, 0x1, UPT ;  /* 0x000000010400788c */ /* 0x000fe2000bf06270 */
[----:B------:R-:W-:Y:S01]  /*22530*/  ISETP.NE.AND P5, PT, R149, RZ, PT ;  /* 0x000000ff9500720c */ /* 0x000fe20003fa5270 */
[----:B0-----:R-:W0:Y:S01]  /*22540*/  SHFL.DOWN PT, R107, R104, 0x2, 0x1f ;  /* 0x08401f00686b7f89 */ /* 0x001e2200000e0000 */
[----:B------:R-:W-:-:S03]  /*22550*/  ISETP.NE.AND P4, PT, RZ, UR29, PT ;  /* 0x0000001dff007c0c */ /* 0x000fc6000bf85270 */
        /* <DEDUP_REMOVED lines=9> */
[----:B--2---:R-:W-:Y:S01]  /*225f0*/  FADD.FTZ R154, R154, R105 ;  /* 0x000000699a9a7221 */ /* 0x004fe20000010000 */
[----:B------:R-:W1:Y:S01]  /*22600*/  MUFU.RCP R153, R150 ;  /* 0x0000009600997308 */ /* 0x000e620000001000 */
[----:B------:R-:W-:-:S04]  /*22610*/  FMUL.FTZ R156, R151, R156 ;  /* 0x0000009c979c7220 */ /* 0x000fc80000410000 */
[----:B------:R-:W-:Y:S01]  /*22620*/  FMUL.FTZ R156, R156, R157 ;  /* 0x0000009d9c9c7220 */ /* 0x000fe20000410000 */
[----:B-1----:R-:W-:-:S03]  /*22630*/  FMUL.FTZ R151, R153, R158 ;  /* 0x0000009e99977220 */ /* 0x002fc60000410000 */
[----:B------:R-:W-:Y:S01]  /*22640*/  FFMA.FTZ R154, R153, R156, R154 ;  /* 0x0000009c999a7223 */ /* 0x000fe2000001009a */
[----:B0-----:R-:W-:Y:S01]  /*22650*/  IMAD.IADD R153, R106, 0x1, R107 ;  /* 0x000000016a997824 */ /* 0x001fe200078e026b */
        /* <DEDUP_REMOVED lines=11> */
[----:B-1----:R-:W-:Y:S01]  /*22710*/  FADD.FTZ R104, R154, R105 ;  /* 0x000000699a687221 */ /* 0x002fe20000010000 */
[----:B------:R-:W0:Y:S01]  /*22720*/  LDC R150, c[0x0][0x448] ;  /* 0x00011200ff967b82 */ /* 0x000e220000000800 */
[----:B------:R-:W-:-:S03]  /*22730*/  FMUL.FTZ R107, R107, R155 ;  /* 0x0000009b6b6b7220 */ /* 0x000fc60000410000 */
[----:B------:R-:W1:Y:S01]  /*22740*/  SHFL.IDX PT, R151, R151, RZ, 0x1f ;  /* 0x00001fff97977589 */ /* 0x000e6200000e0000 */
[----:B------:R-:W-:-:S03]  /*22750*/  FFMA.FTZ R153, R153, R107, R104 ;  /* 0x0000006b99997223 */ /* 0x000fc60000010068 */
[----:B------:R-:W2:Y:S03]  /*22760*/  @!P5 LDC.64 R106, c[0x0][0x3c0] ;  /* 0x0000f000ff6adb82 */ /* 0x000ea60000000a00 */
[----:B------:R-:W0:Y:S01]  /*22770*/  SHFL.IDX PT, R153, R153, RZ, 0x1f ;  /* 0x00001fff99997589 */ /* 0x000e2200000e0000 */
[----:B-1----:R-:W-:-:S05]  /*22780*/  FMUL.FTZ R104, R151, R151 ;  /* 0x0000009797687220 */ /* 0x002fca0000410000 */
[----:B------:R-:W-:Y:S02]  /*22790*/  FSEL R155, R104, RZ, P4 ;  /* 0x000000ff689b7208 */ /* 0x000fe40002000000 */
[----:B------:R-:W1:Y:S01]  /*227a0*/  @!P5 LDC.64 R104, c[0x0][0x3c8] ;  /* 0x0000f200ff68db82 */ /* 0x000e620000000a00 */
[----:B0-----:R-:W-:Y:S01]  /*227b0*/  FFMA.FTZ R150, R153, UR30, R150 ;  /* 0x0000001e99967c23 */ /* 0x001fe20008010096 */
[----:B------:R-:W-:-:S03]  /*227c0*/  IMAD.U32 R153, RZ, RZ, UR24 ;  /* 0x00000018ff997e24 */ /* 0x000fc6000f8e00ff */
[----:B------:R-:W-:Y:S01]  /*227d0*/  FADD.FTZ R150, R150, R155 ;  /* 0x0000009b96967221 */ /* 0x000fe20000010000 */
[----:B------:R-:W-:-:S05]  /*227e0*/  MOV R155, UR24 ;  /* 0x00000018009b7c02 */ /* 0x000fca0008000f00 */
[----:B------:R-:W0:Y:S01]  /*227f0*/  MUFU.RSQ R150, R150 ;  /* 0x0000009600967308 */ /* 0x000e220000001400 */
[----:B--2---:R-:W-:-:S05]  /*22800*/  @!P5 IMAD.WIDE R106, R155, 0x4, R106 ;  /* 0x000000049b6ad825 */ /* 0x004fca00078e026a */
[----:B------:R2:W-:Y:S01]  /*22810*/  @!P5 STG.E desc[UR12][R106.64], R151 ;  /* 0x000000976a00d986 */ /* 0x0005e2000c10190c */
[----:B-1----:R-:W-:-:S05]  /*22820*/  @!P5 IMAD.WIDE R104, R153, 0x4, R104 ;  /* 0x000000049968d825 */ /* 0x002fca00078e0268 */
[----:B0-----:R2:W-:Y:S01]  /*22830*/  @!P5 STG.E desc[UR12][R104.64], R150 ;  /* 0x000000966800d986 */ /* 0x0015e2000c10190c */
[----:B------:R-:W-:Y:S05]  /*22840*/  BRA.U !UP0, `(.L_x_8165) ;  /* 0x0000000908d87547 */ /* 0x000fea000b800000 */
[----:B------:R-:W-:Y:S01]  /*22850*/  UIADD3 UR4, UPT, UPT, UR4, -0x1, URZ ;  /* 0xffffffff04047890 */ /* 0x000fe2000fffe0ff */
[----:B------:R-:W-:Y:S01]  /*22860*/  BSSY.RECONVERGENT B0, `(.L_x_8166) ;  /* 0x0000028000007945 */ /* 0x000fe20003800200 */
[----:B--2---:R-:W-:Y:S02]  /*22870*/  FSEL R151, R151, RZ, !P4 ;  /* 0x000000ff97977208 */ /* 0x004fe40006000000 */
[----:B------:R-:W-:-:S04]  /*22880*/  UIMAD UR4, UR4, UR28, URZ ;  /* 0x0000001c040472a4 */ /* 0x000fc8000f8e02ff */
[----:B------:R-:W-:-:S04]  /*22890*/  USHF.R.S32.HI UR5, URZ, 0x1f, UR4 ;  /* 0x0000001fff057899 */ /* 0x000fc80008011404 */
[----:B------:R-:W-:-:S06]  /*228a0*/  ULEA.HI UR5, UR5, UR4, URZ, 0x3 ;  /* 0x0000000405057291 */ /* 0x000fcc000f8f18ff */
[----:B------:R-:W-:-:S04]  /*228b0*/  MOV R104, UR5 ;  /* 0x0000000500687c02 */ /* 0x000fc80008000f00 */
[----:B------:R-:W-:Y:S01]  /*228c0*/  LEA.HI.SX32 R149, R104, R149, 0x1d ;  /* 0x0000009568957211 */ /* 0x000fe200078feaff */
[----:B------:R-:W-:Y:S06]  /*228d0*/  @!P0 BRA `(.L_x_8167) ;  /* 0x0000000000808947 */ /* 0x000fec0003800000 */
[--C-:B------:R-:W-:Y:S01]  /*228e0*/  FADD.FTZ R105, R4, -R151.reuse ;  /* 0x8000009704697221 */ /* 0x100fe20000010000 */
[--C-:B------:R-:W-:Y:S01]  /*228f0*/  FADD.FTZ R107, R6, -R151.reuse ;  /* 0x80000097066b7221 */ /* 0x100fe20000010000 */
[----:B------:R-:W0:Y:S01]  /*22900*/  LDC.64 R154, c[0x0][0x428] ;  /* 0x00010a00ff9a7b82 */ /* 0x000e220000000a00 */
[--C-:B------:R-:W-:Y:S01]  /*22910*/  FADD.FTZ R153, R128, -R151.reuse ;  /* 0x8000009780997221 */ /* 0x100fe20000010000 */
[C---:B------:R-:W-:Y:S01]  /*22920*/  FMUL.FTZ R105, R150.reuse, R105 ;  /* 0x0000006996697220 */ /* 0x040fe20000410000 */
[----:B------:R-:W-:Y:S01]  /*22930*/  FMUL.FTZ R106, R150, R107 ;  /* 0x0000006b966a7220 */ /* 0x000fe20000410000 */
[--C-:B------:R-:W-:Y:S01]  /*22940*/  FADD.FTZ R107, R118, -R151.reuse ;  /* 0x80000097766b7221 */ /* 0x100fe20000010000 */
[----:B------:R-:W-:Y:S01]  /*22950*/  FADD.FTZ R157, R138, -R151 ;  /* 0x800000978a9d7221 */ /* 0x000fe20000010000 */
[----:B-----5:R-:W-:Y:S01]  /*22960*/  FFMA.FTZ R104, R105, R100, R92 ;  /* 0x0000006469687223 */ /* 0x020fe2000001005c */
[----:B------:R-:W-:Y:S01]  /*22970*/  FFMA.FTZ R105, R106, R101, R93 ;  /* 0x000000656a697223 */ /* 0x000fe2000001005d */
[--C-:B------:R-:W-:Y:S01]  /*22980*/  FADD.FTZ R159, R139, -R151.reuse ;  /* 0x800000978b9f7221 */ /* 0x100fe20000010000 */
[C---:B------:R-:W-:Y:S01]  /*22990*/  FMUL.FTZ R107, R150.reuse, R107 ;  /* 0x0000006b966b7220 */ /* 0x040fe20000410000 */
[C---:B------:R-:W-:Y:S01]  /*229a0*/  FMUL.FTZ R153, R150.reuse, R153 ;  /* 0x0000009996997220 */ /* 0x040fe20000410000 */
[C---:B------:R-:W-:Y:S01]  /*229b0*/  FMUL.FTZ R157, R150.reuse, R157 ;  /* 0x0000009d969d7220 */ /* 0x040fe20000410000 */
[----:B------:R-:W-:Y:S01]  /*229c0*/  F2FP.BF16.F32.PACK_AB R104, R105, R104 ;  /* 0x000000686968723e */ /* 0x000fe200000010ff */
[----:B------:R-:W-:Y:S01]  /*229d0*/  FADD.FTZ R105, R119, -R151 ;  /* 0x8000009777697221 */ /* 0x000fe20000010000 */
[----:B------:R-:W-:Y:S01]  /*229e0*/  FMUL.FTZ R158, R150, R159 ;  /* 0x0000009f969e7220 */ /* 0x000fe20000410000 */
[----:B------:R-:W-:-:S02]  /*229f0*/  FFMA.FTZ R153, R153, R96, R88 ;  /* 0x0000006099997223 */ /* 0x000fc40000010058 */
[----:B------:R-:W-:Y:S01]  /*22a00*/  FMUL.FTZ R106, R150, R105 ;  /* 0x00000069966a7220 */ /* 0x000fe20000410000 */
[----:B------:R-:W-:Y:S01]  /*22a10*/  FADD.FTZ R105, R129, -R151 ;  /* 0x8000009781697221 */ /* 0x000fe20000010000 */
[----:B------:R-:W-:Y:S02]  /*22a20*/  FFMA.FTZ R158, R158, R99, R91 ;  /* 0x000000639e9e7223 */ /* 0x000fe4000001005b */
[----:B------:R-:W-:Y:S01]  /*22a30*/  FFMA.FTZ R106, R106, R103, R95 ;  /* 0x000000676a6a7223 */ /* 0x000fe2000001005f */
[----:B------:R-:W-:Y:S01]  /*22a40*/  FMUL.FTZ R156, R150, R105 ;  /* 0x00000069969c7220 */ /* 0x000fe20000410000 */
[----:B------:R-:W-:Y:S01]  /*22a50*/  FFMA.FTZ R105, R107, R102, R94 ;  /* 0x000000666b697223 */ /* 0x000fe2000001005e */
[----:B------:R-:W-:Y:S01]  /*22a60*/  FFMA.FTZ R107, R157, R98, R90 ;  /* 0x000000629d6b7223 */ /* 0x000fe2000001005a */
[----:B0-----:R-:W-:-:S04]  /*22a70*/  IMAD.WIDE.U32 R154, R149, 0x10, R154 ;  /* 0x00000010959a7825 */ /* 0x001fc800078e009a */
[----:B------:R-:W-:Y:S01]  /*22a80*/  FFMA.FTZ R156, R156, R97, R89 ;  /* 0x000000619c9c7223 */ /* 0x000fe20000010059 */
[----:B------:R-:W-:Y:S01]  /*22a90*/  F2FP.BF16.F32.PACK_AB R105, R106, R105 ;  /* 0x000000696a69723e */ /* 0x000fe200000010ff */
[----:B------:R-:W-:Y:S01]  /*22aa0*/  VIADD R149, R149, 0x80 ;  /* 0x0000008095957836 */ /* 0x000fe20000000000 */
[----:B------:R-:W-:Y:S02]  /*22ab0*/  F2FP.BF16.F32.PACK_AB R107, R158, R107 ;  /* 0x0000006b9e6b723e */ /* 0x000fe400000010ff */
[----:B------:R-:W-:-:S05]  /*22ac0*/  F2FP.BF16.F32.PACK_AB R106, R156, R153 ;  /* 0x000000999c6a723e */ /* 0x000fca00000010ff */
[----:B------:R0:W-:Y:S02]  /*22ad0*/  STG.E.128 desc[UR12][R154.64], R104 ;  /* 0x000000689a007986 */ /* 0x0001e4000c101d0c */
.L_x_8167:
[----:B------:R-:W-:Y:S05]  /*22ae0*/  BSYNC.RECONVERGENT B0 ;  /* 0x0000000000007941 */ /* 0x000fea0003800200 */
.L_x_8166:
[----:B------:R-:W-:Y:S01]  /*22af0*/  ISETP.NE.AND P0, PT, R152, RZ, PT ;  /* 0x000000ff9800720c */ /* 0x000fe20003f05270 */
[----:B------:R-:W-:-:S12]  /*22b00*/  BSSY.RECONVERGENT B0, `(.L_x_8168) ;  /* 0x0000022000007945 */ /* 0x000fd80003800200 */
[----:B------:R-:W-:Y:S05]  /*22b10*/  @!P0 BRA `(.L_x_8169) ;  /* 0x0000000000808947 */ /* 0x000fea0003800000 */
[--C-:B0-----:R-:W-:Y:S01]  /*22b20*/  FADD.FTZ R105, R14, -R151.reuse ;  /* 0x800000970e697221 */ /* 0x101fe20000010000 */
        /* <DEDUP_REMOVED lines=26> */
[----:B------:R-:W-:Y:S02]  /*22cd0*/  IADD3 R149, PT, PT, R149, 0x80, RZ ;  /* 0x0000008095957810 */ /* 0x000fe40007ffe0ff */
[----:B------:R-:W-:Y:S02]  /*22ce0*/  F2FP.BF16.F32.PACK_AB R105, R106, R105 ;  /* 0x000000696a69723e */ /* 0x000fe400000010ff */
[----:B------:R-:W-:Y:S02]  /*22cf0*/  F2FP.BF16.F32.PACK_AB R106, R154, R155 ;  /* 0x0000009b9a6a723e */ /* 0x000fe400000010ff */
[----:B------:R-:W-:-:S05]  /*22d00*/  F2FP.BF16.F32.PACK_AB R107, R156, R107 ;  /* 0x0000006b9c6b723e */ /* 0x000fca00000010ff */
[----:B------:R1:W-:Y:S02]  /*22d10*/  STG.E.128 desc[UR12][R152.64], R104 ;  /* 0x0000006898007986 */ /* 0x0003e4000c101d0c */
.L_x_8169:
[----:B------:R-:W-:Y:S05]  /*22d20*/  BSYNC.RECONVERGENT B0 ;  /* 0x0000000000007941 */ /* 0x000fea0003800200 */
.L_x_8168:
[----:B------:R-:W-:Y:S04]  /*22d30*/  BSSY.RECONVERGENT B0, `(.L_x_8170) ;  /* 0x0000022000007945 */ /* 0x000fe80003800200 */
[----:B------:R-:W-:Y:S05]  /*22d40*/  @!P1 BRA `(.L_x_8171) ;  /* 0x0000000000809947 */ /* 0x000fea0003800000 */
[--C-:B01----:R-:W-:Y:S01]  /*22d50*/  FADD.FTZ R105, R16, -R151.reuse ;  /* 0x8000009710697221 */ /* 0x103fe20000010000 */
        /* <DEDUP_REMOVED lines=31> */
.L_x_8171:
[----:B------:R-:W-:Y:S05]  /*22f50*/  BSYNC.RECONVERGENT B0 ;  /* 0x0000000000007941 */ /* 0x000fea0003800200 */
.L_x_8170:
[----:B------:R-:W-:Y:S04]  /*22f60*/  BSSY.RECONVERGENT B0, `(.L_x_8172) ;  /* 0x0000022000007945 */ /* 0x000fe80003800200 */
[----:B------:R-:W-:Y:S05]  /*22f70*/  @!P2 BRA `(.L_x_8173) ;  /* 0x000000000080a947 */ /* 0x000fea0003800000 */
[--C-:B012---:R-:W-:Y:S01]  /*22f80*/  FADD.FTZ R105, R18, -R151.reuse ;  /* 0x8000009712697221 */ /* 0x107fe20000010000 */
        /* <DEDUP_REMOVED lines=31> */
.L_x_8173:
[----:B------:R-:W-:Y:S05]  /*23180*/  BSYNC.RECONVERGENT B0 ;  /* 0x0000000000007941 */ /* 0x000fea0003800200 */
.L_x_8172:
[----:B------:R-:W-:Y:S04]  /*23190*/  BSSY.RECONVERGENT B0, `(.L_x_8165) ;  /* 0x0000021000007945 */ /* 0x000fe80003800200 */
[----:B------:R-:W-:Y:S05]  /*231a0*/  @!P3 BRA `(.L_x_8174) ;  /* 0x00000000007cb947 */ /* 0x000fea0003800000 */
[--C-:B-123--:R-:W-:Y:S01]  /*231b0*/  FADD.FTZ R153, R146, -R151.reuse ;  /* 0x8000009792997221 */ /* 0x10efe20000010000 */
[--C-:B------:R-:W-:Y:S01]  /*231c0*/  FADD.FTZ R163, R147, -R151.reuse ;  /* 0x8000009793a37221 */ /* 0x100fe20000010000 */
[--C-:B0-----:R-:W-:Y:S01]  /*231d0*/  FADD.FTZ R107, R109, -R151.reuse ;  /* 0x800000976d6b7221 */ /* 0x101fe20000010000 */
[--C-:B------:R-:W-:Y:S01]  /*231e0*/  FADD.FTZ R105, R108, -R151.reuse ;  /* 0x800000976c697221 */ /* 0x100fe20000010000 */
[C---:B------:R-:W-:Y:S01]  /*231f0*/  FMUL.FTZ R161, R150.reuse, R153 ;  /* 0x0000009996a17220 */ /* 0x040fe20000410000 */
[----:B------:R-:W-:Y:S01]  /*23200*/  FMUL.FTZ R106, R150, R163 ;  /* 0x000000a3966a7220 */ /* 0x000fe20000410000 */
[----:B------:R-:W0:Y:S01]  /*23210*/  LDC.64 R152, c[0x0][0x428] ;  /* 0x00010a00ff987b82 */ /* 0x000e220000000a00 */
[--C-:B------:R-:W-:Y:S01]  /*23220*/  FADD.FTZ R155, R126, -R151.reuse ;  /* 0x800000977e9b7221 */ /* 0x100fe20000010000 */
[--C-:B------:R-:W-:Y:S01]  /*23230*/  FADD.FTZ R157, R127, -R151.reuse ;  /* 0x800000977f9d7221 */ /* 0x100fe20000010000 */
[--C-:B------:R-:W-:Y:S01]  /*23240*/  FADD.FTZ R159, R136, -R151.reuse ;  /* 0x80000097889f7221 */ /* 0x100fe20000010000 */
[----:B------:R-:W-:Y:S01]  /*23250*/  FADD.FTZ R151, R137, -R151 ;  /* 0x8000009789977221 */ /* 0x000fe20000010000 */
[----:B------:R-:W-:Y:S01]  /*23260*/  FMUL.FTZ R104, R150, R107 ;  /* 0x0000006b96687220 */ /* 0x000fe20000410000 */
[----:B-----5:R-:W-:Y:S01]  /*23270*/  FFMA.FTZ R107, R161, R34, R26 ;  /* 0x00000022a16b7223 */ /* 0x020fe2000001001a */
[----:B------:R-:W-:Y:S01]  /*23280*/  FFMA.FTZ R156, R106, R35, R27 ;  /* 0x000000236a9c7223 */ /* 0x000fe2000001001b */
[C---:B------:R-:W-:Y:S01]  /*23290*/  FMUL.FTZ R105, R150.reuse, R105 ;  /* 0x0000006996697220 */ /* 0x040fe20000410000 */
[C---:B------:R-:W-:Y:S01]  /*232a0*/  FMUL.FTZ R154, R150.reuse, R151 ;  /* 0x00000097969a7220 */ /* 0x040fe20000410000 */
[C---:B------:R-:W-:Y:S01]  /*232b0*/  FMUL.FTZ R155, R150.reuse, R155 ;  /* 0x0000009b969b7220 */ /* 0x040fe20000410000 */
[C---:B------:R-:W-:Y:S01]  /*232c0*/  FMUL.FTZ R106, R150.reuse, R157 ;  /* 0x0000009d966a7220 */ /* 0x040fe20000410000 */
[----:B------:R-:W-:Y:S01]  /*232d0*/  FMUL.FTZ R159, R150, R159 ;  /* 0x0000009f969f7220 */ /* 0x000fe20000410000 */
[----:B------:R-:W-:Y:S01]  /*232e0*/  F2FP.BF16.F32.PACK_AB R107, R156, R107 ;  /* 0x0000006b9c6b723e */ /* 0x000fe200000010ff */
[----:B------:R-:W-:Y:S01]  /*232f0*/  FFMA.FTZ R150, R105, R36, R28 ;  /* 0x0000002469967223 */ /* 0x000fe2000001001c */
[----:B------:R-:W-:Y:S01]  /*23300*/  FFMA.FTZ R156, R154, R33, R25 ;  /* 0x000000219a9c7223 */ /* 0x000fe20000010019 */
[----:B------:R-:W-:Y:S01]  /*23310*/  FFMA.FTZ R105, R155, R38, R30 ;  /* 0x000000269b697223 */ /* 0x000fe2000001001e */
[----:B------:R-:W-:Y:S01]  /*23320*/  FFMA.FTZ R159, R159, R32, R24 ;  /* 0x000000209f9f7223 */ /* 0x000fe20000010018 */
[----:B------:R-:W-:Y:S01]  /*23330*/  FFMA.FTZ R154, R106, R39, R31 ;  /* 0x000000276a9a7223 */ /* 0x000fe2000001001f */
[----:B------:R-:W-:-:S03]  /*23340*/  FFMA.FTZ R151, R104, R37, R29 ;  /* 0x0000002568977223 */ /* 0x000fc6000001001d */
[----:B------:R-:W-:Y:S02]  /*23350*/  F2FP.BF16.F32.PACK_AB R106, R156, R159 ;  /* 0x0000009f9c6a723e */ /* 0x000fe400000010ff */
[----:B------:R-:W-:Y:S01]  /*23360*/  F2FP.BF16.F32.PACK_AB R105, R154, R105 ;  /* 0x000000699a69723e */ /* 0x000fe200000010ff */
[----:B0-----:R-:W-:Y:S01]  /*23370*/  IMAD.WIDE.U32 R152, R149, 0x10, R152 ;  /* 0x0000001095987825 */ /* 0x001fe200078e0098 */
[----:B------:R-:W-:-:S05]  /*23380*/  F2FP.BF16.F32.PACK_AB R104, R151, R150 ;  /* 0x000000969768723e */ /* 0x000fca00000010ff */
[----:B------:R4:W-:Y:S02]  /*23390*/  STG.E.128 desc[UR12][R152.64], R104 ;  /* 0x0000006898007986 */ /* 0x0009e4000c101d0c */
.L_x_8174:
[----:B------:R-:W-:Y:S05]  /*233a0*/  BSYNC.RECONVERGENT B0 ;  /* 0x0000000000007941 */ /* 0x000fea0003800200 */
.L_x_8165:
[----:B------:R-:W-:Y:S02]  /*233b0*/  UIADD3 UR24, UPT, UPT, UR24, UR20, URZ ;  /* 0x0000001418187290 */ /* 0x000fe4000fffe0ff */
[----:B------:R-:W-:Y:S02]  /*233c0*/  UPLOP3.LUT UP1, UPT, UPT, UPT, UP1, 0x40, 0x4 ;  /* 0x000000000004789c */ /* 0x000fe40003f2e810 */
[----:B------:R-:W-:-:S09]  /*233d0*/  UISETP.GE.AND UP0, UPT, UR24, UR21, UPT ;  /* 0x000000151800728c */ /* 0x000fd2000bf06270 */
[----:B------:R-:W-:Y:S05]  /*233e0*/  BRA.U !UP0, `(.L_x_8175) ;  /* 0xfffffdd908d07547 */ /* 0x000fea000b83ffff */
[----:B------:R-:W-:Y:S05]  /*233f0*/  EXIT ;  /* 0x000000000000794d */ /* 0x000fea0003800000 */
.L_x_8176:
        /* <DEDUP_REMOVED lines=16> */
.L_x_34022:


//--------------------- .text._ZN10layer_norm13ln_fwd_kernelINS_13Kernel_traitsIf13__nv_bfloat16S2_S2_fjLj5120ELj1ELj1ELj4ELj16ENS_18Kernel_traits_baseILj5120EfS2_S2_S2_fjLj128EEEEELb1ELb0ELb1ELb1EEEvNS_9FwdParamsE --------------------------
	.section	.text._ZN10layer_norm13ln_fwd_kernelINS_13Kernel_traitsIf13__nv_bfloat16S2_S2_fjLj5120ELj1ELj1ELj4ELj16ENS_18Kernel_traits_baseILj5120EfS2_S2_S2_fjLj128EEEEELb1ELb0ELb1ELb1EEEvNS_9FwdParamsE,"ax",@progbits
	.align	128
        .global         _ZN10layer_norm13ln_fwd_kernelINS_13Kernel_traitsIf13__nv_bfloat16S2_S2_fjLj5120ELj1ELj1ELj4ELj16ENS_18Kernel_traits_baseILj5120EfS2_S2_S2_fjLj128EEEEELb1ELb0ELb1ELb1EEEvNS_9FwdParamsE
        .type           _ZN10layer_norm13ln_fwd_kernelINS_13Kernel_traitsIf13__nv_bfloat16S2_S2_fjLj5120ELj1ELj1ELj4ELj16ENS_18Kernel_traits_baseILj5120EfS2_S2_S2_fjLj128EEEEELb1ELb0ELb1ELb1EEEvNS_9FwdParamsE,@function
        .size           _ZN10layer_norm13ln_fwd_kernelINS_13Kernel_traitsIf13__nv_bfloat16S2_S2_fjLj5120ELj1ELj1ELj4ELj16ENS_18Kernel_traits_baseILj5120EfS2_S2_S2_fjLj128EEEEELb1ELb0ELb1ELb1EEEvNS_9FwdParamsE,(.L_x_34023 - _ZN10layer_norm13ln_fwd_kernelINS_13Kernel_traitsIf13__nv_bfloat16S2_S2_fjLj5120ELj1ELj1ELj4ELj16ENS_18Kernel_traits_baseILj5120EfS2_S2_S2_fjLj128EEEEELb1ELb0ELb1ELb1EEEvNS_9FwdParamsE)
        .other          _ZN10layer_norm13ln_fwd_kernelINS_13Kernel_traitsIf13__nv_bfloat16S2_S2_fjLj5120ELj1ELj1ELj4ELj16ENS_18Kernel_traits_baseILj5120EfS2_S2_S2_fjLj128EEEEELb1ELb0ELb1ELb1EEEvNS_9FwdParamsE,@"STO_CUDA_ENTRY STV_DEFAULT"
_ZN10layer_norm13ln_fwd_kernelINS_13Kernel_traitsIf13__nv_bfloat16S2_S2_fjLj5120ELj1ELj1ELj4ELj16ENS_18Kernel_traits_baseILj5120EfS2_S2_S2_fjLj128EEEEELb1ELb0ELb1ELb1EEEvNS_9FwdParamsE:
.text._ZN10layer_norm13ln_fwd_kernelINS_13Kernel_traitsIf13__nv_bfloat16S2_S2_fjLj5120ELj1ELj1ELj4ELj16ENS_18Kernel_traits_baseILj5120EfS2_S2_S2_fjLj128EEEEELb1ELb0ELb1ELb1EEEvNS_9FwdParamsE:
        /* <DEDUP_REMOVED lines=71> */
.L_x_8177:
        /* <DEDUP_REMOVED lines=32> */
.L_x_8178:
[----:B------:R-:W1:Y:S02]  /*0670*/  LDCU UR4, c[0x0][0x384] ;  /* 0x00007080ff0477ac */ /* 0x000e640008000800 */
[----:B-1----:R-:W-:-:S06]  /*0680*/  UISETP.GE.AND UP0, UPT, UR7, UR4, UPT ;  /* 0x000000040700728c */ /* 0x002fcc000bf06270 */
[----:B------:R-:W-:-:S13]  /*0690*/  PLOP3.LUT P0, PT, PT, PT, UP0, 0x80, 0x8 ;  /* 0x000000000008781c */ /* 0x000fda0003f0f008 */
[----:B------:R-:W-:Y:S05]  /*06a0*/  @P0 EXIT ;  /* 0x000000000000094d */ /* 0x000fea0003800000 */
[----:B------:R-:W-:Y:S01]  /*06b0*/  IMAD.HI.U32 R0, R15, -0x326172a9, RZ ;  /* 0xcd9e8d570f007827 */ /* 0x000fe200078e00ff */
[----:B------:R-:W-:Y:S01]  /*06c0*/  LOP3.LUT R126, R126, 0x3, RZ, 0xc0, !PT ;  /* 0x000000037e7e7812 */ /* 0x000fe200078ec0ff */
[----:B------:R-:W1:Y:S02]  /*06d0*/  LDCU UR23, c[0x0][0x404] ;  /* 0x00008080ff1777ac */ /* 0x000e640008000800 */
[----:B0-----:R-:W-:Y:S01]  /*06e0*/  IMAD.HI.U32 R2, R14, -0x2daee0ad, RZ ;  /* 0xd2511f530e027827 */ /* 0x001fe200078e00ff */
[----:B------:R-:W-:Y:S01]  /*06f0*/  LOP3.LUT R0, R13, UR14, R0, 0x96, !PT ;  /* 0x0000000e0d007c12 */ /* 0x000fe2000f8e9600 */
[----:B------:R-:W0:Y:S02]  /*0700*/  LDCU UR22, c[0x0][0x388] ;  /* 0x00007100ff1677ac */ /* 0x000e240008000800 */
[----:B------:R-:W-:Y:S01]  /*0710*/  IMAD R4, R15, -0x326172a9, RZ ;  /* 0xcd9e8d570f047824 */ /* 0x000fe200078e02ff */
[----:B------:R-:W-:Y:S01]  /*0720*/  LOP3.LUT R2, R2, UR15, RZ, 0x3c, !PT ;  /* 0x0000000f02027c12 */ /* 0x000fe2000f8e3cff */
[----:B------:R-:W-:Y:S01]  /*0730*/  IMAD R6, R14, -0x2daee0ad, RZ ;  /* 0xd2511f530e067824 */ /* 0x000fe200078e02ff */
[----:B------:R-:W2:Y:S01]  /*0740*/  LDCU.U8 UR24, c[0x0][0x410] ;  /* 0x00008200ff1877ac */ /* 0x000ea20008000000 */
[----:B------:R-:W-:Y:S01]  /*0750*/  IMAD.HI.U32 R5, R0, -0x2daee0ad, RZ ;  /* 0xd2511f5300057827 */ /* 0x000fe200078e00ff */
[----:B------:R-:W3:Y:S03]  /*0760*/  LDCU UR25, c[0x0][0x400] ;  /* 0x00008000ff1977ac */ /* 0x000ee60008000800 */
[----:B------:R-:W-:Y:S01]  /*0770*/  IMAD.HI.U32 R3, R2, -0x326172a9, RZ ;  /* 0xcd9e8d5702037827 */ /* 0x000fe200078e00ff */
[----:B------:R-:W-:Y:S01]  /*0780*/  LOP3.LUT R5, R6, UR27, R5, 0x96, !PT ;  /* 0x0000001b06057c12 */ /* 0x000fe2000f8e9605 */
[----:B------:R-:W4:Y:S02]  /*0790*/  LDCU.64 UR20, c[0x0][0x380] ;  /* 0x00007000ff1477ac */ /* 0x000f240008000a00 */
[----:B------:R-:W-:Y:S01]  /*07a0*/  IMAD R7, R2, -0x326172a9, RZ ;  /* 0xcd9e8d5702077824 */ /* 0x000fe200078e02ff */
[----:B------:R-:W-:Y:S01]  /*07b0*/  LOP3.LUT R3, R4, UR26, R3, 0x96, !PT ;  /* 0x0000001a04037c12 */ /* 0x000fe2000f8e9603 */
[----:B------:R-:W-:Y:S01]  /*07c0*/  IMAD R9, R0, -0x2daee0ad, RZ ;  /* 0xd2511f5300097824 */ /* 0x000fe200078e02ff */
[----:B------:R-:W-:Y:S01]  /*07d0*/  UPLOP3.LUT UP1, UPT, UPT, UPT, UPT, 0x40, 0x4 ;  /* 0x000000000004789c */ /* 0x000fe20003f2e870 */
        /* <DEDUP_REMOVED lines=23> */
[----:B------:R-:W-:Y:S01]  /*0950*/  IMAD R9, R0, -0x2daee0ad, RZ ;  /* 0xd2511f5300097824 */ /* 0x000fe200078e02ff */
[----:B------:R-:W0:Y:S01]  /*0960*/  LDCU.128 UR8, c[0x0][0x3f0] ;  /* 0x00007e00ff0877ac */ /* 0x000e220008000c00 */
        /* <DEDUP_REMOVED lines=8> */
[----:B------:R-:W-:Y:S01]  /*09f0*/  LOP3.LUT R5, R6, UR17, R5, 0x96, !PT ;  /* 0x0000001106057c12 */ /* 0x000fe2000f8e9605 */
[----:B------:R-:W0:Y:S02]  /*0a00*/  LDCU.64 UR16, c[0x0][0x408] ;  /* 0x00008100ff1077ac */ /* 0x000e240008000a00 */
        /* <DEDUP_REMOVED lines=9> */
[----:B------:R-:W-:Y:S02]  /*0aa0*/  HFMA2 R9, -RZ, RZ, 0, 0 ;  /* 0x00000000ff097431 */ /* 0x000fe400000001ff */
[----:B------:R-:W-:Y:S01]  /*0ab0*/  IMAD.HI.U32 R12, R0, -0x2daee0ad, RZ ;  /* 0xd2511f53000c7827 */ /* 0x000fe200078e00ff */
[----:B------:R-:W0:Y:S03]  /*0ac0*/  LDCU.64 UR18, c[0x0][0x3a0] ;  /* 0x00007400ff1277ac */ /* 0x000e260008000a00 */
[----:B------:R-:W-:Y:S01]  /*0ad0*/  IMAD.HI.U32 R11, R2, -0x326172a9, RZ ;  /* 0xcd9e8d57020b7827 */ /* 0x000fe200078e00ff */
[----:B------:R-:W-:-:S03]  /*0ae0*/  LOP3.LUT R12, R3, UR35, R12, 0x96, !PT ;  /* 0x00000023030c7c12 */ /* 0x000fc6000f8e960c */
[----:B------:R-:W-:Y:S01]  /*0af0*/  IMAD R125, R0, -0x2daee0ad, RZ ;  /* 0xd2511f53007d7824 */ /* 0x000fe200078e02ff */
[----:B------:R-:W-:Y:S01]  /*0b00*/  LOP3.LUT R11, R4, UR34, R11, 0x96, !PT ;  /* 0x00000022040b7c12 */ /* 0x000fe2000f8e960b */
[----:B-1234-:R-:W-:-:S07]  /*0b10*/  IMAD R10, R2, -0x326172a9, RZ ;  /* 0xcd9e8d57020a7824 */ /* 0x01efce00078e02ff */
.L_x_8523:
[----:B0-----:R-:W-:-:S06]  /*0b20*/  UIMAD.WIDE UR4, UR7, 0x4, UR8 ;  /* 0x00000004070478a5 */ /* 0x001fcc000f8e0208 */
[----:B-1----:R-:W-:Y:S02]  /*0b30*/  IMAD.U32 R114, RZ, RZ, UR4 ;  /* 0x00000004ff727e24 */ /* 0x002fe4000f8e00ff */
[----:B------:R-:W-:-:S05]  /*0b40*/  IMAD.U32 R115, RZ, RZ, UR5 ;  /* 0x00000005ff737e24 */ /* 0x000fca000f8e00ff */
[----:B------:R-:W2:Y:S01]  /*0b50*/  LDG.E R114, desc[UR12][R114.64] ;  /* 0x0000000c72727981 */ /* 0x000ea2000c1e1900 */
[----:B------:R-:W-:Y:S01]  /*0b60*/  UIMAD.WIDE UR4, UR7, 0x4, UR10 ;  /* 0x00000004070478a5 */ /* 0x000fe2000f8e020a */
[----:B------:R-:W-:Y:S01]  /*0b70*/  IMAD.MOV.U32 R117, RZ, RZ, RZ ;  /* 0x000000ffff757224 */ /* 0x000fe200078e00ff */
[----:B--2---:R-:W-:-:S13]  /*0b80*/  ISETP.GE.AND P0, PT, R114, 0x1, PT ;  /* 0x000000017200780c */ /* 0x004fda0003f06270 */
[----:B------:R-:W0:Y:S01]  /*0b90*/  @P0 LDC.64 R100, c[0x0][0x390] ;  /* 0x0000e400ff640b82 */ /* 0x000e220000000a00 */
[----:B------:R-:W-:-:S05]  /*0ba0*/  @P0 IADD3 R102, PT, PT, R114, -0x1, RZ ;  /* 0xffffffff72660810 */ /* 0x000fca0007ffe0ff */
        /* <DEDUP_REMOVED lines=20> */
[----:B------:R-:W-:Y:S02]  /*0cf0*/  UIADD3 UR38, UPT, UPT, UR15, 0x1fd5c5a3, URZ ;  /* 0x1fd5c5a30f267890 */ /* 0x000fe4000fffe0ff */
[----:B------:R-:W-:-:S02]  /*0d00*/  UIADD3 UR39, UPT, UPT, UR15, -0x24c28bd8, URZ ;  /* 0xdb3d74280f277890 */ /* 0x000fc4000fffe0ff */
[----:B------:R-:W-:Y:S02]  /*0d10*/  UIADD3 UR40, UPT, UPT, UR14, 0x1715609d, URZ ;  /* 0x1715609d0e287890 */ /* 0x000fe4000fffe0ff */
[----:B------:R-:W-:Y:S02]  /*0d20*/  UIADD3 UR41, UPT, UPT, UR15, -0x56f99767, URZ ;  /* 0xa90668990f297890 */ /* 0x000fe4000fffe0ff */
[----:B------:R-:W-:Y:S02]  /*0d30*/  UIADD3 UR4, UPT, UPT, UR15, -0x695add53, URZ ;  /* 0x96a522ad0f047890 */ /* 0x000fe4000fffe0ff */
        /* <DEDUP_REMOVED lines=28> */
.L_x_8182:
        /* <DEDUP_REMOVED lines=12> */
.L_x_8183:
        /* <DEDUP_REMOVED lines=42> */
.L_x_8181:
        /* <DEDUP_REMOVED lines=11> */
.L_x_8180:
        /* <DEDUP_REMOVED lines=21> */
.L_x_8186:
        /* <DEDUP_REMOVED lines=12> */
.L_x_8187:
        /* <DEDUP_REMOVED lines=43> */
.L_x_8185:
        /* <DEDUP_REMOVED lines=12> */
.L_x_8184:
        /* <DEDUP_REMOVED lines=20> */
.L_x_8190:
        /* <DEDUP_REMOVED lines=12> */
.L_x_8191:
        /* <DEDUP_REMOVED lines=42> */
.L_x_8189:
        /* <DEDUP_REMOVED lines=11> */
.L_x_8188:
        /* <DEDUP_REMOVED lines=21> */
.L_x_8194:
        /* <DEDUP_REMOVED lines=12> */
.L_x_8195:
        /* <DEDUP_REMOVED lines=43> */
.L_x_8193:
        /* <DEDUP_REMOVED lines=13> */
.L_x_8192:
        /* <DEDUP_REMOVED lines=20> */
.L_x_8198:
        /* <DEDUP_REMOVED lines=12> */
.L_x_8199:
        /* <DEDUP_REMOVED lines=43> */
.L_x_8197:
[----:B------:R-:W-:Y:S01]  /*2820*/  I2FP.F32.U32 R4, R4 ;  /* 0x0000000400047245 */ /* 0x000fe20000201000 */
[----:B------:R-:W-:Y:S02]  /*2830*/  IMAD.MOV.U32 R109, RZ, RZ, 0x2f800000 ;  /* 0x2f800000ff6d7424 */ /* 0x000fe400078e00ff */
        /* <DEDUP_REMOVED lines=9> */
.L_x_8196:
        /* <DEDUP_REMOVED lines=21> */
.L_x_8202:
        /* <DEDUP_REMOVED lines=12> */
.L_x_8203:
        /* <DEDUP_REMOVED lines=43> */
.L_x_8201:
[----:B------:R-:W-:Y:S01]  /*2d90*/  PRMT R106, R98, 0x7632, R106 ;  /* 0x00007632626a7816 */ /* 0x000fe2000000006a */
        /* <DEDUP_REMOVED lines=12> */
.L_x_8200:
        /* <DEDUP_REMOVED lines=20> */
.L_x_8206:
        /* <DEDUP_REMOVED lines=12> */
.L_x_8207:
        /* <DEDUP_REMOVED lines=43> */
.L_x_8205:
        /* <DEDUP_REMOVED lines=11> */
.L_x_8204:
        /* <DEDUP_REMOVED lines=21> */
.L_x_8210:
        /* <DEDUP_REMOVED lines=12> */
.L_x_8211:
        /* <DEDUP_REMOVED lines=43> */
.L_x_8209:
        /* <DEDUP_REMOVED lines=13> */
.L_x_8208:
[----:B------:R-:W-:Y:S02]  /*3950*/  F2FP.BF16.F32.PACK_AB R107, RZ, R112 ;  /* 0x00000070ff6b723e */ /* 0x000fe400000010ff */
[----:B------:R-:W-:Y:S02]  /*3960*/  PRMT R106, R115, 0x5410, R106 ;  /* 0x00005410736a7816 */ /* 0x000fe4000000006a */
[----:B------:R-:W-:Y:S02]  /*3970*/  PRMT R105, R111, 0x5410, R105 ;  /* 0x000054106f697816 */ /* 0x000fe40000000069 */
[----:B------:R-:W-:Y:S02]  /*3980*/  PRMT R104, R110, 0x5410, R104 ;  /* 0x000054106e687816 */ /* 0x000fe40000000068 */
[----:B------:R-:W-:Y:S01]  /*3990*/  PRMT R107, R121, 0x5410, R107 ;  /* 0x00005410796b7816 */ /* 0x000fe2000000006b */
[----:B------:R-:W-:Y:S06]  /*39a0*/  BRA `(.L_x_8212) ;  /* 0x0000002800247947 */ /* 0x000fec0003800000 */
.L_x_8179:
        /* <DEDUP_REMOVED lines=19> */
.L_x_8215:
        /* <DEDUP_REMOVED lines=12> */
.L_x_8216:
        /* <DEDUP_REMOVED lines=42> */
.L_x_8214:
        /* <DEDUP_REMOVED lines=9> */
.L_x_8213:
        /* <DEDUP_REMOVED lines=16> */
.L_x_8219:
        /* <DEDUP_REMOVED lines=12> */
.L_x_8220:
        /* <DEDUP_REMOVED lines=43> */
.L_x_8218:
        /* <DEDUP_REMOVED lines=9> */
.L_x_8217:
        /* <DEDUP_REMOVED lines=16> */
.L_x_8223:
        /* <DEDUP_REMOVED lines=12> */
.L_x_8224:
        /* <DEDUP_REMOVED lines=43> */
.L_x_8222:
        /* <DEDUP_REMOVED lines=9> */
.L_x_8221:
        /* <DEDUP_REMOVED lines=16> */
.L_x_8227:
        /* <DEDUP_REMOVED lines=12> */
.L_x_8228:
        /* <DEDUP_REMOVED lines=43> */
.L_x_8226:
        /* <DEDUP_REMOVED lines=9> */
.L_x_8225:
        /* <DEDUP_REMOVED lines=16> */
.L_x_8231:
        /* <DEDUP_REMOVED lines=12> */
.L_x_8232:
        /* <DEDUP_REMOVED lines=43> */
.L_x_8230:
        /* <DEDUP_REMOVED lines=9> */
.L_x_8229:
        /* <DEDUP_REMOVED lines=16> */
.L_x_8235:
        /* <DEDUP_REMOVED lines=12> */
.L_x_8236:
        /* <DEDUP_REMOVED lines=43> */
.L_x_8234:
[----:B------:R-:W-:Y:S01]  /*5740*/  PRMT R108, R98, 0x7632, R108 ;  /* 0x00007632626c7816 */ /* 0x000fe2000000006c */
        /* <DEDUP_REMOVED lines=9> */
.L_x_8233:
        /* <DEDUP_REMOVED lines=16> */
.L_x_8239:
        /* <DEDUP_REMOVED lines=12> */
.L_x_8240:
        /* <DEDUP_REMOVED lines=43> */
.L_x_8238:
        /* <DEDUP_REMOVED lines=9> */
.L_x_8237:
        /* <DEDUP_REMOVED lines=16> */
.L_x_8243:
        /* <DEDUP_REMOVED lines=12> */
.L_x_8244:
        /* <DEDUP_REMOVED lines=43> */
.L_x_8242:
        /* <DEDUP_REMOVED lines=10> */
.L_x_8241:
[----:B------:R-:W-:Y:S02]  /*61f0*/  F2FP.BF16.F32.PACK_AB R116, RZ, R112 ;  /* 0x00000070ff74723e */ /* 0x000fe400000010ff */
[----:B------:R-:W-:Y:S02]  /*6200*/  PRMT R105, R105, 0x5410, R104 ;  /* 0x0000541069697816 */ /* 0x000fe40000000068 */
[----:B------:R-:W-:Y:S02]  /*6210*/  PRMT R104, R107, 0x5410, R110 ;  /* 0x000054106b687816 */ /* 0x000fe4000000006e */
[----:B------:R-:W-:Y:S02]  /*6220*/  PRMT R106, R106, 0x5410, R111 ;  /* 0x000054106a6a7816 */ /* 0x000fe4000000006f */
[----:B------:R-:W-:-:S07]  /*6230*/  PRMT R107, R115, 0x5410, R116 ;  /* 0x00005410736b7816 */ /* 0x000fce0000000074 */
.L_x_8212:
[----:B------:R-:W0:Y:S01]  /*6240*/  LDC.64 R110, c[0x0][0x3a8] ;  /* 0x0000ea00ff6e7b82 */ /* 0x000e220000000a00 */
[----:B------:R-:W-:Y:S02]  /*6250*/  VIADD R125, R117, 0x80 ;  /* 0x00000080757d7836 */ /* 0x000fe40000000000 */
        /* <DEDUP_REMOVED lines=23> */
.L_x_8245:
[----:B------:R-:W-:Y:S05]  /*63d0*/  @!P0 BRA `(.L_x_8246) ;  /* 0x00000000000c8947 */ /* 0x000fea0003800000 */
[----:B------:R-:W2:Y:S02]  /*63e0*/  LDC.64 R96, c[0x0][0x390] ;  /* 0x0000e400ff607b82 */ /* 0x000ea40000000a00 */
[----:B--2---:R-:W-:-:S06]  /*63f0*/  IMAD.WIDE.U32 R96, R125, 0x10, R96 ;  /* 0x000000107d607825 */ /* 0x004fcc00078e0060 */
[----:B------:R-:W5:Y:S02]  /*6400*/  LDG.E.128 R96, desc[UR12][R96.64] ;  /* 0x0000000c60607981 */ /* 0x000f64000c1e1d00 */
.L_x_8246:
        /* <DEDUP_REMOVED lines=25> */
.L_x_8250:
        /* <DEDUP_REMOVED lines=12> */
.L_x_8251:
        /* <DEDUP_REMOVED lines=43> */
.L_x_8249:
        /* <DEDUP_REMOVED lines=11> */
.L_x_8248:
        /* <DEDUP_REMOVED lines=21> */
.L_x_8254:
        /* <DEDUP_REMOVED lines=12> */
.L_x_8255:
        /* <DEDUP_REMOVED lines=43> */
.L_x_8253:
        /* <DEDUP_REMOVED lines=13> */
.L_x_8252:
        /* <DEDUP_REMOVED lines=20> */
.L_x_8258:
        /* <DEDUP_REMOVED lines=12> */
.L_x_8259:
        /* <DEDUP_REMOVED lines=42> */
.L_x_8257:
        /* <DEDUP_REMOVED lines=11> */
.L_x_8256:
        /* <DEDUP_REMOVED lines=21> */
.L_x_8262:
        /* <DEDUP_REMOVED lines=12> */
.L_x_8263:
        /* <DEDUP_REMOVED lines=42> */
.L_x_8261:
        /* <DEDUP_REMOVED lines=13> */
.L_x_8260:
        /* <DEDUP_REMOVED lines=20> */
.L_x_8266:
        /* <DEDUP_REMOVED lines=12> */
.L_x_8267:
        /* <DEDUP_REMOVED lines=42> */
.L_x_8265:
        /* <DEDUP_REMOVED lines=11> */
.L_x_8264:
        /* <DEDUP_REMOVED lines=21> */
.L_x_8270:
        /* <DEDUP_REMOVED lines=12> */
.L_x_8271:
        /* <DEDUP_REMOVED lines=43> */
.L_x_8269:
        /* <DEDUP_REMOVED lines=13> */
.L_x_8268:
        /* <DEDUP_REMOVED lines=20> */
.L_x_8274:
        /* <DEDUP_REMOVED lines=12> */
.L_x_8275:
        /* <DEDUP_REMOVED lines=39> */
[----:B------:R-:W-:-:S04]  /*8970*/  LOP3.LUT R11, R132, UR37, R11, 0x96, !PT ;  /* 0x00000025840b7c12 */ /* 0x000fc8000f8e960b */
[----:B------:R-:W-:-:S07]  /*8980*/  LOP3.LUT R12, R130, UR4, R137, 0x96, !PT ;  /* 0x00000004820c7c12 */ /* 0x000fce000f8e9689 */
.L_x_8273:
        /* <DEDUP_REMOVED lines=11> */
.L_x_8272:
        /* <DEDUP_REMOVED lines=21> */
.L_x_8278:
        /* <DEDUP_REMOVED lines=12> */
.L_x_8279:
        /* <DEDUP_REMOVED lines=41> */
.L_x_8277:
        /* <DEDUP_REMOVED lines=13> */
.L_x_8276:
[----:B------:R-:W-:Y:S02]  /*8fb0*/  F2FP.BF16.F32.PACK_AB R107, RZ, R123 ;  /* 0x0000007bff6b723e */ /* 0x000fe400000010ff */
[----:B------:R-:W-:Y:S02]  /*8fc0*/  PRMT R106, R129, 0x5410, R106 ;  /* 0x00005410816a7816 */ /* 0x000fe4000000006a */
[----:B------:R-:W-:Y:S02]  /*8fd0*/  PRMT R105, R127, 0x5410, R105 ;  /* 0x000054107f697816 */ /* 0x000fe40000000069 */
[----:B------:R-:W-:Y:S02]  /*8fe0*/  PRMT R104, R126, 0x5410, R104 ;  /* 0x000054107e687816 */ /* 0x000fe40000000068 */
[----:B------:R-:W-:Y:S01]  /*8ff0*/  PRMT R107, R128, 0x5410, R107 ;  /* 0x00005410806b7816 */ /* 0x000fe2000000006b */
[----:B------:R-:W-:Y:S06]  /*9000*/  BRA `(.L_x_8280) ;  /* 0x00000028001c7947 */ /* 0x000fec0003800000 */
.L_x_8247:
[----:B------:R-:W-:Y:S01]  /*9010*/  IMAD.MOV.U32 R116, RZ, RZ, RZ ;  /* 0x000000ffff747224 */ /* 0x000fe200078e00ff */
[----:B------:R-:W-:Y:S01]  /*9020*/  MOV R130, R120 ;  /* 0x0000007800827202 */ /* 0x000fe20000000f00 */
[----:B01----:R-:W-:Y:S01]  /*9030*/  IMAD.MOV.U32 R104, RZ, RZ, R119 ;  /* 0x000000ffff687224 */ /* 0x003fe200078e0077 */
        /* <DEDUP_REMOVED lines=16> */
.L_x_8283:
        /* <DEDUP_REMOVED lines=12> */
.L_x_8284:
        /* <DEDUP_REMOVED lines=42> */
.L_x_8282:
        /* <DEDUP_REMOVED lines=9> */
.L_x_8281:
        /* <DEDUP_REMOVED lines=16> */
.L_x_8287:
        /* <DEDUP_REMOVED lines=12> */
.L_x_8288:
        /* <DEDUP_REMOVED lines=43> */
.L_x_8286:
        /* <DEDUP_REMOVED lines=10> */
.L_x_8285:
        /* <DEDUP_REMOVED lines=16> */
.L_x_8291:
        /* <DEDUP_REMOVED lines=12> */
.L_x_8292:
        /* <DEDUP_REMOVED lines=43> */
.L_x_8290:
        /* <DEDUP_REMOVED lines=9> */
.L_x_8289:
        /* <DEDUP_REMOVED lines=16> */
.L_x_8295:
        /* <DEDUP_REMOVED lines=12> */
.L_x_8296:
        /* <DEDUP_REMOVED lines=42> */
.L_x_8294:
        /* <DEDUP_REMOVED lines=10> */
.L_x_8293:
        /* <DEDUP_REMOVED lines=16> */
.L_x_8299:
        /* <DEDUP_REMOVED lines=12> */
.L_x_8300:
        /* <DEDUP_REMOVED lines=42> */
.L_x_8298:
        /* <DEDUP_REMOVED lines=9> */
.L_x_8297:
        /* <DEDUP_REMOVED lines=16> */
.L_x_8303:
        /* <DEDUP_REMOVED lines=12> */
.L_x_8304:
        /* <DEDUP_REMOVED lines=43> */
.L_x_8302:
        /* <DEDUP_REMOVED lines=10> */
.L_x_8301:
        /* <DEDUP_REMOVED lines=16> */
.L_x_8307:
        /* <DEDUP_REMOVED lines=12> */
.L_x_8308:
        /* <DEDUP_REMOVED lines=42> */
.L_x_8306:
        /* <DEDUP_REMOVED lines=9> */
.L_x_8305:
        /* <DEDUP_REMOVED lines=16> */
.L_x_8311:
        /* <DEDUP_REMOVED lines=12> */
.L_x_8312:
        /* <DEDUP_REMOVED lines=42> */
.L_x_8310:
        /* <DEDUP_REMOVED lines=10> */
.L_x_8309:
[----:B------:R-:W-:Y:S02]  /*b830*/  F2FP.BF16.F32.PACK_AB R128, RZ, R123 ;  /* 0x0000007bff80723e */ /* 0x000fe400000010ff */
[----:B------:R-:W-:Y:S02]  /*b840*/  PRMT R106, R131, 0x5410, R106 ;  /* 0x00005410836a7816 */ /* 0x000fe4000000006a */
[----:B------:R-:W-:Y:S02]  /*b850*/  PRMT R105, R127, 0x5410, R105 ;  /* 0x000054107f697816 */ /* 0x000fe40000000069 */
[----:B------:R-:W-:Y:S02]  /*b860*/  PRMT R104, R126, 0x5410, R104 ;  /* 0x000054107e687816 */ /* 0x000fe40000000068 */
[----:B------:R-:W-:-:S07]  /*b870*/  PRMT R107, R107, 0x5410, R128 ;  /* 0x000054106b6b7816 */ /* 0x000fce0000000080 */
.L_x_8280:
        /* <DEDUP_REMOVED lines=24> */
.L_x_8313:
[----:B------:R-:W-:Y:S05]  /*ba00*/  @!P0 BRA `(.L_x_8314) ;  /* 0x0000000000108947 */ /* 0x000fea0003800000 */
[----:B-----5:R-:W2:Y:S01]  /*ba10*/  LDC.64 R96, c[0x0][0x390] ;  /* 0x0000e400ff607b82 */ /* 0x020ea20000000a00 */
[----:B------:R-:W-:-:S04]  /*ba20*/  VIADD R99, R117, 0x100 ;  /* 0x0000010075637836 */ /* 0x000fc80000000000 */
[----:B--2---:R-:W-:-:S06]  /*ba30*/  IMAD.WIDE.U32 R96, R99, 0x10, R96 ;  /* 0x0000001063607825 */ /* 0x004fcc00078e0060 */
[----:B------:R-:W5:Y:S02]  /*ba40*/  LDG.E.128 R96, desc[UR12][R96.64] ;  /* 0x0000000c60607981 */ /* 0x000f64000c1e1d00 */
.L_x_8314:
        /* <DEDUP_REMOVED lines=25> */
.L_x_8318:
        /* <DEDUP_REMOVED lines=12> */
.L_x_8319:
        /* <DEDUP_REMOVED lines=41> */
.L_x_8317:
        /* <DEDUP_REMOVED lines=11> */
.L_x_8316:
        /* <DEDUP_REMOVED lines=21> */
.L_x_8322:
        /* <DEDUP_REMOVED lines=12> */
.L_x_8323:
        /* <DEDUP_REMOVED lines=43> */
.L_x_8321:
        /* <DEDUP_REMOVED lines=13> */
.L_x_8320:
        /* <DEDUP_REMOVED lines=20> */
.L_x_8326:
        /* <DEDUP_REMOVED lines=12> */
.L_x_8327:
        /* <DEDUP_REMOVED lines=42> */
.L_x_8325:
        /* <DEDUP_REMOVED lines=11> */
.L_x_8324:
        /* <DEDUP_REMOVED lines=21> */
.L_x_8330:
        /* <DEDUP_REMOVED lines=12> */
.L_x_8331:
        /* <DEDUP_REMOVED lines=42> */
.L_x_8329:
        /* <DEDUP_REMOVED lines=13> */
.L_x_8328:
        /* <DEDUP_REMOVED lines=20> */
.L_x_8334:
        /* <DEDUP_REMOVED lines=12> */
.L_x_8335:
        /* <DEDUP_REMOVED lines=42> */
.L_x_8333:
        /* <DEDUP_REMOVED lines=11> */
.L_x_8332:
        /* <DEDUP_REMOVED lines=21> */
.L_x_8338:
        /* <DEDUP_REMOVED lines=12> */
.L_x_8339:
        /* <DEDUP_REMOVED lines=42> */
.L_x_8337:
        /* <DEDUP_REMOVED lines=13> */
.L_x_8336:
        /* <DEDUP_REMOVED lines=20> */
.L_x_8342:
        /* <DEDUP_REMOVED lines=12> */
.L_x_8343:
        /* <DEDUP_REMOVED lines=42> */
.L_x_8341:
        /* <DEDUP_REMOVED lines=11> */
.L_x_8340:
        /* <DEDUP_REMOVED lines=21> */
.L_x_8346:
        /* <DEDUP_REMOVED lines=12> */
.L_x_8347:
        /* <DEDUP_REMOVED lines=42> */
.L_x_8345:
        /* <DEDUP_REMOVED lines=13> */
.L_x_8344:
[----:B------:R-:W-:Y:S02]  /*e5e0*/  F2FP.BF16.F32.PACK_AB R107, RZ, R133 ;  /* 0x00000085ff6b723e */ /* 0x000fe400000010ff */
[----:B------:R-:W-:Y:S02]  /*e5f0*/  PRMT R106, R142, 0x5410, R106 ;  /* 0x000054108e6a7816 */ /* 0x000fe4000000006a */
[----:B------:R-:W-:Y:S02]  /*e600*/  PRMT R105, R135, 0x5410, R141 ;  /* 0x0000541087697816 */ /* 0x000fe4000000008d */
[----:B------:R-:W-:Y:S02]  /*e610*/  PRMT R104, R125, 0x5410, R126 ;  /* 0x000054107d687816 */ /* 0x000fe4000000007e */
[----:B------:R-:W-:Y:S01]  /*e620*/  PRMT R107, R140, 0x5410, R107 ;  /* 0x000054108c6b7816 */ /* 0x000fe2000000006b */
[----:B------:R-:W-:Y:S06]  /*e630*/  BRA `(.L_x_8348) ;  /* 0x00000028000c7947 */ /* 0x000fec0003800000 */
.L_x_8315:
        /* <DEDUP_REMOVED lines=19> */
.L_x_8351:
        /* <DEDUP_REMOVED lines=12> */
.L_x_8352:
        /* <DEDUP_REMOVED lines=41> */
.L_x_8350:
[----:B------:R-:W-:Y:S01]  /*eac0*/  I2FP.F32.U32 R8, R8 ;  /* 0x0000000800087245 */ /* 0x000fe20000201000 */
[----:B-----5:R-:W-:Y:S01]  /*ead0*/  IMAD.U32 R106, R96, 0x10000, RZ ;  /* 0x00010000606a7824 */ /* 0x020fe200078e00ff */
[----:B------:R-:W-:-:S03]  /*eae0*/  MOV R105, 0x2f800000 ;  /* 0x2f80000000697802 */ /* 0x000fc60000000f00 */
[----:B------:R-:W-:Y:S02]  /*eaf0*/  FMUL.FTZ R106, R106, UR17 ;  /* 0x000000116a6a7c20 */ /* 0x000fe40008410000 */
[----:B------:R-:W-:Y:S02]  /*eb00*/  FFMA.FTZ R8, R8, R105, 1.1641532182693481445e-10 ;  /* 0x2f00000008087423 */ /* 0x000fe40000010069 */
[----:B------:R-:W-:-:S03]  /*eb10*/  FMUL.FTZ R106, R106, UR16 ;  /* 0x000000106a6a7c20 */ /* 0x000fc60008410000 */
[----:B------:R-:W-:-:S04]  /*eb20*/  FSETP.GTU.FTZ.AND P1, PT, R8, UR23, PT ;  /* 0x0000001708007c0b */ /* 0x000fc8000bf3c000 */
[----:B------:R-:W-:Y:S02]  /*eb30*/  SEL R8, RZ, 0x1, P1 ;  /* 0x00000001ff087807 */ /* 0x000fe40000800000 */
[----:B------:R-:W-:-:S07]  /*eb40*/  FSEL R128, R106, RZ, !P1 ;  /* 0x000000ff6a807208 */ /* 0x000fce0004800000 */
.L_x_8349:
        /* <DEDUP_REMOVED lines=16> */
.L_x_8355:
        /* <DEDUP_REMOVED lines=12> */
.L_x_8356:
        /* <DEDUP_REMOVED lines=40> */
[----:B------:R-:W-:Y:S02]  /*ef90*/  LOP3.LUT R12, R104, UR4, R107, 0x96, !PT ;  /* 0x00000004680c7c12 */ /* 0x000fe4000f8e966b */
[----:B------:R-:W-:-:S07]  /*efa0*/  MOV R138, R106 ;  /* 0x0000006a008a7202 */ /* 0x000fce0000000f00 */
.L_x_8354:
        /* <DEDUP_REMOVED lines=10> */
.L_x_8353:
        /* <DEDUP_REMOVED lines=16> */
.L_x_8359:
        /* <DEDUP_REMOVED lines=12> */
.L_x_8360:
        /* <DEDUP_REMOVED lines=42> */
.L_x_8358:
        /* <DEDUP_REMOVED lines=9> */
.L_x_8357:
        /* <DEDUP_REMOVED lines=16> */
.L_x_8363:
        /* <DEDUP_REMOVED lines=12> */
.L_x_8364:
        /* <DEDUP_REMOVED lines=42> */
.L_x_8362:
        /* <DEDUP_REMOVED lines=10> */
.L_x_8361:
        /* <DEDUP_REMOVED lines=16> */
.L_x_8367:
        /* <DEDUP_REMOVED lines=12> */
.L_x_8368:
        /* <DEDUP_REMOVED lines=42> */
.L_x_8366:
        /* <DEDUP_REMOVED lines=9> */
.L_x_8365:
        /* <DEDUP_REMOVED lines=16> */
.L_x_8371:
        /* <DEDUP_REMOVED lines=12> */
.L_x_8372:
        /* <DEDUP_REMOVED lines=42> */
.L_x_8370:
        /* <DEDUP_REMOVED lines=10> */
.L_x_8369:
        /* <DEDUP_REMOVED lines=16> */
.L_x_8375:
        /* <DEDUP_REMOVED lines=12> */
.L_x_8376:
        /* <DEDUP_REMOVED lines=42> */
.L_x_8374:
        /* <DEDUP_REMOVED lines=9> */
.L_x_8373:
        /* <DEDUP_REMOVED lines=16> */
.L_x_8379:
        /* <DEDUP_REMOVED lines=12> */
.L_x_8380:
        /* <DEDUP_REMOVED lines=42> */
.L_x_8378:
        /* <DEDUP_REMOVED lines=10> */
.L_x_8377:
[----:B------:R-:W-:Y:S02]  /*10e20*/  F2FP.BF16.F32.PACK_AB R107, RZ, R133 ;  /* 0x00000085ff6b723e */ /* 0x000fe400000010ff */
[----:B------:R-:W-:Y:S02]  /*10e30*/  PRMT R106, R141, 0x5410, R142 ;  /* 0x000054108d6a7816 */ /* 0x000fe4000000008e */
[----:B------:R-:W-:Y:S02]  /*10e40*/  PRMT R105, R139, 0x5410, R140 ;  /* 0x000054108b697816 */ /* 0x000fe4000000008c */
[----:B------:R-:W-:Y:S02]  /*10e50*/  PRMT R104, R135, 0x5410, R126 ;  /* 0x0000541087687816 */ /* 0x000fe4000000007e */
[----:B------:R-:W-:-:S07]  /*10e60*/  PRMT R107, R125, 0x5410, R107 ;  /* 0x000054107d6b7816 */ /* 0x000fce000000006b */
.L_x_8348:
        /* <DEDUP_REMOVED lines=25> */
.L_x_8381:
[----:B------:R-:W-:Y:S05]  /*11000*/  @!P0 BRA `(.L_x_8382) ;  /* 0x0000000000108947 */ /* 0x000fea0003800000 */
[----:B-----5:R-:W2:Y:S01]  /*11010*/  LDC.64 R96, c[0x0][0x390] ;  /* 0x0000e400ff607b82 */ /* 0x020ea20000000a00 */
[----:B------:R-:W-:-:S04]  /*11020*/  VIADD R99, R117, 0x180 ;  /* 0x0000018075637836 */ /* 0x000fc80000000000 */
[----:B--2---:R-:W-:-:S06]  /*11030*/  IMAD.WIDE.U32 R96, R99, 0x10, R96 ;  /* 0x0000001063607825 */ /* 0x004fcc00078e0060 */
[----:B------:R-:W5:Y:S02]  /*11040*/  LDG.E.128 R96, desc[UR12][R96.64] ;  /* 0x0000000c60607981 */ /* 0x000f64000c1e1d00 */
.L_x_8382:
        /* <DEDUP_REMOVED lines=25> */
.L_x_8386:
        /* <DEDUP_REMOVED lines=12> */
.L_x_8387:
        /* <DEDUP_REMOVED lines=42> */
.L_x_8385:
        /* <DEDUP_REMOVED lines=11> */
.L_x_8384:
        /* <DEDUP_REMOVED lines=21> */
.L_x_8390:
        /* <DEDUP_REMOVED lines=12> */
.L_x_8391:
        /* <DEDUP_REMOVED lines=42> */
.L_x_8389:
        /* <DEDUP_REMOVED lines=13> */
.L_x_8388:
        /* <DEDUP_REMOVED lines=20> */
.L_x_8394:
        /* <DEDUP_REMOVED lines=12> */
.L_x_8395:
        /* <DEDUP_REMOVED lines=42> */
.L_x_8393:
        /* <DEDUP_REMOVED lines=11> */
.L_x_8392:
        /* <DEDUP_REMOVED lines=21> */
.L_x_8398:
        /* <DEDUP_REMOVED lines=12> */
.L_x_8399:
        /* <DEDUP_REMOVED lines=41> */
.L_x_8397:
        /* <DEDUP_REMOVED lines=13> */
.L_x_8396:
        /* <DEDUP_REMOVED lines=20> */
.L_x_8402:
        /* <DEDUP_REMOVED lines=12> */
.L_x_8403:
        /* <DEDUP_REMOVED lines=42> */
.L_x_8401:
        /* <DEDUP_REMOVED lines=11> */
.L_x_8400:
        /* <DEDUP_REMOVED lines=21> */
.L_x_8406:
        /* <DEDUP_REMOVED lines=12> */
.L_x_8407:
        /* <DEDUP_REMOVED lines=41> */
.L_x_8405:
        /* <DEDUP_REMOVED lines=13> */
.L_x_8404:
        /* <DEDUP_REMOVED lines=20> */
.L_x_8410:
        /* <DEDUP_REMOVED lines=12> */
.L_x_8411:
        /* <DEDUP_REMOVED lines=42> */
.L_x_8409:
        /* <DEDUP_REMOVED lines=11> */
.L_x_8408:
        /* <DEDUP_REMOVED lines=21> */
.L_x_8414:
        /* <DEDUP_REMOVED lines=12> */
.L_x_8415:
        /* <DEDUP_REMOVED lines=40> */
[----:B------:R-:W-:Y:S02]  /*13ad0*/  LOP3.LUT R12, R144, UR4, R105, 0x96, !PT ;  /* 0x00000004900c7c12 */ /* 0x000fe4000f8e9669 */
[----:B------:R-:W-:-:S07]  /*13ae0*/  MOV R147, R104 ;  /* 0x0000006800937202 */ /* 0x000fce0000000f00 */
.L_x_8413:
        /* <DEDUP_REMOVED lines=13> */
.L_x_8412:
[----:B------:R-:W-:Y:S02]  /*13bc0*/  F2FP.BF16.F32.PACK_AB R107, RZ, R142 ;  /* 0x0000008eff6b723e */ /* 0x000fe400000010ff */
[----:B------:R-:W-:Y:S02]  /*13bd0*/  PRMT R106, R150, 0x5410, R106 ;  /* 0x00005410966a7816 */ /* 0x000fe4000000006a */
[----:B------:R-:W-:Y:S02]  /*13be0*/  PRMT R105, R135, 0x5410, R149 ;  /* 0x0000541087697816 */ /* 0x000fe40000000095 */
[----:B------:R-:W-:Y:S02]  /*13bf0*/  PRMT R104, R125, 0x5410, R126 ;  /* 0x000054107d687816 */ /* 0x000fe4000000007e */
[----:B------:R-:W-:Y:S01]  /*13c00*/  PRMT R107, R148, 0x5410, R107 ;  /* 0x00005410946b7816 */ /* 0x000fe2000000006b */
[----:B------:R-:W-:Y:S06]  /*13c10*/  BRA `(.L_x_8416) ;  /* 0x0000002800107947 */ /* 0x000fec0003800000 */
.L_x_8383:
[----:B0-----:R-:W-:Y:S01]  /*13c20*/  MOV R137, RZ ;  /* 0x000000ff00897202 */ /* 0x001fe20000000f00 */
[----:B-1----:R-:W-:Y:S02]  /*13c30*/  IMAD.MOV.U32 R104, RZ, RZ, R144 ;  /* 0x000000ffff687224 */ /* 0x002fe400078e0090 */
        /* <DEDUP_REMOVED lines=17> */
.L_x_8419:
        /* <DEDUP_REMOVED lines=12> */
.L_x_8420:
        /* <DEDUP_REMOVED lines=42> */
.L_x_8418:
        /* <DEDUP_REMOVED lines=9> */
.L_x_8417:
        /* <DEDUP_REMOVED lines=16> */
.L_x_8423:
        /* <DEDUP_REMOVED lines=12> */
.L_x_8424:
        /* <DEDUP_REMOVED lines=42> */
.L_x_8422:
        /* <DEDUP_REMOVED lines=10> */
.L_x_8421:
        /* <DEDUP_REMOVED lines=16> */
.L_x_8427:
        /* <DEDUP_REMOVED lines=12> */
.L_x_8428:
        /* <DEDUP_REMOVED lines=42> */
.L_x_8426:
        /* <DEDUP_REMOVED lines=9> */
.L_x_8425:
        /* <DEDUP_REMOVED lines=16> */
.L_x_8431:
        /* <DEDUP_REMOVED lines=12> */
.L_x_8432:
        /* <DEDUP_REMOVED lines=42> */
.L_x_8430:
        /* <DEDUP_REMOVED lines=10> */
.L_x_8429:
        /* <DEDUP_REMOVED lines=16> */
.L_x_8435:
        /* <DEDUP_REMOVED lines=12> */
.L_x_8436:
        /* <DEDUP_REMOVED lines=42> */
.L_x_8434:
        /* <DEDUP_REMOVED lines=9> */
.L_x_8433:
        /* <DEDUP_REMOVED lines=16> */
.L_x_8439:
        /* <DEDUP_REMOVED lines=12> */
.L_x_8440:
        /* <DEDUP_REMOVED lines=42> */
.L_x_8438:
        /* <DEDUP_REMOVED lines=10> */
.L_x_8437:
        /* <DEDUP_REMOVED lines=16> */
.L_x_8443:
        /* <DEDUP_REMOVED lines=12> */
.L_x_8444:
        /* <DEDUP_REMOVED lines=42> */
.L_x_8442:
        /* <DEDUP_REMOVED lines=9> */
.L_x_8441:
        /* <DEDUP_REMOVED lines=16> */
.L_x_8447:
        /* <DEDUP_REMOVED lines=12> */
.L_x_8448:
        /* <DEDUP_REMOVED lines=42> */
.L_x_8446:
        /* <DEDUP_REMOVED lines=10> */
.L_x_8445:
[----:B------:R-:W-:Y:S02]  /*16410*/  F2FP.BF16.F32.PACK_AB R107, RZ, R142 ;  /* 0x0000008eff6b723e */ /* 0x000fe400000010ff */
[----:B------:R-:W-:Y:S02]  /*16420*/  PRMT R106, R150, 0x5410, R151 ;  /* 0x00005410966a7816 */ /* 0x000fe40000000097 */
[----:B------:R-:W-:Y:S02]  /*16430*/  PRMT R105, R149, 0x5410, R148 ;  /* 0x0000541095697816 */ /* 0x000fe40000000094 */
[----:B------:R-:W-:Y:S02]  /*16440*/  PRMT R104, R135, 0x5410, R126 ;  /* 0x0000541087687816 */ /* 0x000fe4000000007e */
[----:B------:R-:W-:-:S07]  /*16450*/  PRMT R107, R125, 0x5410, R107 ;  /* 0x000054107d6b7816 */ /* 0x000fce000000006b */
.L_x_8416:
[----:B------:R-:W-:Y:S01]  /*16460*/  VIADD R145, R118, 0x180 ;  /* 0x0000018076917836 */ /* 0x000fe20000000000 */
[----:B------:R-:W-:-:S03]  /*16470*/  IADD3 R135, PT, PT, R117, 0x200, RZ ;  /* 0x0000020075877810 */ /* 0x000fc60007ffe0ff */
[----:B------:R-:W-:-:S05]  /*16480*/  IMAD.WIDE.U32 R144, R145, 0x10, R110 ;  /* 0x0000001091907825 */ /* 0x000fca00078e006e */
[----:B------:R0:W-:Y:S01]  /*16490*/  STG.E.128 desc[UR12][R144.64], R104 ;  /* 0x0000006890007986 */ /* 0x0001e2000c101d0c */
[----:B------:R-:W-:Y:S05]  /*164a0*/  @!P0 BRA `(.L_x_8449) ;  /* 0x0000000000548947 */ /* 0x000fea0003800000 */
[----:B0-----:R-:W-:Y:S01]  /*164b0*/  IMAD.U32 R107, R2, 0x10000, RZ ;  /* 0x00010000026b7824 */ /* 0x001fe200078e00ff */
[----:B------:R-:W0:Y:S01]  /*164c0*/  LDC.64 R104, c[0x0][0x3b0] ;  /* 0x0000ec00ff687b82 */ /* 0x000e220000000a00 */
[----:B------:R-:W-:Y:S01]  /*164d0*/  LOP3.LUT R106, R0, 0xffff, RZ, 0xc0, !PT ;  /* 0x0000ffff006a7812 */ /* 0x000fe200078ec0ff */
[----:B------:R-:W-:Y:S01]  /*164e0*/  VIADD R117, R117, 0x180 ;  /* 0x0000018075757836 */ /* 0x000fe20000000000 */
        /* <DEDUP_REMOVED lines=17> */
.L_x_8449:
[----:B------:R-:W-:Y:S05]  /*16600*/  @!P0 BRA `(.L_x_8450) ;  /* 0x00000000000c8947 */ /* 0x000fea0003800000 */
[----:B-----5:R-:W2:Y:S02]  /*16610*/  LDC.64 R96, c[0x0][0x390] ;  /* 0x0000e400ff607b82 */ /* 0x020ea40000000a00 */
[----:B--2---:R-:W-:-:S06]  /*16620*/  IMAD.WIDE.U32 R96, R135, 0x10, R96 ;  /* 0x0000001087607825 */ /* 0x004fcc00078e0060 */
[----:B------:R-:W5:Y:S02]  /*16630*/  LDG.E.128 R96, desc[UR12][R96.64] ;  /* 0x0000000c60607981 */ /* 0x000f64000c1e1d00 */
.L_x_8450:
        /* <DEDUP_REMOVED lines=25> */
.L_x_8454:
        /* <DEDUP_REMOVED lines=12> */
.L_x_8455:
        /* <DEDUP_REMOVED lines=42> */
.L_x_8453:
        /* <DEDUP_REMOVED lines=11> */
.L_x_8452:
        /* <DEDUP_REMOVED lines=21> */
.L_x_8458:
        /* <DEDUP_REMOVED lines=12> */
.L_x_8459:
        /* <DEDUP_REMOVED lines=42> */
.L_x_8457:
        /* <DEDUP_REMOVED lines=13> */
.L_x_8456:
        /* <DEDUP_REMOVED lines=20> */
.L_x_8462:
        /* <DEDUP_REMOVED lines=12> */
.L_x_8463:
        /* <DEDUP_REMOVED lines=42> */
.L_x_8461:
        /* <DEDUP_REMOVED lines=11> */
.L_x_8460:
        /* <DEDUP_REMOVED lines=21> */
.L_x_8466:
        /* <DEDUP_REMOVED lines=12> */
.L_x_8467:
        /* <DEDUP_REMOVED lines=42> */
.L_x_8465:
        /* <DEDUP_REMOVED lines=13> */
.L_x_8464:
        /* <DEDUP_REMOVED lines=20> */
.L_x_8470:
        /* <DEDUP_REMOVED lines=12> */
.L_x_8471:
        /* <DEDUP_REMOVED lines=42> */
.L_x_8469:
        /* <DEDUP_REMOVED lines=11> */
.L_x_8468:
[----:B------:R-:W-:Y:S01]  /*18180*/  @!P1 PRMT R145, R106, 0x7632, R145 ;  /* 0x000076326a919816 */ /* 0x000fe20000000091 */
[----:B------:R-:W-:Y:S01]  /*18190*/  @!P1 IMAD.MOV.U32 R104, RZ, RZ, R105 ;  /* 0x000000ffff689224 */ /* 0x000fe200078e0069 */
[----:B------:R-:W-:Y:S01]  /*181a0*/  F2FP.BF16.F32.PACK_AB R157, RZ, R146 ;  /* 0x00000092ff9d723e */ /* 0x000fe200000010ff */
[----:B------:R-:W-:Y:S01]  /*181b0*/  @!P1 IMAD.MOV.U32 R125, RZ, RZ, R126 ;  /* 0x000000ffff7d9224 */ /* 0x000fe200078e007e */
[----:B------:R-:W-:Y:S01]  /*181c0*/  @!P1 SHF.L.U32 R145, R145, 0x10, RZ ;  /* 0x0000001091919819 */ /* 0x000fe200000006ff */
        /* <DEDUP_REMOVED lines=16> */
.L_x_8474:
        /* <DEDUP_REMOVED lines=12> */
.L_x_8475:
        /* <DEDUP_REMOVED lines=42> */
.L_x_8473:
        /* <DEDUP_REMOVED lines=13> */
.L_x_8472:
        /* <DEDUP_REMOVED lines=20> */
.L_x_8478:
        /* <DEDUP_REMOVED lines=12> */
.L_x_8479:
        /* <DEDUP_REMOVED lines=42> */
.L_x_8477:
        /* <DEDUP_REMOVED lines=11> */
.L_x_8476:
        /* <DEDUP_REMOVED lines=18> */
[----:B------:R-:W-:Y:S01]  /*18d70*/  @P1 IMAD.MOV.U32 R125, RZ, RZ, R106 ;  /* 0x000000ffff7d1224 */ /* 0x000fe200078e006a */
[----:B------:R-:W-:Y:S01]  /*18d80*/  @P1 MOV R0, R11 ;  /* 0x0000000b00001202 */ /* 0x000fe20000000f00 */
[----:B------:R-:W-:Y:S06]  /*18d90*/  BRA `(.L_x_8481) ;  /* 0x0000000000d87947 */ /* 0x000fec0003800000 */
.L_x_8482:
        /* <DEDUP_REMOVED lines=12> */
.L_x_8483:
[----:B------:R-:W-:Y:S01]  /*18e60*/  LOP3.LUT R10, R9, UR15, R151, 0x96, !PT ;  /* 0x0000000f090a7c12 */ /* 0x000fe2000f8e9697 */
[----:B------:R-:W-:-:S04]  /*18e70*/  IMAD.WIDE.U32 R104, R15, -0x326172a9, RZ ;  /* 0xcd9e8d570f687825 */ /* 0x000fc800078e00ff */
        /* <DEDUP_REMOVED lines=38> */
[----:B------:R-:W-:Y:S02]  /*190e0*/  LOP3.LUT R12, R150, UR4, R105, 0x96, !PT ;  /* 0x00000004960c7c12 */ /* 0x000fe4000f8e9669 */
[----:B------:R-:W-:-:S07]  /*190f0*/  MOV R125, R104 ;  /* 0x00000068007d7202 */ /* 0x000fce0000000f00 */
.L_x_8481:
        /* <DEDUP_REMOVED lines=13> */
.L_x_8480:
[----:B------:R-:W-:Y:S02]  /*191d0*/  F2FP.BF16.F32.PACK_AB R107, RZ, R147 ;  /* 0x00000093ff6b723e */ /* 0x000fe400000010ff */
[----:B------:R-:W-:Y:S02]  /*191e0*/  PRMT R106, R157, 0x5410, R158 ;  /* 0x000054109d6a7816 */ /* 0x000fe4000000009e */
[----:B------:R-:W-:Y:S02]  /*191f0*/  PRMT R105, R154, 0x5410, R156 ;  /* 0x000054109a697816 */ /* 0x000fe4000000009c */
[----:B------:R-:W-:Y:S02]  /*19200*/  PRMT R104, R152, 0x5410, R153 ;  /* 0x0000541098687816 */ /* 0x000fe40000000099 */
[----:B------:R-:W-:Y:S01]  /*19210*/  PRMT R107, R155, 0x5410, R107 ;  /* 0x000054109b6b7816 */ /* 0x000fe2000000006b */
[----:B------:R-:W-:Y:S06]  /*19220*/  BRA `(.L_x_8484) ;  /* 0x0000002800107947 */ /* 0x000fec0003800000 */
.L_x_8451:
        /* <DEDUP_REMOVED lines=19> */
.L_x_8487:
        /* <DEDUP_REMOVED lines=12> */
.L_x_8488:
        /* <DEDUP_REMOVED lines=42> */
.L_x_8486:
        /* <DEDUP_REMOVED lines=9> */
.L_x_8485:
        /* <DEDUP_REMOVED lines=16> */
.L_x_8491:
        /* <DEDUP_REMOVED lines=12> */
.L_x_8492:
        /* <DEDUP_REMOVED lines=42> */
.L_x_8490:
        /* <DEDUP_REMOVED lines=10> */
.L_x_8489:
        /* <DEDUP_REMOVED lines=16> */
.L_x_8495:
        /* <DEDUP_REMOVED lines=12> */
.L_x_8496:
        /* <DEDUP_REMOVED lines=42> */
.L_x_8494:
        /* <DEDUP_REMOVED lines=9> */
.L_x_8493:
        /* <DEDUP_REMOVED lines=16> */
.L_x_8499:
        /* <DEDUP_REMOVED lines=12> */
.L_x_8500:
        /* <DEDUP_REMOVED lines=42> */
.L_x_8498:
        /* <DEDUP_REMOVED lines=10> */
.L_x_8497:
        /* <DEDUP_REMOVED lines=16> */
.L_x_8503:
        /* <DEDUP_REMOVED lines=12> */
.L_x_8504:
        /* <DEDUP_REMOVED lines=42> */
.L_x_8502:
        /* <DEDUP_REMOVED lines=9> */
.L_x_8501:
        /* <DEDUP_REMOVED lines=16> */
.L_x_8507:
        /* <DEDUP_REMOVED lines=12> */
.L_x_8508:
        /* <DEDUP_REMOVED lines=42> */
.L_x_8506:
        /* <DEDUP_REMOVED lines=10> */
.L_x_8505:
        /* <DEDUP_REMOVED lines=16> */
.L_x_8511:
        /* <DEDUP_REMOVED lines=12> */
.L_x_8512:
        /* <DEDUP_REMOVED lines=42> */
.L_x_8510:
        /* <DEDUP_REMOVED lines=9> */
.L_x_8509:
        /* <DEDUP_REMOVED lines=16> */
.L_x_8515:
        /* <DEDUP_REMOVED lines=12> */
.L_x_8516:
        /* <DEDUP_REMOVED lines=42> */
.L_x_8514:
        /* <DEDUP_REMOVED lines=10> */
.L_x_8513:
[----:B------:R-:W-:Y:S02]  /*1ba20*/  F2FP.BF16.F32.PACK_AB R107, RZ, R147 ;  /* 0x00000093ff6b723e */ /* 0x000fe400000010ff */
[----:B------:R-:W-:Y:S02]  /*1ba30*/  PRMT R106, R157, 0x5410, R158 ;  /* 0x000054109d6a7816 */ /* 0x000fe4000000009e */
[----:B------:R-:W-:Y:S02]  /*1ba40*/  PRMT R105, R155, 0x5410, R156 ;  /* 0x000054109b697816 */ /* 0x000fe4000000009c */
[----:B------:R-:W-:Y:S02]  /*1ba50*/  PRMT R104, R154, 0x5410, R153 ;  /* 0x000054109a687816 */ /* 0x000fe40000000099 */
[----:B------:R-:W-:-:S07]  /*1ba60*/  PRMT R107, R152, 0x5410, R107 ;  /* 0x00005410986b7816 */ /* 0x000fce000000006b */
.L_x_8484:
        /* <DEDUP_REMOVED lines=43> */
[----:B------:R-:W-:Y:S02]  /*1bd20*/  SHF.L.U32 R104, R2, 0x10, RZ ;  /* 0x0000001002687819 */ /* 0x000fe400000006ff */
        /* <DEDUP_REMOVED lines=19> */
.L_x_8517:
        /* <DEDUP_REMOVED lines=114> */
.L_x_8519:
[----:B------:R-:W-:Y:S05]  /*1c580*/  BSYNC.RECONVERGENT B0 ;  /* 0x0000000000007941 */ /* 0x000fea0003800200 */
.L_x_8518:
        /* <DEDUP_REMOVED lines=12> */
.L_x_8521:
[----:B------:R-:W-:Y:S05]  /*1c650*/  BSYNC.RECONVERGENT B0 ;  /* 0x0000000000007941 */ /* 0x000fea0003800200 */
.L_x_8520:
        /* <DEDUP_REMOVED lines=53> */
[----:B------:R-:W-:Y:S01]  /*1c9b0*/  UIADD3 UR4, UPT, UPT, UR6, -0x1, URZ ;  /* 0xffffffff06047890 */ /* 0x000fe2000fffe0ff */
[----:B------:R-:W-:Y:S01]  /*1c9c0*/  FSEL R105, R149, RZ, !P0 ;  /* 0x000000ff95697208 */ /* 0x000fe20004000000 */
[----:B0-----:R-:W0:Y:S02]  /*1c9d0*/  LDC.64 R106, c[0x0][0x428] ;  /* 0x00010a00ff6a7b82 */ /* 0x001e240000000a00 */
[----:B------:R-:W-:Y:S02]  /*1c9e0*/  UIMAD UR4, UR4, UR22, URZ ;  /* 0x00000016040472a4 */ /* 0x000fe4000f8e02ff */
[C---:B------:R-:W-:Y:S01]  /*1c9f0*/  FADD.FTZ R133, -R105.reuse, R133 ;  /* 0x0000008569857221 */ /* 0x040fe20000010100 */
[C---:B------:R-:W-:Y:S01]  /*1ca00*/  FADD.FTZ R114, -R105.reuse, R114 ;  /* 0x0000007269727221 */ /* 0x040fe20000010100 */
[----:B------:R-:W-:Y:S01]  /*1ca10*/  USHF.R.S32.HI UR5, URZ, 0x1f, UR4 ;  /* 0x0000001fff057899 */ /* 0x000fe20008011404 */
[C---:B------:R-:W-:Y:S01]  /*1ca20*/  FADD.FTZ R103, -R105.reuse, R103 ;  /* 0x0000006769677221 */ /* 0x040fe20000010100 */
[C---:B------:R-:W-:Y:S01]  /*1ca30*/  FADD.FTZ R102, -R105.reuse, R102 ;  /* 0x0000006669667221 */ /* 0x040fe20000010100 */
[C---:B------:R-:W-:Y:S01]  /*1ca40*/  FADD.FTZ R109, -R105.reuse, R109 ;  /* 0x0000006d696d7221 */ /* 0x040fe20000010100 */
[----:B------:R-:W-:Y:S01]  /*1ca50*/  ULEA.HI UR5, UR5, UR4, URZ, 0x3 ;  /* 0x0000000405057291 */ /* 0x000fe2000f8f18ff */
[C---:B------:R-:W-:Y:S01]  /*1ca60*/  FADD.FTZ R108, -R105.reuse, R108 ;  /* 0x0000006c696c7221 */ /* 0x040fe20000010100 */
[C---:B------:R-:W-:Y:S01]  /*1ca70*/  FMUL.FTZ R150, R104.reuse, R133 ;  /* 0x0000008568967220 */ /* 0x040fe20000410000 */
        /* <DEDUP_REMOVED lines=33> */
[C---:B------:R-:W-:Y:S01]  /*1cc90*/  FMUL.FTZ R133, R104.reuse, R114 ;  /* 0x0000007268857220 */ /* 0x040fe20000410000 */
[----:B------:R-:W-:Y:S01]  /*1cca0*/  FADD.FTZ R105, -R105, R147 ;  /* 0x0000009369697221 */ /* 0x000fe20000010100 */
[C---:B------:R-:W-:Y:S01]  /*1ccb0*/  FMUL.FTZ R110, R104.reuse, R103 ;  /* 0x00000067686e7220 */ /* 0x040fe20000410000 */
[C---:B------:R-:W-:Y:S01]  /*1ccc0*/  FMUL.FTZ R111, R104.reuse, R102 ;  /* 0x00000066686f7220 */ /* 0x040fe20000410000 */
[----:B------:R-:W-:Y:S01]  /*1ccd0*/  MOV R114, UR5 ;  /* 0x0000000500727c02 */ /* 0x000fe20008000f00 */
[C---:B------:R-:W-:Y:S01]  /*1cce0*/  FMUL.FTZ R102, R104.reuse, R109 ;  /* 0x0000006d68667220 */ /* 0x040fe20000410000 */
[C---:B------:R-:W-:Y:S01]  /*1ccf0*/  FMUL.FTZ R103, R104.reuse, R108 ;  /* 0x0000006c68677220 */ /* 0x040fe20000410000 */
[----:B------:R-:W-:Y:S01]  /*1cd00*/  FMUL.FTZ R151, R104, R105 ;  /* 0x0000006968977220 */ /* 0x000fe20000410000 */
[----:B------:R-:W-:Y:S01]  /*1cd10*/  LEA.HI.SX32 R155, R114, R135, 0x1d ;  /* 0x00000087729b7211 */ /* 0x000fe200078feaff */
[----:B-----5:R-:W-:Y:S01]  /*1cd20*/  FFMA.FTZ R102, R102, R20, R60 ;  /* 0x0000001466667223 */ /* 0x020fe2000001003c */
[----:B------:R-:W-:Y:S01]  /*1cd30*/  FFMA.FTZ R105, R103, R21, R61 ;  /* 0x0000001567697223 */ /* 0x000fe2000001003d */
[C---:B------:R-:W-:Y:S01]  /*1cd40*/  FMUL.FTZ R101, R104.reuse, R101 ;  /* 0x0000006568657220 */ /* 0x040fe20000410000 */
[C---:B------:R-:W-:Y:S01]  /*1cd50*/  FMUL.FTZ R100, R104.reuse, R100 ;  /* 0x0000006468647220 */ /* 0x040fe20000410000 */
[C---:B------:R-:W-:Y:S01]  /*1cd60*/  FMUL.FTZ R147, R104.reuse, R123 ;  /* 0x0000007b68937220 */ /* 0x040fe20000410000 */
[----:B------:R-:W-:Y:S01]  /*1cd70*/  FMUL.FTZ R149, R104, R131 ;  /* 0x0000008368957220 */ /* 0x000fe20000410000 */
[C---:B------:R-:W-:Y:S01]  /*1cd80*/  IADD3 R123, PT, PT, R155.reuse, 0x100, RZ ;  /* 0x000001009b7b7810 */ /* 0x040fe20007ffe0ff */
[C---:B------:R-:W-:Y:S01]  /*1cd90*/  VIADD R153, R155.reuse, 0x80 ;  /* 0x000000809b997836 */ /* 0x040fe20000000000 */
[C---:B------:R-:W-:Y:S01]  /*1cda0*/  IADD3 R157, PT, PT, R155.reuse, 0x200, RZ ;  /* 0x000002009b9d7810 */ /* 0x040fe20007ffe0ff */
[----:B------:R-:W-:-:S02]  /*1cdb0*/  VIADD R131, R155, 0x180 ;  /* 0x000001809b837836 */ /* 0x000fc40000000000 */
        /* <DEDUP_REMOVED lines=34> */
[----:B0-----:R-:W-:-:S04]  /*1cfe0*/  IMAD.WIDE.U32 R154, R155, 0x10, R106 ;  /* 0x000000109b9a7825 */ /* 0x001fc800078e006a */
[----:B------:R-:W-:Y:S01]  /*1cff0*/  FFMA.FTZ R103, R113, R22, R62 ;  /* 0x0000001671677223 */ /* 0x000fe2000001003e */
[----:B------:R-:W-:Y:S01]  /*1d000*/  FFMA.FTZ R112, R112, R23, R63 ;  /* 0x0000001770707223 */ /* 0x000fe2000001003f */
[----:B------:R-:W-:Y:S01]  /*1d010*/  FFMA.FTZ R115, R115, R25, R65 ;  /* 0x0000001973737223 */ /* 0x000fe20000010041 */
[----:B------:R-:W-:Y:S01]  /*1d020*/  IMAD.WIDE.U32 R152, R153, 0x10, R106 ;  /* 0x0000001099987825 */ /* 0x000fe200078e006a */
[----:B------:R-:W-:-:S03]  /*1d030*/  F2FP.BF16.F32.PACK_AB R101, R100, R101 ;  /* 0x000000656465723e */ /* 0x000fc600000010ff */
        /* <DEDUP_REMOVED lines=55> */
[----:B------:R-:W-:-:S05]  /*1d3b0*/  F2FP.BF16.F32.PACK_AB R116, R121, R116 ;  /* 0x000000747974723e */ /* 0x000fca00000010ff */
[----:B------:R1:W-:Y:S02]  /*1d3c0*/  STG.E.128 desc[UR12][R156.64], R116 ;  /* 0x000000749c007986 */ /* 0x0003e4000c101d0c */
.L_x_8522:
[----:B------:R-:W-:Y:S02]  /*1d3d0*/  UIADD3 UR7, UPT, UPT, UR7, UR20, URZ ;  /* 0x0000001407077290 */ /* 0x000fe4000fffe0ff */
[----:B------:R-:W-:Y:S02]  /*1d3e0*/  UPLOP3.LUT UP1, UPT, UPT, UPT, UP1, 0x40, 0x4 ;  /* 0x000000000004789c */ /* 0x000fe40003f2e810 */
[----:B------:R-:W-:-:S09]  /*1d3f0*/  UISETP.GE.AND UP0, UPT, UR7, UR21, UPT ;  /* 0x000000150700728c */ /* 0x000fd2000bf06270 */
[----:B------:R-:W-:Y:S05]  /*1d400*/  BRA.U !UP0, `(.L_x_8523) ;  /* 0xfffffe3508c47547 */ /* 0x000fea000b83ffff */
[----:B------:R-:W-:Y:S05]  /*1d410*/  EXIT ;  /* 0x000000000000794d */ /* 0x000fea0003800000 */
.L_x_8524:
        /* <DEDUP_REMOVED lines=14> */
.L_x_34023:


//--------------------- .text._ZN10layer_norm13ln_fwd_kernelINS_13Kernel_traitsIf13__nv_bfloat16S2_S2_fjLj5120ELj1ELj1ELj4ELj16ENS_18Kernel_traits_baseILj5120EfS2_S2_S2_fjLj128EEEEELb1ELb1ELb0ELb0EEEvNS_9FwdParamsE --------------------------
	.section	.text._ZN10layer_norm13ln_fwd_kernelINS_13Kernel_traitsIf13__nv_bfloat16S2_S2_fjLj5120ELj1ELj1ELj4ELj16ENS_18Kernel_traits_baseILj5120EfS2_S2_S2_fjLj128EEEEELb1ELb1ELb0ELb0EEEvNS_9FwdParamsE,"ax",@progbits
	.align	128
        .global         _ZN10layer_norm13ln_fwd_kernelINS_13Kernel_traitsIf13__nv_bfloat16S2_S2_fjLj5120ELj1ELj1ELj4ELj16ENS_18Kernel_traits_baseILj5120EfS2_S2_S2_fjLj128EEEEELb1ELb1ELb0ELb0EEEvNS_9FwdParamsE
        .type           _ZN10layer_norm13ln_fwd_kernelINS_13Kernel_traitsIf13__nv_bfloat16S2_S2_fjLj5120ELj1ELj1ELj4ELj16ENS_18Kernel_traits_baseILj5120EfS2_S2_S2_fjLj128EEEEELb1ELb1ELb0ELb0EEEvNS_9FwdParamsE,@function
        .size           _ZN10layer_norm13ln_fwd_kernelINS_13Kernel_traitsIf13__nv_bfloat16S2_S2_fjLj5120ELj1ELj1ELj4ELj16ENS_18Kernel_traits_baseILj5120EfS2_S2_S2_fjLj128EEEEELb1ELb1ELb0ELb0EEEvNS_9FwdParamsE,(.L_x_34024 - _ZN10layer_norm13ln_fwd_kernelINS_13Kernel_traitsIf13__nv_bfloat16S2_S2_fjLj5120ELj1ELj1ELj4ELj16ENS_18Kernel_traits_baseILj5120EfS2_S2_S2_fjLj128EEEEELb1ELb1ELb0ELb0EEEvNS_9FwdParamsE)
        .other          _ZN10layer_norm13ln_fwd_kernelINS_13Kernel_traitsIf13__nv_bfloat16S2_S2_fjLj5120ELj1ELj1ELj4ELj16ENS_18Kernel_traits_baseILj5120EfS2_S2_S2_fjLj128EEEEELb1ELb1ELb0ELb0EEEvNS_9FwdParamsE,@"STO_CUDA_ENTRY STV_DEFAULT"
_ZN10layer_norm13ln_fwd_kernelINS_13Kernel_traitsIf13__nv_bfloat16S2_S2_fjLj5120ELj1ELj1ELj4ELj16ENS_18Kernel_traits_baseILj5120EfS2_S2_S2_fjLj128EEEEELb1ELb1ELb0ELb0EEEvNS_9FwdParamsE:
.text._ZN10layer_norm13ln_fwd_kernelINS_13Kernel_traitsIf13__nv_bfloat16S2_S2_fjLj5120ELj1ELj1ELj4ELj16ENS_18Kernel_traits_baseILj5120EfS2_S2_S2_fjLj128EEEEELb1ELb1ELb0ELb0EEEvNS_9FwdParamsE:
        /* <DEDUP_REMOVED lines=23> */
[----:B------:R-:W-:Y:S02]  /*0170*/  LEA.HI R0, R0, R11, RZ, 0x3 ;  /* 0x0000000b00007211 */ /* 0x000fe400078f18ff */
[----:B-1----:R-:W-:Y:S01]  /*0180*/  @P0 IADD3 R32, P1, PT, R2, R5, RZ ;  /* 0x0000000502200210 */ /* 0x002fe20007f3e0ff */
[----:B0-----:R-:W-:Y:S01]  /*0190*/  IMAD.U32 R2, RZ, RZ, UR4 ;  /* 0x00000004ff027e24 */ /* 0x001fe2000f8e00ff */
[----:B------:R-:W-:-:S02]  /*01a0*/  LOP3.LUT R5, R33, 0x7f, RZ, 0x3c, !PT ;  /* 0x0000007f21057812 */ /* 0x000fc400078e3cff */
        /* <DEDUP_REMOVED lines=24> */
[----:B------:R-:W2:Y:S08]  /*0330*/  @P3 LDC.64 R26, c[0x0][0x3d0] ;  /* 0x0000f400ff1a3b82 */ /* 0x000eb00000000a00 */
[----:B------:R-:W2:Y:S08]  /*0340*/  @P3 LDC.64 R28, c[0x0][0x438] ;  /* 0x00010e00ff1c3b82 */ /* 0x000eb00000000a00 */
[----:B------:R-:W2:Y:S01]  /*0350*/  @P3 LDC.64 R30, c[0x0][0x3e8] ;  /* 0x0000fa00ff1e3b82 */ /* 0x000ea20000000a00 */
[----:B------:R-:W-:Y:S01]  /*0360*/  @P0 LOP3.LUT R33, R33, 0x80, RZ, 0xfc, !PT ;  /* 0x0000008021210812 */ /* 0x000fe200078efcff */
[----:B------:R0:W5:Y:S04]  /*0370*/  @P0 LD.E.128 R156, desc[UR6][R10.64+0x10] ;  /* 0x000010060a9c0980 */ /* 0x000168000c101d00 */
[C---:B---3--:R-:W-:Y:S01]  /*0380*/  @P1 IMAD.WIDE.U32 R14, R33.reuse, 0x20, R14 ;  /* 0x00000020210e1825 */ /* 0x048fe200078e000e */
[----:B------:R3:W5:Y:S03]  /*0390*/  @P0 LDG.E.128 R152, desc[UR6][R12.64] ;  /* 0x000000060c980981 */ /* 0x000766000c1e1d00 */
[C---:B----4-:R-:W-:Y:S01]  /*03a0*/  @P1 IMAD.WIDE.U32 R16, R33.reuse, 0x20, R16 ;  /* 0x0000002021101825 */ /* 0x050fe200078e0010 */
[----:B------:R3:W5:Y:S03]  /*03b0*/  @P1 LDG.E.128 R144, desc[UR6][R14.64] ;  /* 0x000000060e901981 */ /* 0x000766000c1e1d00 */
[C---:B-1----:R-:W-:Y:S01]  /*03c0*/  @P1 IMAD.WIDE.U32 R18, R33.reuse, 0x20, R18 ;  /* 0x0000002021121825 */ /* 0x042fe200078e0012 */
[----:B------:R3:W5:Y:S03]  /*03d0*/  @P1 LDG.E.128 R140, desc[UR6][R14.64+0x10] ;  /* 0x000010060e8c1981 */ /* 0x000766000c1e1d00 */
[----:B------:R-:W-:Y:S01]  /*03e0*/  @P1 VIADD R33, R33, 0x80 ;  /* 0x0000008021211836 */ /* 0x000fe20000000000 */
[----:B------:R3:W5:Y:S03]  /*03f0*/  @P1 LD.E.128 R136, desc[UR6][R16.64] ;  /* 0x0000000610881980 */ /* 0x000766000c101d00 */
[C---:B0-----:R-:W-:Y:S01]  /*0400*/  @P2 IMAD.WIDE.U32 R20, R33.reuse, 0x20, R20 ;  /* 0x0000002021142825 */ /* 0x041fe200078e0014 */
[----:B------:R3:W5:Y:S03]  /*0410*/  @P1 LD.E.128 R132, desc[UR6][R16.64+0x10] ;  /* 0x0000100610841980 */ /* 0x000766000c101d00 */
[C---:B------:R-:W-:Y:S01]  /*0420*/  @P2 IMAD.WIDE.U32 R22, R33.reuse, 0x20, R22 ;  /* 0x0000002021162825 */ /* 0x040fe200078e0016 */
[----:B------:R3:W5:Y:S03]  /*0430*/  @P1 LDG.E.128 R128, desc[UR6][R18.64] ;  /* 0x0000000612801981 */ /* 0x000766000c1e1d00 */
        /* <DEDUP_REMOVED lines=19> */
[----:B------:R-:W-:Y:S01]  /*0570*/  ISETP.GE.U32.AND P0, PT, R3, 0x280, PT ;  /* 0x000002800300780c */ /* 0x000fe20003f06070 */
[----:B------:R-:W-:-:S12]  /*0580*/  @P3 VIADD R33, R33, 0x80 ;  /* 0x0000008021213836 */ /* 0x000fd80000000000 */
        /* <DEDUP_REMOVED lines=14> */
.L_x_8526:
        /* <DEDUP_REMOVED lines=15> */
[----:B------:R0:W5:Y:S01]  /*0760*/  @P0 LDG.E.128 R152, desc[UR6][R14.64] ;  /* 0x000000060e980981 */ /* 0x000162000c1e1d00 */
[----:B------:R-:W1:Y:S01]  /*0770*/  @P2 LDC.64 R22, c[0x0][0x3e8] ;  /* 0x0000fa00ff162b82 */ /* 0x000e620000000a00 */
[----:B--2---:R-:W-:-:S02]  /*0780*/  @P1 IMAD.WIDE.U32 R16, R33, 0x20, R16 ;  /* 0x0000002021101825 */ /* 0x004fc400078e0010 */
[----:B------:R0:W5:Y:S04]  /*0790*/  @P0 LDG.E.128 R148, desc[UR6][R14.64+0x10] ;  /* 0x000010060e940981 */ /* 0x000168000c1e1d00 */
[----:B------:R0:W5:Y:S01]  /*07a0*/  @P1 LDG.E.128 R144, desc[UR6][R16.64] ;  /* 0x0000000610901981 */ /* 0x000162000c1e1d00 */
[----:B------:R-:W2:Y:S01]  /*07b0*/  @P3 LDC.64 R24, c[0x0][0x3d0] ;  /* 0x0000f400ff183b82 */ /* 0x000ea20000000a00 */
[C---:B---3--:R-:W-:Y:S02]  /*07c0*/  @P1 IMAD.WIDE.U32 R18, R33.reuse, 0x20, R18 ;  /* 0x0000002021121825 */ /* 0x048fe400078e0012 */
[----:B------:R0:W5:Y:S02]  /*07d0*/  @P1 LDG.E.128 R140, desc[UR6][R16.64+0x10] ;  /* 0x00001006108c1981 */ /* 0x000164000c1e1d00 */
[----:B------:R-:W-:-:S02]  /*07e0*/  @P1 VIADD R33, R33, 0x80 ;  /* 0x0000008021211836 */ /* 0x000fc40000000000 */
[----:B------:R0:W5:Y:S01]  /*07f0*/  @P1 LDG.E.128 R128, desc[UR6][R18.64] ;  /* 0x0000000612801981 */ /* 0x000162000c1e1d00 */
[----:B------:R-:W3:Y:S01]  /*0800*/  @P3 LDC.64 R26, c[0x0][0x3e8] ;  /* 0x0000fa00ff1a3b82 */ /* 0x000ee20000000a00 */
[C---:B----4-:R-:W-:Y:S02]  /*0810*/  @P2 IMAD.WIDE.U32 R20, R33.reuse, 0x20, R20 ;  /* 0x0000002021142825 */ /* 0x050fe400078e0014 */
[----:B------:R0:W5:Y:S04]  /*0820*/  @P1 LDG.E.128 R124, desc[UR6][R18.64+0x10] ;  /* 0x00001006127c1981 */ /* 0x000168000c1e1d00 */
[----:B------:R0:W5:Y:S01]  /*0830*/  @P2 LDG.E.128 R120, desc[UR6][R20.64] ;  /* 0x0000000614782981 */ /* 0x000162000c1e1d00 */
[----:B------:R-:W4:Y:S01]  /*0840*/  @P4 LDC.64 R8, c[0x0][0x3d0] ;  /* 0x0000f400ff084b82 */ /* 0x000f220000000a00 */
[C---:B-1----:R-:W-:Y:S01]  /*0850*/  @P2 IMAD.WIDE.U32 R22, R33.reuse, 0x20, R22 ;  /* 0x0000002021162825 */ /* 0x042fe200078e0016 */
[----:B------:R-:W-:Y:S01]  /*0860*/  @P2 IADD3 R33, PT, PT, R33, 0x80, RZ ;  /* 0x0000008021212810 */ /* 0x000fe20007ffe0ff */
[----:B------:R0:W5:Y:S04]  /*0870*/  @P2 LDG.E.128 R116, desc[UR6][R20.64+0x10] ;  /* 0x0000100614742981 */ /* 0x000168000c1e1d00 */
[----:B------:R0:W5:Y:S01]  /*0880*/  @P2 LDG.E.128 R104, desc[UR6][R22.64] ;  /* 0x0000000616682981 */ /* 0x000162000c1e1d00 */
[----:B------:R-:W1:Y:S01]  /*0890*/  @P4 LDC.64 R10, c[0x0][0x3e8] ;  /* 0x0000fa00ff0a4b82 */ /* 0x000e620000000a00 */
[----:B--2---:R-:W-:-:S02]  /*08a0*/  @P3 IMAD.WIDE.U32 R24, R33, 0x20, R24 ;  /* 0x0000002021183825 */ /* 0x004fc400078e0018 */
[----:B------:R0:W5:Y:S04]  /*08b0*/  @P2 LDG.E.128 R100, desc[UR6][R22.64+0x10] ;  /* 0x0000100616642981 */ /* 0x000168000c1e1d00 */
[----:B------:R0:W5:Y:S01]  /*08c0*/  @P3 LDG.E.128 R96, desc[UR6][R24.64] ;  /* 0x0000000618603981 */ /* 0x000162000c1e1d00 */
[----:B---3--:R-:W-:-:S03]  /*08d0*/  @P3 IMAD.WIDE.U32 R26, R33, 0x20, R26 ;  /* 0x00000020211a3825 */ /* 0x008fc600078e001a */
[----:B------:R0:W5:Y:S01]  /*08e0*/  @P3 LDG.E.128 R92, desc[UR6][R24.64+0x10] ;  /* 0x00001006185c3981 */ /* 0x000162000c1e1d00 */
[----:B------:R-:W-:-:S03]  /*08f0*/  @P3 VIADD R33, R33, 0x80 ;  /* 0x0000008021213836 */ /* 0x000fc60000000000 */
[----:B------:R0:W5:Y:S01]  /*0900*/  @P3 LDG.E.128 R80, desc[UR6][R26.64] ;  /* 0x000000061a503981 */ /* 0x000162000c1e1d00 */
[----:B----4-:R-:W-:-:S03]  /*0910*/  @P4 IMAD.WIDE.U32 R8, R33, 0x20, R8 ;  /* 0x0000002021084825 */ /* 0x010fc600078e0008 */
[----:B------:R0:W5:Y:S04]  /*0920*/  @P3 LDG.E.128 R76, desc[UR6][R26.64+0x10] ;  /* 0x000010061a4c3981 */ /* 0x000168000c1e1d00 */
[----:B------:R0:W5:Y:S01]  /*0930*/  @P4 LDG.E.128 R72, desc[UR6][R8.64] ;  /* 0x0000000608484981 */ /* 0x000162000c1e1d00 */
[----:B-1----:R-:W-:-:S03]  /*0940*/  @P4 IMAD.WIDE.U32 R10, R33, 0x20, R10 ;  /* 0x00000020210a4825 */ /* 0x002fc600078e000a */
        /* <DEDUP_REMOVED lines=23> */
.L_x_8527:
[----:B------:R-:W-:Y:S05]  /*0ac0*/  BSYNC.RECONVERGENT B0 ;  /* 0x0000000000007941 */ /* 0x000fea0003800200 */
.L_x_8525:
[----:B------:R-:W1:Y:S02]  /*0ad0*/  LDCU UR4, c[0x0][0x384] ;  /* 0x00007080ff0477ac */ /* 0x000e640008000800 */
[----:B-1----:R-:W-:-:S13]  /*0ae0*/  ISETP.GE.AND P0, PT, R2, UR4, PT ;  /* 0x0000000402007c0c */ /* 0x002fda000bf06270 */
[----:B------:R-:W-:Y:S05]  /*0af0*/  @P0 EXIT ;  /* 0x000000000000094d */ /* 0x000fea0003800000 */
[----:B------:R-:W1:Y:S01]  /*0b00*/  LDCU UR4, c[0x0][0x360] ;  /* 0x00006c00ff0477ac */ /* 0x000e620008000800 */
[----:B0-----:R-:W-:Y:S01]  /*0b10*/  IMAD.HI.U32 R9, R4, -0x2daee0ad, RZ ;  /* 0xd2511f5304097827 */ /* 0x001fe200078e00ff */
[C---:B-----5:R-:W-:Y:S01]  /*0b20*/  IADD3 R16, PT, PT, R179.reuse, -0x4498517b, RZ ;  /* 0xbb67ae85b3107810 */ /* 0x060fe20007ffe0ff */
[----:B------:R-:W0:Y:S01]  /*0b30*/  LDC.64 R20, c[0x0][0x3e0] ;  /* 0x0000f800ff147b82 */ /* 0x000e220000000a00 */
[----:B------:R-:W-:Y:S01]  /*0b40*/  IADD3 R17, PT, PT, R179, 0x646e171e, RZ ;  /* 0x646e171eb3117810 */ /* 0x000fe20007ffe0ff */
[----:B------:R-:W-:Y:S01]  /*0b50*/  VIADD R13, R178, 0x9e3779b9 ;  /* 0x9e3779b9b20d7836 */ /* 0x000fe20000000000 */
[----:B------:R-:W-:Y:S01]  /*0b60*/  LOP3.LUT R9, R9, R179, RZ, 0x3c, !PT ;  /* 0x000000b309097212 */ /* 0x000fe200078e3cff */
[----:B------:R-:W-:Y:S01]  /*0b70*/  IMAD R15, R4, -0x2daee0ad, RZ ;  /* 0xd2511f53040f7824 */ /* 0x000fe200078e02ff */
[----:B------:R-:W-:Y:S01]  /*0b80*/  LOP3.LUT R10, R10, 0xffffffbf, RZ, 0xc0, !PT ;  /* 0xffffffbf0a0a7812 */ /* 0x000fe200078ec0ff */
[----:B------:R-:W2:Y:S01]  /*0b90*/  LDCU UR12, c[0x0][0x388] ;  /* 0x00007100ff0c77ac */ /* 0x000ea20008000800 */
[----:B------:R-:W-:Y:S01]  /*0ba0*/  LOP3.LUT R32, R32, 0x3, RZ, 0xc0, !PT ;  /* 0x0000000320207812 */ /* 0x000fe200078ec0ff */
[C---:B------:R-:W-:Y:S01]  /*0bb0*/  IMAD.HI.U32 R11, R9.reuse, -0x326172a9, RZ ;  /* 0xcd9e8d57090b7827 */ /* 0x040fe200078e00ff */
[----:B------:R-:W3:Y:S03]  /*0bc0*/  LDCU.U8 UR10, c[0x0][0x410] ;  /* 0x00008200ff0a77ac */ /* 0x000ee60008000000 */
[----:B------:R-:W-:Y:S01]  /*0bd0*/  IMAD R9, R9, -0x326172a9, RZ ;  /* 0xcd9e8d5709097824 */ /* 0x000fe200078e02ff */
[----:B------:R-:W4:Y:S01]  /*0be0*/  LDCU UR11, c[0x0][0x400] ;  /* 0x00008000ff0b77ac */ /* 0x000f220008000800 */
[----:B-1----:R-:W-:Y:S01]  /*0bf0*/  IMAD R6, R2, UR4, R7 ;  /* 0x0000000402067c24 */ /* 0x002fe2000f8e0207 */
[----:B------:R-:W1:Y:S03]  /*0c00*/  LDCU.64 UR8, c[0x0][0x3a0] ;  /* 0x00007400ff0877ac */ /* 0x000e660008000a00 */
[----:B------:R-:W-:Y:S01]  /*0c10*/  IMAD.HI.U32 R8, R6, -0x326172a9, RZ ;  /* 0xcd9e8d5706087827 */ /* 0x000fe200078e00ff */
[----:B------:R-:W-:-:S03]  /*0c20*/  UPLOP3.LUT UP1, UPT, UPT, UPT, UPT, 0x40, 0x4 ;  /* 0x000000000004789c */ /* 0x000fc60003f2e870 */
[----:B------:R-:W-:Y:S01]  /*0c30*/  IMAD R12, R6, -0x326172a9, RZ ;  /* 0xcd9e8d57060c7824 */ /* 0x000fe200078e02ff */
[----:B------:R-:W-:Y:S02]  /*0c40*/  LOP3.LUT R8, R5, R8, R178, 0x96, !PT ;  /* 0x0000000805087212 */ /* 0x000fe400078e96b2 */
[----:B0-----:R-:W-:Y:S02]  /*0c50*/  ISETP.NE.U32.AND P0, PT, R20, RZ, PT ;  /* 0x000000ff1400720c */ /* 0x001fe40003f05070 */
[----:B------:R-:W-:Y:S01]  /*0c60*/  LOP3.LUT R11, R13, R12, R11, 0x96, !PT ;  /* 0x0000000c0d0b7212 */ /* 0x000fe200078e960b */
[----:B------:R-:W-:Y:S01]  /*0c70*/  IMAD.HI.U32 R14, R8, -0x2daee0ad, RZ ;  /* 0xd2511f53080e7827 */ /* 0x000fe200078e00ff */
[----:B------:R-:W-:-:S03]  /*0c80*/  ISETP.NE.AND.EX P0, PT, R21, RZ, PT, P0 ;  /* 0x000000ff1500720c */ /* 0x000fc60003f05300 */
[----:B------:R-:W-:Y:S01]  /*0c90*/  IMAD.HI.U32 R13, R11, -0x2daee0ad, RZ ;  /* 0xd2511f530b0d7827 */ /* 0x000fe200078e00ff */
[----:B------:R-:W-:-:S03]  /*0ca0*/  LOP3.LUT R14, R16, R15, R14, 0x96, !PT ;  /* 0x0000000f100e7212 */ /* 0x000fc600078e960e */
[----:B------:R-:W-:Y:S02]  /*0cb0*/  VIADD R15, R179, 0x76cf5d0a ;  /* 0x76cf5d0ab30f7836 */ /* 0x000fe40000000000 */
[----:B------:R-:W-:Y:S02]  /*0cc0*/  IMAD R16, R8, -0x2daee0ad, RZ ;  /* 0xd2511f5308107824 */ /* 0x000fe400078e02ff */
[----:B------:R-:W-:Y:S02]  /*0cd0*/  IMAD.HI.U32 R8, R14, -0x326172a9, RZ ;  /* 0xcd9e8d570e087827 */ /* 0x000fe400078e00ff */
[----:B------:R-:W-:Y:S02]  /*0ce0*/  @P0 LOP3.LUT R10, R10, 0x40, RZ, 0xfc, !PT ;  /* 0x000000400a0a0812 */ /* 0x000fe400078efcff */
[----:B------:R-:W-:Y:S01]  /*0cf0*/  VIADD R12, R178, 0x3c6ef372 ;  /* 0x3c6ef372b20c7836 */ /* 0x000fe20000000000 */
[----:B------:R-:W-:Y:S01]  /*0d00*/  LOP3.LUT R13, R15, R16, R13, 0x96, !PT ;  /* 0x000000100f0d7212 */ /* 0x000fe200078e960d */
[----:B------:R-:W-:-:S02]  /*0d10*/  IMAD R14, R14, -0x326172a9, RZ ;  /* 0xcd9e8d570e0e7824 */ /* 0x000fc400078e02ff */
[----:B------:R-:W-:Y:S01]  /*0d20*/  IMAD R16, R11, -0x2daee0ad, RZ ;  /* 0xd2511f530b107824 */ /* 0x000fe200078e02ff */
[----:B------:R-:W-:Y:S01]  /*0d30*/  LOP3.LUT R8, R12, R9, R8, 0x96, !PT ;  /* 0x000000090c087212 */ /* 0x000fe200078e9608 */
[----:B------:R-:W-:Y:S01]  /*0d40*/  IMAD.HI.U32 R9, R13, -0x326172a9, RZ ;  /* 0xcd9e8d570d097827 */ /* 0x000fe200078e00ff */
[----:B------:R-:W-:-:S03]  /*0d50*/  IADD3 R12, PT, PT, R178, -0x255992d5, RZ ;  /* 0xdaa66d2bb20c7810 */ /* 0x000fc60007ffe0ff */
[----:B------:R-:W-:Y:S01]  /*0d60*/  IMAD.HI.U32 R11, R8, -0x2daee0ad, RZ ;  /* 0xd2511f53080b7827 */ /* 0x000fe200078e00ff */
[----:B------:R-:W-:Y:S02]  /*0d70*/  LOP3.LUT R9, R12, R14, R9, 0x96, !PT ;  /* 0x0000000e0c097212 */ /* 0x000fe400078e9609 */
[----:B------:R-:W-:Y:S01]  /*0d80*/  IADD3 R12, PT, PT, R178, 0x78dde6e4, RZ ;  /* 0x78dde6e4b20c7810 */ /* 0x000fe20007ffe0ff */
[----:B------:R-:W-:Y:S02]  /*0d90*/  VIADD R15, R179, 0x32370b8f ;  /* 0x32370b8fb30f7836 */ /* 0x000fe40000000000 */
[----:B------:R-:W-:-:S03]  /*0da0*/  IMAD.HI.U32 R14, R9, -0x2daee0ad, RZ ;  /* 0xd2511f53090e7827 */ /* 0x000fc600078e00ff */
[----:B------:R-:W-:Y:S01]  /*0db0*/  LOP3.LUT R11, R15, R16, R11, 0x96, !PT ;  /* 0x000000100f0b7212 */ /* 0x000fe200078e960b */
[----:B------:R-:W-:Y:S02]  /*0dc0*/  VIADD R16, R179, 0xed9eba14 ;  /* 0xed9eba14b3107836 */ /* 0x000fe40000000000 */
[----:B------:R-:W-:Y:S02]  /*0dd0*/  IMAD R15, R8, -0x2daee0ad, RZ ;  /* 0xd2511f53080f7824 */ /* 0x000fe400078e02ff */
[----:B------:R-:W-:Y:S02]  /*0de0*/  IMAD R13, R13, -0x326172a9, RZ ;  /* 0xcd9e8d570d0d7824 */ /* 0x000fe400078e02ff */
        /* <DEDUP_REMOVED lines=10> */
[----:B------:R-:W-:Y:S01]  /*0e90*/  IMAD R13, R14, -0x326172a9, RZ ;  /* 0xcd9e8d570e0d7824 */ /* 0x000fe200078e02ff */
[----:B------:R-:W-:Y:S01]  /*0ea0*/  SHF.R.S32.HI R14, RZ, 0x3, R0 ;  /* 0x00000003ff0e7819 */ /* 0x000fe20000011400 */
[----:B------:R-:W-:Y:S01]  /*0eb0*/  IMAD.SHL.U32 R0, R7, 0x20, RZ ;  /* 0x0000002007007824 */ /* 0x000fe200078e00ff */
[----:B------:R-:W-:Y:S01]  /*0ec0*/  LOP3.LUT R9, R15, R16, R9, 0x96, !PT ;  /* 0x000000100f097212 */ /* 0x000fe200078e9609 */
[----:B------:R-:W-:Y:S02]  /*0ed0*/  IMAD R16, R8, -0x2daee0ad, RZ ;  /* 0xd2511f5308107824 */ /* 0x000fe400078e02ff */
[----:B------:R-:W-:Y:S01]  /*0ee0*/  IMAD.HI.U32 R15, R11, -0x2daee0ad, RZ ;  /* 0xd2511f530b0f7827 */ /* 0x000fe200078e00ff */
[----:B------:R-:W-:-:S03]  /*0ef0*/  LOP3.LUT R19, R0, 0x3e0, RZ, 0xc0, !PT ;  /* 0x000003e000137812 */ /* 0x000fc600078ec0ff */
[----:B------:R-:W-:Y:S01]  /*0f00*/  IMAD.HI.U32 R8, R9, -0x326172a9, RZ ;  /* 0xcd9e8d5709087827 */ /* 0x000fe200078e00ff */
[----:B------:R-:W-:Y:S02]  /*0f10*/  LOP3.LUT R15, R17, R16, R15, 0x96, !PT ;  /* 0x00000010110f7212 */ /* 0x000fe400078e960f */
[----:B------:R-:W-:Y:S01]  /*0f20*/  LOP3.LUT R17, R7, 0x60, RZ, 0xc0, !PT ;  /* 0x0000006007117812 */ /* 0x000fe200078ec0ff */
[C---:B------:R-:W-:Y:S01]  /*0f30*/  VIADD R12, R178.reuse, 0xb54cda56 ;  /* 0xb54cda56b20c7836 */ /* 0x040fe20000000000 */
[----:B------:R-:W-:Y:S01]  /*0f40*/  IADD3 R7, PT, PT, R178, 0x5384540f, RZ ;  /* 0x5384540fb2077810 */ /* 0x000fe20007ffe0ff */
[----:B------:R-:W-:Y:S01]  /*0f50*/  IMAD R9, R9, -0x326172a9, RZ ;  /* 0xcd9e8d5709097824 */ /* 0x000fe200078e02ff */
[----:B------:R-:W-:Y:S01]  /*0f60*/  LOP3.LUT R16, R14, 0x7f, RZ, 0xc0, !PT ;  /* 0x0000007f0e107812 */ /* 0x000fe200078ec0ff */
[----:B------:R-:W-:Y:S01]  /*0f70*/  IMAD.HI.U32 R0, R15, -0x326172a9, RZ ;  /* 0xcd9e8d570f007827 */ /* 0x000fe200078e00ff */
[----:B------:R-:W-:Y:S02]  /*0f80*/  LOP3.LUT R8, R12, R13, R8, 0x96, !PT ;  /* 0x0000000d0c087212 */ /* 0x000fe400078e9608 */
[C---:B------:R-:W-:Y:S01]  /*0f90*/  VIADDMNMX R17, R16.reuse, -R17, RZ, !PT ;  /* 0x8000001110117246 */ /* 0x040fe200078001ff */
[----:B------:R-:W-:Y:S01]  /*0fa0*/  IMAD R12, R11, -0x2daee0ad, RZ ;  /* 0xd2511f530b0c7824 */ /* 0x000fe200078e02ff */
[----:B------:R-:W-:Y:S01]  /*0fb0*/  LOP3.LUT R0, R7, R9, R0, 0x96, !PT ;  /* 0x0000000907007212 */ /* 0x000fe200078e9600 */
[----:B------:R-:W-:Y:S01]  /*0fc0*/  VIADD R13, R179, 0x1fd5c5a3 ;  /* 0x1fd5c5a3b30d7836 */ /* 0x000fe20000000000 */
[----:B------:R-:W-:Y:S01]  /*0fd0*/  VIADDMNMX R19, R16, -R19, RZ, !PT ;  /* 0x8000001310137246 */ /* 0x000fe200078001ff */
[----:B------:R-:W-:Y:S01]  /*0fe0*/  IMAD.HI.U32 R11, R8, -0x2daee0ad, RZ ;  /* 0xd2511f53080b7827 */ /* 0x000fe200078e00ff */
[----:B------:R-:W-:-:S02]  /*0ff0*/  VIMNMX R17, PT, PT, R17, 0x20, PT ;  /* 0x0000002011117848 */ /* 0x000fc40003fe0100 */
[----:B------:R-:W-:Y:S01]  /*1000*/  VIMNMX R19, PT, PT, R19, 0x20, PT ;  /* 0x0000002013137848 */ /* 0x000fe20003fe0100 */
[----:B------:R-:W-:Y:S01]  /*1010*/  IMAD.SHL.U32 R7, R14, 0x2, RZ ;  /* 0x000000020e077824 */ /* 0x000fe200078e00ff */
[----:B------:R-:W-:Y:S01]  /*1020*/  LOP3.LUT R11, R13, R12, R11, 0x96, !PT ;  /* 0x0000000c0d0b7212 */ /* 0x000fe200078e960b */
[----:B------:R-:W-:Y:S01]  /*1030*/  IMAD R13, R8, -0x2daee0ad, RZ ;  /* 0xd2511f53080d7824 */ /* 0x000fe200078e02ff */
[----:B------:R-:W-:Y:S01]  /*1040*/  IADD3 R14, PT, PT, R179, -0x24c28bd8, RZ ;  /* 0xdb3d7428b30e7810 */ /* 0x000fe20007ffe0ff */
[----:B------:R-:W-:Y:S01]  /*1050*/  IMAD R8, R15, -0x326172a9, RZ ;  /* 0xcd9e8d570f087824 */ /* 0x000fe200078e02ff */
[----:B------:R-:W-:Y:S01]  /*1060*/  LOP3.LUT R16, R7, 0xffffff00, RZ, 0xc0, !PT ;  /* 0xffffff0007107812 */ /* 0x000fe200078ec0ff */
[----:B------:R-:W-:Y:S01]  /*1070*/  IMAD.HI.U32 R7, R11, -0x326172a9, RZ ;  /* 0xcd9e8d570b077827 */ /* 0x000fe200078e00ff */
[----:B------:R-:W-:-:S03]  /*1080*/  IADD3 R15, PT, PT, R178, -0x700cb87f, RZ ;  /* 0x8ff34781b20f7810 */ /* 0x000fc60007ffe0ff */
[----:B------:R-:W-:Y:S02]  /*1090*/  VIADD R9, R178, 0xf1bbcdc8 ;  /* 0xf1bbcdc8b2097836 */ /* 0x000fe40000000000 */
[----:B------:R-:W-:Y:S02]  /*10a0*/  IMAD R17, R17, 0x8, R16 ;  /* 0x0000000811117824 */ /* 0x000fe400078e0210 */
[----:B------:R-:W-:Y:S01]  /*10b0*/  IMAD.HI.U32 R12, R0, -0x2daee0ad, RZ ;  /* 0xd2511f53000c7827 */ /* 0x000fe200078e00ff */
[----:B------:R-:W-:Y:S02]  /*10c0*/  LOP3.LUT R26, R9, R8, R7, 0x96, !PT ;  /* 0x00000008091a7212 */ /* 0x000fe400078e9607 */
[----:B------:R-:W-:Y:S01]  /*10d0*/  I2FP.F32.U32 R7, R17 ;  /* 0x0000001100077245 */ /* 0x000fe20000201000 */
[----:B------:R-:W-:Y:S01]  /*10e0*/  IMAD R18, R11, -0x326172a9, RZ ;  /* 0xcd9e8d570b127824 */ /* 0x000fe200078e02ff */
[----:B------:R-:W-:Y:S01]  /*10f0*/  LOP3.LUT R12, R14, R13, R12, 0x96, !PT ;  /* 0x0000000d0e0c7212 */ /* 0x000fe200078e960c */
[----:B------:R-:W-:-:S02]  /*1100*/  IMAD R9, R0, -0x2daee0ad, RZ ;  /* 0xd2511f5300097824 */ /* 0x000fc400078e02ff */
[----:B------:R-:W-:Y:S01]  /*1110*/  IMAD.HI.U32 R14, R26, -0x2daee0ad, RZ ;  /* 0xd2511f531a0e7827 */ /* 0x000fe200078e00ff */
[----:B------:R-:W0:Y:S03]  /*1120*/  MUFU.RCP R7, R7 ;  /* 0x0000000700077308 */ /* 0x000e260000001000 */
[----:B------:R-:W-:Y:S02]  /*1130*/  VIADD R11, R179, 0x96a522ad ;  /* 0x96a522adb30b7836 */ /* 0x000fe40000000000 */
[----:B------:R-:W-:-:S03]  /*1140*/  IMAD.HI.U32 R13, R12, -0x326172a9, RZ ;  /* 0xcd9e8d570c0d7827 */ /* 0x000fc600078e00ff */
[----:B------:R-:W-:Y:S01]  /*1150*/  LOP3.LUT R14, R11, R9, R14, 0x96, !PT ;  /* 0x000000090b0e7212 */ /* 0x000fe200078e960e */
[----:B------:R-:W-:Y:S02]  /*1160*/  HFMA2 R9, -RZ, RZ, 0, 0 ;  /* 0x00000000ff097431 */ /* 0x000fe400000001ff */
[----:B------:R-:W-:Y:S01]  /*1170*/  IMAD R8, R19, 0x8, R16 ;  /* 0x0000000813087824 */ /* 0x000fe200078e0210 */
[----:B------:R-:W-:Y:S01]  /*1180*/  LOP3.LUT R0, R15, R18, R13, 0x96, !PT ;  /* 0x000000120f007212 */ /* 0x000fe200078e960d */
[----:B------:R-:W-:Y:S02]  /*1190*/  IMAD R12, R12, -0x326172a9, RZ ;  /* 0xcd9e8d570c0c7824 */ /* 0x000fe400078e02ff */
[----:B-1234-:R-:W-:-:S07]  /*11a0*/  IMAD R26, R26, -0x2daee0ad, RZ ;  /* 0xd2511f531a1a7824 */ /* 0x01efce00078e02ff */
.L_x_8961:
[----:B------:R-:W-:-:S13]  /*11b0*/  LOP3.LUT P1, RZ, R10, 0x40, RZ, 0xc0, !PT ;  /* 0x000000400aff7812 */ /* 0x000fda000782c0ff */
[----:B------:R-:W1:Y:S02]  /*11c0*/  @P1 LDC.64 R172, c[0x0][0x3e0] ;  /* 0x0000f800ffac1b82 */ /* 0x000e640000000a00 */
[----:B-1----:R-:W-:-:S06]  /*11d0*/  @P1 IMAD.WIDE R172, R2, 0x2, R172 ;  /* 0x0000000202ac1825 */ /* 0x002fcc00078e02ac */
[----:B------:R-:W2:Y:S01]  /*11e0*/  @P1 LDG.E.U16 R172, desc[UR6][R172.64] ;  /* 0x00000006acac1981 */ /* 0x000ea2000c1e1500 */
[----:B------:R-:W-:Y:S01]  /*11f0*/  IMAD R16, R2, UR12, RZ ;  /* 0x0000000c02107c24 */ /* 0x000fe2000f8e02ff */
[----:B------:R-:W-:Y:S01]  /*1200*/  ISETP.GE.U32.AND P0, PT, R3, 0x80, PT ;  /* 0x000000800300780c */ /* 0x000fe20003f06070 */
[----:B------:R-:W-:Y:S01]  /*1210*/  BSSY.RECONVERGENT B0, `(.L_x_8528) ;  /* 0x000067c000007945 */ /* 0x000fe20003800200 */
[----:B------:R-:W1:Y:S01]  /*1220*/  S2R R18, SR_TID.X ;  /* 0x0000000000127919 */ /* 0x000e620000002100 */
[----:B------:R-:W-:Y:S01]  /*1230*/  LOP3.LUT R10, R10, 0xffffffef, RZ, 0xc0, !PT ;  /* 0xffffffef0a0a7812 */ /* 0x000fe200078ec0ff */
[----:B------:R-:W-:Y:S01]  /*1240*/  IMAD.MOV.U32 R20, RZ, RZ, 0x3f800000 ;  /* 0x3f800000ff147424 */ /* 0x000fe200078e00ff */
[----:B------:R-:W-:-:S04]  /*1250*/  SHF.R.S32.HI R175, RZ, 0x1f, R16 ;  /* 0x0000001fffaf7819 */ /* 0x000fc80000011410 */
[----:B------:R-:W-:-:S04]  /*1260*/  LEA.HI R175, R175, R16, RZ, 0x3 ;  /* 0x00000010afaf7211 */ /* 0x000fc800078f18ff */
[----:B------:R-:W-:Y:S02]  /*1270*/  @P0 LOP3.LUT R10, R10, 0x10, RZ, 0xfc, !PT ;  /* 0x000000100a0a0812 */ /* 0x000fe400078efcff */
[----:B-1----:R-:W-:-:S04]  /*1280*/  LEA.HI.SX32 R16, R175, R18, 0x1d ;  /* 0x00000012af107211 */ /* 0x002fc800078feaff */
[----:B------:R-:W-:Y:S01]  /*1290*/  MOV R22, R16 ;  /* 0x0000001000167202 */ /* 0x000fe20000000f00 */
[----:B--2---:R-:W-:Y:S01]  /*12a0*/  @P1 IMAD.U32 R20, R172, 0x10000, RZ ;  /* 0x00010000ac141824 */ /* 0x004fe200078e00ff */
[----:B------:R-:W-:Y:S06]  /*12b0*/  @!P0 BRA `(.L_x_8529) ;  /* 0x0000006400c48947 */ /* 0x000fec0003800000 */
[----:B------:R-:W1:Y:S02]  /*12c0*/  LDC.64 R172, c[0x0][0x390] ;  /* 0x0000e400ffac7b82 */ /* 0x000e640000000a00 */
[----:B-1----:R-:W-:-:S06]  /*12d0*/  IMAD.WIDE.U32 R172, R16, 0x10, R172 ;  /* 0x0000001010ac7825 */ /* 0x002fcc00078e00ac */
[----:B------:R-:W5:Y:S01]  /*12e0*/  LDG.E.128 R172, desc[UR6][R172.64] ;  /* 0x00000006acac7981 */ /* 0x000f62000c1e1d00 */
[----:B------:R-:W-:-:S04]  /*12f0*/  UISETP.NE.U32.AND UP0, UPT, UR8, URZ, UPT ;  /* 0x000000ff0800728c */ /* 0x000fc8000bf05070 */
[----:B------:R-:W-:-:S09]  /*1300*/  UISETP.NE.AND.EX UP0, UPT, UR9, URZ, UPT, UP0 ;  /* 0x000000ff0900728c */ /* 0x000fd2000bf05300 */
[----:B------:R-:W-:Y:S05]  /*1310*/  BRA.U !UP0, `(.L_x_8530) ;  /* 0x0000003108d47547 */ /* 0x000fea000b800000 */
        /* <DEDUP_REMOVED lines=14> */
.L_x_33860:
[----:B------:R-:W-:Y:S05]  /*1400*/  BRX R180 -0x1410                                       (*"BRANCH_TARGETS .L_x_33861,.L_x_33862,.L_x_33863"*) ;  /* 0xffffffe8b4fc7949 */ /* 0x000fea000383ffff */
.L_x_33863:
[----:B------:R-:W-:Y:S01]  /*1410*/  IADD3 R13, PT, PT, R32, 0x1, RZ ;  /* 0x00000001200d7810 */ /* 0x000fe20007ffe0ff */
[----:B------:R-:W-:Y:S02]  /*1420*/  IMAD.MOV.U32 R22, RZ, RZ, R26 ;  /* 0x000000ffff167224 */ /* 0x000fe400078e001a */
[----:B------:R-:W-:Y:S01]  /*1430*/  IMAD.MOV.U32 R11, RZ, RZ, R0 ;  /* 0x000000ffff0b7224 */ /* 0x000fe200078e0000 */
[----:B------:R-:W-:Y:S06]  /*1440*/  BRA `(.L_x_8532) ;  /* 0x00000004003c7947 */ /* 0x000fec0003800000 */
.L_x_33861:
[----:B------:R-:W-:Y:S01]  /*1450*/  MOV R22, R26 ;  /* 0x0000001a00167202 */ /* 0x000fe20000000f00 */
[----:B------:R-:W-:Y:S02]  /*1460*/  IMAD.MOV.U32 R13, RZ, RZ, 0x3 ;  /* 0x00000003ff0d7424 */ /* 0x000fe400078e00ff */
[----:B------:R-:W-:Y:S01]  /*1470*/  IMAD.MOV.U32 R11, RZ, RZ, R14 ;  /* 0x000000ffff0b7224 */ /* 0x000fe200078e000e */
[----:B------:R-:W-:Y:S06]  /*1480*/  BRA `(.L_x_8532) ;  /* 0x00000004002c7947 */ /* 0x000fec0003800000 */
.L_x_33862:
        /* <DEDUP_REMOVED lines=13> */
.L_x_8534:
[----:B------:R-:W-:Y:S05]  /*1560*/  BSYNC.RECONVERGENT B2 ;  /* 0x0000000000027941 */ /* 0x000fea0003800200 */
.L_x_8533:
        /* <DEDUP_REMOVED lines=58> */
[----:B------:R-:W-:Y:S01]  /*1910*/  IMAD.MOV.U32 R22, RZ, RZ, R180 ;  /* 0x000000ffff167224 */ /* 0x000fe200078e00b4 */
[----:B------:R-:W-:Y:S01]  /*1920*/  MOV R11, R26 ;  /* 0x0000001a000b7202 */ /* 0x000fe20000000f00 */
[----:B------:R-:W-:-:S07]  /*1930*/  IMAD.MOV.U32 R13, RZ, RZ, RZ ;  /* 0x000000ffff0d7224 */ /* 0x000fce00078e00ff */
.L_x_8532:
[----:B------:R-:W-:Y:S05]  /*1940*/  BSYNC.RECONVERGENT B1 ;  /* 0x0000000000017941 */ /* 0x000fea0003800200 */
.L_x_8531:
[----:B------:R-:W1:Y:S01]  /*1950*/  LDC R28, c[0x0][0x408] ;  /* 0x00010200ff1c7b82 */ /* 0x000e620000000800 */
[----:B------:R-:W-:Y:S01]  /*1960*/  I2FP.F32.U32 R11, R11 ;  /* 0x0000000b000b7245 */ /* 0x000fe20000201000 */
[----:B------:R-:W-:Y:S01]  /*1970*/  IMAD.MOV.U32 R24, RZ, RZ, 0x2f800000 ;  /* 0x2f800000ff187424 */ /* 0x000fe200078e00ff */
[----:B-----5:R-:W-:Y:S01]  /*1980*/  SHF.L.U32 R15, R172, 0x10, RZ ;  /* 0x00000010ac0f7819 */ /* 0x020fe200000006ff */
[----:B------:R-:W-:Y:S01]  /*1990*/  IMAD.U32 R30, R48, 0x10000, RZ ;  /* 0x00010000301e7824 */ /* 0x000fe200078e00ff */
[----:B------:R-:W-:Y:S01]  /*19a0*/  ISETP.NE.AND P1, PT, R13, 0x1, PT ;  /* 0x000000010d00780c */ /* 0x000fe20003f25270 */
[----:B------:R-:W-:Y:S01]  /*19b0*/  FFMA.FTZ R11, R11, R24, 1.1641532182693481445e-10 ;  /* 0x2f0000000b0b7423 */ /* 0x000fe20000010018 */
[----:B------:R-:W-:Y:S01]  /*19c0*/  LOP3.LUT R10, R10, 0xfffffffd, RZ, 0xc0, !PT ;  /* 0xfffffffd0a0a7812 */ /* 0x000fe200078ec0ff */
[----:B------:R-:W2:Y:S01]  /*19d0*/  LDC R26, c[0x0][0x404] ;  /* 0x00010100ff1a7b82 */ /* 0x000ea20000000800 */
[----:B------:R-:W-:Y:S01]  /*19e0*/  FMUL.FTZ R15, R15, R20 ;  /* 0x000000140f0f7220 */ /* 0x000fe20000410000 */
[----:B------:R-:W-:Y:S01]  /*19f0*/  BSSY.RECONVERGENT B1, `(.L_x_8535) ;  /* 0x000005d000017945 */ /* 0x000fe20003800200 */
[----:B------:R-:W-:Y:S01]  /*1a00*/  PRMT R172, R172, 0x7632, R172 ;  /* 0x00007632acac7816 */ /* 0x000fe200000000ac */
[----:B------:R-:W-:-:S02]  /*1a10*/  IMAD.MOV.U32 R32, RZ, RZ, 0x2 ;  /* 0x00000002ff207424 */ /* 0x000fc400078e00ff */
[----:B-1----:R-:W-:Y:S01]  /*1a20*/  FMUL.FTZ R15, R15, R28 ;  /* 0x0000001c0f0f7220 */ /* 0x002fe20000410000 */
[----:B--2---:R-:W-:-:S04]  /*1a30*/  FSETP.GTU.FTZ.AND P0, PT, R11, R26, PT ;  /* 0x0000001a0b00720b */ /* 0x004fc80003f1c000 */
[----:B------:R-:W-:Y:S02]  /*1a40*/  FSEL R11, R15, RZ, !P0 ;  /* 0x000000ff0f0b7208 */ /* 0x000fe40004000000 */
[----:B------:R-:W-:Y:S02]  /*1a50*/  PLOP3.LUT P0, PT, P0, PT, PT, 0x8, 0x80 ;  /* 0x000000000080781c */ /* 0x000fe4000070e170 */
[----:B------:R-:W-:Y:S01]  /*1a60*/  MOV R15, R12 ;  /* 0x0000000c000f7202 */ /* 0x000fe20000000f00 */
[----:B------:R-:W-:-:S10]  /*1a70*/  FFMA.FTZ R11, R11, R152, R30 ;  /* 0x000000980b0b7223 */ /* 0x000fd4000001001e */
        /* <DEDUP_REMOVED lines=10> */
.L_x_8537:
        /* <DEDUP_REMOVED lines=13> */
.L_x_8539:
[----:B------:R-:W-:Y:S05]  /*1bf0*/  BSYNC.RECONVERGENT B2 ;  /* 0x0000000000027941 */ /* 0x000fea0003800200 */
.L_x_8538:
        /* <DEDUP_REMOVED lines=57> */
[----:B------:R-:W-:Y:S01]  /*1f90*/  MOV R15, R22 ;  /* 0x00000016000f7202 */ /* 0x000fe20000000f00 */
[----:B------:R-:W-:Y:S01]  /*1fa0*/  IMAD.MOV.U32 R22, RZ, RZ, R200 ;  /* 0x000000ffff167224 */ /* 0x000fe200078e00c8 */
[----:B------:R-:W-:-:S07]  /*1fb0*/  LOP3.LUT R14, R17, R180, R201, 0x96, !PT ;  /* 0x000000b4110e7212 */ /* 0x000fce00078e96c9 */
.L_x_8536:
[----:B------:R-:W-:Y:S05]  /*1fc0*/  BSYNC.RECONVERGENT B1 ;  /* 0x0000000000017941 */ /* 0x000fea0003800200 */
.L_x_8535:
[----:B------:R-:W-:Y:S01]  /*1fd0*/  I2FP.F32.U32 R13, R15 ;  /* 0x0000000f000d7245 */ /* 0x000fe20000201000 */
[----:B------:R-:W-:Y:S01]  /*1fe0*/  BSSY.RECONVERGENT B1, `(.L_x_8540) ;  /* 0x0000062000017945 */ /* 0x000fe20003800200 */
[----:B------:R-:W-:Y:S01]  /*1ff0*/  SHF.L.U32 R15, R172, 0x10, RZ ;  /* 0x00000010ac0f7819 */ /* 0x000fe200000006ff */
[----:B------:R-:W-:Y:S01]  /*2000*/  IMAD.MOV.U32 R34, RZ, RZ, 0x2 ;  /* 0x00000002ff227424 */ /* 0x000fe200078e00ff */
[----:B------:R-:W-:Y:S01]  /*2010*/  ISETP.NE.AND P1, PT, R32, 0x1, PT ;  /* 0x000000012000780c */ /* 0x000fe20003f25270 */
[----:B------:R-:W-:Y:S01]  /*2020*/  FFMA.FTZ R13, R13, R24, 1.1641532182693481445e-10 ;  /* 0x2f0000000d0d7423 */ /* 0x000fe20000010018 */
[----:B------:R-:W-:Y:S01]  /*2030*/  PRMT R17, R48, 0x7632, R17 ;  /* 0x0000763230117816 */ /* 0x000fe20000000011 */
[----:B------:R-:W-:-:S03]  /*2040*/  FMUL.FTZ R15, R15, R20 ;  /* 0x000000140f0f7220 */ /* 0x000fc60000410000 */
[----:B------:R-:W-:Y:S01]  /*2050*/  FSETP.GTU.FTZ.AND P0, PT, R13, R26, PT ;  /* 0x0000001a0d00720b */ /* 0x000fe20003f1c000 */
[----:B------:R-:W-:Y:S01]  /*2060*/  FMUL.FTZ R15, R15, R28 ;  /* 0x0000001c0f0f7220 */ /* 0x000fe20000410000 */
[----:B------:R-:W-:-:S04]  /*2070*/  IMAD.U32 R13, R17, 0x10000, RZ ;  /* 0x00010000110d7824 */ /* 0x000fc800078e00ff */
        /* <DEDUP_REMOVED lines=13> */
.L_x_8542:
        /* <DEDUP_REMOVED lines=13> */
.L_x_8544:
[----:B------:R-:W-:Y:S05]  /*2220*/  BSYNC.RECONVERGENT B2 ;  /* 0x0000000000027941 */ /* 0x000fea0003800200 */
.L_x_8543:
        /* <DEDUP_REMOVED lines=54> */
[----:B------:R-:W-:Y:S01]  /*2590*/  VIADD R17, R178, 0x8ff34781 ;  /* 0x8ff34781b2117836 */ /* 0x000fe20000000000 */
[----:B------:R-:W-:Y:S01]  /*25a0*/  MOV R12, R14 ;  /* 0x0000000e000c7202 */ /* 0x000fe20000000f00 */
[----:B------:R-:W-:-:S03]  /*25b0*/  IMAD.WIDE.U32 R182, R182, -0x2daee0ad, RZ ;  /* 0xd2511f53b6b67825 */ /* 0x000fc600078e00ff */
[----:B------:R-:W-:Y:S01]  /*25c0*/  LOP3.LUT R0, R17, R200, R15, 0x96, !PT ;  /* 0x000000c811007212 */ /* 0x000fe200078e960f */
[----:B------:R-:W-:Y:S01]  /*25d0*/  IMAD.MOV.U32 R15, RZ, RZ, R22 ;  /* 0x000000ffff0f7224 */ /* 0x000fe200078e0016 */
[----:B------:R-:W-:Y:S01]  /*25e0*/  LOP3.LUT R14, R181, R180, R183, 0x96, !PT ;  /* 0x000000b4b50e7212 */ /* 0x000fe200078e96b7 */
[----:B------:R-:W-:-:S07]  /*25f0*/  IMAD.MOV.U32 R22, RZ, RZ, R182 ;  /* 0x000000ffff167224 */ /* 0x000fce00078e00b6 */
.L_x_8541:
[----:B------:R-:W-:Y:S05]  /*2600*/  BSYNC.RECONVERGENT B1 ;  /* 0x0000000000017941 */ /* 0x000fea0003800200 */
.L_x_8540:
        /* <DEDUP_REMOVED lines=9> */
[----:B------:R-:W-:-:S04]  /*26a0*/  FSETP.GTU.FTZ.AND P1, PT, R15, R26, PT ;  /* 0x0000001a0f00720b */ /* 0x000fc80003f3c000 */
[----:B------:R-:W-:Y:S02]  /*26b0*/  FSEL R15, R17, RZ, !P1 ;  /* 0x000000ff110f7208 */ /* 0x000fe40004800000 */
[----:B------:R-:W-:Y:S02]  /*26c0*/  PLOP3.LUT P1, PT, P1, PT, PT, 0x8, 0x80 ;  /* 0x000000000080781c */ /* 0x000fe40000f2e170 */
[----:B------:R-:W-:Y:S01]  /*26d0*/  PRMT R17, R173, 0x7632, R17 ;  /* 0x00007632ad117816 */ /* 0x000fe20000000011 */
        /* <DEDUP_REMOVED lines=11> */
.L_x_8547:
        /* <DEDUP_REMOVED lines=13> */
.L_x_8549:
[----:B------:R-:W-:Y:S05]  /*2860*/  BSYNC.RECONVERGENT B2 ;  /* 0x0000000000027941 */ /* 0x000fea0003800200 */
.L_x_8548:
        /* <DEDUP_REMOVED lines=8> */
[----:B------:R-:W-:Y:S02]  /*28f0*/  VIADD R173, R178, 0x3c6ef372 ;  /* 0x3c6ef372b2ad7836 */ /* 0x000fe40000000000 */
[----:B------:R-:W-:Y:S01]  /*2900*/  IMAD.MOV.U32 R30, RZ, RZ, R22 ;  /* 0x000000ffff1e7224 */ /* 0x000fe200078e0016 */
        /* <DEDUP_REMOVED lines=51> */
.L_x_8546:
[----:B------:R-:W-:Y:S05]  /*2c40*/  BSYNC.RECONVERGENT B1 ;  /* 0x0000000000017941 */ /* 0x000fea0003800200 */
.L_x_8545:
[----:B------:R-:W-:Y:S01]  /*2c50*/  I2FP.F32.U32 R173, R30 ;  /* 0x0000001e00ad7245 */ /* 0x000fe20000201000 */
[----:B------:R-:W-:Y:S01]  /*2c60*/  IMAD.U32 R17, R17, 0x10000, RZ ;  /* 0x0001000011117824 */ /* 0x000fe200078e00ff */
[----:B------:R-:W-:Y:S01]  /*2c70*/  ISETP.NE.AND P3, PT, R32, 0x1, PT ;  /* 0x000000012000780c */ /* 0x000fe20003f65270 */
[----:B------:R-:W-:Y:S01]  /*2c80*/  BSSY.RECONVERGENT B1, `(.L_x_8550) ;  /* 0x0000060000017945 */ /* 0x000fe20003800200 */
[----:B------:R-:W-:Y:S01]  /*2c90*/  PRMT R30, R49, 0x7632, R30 ;  /* 0x00007632311e7816 */ /* 0x000fe2000000001e */
[----:B------:R-:W-:Y:S01]  /*2ca0*/  FFMA.FTZ R173, R173, R24, 1.1641532182693481445e-10 ;  /* 0x2f000000adad7423 */ /* 0x000fe20000010018 */
[----:B------:R-:W-:Y:S01]  /*2cb0*/  FMUL.FTZ R17, R17, R20 ;  /* 0x0000001411117220 */ /* 0x000fe20000410000 */
[----:B------:R-:W-:-:S03]  /*2cc0*/  IMAD.MOV.U32 R34, RZ, RZ, 0x2 ;  /* 0x00000002ff227424 */ /* 0x000fc600078e00ff */
[----:B------:R-:W-:Y:S01]  /*2cd0*/  FMUL.FTZ R17, R17, R28 ;  /* 0x0000001c11117220 */ /* 0x000fe20000410000 */
[----:B------:R-:W-:Y:S02]  /*2ce0*/  FSETP.GTU.FTZ.AND P2, PT, R173, R26, PT ;  /* 0x0000001aad00720b */ /* 0x000fe40003f5c000 */
[----:B------:R-:W-:Y:S02]  /*2cf0*/  SHF.L.U32 R173, R30, 0x10, RZ ;  /* 0x000000101ead7819 */ /* 0x000fe400000006ff */
        /* <DEDUP_REMOVED lines=13> */
.L_x_8552:
        /* <DEDUP_REMOVED lines=13> */
.L_x_8554:
[----:B------:R-:W-:Y:S05]  /*2ea0*/  BSYNC.RECONVERGENT B2 ;  /* 0x0000000000027941 */ /* 0x000fea0003800200 */
.L_x_8553:
        /* <DEDUP_REMOVED lines=58> */
[----:B------:R-:W-:Y:S01]  /*3250*/  IMAD.MOV.U32 R12, RZ, RZ, R182 ;  /* 0x000000ffff0c7224 */ /* 0x000fe200078e00b6 */
[----:B------:R-:W-:Y:S01]  /*3260*/  LOP3.LUT R14, R201, R172, R181, 0x96, !PT ;  /* 0x000000acc90e7212 */ /* 0x000fe200078e96b5 */
[----:B------:R-:W-:-:S07]  /*3270*/  IMAD.MOV.U32 R22, RZ, RZ, R180 ;  /* 0x000000ffff167224 */ /* 0x000fce00078e00b4 */
.L_x_8551:
[----:B------:R-:W-:Y:S05]  /*3280*/  BSYNC.RECONVERGENT B1 ;  /* 0x0000000000017941 */ /* 0x000fea0003800200 */
.L_x_8550:
        /* <DEDUP_REMOVED lines=10> */
[----:B------:R-:W-:-:S05]  /*3330*/  FMUL.FTZ R181, R181, R28 ;  /* 0x0000001cb5b57220 */ /* 0x000fca0000410000 */
        /* <DEDUP_REMOVED lines=13> */
.L_x_8557:
        /* <DEDUP_REMOVED lines=13> */
.L_x_8559:
[----:B------:R-:W-:Y:S05]  /*34e0*/  BSYNC.RECONVERGENT B2 ;  /* 0x0000000000027941 */ /* 0x000fea0003800200 */
.L_x_8558:
        /* <DEDUP_REMOVED lines=61> */
.L_x_8556:
[----:B------:R-:W-:Y:S05]  /*38c0*/  BSYNC.RECONVERGENT B1 ;  /* 0x0000000000017941 */ /* 0x000fea0003800200 */
.L_x_8555:
[----:B------:R-:W-:Y:S01]  /*38d0*/  I2FP.F32.U32 R173, R30 ;  /* 0x0000001e00ad7245 */ /* 0x000fe20000201000 */
[----:B------:R-:W-:Y:S01]  /*38e0*/  IMAD.U32 R183, R174, 0x10000, RZ ;  /* 0x00010000aeb77824 */ /* 0x000fe200078e00ff */
[----:B------:R-:W-:Y:S01]  /*38f0*/  ISETP.NE.AND P5, PT, R32, 0x1, PT ;  /* 0x000000012000780c */ /* 0x000fe20003fa5270 */
[----:B------:R-:W-:Y:S01]  /*3900*/  BSSY.RECONVERGENT B1, `(.L_x_8560) ;  /* 0x0000060000017945 */ /* 0x000fe20003800200 */
[----:B------:R-:W-:Y:S01]  /*3910*/  PRMT R30, R50, 0x7632, R30 ;  /* 0x00007632321e7816 */ /* 0x000fe2000000001e */
[----:B------:R-:W-:Y:S01]  /*3920*/  FFMA.FTZ R173, R173, R24, 1.1641532182693481445e-10 ;  /* 0x2f000000adad7423 */ /* 0x000fe20000010018 */
[----:B------:R-:W-:Y:S01]  /*3930*/  FMUL.FTZ R183, R183, R20 ;  /* 0x00000014b7b77220 */ /* 0x000fe20000410000 */
[----:B------:R-:W-:Y:S02]  /*3940*/  MOV R36, 0x2 ;  /* 0x0000000200247802 */ /* 0x000fe40000000f00 */
[----:B------:R-:W-:Y:S02]  /*3950*/  IMAD.U32 R201, R30, 0x10000, RZ ;  /* 0x000100001ec97824 */ /* 0x000fe400078e00ff */
        /* <DEDUP_REMOVED lines=15> */
.L_x_8562:
        /* <DEDUP_REMOVED lines=13> */
.L_x_8564:
[----:B------:R-:W-:Y:S05]  /*3b20*/  BSYNC.RECONVERGENT B2 ;  /* 0x0000000000027941 */ /* 0x000fea0003800200 */
.L_x_8563:
        /* <DEDUP_REMOVED lines=61> */
.L_x_8561:
[----:B------:R-:W-:Y:S05]  /*3f00*/  BSYNC.RECONVERGENT B1 ;  /* 0x0000000000017941 */ /* 0x000fea0003800200 */
.L_x_8560:
[----:B------:R-:W-:Y:S01]  /*3f10*/  I2FP.F32.U32 R173, R30 ;  /* 0x0000001e00ad7245 */ /* 0x000fe20000201000 */
[----:B------:R-:W-:Y:S01]  /*3f20*/  IMAD.U32 R201, R175, 0x10000, RZ ;  /* 0x00010000afc97824 */ /* 0x000fe200078e00ff */
[----:B------:R-:W-:Y:S01]  /*3f30*/  ISETP.NE.AND P6, PT, R36, 0x1, PT ;  /* 0x000000012400780c */ /* 0x000fe20003fc5270 */
[----:B------:R-:W-:Y:S01]  /*3f40*/  BSSY.RECONVERGENT B1, `(.L_x_8565) ;  /* 0x0000062000017945 */ /* 0x000fe20003800200 */
[----:B------:R-:W-:Y:S01]  /*3f50*/  SHF.L.U32 R30, R51, 0x10, RZ ;  /* 0x00000010331e7819 */ /* 0x000fe200000006ff */
[----:B------:R-:W-:Y:S01]  /*3f60*/  FFMA.FTZ R173, R173, R24, 1.1641532182693481445e-10 ;  /* 0x2f000000adad7423 */ /* 0x000fe20000010018 */
[----:B------:R-:W-:Y:S01]  /*3f70*/  FMUL.FTZ R201, R201, R20 ;  /* 0x00000014c9c97220 */ /* 0x000fe20000410000 */
[----:B------:R-:W-:Y:S02]  /*3f80*/  IMAD.MOV.U32 R32, RZ, RZ, 0x2 ;  /* 0x00000002ff207424 */ /* 0x000fe400078e00ff */
[----:B------:R-:W-:Y:S02]  /*3f90*/  IMAD.MOV.U32 R34, RZ, RZ, R12 ;  /* 0x000000ffff227224 */ /* 0x000fe400078e000c */
[----:B------:R-:W-:Y:S01]  /*3fa0*/  FMUL.FTZ R201, R201, R28 ;  /* 0x0000001cc9c97220 */ /* 0x000fe20000410000 */
[----:B------:R-:W-:-:S04]  /*3fb0*/  FSETP.GTU.FTZ.AND P5, PT, R173, R26, PT ;  /* 0x0000001aad00720b */ /* 0x000fc80003fbc000 */
[----:B------:R-:W-:Y:S02]  /*3fc0*/  FSEL R201, R201, RZ, !P5 ;  /* 0x000000ffc9c97208 */ /* 0x000fe40006800000 */
[----:B------:R-:W-:-:S03]  /*3fd0*/  PLOP3.LUT P5, PT, P5, PT, PT, 0x8, 0x80 ;  /* 0x000000000080781c */ /* 0x000fc60002fae170 */
[--C-:B------:R-:W-:Y:S01]  /*3fe0*/  FFMA.FTZ R201, R201, R150, R30.reuse ;  /* 0x00000096c9c97223 */ /* 0x100fe2000001001e */
[----:B------:R-:W-:Y:S01]  /*3ff0*/  PRMT R30, R175, 0x7632, R30 ;  /* 0x00007632af1e7816 */ /* 0x000fe2000000001e */
        /* <DEDUP_REMOVED lines=9> */
.L_x_8567:
        /* <DEDUP_REMOVED lines=15> */
.L_x_8569:
[----:B------:R-:W-:Y:S05]  /*4180*/  BSYNC.RECONVERGENT B2 ;  /* 0x0000000000027941 */ /* 0x000fea0003800200 */
.L_x_8568:
        /* <DEDUP_REMOVED lines=59> */
[----:B------:R-:W-:Y:S01]  /*4540*/  LOP3.LUT R14, R221, R174, R173, 0x96, !PT ;  /* 0x000000aedd0e7212 */ /* 0x000fe200078e96ad */
[----:B------:R-:W-:-:S07]  /*4550*/  IMAD.MOV.U32 R22, RZ, RZ, R172 ;  /* 0x000000ffff167224 */ /* 0x000fce00078e00ac */
.L_x_8566:
[----:B------:R-:W-:Y:S05]  /*4560*/  BSYNC.RECONVERGENT B1 ;  /* 0x0000000000017941 */ /* 0x000fea0003800200 */
.L_x_8565:
[----:B------:R-:W-:Y:S02]  /*4570*/  I2FP.F32.U32 R173, R34 ;  /* 0x0000002200ad7245 */ /* 0x000fe40000201000 */
[----:B------:R-:W-:Y:S02]  /*4580*/  SHF.L.U32 R175, R30, 0x10, RZ ;  /* 0x000000101eaf7819 */ /* 0x000fe400000006ff */
[----:B------:R-:W-:Y:S01]  /*4590*/  PRMT R30, R51, 0x7632, R30 ;  /* 0x00007632331e7816 */ /* 0x000fe2000000001e */
[----:B------:R-:W-:Y:S01]  /*45a0*/  FFMA.FTZ R173, R173, R24, 1.1641532182693481445e-10 ;  /* 0x2f000000adad7423 */ /* 0x000fe20000010018 */
[----:B------:R-:W-:Y:S01]  /*45b0*/  F2FP.BF16.F32.PACK_AB R174, R183, R181 ;  /* 0x000000b5b7ae723e */ /* 0x000fe200000010ff */
[----:B------:R-:W-:Y:S01]  /*45c0*/  FMUL.FTZ R175, R175, R20 ;  /* 0x00000014afaf7220 */ /* 0x000fe20000410000 */
[----:B------:R-:W-:Y:S01]  /*45d0*/  F2FP.BF16.F32.PACK_AB R172, R13, R11 ;  /* 0x0000000b0dac723e */ /* 0x000fe200000010ff */
[----:B------:R-:W-:Y:S01]  /*45e0*/  IMAD.U32 R203, R30, 0x10000, RZ ;  /* 0x000100001ecb7824 */ /* 0x000fe200078e00ff */
[----:B------:R-:W-:Y:S01]  /*45f0*/  FSETP.GTU.FTZ.AND P6, PT, R173, R26, PT ;  /* 0x0000001aad00720b */ /* 0x000fe20003fdc000 */
[----:B------:R-:W-:Y:S01]  /*4600*/  FMUL.FTZ R175, R175, R28 ;  /* 0x0000001cafaf7220 */ /* 0x000fe20000410000 */
[----:B------:R-:W-:-:S04]  /*4610*/  F2FP.BF16.F32.PACK_AB R173, R17, R15 ;  /* 0x0000000f11ad723e */ /* 0x000fc800000010ff */
[----:B------:R-:W-:Y:S02]  /*4620*/  FSEL R24, R175, RZ, !P6 ;  /* 0x000000ffaf187208 */ /* 0x000fe40007000000 */
[----:B------:R-:W-:-:S03]  /*4630*/  PLOP3.LUT P6, PT, P6, PT, PT, 0x8, 0x80 ;  /* 0x000000000080781c */ /* 0x000fc600037ce170 */
[----:B------:R-:W-:-:S05]  /*4640*/  FFMA.FTZ R203, R24, R151, R203 ;  /* 0x0000009718cb7223 */ /* 0x000fca00000100cb */
[----:B------:R-:W-:Y:S01]  /*4650*/  F2FP.BF16.F32.PACK_AB R175, R203, R201 ;  /* 0x000000c9cbaf723e */ /* 0x000fe200000010ff */
[----:B------:R-:W-:Y:S06]  /*4660*/  BRA `(.L_x_8570) ;  /* 0x0000003000847947 */ /* 0x000fec0003800000 */
.L_x_8530:
        /* <DEDUP_REMOVED lines=16> */
.L_x_8573:
        /* <DEDUP_REMOVED lines=13> */
.L_x_8575:
[----:B------:R-:W-:Y:S05]  /*4840*/  BSYNC.RECONVERGENT B2 ;  /* 0x0000000000027941 */ /* 0x000fea0003800200 */
.L_x_8574:
        /* <DEDUP_REMOVED lines=51> */
[----:B------:R-:W-:Y:S01]  /*4b80*/  LOP3.LUT R11, R11, R182, R13, 0x96, !PT ;  /* 0x000000b60b0b7212 */ /* 0x000fe200078e960d */
[----:B------:R-:W-:-:S04]  /*4b90*/  IMAD.WIDE.U32 R182, R17, -0x326172a9, RZ ;  /* 0xcd9e8d5711b67825 */ /* 0x000fc800078e00ff */
[----:B------:R-:W-:-:S04]  /*4ba0*/  IMAD.WIDE.U32 R180, R11, -0x2daee0ad, RZ ;  /* 0xd2511f530bb47825 */ /* 0x000fc800078e00ff */
[----:B------:R-:W-:Y:S02]  /*4bb0*/  VIADD R13, R178, 0x8ff34781 ;  /* 0x8ff34781b20d7836 */ /* 0x000fe40000000000 */
[----:B------:R-:W-:Y:S02]  /*4bc0*/  VIADD R11, R179, 0x96a522ad ;  /* 0x96a522adb30b7836 */ /* 0x000fe40000000000 */
[----:B------:R-:W-:Y:S01]  /*4bd0*/  IMAD.MOV.U32 R22, RZ, RZ, R180 ;  /* 0x000000ffff167224 */ /* 0x000fe200078e00b4 */
[----:B------:R-:W-:Y:S02]  /*4be0*/  LOP3.LUT R0, R13, R12, R183, 0x96, !PT ;  /* 0x0000000c0d007212 */ /* 0x000fe400078e96b7 */
[----:B------:R-:W-:Y:S01]  /*4bf0*/  LOP3.LUT R14, R11, R14, R181, 0x96, !PT ;  /* 0x0000000e0b0e7212 */ /* 0x000fe200078e96b5 */
[----:B------:R-:W-:Y:S01]  /*4c00*/  IMAD.MOV.U32 R11, RZ, RZ, R26 ;  /* 0x000000ffff0b7224 */ /* 0x000fe200078e001a */
[----:B------:R-:W-:-:S07]  /*4c10*/  MOV R12, R182 ;  /* 0x000000b6000c7202 */ /* 0x000fce0000000f00 */
.L_x_8572:
[----:B------:R-:W-:Y:S05]  /*4c20*/  BSYNC.RECONVERGENT B1 ;  /* 0x0000000000017941 */ /* 0x000fea0003800200 */
.L_x_8571:
[----:B------:R-:W1:Y:S01]  /*4c30*/  LDC R28, c[0x0][0x408] ;  /* 0x00010200ff1c7b82 */ /* 0x000e620000000800 */
[----:B------:R-:W-:Y:S01]  /*4c40*/  I2FP.F32.U32 R11, R11 ;  /* 0x0000000b000b7245 */ /* 0x000fe20000201000 */
[----:B------:R-:W-:Y:S01]  /*4c50*/  IMAD.MOV.U32 R24, RZ, RZ, 0x2f800000 ;  /* 0x2f800000ff187424 */ /* 0x000fe200078e00ff */
[----:B------:R-:W-:Y:S01]  /*4c60*/  ISETP.NE.AND P1, PT, R15, 0x1, PT ;  /* 0x000000010f00780c */ /* 0x000fe20003f25270 */
[----:B-----5:R-:W-:Y:S01]  /*4c70*/  IMAD.U32 R13, R172, 0x10000, RZ ;  /* 0x00010000ac0d7824 */ /* 0x020fe200078e00ff */
[----:B------:R-:W-:Y:S01]  /*4c80*/  LOP3.LUT R10, R10, 0xfffffffd, RZ, 0xc0, !PT ;  /* 0xfffffffd0a0a7812 */ /* 0x000fe200078ec0ff */
[----:B------:R-:W-:Y:S01]  /*4c90*/  FFMA.FTZ R11, R11, R24, 1.1641532182693481445e-10 ;  /* 0x2f0000000b0b7423 */ /* 0x000fe20000010018 */
[----:B------:R-:W-:Y:S01]  /*4ca0*/  BSSY.RECONVERGENT B1, `(.L_x_8576) ;  /* 0x000005f000017945 */ /* 0x000fe20003800200 */
[----:B------:R-:W2:Y:S01]  /*4cb0*/  LDC R26, c[0x0][0x404] ;  /* 0x00010100ff1a7b82 */ /* 0x000ea20000000800 */
[----:B------:R-:W-:Y:S01]  /*4cc0*/  FMUL.FTZ R13, R13, R20 ;  /* 0x000000140d0d7220 */ /* 0x000fe20000410000 */
[----:B------:R-:W-:Y:S01]  /*4cd0*/  HFMA2 R17, -RZ, RZ, 0, 1.1920928955078125e-07 ;  /* 0x00000002ff117431 */ /* 0x000fe200000001ff */
[----:B------:R-:W-:-:S02]  /*4ce0*/  PRMT R172, R172, 0x7632, R172 ;  /* 0x00007632acac7816 */ /* 0x000fc400000000ac */
[----:B-1----:R-:W-:Y:S01]  /*4cf0*/  FMUL.FTZ R13, R13, R28 ;  /* 0x0000001c0d0d7220 */ /* 0x002fe20000410000 */
[----:B--2---:R-:W-:-:S04]  /*4d00*/  FSETP.GTU.FTZ.AND P0, PT, R11, R26, PT ;  /* 0x0000001a0b00720b */ /* 0x004fc80003f1c000 */
[----:B------:R-:W-:Y:S01]  /*4d10*/  FSEL R11, R13, RZ, !P0 ;  /* 0x000000ff0d0b7208 */ /* 0x000fe20004000000 */
[----:B------:R-:W-:Y:S01]  /*4d20*/  IMAD.MOV.U32 R13, RZ, RZ, R12 ;  /* 0x000000ffff0d7224 */ /* 0x000fe200078e000c */
        /* <DEDUP_REMOVED lines=12> */
.L_x_8578:
        /* <DEDUP_REMOVED lines=13> */
.L_x_8580:
[----:B------:R-:W-:Y:S05]  /*4ec0*/  BSYNC.RECONVERGENT B2 ;  /* 0x0000000000027941 */ /* 0x000fea0003800200 */
.L_x_8579:
        /* <DEDUP_REMOVED lines=60> */
.L_x_8577:
[----:B------:R-:W-:Y:S05]  /*5290*/  BSYNC.RECONVERGENT B1 ;  /* 0x0000000000017941 */ /* 0x000fea0003800200 */
.L_x_8576:
[----:B------:R-:W-:Y:S01]  /*52a0*/  I2FP.F32.U32 R13, R13 ;  /* 0x0000000d000d7245 */ /* 0x000fe20000201000 */
[----:B------:R-:W-:Y:S01]  /*52b0*/  IMAD.U32 R15, R172, 0x10000, RZ ;  /* 0x00010000ac0f7824 */ /* 0x000fe200078e00ff */
[----:B------:R-:W-:Y:S01]  /*52c0*/  ISETP.NE.AND P1, PT, R17, 0x1, PT ;  /* 0x000000011100780c */ /* 0x000fe20003f25270 */
[----:B------:R-:W-:Y:S01]  /*52d0*/  BSSY.RECONVERGENT B1, `(.L_x_8581) ;  /* 0x000005e000017945 */ /* 0x000fe20003800200 */
[----:B------:R-:W-:Y:S02]  /*52e0*/  IMAD.MOV.U32 R32, RZ, RZ, 0x2 ;  /* 0x00000002ff207424 */ /* 0x000fe400078e00ff */
[----:B------:R-:W-:Y:S01]  /*52f0*/  FFMA.FTZ R13, R13, R24, 1.1641532182693481445e-10 ;  /* 0x2f0000000d0d7423 */ /* 0x000fe20000010018 */
[----:B------:R-:W-:-:S04]  /*5300*/  FMUL.FTZ R15, R15, R20 ;  /* 0x000000140f0f7220 */ /* 0x000fc80000410000 */
[----:B------:R-:W-:Y:S01]  /*5310*/  FMUL.FTZ R15, R15, R28 ;  /* 0x0000001c0f0f7220 */ /* 0x000fe20000410000 */
[----:B------:R-:W-:-:S04]  /*5320*/  FSETP.GTU.FTZ.AND P0, PT, R13, R26, PT ;  /* 0x0000001a0d00720b */ /* 0x000fc80003f1c000 */
        /* <DEDUP_REMOVED lines=13> */
.L_x_8583:
        /* <DEDUP_REMOVED lines=13> */
.L_x_8585:
[----:B------:R-:W-:Y:S05]  /*54d0*/  BSYNC.RECONVERGENT B2 ;  /* 0x0000000000027941 */ /* 0x000fea0003800200 */
.L_x_8584:
        /* <DEDUP_REMOVED lines=61> */
.L_x_8582:
[----:B------:R-:W-:Y:S05]  /*58b0*/  BSYNC.RECONVERGENT B1 ;  /* 0x0000000000017941 */ /* 0x000fea0003800200 */
.L_x_8581:
[----:B------:R-:W-:Y:S01]  /*58c0*/  I2FP.F32.U32 R15, R15 ;  /* 0x0000000f000f7245 */ /* 0x000fe20000201000 */
[----:B------:R-:W-:Y:S01]  /*58d0*/  IMAD.U32 R17, R173, 0x10000, RZ ;  /* 0x00010000ad117824 */ /* 0x000fe200078e00ff */
[----:B------:R-:W-:Y:S01]  /*58e0*/  ISETP.NE.AND P2, PT, R32, 0x1, PT ;  /* 0x000000012000780c */ /* 0x000fe20003f45270 */
[----:B------:R-:W-:Y:S01]  /*58f0*/  BSSY.RECONVERGENT B1, `(.L_x_8586) ;  /* 0x000005f000017945 */ /* 0x000fe20003800200 */
[----:B------:R-:W-:Y:S02]  /*5900*/  IMAD.MOV.U32 R34, RZ, RZ, 0x2 ;  /* 0x00000002ff227424 */ /* 0x000fe400078e00ff */
[----:B------:R-:W-:Y:S01]  /*5910*/  FFMA.FTZ R15, R15, R24, 1.1641532182693481445e-10 ;  /* 0x2f0000000f0f7423 */ /* 0x000fe20000010018 */
[----:B------:R-:W-:Y:S01]  /*5920*/  FMUL.FTZ R17, R17, R20 ;  /* 0x0000001411117220 */ /* 0x000fe20000410000 */
[----:B------:R-:W-:-:S03]  /*5930*/  MOV R30, R12 ;  /* 0x0000000c001e7202 */ /* 0x000fc60000000f00 */
[----:B------:R-:W-:Y:S01]  /*5940*/  FMUL.FTZ R17, R17, R28 ;  /* 0x0000001c11117220 */ /* 0x000fe20000410000 */
[----:B------:R-:W-:-:S04]  /*5950*/  FSETP.GTU.FTZ.AND P1, PT, R15, R26, PT ;  /* 0x0000001a0f00720b */ /* 0x000fc80003f3c000 */
[----:B------:R-:W-:Y:S02]  /*5960*/  FSEL R15, R17, RZ, !P1 ;  /* 0x000000ff110f7208 */ /* 0x000fe40004800000 */
[----:B------:R-:W-:Y:S02]  /*5970*/  PLOP3.LUT P1, PT, P1, PT, PT, 0x8, 0x80 ;  /* 0x000000000080781c */ /* 0x000fe40000f2e170 */
[----:B------:R-:W-:Y:S01]  /*5980*/  PRMT R17, R173, 0x7632, R17 ;  /* 0x00007632ad117816 */ /* 0x000fe20000000011 */
        /* <DEDUP_REMOVED lines=10> */
.L_x_8588:
        /* <DEDUP_REMOVED lines=13> */
.L_x_8590:
[----:B------:R-:W-:Y:S05]  /*5b00*/  BSYNC.RECONVERGENT B2 ;  /* 0x0000000000027941 */ /* 0x000fea0003800200 */
.L_x_8589:
[----:B------:R-:W-:Y:S01]  /*5b10*/  IMAD.WIDE.U32 R182, R6, -0x326172a9, RZ ;  /* 0xcd9e8d5706b67825 */ /* 0x000fe200078e00ff */
[----:B------:R-:W-:-:S03]  /*5b20*/  LOP3.LUT R172, R9, R181, R179, 0x96, !PT ;  /* 0x000000b509ac7212 */ /* 0x000fc600078e96b3 */
[----:B------:R-:W-:Y:S01]  /*5b30*/  HFMA2 R34, -RZ, RZ, 0, 0 ;  /* 0x00000000ff227431 */ /* 0x000fe200000001ff */
[----:B------:R-:W-:Y:S01]  /*5b40*/  IADD3 R181, PT, PT, R178, -0x61c88647, RZ ;  /* 0x9e3779b9b2b57810 */ /* 0x000fe20007ffe0ff */
[----:B------:R-:W-:Y:S01]  /*5b50*/  IMAD.MOV.U32 R30, RZ, RZ, R22 ;  /* 0x000000ffff1e7224 */ /* 0x000fe200078e0016 */
        /* <DEDUP_REMOVED lines=38> */
[----:B------:R-:W-:Y:S01]  /*5dc0*/  IMAD.WIDE.U32 R202, R173, -0x2daee0ad, RZ ;  /* 0xd2511f53adca7825 */ /* 0x000fe200078e00ff */
[----:B------:R-:W-:Y:S02]  /*5dd0*/  LOP3.LUT R172, R181, R182, R201, 0x96, !PT ;  /* 0x000000b6b5ac7212 */ /* 0x000fe400078e96c9 */
[----:B------:R-:W-:Y:S01]  /*5de0*/  IADD3 R181, PT, PT, R178, -0xe443238, RZ ;  /* 0xf1bbcdc8b2b57810 */ /* 0x000fe20007ffe0ff */
        /* <DEDUP_REMOVED lines=15> */
.L_x_8587:
[----:B------:R-:W-:Y:S05]  /*5ee0*/  BSYNC.RECONVERGENT B1 ;  /* 0x0000000000017941 */ /* 0x000fea0003800200 */
.L_x_8586:
        /* <DEDUP_REMOVED lines=22> */
.L_x_8593:
        /* <DEDUP_REMOVED lines=13> */
.L_x_8595:
[----:B------:R-:W-:Y:S05]  /*6120*/  BSYNC.RECONVERGENT B2 ;  /* 0x0000000000027941 */ /* 0x000fea0003800200 */
.L_x_8594:
        /* <DEDUP_REMOVED lines=61> */
.L_x_8592:
[----:B------:R-:W-:Y:S05]  /*6500*/  BSYNC.RECONVERGENT B1 ;  /* 0x0000000000017941 */ /* 0x000fea0003800200 */
.L_x_8591:
[----:B------:R-:W-:Y:S01]  /*6510*/  I2FP.F32.U32 R173, R30 ;  /* 0x0000001e00ad7245 */ /* 0x000fe20000201000 */
[----:B------:R-:W-:Y:S01]  /*6520*/  IMAD.U32 R181, R174, 0x10000, RZ ;  /* 0x00010000aeb57824 */ /* 0x000fe200078e00ff */
[----:B------:R-:W-:Y:S01]  /*6530*/  ISETP.NE.AND P4, PT, R32, 0x1, PT ;  /* 0x000000012000780c */ /* 0x000fe20003f85270 */
[----:B------:R-:W-:Y:S01]  /*6540*/  BSSY.RECONVERGENT B1, `(.L_x_8596) ;  /* 0x000005f000017945 */ /* 0x000fe20003800200 */
[----:B------:R-:W-:Y:S01]  /*6550*/  PRMT R174, R174, 0x7632, R174 ;  /* 0x00007632aeae7816 */ /* 0x000fe200000000ae */
        /* <DEDUP_REMOVED lines=18> */
.L_x_8598:
        /* <DEDUP_REMOVED lines=13> */
.L_x_8600:
[----:B------:R-:W-:Y:S05]  /*6750*/  BSYNC.RECONVERGENT B2 ;  /* 0x0000000000027941 */ /* 0x000fea0003800200 */
.L_x_8599:
        /* <DEDUP_REMOVED lines=61> */
.L_x_8597:
[----:B------:R-:W-:Y:S05]  /*6b30*/  BSYNC.RECONVERGENT B1 ;  /* 0x0000000000017941 */ /* 0x000fea0003800200 */
.L_x_8596:
        /* <DEDUP_REMOVED lines=22> */
.L_x_8603:
        /* <DEDUP_REMOVED lines=13> */
.L_x_8605:
[----:B------:R-:W-:Y:S05]  /*6d70*/  BSYNC.RECONVERGENT B2 ;  /* 0x0000000000027941 */ /* 0x000fea0003800200 */
.L_x_8604:
        /* <DEDUP_REMOVED lines=61> */
.L_x_8602:
[----:B------:R-:W-:Y:S05]  /*7150*/  BSYNC.RECONVERGENT B1 ;  /* 0x0000000000017941 */ /* 0x000fea0003800200 */
.L_x_8601:
[----:B------:R-:W-:Y:S01]  /*7160*/  I2FP.F32.U32 R173, R30 ;  /* 0x0000001e00ad7245 */ /* 0x000fe20000201000 */
[C---:B------:R-:W-:Y:S01]  /*7170*/  IMAD.U32 R201, R175.reuse, 0x10000, RZ ;  /* 0x00010000afc97824 */ /* 0x040fe200078e00ff */
        /* <DEDUP_REMOVED lines=21> */
.L_x_8608:
        /* <DEDUP_REMOVED lines=15> */
.L_x_8610:
[----:B------:R-:W-:Y:S05]  /*73c0*/  BSYNC.RECONVERGENT B2 ;  /* 0x0000000000027941 */ /* 0x000fea0003800200 */
.L_x_8609:
        /* <DEDUP_REMOVED lines=61> */
.L_x_8607:
[----:B------:R-:W-:Y:S05]  /*77a0*/  BSYNC.RECONVERGENT B1 ;  /* 0x0000000000017941 */ /* 0x000fea0003800200 */
.L_x_8606:
[----:B------:R-:W-:Y:S01]  /*77b0*/  I2FP.F32.U32 R173, R34 ;  /* 0x0000002200ad7245 */ /* 0x000fe20000201000 */
[----:B------:R-:W-:Y:S01]  /*77c0*/  IMAD.U32 R175, R30, 0x10000, RZ ;  /* 0x000100001eaf7824 */ /* 0x000fe200078e00ff */
[----:B------:R-:W-:Y:S02]  /*77d0*/  F2FP.BF16.F32.PACK_AB R174, R183, R181 ;  /* 0x000000b5b7ae723e */ /* 0x000fe400000010ff */
        /* <DEDUP_REMOVED lines=8> */
[----:B------:R-:W-:-:S05]  /*7860*/  FMUL.FTZ R203, R24, R151 ;  /* 0x0000009718cb7220 */ /* 0x000fca0000410000 */
[----:B------:R-:W-:-:S07]  /*7870*/  F2FP.BF16.F32.PACK_AB R175, R203, R201 ;  /* 0x000000c9cbaf723e */ /* 0x000fce00000010ff */
.L_x_8570:
[----:B------:R-:W1:Y:S01]  /*7880*/  LDC.64 R224, c[0x0][0x3a8] ;  /* 0x0000ea00ffe07b82 */ /* 0x000e620000000a00 */
[----:B------:R-:W-:Y:S02]  /*7890*/  SEL R30, RZ, 0x1000000, !P6 ;  /* 0x01000000ff1e7807 */ /* 0x000fe40007000000 */
[----:B------:R-:W-:Y:S02]  /*78a0*/  SEL R28, RZ, 0x10000, !P5 ;  /* 0x00010000ff1c7807 */ /* 0x000fe40006800000 */
[----:B------:R-:W-:Y:S02]  /*78b0*/  SEL R229, RZ, 0x100, !P4 ;  /* 0x00000100ffe57807 */ /* 0x000fe40006000000 */
[----:B------:R-:W-:Y:S01]  /*78c0*/  LOP3.LUT P6, RZ, R10, 0x2, RZ, 0xc0, !PT ;  /* 0x000000020aff7812 */ /* 0x000fe200078cc0ff */
[----:B------:R-:W2:Y:S01]  /*78d0*/  LDC.64 R220, c[0x0][0x3b0] ;  /* 0x0000ec00ffdc7b82 */ /* 0x000ea20000000a00 */
[----:B------:R-:W-:Y:S02]  /*78e0*/  SEL R26, RZ, 0x1000000, !P2 ;  /* 0x01000000ff1a7807 */ /* 0x000fe40005000000 */
[----:B------:R-:W-:-:S02]  /*78f0*/  SEL R223, RZ, 0x10000, !P1 ;  /* 0x00010000ffdf7807 */ /* 0x000fc40004800000 */
[----:B------:R-:W-:Y:S02]  /*7900*/  SEL R24, RZ, 0x100, !P0 ;  /* 0x00000100ff187807 */ /* 0x000fe40004000000 */
[----:B------:R-:W-:Y:S02]  /*7910*/  LOP3.LUT R229, R229, R30, R28, 0xfe, !PT ;  /* 0x0000001ee5e57212 */ /* 0x000fe400078efe1c */
[----:B------:R-:W-:Y:S02]  /*7920*/  SEL R222, RZ, 0x1, !P3 ;  /* 0x00000001ffde7807 */ /* 0x000fe40005800000 */
[----:B------:R-:W-:Y:S01]  /*7930*/  LOP3.LUT R24, R24, R26, R223, 0xfe, !PT ;  /* 0x0000001a18187212 */ /* 0x000fe200078efedf */
[----:B------:R-:W-:Y:S01]  /*7940*/  IMAD.MOV.U32 R26, RZ, RZ, R22 ;  /* 0x000000ffff1a7224 */ /* 0x000fe200078e0016 */
[----:B------:R-:W-:Y:S02]  /*7950*/  SEL R227, RZ, 0x1, !P6 ;  /* 0x00000001ffe37807 */ /* 0x000fe40007000000 */
[----:B------:R-:W-:Y:S01]  /*7960*/  LOP3.LUT R223, R229, R222, RZ, 0xfc, !PT ;  /* 0x000000dee5df7212 */ /* 0x000fe200078efcff */
[----:B-1----:R-:W-:Y:S01]  /*7970*/  IMAD.WIDE.U32 R224, R16, 0x10, R224 ;  /* 0x0000001010e07825 */ /* 0x002fe200078e00e0 */
[----:B------:R-:W-:-:S02]  /*7980*/  LOP3.LUT R222, R24, R227, RZ, 0xfc, !PT ;  /* 0x000000e318de7212 */ /* 0x000fc400078efcff */
[C---:B------:R-:W-:Y:S02]  /*7990*/  IADD3 R22, PT, PT, R16.reuse, 0x80, RZ ;  /* 0x0000008010167810 */ /* 0x040fe40007ffe0ff */
[----:B------:R1:W-:Y:S01]  /*79a0*/  STG.E.128 desc[UR6][R224.64], R172 ;  /* 0x000000ace0007986 */ /* 0x0003e2000c101d06 */
[----:B--2---:R-:W-:-:S05]  /*79b0*/  IMAD.WIDE.U32 R220, R16, 0x8, R220 ;  /* 0x0000000810dc7825 */ /* 0x004fca00078e00dc */
[----:B------:R1:W-:Y:S02]  /*79c0*/  STG.E.64 desc[UR6][R220.64], R222 ;  /* 0x000000dedc007986 */ /* 0x0003e4000c101b06 */
.L_x_8529:
[----:B------:R-:W-:Y:S05]  /*79d0*/  BSYNC.RECONVERGENT B0 ;  /* 0x0000000000007941 */ /* 0x000fea0003800200 */
.L_x_8528:
[----:B------:R-:W-:Y:S01]  /*79e0*/  ISETP.GE.U32.AND P0, PT, R3, 0x100, PT ;  /* 0x000001000300780c */ /* 0x000fe20003f06070 */
[----:B------:R-:W-:Y:S01]  /*79f0*/  BSSY.RECONVERGENT B0, `(.L_x_8611) ;  /* 0x0000673000007945 */ /* 0x000fe20003800200 */
[----:B------:R-:W-:-:S11]  /*7a00*/  LOP3.LUT R10, R10, 0xffffff7f, RZ, 0xc0, !PT ;  /* 0xffffff7f0a0a7812 */ /* 0x000fd600078ec0ff */
[----:B------:R-:W-:Y:S01]  /*7a10*/  @P0 LOP3.LUT R10, R10, 0x80, RZ, 0xfc, !PT ;  /* 0x000000800a0a0812 */ /* 0x000fe200078efcff */
[----:B------:R-:W-:Y:S06]  /*7a20*/  @!P0 BRA `(.L_x_8612) ;  /* 0x0000006400bc8947 */ /* 0x000fec0003800000 */
[----:B------:R-:W-:Y:S01]  /*7a30*/  ISETP.NE.U32.AND P0, PT, RZ, UR8, PT ;  /* 0x00000008ff007c0c */ /* 0x000fe2000bf05070 */
[----:B-1----:R-:W1:Y:S03]  /*7a40*/  LDC.64 R172, c[0x0][0x390] ;  /* 0x0000e400ffac7b82 */ /* 0x002e660000000a00 */
[----:B------:R-:W-:-:S13]  /*7a50*/  ISETP.NE.AND.EX P0, PT, RZ, UR9, PT, P0 ;  /* 0x00000009ff007c0c */ /* 0x000fda000bf05300 */
[----:B------:R-:W2:Y:S01]  /*7a60*/  @P0 LDC.64 R24, c[0x0][0x3a0] ;  /* 0x0000e800ff180b82 */ /* 0x000ea20000000a00 */
[----:B-1----:R-:W-:-:S06]  /*7a70*/  IMAD.WIDE.U32 R172, R22, 0x10, R172 ;  /* 0x0000001016ac7825 */ /* 0x002fcc00078e00ac */
[----:B------:R-:W5:Y:S01]  /*7a80*/  LDG.E.128 R172, desc[UR6][R172.64] ;  /* 0x00000006acac7981 */ /* 0x000f62000c1e1d00 */
[----:B--2---:R-:W-:-:S05]  /*7a90*/  @P0 IMAD.WIDE.U32 R24, R22, 0x10, R24 ;  /* 0x0000001016180825 */ /* 0x004fca00078e0018 */
[----:B------:R1:W5:Y:S01]  /*7aa0*/  @P0 LDG.E.128 R48, desc[UR6][R24.64] ;  /* 0x0000000618300981 */ /* 0x000362000c1e1d00 */
[----:B------:R-:W-:Y:S05]  /*7ab0*/  @!P0 BRA `(.L_x_8613) ;  /* 0x0000003000bc8947 */ /* 0x000fea0003800000 */
[----:B------:R-:W-:Y:S01]  /*7ac0*/  ISETP.NE.AND P0, PT, R32, 0x1, PT ;  /* 0x000000012000780c */ /* 0x000fe20003f05270 */
[----:B------:R-:W-:Y:S01]  /*7ad0*/  BSSY.RECONVERGENT B1, `(.L_x_8614) ;  /* 0x000005a000017945 */ /* 0x000fe20003800200 */
[----:B------:R-:W-:Y:S01]  /*7ae0*/  IMAD.MOV.U32 R23, RZ, RZ, 0x2 ;  /* 0x00000002ff177424 */ /* 0x000fe200078e00ff */
[----:B-1----:R-:W-:Y:S01]  /*7af0*/  MOV R24, R26 ;  /* 0x0000001a00187202 */ /* 0x002fe20000000f00 */
        /* <DEDUP_REMOVED lines=12> */
.L_x_8616:
        /* <DEDUP_REMOVED lines=13> */
.L_x_8618:
[----:B------:R-:W-:Y:S05]  /*7c90*/  BSYNC.RECONVERGENT B2 ;  /* 0x0000000000027941 */ /* 0x000fea0003800200 */
.L_x_8617:
        /* <DEDUP_REMOVED lines=24> */
[----:B------:R-:W-:-:S03]  /*7e20*/  IADD3 R19, PT, PT, R178, 0x78dde6e4, RZ ;  /* 0x78dde6e4b2137810 */ /* 0x000fc60007ffe0ff */
[----:B------:R-:W-:Y:S01]  /*7e30*/  VIADD R21, R179, 0xed9eba14 ;  /* 0xed9eba14b3157836 */ /* 0x000fe20000000000 */
[----:B------:R-:W-:-:S04]  /*7e40*/  LOP3.LUT R19, R19, R204, R185, 0x96, !PT ;  /* 0x000000cc13137212 */ /* 0x000fc800078e96b9 */
        /* <DEDUP_REMOVED lines=32> */
[----:B------:R-:W-:Y:S01]  /*8050*/  IMAD.MOV.U32 R19, RZ, RZ, R26 ;  /* 0x000000ffff137224 */ /* 0x000fe200078e001a */
[----:B------:R-:W-:-:S07]  /*8060*/  MOV R24, R186 ;  /* 0x000000ba00187202 */ /* 0x000fce0000000f00 */
.L_x_8615:
[----:B------:R-:W-:Y:S05]  /*8070*/  BSYNC.RECONVERGENT B1 ;  /* 0x0000000000017941 */ /* 0x000fea0003800200 */
.L_x_8614:
[----:B------:R-:W1:Y:S01]  /*8080*/  LDC R30, c[0x0][0x408] ;  /* 0x00010200ff1e7b82 */ /* 0x000e620000000800 */
[----:B------:R-:W-:Y:S01]  /*8090*/  I2FP.F32.U32 R19, R19 ;  /* 0x0000001300137245 */ /* 0x000fe20000201000 */
[----:B------:R-:W-:Y:S02]  /*80a0*/  HFMA2 R26, -RZ, RZ, 0.1171875, 0 ;  /* 0x2f800000ff1a7431 */ /* 0x000fe400000001ff */
[----:B-----5:R-:W-:Y:S01]  /*80b0*/  IMAD.U32 R21, R172, 0x10000, RZ ;  /* 0x00010000ac157824 */ /* 0x020fe200078e00ff */
[----:B------:R-:W-:Y:S01]  /*80c0*/  ISETP.NE.AND P1, PT, R23, 0x1, PT ;  /* 0x000000011700780c */ /* 0x000fe20003f25270 */
[----:B------:R-:W-:Y:S01]  /*80d0*/  IMAD.U32 R32, R48, 0x10000, RZ ;  /* 0x0001000030207824 */ /* 0x000fe200078e00ff */
[----:B------:R-:W-:Y:S01]  /*80e0*/  LOP3.LUT R10, R10, 0xfffffffd, RZ, 0xc0, !PT ;  /* 0xfffffffd0a0a7812 */ /* 0x000fe200078ec0ff */
[----:B------:R-:W-:Y:S01]  /*80f0*/  FFMA.FTZ R19, R19, R26, 1.1641532182693481445e-10 ;  /* 0x2f00000013137423 */ /* 0x000fe2000001001a */
[----:B------:R-:W2:Y:S01]  /*8100*/  LDC R28, c[0x0][0x404] ;  /* 0x00010100ff1c7b82 */ /* 0x000ea20000000800 */
[----:B------:R-:W-:Y:S01]  /*8110*/  FMUL.FTZ R21, R21, R20 ;  /* 0x0000001415157220 */ /* 0x000fe20000410000 */
[----:B------:R-:W-:Y:S01]  /*8120*/  BSSY.RECONVERGENT B1, `(.L_x_8619) ;  /* 0x000005e000017945 */ /* 0x000fe20003800200 */
[----:B------:R-:W-:Y:S01]  /*8130*/  HFMA2 R34, -RZ, RZ, 0, 1.1920928955078125e-07 ;  /* 0x00000002ff227431 */ /* 0x000fe200000001ff */
[----:B------:R-:W-:Y:S01]  /*8140*/  PRMT R172, R172, 0x7632, R172 ;  /* 0x00007632acac7816 */ /* 0x000fe200000000ac */
[----:B-1----:R-:W-:Y:S01]  /*8150*/  FMUL.FTZ R21, R21, R30 ;  /* 0x0000001e15157220 */ /* 0x002fe20000410000 */
[----:B--2---:R-:W-:-:S04]  /*8160*/  FSETP.GTU.FTZ.AND P0, PT, R19, R28, PT ;  /* 0x0000001c1300720b */ /* 0x004fc80003f1c000 */
[----:B------:R-:W-:Y:S01]  /*8170*/  FSEL R19, R21, RZ, !P0 ;  /* 0x000000ff15137208 */ /* 0x000fe20004000000 */
[----:B------:R-:W-:Y:S01]  /*8180*/  IMAD.MOV.U32 R21, RZ, RZ, R12 ;  /* 0x000000ffff157224 */ /* 0x000fe200078e000c */
        /* <DEDUP_REMOVED lines=12> */
.L_x_8621:
        /* <DEDUP_REMOVED lines=13> */
.L_x_8623:
[----:B------:R-:W-:Y:S05]  /*8320*/  BSYNC.RECONVERGENT B2 ;  /* 0x0000000000027941 */ /* 0x000fea0003800200 */
.L_x_8622:
        /* <DEDUP_REMOVED lines=47> */
[----:B------:R-:W-:-:S03]  /*8620*/  IADD3 R23, PT, PT, R179, -0x24c28bd8, RZ ;  /* 0xdb3d7428b3177810 */ /* 0x000fc60007ffe0ff */
[----:B------:R-:W-:Y:S01]  /*8630*/  IMAD.WIDE.U32 R206, R21, -0x326172a9, RZ ;  /* 0xcd9e8d5715ce7825 */ /* 0x000fe200078e00ff */
[----:B------:R-:W-:Y:S02]  /*8640*/  LOP3.LUT R204, R23, R204, R187, 0x96, !PT ;  /* 0x000000cc17cc7212 */ /* 0x000fe400078e96bb */
[----:B------:R-:W-:Y:S01]  /*8650*/  IADD3 R23, PT, PT, R179, -0x695add53, RZ ;  /* 0x96a522adb3177810 */ /* 0x000fe20007ffe0ff */
[----:B------:R-:W-:Y:S02]  /*8660*/  VIADD R21, R178, 0xf1bbcdc8 ;  /* 0xf1bbcdc8b2157836 */ /* 0x000fe40000000000 */
[----:B------:R-:W-:-:S03]  /*8670*/  IMAD.WIDE.U32 R204, R204, -0x326172a9, RZ ;  /* 0xcd9e8d57cccc7825 */ /* 0x000fc600078e00ff */
[----:B------:R-:W-:Y:S01]  /*8680*/  LOP3.LUT R184, R21, R184, R207, 0x96, !PT ;  /* 0x000000b815b87212 */ /* 0x000fe200078e96cf */
[----:B------:R-:W-:Y:S02]  /*8690*/  VIADD R21, R178, 0x8ff34781 ;  /* 0x8ff34781b2157836 */ /* 0x000fe40000000000 */
[----:B------:R-:W-:Y:S02]  /*86a0*/  IMAD.MOV.U32 R12, RZ, RZ, R204 ;  /* 0x000000ffff0c7224 */ /* 0x000fe400078e00cc */
[----:B------:R-:W-:Y:S01]  /*86b0*/  IMAD.WIDE.U32 R184, R184, -0x2daee0ad, RZ ;  /* 0xd2511f53b8b87825 */ /* 0x000fe200078e00ff */
[----:B------:R-:W-:-:S03]  /*86c0*/  LOP3.LUT R0, R21, R206, R205, 0x96, !PT ;  /* 0x000000ce15007212 */ /* 0x000fc600078e96cd */
[----:B------:R-:W-:Y:S01]  /*86d0*/  IMAD.MOV.U32 R21, RZ, RZ, R24 ;  /* 0x000000ffff157224 */ /* 0x000fe200078e0018 */
[----:B------:R-:W-:Y:S02]  /*86e0*/  LOP3.LUT R14, R23, R186, R185, 0x96, !PT ;  /* 0x000000ba170e7212 */ /* 0x000fe400078e96b9 */
[----:B------:R-:W-:-:S07]  /*86f0*/  MOV R24, R184 ;  /* 0x000000b800187202 */ /* 0x000fce0000000f00 */
.L_x_8620:
[----:B------:R-:W-:Y:S05]  /*8700*/  BSYNC.RECONVERGENT B1 ;  /* 0x0000000000017941 */ /* 0x000fea0003800200 */
.L_x_8619:
        /* <DEDUP_REMOVED lines=11> */
[----:B------:R-:W-:Y:S01]  /*87c0*/  FSEL R32, R23, RZ, !P0 ;  /* 0x000000ff17207208 */ /* 0x000fe20004000000 */
[----:B------:R-:W-:Y:S01]  /*87d0*/  IMAD.MOV.U32 R23, RZ, RZ, R12 ;  /* 0x000000ffff177224 */ /* 0x000fe200078e000c */
        /* <DEDUP_REMOVED lines=11> */
.L_x_8626:
        /* <DEDUP_REMOVED lines=13> */
.L_x_8628:
[----:B------:R-:W-:Y:S05]  /*8960*/  BSYNC.RECONVERGENT B2 ;  /* 0x0000000000027941 */ /* 0x000fea0003800200 */
.L_x_8627:
        /* <DEDUP_REMOVED lines=41> */
[----:B------:R-:W-:-:S04]  /*8c00*/  VIADD R25, R178, 0x5384540f ;  /* 0x5384540fb2197836 */ /* 0x000fc80000000000 */
        /* <DEDUP_REMOVED lines=19> */
.L_x_8625:
[----:B------:R-:W-:Y:S05]  /*8d40*/  BSYNC.RECONVERGENT B1 ;  /* 0x0000000000017941 */ /* 0x000fea0003800200 */
.L_x_8624:
        /* <DEDUP_REMOVED lines=9> */
[----:B------:R-:W-:-:S05]  /*8de0*/  FMUL.FTZ R25, R25, R30 ;  /* 0x0000001e19197220 */ /* 0x000fca0000410000 */
[----:B------:R-:W-:Y:S02]  /*8df0*/  FSEL R23, R25, RZ, !P1 ;  /* 0x000000ff19177208 */ /* 0x000fe40004800000 */
[----:B------:R-:W-:Y:S02]  /*8e00*/  PLOP3.LUT P1, PT, P1, PT, PT, 0x8, 0x80 ;  /* 0x000000000080781c */ /* 0x000fe40000f2e170 */
[----:B------:R-:W-:Y:S01]  /*8e10*/  PRMT R25, R173, 0x7632, R25 ;  /* 0x00007632ad197816 */ /* 0x000fe20000000019 */
        /* <DEDUP_REMOVED lines=11> */
.L_x_8631:
        /* <DEDUP_REMOVED lines=13> */
.L_x_8633:
[----:B------:R-:W-:Y:S05]  /*8fa0*/  BSYNC.RECONVERGENT B2 ;  /* 0x0000000000027941 */ /* 0x000fea0003800200 */
.L_x_8632:
        /* <DEDUP_REMOVED lines=43> */
[----:B------:R-:W-:-:S03]  /*9260*/  IADD3 R187, PT, PT, R178, 0x5384540f, RZ ;  /* 0x5384540fb2bb7810 */ /* 0x000fc60007ffe0ff */
        /* <DEDUP_REMOVED lines=17> */
.L_x_8630:
[----:B------:R-:W-:Y:S05]  /*9380*/  BSYNC.RECONVERGENT B1 ;  /* 0x0000000000017941 */ /* 0x000fea0003800200 */
.L_x_8629:
[----:B------:R-:W-:Y:S01]  /*9390*/  I2FP.F32.U32 R173, R32 ;  /* 0x0000002000ad7245 */ /* 0x000fe20000201000 */
[----:B------:R-:W-:Y:S01]  /*93a0*/  IMAD.U32 R25, R25, 0x10000, RZ ;  /* 0x0001000019197824 */ /* 0x000fe200078e00ff */
[----:B------:R-:W-:Y:S01]  /*93b0*/  ISETP.NE.AND P3, PT, R34, 0x1, PT ;  /* 0x000000012200780c */ /* 0x000fe20003f65270 */
[----:B------:R-:W-:Y:S01]  /*93c0*/  BSSY.RECONVERGENT B1, `(.L_x_8634) ;  /* 0x0000060000017945 */ /* 0x000fe20003800200 */
[----:B------:R-:W-:Y:S01]  /*93d0*/  PRMT R32, R49, 0x7632, R32 ;  /* 0x0000763231207816 */ /* 0x000fe20000000020 */
[----:B------:R-:W-:Y:S01]  /*93e0*/  FFMA.FTZ R173, R173, R26, 1.1641532182693481445e-10 ;  /* 0x2f000000adad7423 */ /* 0x000fe2000001001a */
[----:B------:R-:W-:Y:S01]  /*93f0*/  FMUL.FTZ R25, R25, R20 ;  /* 0x0000001419197220 */ /* 0x000fe20000410000 */
[----:B------:R-:W-:-:S03]  /*9400*/  MOV R36, 0x2 ;  /* 0x0000000200247802 */ /* 0x000fc60000000f00 */
[----:B------:R-:W-:Y:S01]  /*9410*/  FMUL.FTZ R25, R25, R30 ;  /* 0x0000001e19197220 */ /* 0x000fe20000410000 */
[----:B------:R-:W-:Y:S01]  /*9420*/  FSETP.GTU.FTZ.AND P2, PT, R173, R28, PT ;  /* 0x0000001cad00720b */ /* 0x000fe20003f5c000 */
[----:B------:R-:W-:-:S03]  /*9430*/  IMAD.U32 R173, R32, 0x10000, RZ ;  /* 0x0001000020ad7824 */ /* 0x000fc600078e00ff */
        /* <DEDUP_REMOVED lines=13> */
.L_x_8636:
        /* <DEDUP_REMOVED lines=13> */
.L_x_8638:
[----:B------:R-:W-:Y:S05]  /*95e0*/  BSYNC.RECONVERGENT B2 ;  /* 0x0000000000027941 */ /* 0x000fea0003800200 */
.L_x_8637:
        /* <DEDUP_REMOVED lines=61> */
.L_x_8635:
[----:B------:R-:W-:Y:S05]  /*99c0*/  BSYNC.RECONVERGENT B1 ;  /* 0x0000000000017941 */ /* 0x000fea0003800200 */
.L_x_8634:
        /* <DEDUP_REMOVED lines=24> */
.L_x_8641:
        /* <DEDUP_REMOVED lines=13> */
.L_x_8643:
[----:B------:R-:W-:Y:S05]  /*9c20*/  BSYNC.RECONVERGENT B2 ;  /* 0x0000000000027941 */ /* 0x000fea0003800200 */
.L_x_8642:
        /* <DEDUP_REMOVED lines=61> */
.L_x_8640:
[----:B------:R-:W-:Y:S05]  /*a000*/  BSYNC.RECONVERGENT B1 ;  /* 0x0000000000017941 */ /* 0x000fea0003800200 */
.L_x_8639:
        /* <DEDUP_REMOVED lines=24> */
.L_x_8646:
        /* <DEDUP_REMOVED lines=13> */
.L_x_8648:
[----:B------:R-:W-:Y:S05]  /*a260*/  BSYNC.RECONVERGENT B2 ;  /* 0x0000000000027941 */ /* 0x000fea0003800200 */
.L_x_8647:
        /* <DEDUP_REMOVED lines=61> */
.L_x_8645:
[----:B------:R-:W-:Y:S05]  /*a640*/  BSYNC.RECONVERGENT B1 ;  /* 0x0000000000017941 */ /* 0x000fea0003800200 */
.L_x_8644:
[----:B------:R-:W-:Y:S01]  /*a650*/  I2FP.F32.U32 R173, R32 ;  /* 0x0000002000ad7245 */ /* 0x000fe20000201000 */
[----:B------:R-:W-:Y:S01]  /*a660*/  IMAD.U32 R205, R175, 0x10000, RZ ;  /* 0x00010000afcd7824 */ /* 0x000fe200078e00ff */
[----:B------:R-:W-:Y:S01]  /*a670*/  ISETP.NE.AND P6, PT, R38, 0x1, PT ;  /* 0x000000012600780c */ /* 0x000fe20003fc5270 */
[----:B------:R-:W-:Y:S01]  /*a680*/  IMAD.U32 R32, R51, 0x10000, RZ ;  /* 0x0001000033207824 */ /* 0x000fe200078e00ff */
[----:B------:R-:W-:Y:S01]  /*a690*/  BSSY.RECONVERGENT B1, `(.L_x_8649) ;  /* 0x0000061000017945 */ /* 0x000fe20003800200 */
[----:B------:R-:W-:Y:S01]  /*a6a0*/  FFMA.FTZ R173, R173, R26, 1.1641532182693481445e-10 ;  /* 0x2f000000adad7423 */ /* 0x000fe2000001001a */
[----:B------:R-:W-:Y:S01]  /*a6b0*/  FMUL.FTZ R205, R205, R20 ;  /* 0x00000014cdcd7220 */ /* 0x000fe20000410000 */
[----:B------:R-:W-:Y:S01]  /*a6c0*/  PRMT R34, R175, 0x7632, R34 ;  /* 0x00007632af227816 */ /* 0x000fe20000000022 */
[----:B------:R-:W-:Y:S02]  /*a6d0*/  IMAD.MOV.U32 R36, RZ, RZ, R12 ;  /* 0x000000ffff247224 */ /* 0x000fe400078e000c */
[----:B------:R-:W-:Y:S01]  /*a6e0*/  FMUL.FTZ R205, R205, R30 ;  /* 0x0000001ecdcd7220 */ /* 0x000fe20000410000 */
[----:B------:R-:W-:-:S04]  /*a6f0*/  FSETP.GTU.FTZ.AND P5, PT, R173, R28, PT ;  /* 0x0000001cad00720b */ /* 0x000fc80003fbc000 */
        /* <DEDUP_REMOVED lines=13> */
.L_x_8651:
        /* <DEDUP_REMOVED lines=15> */
.L_x_8653:
[----:B------:R-:W-:Y:S05]  /*a8c0*/  BSYNC.RECONVERGENT B2 ;  /* 0x0000000000027941 */ /* 0x000fea0003800200 */
.L_x_8652:
        /* <DEDUP_REMOVED lines=61> */
.L_x_8650:
[----:B------:R-:W-:Y:S05]  /*aca0*/  BSYNC.RECONVERGENT B1 ;  /* 0x0000000000017941 */ /* 0x000fea0003800200 */
.L_x_8649:
[----:B------:R-:W-:Y:S01]  /*acb0*/  I2FP.F32.U32 R173, R36 ;  /* 0x0000002400ad7245 */ /* 0x000fe20000201000 */
[----:B------:R-:W-:Y:S01]  /*acc0*/  IMAD.U32 R175, R34, 0x10000, RZ ;  /* 0x0001000022af7824 */ /* 0x000fe200078e00ff */
[----:B------:R-:W-:Y:S02]  /*acd0*/  PRMT R34, R51, 0x7632, R34 ;  /* 0x0000763233227816 */ /* 0x000fe40000000022 */
[----:B------:R-:W-:Y:S01]  /*ace0*/  F2FP.BF16.F32.PACK_AB R174, R187, R185 ;  /* 0x000000b9bbae723e */ /* 0x000fe200000010ff */
[----:B------:R-:W-:Y:S01]  /*acf0*/  FFMA.FTZ R173, R173, R26, 1.1641532182693481445e-10 ;  /* 0x2f000000adad7423 */ /* 0x000fe2000001001a */
[----:B------:R-:W-:Y:S01]  /*ad00*/  FMUL.FTZ R175, R175, R20 ;  /* 0x00000014afaf7220 */ /* 0x000fe20000410000 */
[----:B------:R-:W-:Y:S02]  /*ad10*/  SHF.L.U32 R207, R34, 0x10, RZ ;  /* 0x0000001022cf7819 */ /* 0x000fe400000006ff */
[----:B------:R-:W-:Y:S01]  /*ad20*/  F2FP.BF16.F32.PACK_AB R172, R21, R19 ;  /* 0x0000001315ac723e */ /* 0x000fe200000010ff */
[----:B------:R-:W-:Y:S01]  /*ad30*/  FMUL.FTZ R175, R175, R30 ;  /* 0x0000001eafaf7220 */ /* 0x000fe20000410000 */
[----:B------:R-:W-:-:S02]  /*ad40*/  FSETP.GTU.FTZ.AND P6, PT, R173, R28, PT ;  /* 0x0000001cad00720b */ /* 0x000fc40003fdc000 */
[----:B------:R-:W-:Y:S02]  /*ad50*/  F2FP.BF16.F32.PACK_AB R173, R25, R23 ;  /* 0x0000001719ad723e */ /* 0x000fe400000010ff */
[----:B------:R-:W-:Y:S02]  /*ad60*/  FSEL R26, R175, RZ, !P6 ;  /* 0x000000ffaf1a7208 */ /* 0x000fe40007000000 */
[----:B------:R-:W-:-:S03]  /*ad70*/  PLOP3.LUT P6, PT, P6, PT, PT, 0x8, 0x80 ;  /* 0x000000000080781c */ /* 0x000fc600037ce170 */
[----:B------:R-:W-:-:S05]  /*ad80*/  FFMA.FTZ R207, R26, R127, R207 ;  /* 0x0000007f1acf7223 */ /* 0x000fca00000100cf */
[----:B------:R-:W-:Y:S01]  /*ad90*/  F2FP.BF16.F32.PACK_AB R175, R207, R205 ;  /* 0x000000cdcfaf723e */ /* 0x000fe200000010ff */
[----:B------:R-:W-:Y:S06]  /*ada0*/  BRA `(.L_x_8654) ;  /* 0x0000003000887947 */ /* 0x000fec0003800000 */
.L_x_8613:
        /* <DEDUP_REMOVED lines=16> */
.L_x_8657:
        /* <DEDUP_REMOVED lines=13> */
.L_x_8659:
[----:B------:R-:W-:Y:S05]  /*af80*/  BSYNC.RECONVERGENT B2 ;  /* 0x0000000000027941 */ /* 0x000fea0003800200 */
.L_x_8658:
        /* <DEDUP_REMOVED lines=61> */
.L_x_8656:
[----:B------:R-:W-:Y:S05]  /*b360*/  BSYNC.RECONVERGENT B1 ;  /* 0x0000000000017941 */ /* 0x000fea0003800200 */
.L_x_8655:
[----:B------:R-:W1:Y:S01]  /*b370*/  LDC R30, c[0x0][0x408] ;  /* 0x00010200ff1e7b82 */ /* 0x000e620000000800 */
[----:B------:R-:W-:Y:S01]  /*b380*/  I2FP.F32.U32 R19, R19 ;  /* 0x0000001300137245 */ /* 0x000fe20000201000 */
[----:B------:R-:W-:Y:S02]  /*b390*/  HFMA2 R26, -RZ, RZ, 0.1171875, 0 ;  /* 0x2f800000ff1a7431 */ /* 0x000fe400000001ff */
[----:B-----5:R-:W-:Y:S01]  /*b3a0*/  IMAD.U32 R21, R172, 0x10000, RZ ;  /* 0x00010000ac157824 */ /* 0x020fe200078e00ff */
[----:B------:R-:W-:Y:S01]  /*b3b0*/  ISETP.NE.AND P1, PT, R23, 0x1, PT ;  /* 0x000000011700780c */ /* 0x000fe20003f25270 */
[----:B------:R-:W-:Y:S01]  /*b3c0*/  BSSY.RECONVERGENT B1, `(.L_x_8660) ;  /* 0x0000062000017945 */ /* 0x000fe20003800200 */
[----:B------:R-:W-:Y:S01]  /*b3d0*/  LOP3.LUT R10, R10, 0xfffffffd, RZ, 0xc0, !PT ;  /* 0xfffffffd0a0a7812 */ /* 0x000fe200078ec0ff */
[----:B------:R-:W-:Y:S01]  /*b3e0*/  FFMA.FTZ R19, R19, R26, 1.1641532182693481445e-10 ;  /* 0x2f00000013137423 */ /* 0x000fe2000001001a */
[----:B------:R-:W2:Y:S01]  /*b3f0*/  LDC R28, c[0x0][0x404] ;  /* 0x00010100ff1c7b82 */ /* 0x000ea20000000800 */
[----:B------:R-:W-:Y:S01]  /*b400*/  FMUL.FTZ R21, R21, R20 ;  /* 0x0000001415157220 */ /* 0x000fe20000410000 */
[----:B------:R-:W-:Y:S01]  /*b410*/  PRMT R172, R172, 0x7632, R172 ;  /* 0x00007632acac7816 */ /* 0x000fe200000000ac */
[----:B------:R-:W-:-:S02]  /*b420*/  IMAD.MOV.U32 R25, RZ, RZ, 0x2 ;  /* 0x00000002ff197424 */ /* 0x000fc400078e00ff */
[----:B-1----:R-:W-:Y:S01]  /*b430*/  FMUL.FTZ R21, R21, R30 ;  /* 0x0000001e15157220 */ /* 0x002fe20000410000 */
[----:B--2---:R-:W-:-:S04]  /*b440*/  FSETP.GTU.FTZ.AND P0, PT, R19, R28, PT ;  /* 0x0000001c1300720b */ /* 0x004fc80003f1c000 */
[----:B------:R-:W-:Y:S02]  /*b450*/  FSEL R19, R21, RZ, !P0 ;  /* 0x000000ff15137208 */ /* 0x000fe40004000000 */
[----:B------:R-:W-:Y:S02]  /*b460*/  PLOP3.LUT P0, PT, P0, PT, PT, 0x8, 0x80 ;  /* 0x000000000080781c */ /* 0x000fe4000070e170 */
[----:B------:R-:W-:Y:S01]  /*b470*/  MOV R21, R12 ;  /* 0x0000000c00157202 */ /* 0x000fe20000000f00 */
        /* <DEDUP_REMOVED lines=11> */
.L_x_8662:
        /* <DEDUP_REMOVED lines=13> */
.L_x_8664:
[----:B------:R-:W-:Y:S05]  /*b600*/  BSYNC.RECONVERGENT B2 ;  /* 0x0000000000027941 */ /* 0x000fea0003800200 */
.L_x_8663:
        /* <DEDUP_REMOVED lines=17> */
[----:B------:R-:W-:Y:S02]  /*b720*/  HFMA2 R25, -RZ, RZ, 0, 0 ;  /* 0x00000000ff197431 */ /* 0x000fe400000001ff */
        /* <DEDUP_REMOVED lines=42> */
[----:B------:R-:W-:-:S07]  /*b9d0*/  IMAD.MOV.U32 R24, RZ, RZ, R184 ;  /* 0x000000ffff187224 */ /* 0x000fce00078e00b8 */
.L_x_8661:
[----:B------:R-:W-:Y:S05]  /*b9e0*/  BSYNC.RECONVERGENT B1 ;  /* 0x0000000000017941 */ /* 0x000fea0003800200 */
.L_x_8660:
        /* <DEDUP_REMOVED lines=22> */
.L_x_8667:
        /* <DEDUP_REMOVED lines=13> */
.L_x_8669:
[----:B------:R-:W-:Y:S05]  /*bc20*/  BSYNC.RECONVERGENT B2 ;  /* 0x0000000000027941 */ /* 0x000fea0003800200 */
.L_x_8668:
        /* <DEDUP_REMOVED lines=38> */
[C---:B------:R-:W-:Y:S01]  /*be90*/  VIADD R23, R178.reuse, 0xb54cda56 ;  /* 0xb54cda56b2177836 */ /* 0x040fe20000000000 */
[----:B------:R-:W-:-:S03]  /*bea0*/  IADD3 R25, PT, PT, R178, 0x5384540f, RZ ;  /* 0x5384540fb2197810 */ /* 0x000fc60007ffe0ff */
        /* <DEDUP_REMOVED lines=12> */
[----:B------:R-:W-:-:S04]  /*bf70*/  IMAD.WIDE.U32 R206, R25, -0x326172a9, RZ ;  /* 0xcd9e8d5719ce7825 */ /* 0x000fc800078e00ff */
[----:B------:R-:W-:Y:S01]  /*bf80*/  VIADD R23, R178, 0x8ff34781 ;  /* 0x8ff34781b2177836 */ /* 0x000fe20000000000 */
[----:B------:R-:W-:Y:S01]  /*bf90*/  MOV R12, R206 ;  /* 0x000000ce000c7202 */ /* 0x000fe20000000f00 */
[----:B------:R-:W-:-:S03]  /*bfa0*/  IMAD.WIDE.U32 R186, R186, -0x2daee0ad, RZ ;  /* 0xd2511f53baba7825 */ /* 0x000fc600078e00ff */
[----:B------:R-:W-:Y:S01]  /*bfb0*/  LOP3.LUT R0, R23, R204, R207, 0x96, !PT ;  /* 0x000000cc17007212 */ /* 0x000fe200078e96cf */
[----:B------:R-:W-:Y:S02]  /*bfc0*/  VIADD R25, R179, 0x96a522ad ;  /* 0x96a522adb3197836 */ /* 0x000fe40000000000 */
[----:B------:R-:W-:Y:S02]  /*bfd0*/  IMAD.MOV.U32 R23, RZ, RZ, R24 ;  /* 0x000000ffff177224 */ /* 0x000fe400078e0018 */
[----:B------:R-:W-:Y:S01]  /*bfe0*/  IMAD.MOV.U32 R24, RZ, RZ, R186 ;  /* 0x000000ffff187224 */ /* 0x000fe200078e00ba */
[----:B------:R-:W-:-:S07]  /*bff0*/  LOP3.LUT R14, R25, R184, R187, 0x96, !PT ;  /* 0x000000b8190e7212 */ /* 0x000fce00078e96bb */
.L_x_8666:
[----:B------:R-:W-:Y:S05]  /*c000*/  BSYNC.RECONVERGENT B1 ;  /* 0x0000000000017941 */ /* 0x000fea0003800200 */
.L_x_8665:
        /* <DEDUP_REMOVED lines=23> */
.L_x_8672:
        /* <DEDUP_REMOVED lines=13> */
.L_x_8674:
[----:B------:R-:W-:Y:S05]  /*c250*/  BSYNC.RECONVERGENT B2 ;  /* 0x0000000000027941 */ /* 0x000fea0003800200 */
.L_x_8673:
        /* <DEDUP_REMOVED lines=61> */
.L_x_8671:
[----:B------:R-:W-:Y:S05]  /*c630*/  BSYNC.RECONVERGENT B1 ;  /* 0x0000000000017941 */ /* 0x000fea0003800200 */
.L_x_8670:
        /* <DEDUP_REMOVED lines=22> */
.L_x_8677:
        /* <DEDUP_REMOVED lines=13> */
.L_x_8679:
[----:B------:R-:W-:Y:S05]  /*c870*/  BSYNC.RECONVERGENT B2 ;  /* 0x0000000000027941 */ /* 0x000fea0003800200 */
.L_x_8678:
        /* <DEDUP_REMOVED lines=61> */
.L_x_8676:
[----:B------:R-:W-:Y:S05]  /*cc50*/  BSYNC.RECONVERGENT B1 ;  /* 0x0000000000017941 */ /* 0x000fea0003800200 */
.L_x_8675:
        /* <DEDUP_REMOVED lines=23> */
.L_x_8682:
        /* <DEDUP_REMOVED lines=13> */
.L_x_8684:
[----:B------:R-:W-:Y:S05]  /*cea0*/  BSYNC.RECONVERGENT B2 ;  /* 0x0000000000027941 */ /* 0x000fea0003800200 */
.L_x_8683:
        /* <DEDUP_REMOVED lines=61> */
.L_x_8681:
[----:B------:R-:W-:Y:S05]  /*d280*/  BSYNC.RECONVERGENT B1 ;  /* 0x0000000000017941 */ /* 0x000fea0003800200 */
.L_x_8680:
        /* <DEDUP_REMOVED lines=22> */
.L_x_8687:
        /* <DEDUP_REMOVED lines=13> */
.L_x_8689:
[----:B------:R-:W-:Y:S05]  /*d4c0*/  BSYNC.RECONVERGENT B2 ;  /* 0x0000000000027941 */ /* 0x000fea0003800200 */
.L_x_8688:
        /* <DEDUP_REMOVED lines=61> */
.L_x_8686:
[----:B------:R-:W-:Y:S05]  /*d8a0*/  BSYNC.RECONVERGENT B1 ;  /* 0x0000000000017941 */ /* 0x000fea0003800200 */
.L_x_8685:
        /* <DEDUP_REMOVED lines=23> */
.L_x_8692:
        /* <DEDUP_REMOVED lines=15> */
.L_x_8694:
[----:B------:R-:W-:Y:S05]  /*db10*/  BSYNC.RECONVERGENT B2 ;  /* 0x0000000000027941 */ /* 0x000fea0003800200 */
.L_x_8693:
        /* <DEDUP_REMOVED lines=61> */
.L_x_8691:
[----:B------:R-:W-:Y:S05]  /*def0*/  BSYNC.RECONVERGENT B1 ;  /* 0x0000000000017941 */ /* 0x000fea0003800200 */
.L_x_8690:
        /* <DEDUP_REMOVED lines=13> */
.L_x_8654:
        /* <DEDUP_REMOVED lines=14> */
[----:B-1----:R-:W-:Y:S01]  /*e0b0*/  IMAD.WIDE.U32 R222, R22, 0x10, R222 ;  /* 0x0000001016de7825 */ /* 0x002fe200078e00de */
[----:B------:R-:W-:-:S03]  /*e0c0*/  LOP3.LUT R224, R26, R227, RZ, 0xfc, !PT ;  /* 0x000000e31ae07212 */ /* 0x000fc600078efcff */
[----:B------:R-:W-:Y:S01]  /*e0d0*/  IMAD.MOV.U32 R26, RZ, RZ, R24 ;  /* 0x000000ffff1a7224 */ /* 0x000fe200078e0018 */
[----:B------:R3:W-:Y:S01]  /*e0e0*/  STG.E.128 desc[UR6][R222.64], R172 ;  /* 0x000000acde007986 */ /* 0x0007e2000c101d06 */
[C---:B--2---:R-:W-:Y:S01]  /*e0f0*/  IMAD.WIDE.U32 R220, R22.reuse, 0x8, R220 ;  /* 0x0000000816dc7825 */ /* 0x044fe200078e00dc */
[----:B------:R-:W-:-:S04]  /*e100*/  IADD3 R22, PT, PT, R22, 0x80, RZ ;  /* 0x0000008016167810 */ /* 0x000fc80007ffe0ff */
[----:B------:R3:W-:Y:S03]  /*e110*/  STG.E.64 desc[UR6][R220.64], R224 ;  /* 0x000000e0dc007986 */ /* 0x0007e6000c101b06 */
.L_x_8612:
[----:B------:R-:W-:Y:S05]  /*e120*/  BSYNC.RECONVERGENT B0 ;  /* 0x0000000000007941 */ /* 0x000fea0003800200 */
.L_x_8611:
[----:B------:R-:W-:Y:S01]  /*e130*/  ISETP.GE.U32.AND P0, PT, R3, 0x180, PT ;  /* 0x000001800300780c */ /* 0x000fe20003f06070 */
[----:B------:R-:W-:Y:S01]  /*e140*/  BSSY.RECONVERGENT B0, `(.L_x_8695) ;  /* 0x0000673000007945 */ /* 0x000fe20003800200 */
[----:B------:R-:W-:-:S11]  /*e150*/  LOP3.LUT R10, R10, 0xffffffdf, RZ, 0xc0, !PT ;  /* 0xffffffdf0a0a7812 */ /* 0x000fd600078ec0ff */
[----:B------:R-:W-:Y:S01]  /*e160*/  @P0 LOP3.LUT R10, R10, 0x20, RZ, 0xfc, !PT ;  /* 0x000000200a0a0812 */ /* 0x000fe200078efcff */
[----:B------:R-:W-:Y:S06]  /*e170*/  @!P0 BRA `(.L_x_8696) ;  /* 0x0000006400bc8947 */ /* 0x000fec0003800000 */
[----:B------:R-:W-:Y:S01]  /*e180*/  ISETP.NE.U32.AND P0, PT, RZ, UR8, PT ;  /* 0x00000008ff007c0c */ /* 0x000fe2000bf05070 */
[----:B------:R-:W2:Y:S03]  /*e190*/  LDC.64 R28, c[0x0][0x390] ;  /* 0x0000e400ff1c7b82 */ /* 0x000ea60000000a00 */
[----:B------:R-:W-:-:S13]  /*e1a0*/  ISETP.NE.AND.EX P0, PT, RZ, UR9, PT, P0 ;  /* 0x00000009ff007c0c */ /* 0x000fda000bf05300 */
[----:B------:R-:W4:Y:S01]  /*e1b0*/  @P0 LDC.64 R30, c[0x0][0x3a0] ;  /* 0x0000e800ff1e0b82 */ /* 0x000f220000000a00 */
[----:B--2---:R-:W-:-:S05]  /*e1c0*/  IMAD.WIDE.U32 R28, R22, 0x10, R28 ;  /* 0x00000010161c7825 */ /* 0x004fca00078e001c */
[----:B-1-3--:R1:W5:Y:S01]  /*e1d0*/  LDG.E.128 R172, desc[UR6][R28.64] ;  /* 0x000000061cac7981 */ /* 0x00a362000c1e1d00 */
[----:B----4-:R-:W-:-:S05]  /*e1e0*/  @P0 IMAD.WIDE.U32 R30, R22, 0x10, R30 ;  /* 0x00000010161e0825 */ /* 0x010fca00078e001e */
[----:B------:R1:W5:Y:S01]  /*e1f0*/  @P0 LDG.E.128 R48, desc[UR6][R30.64] ;  /* 0x000000061e300981 */ /* 0x000362000c1e1d00 */
[----:B------:R-:W-:Y:S05]  /*e200*/  @!P0 BRA `(.L_x_8697) ;  /* 0x0000003000bc8947 */ /* 0x000fea0003800000 */
[----:B------:R-:W-:Y:S01]  /*e210*/  ISETP.NE.AND P0, PT, R32, 0x1, PT ;  /* 0x000000012000780c */ /* 0x000fe20003f05270 */
[----:B------:R-:W-:Y:S01]  /*e220*/  BSSY.RECONVERGENT B1, `(.L_x_8698) ;  /* 0x000005a000017945 */ /* 0x000fe20003800200 */
[----:B-1----:R-:W-:Y:S01]  /*e230*/  IMAD.MOV.U32 R31, RZ, RZ, 0x2 ;  /* 0x00000002ff1f7424 */ /* 0x002fe200078e00ff */
        /* <DEDUP_REMOVED lines=13> */
.L_x_8700:
        /* <DEDUP_REMOVED lines=13> */
.L_x_8702:
[----:B------:R-:W-:Y:S05]  /*e3e0*/  BSYNC.RECONVERGENT B2 ;  /* 0x0000000000027941 */ /* 0x000fea0003800200 */
.L_x_8701:
        /* <DEDUP_REMOVED lines=14> */
[----:B------:R-:W-:-:S04]  /*e4d0*/  IADD3 R29, PT, PT, R178, -0x255992d5, RZ ;  /* 0xdaa66d2bb21d7810 */ /* 0x000fc80007ffe0ff */
        /* <DEDUP_REMOVED lines=41> */
[----:B------:R-:W-:Y:S01]  /*e770*/  MOV R24, R32 ;  /* 0x0000002000187202 */ /* 0x000fe20000000f00 */
[----:B------:R-:W-:Y:S02]  /*e780*/  IMAD.MOV.U32 R12, RZ, RZ, R188 ;  /* 0x000000ffff0c7224 */ /* 0x000fe400078e00bc */
[----:B------:R-:W-:Y:S01]  /*e790*/  IMAD.MOV.U32 R31, RZ, RZ, RZ ;  /* 0x000000ffff1f7224 */ /* 0x000fe200078e00ff */
[----:B------:R-:W-:Y:S01]  /*e7a0*/  LOP3.LUT R14, R27, R28, R33, 0x96, !PT ;  /* 0x0000001c1b0e7212 */ /* 0x000fe200078e9621 */
[----:B------:R-:W-:-:S07]  /*e7b0*/  IMAD.MOV.U32 R27, RZ, RZ, R26 ;  /* 0x000000ffff1b7224 */ /* 0x000fce00078e001a */
.L_x_8699:
[----:B------:R-:W-:Y:S05]  /*e7c0*/  BSYNC.RECONVERGENT B1 ;  /* 0x0000000000017941 */ /* 0x000fea0003800200 */
.L_x_8698:
        /* <DEDUP_REMOVED lines=29> */
.L_x_8705:
        /* <DEDUP_REMOVED lines=13> */
.L_x_8707:
[----:B------:R-:W-:Y:S05]  /*ea70*/  BSYNC.RECONVERGENT B2 ;  /* 0x0000000000027941 */ /* 0x000fea0003800200 */
.L_x_8706:
        /* <DEDUP_REMOVED lines=22> */
[----:B------:R-:W-:-:S04]  /*ebe0*/  IMAD.WIDE.U32 R208, R29, -0x326172a9, RZ ;  /* 0xcd9e8d571dd07825 */ /* 0x000fc800078e00ff */
[----:B------:R-:W-:Y:S02]  /*ebf0*/  VIADD R31, R179, 0xed9eba14 ;  /* 0xed9eba14b31f7836 */ /* 0x000fe40000000000 */
[----:B------:R-:W-:-:S03]  /*ec00*/  VIADD R29, R178, 0x78dde6e4 ;  /* 0x78dde6e4b21d7836 */ /* 0x000fc60000000000 */
        /* <DEDUP_REMOVED lines=33> */
[----:B------:R-:W-:Y:S01]  /*ee20*/  LOP3.LUT R14, R31, R188, R33, 0x96, !PT ;  /* 0x000000bc1f0e7212 */ /* 0x000fe200078e9621 */
[----:B------:R-:W-:Y:S01]  /*ee30*/  IMAD.MOV.U32 R33, RZ, RZ, RZ ;  /* 0x000000ffff217224 */ /* 0x000fe200078e00ff */
[----:B------:R-:W-:-:S07]  /*ee40*/  MOV R24, R32 ;  /* 0x0000002000187202 */ /* 0x000fce0000000f00 */
.L_x_8704:
[----:B------:R-:W-:Y:S05]  /*ee50*/  BSYNC.RECONVERGENT B1 ;  /* 0x0000000000017941 */ /* 0x000fea0003800200 */
.L_x_8703:
        /* <DEDUP_REMOVED lines=24> */
.L_x_8710:
        /* <DEDUP_REMOVED lines=13> */
.L_x_8712:
[----:B------:R-:W-:Y:S05]  /*f0b0*/  BSYNC.RECONVERGENT B2 ;  /* 0x0000000000027941 */ /* 0x000fea0003800200 */
.L_x_8711:
        /* <DEDUP_REMOVED lines=61> */
.L_x_8709:
[----:B------:R-:W-:Y:S05]  /*f490*/  BSYNC.RECONVERGENT B1 ;  /* 0x0000000000017941 */ /* 0x000fea0003800200 */
.L_x_8708:
        /* <DEDUP_REMOVED lines=24> */
.L_x_8715:
        /* <DEDUP_REMOVED lines=13> */
.L_x_8717:
[----:B------:R-:W-:Y:S05]  /*f6f0*/  BSYNC.RECONVERGENT B2 ;  /* 0x0000000000027941 */ /* 0x000fea0003800200 */
.L_x_8716:
[----:B------:R-:W-:Y:S01]  /*f700*/  IMAD.WIDE.U32 R190, R6, -0x326172a9, RZ ;  /* 0xcd9e8d5706be7825 */ /* 0x000fe200078e00ff */
[----:B------:R-:W-:-:S03]  /*f710*/  LOP3.LUT R32, R9, R189, R179, 0x96, !PT ;  /* 0x000000bd09207212 */ /* 0x000fc600078e96b3 */
[----:B------:R-:W-:Y:S01]  /*f720*/  HFMA2 R38, -RZ, RZ, 0, 0 ;  /* 0x00000000ff267431 */ /* 0x000fe200000001ff */
[----:B------:R-:W-:Y:S02]  /*f730*/  IADD3 R189, PT, PT, R178, -0x61c88647, RZ ;  /* 0x9e3779b9b2bd7810 */ /* 0x000fe40007ffe0ff */
        /* <DEDUP_REMOVED lines=57> */
.L_x_8714:
[----:B------:R-:W-:Y:S05]  /*fad0*/  BSYNC.RECONVERGENT B1 ;  /* 0x0000000000017941 */ /* 0x000fea0003800200 */
.L_x_8713:
        /* <DEDUP_REMOVED lines=24> */
.L_x_8720:
        /* <DEDUP_REMOVED lines=13> */
.L_x_8722:
[----:B------:R-:W-:Y:S05]  /*fd30*/  BSYNC.RECONVERGENT B2 ;  /* 0x0000000000027941 */ /* 0x000fea0003800200 */
.L_x_8721:
[----:B------:R-:W-:Y:S01]  /*fd40*/  IMAD.WIDE.U32 R208, R6, -0x326172a9, RZ ;  /* 0xcd9e8d5706d07825 */ /* 0x000fe200078e00ff */
[----:B------:R-:W-:-:S03]  /*fd50*/  LOP3.LUT R172, R9, R189, R179, 0x96, !PT ;  /* 0x000000bd09ac7212 */ /* 0x000fc600078e96b3 */
[----:B------:R-:W-:Y:S01]  /*fd60*/  HFMA2 R34, -RZ, RZ, 0, 0 ;  /* 0x00000000ff227431 */ /* 0x000fe200000001ff */
[----:B------:R-:W-:Y:S01]  /*fd70*/  MOV R32, R24 ;  /* 0x0000001800207202 */ /* 0x000fe20000000f00 */
        /* <DEDUP_REMOVED lines=56> */
[----:B------:R-:W-:-:S07]  /*10100*/  IMAD.MOV.U32 R24, RZ, RZ, R172 ;  /* 0x000000ffff187224 */ /* 0x000fce00078e00ac */
.L_x_8719:
[----:B------:R-:W-:Y:S05]  /*10110*/  BSYNC.RECONVERGENT B1 ;  /* 0x0000000000017941 */ /* 0x000fea0003800200 */
.L_x_8718:
        /* <DEDUP_REMOVED lines=24> */
.L_x_8725:
        /* <DEDUP_REMOVED lines=13> */
.L_x_8727:
[----:B------:R-:W-:Y:S05]  /*10370*/  BSYNC.RECONVERGENT B2 ;  /* 0x0000000000027941 */ /* 0x000fea0003800200 */
.L_x_8726:
        /* <DEDUP_REMOVED lines=56> */
[----:B------:R-:W-:Y:S01]  /*10700*/  MOV R12, R208 ;  /* 0x000000d0000c7202 */ /* 0x000fe20000000f00 */
[----:B------:R-:W-:Y:S01]  /*10710*/  VIADD R211, R179, 0x96a522ad ;  /* 0x96a522adb3d37836 */ /* 0x000fe20000000000 */
[----:B------:R-:W-:Y:S01]  /*10720*/  MOV R24, R172 ;  /* 0x000000ac00187202 */ /* 0x000fe20000000f00 */
[----:B------:R-:W-:-:S03]  /*10730*/  IMAD.MOV.U32 R36, RZ, RZ, RZ ;  /* 0x000000ffff247224 */ /* 0x000fc600078e00ff */
[----:B------:R-:W-:-:S07]  /*10740*/  LOP3.LUT R14, R211, R190, R173, 0x96, !PT ;  /* 0x000000bed30e7212 */ /* 0x000fce00078e96ad */
.L_x_8724:
[----:B------:R-:W-:Y:S05]  /*10750*/  BSYNC.RECONVERGENT B1 ;  /* 0x0000000000017941 */ /* 0x000fea0003800200 */
.L_x_8723:
[----:B------:R-:W-:Y:S01]  /*10760*/  I2FP.F32.U32 R173, R32 ;  /* 0x0000002000ad7245 */ /* 0x000fe20000201000 */
[----:B------:R-:W-:Y:S01]  /*10770*/  BSSY.RECONVERGENT B1, `(.L_x_8728) ;  /* 0x0000062000017945 */ /* 0x000fe20003800200 */
[----:B------:R-:W-:Y:S01]  /*10780*/  SHF.L.U32 R191, R174, 0x10, RZ ;  /* 0x00000010aebf7819 */ /* 0x000fe200000006ff */
[----:B------:R-:W-:Y:S01]  /*10790*/  HFMA2 R38, -RZ, RZ, 0, 1.1920928955078125e-07 ;  /* 0x00000002ff267431 */ /* 0x000fe200000001ff */
        /* <DEDUP_REMOVED lines=20> */
.L_x_8730:
        /* <DEDUP_REMOVED lines=13> */
.L_x_8732:
[----:B------:R-:W-:Y:S05]  /*109b0*/  BSYNC.RECONVERGENT B2 ;  /* 0x0000000000027941 */ /* 0x000fea0003800200 */
.L_x_8731:
        /* <DEDUP_REMOVED lines=61> */
.L_x_8729:
[----:B------:R-:W-:Y:S05]  /*10d90*/  BSYNC.RECONVERGENT B1 ;  /* 0x0000000000017941 */ /* 0x000fea0003800200 */
.L_x_8728:
[----:B------:R-:W-:Y:S01]  /*10da0*/  I2FP.F32.U32 R173, R32 ;  /* 0x0000002000ad7245 */ /* 0x000fe20000201000 */
[----:B------:R-:W-:Y:S01]  /*10db0*/  IMAD.U32 R209, R175, 0x10000, RZ ;  /* 0x00010000afd17824 */ /* 0x000fe200078e00ff */
[----:B------:R-:W-:Y:S01]  /*10dc0*/  ISETP.NE.AND P6, PT, R38, 0x1, PT ;  /* 0x000000012600780c */ /* 0x000fe20003fc5270 */
[----:B------:R-:W-:Y:S01]  /*10dd0*/  BSSY.RECONVERGENT B1, `(.L_x_8733) ;  /* 0x0000062000017945 */ /* 0x000fe20003800200 */
[----:B------:R-:W-:Y:S01]  /*10de0*/  SHF.L.U32 R32, R51, 0x10, RZ ;  /* 0x0000001033207819 */ /* 0x000fe200000006ff */
[----:B------:R-:W-:Y:S01]  /*10df0*/  FFMA.FTZ R173, R173, R26, 1.1641532182693481445e-10 ;  /* 0x2f000000adad7423 */ /* 0x000fe2000001001a */
[----:B------:R-:W-:Y:S01]  /*10e00*/  FMUL.FTZ R209, R209, R20 ;  /* 0x00000014d1d17220 */ /* 0x000fe20000410000 */
[----:B------:R-:W-:Y:S02]  /*10e10*/  PRMT R34, R175, 0x7632, R34 ;  /* 0x00007632af227816 */ /* 0x000fe40000000022 */
[----:B------:R-:W-:Y:S01]  /*10e20*/  MOV R36, R12 ;  /* 0x0000000c00247202 */ /* 0x000fe20000000f00 */
        /* <DEDUP_REMOVED lines=15> */
.L_x_8735:
        /* <DEDUP_REMOVED lines=15> */
.L_x_8737:
[----:B------:R-:W-:Y:S05]  /*11010*/  BSYNC.RECONVERGENT B2 ;  /* 0x0000000000027941 */ /* 0x000fea0003800200 */
.L_x_8736:
        /* <DEDUP_REMOVED lines=9> */
[----:B------:R-:W-:Y:S02]  /*110b0*/  VIADD R173, R178, 0x3c6ef372 ;  /* 0x3c6ef372b2ad7836 */ /* 0x000fe40000000000 */
[----:B------:R-:W-:Y:S01]  /*110c0*/  IMAD.MOV.U32 R32, RZ, RZ, RZ ;  /* 0x000000ffff207224 */ /* 0x000fe200078e00ff */
        /* <DEDUP_REMOVED lines=47> */
[----:B------:R-:W-:Y:S01]  /*113c0*/  VIADD R221, R179, 0x96a522ad ;  /* 0x96a522adb3dd7836 */ /* 0x000fe20000000000 */
[----:B------:R-:W-:-:S04]  /*113d0*/  MOV R24, R172 ;  /* 0x000000ac00187202 */ /* 0x000fc80000000f00 */
[----:B------:R-:W-:-:S07]  /*113e0*/  LOP3.LUT R14, R221, R174, R173, 0x96, !PT ;  /* 0x000000aedd0e7212 */ /* 0x000fce00078e96ad */
.L_x_8734:
[----:B------:R-:W-:Y:S05]  /*113f0*/  BSYNC.RECONVERGENT B1 ;  /* 0x0000000000017941 */ /* 0x000fea0003800200 */
.L_x_8733:
        /* <DEDUP_REMOVED lines=16> */
.L_x_8697:
[----:B------:R-:W-:Y:S01]  /*11500*/  ISETP.NE.AND P0, PT, R32, 0x1, PT ;  /* 0x000000012000780c */ /* 0x000fe20003f05270 */
[----:B------:R-:W-:Y:S01]  /*11510*/  BSSY.RECONVERGENT B1, `(.L_x_8739) ;  /* 0x000005a000017945 */ /* 0x000fe20003800200 */
[----:B-1----:R-:W-:Y:S02]  /*11520*/  HFMA2 R31, -RZ, RZ, 0, 1.1920928955078125e-07 ;  /* 0x00000002ff1f7431 */ /* 0x002fe400000001ff */
        /* <DEDUP_REMOVED lines=13> */
.L_x_8741:
        /* <DEDUP_REMOVED lines=13> */
.L_x_8743:
[----:B------:R-:W-:Y:S05]  /*116d0*/  BSYNC.RECONVERGENT B2 ;  /* 0x0000000000027941 */ /* 0x000fea0003800200 */
.L_x_8742:
        /* <DEDUP_REMOVED lines=59> */
[----:B------:R-:W-:Y:S02]  /*11a90*/  LOP3.LUT R14, R27, R28, R33, 0x96, !PT ;  /* 0x0000001c1b0e7212 */ /* 0x000fe400078e9621 */
[----:B------:R-:W-:-:S07]  /*11aa0*/  MOV R27, R26 ;  /* 0x0000001a001b7202 */ /* 0x000fce0000000f00 */
.L_x_8740:
[----:B------:R-:W-:Y:S05]  /*11ab0*/  BSYNC.RECONVERGENT B1 ;  /* 0x0000000000017941 */ /* 0x000fea0003800200 */
.L_x_8739:
        /* <DEDUP_REMOVED lines=28> */
.L_x_8746:
        /* <DEDUP_REMOVED lines=13> */
.L_x_8748:
[----:B------:R-:W-:Y:S05]  /*11d50*/  BSYNC.RECONVERGENT B2 ;  /* 0x0000000000027941 */ /* 0x000fea0003800200 */
.L_x_8747:
        /* <DEDUP_REMOVED lines=46> */
[----:B------:R-:W-:Y:S01]  /*12040*/  IMAD.WIDE.U32 R208, R29, -0x326172a9, RZ ;  /* 0xcd9e8d571dd07825 */ /* 0x000fe200078e00ff */
[----:B------:R-:W-:-:S03]  /*12050*/  IADD3 R29, PT, PT, R178, -0xe443238, RZ ;  /* 0xf1bbcdc8b21d7810 */ /* 0x000fc60007ffe0ff */
[----:B------:R-:W-:Y:S01]  /*12060*/  VIADD R31, R179, 0xdb3d7428 ;  /* 0xdb3d7428b31f7836 */ /* 0x000fe20000000000 */
[----:B------:R-:W-:Y:S01]  /*12070*/  LOP3.LUT R32, R29, R32, R209, 0x96, !PT ;  /* 0x000000201d207212 */ /* 0x000fe200078e96d1 */
[----:B------:R-:W-:-:S03]  /*12080*/  VIADD R29, R178, 0x8ff34781 ;  /* 0x8ff34781b21d7836 */ /* 0x000fc60000000000 */
        /* <DEDUP_REMOVED lines=10> */
.L_x_8745:
[----:B------:R-:W-:Y:S05]  /*12130*/  BSYNC.RECONVERGENT B1 ;  /* 0x0000000000017941 */ /* 0x000fea0003800200 */
.L_x_8744:
[----:B------:R-:W-:Y:S01]  /*12140*/  I2FP.F32.U32 R29, R29 ;  /* 0x0000001d001d7245 */ /* 0x000fe20000201000 */
[----:B------:R-:W-:Y:S01]  /*12150*/  IMAD.U32 R31, R172, 0x10000, RZ ;  /* 0x00010000ac1f7824 */ /* 0x000fe200078e00ff */
[----:B------:R-:W-:Y:S01]  /*12160*/  ISETP.NE.AND P1, PT, R33, 0x1, PT ;  /* 0x000000012100780c */ /* 0x000fe20003f25270 */
[----:B------:R-:W-:Y:S01]  /*12170*/  BSSY.RECONVERGENT B1, `(.L_x_8749) ;  /* 0x000005e000017945 */ /* 0x000fe20003800200 */
[----:B------:R-:W-:Y:S02]  /*12180*/  HFMA2 R36, -RZ, RZ, 0, 1.1920928955078125e-07 ;  /* 0x00000002ff247431 */ /* 0x000fe400000001ff */
[----:B------:R-:W-:Y:S01]  /*12190*/  FFMA.FTZ R29, R29, R26, 1.1641532182693481445e-10 ;  /* 0x2f0000001d1d7423 */ /* 0x000fe2000001001a */
[----:B------:R-:W-:-:S04]  /*121a0*/  FMUL.FTZ R31, R31, R20 ;  /* 0x000000141f1f7220 */ /* 0x000fc80000410000 */
        /* <DEDUP_REMOVED lines=15> */
.L_x_8751:
        /* <DEDUP_REMOVED lines=13> */
.L_x_8753:
[----:B------:R-:W-:Y:S05]  /*12370*/  BSYNC.RECONVERGENT B2 ;  /* 0x0000000000027941 */ /* 0x000fea0003800200 */
.L_x_8752:
        /* <DEDUP_REMOVED lines=61> */
.L_x_8750:
[----:B------:R-:W-:Y:S05]  /*12750*/  BSYNC.RECONVERGENT B1 ;  /* 0x0000000000017941 */ /* 0x000fea0003800200 */
.L_x_8749:
[----:B------:R-:W-:Y:S01]  /*12760*/  I2FP.F32.U32 R31, R31 ;  /* 0x0000001f001f7245 */ /* 0x000fe20000201000 */
[C---:B------:R-:W-:Y:S01]  /*12770*/  IMAD.U32 R33, R173.reuse, 0x10000, RZ ;  /* 0x00010000ad217824 */ /* 0x040fe200078e00ff */
[----:B------:R-:W-:Y:S01]  /*12780*/  ISETP.NE.AND P2, PT, R36, 0x1, PT ;  /* 0x000000012400780c */ /* 0x000fe20003f45270 */
[----:B------:R-:W-:Y:S01]  /*12790*/  BSSY.RECONVERGENT B1, `(.L_x_8754) ;  /* 0x000005f000017945 */ /* 0x000fe20003800200 */
[----:B------:R-:W-:Y:S01]  /*127a0*/  PRMT R34, R173, 0x7632, R34 ;  /* 0x00007632ad227816 */ /* 0x000fe20000000022 */
[----:B------:R-:W-:Y:S01]  /*127b0*/  FFMA.FTZ R31, R31, R26, 1.1641532182693481445e-10 ;  /* 0x2f0000001f1f7423 */ /* 0x000fe2000001001a */
[----:B------:R-:W-:Y:S01]  /*127c0*/  FMUL.FTZ R33, R33, R20 ;  /* 0x0000001421217220 */ /* 0x000fe20000410000 */
[----:B------:R-:W-:Y:S01]  /*127d0*/  MOV R38, 0x2 ;  /* 0x0000000200267802 */ /* 0x000fe20000000f00 */
        /* <DEDUP_REMOVED lines=15> */
.L_x_8756:
        /* <DEDUP_REMOVED lines=13> */
.L_x_8758:
[----:B------:R-:W-:Y:S05]  /*129a0*/  BSYNC.RECONVERGENT B2 ;  /* 0x0000000000027941 */ /* 0x000fea0003800200 */
.L_x_8757:
        /* <DEDUP_REMOVED lines=61> */
.L_x_8755:
[----:B------:R-:W-:Y:S05]  /*12d80*/  BSYNC.RECONVERGENT B1 ;  /* 0x0000000000017941 */ /* 0x000fea0003800200 */
.L_x_8754:
[----:B------:R-:W-:Y:S01]  /*12d90*/  I2FP.F32.U32 R33, R32 ;  /* 0x0000002000217245 */ /* 0x000fe20000201000 */
[----:B------:R-:W-:Y:S01]  /*12da0*/  IMAD.U32 R173, R34, 0x10000, RZ ;  /* 0x0001000022ad7824 */ /* 0x000fe200078e00ff */
[----:B------:R-:W-:Y:S01]  /*12db0*/  ISETP.NE.AND P3, PT, R38, 0x1, PT ;  /* 0x000000012600780c */ /* 0x000fe20003f65270 */
[----:B------:R-:W-:Y:S01]  /*12dc0*/  BSSY.RECONVERGENT B1, `(.L_x_8759) ;  /* 0x000005e000017945 */ /* 0x000fe20003800200 */
[----:B------:R-:W-:Y:S01]  /*12dd0*/  MOV R34, 0x2 ;  /* 0x0000000200227802 */ /* 0x000fe20000000f00 */
[----:B------:R-:W-:Y:S01]  /*12de0*/  FFMA.FTZ R33, R33, R26, 1.1641532182693481445e-10 ;  /* 0x2f00000021217423 */ /* 0x000fe2000001001a */
[----:B------:R-:W-:-:S04]  /*12df0*/  FMUL.FTZ R173, R173, R20 ;  /* 0x00000014adad7220 */ /* 0x000fc80000410000 */
        /* <DEDUP_REMOVED lines=15> */
.L_x_8761:
        /* <DEDUP_REMOVED lines=13> */
.L_x_8763:
[----:B------:R-:W-:Y:S05]  /*12fc0*/  BSYNC.RECONVERGENT B2 ;  /* 0x0000000000027941 */ /* 0x000fea0003800200 */
.L_x_8762:
        /* <DEDUP_REMOVED lines=61> */
.L_x_8760:
[----:B------:R-:W-:Y:S05]  /*133a0*/  BSYNC.RECONVERGENT B1 ;  /* 0x0000000000017941 */ /* 0x000fea0003800200 */
.L_x_8759:
[----:B------:R-:W-:Y:S01]  /*133b0*/  I2FP.F32.U32 R173, R32 ;  /* 0x0000002000ad7245 */ /* 0x000fe20000201000 */
[----:B------:R-:W-:Y:S01]  /*133c0*/  IMAD.U32 R189, R174, 0x10000, RZ ;  /* 0x00010000aebd7824 */ /* 0x000fe200078e00ff */
        /* <DEDUP_REMOVED lines=21> */
.L_x_8766:
        /* <DEDUP_REMOVED lines=13> */
.L_x_8768:
[----:B------:R-:W-:Y:S05]  /*135f0*/  BSYNC.RECONVERGENT B2 ;  /* 0x0000000000027941 */ /* 0x000fea0003800200 */
.L_x_8767:
        /* <DEDUP_REMOVED lines=61> */
.L_x_8765:
[----:B------:R-:W-:Y:S05]  /*139d0*/  BSYNC.RECONVERGENT B1 ;  /* 0x0000000000017941 */ /* 0x000fea0003800200 */
.L_x_8764:
        /* <DEDUP_REMOVED lines=22> */
.L_x_8771:
        /* <DEDUP_REMOVED lines=13> */
.L_x_8773:
[----:B------:R-:W-:Y:S05]  /*13c10*/  BSYNC.RECONVERGENT B2 ;  /* 0x0000000000027941 */ /* 0x000fea0003800200 */
.L_x_8772:
        /* <DEDUP_REMOVED lines=61> */
.L_x_8770:
[----:B------:R-:W-:Y:S05]  /*13ff0*/  BSYNC.RECONVERGENT B1 ;  /* 0x0000000000017941 */ /* 0x000fea0003800200 */
.L_x_8769:
        /* <DEDUP_REMOVED lines=23> */
.L_x_8776:
        /* <DEDUP_REMOVED lines=15> */
.L_x_8778:
[----:B------:R-:W-:Y:S05]  /*14260*/  BSYNC.RECONVERGENT B2 ;  /* 0x0000000000027941 */ /* 0x000fea0003800200 */
.L_x_8777:
        /* <DEDUP_REMOVED lines=61> */
.L_x_8775:
[----:B------:R-:W-:Y:S05]  /*14640*/  BSYNC.RECONVERGENT B1 ;  /* 0x0000000000017941 */ /* 0x000fea0003800200 */
.L_x_8774:
        /* <DEDUP_REMOVED lines=13> */
.L_x_8738:
        /* <DEDUP_REMOVED lines=15> */
[----:B------:R-:W-:-:S02]  /*14810*/  LOP3.LUT R224, R26, R227, RZ, 0xfc, !PT ;  /* 0x000000e31ae07212 */ /* 0x000fc400078efcff */
[----:B------:R-:W-:Y:S02]  /*14820*/  MOV R26, R24 ;  /* 0x00000018001a7202 */ /* 0x000fe40000000f00 */
[----:B------:R4:W-:Y:S01]  /*14830*/  STG.E.128 desc[UR6][R220.64], R172 ;  /* 0x000000acdc007986 */ /* 0x0009e2000c101d06 */
[----:B--2---:R-:W-:-:S04]  /*14840*/  IMAD.WIDE.U32 R222, R22, 0x8, R222 ;  /* 0x0000000816de7825 */ /* 0x004fc800078e00de */
[----:B------:R-:W-:Y:S01]  /*14850*/  VIADD R22, R22, 0x80 ;  /* 0x0000008016167836 */ /* 0x000fe20000000000 */
[----:B------:R4:W-:Y:S06]  /*14860*/  STG.E.64 desc[UR6][R222.64], R224 ;  /* 0x000000e0de007986 */ /* 0x0009ec000c101b06 */
.L_x_8696:
[----:B------:R-:W-:Y:S05]  /*14870*/  BSYNC.RECONVERGENT B0 ;  /* 0x0000000000007941 */ /* 0x000fea0003800200 */
.L_x_8695:
        /* <DEDUP_REMOVED lines=8> */
[----:B------:R-:W0:Y:S01]  /*14900*/  @P0 LDC.64 R36, c[0x0][0x3a0] ;  /* 0x0000e800ff240b82 */ /* 0x000e220000000a00 */
[----:B--2---:R-:W-:-:S05]  /*14910*/  IMAD.WIDE.U32 R34, R22, 0x10, R34 ;  /* 0x0000001016227825 */ /* 0x004fca00078e0022 */
[----:B-1-34-:R1:W5:Y:S01]  /*14920*/  LDG.E.128 R172, desc[UR6][R34.64] ;  /* 0x0000000622ac7981 */ /* 0x01a362000c1e1d00 */
[----:B0-----:R-:W-:-:S05]  /*14930*/  @P0 IMAD.WIDE.U32 R36, R22, 0x10, R36 ;  /* 0x0000001016240825 */ /* 0x001fca00078e0024 */
[----:B------:R1:W5:Y:S01]  /*14940*/  @P0 LDG.E.128 R48, desc[UR6][R36.64] ;  /* 0x0000000624300981 */ /* 0x000362000c1e1d00 */
[----:B------:R-:W-:Y:S05]  /*14950*/  @!P0 BRA `(.L_x_8781) ;  /* 0x0000003000bc8947 */ /* 0x000fea0003800000 */
        /* <DEDUP_REMOVED lines=16> */
.L_x_8784:
        /* <DEDUP_REMOVED lines=13> */
.L_x_8786:
[----:B------:R-:W-:Y:S05]  /*14b30*/  BSYNC.RECONVERGENT B2 ;  /* 0x0000000000027941 */ /* 0x000fea0003800200 */
.L_x_8785:
[----:B------:R-:W-:Y:S01]  /*14b40*/  IMAD.WIDE.U32 R36, R6, -0x326172a9, RZ ;  /* 0xcd9e8d5706247825 */ /* 0x000fe200078e00ff */
[----:B------:R-:W-:Y:S02]  /*14b50*/  LOP3.LUT R40, R9, R35, R179, 0x96, !PT ;  /* 0x0000002309287212 */ /* 0x000fe400078e96b3 */
[----:B------:R-:W-:Y:S02]  /*14b60*/  IADD3 R35, PT, PT, R178, -0x61c88647, RZ ;  /* 0x9e3779b9b2237810 */ /* 0x000fe40007ffe0ff */
        /* <DEDUP_REMOVED lines=58> */
.L_x_8783:
[----:B------:R-:W-:Y:S05]  /*14f10*/  BSYNC.RECONVERGENT B1 ;  /* 0x0000000000017941 */ /* 0x000fea0003800200 */
.L_x_8782:
        /* <DEDUP_REMOVED lines=10> */
[----:B------:R-:W-:Y:S01]  /*14fc0*/  LOP3.LUT R10, R10, 0xfffffffd, RZ, 0xc0, !PT ;  /* 0xfffffffd0a0a7812 */ /* 0x000fe200078ec0ff */
[----:B------:R-:W-:Y:S01]  /*14fd0*/  IMAD.MOV.U32 R34, RZ, RZ, 0x2 ;  /* 0x00000002ff227424 */ /* 0x000fe200078e00ff */
[----:B------:R-:W-:Y:S01]  /*14fe0*/  PRMT R172, R172, 0x7632, R172 ;  /* 0x00007632acac7816 */ /* 0x000fe200000000ac */
        /* <DEDUP_REMOVED lines=16> */
.L_x_8789:
        /* <DEDUP_REMOVED lines=13> */
.L_x_8791:
[----:B------:R-:W-:Y:S05]  /*151c0*/  BSYNC.RECONVERGENT B2 ;  /* 0x0000000000027941 */ /* 0x000fea0003800200 */
.L_x_8790:
        /* <DEDUP_REMOVED lines=61> */
.L_x_8788:
[----:B------:R-:W-:Y:S05]  /*155a0*/  BSYNC.RECONVERGENT B1 ;  /* 0x0000000000017941 */ /* 0x000fea0003800200 */
.L_x_8787:
        /* <DEDUP_REMOVED lines=24> */
.L_x_8794:
        /* <DEDUP_REMOVED lines=13> */
.L_x_8796:
[----:B------:R-:W-:Y:S05]  /*15800*/  BSYNC.RECONVERGENT B2 ;  /* 0x0000000000027941 */ /* 0x000fea0003800200 */
.L_x_8795:
        /* <DEDUP_REMOVED lines=45> */
[----:B------:R-:W-:Y:S02]  /*15ae0*/  IADD3 R39, PT, PT, R179, 0x1fd5c5a3, RZ ;  /* 0x1fd5c5a3b3277810 */ /* 0x000fe40007ffe0ff */
        /* <DEDUP_REMOVED lines=15> */
.L_x_8793:
[----:B------:R-:W-:Y:S05]  /*15be0*/  BSYNC.RECONVERGENT B1 ;  /* 0x0000000000017941 */ /* 0x000fea0003800200 */
.L_x_8792:
[----:B------:R-:W-:Y:S01]  /*15bf0*/  I2FP.F32.U32 R39, R32 ;  /* 0x0000002000277245 */ /* 0x000fe20000201000 */
[----:B------:R-:W-:Y:S01]  /*15c00*/  IMAD.U32 R41, R173, 0x10000, RZ ;  /* 0x00010000ad297824 */ /* 0x000fe200078e00ff */
[----:B------:R-:W-:Y:S01]  /*15c10*/  ISETP.NE.AND P2, PT, R36, 0x1, PT ;  /* 0x000000012400780c */ /* 0x000fe20003f45270 */
[----:B------:R-:W-:Y:S01]  /*15c20*/  BSSY.RECONVERGENT B1, `(.L_x_8797) ;  /* 0x0000060000017945 */ /* 0x000fe20003800200 */
[----:B------:R-:W-:Y:S01]  /*15c30*/  SHF.L.U32 R32, R49, 0x10, RZ ;  /* 0x0000001031207819 */ /* 0x000fe200000006ff */
        /* <DEDUP_REMOVED lines=19> */
.L_x_8799:
        /* <DEDUP_REMOVED lines=13> */
.L_x_8801:
[----:B------:R-:W-:Y:S05]  /*15e40*/  BSYNC.RECONVERGENT B2 ;  /* 0x0000000000027941 */ /* 0x000fea0003800200 */
.L_x_8800:
        /* <DEDUP_REMOVED lines=61> */
.L_x_8798:
[----:B------:R-:W-:Y:S05]  /*16220*/  BSYNC.RECONVERGENT B1 ;  /* 0x0000000000017941 */ /* 0x000fea0003800200 */
.L_x_8797:
        /* <DEDUP_REMOVED lines=24> */
.L_x_8804:
        /* <DEDUP_REMOVED lines=13> */
.L_x_8806:
[----:B------:R-:W-:Y:S05]  /*16480*/  BSYNC.RECONVERGENT B2 ;  /* 0x0000000000027941 */ /* 0x000fea0003800200 */
.L_x_8805:
        /* <DEDUP_REMOVED lines=61> */
.L_x_8803:
[----:B------:R-:W-:Y:S05]  /*16860*/  BSYNC.RECONVERGENT B1 ;  /* 0x0000000000017941 */ /* 0x000fea0003800200 */
.L_x_8802:
        /* <DEDUP_REMOVED lines=24> */
.L_x_8809:
        /* <DEDUP_REMOVED lines=13> */
.L_x_8811:
[----:B------:R-:W-:Y:S05]  /*16ac0*/  BSYNC.RECONVERGENT B2 ;  /* 0x0000000000027941 */ /* 0x000fea0003800200 */
.L_x_8810:
        /* <DEDUP_REMOVED lines=61> */
.L_x_8808:
[----:B------:R-:W-:Y:S05]  /*16ea0*/  BSYNC.RECONVERGENT B1 ;  /* 0x0000000000017941 */ /* 0x000fea0003800200 */
.L_x_8807:
        /* <DEDUP_REMOVED lines=24> */
.L_x_8814:
        /* <DEDUP_REMOVED lines=13> */
.L_x_8816:
[----:B------:R-:W-:Y:S05]  /*17100*/  BSYNC.RECONVERGENT B2 ;  /* 0x0000000000027941 */ /* 0x000fea0003800200 */
.L_x_8815:
        /* <DEDUP_REMOVED lines=61> */
.L_x_8813:
[----:B------:R-:W-:Y:S05]  /*174e0*/  BSYNC.RECONVERGENT B1 ;  /* 0x0000000000017941 */ /* 0x000fea0003800200 */
.L_x_8812:
        /* <DEDUP_REMOVED lines=24> */
.L_x_8819:
        /* <DEDUP_REMOVED lines=15> */
.L_x_8821:
[----:B------:R-:W-:Y:S05]  /*17760*/  BSYNC.RECONVERGENT B2 ;  /* 0x0000000000027941 */ /* 0x000fea0003800200 */
.L_x_8820:
        /* <DEDUP_REMOVED lines=61> */
.L_x_8818:
[----:B------:R-:W-:Y:S05]  /*17b40*/  BSYNC.RECONVERGENT B1 ;  /* 0x0000000000017941 */ /* 0x000fea0003800200 */
.L_x_8817:
        /* <DEDUP_REMOVED lines=16> */
.L_x_8781:
        /* <DEDUP_REMOVED lines=16> */
.L_x_8825:
        /* <DEDUP_REMOVED lines=13> */
.L_x_8827:
[----:B------:R-:W-:Y:S05]  /*17e20*/  BSYNC.RECONVERGENT B2 ;  /* 0x0000000000027941 */ /* 0x000fea0003800200 */
.L_x_8826:
        /* <DEDUP_REMOVED lines=61> */
.L_x_8824:
[----:B------:R-:W-:Y:S05]  /*18200*/  BSYNC.RECONVERGENT B1 ;  /* 0x0000000000017941 */ /* 0x000fea0003800200 */
.L_x_8823:
[----:B------:R-:W0:Y:S01]  /*18210*/  LDC R30, c[0x0][0x408] ;  /* 0x00010200ff1e7b82 */ /* 0x000e220000000800 */
[----:B------:R-:W-:Y:S01]  /*18220*/  I2FP.F32.U32 R35, R34 ;  /* 0x0000002200237245 */ /* 0x000fe20000201000 */
[----:B------:R-:W-:Y:S02]  /*18230*/  HFMA2 R26, -RZ, RZ, 0.1171875, 0 ;  /* 0x2f800000ff1a7431 */ /* 0x000fe400000001ff */
[----:B-----5:R-:W-:Y:S01]  /*18240*/  IMAD.U32 R37, R172, 0x10000, RZ ;  /* 0x00010000ac257824 */ /* 0x020fe200078e00ff */
[----:B------:R-:W-:Y:S01]  /*18250*/  ISETP.NE.AND P0, PT, R36, 0x1, PT ;  /* 0x000000012400780c */ /* 0x000fe20003f05270 */
[----:B------:R-:W-:Y:S01]  /*18260*/  BSSY.RECONVERGENT B1, `(.L_x_8828) ;  /* 0x0000062000017945 */ /* 0x000fe20003800200 */
[----:B------:R-:W-:Y:S01]  /*18270*/  LOP3.LUT R10, R10, 0xfffffffd, RZ, 0xc0, !PT ;  /* 0xfffffffd0a0a7812 */ /* 0x000fe200078ec0ff */
[----:B------:R-:W-:Y:S01]  /*18280*/  FFMA.FTZ R35, R35, R26, 1.1641532182693481445e-10 ;  /* 0x2f00000023237423 */ /* 0x000fe2000001001a */
[----:B------:R-:W1:Y:S01]  /*18290*/  LDC R28, c[0x0][0x404] ;  /* 0x00010100ff1c7b82 */ /* 0x000e620000000800 */
[----:B------:R-:W-:Y:S01]  /*182a0*/  FMUL.FTZ R37, R37, R20 ;  /* 0x0000001425257220 */ /* 0x000fe20000410000 */
[----:B------:R-:W-:Y:S01]  /*182b0*/  HFMA2 R34, -RZ, RZ, 0, 1.1920928955078125e-07 ;  /* 0x00000002ff227431 */ /* 0x000fe200000001ff */
[----:B------:R-:W-:Y:S01]  /*182c0*/  PRMT R172, R172, 0x7632, R172 ;  /* 0x00007632acac7816 */ /* 0x000fe200000000ac */
[----:B------:R-:W-:-:S02]  /*182d0*/  IMAD.MOV.U32 R32, RZ, RZ, R12 ;  /* 0x000000ffff207224 */ /* 0x000fc400078e000c */
[----:B0-----:R-:W-:Y:S01]  /*182e0*/  FMUL.FTZ R37, R37, R30 ;  /* 0x0000001e25257220 */ /* 0x001fe20000410000 */
[----:B-1----:R-:W-:-:S04]  /*182f0*/  FSETP.GTU.FTZ.AND P1, PT, R35, R28, PT ;  /* 0x0000001c2300720b */ /* 0x002fc80003f3c000 */
        /* <DEDUP_REMOVED lines=13> */
.L_x_8830:
        /* <DEDUP_REMOVED lines=13> */
.L_x_8832:
[----:B------:R-:W-:Y:S05]  /*184a0*/  BSYNC.RECONVERGENT B2 ;  /* 0x0000000000027941 */ /* 0x000fea0003800200 */
.L_x_8831:
        /* <DEDUP_REMOVED lines=61> */
.L_x_8829:
[----:B------:R-:W-:Y:S05]  /*18880*/  BSYNC.RECONVERGENT B1 ;  /* 0x0000000000017941 */ /* 0x000fea0003800200 */
.L_x_8828:
        /* <DEDUP_REMOVED lines=22> */
.L_x_8835:
        /* <DEDUP_REMOVED lines=13> */
.L_x_8837:
[----:B------:R-:W-:Y:S05]  /*18ac0*/  BSYNC.RECONVERGENT B2 ;  /* 0x0000000000027941 */ /* 0x000fea0003800200 */
.L_x_8836:
        /* <DEDUP_REMOVED lines=61> */
.L_x_8834:
[----:B------:R-:W-:Y:S05]  /*18ea0*/  BSYNC.RECONVERGENT B1 ;  /* 0x0000000000017941 */ /* 0x000fea0003800200 */
.L_x_8833:
        /* <DEDUP_REMOVED lines=23> */
.L_x_8840:
        /* <DEDUP_REMOVED lines=13> */
.L_x_8842:
[----:B------:R-:W-:Y:S05]  /*190f0*/  BSYNC.RECONVERGENT B2 ;  /* 0x0000000000027941 */ /* 0x000fea0003800200 */
.L_x_8841:
        /* <DEDUP_REMOVED lines=61> */
.L_x_8839:
[----:B------:R-:W-:Y:S05]  /*194d0*/  BSYNC.RECONVERGENT B1 ;  /* 0x0000000000017941 */ /* 0x000fea0003800200 */
.L_x_8838:
        /* <DEDUP_REMOVED lines=22> */
.L_x_8845:
        /* <DEDUP_REMOVED lines=13> */
.L_x_8847:
[----:B------:R-:W-:Y:S05]  /*19710*/  BSYNC.RECONVERGENT B2 ;  /* 0x0000000000027941 */ /* 0x000fea0003800200 */
.L_x_8846:
        /* <DEDUP_REMOVED lines=61> */
.L_x_8844:
[----:B------:R-:W-:Y:S05]  /*19af0*/  BSYNC.RECONVERGENT B1 ;  /* 0x0000000000017941 */ /* 0x000fea0003800200 */
.L_x_8843:
        /* <DEDUP_REMOVED lines=23> */
.L_x_8850:
        /* <DEDUP_REMOVED lines=13> */
.L_x_8852:
[----:B------:R-:W-:Y:S05]  /*19d40*/  BSYNC.RECONVERGENT B2 ;  /* 0x0000000000027941 */ /* 0x000fea0003800200 */
.L_x_8851:
        /* <DEDUP_REMOVED lines=61> */
.L_x_8849:
[----:B------:R-:W-:Y:S05]  /*1a120*/  BSYNC.RECONVERGENT B1 ;  /* 0x0000000000017941 */ /* 0x000fea0003800200 */
.L_x_8848:
        /* <DEDUP_REMOVED lines=22> */
.L_x_8855:
        /* <DEDUP_REMOVED lines=13> */
.L_x_8857:
[----:B------:R-:W-:Y:S05]  /*1a360*/  BSYNC.RECONVERGENT B2 ;  /* 0x0000000000027941 */ /* 0x000fea0003800200 */
.L_x_8856:
        /* <DEDUP_REMOVED lines=61> */
.L_x_8854:
[----:B------:R-:W-:Y:S05]  /*1a740*/  BSYNC.RECONVERGENT B1 ;  /* 0x0000000000017941 */ /* 0x000fea0003800200 */
.L_x_8853:
        /* <DEDUP_REMOVED lines=23> */
.L_x_8860:
        /* <DEDUP_REMOVED lines=15> */
.L_x_8862:
[----:B------:R-:W-:Y:S05]  /*1a9b0*/  BSYNC.RECONVERGENT B2 ;  /* 0x0000000000027941 */ /* 0x000fea0003800200 */
.L_x_8861:
        /* <DEDUP_REMOVED lines=61> */
.L_x_8859:
[----:B------:R-:W-:Y:S05]  /*1ad90*/  BSYNC.RECONVERGENT B1 ;  /* 0x0000000000017941 */ /* 0x000fea0003800200 */
.L_x_8858:
        /* <DEDUP_REMOVED lines=13> */
.L_x_8822:
[----:B------:R-:W0:Y:S01]  /*1ae70*/  LDC.64 R220, c[0x0][0x3a8] ;  /* 0x0000ea00ffdc7b82 */ /* 0x000e220000000a00 */
[----:B------:R-:W-:Y:S02]  /*1ae80*/  SEL R34, RZ, 0x1000000, !P6 ;  /* 0x01000000ff227807 */ /* 0x000fe40007000000 */
[----:B------:R-:W-:Y:S02]  /*1ae90*/  SEL R30, RZ, 0x10000, !P5 ;  /* 0x00010000ff1e7807 */ /* 0x000fe40006800000 */
[----:B------:R-:W-:Y:S02]  /*1aea0*/  SEL R229, RZ, 0x100, !P4 ;  /* 0x00000100ffe57807 */ /* 0x000fe40006000000 */
[----:B------:R-:W-:Y:S01]  /*1aeb0*/  LOP3.LUT P6, RZ, R10, 0x2, RZ, 0xc0, !PT ;  /* 0x000000020aff7812 */ /* 0x000fe200078cc0ff */
[----:B------:R-:W1:Y:S01]  /*1aec0*/  LDC.64 R222, c[0x0][0x3b0] ;  /* 0x0000ec00ffde7b82 */ /* 0x000e620000000a00 */
[----:B------:R-:W-:Y:S02]  /*1aed0*/  SEL R28, RZ, 0x1000000, !P2 ;  /* 0x01000000ff1c7807 */ /* 0x000fe40005000000 */
[----:B------:R-:W-:-:S02]  /*1aee0*/  SEL R225, RZ, 0x10000, !P1 ;  /* 0x00010000ffe17807 */ /* 0x000fc40004800000 */
[----:B------:R-:W-:Y:S02]  /*1aef0*/  SEL R26, RZ, 0x100, !P0 ;  /* 0x00000100ff1a7807 */ /* 0x000fe40004000000 */
        /* <DEDUP_REMOVED lines=12> */
.L_x_8780:
[----:B------:R-:W-:Y:S05]  /*1afc0*/  BSYNC.RECONVERGENT B0 ;  /* 0x0000000000007941 */ /* 0x000fea0003800200 */
.L_x_8779:
[----:B------:R-:W-:Y:S01]  /*1afd0*/  ISETP.GE.U32.AND P0, PT, R3, 0x280, PT ;  /* 0x000002800300780c */ /* 0x000fe20003f06070 */
[----:B------:R-:W-:-:S12]  /*1afe0*/  BSSY.RECONVERGENT B0, `(.L_x_8863) ;  /* 0x0000675000007945 */ /* 0x000fd80003800200 */
[----:B------:R-:W-:Y:S05]  /*1aff0*/  @!P0 BRA `(.L_x_8864) ;  /* 0x0000006400cc8947 */ /* 0x000fea0003800000 */
[----:B------:R-:W-:Y:S01]  /*1b000*/  ISETP.NE.U32.AND P1, PT, RZ, UR8, PT ;  /* 0x00000008ff007c0c */ /* 0x000fe2000bf25070 */
[----:B-1234-:R-:W1:Y:S03]  /*1b010*/  LDC.64 R172, c[0x0][0x390] ;  /* 0x0000e400ffac7b82 */ /* 0x01ee660000000a00 */
        /* <DEDUP_REMOVED lines=23> */
.L_x_8868:
[----:B------:R-:W-:Y:S01]  /*1b190*/  VIADD R4, R4, 0x1 ;  /* 0x0000000104047836 */ /* 0x000fe20000000000 */
[----:B------:R-:W-:Y:S03]  /*1b1a0*/  BSSY.RECONVERGENT B2, `(.L_x_8869) ;  /* 0x000000c000027945 */ /* 0x000fe60003800200 */
[C---:B-1----:R-:W-:Y:S01]  /*1b1b0*/  IMAD.WIDE.U32 R42, R4.reuse, -0x2daee0ad, RZ ;  /* 0xd2511f53042a7825 */ /* 0x042fe200078e00ff */
        /* <DEDUP_REMOVED lines=10> */
.L_x_8870:
[----:B------:R-:W-:Y:S05]  /*1b260*/  BSYNC.RECONVERGENT B2 ;  /* 0x0000000000027941 */ /* 0x000fea0003800200 */
.L_x_8869:
[----:B------:R-:W-:Y:S01]  /*1b270*/  IMAD.WIDE.U32 R44, R6, -0x326172a9, RZ ;  /* 0xcd9e8d57062c7825 */ /* 0x000fe200078e00ff */
[----:B------:R-:W-:Y:S02]  /*1b280*/  LOP3.LUT R176, R9, R43, R179, 0x96, !PT ;  /* 0x0000002b09b07212 */ /* 0x000fe400078e96b3 */
[----:B------:R-:W-:Y:S01]  /*1b290*/  IADD3 R43, PT, PT, R178, -0x61c88647, RZ ;  /* 0x9e3779b9b22b7810 */ /* 0x000fe20007ffe0ff */
[----:B------:R-:W-:Y:S01]  /*1b2a0*/  IMAD.MOV.U32 R36, RZ, RZ, RZ ;  /* 0x000000ffff247224 */ /* 0x000fe200078e00ff */
        /* <DEDUP_REMOVED lines=57> */
.L_x_8867:
[----:B------:R-:W-:Y:S05]  /*1b640*/  BSYNC.RECONVERGENT B1 ;  /* 0x0000000000017941 */ /* 0x000fea0003800200 */
.L_x_8866:
[----:B------:R-:W2:Y:S01]  /*1b650*/  LDC R30, c[0x0][0x408] ;  /* 0x00010200ff1e7b82 */ /* 0x000ea20000000800 */
[----:B-1----:R-:W-:Y:S01]  /*1b660*/  I2FP.F32.U32 R43, R34 ;  /* 0x00000022002b7245 */ /* 0x002fe20000201000 */
        /* <DEDUP_REMOVED lines=10> */
[----:B--2---:R-:W-:Y:S01]  /*1b710*/  FMUL.FTZ R45, R45, R30 ;  /* 0x0000001e2d2d7220 */ /* 0x004fe20000410000 */
[----:B-1----:R-:W-:-:S04]  /*1b720*/  FSETP.GTU.FTZ.AND P1, PT, R43, R28, PT ;  /* 0x0000001c2b00720b */ /* 0x002fc80003f3c000 */
[----:B------:R-:W-:Y:S02]  /*1b730*/  FSEL R43, R45, RZ, !P1 ;  /* 0x000000ff2d2b7208 */ /* 0x000fe40004800000 */
[----:B------:R-:W-:Y:S02]  /*1b740*/  PLOP3.LUT P2, PT, P1, PT, PT, 0x8, 0x80 ;  /* 0x000000000080781c */ /* 0x000fe40000f4e170 */
[----:B------:R-:W-:Y:S01]  /*1b750*/  ISETP.NE.AND P1, PT, R36, 0x1, PT ;  /* 0x000000012400780c */ /* 0x000fe20003f25270 */
[----:B------:R-:W-:Y:S01]  /*1b760*/  FFMA.FTZ R43, R43, R56, R32 ;  /* 0x000000382b2b7223 */ /* 0x000fe20000010020 */
        /* <DEDUP_REMOVED lines=11> */
.L_x_8873:
        /* <DEDUP_REMOVED lines=13> */
.L_x_8875:
[----:B------:R-:W-:Y:S05]  /*1b8f0*/  BSYNC.RECONVERGENT B2 ;  /* 0x0000000000027941 */ /* 0x000fea0003800200 */
.L_x_8874:
        /* <DEDUP_REMOVED lines=61> */
.L_x_8872:
[----:B------:R-:W-:Y:S05]  /*1bcd0*/  BSYNC.RECONVERGENT B1 ;  /* 0x0000000000017941 */ /* 0x000fea0003800200 */
.L_x_8871:
[----:B------:R-:W-:Y:S01]  /*1bce0*/  I2FP.F32.U32 R45, R32 ;  /* 0x00000020002d7245 */ /* 0x000fe20000201000 */
[----:B------:R-:W-:Y:S01]  /*1bcf0*/  BSSY.RECONVERGENT B1, `(.L_x_8876) ;  /* 0x0000064000017945 */ /* 0x000fe20003800200 */
[----:B------:R-:W-:Y:S01]  /*1bd00*/  SHF.L.U32 R47, R172, 0x10, RZ ;  /* 0x00000010ac2f7819 */ /* 0x000fe200000006ff */
[----:B------:R-:W-:Y:S01]  /*1bd10*/  HFMA2 R36, -RZ, RZ, 0, 1.1920928955078125e-07 ;  /* 0x00000002ff247431 */ /* 0x000fe200000001ff */
[----:B------:R-:W-:Y:S01]  /*1bd20*/  PRMT R32, R48, 0x7632, R32 ;  /* 0x0000763230207816 */ /* 0x000fe20000000020 */
[----:B------:R-:W-:Y:S01]  /*1bd30*/  FFMA.FTZ R45, R45, R26, 1.1641532182693481445e-10 ;  /* 0x2f0000002d2d7423 */ /* 0x000fe2000001001a */
[----:B------:R-:W-:Y:S01]  /*1bd40*/  LOP3.LUT R10, R10, 0xfffffffd, RZ, 0xc0, !PT ;  /* 0xfffffffd0a0a7812 */ /* 0x000fe200078ec0ff */
[----:B------:R-:W-:Y:S02]  /*1bd50*/  FMUL.FTZ R47, R47, R20 ;  /* 0x000000142f2f7220 */ /* 0x000fe40000410000 */
[----:B------:R-:W-:Y:S01]  /*1bd60*/  IMAD.U32 R177, R32, 0x10000, RZ ;  /* 0x0001000020b17824 */ /* 0x000fe200078e00ff */
[----:B------:R-:W-:Y:S01]  /*1bd70*/  FSETP.GTU.FTZ.AND P1, PT, R45, R28, PT ;  /* 0x0000001c2d00720b */ /* 0x000fe20003f3c000 */
[----:B------:R-:W-:-:S03]  /*1bd80*/  FMUL.FTZ R47, R47, R30 ;  /* 0x0000001e2f2f7220 */ /* 0x000fc60000410000 */
[----:B------:R-:W-:Y:S02]  /*1bd90*/  PLOP3.LUT P2, PT, P1, PT, PT, 0x8, 0x80 ;  /* 0x000000000080781c */ /* 0x000fe40000f4e170 */
[----:B------:R-:W-:Y:S02]  /*1bda0*/  FSEL R32, R47, RZ, !P1 ;  /* 0x000000ff2f207208 */ /* 0x000fe40004800000 */
[----:B------:R-:W-:-:S03]  /*1bdb0*/  ISETP.NE.AND P1, PT, R34, 0x1, PT ;  /* 0x000000012200780c */ /* 0x000fc60003f25270 */
[----:B------:R-:W-:Y:S01]  /*1bdc0*/  FFMA.FTZ R45, R32, R57, R177 ;  /* 0x00000039202d7223 */ /* 0x000fe200000100b1 */
[----:B------:R-:W-:-:S05]  /*1bdd0*/  IMAD.MOV.U32 R32, RZ, RZ, R12 ;  /* 0x000000ffff207224 */ /* 0x000fca00078e000c */
[----:B------:R-:W-:-:S04]  /*1bde0*/  @P2 LOP3.LUT R10, R10, 0x2, RZ, 0xfc, !PT ;  /* 0x000000020a0a2812 */ /* 0x000fc800078efcff */
        /* <DEDUP_REMOVED lines=9> */
.L_x_8878:
        /* <DEDUP_REMOVED lines=13> */
.L_x_8880:
[----:B------:R-:W-:Y:S05]  /*1bf50*/  BSYNC.RECONVERGENT B2 ;  /* 0x0000000000027941 */ /* 0x000fea0003800200 */
.L_x_8879:
        /* <DEDUP_REMOVED lines=61> */
.L_x_8877:
[----:B------:R-:W-:Y:S05]  /*1c330*/  BSYNC.RECONVERGENT B1 ;  /* 0x0000000000017941 */ /* 0x000fea0003800200 */
.L_x_8876:
        /* <DEDUP_REMOVED lines=24> */
.L_x_8883:
        /* <DEDUP_REMOVED lines=13> */
.L_x_8885:
[----:B------:R-:W-:Y:S05]  /*1c590*/  BSYNC.RECONVERGENT B2 ;  /* 0x0000000000027941 */ /* 0x000fea0003800200 */
.L_x_8884:
        /* <DEDUP_REMOVED lines=61> */
.L_x_8882:
[----:B------:R-:W-:Y:S05]  /*1c970*/  BSYNC.RECONVERGENT B1 ;  /* 0x0000000000017941 */ /* 0x000fea0003800200 */
.L_x_8881:
        /* <DEDUP_REMOVED lines=24> */
.L_x_8888:
        /* <DEDUP_REMOVED lines=13> */
.L_x_8890:
[----:B------:R-:W-:Y:S05]  /*1cbd0*/  BSYNC.RECONVERGENT B2 ;  /* 0x0000000000027941 */ /* 0x000fea0003800200 */
.L_x_8889:
        /* <DEDUP_REMOVED lines=61> */
.L_x_8887:
[----:B------:R-:W-:Y:S05]  /*1cfb0*/  BSYNC.RECONVERGENT B1 ;  /* 0x0000000000017941 */ /* 0x000fea0003800200 */
.L_x_8886:
        /* <DEDUP_REMOVED lines=24> */
.L_x_8893:
        /* <DEDUP_REMOVED lines=13> */
.L_x_8895:
[----:B------:R-:W-:Y:S05]  /*1d210*/  BSYNC.RECONVERGENT B2 ;  /* 0x0000000000027941 */ /* 0x000fea0003800200 */
.L_x_8894:
        /* <DEDUP_REMOVED lines=61> */
.L_x_8892:
[----:B------:R-:W-:Y:S05]  /*1d5f0*/  BSYNC.RECONVERGENT B1 ;  /* 0x0000000000017941 */ /* 0x000fea0003800200 */
.L_x_8891:
        /* <DEDUP_REMOVED lines=24> */
.L_x_8898:
        /* <DEDUP_REMOVED lines=13> */
.L_x_8900:
[----:B------:R-:W-:Y:S05]  /*1d850*/  BSYNC.RECONVERGENT B2 ;  /* 0x0000000000027941 */ /* 0x000fea0003800200 */
.L_x_8899:
        /* <DEDUP_REMOVED lines=61> */
.L_x_8897:
[----:B------:R-:W-:Y:S05]  /*1dc30*/  BSYNC.RECONVERGENT B1 ;  /* 0x0000000000017941 */ /* 0x000fea0003800200 */
.L_x_8896:
        /* <DEDUP_REMOVED lines=24> */
.L_x_8903:
        /* <DEDUP_REMOVED lines=15> */
.L_x_8905:
[----:B------:R-:W-:Y:S05]  /*1deb0*/  BSYNC.RECONVERGENT B2 ;  /* 0x0000000000027941 */ /* 0x000fea0003800200 */
.L_x_8904:
        /* <DEDUP_REMOVED lines=61> */
.L_x_8902:
[----:B------:R-:W-:Y:S05]  /*1e290*/  BSYNC.RECONVERGENT B1 ;  /* 0x0000000000017941 */ /* 0x000fea0003800200 */
.L_x_8901:
        /* <DEDUP_REMOVED lines=16> */
.L_x_8865:
        /* <DEDUP_REMOVED lines=16> */
.L_x_8909:
        /* <DEDUP_REMOVED lines=13> */
.L_x_8911:
[----:B------:R-:W-:Y:S05]  /*1e570*/  BSYNC.RECONVERGENT B2 ;  /* 0x0000000000027941 */ /* 0x000fea0003800200 */
.L_x_8910:
        /* <DEDUP_REMOVED lines=61> */
.L_x_8908:
[----:B------:R-:W-:Y:S05]  /*1e950*/  BSYNC.RECONVERGENT B1 ;  /* 0x0000000000017941 */ /* 0x000fea0003800200 */
.L_x_8907:
[----:B------:R-:W2:Y:S01]  /*1e960*/  LDC R30, c[0x0][0x408] ;  /* 0x00010200ff1e7b82 */ /* 0x000ea20000000800 */
[----:B-1----:R-:W-:Y:S01]  /*1e970*/  I2FP.F32.U32 R43, R34 ;  /* 0x00000022002b7245 */ /* 0x002fe20000201000 */
[----:B------:R-:W-:Y:S02]  /*1e980*/  HFMA2 R26, -RZ, RZ, 0.1171875, 0 ;  /* 0x2f800000ff1a7431 */ /* 0x000fe400000001ff */
[----:B-----5:R-:W-:Y:S01]  /*1e990*/  IMAD.U32 R45, R172, 0x10000, RZ ;  /* 0x00010000ac2d7824 */ /* 0x020fe200078e00ff */
[----:B------:R-:W-:Y:S01]  /*1e9a0*/  LOP3.LUT R10, R10, 0xfffffffb, RZ, 0xc0, !PT ;  /* 0xfffffffb0a0a7812 */ /* 0x000fe200078ec0ff */
[----:B------:R-:W-:Y:S01]  /*1e9b0*/  BSSY.RECONVERGENT B1, `(.L_x_8912) ;  /* 0x0000062000017945 */ /* 0x000fe20003800200 */
[----:B------:R-:W-:Y:S01]  /*1e9c0*/  PRMT R172, R172, 0x7632, R172 ;  /* 0x00007632acac7816 */ /* 0x000fe200000000ac */
[----:B------:R-:W-:Y:S01]  /*1e9d0*/  FFMA.FTZ R43, R43, R26, 1.1641532182693481445e-10 ;  /* 0x2f0000002b2b7423 */ /* 0x000fe2000001001a */
[----:B------:R-:W1:Y:S01]  /*1e9e0*/  LDC R28, c[0x0][0x404] ;  /* 0x00010100ff1c7b82 */ /* 0x000e620000000800 */
[----:B------:R-:W-:Y:S01]  /*1e9f0*/  FMUL.FTZ R45, R45, R20 ;  /* 0x000000142d2d7220 */ /* 0x000fe20000410000 */
[----:B------:R-:W-:Y:S01]  /*1ea00*/  MOV R34, 0x2 ;  /* 0x0000000200227802 */ /* 0x000fe20000000f00 */
[----:B------:R-:W-:-:S02]  /*1ea10*/  IMAD.MOV.U32 R32, RZ, RZ, R12 ;  /* 0x000000ffff207224 */ /* 0x000fc400078e000c */
[----:B--2---:R-:W-:Y:S01]  /*1ea20*/  FMUL.FTZ R45, R45, R30 ;  /* 0x0000001e2d2d7220 */ /* 0x004fe20000410000 */
[----:B-1----:R-:W-:-:S04]  /*1ea30*/  FSETP.GTU.FTZ.AND P1, PT, R43, R28, PT ;  /* 0x0000001c2b00720b */ /* 0x002fc80003f3c000 */
[----:B------:R-:W-:Y:S02]  /*1ea40*/  FSEL R43, R45, RZ, !P1 ;  /* 0x000000ff2d2b7208 */ /* 0x000fe40004800000 */
[----:B------:R-:W-:Y:S02]  /*1ea50*/  PLOP3.LUT P2, PT, P1, PT, PT, 0x8, 0x80 ;  /* 0x000000000080781c */ /* 0x000fe40000f4e170 */
[----:B------:R-:W-:Y:S01]  /*1ea60*/  ISETP.NE.AND P1, PT, R36, 0x1, PT ;  /* 0x000000012400780c */ /* 0x000fe20003f25270 */
[----:B------:R-:W-:-:S10]  /*1ea70*/  FMUL.FTZ R43, R43, R56 ;  /* 0x000000382b2b7220 */ /* 0x000fd40000410000 */
        /* <DEDUP_REMOVED lines=10> */
.L_x_8914:
        /* <DEDUP_REMOVED lines=13> */
.L_x_8916:
[----:B------:R-:W-:Y:S05]  /*1ebf0*/  BSYNC.RECONVERGENT B2 ;  /* 0x0000000000027941 */ /* 0x000fea0003800200 */
.L_x_8915:
        /* <DEDUP_REMOVED lines=61> */
.L_x_8913:
[----:B------:R-:W-:Y:S05]  /*1efd0*/  BSYNC.RECONVERGENT B1 ;  /* 0x0000000000017941 */ /* 0x000fea0003800200 */
.L_x_8912:
[----:B------:R-:W-:Y:S01]  /*1efe0*/  I2FP.F32.U32 R45, R32 ;  /* 0x00000020002d7245 */ /* 0x000fe20000201000 */
[----:B------:R-:W-:Y:S01]  /*1eff0*/  IMAD.U32 R47, R172, 0x10000, RZ ;  /* 0x00010000ac2f7824 */ /* 0x000fe200078e00ff */
[----:B------:R-:W-:Y:S01]  /*1f000*/  LOP3.LUT R10, R10, 0xfffffffd, RZ, 0xc0, !PT ;  /* 0xfffffffd0a0a7812 */ /* 0x000fe200078ec0ff */
[----:B------:R-:W-:Y:S01]  /*1f010*/  BSSY.RECONVERGENT B1, `(.L_x_8917) ;  /* 0x0000060000017945 */ /* 0x000fe20003800200 */
[----:B------:R-:W-:Y:S01]  /*1f020*/  MOV R36, 0x2 ;  /* 0x0000000200247802 */ /* 0x000fe20000000f00 */
[----:B------:R-:W-:Y:S01]  /*1f030*/  FFMA.FTZ R45, R45, R26, 1.1641532182693481445e-10 ;  /* 0x2f0000002d2d7423 */ /* 0x000fe2000001001a */
[----:B------:R-:W-:-:S04]  /*1f040*/  FMUL.FTZ R47, R47, R20 ;  /* 0x000000142f2f7220 */ /* 0x000fc80000410000 */
[----:B------:R-:W-:Y:S01]  /*1f050*/  FMUL.FTZ R47, R47, R30 ;  /* 0x0000001e2f2f7220 */ /* 0x000fe20000410000 */
[----:B------:R-:W-:-:S04]  /*1f060*/  FSETP.GTU.FTZ.AND P1, PT, R45, R28, PT ;  /* 0x0000001c2d00720b */ /* 0x000fc80003f3c000 */
[----:B------:R-:W-:Y:S02]  /*1f070*/  FSEL R32, R47, RZ, !P1 ;  /* 0x000000ff2f207208 */ /* 0x000fe40004800000 */
[----:B------:R-:W-:Y:S02]  /*1f080*/  PLOP3.LUT P2, PT, P1, PT, PT, 0x8, 0x80 ;  /* 0x000000000080781c */ /* 0x000fe40000f4e170 */
[----:B------:R-:W-:Y:S01]  /*1f090*/  ISETP.NE.AND P1, PT, R34, 0x1, PT ;  /* 0x000000012200780c */ /* 0x000fe20003f25270 */
[----:B------:R-:W-:Y:S01]  /*1f0a0*/  FMUL.FTZ R45, R32, R57 ;  /* 0x00000039202d7220 */ /* 0x000fe20000410000 */
        /* <DEDUP_REMOVED lines=11> */
.L_x_8919:
        /* <DEDUP_REMOVED lines=13> */
.L_x_8921:
[----:B------:R-:W-:Y:S05]  /*1f230*/  BSYNC.RECONVERGENT B2 ;  /* 0x0000000000027941 */ /* 0x000fea0003800200 */
.L_x_8920:
        /* <DEDUP_REMOVED lines=61> */
.L_x_8918:
[----:B------:R-:W-:Y:S05]  /*1f610*/  BSYNC.RECONVERGENT B1 ;  /* 0x0000000000017941 */ /* 0x000fea0003800200 */
.L_x_8917:
        /* <DEDUP_REMOVED lines=23> */
.L_x_8924:
        /* <DEDUP_REMOVED lines=13> */
.L_x_8926:
[----:B------:R-:W-:Y:S05]  /*1f860*/  BSYNC.RECONVERGENT B2 ;  /* 0x0000000000027941 */ /* 0x000fea0003800200 */
.L_x_8925:
        /* <DEDUP_REMOVED lines=61> */
.L_x_8923:
[----:B------:R-:W-:Y:S05]  /*1fc40*/  BSYNC.RECONVERGENT B1 ;  /* 0x0000000000017941 */ /* 0x000fea0003800200 */
.L_x_8922:
        /* <DEDUP_REMOVED lines=22> */
.L_x_8929:
        /* <DEDUP_REMOVED lines=13> */
.L_x_8931:
[----:B------:R-:W-:Y:S05]  /*1fe80*/  BSYNC.RECONVERGENT B2 ;  /* 0x0000000000027941 */ /* 0x000fea0003800200 */
.L_x_8930:
        /* <DEDUP_REMOVED lines=61> */
.L_x_8928:
[----:B------:R-:W-:Y:S05]  /*20260*/  BSYNC.RECONVERGENT B1 ;  /* 0x0000000000017941 */ /* 0x000fea0003800200 */
.L_x_8927:
        /* <DEDUP_REMOVED lines=23> */
.L_x_8934:
        /* <DEDUP_REMOVED lines=13> */
.L_x_8936:
[----:B------:R-:W-:Y:S05]  /*204b0*/  BSYNC.RECONVERGENT B2 ;  /* 0x0000000000027941 */ /* 0x000fea0003800200 */
.L_x_8935:
        /* <DEDUP_REMOVED lines=61> */
.L_x_8933:
[----:B------:R-:W-:Y:S05]  /*20890*/  BSYNC.RECONVERGENT B1 ;  /* 0x0000000000017941 */ /* 0x000fea0003800200 */
.L_x_8932:
        /* <DEDUP_REMOVED lines=22> */
.L_x_8939:
        /* <DEDUP_REMOVED lines=13> */
.L_x_8941:
[----:B------:R-:W-:Y:S05]  /*20ad0*/  BSYNC.RECONVERGENT B2 ;  /* 0x0000000000027941 */ /* 0x000fea0003800200 */
.L_x_8940:
        /* <DEDUP_REMOVED lines=61> */
.L_x_8938:
[----:B------:R-:W-:Y:S05]  /*20eb0*/  BSYNC.RECONVERGENT B1 ;  /* 0x0000000000017941 */ /* 0x000fea0003800200 */
.L_x_8937:
        /* <DEDUP_REMOVED lines=23> */
.L_x_8944:
        /* <DEDUP_REMOVED lines=15> */
.L_x_8946:
[----:B------:R-:W-:Y:S05]  /*21120*/  BSYNC.RECONVERGENT B2 ;  /* 0x0000000000027941 */ /* 0x000fea0003800200 */
.L_x_8945:
        /* <DEDUP_REMOVED lines=61> */
.L_x_8943:
[----:B------:R-:W-:Y:S05]  /*21500*/  BSYNC.RECONVERGENT B1 ;  /* 0x0000000000017941 */ /* 0x000fea0003800200 */
.L_x_8942:
        /* <DEDUP_REMOVED lines=13> */
.L_x_8906:
[----:B------:R-:W1:Y:S01]  /*215e0*/  LDC.64 R224, c[0x0][0x3a8] ;  /* 0x0000ea00ffe07b82 */ /* 0x000e620000000a00 */
[----:B------:R-:W-:Y:S02]  /*215f0*/  SEL R28, RZ, 0x10000, !P5 ;  /* 0x00010000ff1c7807 */ /* 0x000fe40006800000 */
[C---:B------:R-:W-:Y:S02]  /*21600*/  LOP3.LUT P5, RZ, R10.reuse, 0x2, RZ, 0xc0, !PT ;  /* 0x000000020aff7812 */ /* 0x040fe400078ac0ff */
[----:B------:R-:W-:Y:S02]  /*21610*/  SEL R30, RZ, 0x1000000, !P6 ;  /* 0x01000000ff1e7807 */ /* 0x000fe40007000000 */
[----:B------:R-:W-:Y:S01]  /*21620*/  SEL R229, RZ, 0x100, !P4 ;  /* 0x00000100ffe57807 */ /* 0x000fe20006000000 */
[----:B------:R-:W2:Y:S01]  /*21630*/  LDC.64 R220, c[0x0][0x3b0] ;  /* 0x0000ec00ffdc7b82 */ /* 0x000ea20000000a00 */
[----:B------:R-:W-:Y:S02]  /*21640*/  LOP3.LUT P6, RZ, R10, 0x4, RZ, 0xc0, !PT ;  /* 0x000000040aff7812 */ /* 0x000fe400078cc0ff */
[----:B------:R-:W-:-:S02]  /*21650*/  SEL R26, RZ, 0x1000000, !P2 ;  /* 0x01000000ff1a7807 */ /* 0x000fc40005000000 */
[----:B------:R-:W-:Y:S02]  /*21660*/  SEL R223, RZ, 0x10000, !P1 ;  /* 0x00010000ffdf7807 */ /* 0x000fe40004800000 */
[----:B------:R-:W-:Y:S02]  /*21670*/  SEL R20, RZ, 0x100, !P5 ;  /* 0x00000100ff147807 */ /* 0x000fe40006800000 */
[----:B------:R-:W-:Y:S02]  /*21680*/  SEL R222, RZ, 0x1, !P3 ;  /* 0x00000001ffde7807 */ /* 0x000fe40005800000 */
[----:B------:R-:W-:Y:S02]  /*21690*/  LOP3.LUT R229, R229, R30, R28, 0xfe, !PT ;  /* 0x0000001ee5e57212 */ /* 0x000fe400078efe1c */
[----:B------:R-:W-:Y:S02]  /*216a0*/  LOP3.LUT R20, R20, R26, R223, 0xfe, !PT ;  /* 0x0000001a14147212 */ /* 0x000fe400078efedf */
[----:B------:R-:W-:Y:S01]  /*216b0*/  SEL R227, RZ, 0x1, !P6 ;  /* 0x00000001ffe37807 */ /* 0x000fe20007000000 */
[----:B-1----:R-:W-:Y:S01]  /*216c0*/  IMAD.WIDE.U32 R224, R22, 0x10, R224 ;  /* 0x0000001016e07825 */ /* 0x002fe200078e00e0 */
[----:B------:R-:W-:-:S02]  /*216d0*/  LOP3.LUT R223, R229, R222, RZ, 0xfc, !PT ;  /* 0x000000dee5df7212 */ /* 0x000fc400078efcff */
[----:B------:R-:W-:Y:S02]  /*216e0*/  LOP3.LUT R222, R20, R227, RZ, 0xfc, !PT ;  /* 0x000000e314de7212 */ /* 0x000fe400078efcff */
[----:B------:R1:W-:Y:S01]  /*216f0*/  STG.E.128 desc[UR6][R224.64], R172 ;  /* 0x000000ace0007986 */ /* 0x0003e2000c101d06 */
[----:B------:R-:W-:Y:S01]  /*21700*/  MOV R26, R24 ;  /* 0x00000018001a7202 */ /* 0x000fe20000000f00 */
[----:B--2---:R-:W-:-:S05]  /*21710*/  IMAD.WIDE.U32 R220, R22, 0x8, R220 ;  /* 0x0000000816dc7825 */ /* 0x004fca00078e00dc */
[----:B------:R1:W-:Y:S02]  /*21720*/  STG.E.64 desc[UR6][R220.64], R222 ;  /* 0x000000dedc007986 */ /* 0x0003e4000c101b06 */
.L_x_8864:
[----:B------:R-:W-:Y:S05]  /*21730*/  BSYNC.RECONVERGENT B0 ;  /* 0x0000000000007941 */ /* 0x000fea0003800200 */
.L_x_8863:
[----:B------:R-:W-:Y:S01]  /*21740*/  FADD.FTZ R20, RZ, R11 ;  /* 0x0000000bff147221 */ /* 0x000fe20000010000 */
[----:B------:R-:W-:Y:S01]  /*21750*/  LOP3.LUT P5, RZ, R10, 0x10, RZ, 0xc0, !PT ;  /* 0x000000100aff7812 */ /* 0x000fe200078ac0ff */
[----:B------:R-:W-:Y:S01]  /*21760*/  BSSY.RECONVERGENT B0, `(.L_x_8947) ;  /* 0x000009f000007945 */ /* 0x000fe20003800200 */
[----:B------:R-:W-:Y:S01]  /*21770*/  ISETP.GT.U32.AND P1, PT, R3, 0xff, PT ;  /* 0x000000ff0300780c */ /* 0x000fe20003f24070 */
[----:B------:R-:W-:Y:S01]  /*21780*/  FADD.FTZ R20, R13, R20 ;  /* 0x000000140d147221 */ /* 0x000fe20000010000 */
[C---:B------:R-:W-:Y:S01]  /*21790*/  ISETP.GT.U32.AND P2, PT, R3.reuse, 0x17f, PT ;  /* 0x0000017f0300780c */ /* 0x040fe20003f44070 */
[----:B------:R-:W-:Y:S01]  /*217a0*/  IMAD.MOV.U32 R36, RZ, RZ, RZ ;  /* 0x000000ffff247224 */ /* 0x000fe200078e00ff */
[----:B------:R-:W-:Y:S01]  /*217b0*/  ISETP.GT.U32.AND P3, PT, R3, 0x1ff, PT ;  /* 0x000001ff0300780c */ /* 0x000fe20003f64070 */
[----:B------:R-:W-:Y:S01]  /*217c0*/  FADD.FTZ R20, R15, R20 ;  /* 0x000000140f147221 */ /* 0x000fe20000010000 */
[----:B------:R-:W-:Y:S02]  /*217d0*/  ISETP.GT.U32.AND P4, PT, R3, 0x27f, PT ;  /* 0x0000027f0300780c */ /* 0x000fe40003f84070 */
[----:B------:R-:W-:Y:S01]  /*217e0*/  LOP3.LUT R34, R18, 0x1f, RZ, 0xc0, !PT ;  /* 0x0000001f12227812 */ /* 0x000fe200078ec0ff */
        /* <DEDUP_REMOVED lines=38> */
[----:B-1234-:R-:W1:Y:S02]  /*21a50*/  SHFL.BFLY PT, R173, R20, 0x1, 0x1f ;  /* 0x0c201f0014ad7f89 */ /* 0x01ee6400000e0000 */
        /* <DEDUP_REMOVED lines=111> */
.L_x_8948:
[----:B------:R-:W-:Y:S05]  /*22150*/  BSYNC.RECONVERGENT B0 ;  /* 0x0000000000007941 */ /* 0x000fea0003800200 */
.L_x_8947:
        /* <DEDUP_REMOVED lines=11> */
[----:B------:R0:W1:Y:S03]  /*22210*/  LDS.64 R172, [R20+UR4] ;  /* 0x0000000414ac7984 */ /* 0x0000660008000a00 */
.L_x_8950:
[----:B------:R-:W-:Y:S05]  /*22220*/  BSYNC.RECONVERGENT B0 ;  /* 0x0000000000007941 */ /* 0x000fea0003800200 */
.L_x_8949:
        /* <DEDUP_REMOVED lines=30> */
[----:B------:R-:W-:-:S04]  /*22410*/  FMUL.FTZ R175, R34, R34 ;  /* 0x0000002222af7220 */ /* 0x000fc80000410000 */
[----:B------:R-:W0:Y:S01]  /*22420*/  SHFL.IDX PT, R227, R20, RZ, 0x1f ;  /* 0x00001fff14e37589 */ /* 0x000e2200000e0000 */
[----:B------:R-:W-:Y:S01]  /*22430*/  FMUL.FTZ R175, R24, R175 ;  /* 0x000000af18af7220 */ /* 0x000fe20000410000 */
[----:B--2---:R-:W-:Y:S01]  /*22440*/  FADD.FTZ R173, R172, R173 ;  /* 0x000000adacad7221 */ /* 0x004fe20000010000 */
[----:B------:R-:W1:Y:S02]  /*22450*/  LDC R24, c[0x0][0x448] ;  /* 0x00011200ff187b82 */ /* 0x000e640000000800 */
[----:B------:R-:W-:-:S04]  /*22460*/  FMUL.FTZ R175, R175, R225 ;  /* 0x000000e1afaf7220 */ /* 0x000fc80000410000 */
[----:B------:R-:W-:-:S05]  /*22470*/  FFMA.FTZ R36, R36, R175, R173 ;  /* 0x000000af24247223 */ /* 0x000fca00000100ad */
        /* <DEDUP_REMOVED lines=47> */
.L_x_8952:
[----:B------:R-:W-:Y:S05]  /*22770*/  BSYNC.RECONVERGENT B0 ;  /* 0x0000000000007941 */ /* 0x000fea0003800200 */
.L_x_8951:
[----:B------:R-:W-:Y:S01]  /*22780*/  LOP3.LUT P1, RZ, R10, 0x80, RZ, 0xc0, !PT ;  /* 0x000000800aff7812 */ /* 0x000fe2000782c0ff */
        /* <DEDUP_REMOVED lines=30> */
[----:B------:R-:W-:Y:S01]  /*22970*/  F2FP.BF16.F32.PACK_AB R173, R24, R223 ;  /* 0x000000df18ad723e */ /* 0x000fe200000010ff */
[----:B------:R-:W-:Y:S01]  /*22980*/  VIADD R16, R16, 0x80 ;  /* 0x0000008010107836 */ /* 0x000fe20000000000 */
[----:B------:R-:W-:-:S05]  /*22990*/  F2FP.BF16.F32.PACK_AB R175, R30, R231 ;  /* 0x000000e71eaf723e */ /* 0x000fca00000010ff */
[----:B------:R2:W-:Y:S02]  /*229a0*/  STG.E.128 desc[UR6][R220.64], R172 ;  /* 0x000000acdc007986 */ /* 0x0005e4000c101d06 */
.L_x_8954:
[----:B------:R-:W-:Y:S05]  /*229b0*/  BSYNC.RECONVERGENT B0 ;  /* 0x0000000000007941 */ /* 0x000fea0003800200 */
.L_x_8953:
[----:B------:R-:W-:Y:S01]  /*229c0*/  LOP3.LUT P1, RZ, R10, 0x20, RZ, 0xc0, !PT ;  /* 0x000000200aff7812 */ /* 0x000fe2000782c0ff */
[----:B------:R-:W-:-:S12]  /*229d0*/  BSSY.RECONVERGENT B0, `(.L_x_8955) ;  /* 0x0000022000007945 */ /* 0x000fd80003800200 */
        /* <DEDUP_REMOVED lines=33> */
.L_x_8956:
[----:B------:R-:W-:Y:S05]  /*22bf0*/  BSYNC.RECONVERGENT B0 ;  /* 0x0000000000007941 */ /* 0x000fea0003800200 */
.L_x_8955:
[----:B------:R-:W-:Y:S01]  /*22c00*/  LOP3.LUT P1, RZ, R10, 0x8, RZ, 0xc0, !PT ;  /* 0x000000080aff7812 */ /* 0x000fe2000782c0ff */
[----:B------:R-:W-:-:S12]  /*22c10*/  BSSY.RECONVERGENT B0, `(.L_x_8957) ;  /* 0x0000022000007945 */ /* 0x000fd80003800200 */
        /* <DEDUP_REMOVED lines=33> */
.L_x_8958:
[----:B------:R-:W-:Y:S05]  /*22e30*/  BSYNC.RECONVERGENT B0 ;  /* 0x0000000000007941 */ /* 0x000fea0003800200 */
.L_x_8957:
        /* <DEDUP_REMOVED lines=33> */
.L_x_8960:
[----:B------:R-:W-:Y:S05]  /*23050*/  BSYNC.RECONVERGENT B0 ;  /* 0x0000000000007941 */ /* 0x000fea0003800200 */
.L_x_8959:
[----:B01234-:R-:W0:Y:S01]  /*23060*/  LDC.64 R172, c[0x0][0x380] ;  /* 0x0000e000ffac7b82 */ /* 0x01fe220000000a00 */
[----:B------:R-:W-:Y:S01]  /*23070*/  UPLOP3.LUT UP1, UPT, UPT, UPT, UP1, 0x40, 0x4 ;  /* 0x000000000004789c */ /* 0x000fe20003f2e810 */
[----:B0-----:R-:W-:-:S04]  /*23080*/  IADD3 R2, PT, PT, R2, R172, RZ ;  /* 0x000000ac02027210 */ /* 0x001fc80007ffe0ff */
[----:B------:R-:W-:-:S13]  /*23090*/  ISETP.GE.AND P0, PT, R2, R173, PT ;  /* 0x000000ad0200720c */ /* 0x000fda0003f06270 */
[----:B------:R-:W-:Y:S05]  /*230a0*/  @!P0 BRA `(.L_x_8961) ;  /* 0xfffffde000408947 */ /* 0x000fea000383ffff */
[----:B------:R-:W-:Y:S05]  /*230b0*/  EXIT ;  /* 0x000000000000794d */ /* 0x000fea0003800000 */
.L_x_8962:
        /* <DEDUP_REMOVED lines=12> */
.L_x_34024:


//--------------------- .text._ZN10layer_norm13ln_fwd_kernelINS_13Kernel_traitsIf13__nv_bfloat16S2_S2_fjLj5120ELj1ELj1ELj4ELj16ENS_18Kernel_traits_baseILj5120EfS2_S2_S2_fjLj128EEEEELb1ELb1ELb0ELb1EEEvNS_9FwdParamsE --------------------------
	.section	.text._ZN10layer_norm13ln_fwd_kernelINS_13Kernel_traitsIf13__nv_bfloat16S2_S2_fjLj5120ELj1ELj1ELj4ELj16ENS_18Kernel_traits_baseILj5120EfS2_S2_S2_fjLj128EEEEELb1ELb1ELb0ELb1EEEvNS_9FwdParamsE,"ax",@progbits
	.align	128
        .global         _ZN10layer_norm13ln_fwd_kernelINS_13Kernel_traitsIf13__nv_bfloat16S2_S2_fjLj5120ELj1ELj1ELj4ELj16ENS_18Kernel_traits_baseILj5120EfS2_S2_S2_fjLj128EEEEELb1ELb1ELb0ELb1EEEvNS_9FwdParamsE
        .type           _ZN10layer_norm13ln_fwd_kernelINS_13Kernel_traitsIf13__nv_bfloat16S2_S2_fjLj5120ELj1ELj1ELj4ELj16ENS_18Kernel_traits_baseILj5120EfS2_S2_S2_fjLj128EEEEELb1ELb1ELb0ELb1EEEvNS_9FwdParamsE,@function
        .size           _ZN10layer_norm13ln_fwd_kernelINS_13Kernel_traitsIf13__nv_bfloat16S2_S2_fjLj5120ELj1ELj1ELj4ELj16ENS_18Kernel_traits_baseILj5120EfS2_S2_S2_fjLj128EEEEELb1ELb1ELb0ELb1EEEvNS_9FwdParamsE,(.L_x_34025 - _ZN10layer_norm13ln_fwd_kernelINS_13Kernel_traitsIf13__nv_bfloat16S2_S2_fjLj5120ELj1ELj1ELj4ELj16ENS_18Kernel_traits_baseILj5120EfS2_S2_S2_fjLj128EEEEELb1ELb1ELb0ELb1EEEvNS_9FwdParamsE)
        .other          _ZN10layer_norm13ln_fwd_kernelINS_13Kernel_traitsIf13__nv_bfloat16S2_S2_fjLj5120ELj1ELj1ELj4ELj16ENS_18Kernel_traits_baseILj5120EfS2_S2_S2_fjLj128EEEEELb1ELb1ELb0ELb1EEEvNS_9FwdParamsE,@"STO_CUDA_ENTRY STV_DEFAULT"
_ZN10layer_norm13ln_fwd_kernelINS_13Kernel_traitsIf13__nv_bfloat16S2_S2_fjLj5120ELj1ELj1ELj4ELj16ENS_18Kernel_traits_baseILj5120EfS2_S2_S2_fjLj128EEEEELb1ELb1ELb0ELb1EEEvNS_9FwdParamsE:
.text._ZN10layer_norm13ln_fwd_kernelINS_13Kernel_traitsIf13__nv_bfloat16S2_S2_fjLj5120ELj1ELj1ELj4ELj16ENS_18Kernel_traits_baseILj5120EfS2_S2_S2_fjLj128EEEEELb1ELb1ELb0ELb1EEEvNS_9FwdParamsE:
        /* <DEDUP_REMOVED lines=25> */
[----:B------:R-:W0:Y:S01]  /*0190*/  LDC.64 R4, c[0x0][0x3d0] ;  /* 0x0000f400ff047b82 */ /* 0x000e220000000a00 */
[----:B------:R-:W-:-:S04]  /*01a0*/  LOP3.LUT R10, R13, 0x60, RZ, 0xc0, !PT ;  /* 0x000000600d0a7812 */ /* 0x000fc800078ec0ff */
[----:B------:R-:W-:-:S03]  /*01b0*/  LOP3.LUT R11, R10, 0x1f, R13, 0xf8, !PT ;  /* 0x0000001f0a0b7812 */ /* 0x000fc600078ef80d */
        /* <DEDUP_REMOVED lines=36> */
.L_x_8963:
        /* <DEDUP_REMOVED lines=44> */
.L_x_8964:
[----:B------:R-:W1:Y:S02]  /*06c0*/  LDCU UR4, c[0x0][0x384] ;  /* 0x00007080ff0477ac */ /* 0x000e640008000800 */
[----:B-1----:R-:W-:-:S13]  /*06d0*/  ISETP.GE.AND P0, PT, R0, UR4, PT ;  /* 0x0000000400007c0c */ /* 0x002fda000bf06270 */
[----:B------:R-:W-:Y:S05]  /*06e0*/  @P0 EXIT ;  /* 0x000000000000094d */ /* 0x000fea0003800000 */
[----:B------:R-:W1:Y:S01]  /*06f0*/  LDCU UR4, c[0x0][0x360] ;  /* 0x00006c00ff0477ac */ /* 0x000e620008000800 */
[----:B0-----:R-:W-:Y:S01]  /*0700*/  IMAD.HI.U32 R7, R2, -0x2daee0ad, RZ ;  /* 0xd2511f5302077827 */ /* 0x001fe200078e00ff */
[----:B------:R-:W0:Y:S01]  /*0710*/  LDC.64 R16, c[0x0][0x3e0] ;  /* 0x0000f800ff107b82 */ /* 0x000e220000000a00 */
[----:B------:R-:W-:Y:S01]  /*0720*/  LOP3.LUT R6, R6, 0xfffffff7, RZ, 0xc0, !PT ;  /* 0xfffffff706067812 */ /* 0x000fe200078ec0ff */
[----:B------:R-:W2:Y:S01]  /*0730*/  LDCU UR6, c[0x0][0x404] ;  /* 0x00008080ff0677ac */ /* 0x000ea20008000800 */
[----:B------:R-:W-:Y:S01]  /*0740*/  IMAD R12, R2, -0x2daee0ad, RZ ;  /* 0xd2511f53020c7824 */ /* 0x000fe200078e02ff */
[----:B-----5:R-:W-:Y:S01]  /*0750*/  LOP3.LUT R7, R7, R199, RZ, 0x3c, !PT ;  /* 0x000000c707077212 */ /* 0x020fe200078e3cff */
[----:B------:R-:W-:Y:S01]  /*0760*/  VIADD R10, R198, 0x9e3779b9 ;  /* 0x9e3779b9c60a7836 */ /* 0x000fe20000000000 */
[----:B------:R-:W-:Y:S01]  /*0770*/  LOP3.LUT R34, R34, 0x3, RZ, 0xc0, !PT ;  /* 0x0000000322227812 */ /* 0x000fe200078ec0ff */
[----:B------:R-:W-:Y:S01]  /*0780*/  VIADD R14, R199, 0x646e171e ;  /* 0x646e171ec70e7836 */ /* 0x000fe20000000000 */
[----:B------:R-:W3:Y:S01]  /*0790*/  LDCU UR7, c[0x0][0x408] ;  /* 0x00008100ff0777ac */ /* 0x000ee20008000800 */
[----:B------:R-:W-:Y:S01]  /*07a0*/  IMAD.HI.U32 R8, R7, -0x326172a9, RZ ;  /* 0xcd9e8d5707087827 */ /* 0x000fe200078e00ff */
[----:B------:R-:W4:Y:S03]  /*07b0*/  LDCU UR12, c[0x0][0x388] ;  /* 0x00007100ff0c77ac */ /* 0x000f260008000800 */
[----:B-1----:R-:W-:Y:S01]  /*07c0*/  IMAD R4, R0, UR4, R13 ;  /* 0x0000000400047c24 */ /* 0x002fe2000f8e020d */
[----:B------:R-:W1:Y:S01]  /*07d0*/  LDCU.U8 UR14, c[0x0][0x410] ;  /* 0x00008200ff0e77ac */ /* 0x000e620008000000 */
[----:B------:R-:W-:-:S02]  /*07e0*/  VIADD R13, R199, 0xbb67ae85 ;  /* 0xbb67ae85c70d7836 */ /* 0x000fc40000000000 */
[C---:B------:R-:W-:Y:S01]  /*07f0*/  IMAD.HI.U32 R5, R4.reuse, -0x326172a9, RZ ;  /* 0xcd9e8d5704057827 */ /* 0x040fe200078e00ff */
[----:B------:R-:W0:Y:S03]  /*0800*/  LDCU UR13, c[0x0][0x400] ;  /* 0x00008000ff0d77ac */ /* 0x000e260008000800 */
[----:B------:R-:W-:Y:S01]  /*0810*/  IMAD R9, R4, -0x326172a9, RZ ;  /* 0xcd9e8d5704097824 */ /* 0x000fe200078e02ff */
[----:B------:R-:W-:Y:S01]  /*0820*/  LOP3.LUT R5, R3, R5, R198, 0x96, !PT ;  /* 0x0000000503057212 */ /* 0x000fe200078e96c6 */
[----:B------:R-:W0:Y:S02]  /*0830*/  LDCU.64 UR10, c[0x0][0x3a0] ;  /* 0x00007400ff0a77ac */ /* 0x000e240008000a00 */
[----:B0-----:R-:W-:Y:S02]  /*0840*/  ISETP.NE.U32.AND P0, PT, R16, RZ, PT ;  /* 0x000000ff1000720c */ /* 0x001fe40003f05070 */
[----:B------:R-:W-:Y:S01]  /*0850*/  LOP3.LUT R8, R10, R9, R8, 0x96, !PT ;  /* 0x000000090a087212 */ /* 0x000fe200078e9608 */
[----:B------:R-:W-:Y:S01]  /*0860*/  IMAD.HI.U32 R11, R5, -0x2daee0ad, RZ ;  /* 0xd2511f53050b7827 */ /* 0x000fe200078e00ff */
[----:B------:R-:W-:Y:S01]  /*0870*/  ISETP.NE.AND.EX P0, PT, R17, RZ, PT, P0 ;  /* 0x000000ff1100720c */ /* 0x000fe20003f05300 */
[----:B------:R-:W-:-:S02]  /*0880*/  UPLOP3.LUT UP0, UPT, UPT, UPT, UPT, 0x40, 0x4 ;  /* 0x000000000004789c */ /* 0x000fc40003f0e870 */
[----:B------:R-:W-:Y:S01]  /*0890*/  IMAD R10, R7, -0x326172a9, RZ ;  /* 0xcd9e8d57070a7824 */ /* 0x000fe200078e02ff */
[----:B------:R-:W-:Y:S01]  /*08a0*/  LOP3.LUT R11, R13, R12, R11, 0x96, !PT ;  /* 0x0000000c0d0b7212 */ /* 0x000fe200078e960b */
[----:B------:R-:W-:Y:S01]  /*08b0*/  IMAD R12, R5, -0x2daee0ad, RZ ;  /* 0xd2511f53050c7824 */ /* 0x000fe200078e02ff */
[----:B------:R-:W-:Y:S01]  /*08c0*/  IADD3 R13, PT, PT, R199, 0x76cf5d0a, RZ ;  /* 0x76cf5d0ac70d7810 */ /* 0x000fe20007ffe0ff */
[----:B------:R-:W-:Y:S02]  /*08d0*/  VIADD R7, R198, 0x3c6ef372 ;  /* 0x3c6ef372c6077836 */ /* 0x000fe40000000000 */
[----:B------:R-:W-:-:S04]  /*08e0*/  IMAD.HI.U32 R5, R11, -0x326172a9, RZ ;  /* 0xcd9e8d570b057827 */ /* 0x000fc800078e00ff */
[----:B------:R-:W-:Y:S01]  /*08f0*/  IMAD.HI.U32 R9, R8, -0x2daee0ad, RZ ;  /* 0xd2511f5308097827 */ /* 0x000fe200078e00ff */
[----:B------:R-:W-:Y:S02]  /*0900*/  LOP3.LUT R5, R7, R10, R5, 0x96, !PT ;  /* 0x0000000a07057212 */ /* 0x000fe400078e9605 */
[----:B------:R-:W-:Y:S01]  /*0910*/  @P0 LOP3.LUT R6, R6, 0x8, RZ, 0xfc, !PT ;  /* 0x0000000806060812 */ /* 0x000fe200078efcff */
[----:B------:R-:W-:Y:S01]  /*0920*/  IMAD R10, R11, -0x326172a9, RZ ;  /* 0xcd9e8d570b0a7824 */ /* 0x000fe200078e02ff */
[----:B------:R-:W-:Y:S01]  /*0930*/  LOP3.LUT R9, R13, R12, R9, 0x96, !PT ;  /* 0x0000000c0d097212 */ /* 0x000fe200078e9609 */
[----:B------:R-:W-:Y:S01]  /*0940*/  IMAD R11, R8, -0x2daee0ad, RZ ;  /* 0xd2511f53080b7824 */ /* 0x000fe200078e02ff */
[----:B------:R-:W-:Y:S01]  /*0950*/  IADD3 R13, PT, PT, R199, 0x32370b8f, RZ ;  /* 0x32370b8fc70d7810 */ /* 0x000fe20007ffe0ff */
[----:B------:R-:W-:-:S04]  /*0960*/  IMAD.HI.U32 R8, R5, -0x2daee0ad, RZ ;  /* 0xd2511f5305087827 */ /* 0x000fc800078e00ff */
[----:B------:R-:W-:Y:S01]  /*0970*/  VIADD R12, R198, 0xdaa66d2b ;  /* 0xdaa66d2bc60c7836 */ /* 0x000fe20000000000 */
[----:B------:R-:W-:Y:S01]  /*0980*/  LOP3.LUT R8, R13, R11, R8, 0x96, !PT ;  /* 0x0000000b0d087212 */ /* 0x000fe200078e9608 */
[----:B------:R-:W-:-:S04]  /*0990*/  IMAD.HI.U32 R7, R9, -0x326172a9, RZ ;  /* 0xcd9e8d5709077827 */ /* 0x000fc800078e00ff */
[----:B------:R-:W-:Y:S01]  /*09a0*/  VIADD R13, R199, 0xed9eba14 ;  /* 0xed9eba14c70d7836 */ /* 0x000fe20000000000 */
[----:B------:R-:W-:Y:S01]  /*09b0*/  LOP3.LUT R7, R12, R10, R7, 0x96, !PT ;  /* 0x0000000a0c077212 */ /* 0x000fe200078e9607 */
[----:B------:R-:W-:Y:S02]  /*09c0*/  IMAD R12, R5, -0x2daee0ad, RZ ;  /* 0xd2511f53050c7824 */ /* 0x000fe400078e02ff */
[----:B------:R-:W-:Y:S02]  /*09d0*/  IMAD R10, R9, -0x326172a9, RZ ;  /* 0xcd9e8d57090a7824 */ /* 0x000fe400078e02ff */
[----:B------:R-:W-:-:S04]  /*09e0*/  IMAD.HI.U32 R5, R8, -0x326172a9, RZ ;  /* 0xcd9e8d5708057827 */ /* 0x000fc800078e00ff */
[----:B------:R-:W-:Y:S02]  /*09f0*/  VIADD R9, R198, 0x78dde6e4 ;  /* 0x78dde6e4c6097836 */ /* 0x000fe40000000000 */
[----:B------:R-:W-:-:S03]  /*0a00*/  IMAD.HI.U32 R11, R7, -0x2daee0ad, RZ ;  /* 0xd2511f53070b7827 */ /* 0x000fc600078e00ff */
[----:B------:R-:W-:Y:S01]  /*0a10*/  LOP3.LUT R5, R9, R10, R5, 0x96, !PT ;  /* 0x0000000a09057212 */ /* 0x000fe200078e9605 */
[----:B------:R-:W-:Y:S01]  /*0a20*/  IMAD R9, R8, -0x326172a9, RZ ;  /* 0xcd9e8d5708097824 */ /* 0x000fe200078e02ff */
[----:B------:R-:W-:Y:S01]  /*0a30*/  LOP3.LUT R11, R13, R12, R11, 0x96, !PT ;  /* 0x0000000c0d0b7212 */ /* 0x000fe200078e960b */
[----:B------:R-:W-:Y:S01]  /*0a40*/  IMAD R12, R7, -0x2daee0ad, RZ ;  /* 0xd2511f53070c7824 */ /* 0x000fe200078e02ff */
[----:B------:R-:W-:Y:S01]  /*0a50*/  IADD3 R10, PT, PT, R198, 0x1715609d, RZ ;  /* 0x1715609dc60a7810 */ /* 0x000fe20007ffe0ff */
        /* <DEDUP_REMOVED lines=13> */
[----:B------:R-:W-:Y:S02]  /*0b30*/  IMAD R8, R7, -0x326172a9, RZ ;  /* 0xcd9e8d5707087824 */ /* 0x000fe400078e02ff */
[----:B------:R-:W-:-:S04]  /*0b40*/  IMAD.HI.U32 R10, R5, -0x2daee0ad, RZ ;  /* 0xd2511f53050a7827 */ /* 0x000fc800078e00ff */
[----:B------:R-:W-:Y:S02]  /*0b50*/  VIADD R13, R199, 0x1fd5c5a3 ;  /* 0x1fd5c5a3c70d7836 */ /* 0x000fe40000000000 */
[----:B------:R-:W-:Y:S02]  /*0b60*/  VIADD R9, R198, 0x5384540f ;  /* 0x5384540fc6097836 */ /* 0x000fe40000000000 */
[C---:B------:R-:W-:Y:S01]  /*0b70*/  IMAD.HI.U32 R7, R12.reuse, -0x326172a9, RZ ;  /* 0xcd9e8d570c077827 */ /* 0x040fe200078e00ff */
[----:B------:R-:W-:Y:S02]  /*0b80*/  LOP3.LUT R10, R13, R11, R10, 0x96, !PT ;  /* 0x0000000b0d0a7212 */ /* 0x000fe400078e960a */
[----:B------:R-:W-:Y:S01]  /*0b90*/  IADD3 R11, PT, PT, R199, -0x24c28bd8, RZ ;  /* 0xdb3d7428c70b7810 */ /* 0x000fe20007ffe0ff */
[----:B------:R-:W-:Y:S01]  /*0ba0*/  IMAD R14, R5, -0x2daee0ad, RZ ;  /* 0xd2511f53050e7824 */ /* 0x000fe200078e02ff */
[----:B------:R-:W-:Y:S01]  /*0bb0*/  LOP3.LUT R7, R9, R8, R7, 0x96, !PT ;  /* 0x0000000809077212 */ /* 0x000fe200078e9607 */
[----:B------:R-:W-:-:S02]  /*0bc0*/  IMAD R12, R12, -0x326172a9, RZ ;  /* 0xcd9e8d570c0c7824 */ /* 0x000fc400078e02ff */
[----:B------:R-:W-:-:S04]  /*0bd0*/  IMAD.HI.U32 R5, R10, -0x326172a9, RZ ;  /* 0xcd9e8d570a057827 */ /* 0x000fc800078e00ff */
[----:B------:R-:W-:Y:S02]  /*0be0*/  VIADD R8, R198, 0xf1bbcdc8 ;  /* 0xf1bbcdc8c6087836 */ /* 0x000fe40000000000 */
[----:B------:R-:W-:-:S03]  /*0bf0*/  IMAD.HI.U32 R9, R7, -0x2daee0ad, RZ ;  /* 0xd2511f5307097827 */ /* 0x000fc600078e00ff */
[----:B------:R-:W-:Y:S01]  /*0c00*/  LOP3.LUT R8, R8, R12, R5, 0x96, !PT ;  /* 0x0000000c08087212 */ /* 0x000fe200078e9605 */
[----:B------:R-:W-:Y:S01]  /*0c10*/  VIADD R12, R198, 0x8ff34781 ;  /* 0x8ff34781c60c7836 */ /* 0x000fe20000000000 */
[----:B------:R-:W-:Y:S01]  /*0c20*/  LOP3.LUT R9, R11, R14, R9, 0x96, !PT ;  /* 0x0000000e0b097212 */ /* 0x000fe200078e9609 */
[----:B------:R-:W-:Y:S01]  /*0c30*/  IMAD R11, R10, -0x326172a9, RZ ;  /* 0xcd9e8d570a0b7824 */ /* 0x000fe200078e02ff */
[----:B------:R-:W-:Y:S01]  /*0c40*/  IADD3 R5, PT, PT, R199, -0x695add53, RZ ;  /* 0x96a522adc7057810 */ /* 0x000fe20007ffe0ff */
[----:B------:R-:W-:Y:S02]  /*0c50*/  IMAD R10, R7, -0x2daee0ad, RZ ;  /* 0xd2511f53070a7824 */ /* 0x000fe400078e02ff */
[----:B------:R-:W-:-:S04]  /*0c60*/  IMAD.HI.U32 R219, R8, -0x2daee0ad, RZ ;  /* 0xd2511f5308db7827 */ /* 0x000fc800078e00ff */
[----:B------:R-:W-:Y:S01]  /*0c70*/  IMAD.HI.U32 R30, R9, -0x326172a9, RZ ;  /* 0xcd9e8d57091e7827 */ /* 0x000fe200078e00ff */
[----:B------:R-:W-:-:S03]  /*0c80*/  LOP3.LUT R219, R5, R10, R219, 0x96, !PT ;  /* 0x0000000a05db7212 */ /* 0x000fc600078e96db */
[----:B------:R-:W-:Y:S01]  /*0c90*/  IMAD.MOV.U32 R5, RZ, RZ, RZ ;  /* 0x000000ffff057224 */ /* 0x000fe200078e00ff */
[----:B------:R-:W-:Y:S01]  /*0ca0*/  LOP3.LUT R30, R12, R11, R30, 0x96, !PT ;  /* 0x0000000b0c1e7212 */ /* 0x000fe200078e961e */
[----:B------:R-:W-:Y:S02]  /*0cb0*/  IMAD R32, R9, -0x326172a9, RZ ;  /* 0xcd9e8d5709207824 */ /* 0x000fe400078e02ff */
[----:B-1234-:R-:W-:-:S07]  /*0cc0*/  IMAD R28, R8, -0x2daee0ad, RZ ;  /* 0xd2511f53081c7824 */ /* 0x01efce00078e02ff */
.L_x_9218:
        /* <DEDUP_REMOVED lines=35> */
.L_x_33864:
[----:B------:R-:W-:Y:S05]  /*0f00*/  BRX R10 -0xf10                                         (*"BRANCH_TARGETS .L_x_33865,.L_x_33866,.L_x_33867"*) ;  /* 0xfffffff00a3c7949 */ /* 0x000fea000383ffff */
.L_x_33867:
[----:B------:R-:W-:Y:S01]  /*0f10*/  VIADD R10, R34, 0x1 ;  /* 0x00000001220a7836 */ /* 0x000fe20000000000 */
[----:B------:R-:W-:Y:S01]  /*0f20*/  MOV R164, R28 ;  /* 0x0000001c00a47202 */ /* 0x000fe20000000f00 */
[----:B------:R-:W-:Y:S01]  /*0f30*/  IMAD.MOV.U32 R9, RZ, RZ, R30 ;  /* 0x000000ffff097224 */ /* 0x000fe200078e001e */
[----:B------:R-:W-:Y:S06]  /*0f40*/  BRA `(.L_x_8966) ;  /* 0x00000004001c7947 */ /* 0x000fec0003800000 */
.L_x_33865:
[----:B------:R-:W-:Y:S02]  /*0f50*/  HFMA2 R10, -RZ, RZ, 0, 1.78813934326171875e-07 ;  /* 0x00000003ff0a7431 */ /* 0x000fe400000001ff */
[----:B------:R-:W-:Y:S02]  /*0f60*/  IMAD.MOV.U32 R164, RZ, RZ, R28 ;  /* 0x000000ffffa47224 */ /* 0x000fe400078e001c */
[----:B------:R-:W-:Y:S01]  /*0f70*/  IMAD.MOV.U32 R9, RZ, RZ, R219 ;  /* 0x000000ffff097224 */ /* 0x000fe200078e00db */
[----:B------:R-:W-:Y:S06]  /*0f80*/  BRA `(.L_x_8966) ;  /* 0x00000004000c7947 */ /* 0x000fec0003800000 */
.L_x_33866:
        /* <DEDUP_REMOVED lines=12> */
.L_x_8967:
        /* <DEDUP_REMOVED lines=51> */
[----:B------:R-:W-:-:S03]  /*1380*/  LOP3.LUT R30, R9, R30, R33, 0x96, !PT ;  /* 0x0000001e091e7212 */ /* 0x000fc600078e9621 */
[----:B------:R-:W-:Y:S01]  /*1390*/  IMAD.MOV.U32 R9, RZ, RZ, R28 ;  /* 0x000000ffff097224 */ /* 0x000fe200078e001c */
[----:B------:R-:W-:Y:S02]  /*13a0*/  LOP3.LUT R219, R219, R10, R165, 0x96, !PT ;  /* 0x0000000adbdb7212 */ /* 0x000fe400078e96a5 */
[----:B------:R-:W-:-:S07]  /*13b0*/  MOV R10, RZ ;  /* 0x000000ff000a7202 */ /* 0x000fce0000000f00 */
.L_x_8966:
[----:B------:R-:W-:Y:S01]  /*13c0*/  I2FP.F32.U32 R9, R9 ;  /* 0x0000000900097245 */ /* 0x000fe20000201000 */
[----:B-----5:R-:W-:Y:S01]  /*13d0*/  IMAD.U32 R11, R24, 0x10000, RZ ;  /* 0x00010000180b7824 */ /* 0x020fe200078e00ff */
[----:B------:R-:W-:Y:S01]  /*13e0*/  UMOV UR5, UR7 ;  /* 0x0000000700057c82 */ /* 0x000fe20008000000 */
[----:B------:R-:W-:Y:S01]  /*13f0*/  UMOV UR4, UR6 ;  /* 0x0000000600047c82 */ /* 0x000fe20008000000 */
[----:B------:R-:W-:Y:S01]  /*1400*/  ISETP.NE.AND P2, PT, R10, 0x1, PT ;  /* 0x000000010a00780c */ /* 0x000fe20003f45270 */
[----:B------:R-:W-:Y:S01]  /*1410*/  FFMA.FTZ R9, R9, R22, 1.1641532182693481445e-10 ;  /* 0x2f00000009097423 */ /* 0x000fe20000010016 */
[----:B------:R-:W-:Y:S01]  /*1420*/  FMUL.FTZ R11, R11, R12 ;  /* 0x0000000c0b0b7220 */ /* 0x000fe20000410000 */
[----:B------:R-:W-:Y:S01]  /*1430*/  IMAD.U32 R28, R40, 0x10000, RZ ;  /* 0x00010000281c7824 */ /* 0x000fe200078e00ff */
[----:B------:R-:W-:Y:S02]  /*1440*/  LOP3.LUT R6, R6, 0xfffffffb, RZ, 0xc0, !PT ;  /* 0xfffffffb06067812 */ /* 0x000fe400078ec0ff */
[----:B------:R-:W-:Y:S01]  /*1450*/  FMUL.FTZ R11, R11, UR5 ;  /* 0x000000050b0b7c20 */ /* 0x000fe20008410000 */
[----:B------:R-:W-:-:S02]  /*1460*/  FSETP.GTU.FTZ.AND P1, PT, R9, UR4, PT ;  /* 0x0000000409007c0b */ /* 0x000fc4000bf3c000 */
[----:B------:R-:W-:Y:S02]  /*1470*/  PRMT R24, R24, 0x7632, R24 ;  /* 0x0000763218187816 */ /* 0x000fe40000000018 */
[----:B------:R-:W-:Y:S01]  /*1480*/  FSEL R9, R11, RZ, !P1 ;  /* 0x000000ff0b097208 */ /* 0x000fe20004800000 */
[----:B------:R-:W-:Y:S01]  /*1490*/  IMAD.MOV.U32 R11, RZ, RZ, R32 ;  /* 0x000000ffff0b7224 */ /* 0x000fe200078e0020 */
[----:B------:R-:W-:Y:S02]  /*14a0*/  PLOP3.LUT P1, PT, P1, PT, PT, 0x8, 0x80 ;  /* 0x000000000080781c */ /* 0x000fe40000f2e170 */
[----:B------:R-:W-:Y:S01]  /*14b0*/  MOV R15, 0x2 ;  /* 0x00000002000f7802 */ /* 0x000fe20000000f00 */
        /* <DEDUP_REMOVED lines=11> */
.L_x_8969:
        /* <DEDUP_REMOVED lines=12> */
.L_x_8970:
        /* <DEDUP_REMOVED lines=35> */
[----:B------:R-:W-:Y:S02]  /*1860*/  LOP3.LUT R15, R15, R30, R11, 0x96, !PT ;  /* 0x0000001e0f0f7212 */ /* 0x000fe400078e960b */
[----:B------:R-:W-:-:S03]  /*1870*/  LOP3.LUT R13, R13, R32, R29, 0x96, !PT ;  /* 0x000000200d0d7212 */ /* 0x000fc600078e961d */
        /* <DEDUP_REMOVED lines=14> */
[----:B------:R-:W-:Y:S02]  /*1960*/  LOP3.LUT R30, R11, R28, R33, 0x96, !PT ;  /* 0x0000001c0b1e7212 */ /* 0x000fe400078e9621 */
[----:B------:R-:W-:Y:S01]  /*1970*/  MOV R11, R164 ;  /* 0x000000a4000b7202 */ /* 0x000fe20000000f00 */
[----:B------:R-:W-:Y:S01]  /*1980*/  IMAD.MOV.U32 R164, RZ, RZ, R34 ;  /* 0x000000ffffa47224 */ /* 0x000fe200078e0022 */
[----:B------:R-:W-:Y:S01]  /*1990*/  LOP3.LUT R219, R219, R10, R35, 0x96, !PT ;  /* 0x0000000adbdb7212 */ /* 0x000fe200078e9623 */
[----:B------:R-:W-:-:S07]  /*19a0*/  IMAD.MOV.U32 R15, RZ, RZ, RZ ;  /* 0x000000ffff0f7224 */ /* 0x000fce00078e00ff */
.L_x_8968:
[----:B------:R-:W-:Y:S01]  /*19b0*/  I2FP.F32.U32 R11, R11 ;  /* 0x0000000b000b7245 */ /* 0x000fe20000201000 */
[----:B------:R-:W-:Y:S01]  /*19c0*/  IMAD.MOV.U32 R17, RZ, RZ, 0x2 ;  /* 0x00000002ff117424 */ /* 0x000fe200078e00ff */
[----:B------:R-:W-:Y:S02]  /*19d0*/  SHF.L.U32 R13, R24, 0x10, RZ ;  /* 0x00000010180d7819 */ /* 0x000fe400000006ff */
[----:B------:R-:W-:Y:S01]  /*19e0*/  PRMT R10, R40, 0x7632, R10 ;  /* 0x00007632280a7816 */ /* 0x000fe2000000000a */
[----:B------:R-:W-:Y:S01]  /*19f0*/  FFMA.FTZ R11, R11, R22, 1.1641532182693481445e-10 ;  /* 0x2f0000000b0b7423 */ /* 0x000fe20000010016 */
[----:B------:R-:W-:Y:S01]  /*1a00*/  ISETP.NE.AND P2, PT, R15, 0x1, PT ;  /* 0x000000010f00780c */ /* 0x000fe20003f45270 */
[----:B------:R-:W-:Y:S01]  /*1a10*/  FMUL.FTZ R13, R13, R12 ;  /* 0x0000000c0d0d7220 */ /* 0x000fe20000410000 */
[----:B------:R-:W-:Y:S02]  /*1a20*/  LOP3.LUT R6, R6, 0xfffffffd, RZ, 0xc0, !PT ;  /* 0xfffffffd06067812 */ /* 0x000fe400078ec0ff */
[----:B------:R-:W-:Y:S01]  /*1a30*/  FSETP.GTU.FTZ.AND P1, PT, R11, UR4, PT ;  /* 0x000000040b007c0b */ /* 0x000fe2000bf3c000 */
[----:B------:R-:W-:Y:S01]  /*1a40*/  FMUL.FTZ R13, R13, UR5 ;  /* 0x000000050d0d7c20 */ /* 0x000fe20008410000 */
[----:B------:R-:W-:-:S04]  /*1a50*/  IMAD.U32 R11, R10, 0x10000, RZ ;  /* 0x000100000a0b7824 */ /* 0x000fc800078e00ff */
        /* <DEDUP_REMOVED lines=14> */
.L_x_8972:
        /* <DEDUP_REMOVED lines=12> */
.L_x_8973:
        /* <DEDUP_REMOVED lines=31> */
[----:B------:R-:W-:Y:S01]  /*1df0*/  IMAD.MOV.U32 R17, RZ, RZ, RZ ;  /* 0x000000ffff117224 */ /* 0x000fe200078e00ff */
        /* <DEDUP_REMOVED lines=21> */
[----:B------:R-:W-:-:S04]  /*1f50*/  LOP3.LUT R30, R13, R30, R33, 0x96, !PT ;  /* 0x0000001e0d1e7212 */ /* 0x000fc800078e9621 */
[----:B------:R-:W-:Y:S02]  /*1f60*/  LOP3.LUT R219, R219, R28, R35, 0x96, !PT ;  /* 0x0000001cdbdb7212 */ /* 0x000fe400078e9623 */
[----:B------:R-:W-:-:S07]  /*1f70*/  MOV R164, R34 ;  /* 0x0000002200a47202 */ /* 0x000fce0000000f00 */
.L_x_8971:
        /* <DEDUP_REMOVED lines=9> */
[----:B------:R-:W-:Y:S01]  /*2010*/  FSEL R13, R15, RZ, !P1 ;  /* 0x000000ff0f0d7208 */ /* 0x000fe20004800000 */
[----:B------:R-:W-:Y:S01]  /*2020*/  IMAD.MOV.U32 R15, RZ, RZ, R32 ;  /* 0x000000ffff0f7224 */ /* 0x000fe200078e0020 */
        /* <DEDUP_REMOVED lines=12> */
.L_x_8975:
        /* <DEDUP_REMOVED lines=12> */
.L_x_8976:
        /* <DEDUP_REMOVED lines=56> */
.L_x_8974:
[----:B------:R-:W-:Y:S01]  /*2530*/  I2FP.F32.U32 R15, R15 ;  /* 0x0000000f000f7245 */ /* 0x000fe20000201000 */
[----:B------:R-:W-:Y:S01]  /*2540*/  IMAD.U32 R17, R10, 0x10000, RZ ;  /* 0x000100000a117824 */ /* 0x000fe200078e00ff */
[----:B------:R-:W-:Y:S02]  /*2550*/  ISETP.NE.AND P3, PT, R19, 0x1, PT ;  /* 0x000000011300780c */ /* 0x000fe40003f65270 */
[----:B------:R-:W-:Y:S01]  /*2560*/  PRMT R10, R41, 0x7632, R10 ;  /* 0x00007632290a7816 */ /* 0x000fe2000000000a */
[----:B------:R-:W-:Y:S01]  /*2570*/  FFMA.FTZ R15, R15, R22, 1.1641532182693481445e-10 ;  /* 0x2f0000000f0f7423 */ /* 0x000fe20000010016 */
[----:B------:R-:W-:Y:S01]  /*2580*/  FMUL.FTZ R17, R17, R12 ;  /* 0x0000000c11117220 */ /* 0x000fe20000410000 */
[----:B------:R-:W-:-:S03]  /*2590*/  MOV R21, 0x2 ;  /* 0x0000000200157802 */ /* 0x000fc60000000f00 */
[----:B------:R-:W-:Y:S01]  /*25a0*/  FMUL.FTZ R17, R17, UR5 ;  /* 0x0000000511117c20 */ /* 0x000fe20008410000 */
[----:B------:R-:W-:Y:S01]  /*25b0*/  FSETP.GTU.FTZ.AND P2, PT, R15, UR4, PT ;  /* 0x000000040f007c0b */ /* 0x000fe2000bf5c000 */
        /* <DEDUP_REMOVED lines=14> */
.L_x_8978:
        /* <DEDUP_REMOVED lines=12> */
.L_x_8979:
[----:B------:R-:W-:Y:S01]  /*2760*/  IMAD.WIDE.U32 R28, R4, -0x326172a9, RZ ;  /* 0xcd9e8d57041c7825 */ /* 0x000fe200078e00ff */
[----:B------:R-:W-:Y:S02]  /*2770*/  LOP3.LUT R32, R5, R25, R199, 0x96, !PT ;  /* 0x0000001905207212 */ /* 0x000fe400078e96c7 */
[C---:B------:R-:W-:Y:S01]  /*2780*/  IADD3 R19, PT, PT, R199.reuse, 0x32370b8f, RZ ;  /* 0x32370b8fc7137810 */ /* 0x040fe20007ffe0ff */
        /* <DEDUP_REMOVED lines=51> */
[----:B------:R-:W-:Y:S01]  /*2ac0*/  IMAD.MOV.U32 R164, RZ, RZ, R34 ;  /* 0x000000ffffa47224 */ /* 0x000fe200078e0022 */
[----:B------:R-:W-:-:S07]  /*2ad0*/  LOP3.LUT R219, R219, R24, R35, 0x96, !PT ;  /* 0x00000018dbdb7212 */ /* 0x000fce00078e9623 */
.L_x_8977:
[----:B------:R-:W-:Y:S01]  /*2ae0*/  I2FP.F32.U32 R17, R10 ;  /* 0x0000000a00117245 */ /* 0x000fe20000201000 */
[----:B------:R-:W-:Y:S01]  /*2af0*/  IMAD.U32 R10, R42, 0x10000, RZ ;  /* 0x000100002a0a7824 */ /* 0x000fe200078e00ff */
[C---:B------:R-:W-:Y:S01]  /*2b00*/  SHF.L.U32 R19, R26.reuse, 0x10, RZ ;  /* 0x000000101a137819 */ /* 0x040fe200000006ff */
[----:B------:R-:W-:Y:S01]  /*2b10*/  IMAD.MOV.U32 R24, RZ, RZ, 0x2 ;  /* 0x00000002ff187424 */ /* 0x000fe200078e00ff */
        /* <DEDUP_REMOVED lines=19> */
.L_x_8981:
        /* <DEDUP_REMOVED lines=12> */
.L_x_8982:
        /* <DEDUP_REMOVED lines=51> */
[----:B------:R-:W-:Y:S02]  /*3040*/  IADD3 R21, PT, PT, R198, -0x700cb87f, RZ ;  /* 0x8ff34781c6157810 */ /* 0x000fe40007ffe0ff */
[----:B------:R-:W-:Y:S01]  /*3050*/  LOP3.LUT R219, R219, R24, R35, 0x96, !PT ;  /* 0x00000018dbdb7212 */ /* 0x000fe200078e9623 */
[----:B------:R-:W-:Y:S01]  /*3060*/  IMAD.MOV.U32 R24, RZ, RZ, RZ ;  /* 0x000000ffff187224 */ /* 0x000fe200078e00ff */
[----:B------:R-:W-:Y:S02]  /*3070*/  LOP3.LUT R30, R21, R28, R33, 0x96, !PT ;  /* 0x0000001c151e7212 */ /* 0x000fe400078e9621 */
[----:B------:R-:W-:-:S07]  /*3080*/  MOV R164, R34 ;  /* 0x0000002200a47202 */ /* 0x000fce0000000f00 */
.L_x_8980:
[----:B------:R-:W-:Y:S01]  /*3090*/  I2FP.F32.U32 R19, R10 ;  /* 0x0000000a00137245 */ /* 0x000fe20000201000 */
[----:B------:R-:W-:Y:S01]  /*30a0*/  IMAD.U32 R21, R26, 0x10000, RZ ;  /* 0x000100001a157824 */ /* 0x000fe200078e00ff */
[----:B------:R-:W-:Y:S01]  /*30b0*/  ISETP.NE.AND P5, PT, R24, 0x1, PT ;  /* 0x000000011800780c */ /* 0x000fe20003fa5270 */
[----:B------:R-:W-:Y:S01]  /*30c0*/  IMAD.MOV.U32 R25, RZ, RZ, 0x2 ;  /* 0x00000002ff197424 */ /* 0x000fe200078e00ff */
[----:B------:R-:W-:Y:S01]  /*30d0*/  PRMT R10, R42, 0x7632, R10 ;  /* 0x000076322a0a7816 */ /* 0x000fe2000000000a */
[----:B------:R-:W-:Y:S01]  /*30e0*/  FFMA.FTZ R19, R19, R22, 1.1641532182693481445e-10 ;  /* 0x2f00000013137423 */ /* 0x000fe20000010016 */
[----:B------:R-:W-:Y:S02]  /*30f0*/  FMUL.FTZ R21, R21, R12 ;  /* 0x0000000c15157220 */ /* 0x000fe40000410000 */
[----:B------:R-:W-:Y:S02]  /*3100*/  SHF.L.U32 R23, R10, 0x10, RZ ;  /* 0x000000100a177819 */ /* 0x000fe400000006ff */
        /* <DEDUP_REMOVED lines=15> */
.L_x_8984:
        /* <DEDUP_REMOVED lines=12> */
.L_x_8985:
        /* <DEDUP_REMOVED lines=47> */
[----:B------:R-:W-:Y:S02]  /*35b0*/  HFMA2 R25, -RZ, RZ, 0, 0 ;  /* 0x00000000ff197431 */ /* 0x000fe400000001ff */
[----:B------:R-:W-:-:S05]  /*35c0*/  VIADD R21, R198, 0xf1bbcdc8 ;  /* 0xf1bbcdc8c6157836 */ /* 0x000fca0000000000 */
[----:B------:R-:W-:Y:S01]  /*35d0*/  LOP3.LUT R34, R21, R32, R29, 0x96, !PT ;  /* 0x0000002015227212 */ /* 0x000fe200078e961d */
[----:B------:R-:W-:-:S04]  /*35e0*/  IMAD.WIDE.U32 R32, R33, -0x326172a9, RZ ;  /* 0xcd9e8d5721207825 */ /* 0x000fc800078e00ff */
[----:B------:R-:W-:Y:S02]  /*35f0*/  VIADD R21, R198, 0x8ff34781 ;  /* 0x8ff34781c6157836 */ /* 0x000fe40000000000 */
[----:B------:R-:W-:-:S03]  /*3600*/  IMAD.WIDE.U32 R34, R34, -0x2daee0ad, RZ ;  /* 0xd2511f5322227825 */ /* 0x000fc600078e00ff */
[----:B------:R-:W-:Y:S01]  /*3610*/  LOP3.LUT R30, R21, R28, R33, 0x96, !PT ;  /* 0x0000001c151e7212 */ /* 0x000fe200078e9621 */
[----:B------:R-:W-:Y:S01]  /*3620*/  IMAD.MOV.U32 R164, RZ, RZ, R34 ;  /* 0x000000ffffa47224 */ /* 0x000fe200078e0022 */
[----:B------:R-:W-:-:S07]  /*3630*/  LOP3.LUT R219, R219, R24, R35, 0x96, !PT ;  /* 0x00000018dbdb7212 */ /* 0x000fce00078e9623 */
.L_x_8983:
        /* <DEDUP_REMOVED lines=8> */
[----:B------:R-:W-:-:S04]  /*36c0*/  FSETP.GTU.FTZ.AND P5, PT, R21, UR4, PT ;  /* 0x0000000415007c0b */ /* 0x000fc8000bfbc000 */
        /* <DEDUP_REMOVED lines=14> */
.L_x_8987:
        /* <DEDUP_REMOVED lines=14> */
.L_x_8988:
        /* <DEDUP_REMOVED lines=56> */
.L_x_8986:
        /* <DEDUP_REMOVED lines=8> */
[----:B------:R-:W-:Y:S01]  /*3c90*/  FSETP.GTU.FTZ.AND P6, PT, R23, UR4, PT ;  /* 0x0000000417007c0b */ /* 0x000fe2000bfdc000 */
[----:B------:R-:W-:-:S05]  /*3ca0*/  FMUL.FTZ R25, R25, UR5 ;  /* 0x0000000519197c20 */ /* 0x000fca0008410000 */
[----:B------:R-:W-:Y:S02]  /*3cb0*/  FSEL R10, R25, RZ, !P6 ;  /* 0x000000ff190a7208 */ /* 0x000fe40007000000 */
[----:B------:R-:W-:Y:S02]  /*3cc0*/  PLOP3.LUT P6, PT, P6, PT, PT, 0x8, 0x80 ;  /* 0x000000000080781c */ /* 0x000fe400037ce170 */
[----:B------:R-:W-:Y:S01]  /*3cd0*/  F2FP.BF16.F32.PACK_AB R25, R15, R13 ;  /* 0x0000000d0f19723e */ /* 0x000fe200000010ff */
[----:B------:R-:W-:-:S05]  /*3ce0*/  FFMA.FTZ R23, R10, R79, R27 ;  /* 0x0000004f0a177223 */ /* 0x000fca000001001b */
[----:B------:R-:W-:Y:S01]  /*3cf0*/  F2FP.BF16.F32.PACK_AB R27, R23, R21 ;  /* 0x00000015171b723e */ /* 0x000fe200000010ff */
[----:B------:R-:W-:Y:S06]  /*3d00*/  BRA `(.L_x_8989) ;  /* 0x0000002c00687947 */ /* 0x000fec0003800000 */
.L_x_8965:
        /* <DEDUP_REMOVED lines=15> */
.L_x_8991:
        /* <DEDUP_REMOVED lines=12> */
.L_x_8992:
        /* <DEDUP_REMOVED lines=46> */
[----:B------:R-:W-:Y:S01]  /*41a0*/  HFMA2 R13, -RZ, RZ, 0, 0 ;  /* 0x00000000ff0d7431 */ /* 0x000fe200000001ff */
[C---:B------:R-:W-:Y:S01]  /*41b0*/  IADD3 R11, PT, PT, R198.reuse, -0x700cb87f, RZ ;  /* 0x8ff34781c60b7810 */ /* 0x040fe20007ffe0ff */
[----:B------:R-:W-:Y:S02]  /*41c0*/  VIADD R9, R198, 0xf1bbcdc8 ;  /* 0xf1bbcdc8c6097836 */ /* 0x000fe40000000000 */
[----:B------:R-:W-:-:S03]  /*41d0*/  IMAD.WIDE.U32 R32, R32, -0x326172a9, RZ ;  /* 0xcd9e8d5720207825 */ /* 0x000fc600078e00ff */
[----:B------:R-:W-:Y:S02]  /*41e0*/  LOP3.LUT R9, R9, R34, R31, 0x96, !PT ;  /* 0x0000002209097212 */ /* 0x000fe400078e961f */
[----:B------:R-:W-:-:S03]  /*41f0*/  LOP3.LUT R30, R11, R30, R33, 0x96, !PT ;  /* 0x0000001e0b1e7212 */ /* 0x000fc600078e9621 */
[----:B------:R-:W-:-:S04]  /*4200*/  IMAD.WIDE.U32 R164, R9, -0x2daee0ad, RZ ;  /* 0xd2511f5309a47825 */ /* 0x000fc800078e00ff */
[----:B------:R-:W-:Y:S01]  /*4210*/  IMAD.MOV.U32 R9, RZ, RZ, R28 ;  /* 0x000000ffff097224 */ /* 0x000fe200078e001c */
[----:B------:R-:W-:-:S07]  /*4220*/  LOP3.LUT R219, R219, R10, R165, 0x96, !PT ;  /* 0x0000000adbdb7212 */ /* 0x000fce00078e96a5 */
.L_x_8990:
[----:B------:R-:W-:Y:S01]  /*4230*/  I2FP.F32.U32 R9, R9 ;  /* 0x0000000900097245 */ /* 0x000fe20000201000 */
[----:B-----5:R-:W-:Y:S01]  /*4240*/  IMAD.U32 R11, R24, 0x10000, RZ ;  /* 0x00010000180b7824 */ /* 0x020fe200078e00ff */
[----:B------:R-:W-:Y:S01]  /*4250*/  UMOV UR5, UR7 ;  /* 0x0000000700057c82 */ /* 0x000fe20008000000 */
[----:B------:R-:W-:Y:S01]  /*4260*/  UMOV UR4, UR6 ;  /* 0x0000000600047c82 */ /* 0x000fe20008000000 */
[----:B------:R-:W-:Y:S01]  /*4270*/  ISETP.NE.AND P2, PT, R13, 0x1, PT ;  /* 0x000000010d00780c */ /* 0x000fe20003f45270 */
[----:B------:R-:W-:Y:S01]  /*4280*/  FFMA.FTZ R9, R9, R22, 1.1641532182693481445e-10 ;  /* 0x2f00000009097423 */ /* 0x000fe20000010016 */
[----:B------:R-:W-:Y:S01]  /*4290*/  FMUL.FTZ R11, R11, R12 ;  /* 0x0000000c0b0b7220 */ /* 0x000fe20000410000 */
[----:B------:R-:W-:Y:S01]  /*42a0*/  LOP3.LUT R6, R6, 0xfffffffb, RZ, 0xc0, !PT ;  /* 0xfffffffb06067812 */ /* 0x000fe200078ec0ff */
[----:B------:R-:W-:Y:S01]  /*42b0*/  IMAD.MOV.U32 R15, RZ, RZ, 0x2 ;  /* 0x00000002ff0f7424 */ /* 0x000fe200078e00ff */
        /* <DEDUP_REMOVED lines=17> */
.L_x_8994:
        /* <DEDUP_REMOVED lines=12> */
.L_x_8995:
        /* <DEDUP_REMOVED lines=56> */
.L_x_8993:
[----:B------:R-:W-:Y:S01]  /*4810*/  I2FP.F32.U32 R11, R10 ;  /* 0x0000000a000b7245 */ /* 0x000fe20000201000 */
[----:B------:R-:W-:Y:S01]  /*4820*/  IMAD.U32 R13, R24, 0x10000, RZ ;  /* 0x00010000180d7824 */ /* 0x000fe200078e00ff */
[----:B------:R-:W-:Y:S01]  /*4830*/  ISETP.NE.AND P2, PT, R15, 0x1, PT ;  /* 0x000000010f00780c */ /* 0x000fe20003f45270 */
[----:B------:R-:W-:Y:S01]  /*4840*/  HFMA2 R17, -RZ, RZ, 0, 1.1920928955078125e-07 ;  /* 0x00000002ff117431 */ /* 0x000fe200000001ff */
[----:B------:R-:W-:Y:S01]  /*4850*/  LOP3.LUT R6, R6, 0xfffffffd, RZ, 0xc0, !PT ;  /* 0xfffffffd06067812 */ /* 0x000fe200078ec0ff */
[----:B------:R-:W-:Y:S01]  /*4860*/  FFMA.FTZ R11, R11, R22, 1.1641532182693481445e-10 ;  /* 0x2f0000000b0b7423 */ /* 0x000fe20000010016 */
[----:B------:R-:W-:-:S04]  /*4870*/  FMUL.FTZ R13, R13, R12 ;  /* 0x0000000c0d0d7220 */ /* 0x000fc80000410000 */
        /* <DEDUP_REMOVED lines=16> */
.L_x_8997:
        /* <DEDUP_REMOVED lines=12> */
.L_x_8998:
        /* <DEDUP_REMOVED lines=35> */
[----:B------:R-:W-:-:S03]  /*4c70*/  IADD3 R13, PT, PT, R198, -0x4ab325aa, RZ ;  /* 0xb54cda56c60d7810 */ /* 0x000fc60007ffe0ff */
[----:B------:R-:W-:Y:S01]  /*4c80*/  VIADD R15, R199, 0x646e171e ;  /* 0x646e171ec70f7836 */ /* 0x000fe20000000000 */
[----:B------:R-:W-:-:S04]  /*4c90*/  LOP3.LUT R13, R13, R34, R31, 0x96, !PT ;  /* 0x000000220d0d7212 */ /* 0x000fc800078e961f */
[----:B------:R-:W-:Y:S01]  /*4ca0*/  LOP3.LUT R15, R15, R32, R29, 0x96, !PT ;  /* 0x000000200f0f7212 */ /* 0x000fe200078e961d */
[----:B------:R-:W-:-:S04]  /*4cb0*/  IMAD.WIDE.U32 R32, R13, -0x2daee0ad, RZ ;  /* 0xd2511f530d207825 */ /* 0x000fc800078e00ff */
[----:B------:R-:W-:-:S04]  /*4cc0*/  IMAD.WIDE.U32 R34, R15, -0x326172a9, RZ ;  /* 0xcd9e8d570f227825 */ /* 0x000fc800078e00ff */
[C---:B------:R-:W-:Y:S01]  /*4cd0*/  VIADD R13, R199.reuse, 0x1fd5c5a3 ;  /* 0x1fd5c5a3c70d7836 */ /* 0x040fe20000000000 */
[----:B------:R-:W-:Y:S01]  /*4ce0*/  LOP3.LUT R29, R14, R30, R35, 0x96, !PT ;  /* 0x0000001e0e1d7212 */ /* 0x000fe200078e9623 */
[----:B------:R-:W-:-:S03]  /*4cf0*/  VIADD R15, R199, 0xdb3d7428 ;  /* 0xdb3d7428c70f7836 */ /* 0x000fc60000000000 */
[----:B------:R-:W-:Y:S01]  /*4d00*/  LOP3.LUT R13, R13, R28, R33, 0x96, !PT ;  /* 0x0000001c0d0d7212 */ /* 0x000fe200078e9621 */
        /* <DEDUP_REMOVED lines=8> */
[----:B------:R-:W-:-:S03]  /*4d90*/  LOP3.LUT R30, R13, R30, R33, 0x96, !PT ;  /* 0x0000001e0d1e7212 */ /* 0x000fc600078e9621 */
[----:B------:R-:W-:Y:S01]  /*4da0*/  IMAD.MOV.U32 R164, RZ, RZ, R34 ;  /* 0x000000ffffa47224 */ /* 0x000fe200078e0022 */
[----:B------:R-:W-:-:S07]  /*4db0*/  LOP3.LUT R219, R219, R28, R35, 0x96, !PT ;  /* 0x0000001cdbdb7212 */ /* 0x000fce00078e9623 */
.L_x_8996:
[----:B------:R-:W-:Y:S01]  /*4dc0*/  I2FP.F32.U32 R13, R10 ;  /* 0x0000000a000d7245 */ /* 0x000fe20000201000 */
[----:B------:R-:W-:Y:S01]  /*4dd0*/  IMAD.MOV.U32 R19, RZ, RZ, 0x2 ;  /* 0x00000002ff137424 */ /* 0x000fe200078e00ff */
[----:B------:R-:W-:Y:S02]  /*4de0*/  SHF.L.U32 R15, R25, 0x10, RZ ;  /* 0x00000010190f7819 */ /* 0x000fe400000006ff */
[----:B------:R-:W-:Y:S01]  /*4df0*/  ISETP.NE.AND P2, PT, R17, 0x1, PT ;  /* 0x000000011100780c */ /* 0x000fe20003f45270 */
[----:B------:R-:W-:Y:S01]  /*4e00*/  FFMA.FTZ R13, R13, R22, 1.1641532182693481445e-10 ;  /* 0x2f0000000d0d7423 */ /* 0x000fe20000010016 */
[----:B------:R-:W-:Y:S01]  /*4e10*/  PRMT R10, R25, 0x7632, R10 ;  /* 0x00007632190a7816 */ /* 0x000fe2000000000a */
[----:B------:R-:W-:-:S03]  /*4e20*/  FMUL.FTZ R15, R15, R12 ;  /* 0x0000000c0f0f7220 */ /* 0x000fc60000410000 */
[----:B------:R-:W-:Y:S01]  /*4e30*/  FSETP.GTU.FTZ.AND P1, PT, R13, UR4, PT ;  /* 0x000000040d007c0b */ /* 0x000fe2000bf3c000 */
[----:B------:R-:W-:-:S05]  /*4e40*/  FMUL.FTZ R15, R15, UR5 ;  /* 0x000000050f0f7c20 */ /* 0x000fca0008410000 */
        /* <DEDUP_REMOVED lines=13> */
.L_x_9000:
        /* <DEDUP_REMOVED lines=12> */
.L_x_9001:
        /* <DEDUP_REMOVED lines=56> */
.L_x_8999:
[----:B------:R-:W-:Y:S01]  /*5360*/  I2FP.F32.U32 R15, R15 ;  /* 0x0000000f000f7245 */ /* 0x000fe20000201000 */
[----:B------:R-:W-:Y:S01]  /*5370*/  IMAD.U32 R17, R10, 0x10000, RZ ;  /* 0x000100000a117824 */ /* 0x000fe200078e00ff */
[----:B------:R-:W-:Y:S01]  /*5380*/  ISETP.NE.AND P3, PT, R19, 0x1, PT ;  /* 0x000000011300780c */ /* 0x000fe20003f65270 */
[----:B------:R-:W-:Y:S02]  /*5390*/  IMAD.MOV.U32 R21, RZ, RZ, 0x2 ;  /* 0x00000002ff157424 */ /* 0x000fe400078e00ff */
        /* <DEDUP_REMOVED lines=17> */
.L_x_9003:
        /* <DEDUP_REMOVED lines=12> */
.L_x_9004:
        /* <DEDUP_REMOVED lines=56> */
.L_x_9002:
[----:B------:R-:W-:Y:S01]  /*58f0*/  I2FP.F32.U32 R17, R10 ;  /* 0x0000000a00117245 */ /* 0x000fe20000201000 */
[C---:B------:R-:W-:Y:S01]  /*5900*/  IMAD.U32 R19, R26.reuse, 0x10000, RZ ;  /* 0x000100001a137824 */ /* 0x040fe200078e00ff */
[----:B------:R-:W-:Y:S01]  /*5910*/  ISETP.NE.AND P4, PT, R21, 0x1, PT ;  /* 0x000000011500780c */ /* 0x000fe20003f85270 */
[----:B------:R-:W-:Y:S01]  /*5920*/  HFMA2 R23, -RZ, RZ, 0, 1.1920928955078125e-07 ;  /* 0x00000002ff177431 */ /* 0x000fe200000001ff */
[----:B------:R-:W-:Y:S01]  /*5930*/  PRMT R26, R26, 0x7632, R26 ;  /* 0x000076321a1a7816 */ /* 0x000fe2000000001a */
        /* <DEDUP_REMOVED lines=17> */
.L_x_9006:
        /* <DEDUP_REMOVED lines=12> */
.L_x_9007:
        /* <DEDUP_REMOVED lines=56> */
.L_x_9005:
[----:B------:R-:W-:Y:S01]  /*5e90*/  I2FP.F32.U32 R19, R10 ;  /* 0x0000000a00137245 */ /* 0x000fe20000201000 */
[----:B------:R-:W-:Y:S01]  /*5ea0*/  IMAD.MOV.U32 R24, RZ, RZ, 0x2 ;  /* 0x00000002ff187424 */ /* 0x000fe200078e00ff */
[----:B------:R-:W-:Y:S02]  /*5eb0*/  SHF.L.U32 R21, R26, 0x10, RZ ;  /* 0x000000101a157819 */ /* 0x000fe400000006ff */
[----:B------:R-:W-:Y:S01]  /*5ec0*/  ISETP.NE.AND P5, PT, R23, 0x1, PT ;  /* 0x000000011700780c */ /* 0x000fe20003fa5270 */
[----:B------:R-:W-:Y:S02]  /*5ed0*/  FFMA.FTZ R19, R19, R22, 1.1641532182693481445e-10 ;  /* 0x2f00000013137423 */ /* 0x000fe40000010016 */
        /* <DEDUP_REMOVED lines=16> */
.L_x_9009:
        /* <DEDUP_REMOVED lines=12> */
.L_x_9010:
        /* <DEDUP_REMOVED lines=50> */
[----:B------:R-:W-:-:S04]  /*63c0*/  IMAD.WIDE.U32 R34, R21, -0x2daee0ad, RZ ;  /* 0xd2511f5315227825 */ /* 0x000fc800078e00ff */
[----:B------:R-:W-:Y:S01]  /*63d0*/  VIADD R23, R198, 0x8ff34781 ;  /* 0x8ff34781c6177836 */ /* 0x000fe20000000000 */
[----:B------:R-:W-:Y:S01]  /*63e0*/  LOP3.LUT R219, R219, R24, R35, 0x96, !PT ;  /* 0x00000018dbdb7212 */ /* 0x000fe200078e9623 */
[----:B------:R-:W-:Y:S02]  /*63f0*/  HFMA2 R24, -RZ, RZ, 0, 0 ;  /* 0x00000000ff187431 */ /* 0x000fe400000001ff */
[----:B------:R-:W-:Y:S01]  /*6400*/  IMAD.MOV.U32 R164, RZ, RZ, R34 ;  /* 0x000000ffffa47224 */ /* 0x000fe200078e0022 */
[----:B------:R-:W-:-:S07]  /*6410*/  LOP3.LUT R30, R23, R28, R33, 0x96, !PT ;  /* 0x0000001c171e7212 */ /* 0x000fce00078e9621 */
.L_x_9008:
[----:B------:R-:W-:Y:S01]  /*6420*/  I2FP.F32.U32 R21, R10 ;  /* 0x0000000a00157245 */ /* 0x000fe20000201000 */
[C---:B------:R-:W-:Y:S01]  /*6430*/  IMAD.U32 R23, R27.reuse, 0x10000, RZ ;  /* 0x000100001b177824 */ /* 0x040fe200078e00ff */
[----:B------:R-:W-:Y:S01]  /*6440*/  ISETP.NE.AND P6, PT, R24, 0x1, PT ;  /* 0x000000011800780c */ /* 0x000fe20003fc5270 */
[----:B------:R-:W-:Y:S01]  /*6450*/  IMAD.MOV.U32 R33, RZ, RZ, 0x2 ;  /* 0x00000002ff217424 */ /* 0x000fe200078e00ff */
[----:B------:R-:W-:Y:S01]  /*6460*/  PRMT R10, R27, 0x7632, R10 ;  /* 0x000076321b0a7816 */ /* 0x000fe2000000000a */
[----:B------:R-:W-:Y:S01]  /*6470*/  FFMA.FTZ R21, R21, R22, 1.1641532182693481445e-10 ;  /* 0x2f00000015157423 */ /* 0x000fe20000010016 */
[----:B------:R-:W-:-:S04]  /*6480*/  FMUL.FTZ R23, R23, R12 ;  /* 0x0000000c17177220 */ /* 0x000fc80000410000 */
        /* <DEDUP_REMOVED lines=15> */
.L_x_9012:
        /* <DEDUP_REMOVED lines=14> */
.L_x_9013:
        /* <DEDUP_REMOVED lines=30> */
[----:B------:R-:W-:Y:S01]  /*6840*/  LOP3.LUT R23, R23, R24, R29, 0x96, !PT ;  /* 0x0000001817177212 */ /* 0x000fe200078e961d */
[----:B------:R-:W-:Y:S02]  /*6850*/  VIADD R29, R199, 0x646e171e ;  /* 0x646e171ec71d7836 */ /* 0x000fe40000000000 */
[----:B------:R-:W-:-:S04]  /*6860*/  IMAD.WIDE.U32 R24, R25, -0x2daee0ad, RZ ;  /* 0xd2511f5319187825 */ /* 0x000fc800078e00ff */
[----:B------:R-:W-:Y:S01]  /*6870*/  IMAD.WIDE.U32 R26, R23, -0x326172a9, RZ ;  /* 0xcd9e8d57171a7825 */ /* 0x000fe200078e00ff */
[----:B------:R-:W-:-:S03]  /*6880*/  LOP3.LUT R29, R29, R28, R25, 0x96, !PT ;  /* 0x0000001c1d1d7212 */ /* 0x000fc600078e9619 */
[----:B------:R-:W-:-:S05]  /*6890*/  VIADD R23, R198, 0xb54cda56 ;  /* 0xb54cda56c6177836 */ /* 0x000fca0000000000 */
        /* <DEDUP_REMOVED lines=15> */
[----:B------:R-:W-:Y:S02]  /*6990*/  IMAD.MOV.U32 R33, RZ, RZ, RZ ;  /* 0x000000ffff217224 */ /* 0x000fe400078e00ff */
[----:B------:R-:W-:-:S04]  /*69a0*/  IMAD.WIDE.U32 R28, R23, -0x2daee0ad, RZ ;  /* 0xd2511f53171c7825 */ /* 0x000fc800078e00ff */
[----:B------:R-:W-:Y:S01]  /*69b0*/  IMAD.MOV.U32 R23, RZ, RZ, R164 ;  /* 0x000000ffff177224 */ /* 0x000fe200078e00a4 */
[----:B------:R-:W-:Y:S02]  /*69c0*/  LOP3.LUT R219, R219, R24, R29, 0x96, !PT ;  /* 0x00000018dbdb7212 */ /* 0x000fe400078e961d */
[----:B------:R-:W-:-:S07]  /*69d0*/  MOV R164, R28 ;  /* 0x0000001c00a47202 */ /* 0x000fce0000000f00 */
.L_x_9011:
[----:B------:R-:W-:Y:S01]  /*69e0*/  I2FP.F32.U32 R23, R23 ;  /* 0x0000001700177245 */ /* 0x000fe20000201000 */
[----:B------:R-:W-:Y:S01]  /*69f0*/  IMAD.U32 R25, R10, 0x10000, RZ ;  /* 0x000100000a197824 */ /* 0x000fe200078e00ff */
[----:B------:R-:W-:Y:S02]  /*6a00*/  F2FP.BF16.F32.PACK_AB R26, R19, R17 ;  /* 0x00000011131a723e */ /* 0x000fe400000010ff */
[----:B------:R-:W-:Y:S01]  /*6a10*/  F2FP.BF16.F32.PACK_AB R24, R11, R9 ;  /* 0x000000090b18723e */ /* 0x000fe200000010ff */
[----:B------:R-:W-:Y:S01]  /*6a20*/  FFMA.FTZ R23, R23, R22, 1.1641532182693481445e-10 ;  /* 0x2f00000017177423 */ /* 0x000fe20000010016 */
[----:B------:R-:W-:-:S04]  /*6a30*/  FMUL.FTZ R25, R25, R12 ;  /* 0x0000000c19197220 */ /* 0x000fc80000410000 */
[----:B------:R-:W-:Y:S01]  /*6a40*/  FMUL.FTZ R25, R25, UR5 ;  /* 0x0000000519197c20 */ /* 0x000fe20008410000 */
[----:B------:R-:W-:-:S04]  /*6a50*/  FSETP.GTU.FTZ.AND P6, PT, R23, UR4, PT ;  /* 0x0000000417007c0b */ /* 0x000fc8000bfdc000 */
[----:B------:R-:W-:Y:S02]  /*6a60*/  FSEL R10, R25, RZ, !P6 ;  /* 0x000000ff190a7208 */ /* 0x000fe40007000000 */
[----:B------:R-:W-:Y:S02]  /*6a70*/  PLOP3.LUT P6, PT, P6, PT, PT, 0x8, 0x80 ;  /* 0x000000000080781c */ /* 0x000fe400037ce170 */
[----:B------:R-:W-:Y:S01]  /*6a80*/  F2FP.BF16.F32.PACK_AB R25, R15, R13 ;  /* 0x0000000d0f19723e */ /* 0x000fe200000010ff */
[----:B------:R-:W-:-:S05]  /*6a90*/  FMUL.FTZ R23, R10, R79 ;  /* 0x0000004f0a177220 */ /* 0x000fca0000410000 */
[----:B------:R-:W-:-:S07]  /*6aa0*/  F2FP.BF16.F32.PACK_AB R27, R23, R21 ;  /* 0x00000015171b723e */ /* 0x000fce00000010ff */
.L_x_8989:
        /* <DEDUP_REMOVED lines=15> */
[C---:B0-----:R-:W-:Y:S01]  /*6ba0*/  IMAD.WIDE.U32 R28, R8.reuse, 0x10, R196 ;  /* 0x00000010081c7825 */ /* 0x041fe200078e00c4 */
[----:B------:R-:W-:-:S02]  /*6bb0*/  IADD3 R10, PT, PT, R8, 0x80, RZ ;  /* 0x00000080080a7810 */ /* 0x000fc40007ffe0ff */
[----:B------:R-:W-:Y:S02]  /*6bc0*/  LOP3.LUT R169, R169, R168, RZ, 0xfc, !PT ;  /* 0x000000a8a9a97212 */ /* 0x000fe400078efcff */
        /* <DEDUP_REMOVED lines=24> */
.L_x_9016:
        /* <DEDUP_REMOVED lines=12> */
.L_x_9017:
        /* <DEDUP_REMOVED lines=51> */
[----:B------:R-:W-:-:S03]  /*7140*/  LOP3.LUT R30, R25, R26, R33, 0x96, !PT ;  /* 0x0000001a191e7212 */ /* 0x000fc600078e9621 */
[----:B------:R-:W-:Y:S02]  /*7150*/  IMAD.MOV.U32 R26, RZ, RZ, R28 ;  /* 0x000000ffff1a7224 */ /* 0x000fe400078e001c */
[----:B------:R-:W-:Y:S01]  /*7160*/  HFMA2 R28, -RZ, RZ, 0, 0 ;  /* 0x00000000ff1c7431 */ /* 0x000fe200000001ff */
[----:B------:R-:W-:Y:S01]  /*7170*/  LOP3.LUT R219, R219, R24, R29, 0x96, !PT ;  /* 0x00000018dbdb7212 */ /* 0x000fe200078e961d */
[----:B------:R-:W-:-:S07]  /*7180*/  IMAD.MOV.U32 R24, RZ, RZ, R164 ;  /* 0x000000ffff187224 */ /* 0x000fce00078e00a4 */
.L_x_9015:
[----:B------:R-:W-:Y:S01]  /*7190*/  I2FP.F32.U32 R25, R24 ;  /* 0x0000001800197245 */ /* 0x000fe20000201000 */
[----:B-----5:R-:W-:Y:S01]  /*71a0*/  IMAD.U32 R27, R36, 0x10000, RZ ;  /* 0x00010000241b7824 */ /* 0x020fe200078e00ff */
[----:B------:R-:W-:Y:S01]  /*71b0*/  ISETP.NE.AND P2, PT, R28, 0x1, PT ;  /* 0x000000011c00780c */ /* 0x000fe20003f45270 */
[----:B------:R-:W-:Y:S01]  /*71c0*/  IMAD.U32 R24, R40, 0x10000, RZ ;  /* 0x0001000028187824 */ /* 0x000fe200078e00ff */
[----:B------:R-:W-:Y:S01]  /*71d0*/  LOP3.LUT R6, R6, 0xfffffffb, RZ, 0xc0, !PT ;  /* 0xfffffffb06067812 */ /* 0x000fe200078ec0ff */
[----:B------:R-:W-:Y:S01]  /*71e0*/  FFMA.FTZ R25, R25, R22, 1.1641532182693481445e-10 ;  /* 0x2f00000019197423 */ /* 0x000fe20000010016 */
[----:B------:R-:W-:Y:S01]  /*71f0*/  FMUL.FTZ R27, R27, R12 ;  /* 0x0000000c1b1b7220 */ /* 0x000fe20000410000 */
[----:B------:R-:W-:Y:S02]  /*7200*/  PRMT R36, R36, 0x7632, R36 ;  /* 0x0000763224247816 */ /* 0x000fe40000000024 */
[----:B------:R-:W-:Y:S01]  /*7210*/  MOV R31, 0x2 ;  /* 0x00000002001f7802 */ /* 0x000fe20000000f00 */
        /* <DEDUP_REMOVED lines=16> */
.L_x_9019:
        /* <DEDUP_REMOVED lines=12> */
.L_x_9020:
[----:B------:R-:W-:Y:S01]  /*73e0*/  IMAD.WIDE.U32 R30, R4, -0x326172a9, RZ ;  /* 0xcd9e8d57041e7825 */ /* 0x000fe200078e00ff */
[----:B------:R-:W-:Y:S02]  /*73f0*/  LOP3.LUT R34, R5, R29, R199, 0x96, !PT ;  /* 0x0000001d05227212 */ /* 0x000fe400078e96c7 */
[----:B------:R-:W-:Y:S01]  /*7400*/  MOV R24, R26 ;  /* 0x0000001a00187202 */ /* 0x000fe20000000f00 */
        /* <DEDUP_REMOVED lines=52> */
[----:B------:R-:W-:-:S07]  /*7750*/  IMAD.MOV.U32 R31, RZ, RZ, RZ ;  /* 0x000000ffff1f7224 */ /* 0x000fce00078e00ff */
.L_x_9018:
        /* <DEDUP_REMOVED lines=25> */
.L_x_9022:
        /* <DEDUP_REMOVED lines=12> */
.L_x_9023:
        /* <DEDUP_REMOVED lines=54> */
[----:B------:R-:W-:Y:S02]  /*7d10*/  LOP3.LUT R219, R219, R28, R35, 0x96, !PT ;  /* 0x0000001cdbdb7212 */ /* 0x000fe400078e9623 */
[----:B------:R-:W-:-:S07]  /*7d20*/  MOV R26, R34 ;  /* 0x00000022001a7202 */ /* 0x000fce0000000f00 */
.L_x_9021:
[----:B------:R-:W-:Y:S01]  /*7d30*/  I2FP.F32.U32 R29, R24 ;  /* 0x00000018001d7245 */ /* 0x000fe20000201000 */
[----:B------:R-:W-:Y:S01]  /*7d40*/  IMAD.U32 R31, R37, 0x10000, RZ ;  /* 0x00010000251f7824 */ /* 0x000fe200078e00ff */
[----:B------:R-:W-:Y:S01]  /*7d50*/  ISETP.NE.AND P2, PT, R33, 0x1, PT ;  /* 0x000000012100780c */ /* 0x000fe20003f45270 */
[----:B------:R-:W-:Y:S01]  /*7d60*/  IMAD.MOV.U32 R34, RZ, RZ, 0x2 ;  /* 0x00000002ff227424 */ /* 0x000fe200078e00ff */
[----:B------:R-:W-:Y:S01]  /*7d70*/  SHF.L.U32 R24, R41, 0x10, RZ ;  /* 0x0000001029187819 */ /* 0x000fe200000006ff */
[----:B------:R-:W-:Y:S01]  /*7d80*/  FFMA.FTZ R29, R29, R22, 1.1641532182693481445e-10 ;  /* 0x2f0000001d1d7423 */ /* 0x000fe20000010016 */
[----:B------:R-:W-:Y:S01]  /*7d90*/  FMUL.FTZ R31, R31, R12 ;  /* 0x0000000c1f1f7220 */ /* 0x000fe20000410000 */
[----:B------:R-:W-:-:S03]  /*7da0*/  IMAD.MOV.U32 R28, RZ, RZ, R32 ;  /* 0x000000ffff1c7224 */ /* 0x000fc600078e0020 */
[----:B------:R-:W-:Y:S01]  /*7db0*/  FMUL.FTZ R31, R31, UR5 ;  /* 0x000000051f1f7c20 */ /* 0x000fe20008410000 */
[----:B------:R-:W-:-:S04]  /*7dc0*/  FSETP.GTU.FTZ.AND P1, PT, R29, UR4, PT ;  /* 0x000000041d007c0b */ /* 0x000fc8000bf3c000 */
        /* <DEDUP_REMOVED lines=13> */
.L_x_9025:
        /* <DEDUP_REMOVED lines=12> */
.L_x_9026:
        /* <DEDUP_REMOVED lines=52> */
[----:B------:R-:W-:Y:S01]  /*82a0*/  LOP3.LUT R219, R219, R164, R35, 0x96, !PT ;  /* 0x000000a4dbdb7212 */ /* 0x000fe200078e9623 */
[----:B------:R-:W-:Y:S02]  /*82b0*/  IMAD.MOV.U32 R26, RZ, RZ, R34 ;  /* 0x000000ffff1a7224 */ /* 0x000fe400078e0022 */
[----:B------:R-:W-:Y:S01]  /*82c0*/  HFMA2 R34, -RZ, RZ, 0, 0 ;  /* 0x00000000ff227431 */ /* 0x000fe200000001ff */
[----:B------:R-:W-:-:S07]  /*82d0*/  LOP3.LUT R30, R31, R30, R33, 0x96, !PT ;  /* 0x0000001e1f1e7212 */ /* 0x000fce00078e9621 */
.L_x_9024:
        /* <DEDUP_REMOVED lines=23> */
.L_x_9028:
        /* <DEDUP_REMOVED lines=12> */
.L_x_9029:
[----:B------:R-:W-:Y:S01]  /*8510*/  IMAD.WIDE.U32 R34, R4, -0x326172a9, RZ ;  /* 0xcd9e8d5704227825 */ /* 0x000fe200078e00ff */
[----:B------:R-:W-:-:S03]  /*8520*/  LOP3.LUT R164, R5, R33, R199, 0x96, !PT ;  /* 0x0000002105a47212 */ /* 0x000fc600078e96c7 */
[----:B------:R-:W-:Y:S02]  /*8530*/  HFMA2 R28, -RZ, RZ, 0, 0 ;  /* 0x00000000ff1c7431 */ /* 0x000fe400000001ff */
        /* <DEDUP_REMOVED lines=51> */
[----:B------:R-:W-:Y:S01]  /*8870*/  IMAD.MOV.U32 R26, RZ, RZ, R36 ;  /* 0x000000ffff1a7224 */ /* 0x000fe200078e0024 */
[----:B------:R-:W-:Y:S02]  /*8880*/  MOV R32, R164 ;  /* 0x000000a400207202 */ /* 0x000fe40000000f00 */
[----:B------:R-:W-:-:S07]  /*8890*/  LOP3.LUT R219, R219, R34, R37, 0x96, !PT ;  /* 0x00000022dbdb7212 */ /* 0x000fce00078e9625 */
.L_x_9027:
[----:B------:R-:W-:Y:S01]  /*88a0*/  I2FP.F32.U32 R33, R24 ;  /* 0x0000001800217245 */ /* 0x000fe20000201000 */
[----:B------:R-:W-:Y:S01]  /*88b0*/  IMAD.U32 R35, R38, 0x10000, RZ ;  /* 0x0001000026237824 */ /* 0x000fe200078e00ff */
[----:B------:R-:W-:Y:S01]  /*88c0*/  ISETP.NE.AND P4, PT, R28, 0x1, PT ;  /* 0x000000011c00780c */ /* 0x000fe20003f85270 */
[----:B------:R-:W-:Y:S01]  /*88d0*/  IMAD.U32 R24, R42, 0x10000, RZ ;  /* 0x000100002a187824 */ /* 0x000fe200078e00ff */
[----:B------:R-:W-:Y:S01]  /*88e0*/  PRMT R38, R38, 0x7632, R38 ;  /* 0x0000763226267816 */ /* 0x000fe20000000026 */
[----:B------:R-:W-:Y:S01]  /*88f0*/  FFMA.FTZ R33, R33, R22, 1.1641532182693481445e-10 ;  /* 0x2f00000021217423 */ /* 0x000fe20000010016 */
[----:B------:R-:W-:Y:S01]  /*8900*/  FMUL.FTZ R35, R35, R12 ;  /* 0x0000000c23237220 */ /* 0x000fe20000410000 */
[----:B------:R-:W-:-:S03]  /*8910*/  MOV R34, 0x2 ;  /* 0x0000000200227802 */ /* 0x000fc60000000f00 */
        /* <DEDUP_REMOVED lines=15> */
.L_x_9031:
        /* <DEDUP_REMOVED lines=12> */
.L_x_9032:
        /* <DEDUP_REMOVED lines=57> */
.L_x_9030:
[----:B------:R-:W-:Y:S01]  /*8e60*/  I2FP.F32.U32 R35, R24 ;  /* 0x0000001800237245 */ /* 0x000fe20000201000 */
[----:B------:R-:W-:Y:S01]  /*8e70*/  IMAD.U32 R37, R38, 0x10000, RZ ;  /* 0x0001000026257824 */ /* 0x000fe200078e00ff */
[----:B------:R-:W-:Y:S02]  /*8e80*/  ISETP.NE.AND P5, PT, R34, 0x1, PT ;  /* 0x000000012200780c */ /* 0x000fe40003fa5270 */
[----:B------:R-:W-:Y:S01]  /*8e90*/  PRMT R24, R42, 0x7632, R24 ;  /* 0x000076322a187816 */ /* 0x000fe20000000018 */
[----:B------:R-:W-:Y:S01]  /*8ea0*/  FFMA.FTZ R35, R35, R22, 1.1641532182693481445e-10 ;  /* 0x2f00000023237423 */ /* 0x000fe20000010016 */
[----:B------:R-:W-:Y:S01]  /*8eb0*/  FMUL.FTZ R37, R37, R12 ;  /* 0x0000000c25257220 */ /* 0x000fe20000410000 */
[----:B------:R-:W-:Y:S02]  /*8ec0*/  MOV R36, 0x2 ;  /* 0x0000000200247802 */ /* 0x000fe40000000f00 */
[----:B------:R-:W-:Y:S02]  /*8ed0*/  IMAD.U32 R165, R24, 0x10000, RZ ;  /* 0x0001000018a57824 */ /* 0x000fe400078e00ff */
        /* <DEDUP_REMOVED lines=15> */
.L_x_9034:
        /* <DEDUP_REMOVED lines=12> */
.L_x_9035:
        /* <DEDUP_REMOVED lines=57> */
.L_x_9033:
[----:B------:R-:W-:Y:S01]  /*9420*/  I2FP.F32.U32 R37, R24 ;  /* 0x0000001800257245 */ /* 0x000fe20000201000 */
[----:B------:R-:W-:Y:S01]  /*9430*/  IMAD.U32 R165, R39, 0x10000, RZ ;  /* 0x0001000027a57824 */ /* 0x000fe200078e00ff */
[----:B------:R-:W-:Y:S01]  /*9440*/  ISETP.NE.AND P6, PT, R36, 0x1, PT ;  /* 0x000000012400780c */ /* 0x000fe20003fc5270 */
[----:B------:R-:W-:Y:S01]  /*9450*/  IMAD.U32 R24, R43, 0x10000, RZ ;  /* 0x000100002b187824 */ /* 0x000fe200078e00ff */
[----:B------:R-:W-:Y:S01]  /*9460*/  MOV R38, 0x2 ;  /* 0x0000000200267802 */ /* 0x000fe20000000f00 */
        /* <DEDUP_REMOVED lines=18> */
.L_x_9037:
        /* <DEDUP_REMOVED lines=14> */
.L_x_9038:
        /* <DEDUP_REMOVED lines=57> */
.L_x_9036:
[----:B------:R-:W-:Y:S01]  /*9a00*/  I2FP.F32.U32 R39, R28 ;  /* 0x0000001c00277245 */ /* 0x000fe20000201000 */
[----:B------:R-:W-:Y:S01]  /*9a10*/  IMAD.U32 R165, R24, 0x10000, RZ ;  /* 0x0001000018a57824 */ /* 0x000fe200078e00ff */
[----:B------:R-:W-:Y:S02]  /*9a20*/  PRMT R24, R43, 0x7632, R24 ;  /* 0x000076322b187816 */ /* 0x000fe40000000018 */
[----:B------:R-:W-:Y:S01]  /*9a30*/  F2FP.BF16.F32.PACK_AB R166, R35, R33 ;  /* 0x0000002123a6723e */ /* 0x000fe200000010ff */
[----:B------:R-:W-:Y:S01]  /*9a40*/  FFMA.FTZ R39, R39, R22, 1.1641532182693481445e-10 ;  /* 0x2f00000027277423 */ /* 0x000fe20000010016 */
[----:B------:R-:W-:Y:S01]  /*9a50*/  FMUL.FTZ R165, R165, R12 ;  /* 0x0000000ca5a57220 */ /* 0x000fe20000410000 */
[----:B------:R-:W-:Y:S01]  /*9a60*/  IMAD.U32 R167, R24, 0x10000, RZ ;  /* 0x0001000018a77824 */ /* 0x000fe200078e00ff */
[----:B------:R-:W-:Y:S02]  /*9a70*/  F2FP.BF16.F32.PACK_AB R164, R27, R25 ;  /* 0x000000191ba4723e */ /* 0x000fe400000010ff */
[----:B------:R-:W-:Y:S01]  /*9a80*/  FMUL.FTZ R165, R165, UR5 ;  /* 0x00000005a5a57c20 */ /* 0x000fe20008410000 */
[----:B------:R-:W-:-:S04]  /*9a90*/  FSETP.GTU.FTZ.AND P6, PT, R39, UR4, PT ;  /* 0x0000000427007c0b */ /* 0x000fc8000bfdc000 */
[----:B------:R-:W-:Y:S02]  /*9aa0*/  FSEL R24, R165, RZ, !P6 ;  /* 0x000000ffa5187208 */ /* 0x000fe40007000000 */
[----:B------:R-:W-:Y:S02]  /*9ab0*/  PLOP3.LUT P6, PT, P6, PT, PT, 0x8, 0x80 ;  /* 0x000000000080781c */ /* 0x000fe400037ce170 */
[----:B------:R-:W-:Y:S01]  /*9ac0*/  F2FP.BF16.F32.PACK_AB R165, R31, R29 ;  /* 0x0000001d1fa5723e */ /* 0x000fe200000010ff */
[----:B------:R-:W-:-:S05]  /*9ad0*/  FFMA.FTZ R39, R24, R71, R167 ;  /* 0x0000004718277223 */ /* 0x000fca00000100a7 */
[----:B------:R-:W-:Y:S01]  /*9ae0*/  F2FP.BF16.F32.PACK_AB R167, R39, R37 ;  /* 0x0000002527a7723e */ /* 0x000fe200000010ff */
[----:B------:R-:W-:Y:S06]  /*9af0*/  BRA `(.L_x_9039) ;  /* 0x0000002c00747947 */ /* 0x000fec0003800000 */
.L_x_9014:
[----:B------:R-:W-:Y:S01]  /*9b00*/  ISETP.NE.AND P1, PT, R33, 0x1, PT ;  /* 0x000000012100780c */ /* 0x000fe20003f25270 */
[----:B0-----:R-:W-:Y:S01]  /*9b10*/  IMAD.MOV.U32 R24, RZ, RZ, R32 ;  /* 0x000000ffff187224 */ /* 0x001fe200078e0020 */
        /* <DEDUP_REMOVED lines=13> */
.L_x_9041:
        /* <DEDUP_REMOVED lines=12> */
.L_x_9042:
        /* <DEDUP_REMOVED lines=56> */
.L_x_9040:
[----:B------:R-:W-:Y:S01]  /*a030*/  I2FP.F32.U32 R25, R24 ;  /* 0x0000001800197245 */ /* 0x000fe20000201000 */
[----:B------:R-:W-:Y:S01]  /*a040*/  IMAD.MOV.U32 R31, RZ, RZ, 0x2 ;  /* 0x00000002ff1f7424 */ /* 0x000fe200078e00ff */
[----:B-----5:R-:W-:Y:S01]  /*a050*/  SHF.L.U32 R27, R36, 0x10, RZ ;  /* 0x00000010241b7819 */ /* 0x020fe200000006ff */
[----:B------:R-:W-:Y:S01]  /*a060*/  IMAD.MOV.U32 R24, RZ, RZ, R32 ;  /* 0x000000ffff187224 */ /* 0x000fe200078e0020 */
[----:B------:R-:W-:Y:S01]  /*a070*/  ISETP.NE.AND P2, PT, R28, 0x1, PT ;  /* 0x000000011c00780c */ /* 0x000fe20003f45270 */
[----:B------:R-:W-:Y:S01]  /*a080*/  FFMA.FTZ R25, R25, R22, 1.1641532182693481445e-10 ;  /* 0x2f00000019197423 */ /* 0x000fe20000010016 */
[----:B------:R-:W-:Y:S01]  /*a090*/  LOP3.LUT R6, R6, 0xfffffffb, RZ, 0xc0, !PT ;  /* 0xfffffffb06067812 */ /* 0x000fe200078ec0ff */
[----:B------:R-:W-:Y:S01]  /*a0a0*/  FMUL.FTZ R27, R27, R12 ;  /* 0x0000000c1b1b7220 */ /* 0x000fe20000410000 */
[----:B------:R-:W-:Y:S02]  /*a0b0*/  PRMT R36, R36, 0x7632, R36 ;  /* 0x0000763224247816 */ /* 0x000fe40000000024 */
[----:B------:R-:W-:Y:S01]  /*a0c0*/  FSETP.GTU.FTZ.AND P1, PT, R25, UR4, PT ;  /* 0x0000000419007c0b */ /* 0x000fe2000bf3c000 */
[----:B------:R-:W-:-:S05]  /*a0d0*/  FMUL.FTZ R27, R27, UR5 ;  /* 0x000000051b1b7c20 */ /* 0x000fca0008410000 */
        /* <DEDUP_REMOVED lines=13> */
.L_x_9044:
        /* <DEDUP_REMOVED lines=12> */
.L_x_9045:
        /* <DEDUP_REMOVED lines=50> */
[----:B------:R-:W-:Y:S02]  /*a590*/  VIADD R27, R198, 0x8ff34781 ;  /* 0x8ff34781c61b7836 */ /* 0x000fe40000000000 */
[----:B------:R-:W-:Y:S02]  /*a5a0*/  HFMA2 R31, -RZ, RZ, 0, 0 ;  /* 0x00000000ff1f7431 */ /* 0x000fe400000001ff */
[----:B------:R-:W-:Y:S01]  /*a5b0*/  IMAD.WIDE.U32 R34, R34, -0x2daee0ad, RZ ;  /* 0xd2511f5322227825 */ /* 0x000fe200078e00ff */
[----:B------:R-:W-:-:S03]  /*a5c0*/  LOP3.LUT R30, R27, R30, R33, 0x96, !PT ;  /* 0x0000001e1b1e7212 */ /* 0x000fc600078e9621 */
[----:B------:R-:W-:Y:S01]  /*a5d0*/  IMAD.MOV.U32 R26, RZ, RZ, R34 ;  /* 0x000000ffff1a7224 */ /* 0x000fe200078e0022 */
[----:B------:R-:W-:-:S07]  /*a5e0*/  LOP3.LUT R219, R219, R28, R35, 0x96, !PT ;  /* 0x0000001cdbdb7212 */ /* 0x000fce00078e9623 */
.L_x_9043:
[----:B------:R-:W-:Y:S01]  /*a5f0*/  I2FP.F32.U32 R27, R24 ;  /* 0x00000018001b7245 */ /* 0x000fe20000201000 */
[----:B------:R-:W-:Y:S01]  /*a600*/  IMAD.U32 R29, R36, 0x10000, RZ ;  /* 0x00010000241d7824 */ /* 0x000fe200078e00ff */
[----:B------:R-:W-:Y:S01]  /*a610*/  ISETP.NE.AND P2, PT, R31, 0x1, PT ;  /* 0x000000011f00780c */ /* 0x000fe20003f45270 */
[----:B------:R-:W-:Y:S01]  /*a620*/  IMAD.MOV.U32 R33, RZ, RZ, 0x2 ;  /* 0x00000002ff217424 */ /* 0x000fe200078e00ff */
        /* <DEDUP_REMOVED lines=19> */
.L_x_9047:
        /* <DEDUP_REMOVED lines=12> */
.L_x_9048:
        /* <DEDUP_REMOVED lines=56> */
.L_x_9046:
[----:B------:R-:W-:Y:S01]  /*aba0*/  I2FP.F32.U32 R29, R24 ;  /* 0x00000018001d7245 */ /* 0x000fe20000201000 */
[----:B------:R-:W-:Y:S01]  /*abb0*/  IMAD.U32 R31, R37, 0x10000, RZ ;  /* 0x00010000251f7824 */ /* 0x000fe200078e00ff */
        /* <DEDUP_REMOVED lines=20> */
.L_x_9050:
        /* <DEDUP_REMOVED lines=12> */
.L_x_9051:
        /* <DEDUP_REMOVED lines=56> */
.L_x_9049:
        /* <DEDUP_REMOVED lines=21> */
.L_x_9053:
        /* <DEDUP_REMOVED lines=12> */
.L_x_9054:
        /* <DEDUP_REMOVED lines=57> */
.L_x_9052:
        /* <DEDUP_REMOVED lines=22> */
.L_x_9056:
        /* <DEDUP_REMOVED lines=12> */
.L_x_9057:
        /* <DEDUP_REMOVED lines=57> */
.L_x_9055:
        /* <DEDUP_REMOVED lines=21> */
.L_x_9059:
        /* <DEDUP_REMOVED lines=12> */
.L_x_9060:
        /* <DEDUP_REMOVED lines=53> */
[----:B------:R-:W-:Y:S01]  /*c1f0*/  IMAD.MOV.U32 R32, RZ, RZ, R168 ;  /* 0x000000ffff207224 */ /* 0x000fe200078e00a8 */
[----:B------:R-:W-:Y:S01]  /*c200*/  LOP3.LUT R219, R219, R36, R167, 0x96, !PT ;  /* 0x00000024dbdb7212 */ /* 0x000fe200078e96a7 */
[----:B------:R-:W-:Y:S02]  /*c210*/  IMAD.MOV.U32 R26, RZ, RZ, R166 ;  /* 0x000000ffff1a7224 */ /* 0x000fe400078e00a6 */
[----:B------:R-:W-:-:S07]  /*c220*/  IMAD.MOV.U32 R36, RZ, RZ, RZ ;  /* 0x000000ffff247224 */ /* 0x000fce00078e00ff */
.L_x_9058:
[----:B------:R-:W-:Y:S01]  /*c230*/  I2FP.F32.U32 R37, R24 ;  /* 0x0000001800257245 */ /* 0x000fe20000201000 */
[----:B------:R-:W-:Y:S01]  /*c240*/  IMAD.MOV.U32 R38, RZ, RZ, 0x2 ;  /* 0x00000002ff267424 */ /* 0x000fe200078e00ff */
[----:B------:R-:W-:Y:S01]  /*c250*/  SHF.L.U32 R165, R39, 0x10, RZ ;  /* 0x0000001027a57819 */ /* 0x000fe200000006ff */
[----:B------:R-:W-:Y:S01]  /*c260*/  IMAD.MOV.U32 R28, RZ, RZ, R32 ;  /* 0x000000ffff1c7224 */ /* 0x000fe200078e0020 */
        /* <DEDUP_REMOVED lines=18> */
.L_x_9062:
        /* <DEDUP_REMOVED lines=14> */
.L_x_9063:
        /* <DEDUP_REMOVED lines=36> */
[----:B------:R-:W-:-:S04]  /*c6b0*/  LOP3.LUT R169, R169, R166, R39, 0x96, !PT ;  /* 0x000000a6a9a97212 */ /* 0x000fc800078e9627 */
[----:B------:R-:W-:Y:S01]  /*c6c0*/  LOP3.LUT R167, R167, R168, R165, 0x96, !PT ;  /* 0x000000a8a7a77212 */ /* 0x000fe200078e96a5 */
[----:B------:R-:W-:Y:S02]  /*c6d0*/  VIADD R165, R199, 0x1fd5c5a3 ;  /* 0x1fd5c5a3c7a57836 */ /* 0x000fe40000000000 */
        /* <DEDUP_REMOVED lines=18> */
.L_x_9061:
        /* <DEDUP_REMOVED lines=13> */
.L_x_9039:
[----:B------:R-:W0:Y:S01]  /*c8d0*/  @P0 LDC.64 R176, c[0x0][0x3a0] ;  /* 0x0000e800ffb00b82 */ /* 0x000e220000000a00 */
[----:B------:R-:W-:Y:S01]  /*c8e0*/  SEL R34, RZ, 0x10000, !P5 ;  /* 0x00010000ff227807 */ /* 0x000fe20006800000 */
[----:B------:R-:W-:Y:S01]  /*c8f0*/  IMAD.WIDE.U32 R172, R10, 0x10, R196 ;  /* 0x000000100aac7825 */ /* 0x000fe200078e00c4 */
        /* <DEDUP_REMOVED lines=9> */
[----:B------:R-:W-:Y:S02]  /*c990*/  LOP3.LUT R179, R179, R36, R34, 0xfe, !PT ;  /* 0x00000024b3b37212 */ /* 0x000fe400078efe22 */
[----:B------:R-:W-:Y:S02]  /*c9a0*/  SEL R178, RZ, 0x1, !P3 ;  /* 0x00000001ffb27807 */ /* 0x000fe40005800000 */
[----:B------:R-:W-:Y:S02]  /*c9b0*/  LOP3.LUT R28, R28, R24, R169, 0xfe, !PT ;  /* 0x000000181c1c7212 */ /* 0x000fe400078efea9 */
[----:B------:R-:W-:-:S02]  /*c9c0*/  SEL R169, RZ, 0x1, !P6 ;  /* 0x00000001ffa97807 */ /* 0x000fc40007000000 */
[----:B------:R-:W-:Y:S02]  /*c9d0*/  IADD3 R24, PT, PT, R8, 0x100, RZ ;  /* 0x0000010008187810 */ /* 0x000fe40007ffe0ff */
[----:B------:R-:W-:Y:S02]  /*c9e0*/  LOP3.LUT R179, R179, R178, RZ, 0xfc, !PT ;  /* 0x000000b2b3b37212 */ /* 0x000fe400078efcff */
[----:B------:R-:W-:Y:S01]  /*c9f0*/  LOP3.LUT R178, R28, R169, RZ, 0xfc, !PT ;  /* 0x000000a91cb27212 */ /* 0x000fe200078efcff */
[----:B------:R-:W-:-:S04]  /*ca00*/  IMAD.WIDE.U32 R168, R24, 0x10, R212 ;  /* 0x0000001018a87825 */ /* 0x000fc800078e00d4 */
[----:B0-----:R-:W-:Y:S01]  /*ca10*/  @P0 IMAD.WIDE.U32 R176, R24, 0x10, R176 ;  /* 0x0000001018b00825 */ /* 0x001fe200078e00b0 */
[----:B------:R1:W-:Y:S04]  /*ca20*/  STG.E.64 desc[UR8][R174.64], R178 ;  /* 0x000000b2ae007986 */ /* 0x0003e8000c101b08 */
[----:B------:R1:W5:Y:S04]  /*ca30*/  @P0 LDG.E.128 R40, desc[UR8][R176.64] ;  /* 0x00000008b0280981 */ /* 0x000368000c1e1d00 */
[----:B------:R-:W5:Y:S01]  /*ca40*/  LDG.E.128 R168, desc[UR8][R168.64] ;  /* 0x00000008a8a87981 */ /* 0x000f62000c1e1d00 */
[----:B------:R-:W-:Y:S05]  /*ca50*/  @!P0 BRA `(.L_x_9064) ;  /* 0x0000002c00b88947 */ /* 0x000fea0003800000 */
        /* <DEDUP_REMOVED lines=15> */
.L_x_9066:
[----:B------:R-:W-:-:S04]  /*cb50*/  VIADD R2, R2, 0x1 ;  /* 0x0000000102027836 */ /* 0x000fc80000000000 */
[C---:B-1----:R-:W-:Y:S01]  /*cb60*/  IMAD.WIDE.U32 R164, R2.reuse, -0x2daee0ad, RZ ;  /* 0xd2511f5302a47825 */ /* 0x042fe200078e00ff */
        /* <DEDUP_REMOVED lines=10> */
.L_x_9067:
        /* <DEDUP_REMOVED lines=57> */
.L_x_9065:
[----:B-1----:R-:W-:Y:S01]  /*cfa0*/  I2FP.F32.U32 R165, R34 ;  /* 0x0000002200a57245 */ /* 0x002fe20000201000 */
        /* <DEDUP_REMOVED lines=24> */
.L_x_9069:
        /* <DEDUP_REMOVED lines=12> */
.L_x_9070:
        /* <DEDUP_REMOVED lines=55> */
[----:B------:R-:W-:Y:S02]  /*d560*/  LOP3.LUT R219, R219, R164, R175, 0x96, !PT ;  /* 0x000000a4dbdb7212 */ /* 0x000fe400078e96af */
[----:B------:R-:W-:-:S07]  /*d570*/  MOV R28, R174 ;  /* 0x000000ae001c7202 */ /* 0x000fce0000000f00 */
.L_x_9068:
[----:B------:R-:W-:Y:S01]  /*d580*/  I2FP.F32.U32 R165, R26 ;  /* 0x0000001a00a57245 */ /* 0x000fe20000201000 */
[----:B------:R-:W-:Y:S01]  /*d590*/  IMAD.U32 R167, R168, 0x10000, RZ ;  /* 0x00010000a8a77824 */ /* 0x000fe200078e00ff */
[----:B------:R-:W-:Y:S01]  /*d5a0*/  PRMT R26, R40, 0x7632, R26 ;  /* 0x00007632281a7816 */ /* 0x000fe2000000001a */
[----:B------:R-:W-:Y:S01]  /*d5b0*/  IMAD.MOV.U32 R36, RZ, RZ, 0x2 ;  /* 0x00000002ff247424 */ /* 0x000fe200078e00ff */
[----:B------:R-:W-:Y:S01]  /*d5c0*/  ISETP.NE.AND P2, PT, R34, 0x1, PT ;  /* 0x000000012200780c */ /* 0x000fe20003f45270 */
[----:B------:R-:W-:Y:S01]  /*d5d0*/  FFMA.FTZ R165, R165, R22, 1.1641532182693481445e-10 ;  /* 0x2f000000a5a57423 */ /* 0x000fe20000010016 */
[----:B------:R-:W-:Y:S01]  /*d5e0*/  FMUL.FTZ R167, R167, R12 ;  /* 0x0000000ca7a77220 */ /* 0x000fe20000410000 */
[----:B------:R-:W-:Y:S02]  /*d5f0*/  SHF.L.U32 R175, R26, 0x10, RZ ;  /* 0x000000101aaf7819 */ /* 0x000fe400000006ff */
[----:B------:R-:W-:Y:S01]  /*d600*/  LOP3.LUT R6, R6, 0xfffffffd, RZ, 0xc0, !PT ;  /* 0xfffffffd06067812 */ /* 0x000fe200078ec0ff */
        /* <DEDUP_REMOVED lines=16> */
.L_x_9072:
        /* <DEDUP_REMOVED lines=12> */
.L_x_9073:
        /* <DEDUP_REMOVED lines=57> */
.L_x_9071:
        /* <DEDUP_REMOVED lines=23> */
.L_x_9075:
        /* <DEDUP_REMOVED lines=12> */
.L_x_9076:
        /* <DEDUP_REMOVED lines=57> */
.L_x_9074:
        /* <DEDUP_REMOVED lines=23> */
.L_x_9078:
        /* <DEDUP_REMOVED lines=12> */
.L_x_9079:
        /* <DEDUP_REMOVED lines=57> */
.L_x_9077:
        /* <DEDUP_REMOVED lines=23> */
.L_x_9081:
        /* <DEDUP_REMOVED lines=12> */
.L_x_9082:
        /* <DEDUP_REMOVED lines=57> */
.L_x_9080:
        /* <DEDUP_REMOVED lines=23> */
.L_x_9084:
        /* <DEDUP_REMOVED lines=12> */
.L_x_9085:
        /* <DEDUP_REMOVED lines=52> */
[----:B------:R-:W-:Y:S02]  /*f210*/  IMAD.MOV.U32 R32, RZ, RZ, R184 ;  /* 0x000000ffff207224 */ /* 0x000fe400078e00b8 */
[----:B------:R-:W-:Y:S01]  /*f220*/  IMAD.WIDE.U32 R168, R169, -0x2daee0ad, RZ ;  /* 0xd2511f53a9a87825 */ /* 0x000fe200078e00ff */
[----:B------:R-:W-:-:S04]  /*f230*/  LOP3.LUT R30, R165, R166, R185, 0x96, !PT ;  /* 0x000000a6a51e7212 */ /* 0x000fc800078e96b9 */
[----:B------:R-:W-:Y:S02]  /*f240*/  LOP3.LUT R219, R219, R164, R169, 0x96, !PT ;  /* 0x000000a4dbdb7212 */ /* 0x000fe400078e96a9 */
[----:B------:R-:W-:-:S07]  /*f250*/  MOV R28, R168 ;  /* 0x000000a8001c7202 */ /* 0x000fce0000000f00 */
.L_x_9083:
        /* <DEDUP_REMOVED lines=23> */
.L_x_9087:
        /* <DEDUP_REMOVED lines=14> */
.L_x_9088:
        /* <DEDUP_REMOVED lines=57> */
.L_x_9086:
        /* <DEDUP_REMOVED lines=8> */
[----:B------:R-:W-:Y:S01]  /*f8c0*/  FMUL.FTZ R167, R167, UR5 ;  /* 0x00000005a7a77c20 */ /* 0x000fe20008410000 */
[----:B------:R-:W-:-:S02]  /*f8d0*/  FSETP.GTU.FTZ.AND P6, PT, R165, UR4, PT ;  /* 0x00000004a5007c0b */ /* 0x000fc4000bfdc000 */
[----:B------:R-:W-:Y:S02]  /*f8e0*/  F2FP.BF16.F32.PACK_AB R165, R179, R177 ;  /* 0x000000b1b3a5723e */ /* 0x000fe400000010ff */
[----:B------:R-:W-:Y:S02]  /*f8f0*/  FSEL R26, R167, RZ, !P6 ;  /* 0x000000ffa71a7208 */ /* 0x000fe40007000000 */
[----:B------:R-:W-:-:S03]  /*f900*/  PLOP3.LUT P6, PT, P6, PT, PT, 0x8, 0x80 ;  /* 0x000000000080781c */ /* 0x000fc600037ce170 */
[----:B------:R-:W-:-:S05]  /*f910*/  FFMA.FTZ R187, R26, R63, R187 ;  /* 0x0000003f1abb7223 */ /* 0x000fca00000100bb */
[----:B------:R-:W-:Y:S01]  /*f920*/  F2FP.BF16.F32.PACK_AB R167, R187, R185 ;  /* 0x000000b9bba7723e */ /* 0x000fe200000010ff */
[----:B------:R-:W-:Y:S06]  /*f930*/  BRA `(.L_x_9089) ;  /* 0x0000002c00847947 */ /* 0x000fec0003800000 */
.L_x_9064:
        /* <DEDUP_REMOVED lines=15> */
.L_x_9091:
        /* <DEDUP_REMOVED lines=12> */
.L_x_9092:
        /* <DEDUP_REMOVED lines=55> */
[----:B------:R-:W-:Y:S01]  /*fe60*/  IMAD.MOV.U32 R28, RZ, RZ, R172 ;  /* 0x000000ffff1c7224 */ /* 0x000fe200078e00ac */
[----:B------:R-:W-:-:S07]  /*fe70*/  LOP3.LUT R219, R219, R164, R173, 0x96, !PT ;  /* 0x000000a4dbdb7212 */ /* 0x000fce00078e96ad */
.L_x_9090:
[----:B-1----:R-:W-:Y:S01]  /*fe80*/  I2FP.F32.U32 R165, R34 ;  /* 0x0000002200a57245 */ /* 0x002fe20000201000 */
[----:B------:R-:W-:Y:S01]  /*fe90*/  IMAD.MOV.U32 R34, RZ, RZ, 0x2 ;  /* 0x00000002ff227424 */ /* 0x000fe200078e00ff */
[----:B-----5:R-:W-:Y:S02]  /*fea0*/  SHF.L.U32 R167, R168, 0x10, RZ ;  /* 0x00000010a8a77819 */ /* 0x020fe400000006ff */
        /* <DEDUP_REMOVED lines=21> */
.L_x_9094:
        /* <DEDUP_REMOVED lines=12> */
.L_x_9095:
        /* <DEDUP_REMOVED lines=54> */
[----:B------:R-:W-:Y:S02]  /*10420*/  MOV R32, R176 ;  /* 0x000000b000207202 */ /* 0x000fe40000000f00 */
[----:B------:R-:W-:Y:S02]  /*10430*/  LOP3.LUT R219, R219, R164, R175, 0x96, !PT ;  /* 0x000000a4dbdb7212 */ /* 0x000fe400078e96af */
[----:B------:R-:W-:-:S07]  /*10440*/  MOV R28, R174 ;  /* 0x000000ae001c7202 */ /* 0x000fce0000000f00 */
.L_x_9093:
[----:B------:R-:W-:Y:S01]  /*10450*/  I2FP.F32.U32 R165, R26 ;  /* 0x0000001a00a57245 */ /* 0x000fe20000201000 */
[----:B------:R-:W-:Y:S01]  /*10460*/  IMAD.MOV.U32 R36, RZ, RZ, 0x2 ;  /* 0x00000002ff247424 */ /* 0x000fe200078e00ff */
[----:B------:R-:W-:Y:S02]  /*10470*/  SHF.L.U32 R167, R168, 0x10, RZ ;  /* 0x00000010a8a77819 */ /* 0x000fe400000006ff */
[----:B------:R-:W-:Y:S01]  /*10480*/  ISETP.NE.AND P2, PT, R34, 0x1, PT ;  /* 0x000000012200780c */ /* 0x000fe20003f45270 */
[----:B------:R-:W-:Y:S01]  /*10490*/  FFMA.FTZ R165, R165, R22, 1.1641532182693481445e-10 ;  /* 0x2f000000a5a57423 */ /* 0x000fe20000010016 */
[----:B------:R-:W-:Y:S01]  /*104a0*/  LOP3.LUT R6, R6, 0xfffffffd, RZ, 0xc0, !PT ;  /* 0xfffffffd06067812 */ /* 0x000fe200078ec0ff */
[----:B------:R-:W-:-:S03]  /*104b0*/  FMUL.FTZ R167, R167, R12 ;  /* 0x0000000ca7a77220 */ /* 0x000fc60000410000 */
[----:B------:R-:W-:Y:S01]  /*104c0*/  FSETP.GTU.FTZ.AND P1, PT, R165, UR4, PT ;  /* 0x00000004a5007c0b */ /* 0x000fe2000bf3c000 */
[----:B------:R-:W-:-:S05]  /*104d0*/  FMUL.FTZ R167, R167, UR5 ;  /* 0x00000005a7a77c20 */ /* 0x000fca0008410000 */
        /* <DEDUP_REMOVED lines=14> */
.L_x_9097:
        /* <DEDUP_REMOVED lines=12> */
.L_x_9098:
        /* <DEDUP_REMOVED lines=57> */
.L_x_9096:
[----:B------:R-:W-:Y:S01]  /*10a10*/  I2FP.F32.U32 R165, R26 ;  /* 0x0000001a00a57245 */ /* 0x000fe20000201000 */
[----:B------:R-:W-:Y:S01]  /*10a20*/  IMAD.MOV.U32 R34, RZ, RZ, 0x2 ;  /* 0x00000002ff227424 */ /* 0x000fe200078e00ff */
[----:B------:R-:W-:Y:S02]  /*10a30*/  SHF.L.U32 R167, R169, 0x10, RZ ;  /* 0x00000010a9a77819 */ /* 0x000fe400000006ff */
[----:B------:R-:W-:Y:S01]  /*10a40*/  ISETP.NE.AND P2, PT, R36, 0x1, PT ;  /* 0x000000012400780c */ /* 0x000fe20003f45270 */
[----:B------:R-:W-:Y:S01]  /*10a50*/  FFMA.FTZ R165, R165, R22, 1.1641532182693481445e-10 ;  /* 0x2f000000a5a57423 */ /* 0x000fe20000010016 */
[----:B------:R-:W-:Y:S01]  /*10a60*/  PRMT R169, R169, 0x7632, R169 ;  /* 0x00007632a9a97816 */ /* 0x000fe200000000a9 */
[----:B------:R-:W-:Y:S01]  /*10a70*/  FMUL.FTZ R167, R167, R12 ;  /* 0x0000000ca7a77220 */ /* 0x000fe20000410000 */
[----:B------:R-:W-:Y:S02]  /*10a80*/  MOV R26, R32 ;  /* 0x00000020001a7202 */ /* 0x000fe40000000f00 */
        /* <DEDUP_REMOVED lines=14> */
.L_x_9100:
        /* <DEDUP_REMOVED lines=12> */
.L_x_9101:
        /* <DEDUP_REMOVED lines=57> */
.L_x_9099:
        /* <DEDUP_REMOVED lines=21> */
.L_x_9103:
        /* <DEDUP_REMOVED lines=12> */
.L_x_9104:
        /* <DEDUP_REMOVED lines=57> */
.L_x_9102:
        /* <DEDUP_REMOVED lines=22> */
.L_x_9106:
        /* <DEDUP_REMOVED lines=12> */
.L_x_9107:
        /* <DEDUP_REMOVED lines=57> */
.L_x_9105:
        /* <DEDUP_REMOVED lines=21> */
.L_x_9109:
        /* <DEDUP_REMOVED lines=12> */
.L_x_9110:
[----:B------:R-:W-:Y:S01]  /*11d20*/  IMAD.WIDE.U32 R166, R4, -0x326172a9, RZ ;  /* 0xcd9e8d5704a67825 */ /* 0x000fe200078e00ff */
[----:B------:R-:W-:Y:S02]  /*11d30*/  LOP3.LUT R184, R5, R165, R199, 0x96, !PT ;  /* 0x000000a505b87212 */ /* 0x000fe400078e96c7 */
[C---:B------:R-:W-:Y:S01]  /*11d40*/  IADD3 R165, PT, PT, R199.reuse, 0x76cf5d0a, RZ ;  /* 0x76cf5d0ac7a57810 */ /* 0x040fe20007ffe0ff */
        /* <DEDUP_REMOVED lines=49> */
[----:B------:R-:W-:Y:S02]  /*12060*/  LOP3.LUT R30, R165, R166, R185, 0x96, !PT ;  /* 0x000000a6a51e7212 */ /* 0x000fe400078e96b9 */
[----:B------:R-:W-:Y:S01]  /*12070*/  MOV R32, R184 ;  /* 0x000000b800207202 */ /* 0x000fe20000000f00 */
[----:B------:R-:W-:-:S05]  /*12080*/  IMAD.WIDE.U32 R168, R169, -0x2daee0ad, RZ ;  /* 0xd2511f53a9a87825 */ /* 0x000fca00078e00ff */
[----:B------:R-:W-:Y:S02]  /*12090*/  LOP3.LUT R219, R219, R164, R169, 0x96, !PT ;  /* 0x000000a4dbdb7212 */ /* 0x000fe400078e96a9 */
[----:B------:R-:W-:-:S07]  /*120a0*/  MOV R28, R168 ;  /* 0x000000a8001c7202 */ /* 0x000fce0000000f00 */
.L_x_9108:
        /* <DEDUP_REMOVED lines=22> */
.L_x_9112:
        /* <DEDUP_REMOVED lines=14> */
.L_x_9113:
        /* <DEDUP_REMOVED lines=54> */
[----:B------:R-:W-:Y:S02]  /*12650*/  MOV R32, R170 ;  /* 0x000000aa00207202 */ /* 0x000fe40000000f00 */
[----:B------:R-:W-:Y:S02]  /*12660*/  LOP3.LUT R219, R219, R164, R167, 0x96, !PT ;  /* 0x000000a4dbdb7212 */ /* 0x000fe400078e96a7 */
[----:B------:R-:W-:-:S07]  /*12670*/  MOV R28, R166 ;  /* 0x000000a6001c7202 */ /* 0x000fce0000000f00 */
.L_x_9111:
[----:B------:R-:W-:Y:S02]  /*12680*/  I2FP.F32.U32 R165, R34 ;  /* 0x0000002200a57245 */ /* 0x000fe40000201000 */
[----:B------:R-:W-:Y:S02]  /*12690*/  SHF.L.U32 R167, R26, 0x10, RZ ;  /* 0x000000101aa77819 */ /* 0x000fe400000006ff */
[----:B------:R-:W-:Y:S01]  /*126a0*/  F2FP.BF16.F32.PACK_AB R166, R183, R181 ;  /* 0x000000b5b7a6723e */ /* 0x000fe200000010ff */
[----:B------:R-:W-:Y:S01]  /*126b0*/  FFMA.FTZ R165, R165, R22, 1.1641532182693481445e-10 ;  /* 0x2f000000a5a57423 */ /* 0x000fe20000010016 */
[----:B------:R-:W-:Y:S01]  /*126c0*/  F2FP.BF16.F32.PACK_AB R164, R175, R173 ;  /* 0x000000adafa4723e */ /* 0x000fe200000010ff */
[----:B------:R-:W-:-:S03]  /*126d0*/  FMUL.FTZ R167, R167, R12 ;  /* 0x0000000ca7a77220 */ /* 0x000fc60000410000 */
[----:B------:R-:W-:Y:S01]  /*126e0*/  FSETP.GTU.FTZ.AND P6, PT, R165, UR4, PT ;  /* 0x00000004a5007c0b */ /* 0x000fe2000bfdc000 */
[----:B------:R-:W-:Y:S01]  /*126f0*/  FMUL.FTZ R167, R167, UR5 ;  /* 0x00000005a7a77c20 */ /* 0x000fe20008410000 */
[----:B------:R-:W-:-:S04]  /*12700*/  F2FP.BF16.F32.PACK_AB R165, R179, R177 ;  /* 0x000000b1b3a5723e */ /* 0x000fc800000010ff */
[----:B------:R-:W-:Y:S02]  /*12710*/  FSEL R26, R167, RZ, !P6 ;  /* 0x000000ffa71a7208 */ /* 0x000fe40007000000 */
[----:B------:R-:W-:-:S03]  /*12720*/  PLOP3.LUT P6, PT, P6, PT, PT, 0x8, 0x80 ;  /* 0x000000000080781c */ /* 0x000fc600037ce170 */
[----:B------:R-:W-:-:S05]  /*12730*/  FMUL.FTZ R187, R26, R63 ;  /* 0x0000003f1abb7220 */ /* 0x000fca0000410000 */
[----:B------:R-:W-:-:S07]  /*12740*/  F2FP.BF16.F32.PACK_AB R167, R187, R185 ;  /* 0x000000b9bba7723e */ /* 0x000fce00000010ff */
.L_x_9089:
        /* <DEDUP_REMOVED lines=12> */
[----:B------:R-:W-:Y:S01]  /*12810*/  LOP3.LUT R34, R34, R26, R171, 0xfe, !PT ;  /* 0x0000001a22227212 */ /* 0x000fe200078efeab */
[----:B------:R-:W-:Y:S01]  /*12820*/  VIADD R26, R8, 0x180 ;  /* 0x00000180081a7836 */ /* 0x000fe20000000000 */
[----:B------:R-:W-:Y:S02]  /*12830*/  LOP3.LUT R201, R201, R38, R36, 0xfe, !PT ;  /* 0x00000026c9c97212 */ /* 0x000fe400078efe24 */
[----:B------:R-:W-:Y:S02]  /*12840*/  SEL R200, RZ, 0x1, !P3 ;  /* 0x00000001ffc87807 */ /* 0x000fe40005800000 */
        /* <DEDUP_REMOVED lines=24> */
.L_x_9116:
        /* <DEDUP_REMOVED lines=12> */
.L_x_9117:
        /* <DEDUP_REMOVED lines=57> */
.L_x_9115:
[----:B-1----:R-:W-:Y:S01]  /*12e20*/  I2FP.F32.U32 R165, R36 ;  /* 0x0000002400a57245 */ /* 0x002fe20000201000 */
[----:B-----5:R-:W-:Y:S01]  /*12e30*/  IMAD.U32 R28, R40, 0x10000, RZ ;  /* 0x00010000281c7824 */ /* 0x020fe200078e00ff */
[----:B------:R-:W-:Y:S02]  /*12e40*/  SHF.L.U32 R167, R168, 0x10, RZ ;  /* 0x00000010a8a77819 */ /* 0x000fe400000006ff */
[----:B------:R-:W-:Y:S01]  /*12e50*/  ISETP.NE.AND P2, PT, R38, 0x1, PT ;  /* 0x000000012600780c */ /* 0x000fe20003f45270 */
[----:B------:R-:W-:Y:S01]  /*12e60*/  FFMA.FTZ R165, R165, R22, 1.1641532182693481445e-10 ;  /* 0x2f000000a5a57423 */ /* 0x000fe20000010016 */
[----:B------:R-:W-:Y:S01]  /*12e70*/  LOP3.LUT R6, R6, 0xfffffffb, RZ, 0xc0, !PT ;  /* 0xfffffffb06067812 */ /* 0x000fe200078ec0ff */
[----:B------:R-:W-:Y:S01]  /*12e80*/  FMUL.FTZ R167, R167, R12 ;  /* 0x0000000ca7a77220 */ /* 0x000fe20000410000 */
[----:B------:R-:W-:Y:S02]  /*12e90*/  PRMT R168, R168, 0x7632, R168 ;  /* 0x00007632a8a87816 */ /* 0x000fe400000000a8 */
[----:B------:R-:W-:Y:S01]  /*12ea0*/  FSETP.GTU.FTZ.AND P1, PT, R165, UR4, PT ;  /* 0x00000004a5007c0b */ /* 0x000fe2000bf3c000 */
[----:B------:R-:W-:Y:S01]  /*12eb0*/  FMUL.FTZ R167, R167, UR5 ;  /* 0x00000005a7a77c20 */ /* 0x000fe20008410000 */
[----:B------:R-:W-:-:S04]  /*12ec0*/  MOV R36, 0x2 ;  /* 0x0000000200247802 */ /* 0x000fc80000000f00 */
        /* <DEDUP_REMOVED lines=14> */
.L_x_9119:
        /* <DEDUP_REMOVED lines=12> */
.L_x_9120:
[----:B------:R-:W-:Y:S01]  /*13070*/  IMAD.WIDE.U32 R166, R4, -0x326172a9, RZ ;  /* 0xcd9e8d5704a67825 */ /* 0x000fe200078e00ff */
[----:B------:R-:W-:-:S03]  /*13080*/  LOP3.LUT R192, R5, R165, R199, 0x96, !PT ;  /* 0x000000a505c07212 */ /* 0x000fc600078e96c7 */
[----:B------:R-:W-:Y:S01]  /*13090*/  HFMA2 R36, -RZ, RZ, 0, 0 ;  /* 0x00000000ff247431 */ /* 0x000fe200000001ff */
        /* <DEDUP_REMOVED lines=51> */
[----:B------:R-:W-:Y:S01]  /*133d0*/  IMAD.MOV.U32 R32, RZ, RZ, R188 ;  /* 0x000000ffff207224 */ /* 0x000fe200078e00bc */
[----:B------:R-:W-:Y:S01]  /*133e0*/  LOP3.LUT R219, R219, R164, R167, 0x96, !PT ;  /* 0x000000a4dbdb7212 */ /* 0x000fe200078e96a7 */
[----:B------:R-:W-:-:S07]  /*133f0*/  IMAD.MOV.U32 R34, RZ, RZ, R166 ;  /* 0x000000ffff227224 */ /* 0x000fce00078e00a6 */
.L_x_9118:
        /* <DEDUP_REMOVED lines=25> */
.L_x_9122:
        /* <DEDUP_REMOVED lines=12> */
.L_x_9123:
        /* <DEDUP_REMOVED lines=57> */
.L_x_9121:
[----:B------:R-:W-:Y:S01]  /*139e0*/  I2FP.F32.U32 R165, R28 ;  /* 0x0000001c00a57245 */ /* 0x000fe20000201000 */
[----:B------:R-:W-:Y:S01]  /*139f0*/  IMAD.U32 R28, R41, 0x10000, RZ ;  /* 0x00010000291c7824 */ /* 0x000fe200078e00ff */
[----:B------:R-:W-:Y:S01]  /*13a00*/  SHF.L.U32 R167, R169, 0x10, RZ ;  /* 0x00000010a9a77819 */ /* 0x000fe200000006ff */
[----:B------:R-:W-:Y:S01]  /*13a10*/  HFMA2 R164, -RZ, RZ, 0, 1.1920928955078125e-07 ;  /* 0x00000002ffa47431 */ /* 0x000fe200000001ff */
[----:B------:R-:W-:Y:S01]  /*13a20*/  ISETP.NE.AND P2, PT, R38, 0x1, PT ;  /* 0x000000012600780c */ /* 0x000fe20003f45270 */
[----:B------:R-:W-:Y:S01]  /*13a30*/  FFMA.FTZ R165, R165, R22, 1.1641532182693481445e-10 ;  /* 0x2f000000a5a57423 */ /* 0x000fe20000010016 */
[----:B------:R-:W-:Y:S02]  /*13a40*/  IMAD.MOV.U32 R36, RZ, RZ, R32 ;  /* 0x000000ffff247224 */ /* 0x000fe400078e0020 */
[----:B------:R-:W-:Y:S02]  /*13a50*/  FMUL.FTZ R167, R167, R12 ;  /* 0x0000000ca7a77220 */ /* 0x000fe40000410000 */
[----:B------:R-:W-:-:S02]  /*13a60*/  FSETP.GTU.FTZ.AND P1, PT, R165, UR4, PT ;  /* 0x00000004a5007c0b */ /* 0x000fc4000bf3c000 */
[----:B------:R-:W-:-:S05]  /*13a70*/  FMUL.FTZ R167, R167, UR5 ;  /* 0x00000005a7a77c20 */ /* 0x000fca0008410000 */
        /* <DEDUP_REMOVED lines=13> */
.L_x_9125:
        /* <DEDUP_REMOVED lines=12> */
.L_x_9126:
        /* <DEDUP_REMOVED lines=57> */
.L_x_9124:
        /* <DEDUP_REMOVED lines=23> */
.L_x_9128:
        /* <DEDUP_REMOVED lines=12> */
.L_x_9129:
        /* <DEDUP_REMOVED lines=57> */
.L_x_9127:
        /* <DEDUP_REMOVED lines=23> */
.L_x_9131:
        /* <DEDUP_REMOVED lines=12> */
.L_x_9132:
        /* <DEDUP_REMOVED lines=57> */
.L_x_9130:
        /* <DEDUP_REMOVED lines=23> */
.L_x_9134:
        /* <DEDUP_REMOVED lines=12> */
.L_x_9135:
        /* <DEDUP_REMOVED lines=54> */
[----:B------:R-:W-:Y:S01]  /*150b0*/  IMAD.MOV.U32 R164, RZ, RZ, RZ ;  /* 0x000000ffffa47224 */ /* 0x000fe200078e00ff */
[----:B------:R-:W-:Y:S02]  /*150c0*/  LOP3.LUT R30, R165, R168, R207, 0x96, !PT ;  /* 0x000000a8a51e7212 */ /* 0x000fe400078e96cf */
[----:B------:R-:W-:-:S07]  /*150d0*/  MOV R32, R206 ;  /* 0x000000ce00207202 */ /* 0x000fce0000000f00 */
.L_x_9133:
        /* <DEDUP_REMOVED lines=23> */
.L_x_9137:
        /* <DEDUP_REMOVED lines=14> */
.L_x_9138:
        /* <DEDUP_REMOVED lines=57> */
.L_x_9136:
        /* <DEDUP_REMOVED lines=16> */
.L_x_9114:
        /* <DEDUP_REMOVED lines=15> */
.L_x_9141:
        /* <DEDUP_REMOVED lines=12> */
.L_x_9142:
        /* <DEDUP_REMOVED lines=57> */
.L_x_9140:
[----:B-1----:R-:W-:Y:S01]  /*15d00*/  I2FP.F32.U32 R165, R36 ;  /* 0x0000002400a57245 */ /* 0x002fe20000201000 */
[----:B-----5:R-:W-:Y:S01]  /*15d10*/  IMAD.U32 R167, R168, 0x10000, RZ ;  /* 0x00010000a8a77824 */ /* 0x020fe200078e00ff */
[----:B------:R-:W-:Y:S01]  /*15d20*/  ISETP.NE.AND P2, PT, R38, 0x1, PT ;  /* 0x000000012600780c */ /* 0x000fe20003f45270 */
[----:B------:R-:W-:Y:S01]  /*15d30*/  IMAD.MOV.U32 R28, RZ, RZ, R32 ;  /* 0x000000ffff1c7224 */ /* 0x000fe200078e0020 */
        /* <DEDUP_REMOVED lines=20> */
.L_x_9144:
        /* <DEDUP_REMOVED lines=12> */
.L_x_9145:
        /* <DEDUP_REMOVED lines=57> */
.L_x_9143:
[----:B------:R-:W-:Y:S01]  /*162d0*/  I2FP.F32.U32 R165, R28 ;  /* 0x0000001c00a57245 */ /* 0x000fe20000201000 */
[----:B------:R-:W-:Y:S01]  /*162e0*/  IMAD.U32 R167, R168, 0x10000, RZ ;  /* 0x00010000a8a77824 */ /* 0x000fe200078e00ff */
[----:B------:R-:W-:Y:S02]  /*162f0*/  ISETP.NE.AND P2, PT, R36, 0x1, PT ;  /* 0x000000012400780c */ /* 0x000fe40003f45270 */
[----:B------:R-:W-:Y:S01]  /*16300*/  LOP3.LUT R6, R6, 0xfffffffd, RZ, 0xc0, !PT ;  /* 0xfffffffd06067812 */ /* 0x000fe200078ec0ff */
[----:B------:R-:W-:Y:S01]  /*16310*/  FFMA.FTZ R165, R165, R22, 1.1641532182693481445e-10 ;  /* 0x2f000000a5a57423 */ /* 0x000fe20000010016 */
[----:B------:R-:W-:Y:S01]  /*16320*/  FMUL.FTZ R167, R167, R12 ;  /* 0x0000000ca7a77220 */ /* 0x000fe20000410000 */
[----:B------:R-:W-:-:S03]  /*16330*/  MOV R38, 0x2 ;  /* 0x0000000200267802 */ /* 0x000fc60000000f00 */
        /* <DEDUP_REMOVED lines=16> */
.L_x_9147:
        /* <DEDUP_REMOVED lines=12> */
.L_x_9148:
        /* <DEDUP_REMOVED lines=57> */
.L_x_9146:
[----:B------:R-:W-:Y:S01]  /*16890*/  I2FP.F32.U32 R165, R28 ;  /* 0x0000001c00a57245 */ /* 0x000fe20000201000 */
[C---:B------:R-:W-:Y:S01]  /*168a0*/  IMAD.U32 R167, R169.reuse, 0x10000, RZ ;  /* 0x00010000a9a77824 */ /* 0x040fe200078e00ff */
[----:B------:R-:W-:Y:S01]  /*168b0*/  ISETP.NE.AND P2, PT, R38, 0x1, PT ;  /* 0x000000012600780c */ /* 0x000fe20003f45270 */
[----:B------:R-:W-:Y:S01]  /*168c0*/  IMAD.MOV.U32 R36, RZ, RZ, R32 ;  /* 0x000000ffff247224 */ /* 0x000fe200078e0020 */
        /* <DEDUP_REMOVED lines=18> */
.L_x_9150:
        /* <DEDUP_REMOVED lines=12> */
.L_x_9151:
        /* <DEDUP_REMOVED lines=57> */
.L_x_9149:
[----:B------:R-:W-:Y:S01]  /*16e40*/  I2FP.F32.U32 R165, R36 ;  /* 0x0000002400a57245 */ /* 0x000fe20000201000 */
[----:B------:R-:W-:Y:S01]  /*16e50*/  IMAD.U32 R167, R28, 0x10000, RZ ;  /* 0x000100001ca77824 */ /* 0x000fe200078e00ff */
[----:B------:R-:W-:Y:S02]  /*16e60*/  ISETP.NE.AND P3, PT, R164, 0x1, PT ;  /* 0x00000001a400780c */ /* 0x000fe40003f65270 */
        /* <DEDUP_REMOVED lines=18> */
.L_x_9153:
        /* <DEDUP_REMOVED lines=12> */
.L_x_9154:
        /* <DEDUP_REMOVED lines=57> */
.L_x_9152:
[----:B------:R-:W-:Y:S01]  /*173e0*/  I2FP.F32.U32 R165, R28 ;  /* 0x0000001c00a57245 */ /* 0x000fe20000201000 */
[----:B------:R-:W-:Y:S01]  /*173f0*/  IMAD.U32 R167, R170, 0x10000, RZ ;  /* 0x00010000aaa77824 */ /* 0x000fe200078e00ff */
        /* <DEDUP_REMOVED lines=20> */
.L_x_9156:
        /* <DEDUP_REMOVED lines=12> */
.L_x_9157:
        /* <DEDUP_REMOVED lines=57> */
.L_x_9155:
        /* <DEDUP_REMOVED lines=21> */
.L_x_9159:
        /* <DEDUP_REMOVED lines=12> */
.L_x_9160:
        /* <DEDUP_REMOVED lines=55> */
[----:B------:R-:W-:Y:S02]  /*17f10*/  HFMA2 R164, -RZ, RZ, 0, 0 ;  /* 0x00000000ffa47431 */ /* 0x000fe400000001ff */
[----:B------:R-:W-:-:S07]  /*17f20*/  IMAD.MOV.U32 R34, RZ, RZ, R166 ;  /* 0x000000ffff227224 */ /* 0x000fce00078e00a6 */
.L_x_9158:
        /* <DEDUP_REMOVED lines=22> */
.L_x_9162:
        /* <DEDUP_REMOVED lines=14> */
.L_x_9163:
        /* <DEDUP_REMOVED lines=57> */
.L_x_9161:
[----:B------:R-:W-:Y:S01]  /*18500*/  I2FP.F32.U32 R165, R36 ;  /* 0x0000002400a57245 */ /* 0x000fe20000201000 */
[----:B------:R-:W-:Y:S01]  /*18510*/  IMAD.U32 R167, R28, 0x10000, RZ ;  /* 0x000100001ca77824 */ /* 0x000fe200078e00ff */
[----:B------:R-:W-:Y:S02]  /*18520*/  F2FP.BF16.F32.PACK_AB R166, R205, R203 ;  /* 0x000000cbcda6723e */ /* 0x000fe400000010ff */
        /* <DEDUP_REMOVED lines=8> */
[----:B------:R-:W-:-:S05]  /*185b0*/  FMUL.FTZ R209, R28, R55 ;  /* 0x000000371cd17220 */ /* 0x000fca0000410000 */
[----:B------:R-:W-:-:S07]  /*185c0*/  F2FP.BF16.F32.PACK_AB R167, R209, R207 ;  /* 0x000000cfd1a7723e */ /* 0x000fce00000010ff */
.L_x_9139:
        /* <DEDUP_REMOVED lines=40> */
.L_x_9166:
        /* <DEDUP_REMOVED lines=12> */
.L_x_9167:
[----:B-1----:R-:W-:Y:S01]  /*18910*/  IMAD.WIDE.U32 R214, R4, -0x326172a9, RZ ;  /* 0xcd9e8d5704d67825 */ /* 0x002fe200078e00ff */
[----:B------:R-:W-:-:S03]  /*18920*/  LOP3.LUT R164, R5, R213, R199, 0x96, !PT ;  /* 0x000000d505a47212 */ /* 0x000fc600078e96c7 */
[----:B------:R-:W-:Y:S01]  /*18930*/  HFMA2 R38, -RZ, RZ, 0, 0 ;  /* 0x00000000ff267431 */ /* 0x000fe200000001ff */
        /* <DEDUP_REMOVED lines=54> */
.L_x_9165:
        /* <DEDUP_REMOVED lines=25> */
.L_x_9169:
        /* <DEDUP_REMOVED lines=12> */
.L_x_9170:
[----:B------:R-:W-:Y:S01]  /*18ef0*/  IMAD.WIDE.U32 R212, R4, -0x326172a9, RZ ;  /* 0xcd9e8d5704d47825 */ /* 0x000fe200078e00ff */
[----:B------:R-:W-:-:S03]  /*18f00*/  LOP3.LUT R164, R5, R217, R199, 0x96, !PT ;  /* 0x000000d905a47212 */ /* 0x000fc600078e96c7 */
        /* <DEDUP_REMOVED lines=53> */
[----:B------:R-:W-:Y:S02]  /*19260*/  LOP3.LUT R219, R219, R164, R167, 0x96, !PT ;  /* 0x000000a4dbdb7212 */ /* 0x000fe400078e96a7 */
[----:B------:R-:W-:-:S07]  /*19270*/  MOV R28, R166 ;  /* 0x000000a6001c7202 */ /* 0x000fce0000000f00 */
.L_x_9168:
[----:B------:R-:W-:Y:S01]  /*19280*/  I2FP.F32.U32 R165, R34 ;  /* 0x0000002200a57245 */ /* 0x000fe20000201000 */
[----:B------:R-:W-:Y:S01]  /*19290*/  HFMA2 R38, -RZ, RZ, 0, 1.1920928955078125e-07 ;  /* 0x00000002ff267431 */ /* 0x000fe200000001ff */
[----:B------:R-:W-:Y:S02]  /*192a0*/  SHF.L.U32 R167, R168, 0x10, RZ ;  /* 0x00000010a8a77819 */ /* 0x000fe400000006ff */
[----:B------:R-:W-:Y:S01]  /*192b0*/  ISETP.NE.AND P1, PT, R36, 0x1, PT ;  /* 0x000000012400780c */ /* 0x000fe20003f25270 */
[----:B------:R-:W-:Y:S01]  /*192c0*/  FFMA.FTZ R165, R165, R22, 1.1641532182693481445e-10 ;  /* 0x2f000000a5a57423 */ /* 0x000fe20000010016 */
[----:B------:R-:W-:Y:S01]  /*192d0*/  PRMT R34, R40, 0x7632, R34 ;  /* 0x0000763228227816 */ /* 0x000fe20000000022 */
[----:B------:R-:W-:-:S03]  /*192e0*/  FMUL.FTZ R167, R167, R12 ;  /* 0x0000000ca7a77220 */ /* 0x000fc60000410000 */
[----:B------:R-:W-:Y:S01]  /*192f0*/  FSETP.GTU.FTZ.AND P0, PT, R165, UR4, PT ;  /* 0x00000004a5007c0b */ /* 0x000fe2000bf1c000 */
[----:B------:R-:W-:Y:S01]  /*19300*/  FMUL.FTZ R167, R167, UR5 ;  /* 0x00000005a7a77c20 */ /* 0x000fe20008410000 */
        /* <DEDUP_REMOVED lines=14> */
.L_x_9172:
        /* <DEDUP_REMOVED lines=12> */
.L_x_9173:
[----:B------:R-:W-:Y:S01]  /*194b0*/  IMAD.WIDE.U32 R166, R4, -0x326172a9, RZ ;  /* 0xcd9e8d5704a67825 */ /* 0x000fe200078e00ff */
[----:B------:R-:W-:-:S03]  /*194c0*/  LOP3.LUT R164, R5, R219, R199, 0x96, !PT ;  /* 0x000000db05a47212 */ /* 0x000fc600078e96c7 */
[----:B------:R-:W-:Y:S01]  /*194d0*/  HFMA2 R38, -RZ, RZ, 0, 0 ;  /* 0x00000000ff267431 */ /* 0x000fe200000001ff */
[----:B------:R-:W-:Y:S02]  /*194e0*/  MOV R34, R28 ;  /* 0x0000001c00227202 */ /* 0x000fe40000000f00 */
        /* <DEDUP_REMOVED lines=53> */
.L_x_9171:
[----:B------:R-:W-:Y:S01]  /*19840*/  I2FP.F32.U32 R165, R34 ;  /* 0x0000002200a57245 */ /* 0x000fe20000201000 */
[----:B------:R-:W-:Y:S01]  /*19850*/  IMAD.U32 R167, R169, 0x10000, RZ ;  /* 0x00010000a9a77824 */ /* 0x000fe200078e00ff */
[----:B------:R-:W-:Y:S01]  /*19860*/  ISETP.NE.AND P2, PT, R38, 0x1, PT ;  /* 0x000000012600780c */ /* 0x000fe20003f45270 */
[----:B------:R-:W-:Y:S01]  /*19870*/  IMAD.MOV.U32 R164, RZ, RZ, 0x2 ;  /* 0x00000002ffa47424 */ /* 0x000fe200078e00ff */
[----:B------:R-:W-:Y:S01]  /*19880*/  SHF.L.U32 R34, R41, 0x10, RZ ;  /* 0x0000001029227819 */ /* 0x000fe200000006ff */
[----:B------:R-:W-:Y:S01]  /*19890*/  FFMA.FTZ R165, R165, R22, 1.1641532182693481445e-10 ;  /* 0x2f000000a5a57423 */ /* 0x000fe20000010016 */
[----:B------:R-:W-:Y:S01]  /*198a0*/  FMUL.FTZ R167, R167, R12 ;  /* 0x0000000ca7a77220 */ /* 0x000fe20000410000 */
[----:B------:R-:W-:-:S03]  /*198b0*/  MOV R36, R32 ;  /* 0x0000002000247202 */ /* 0x000fc60000000f00 */
        /* <DEDUP_REMOVED lines=15> */
.L_x_9175:
        /* <DEDUP_REMOVED lines=12> */
.L_x_9176:
[----:B------:R-:W-:Y:S01]  /*19a70*/  IMAD.WIDE.U32 R166, R4, -0x326172a9, RZ ;  /* 0xcd9e8d5704a67825 */ /* 0x000fe200078e00ff */
[----:B------:R-:W-:-:S03]  /*19a80*/  LOP3.LUT R164, R5, R219, R199, 0x96, !PT ;  /* 0x000000db05a47212 */ /* 0x000fc600078e96c7 */
[----:B------:R-:W-:Y:S01]  /*19a90*/  IMAD.MOV.U32 R36, RZ, RZ, R28 ;  /* 0x000000ffff247224 */ /* 0x000fe200078e001c */
        /* <DEDUP_REMOVED lines=54> */
.L_x_9174:
        /* <DEDUP_REMOVED lines=23> */
.L_x_9178:
        /* <DEDUP_REMOVED lines=12> */
.L_x_9179:
        /* <DEDUP_REMOVED lines=57> */
.L_x_9177:
        /* <DEDUP_REMOVED lines=23> */
.L_x_9181:
        /* <DEDUP_REMOVED lines=12> */
.L_x_9182:
        /* <DEDUP_REMOVED lines=55> */
[----:B------:R-:W-:Y:S02]  /*1a960*/  LOP3.LUT R219, R221, R220, R219, 0x96, !PT ;  /* 0x000000dcdddb7212 */ /* 0x000fe400078e96db */
[----:B------:R-:W-:-:S07]  /*1a970*/  MOV R28, R218 ;  /* 0x000000da001c7202 */ /* 0x000fce0000000f00 */
.L_x_9180:
        /* <DEDUP_REMOVED lines=23> */
.L_x_9184:
        /* <DEDUP_REMOVED lines=12> */
.L_x_9185:
[----:B------:R-:W-:Y:S01]  /*1abb0*/  IMAD.WIDE.U32 R164, R4, -0x326172a9, RZ ;  /* 0xcd9e8d5704a47825 */ /* 0x000fe200078e00ff */
[----:B------:R-:W-:Y:S02]  /*1abc0*/  LOP3.LUT R166, R5, R221, R199, 0x96, !PT ;  /* 0x000000dd05a67212 */ /* 0x000fe400078e96c7 */
        /* <DEDUP_REMOVED lines=51> */
[----:B------:R-:W-:Y:S02]  /*1af00*/  HFMA2 R164, -RZ, RZ, 0, 0 ;  /* 0x00000000ffa47431 */ /* 0x000fe400000001ff */
[----:B------:R-:W-:Y:S01]  /*1af10*/  IMAD.MOV.U32 R32, RZ, RZ, R166 ;  /* 0x000000ffff207224 */ /* 0x000fe200078e00a6 */
[----:B------:R-:W-:Y:S01]  /*1af20*/  LOP3.LUT R219, R221, R220, R219, 0x96, !PT ;  /* 0x000000dcdddb7212 */ /* 0x000fe200078e96db */
[----:B------:R-:W-:-:S07]  /*1af30*/  IMAD.MOV.U32 R28, RZ, RZ, R218 ;  /* 0x000000ffff1c7224 */ /* 0x000fce00078e00da */
.L_x_9183:
[----:B------:R-:W-:Y:S01]  /*1af40*/  I2FP.F32.U32 R165, R34 ;  /* 0x0000002200a57245 */ /* 0x000fe20000201000 */
[----:B------:R-:W-:Y:S01]  /*1af50*/  IMAD.U32 R167, R171, 0x10000, RZ ;  /* 0x00010000aba77824 */ /* 0x000fe200078e00ff */
[----:B------:R-:W-:Y:S02]  /*1af60*/  ISETP.NE.AND P6, PT, R164, 0x1, PT ;  /* 0x00000001a400780c */ /* 0x000fe40003fc5270 */
[----:B------:R-:W-:Y:S01]  /*1af70*/  SHF.L.U32 R34, R43, 0x10, RZ ;  /* 0x000000102b227819 */ /* 0x000fe200000006ff */
[----:B------:R-:W-:Y:S01]  /*1af80*/  FFMA.FTZ R165, R165, R22, 1.1641532182693481445e-10 ;  /* 0x2f000000a5a57423 */ /* 0x000fe20000010016 */
[----:B------:R-:W-:Y:S01]  /*1af90*/  FMUL.FTZ R167, R167, R12 ;  /* 0x0000000ca7a77220 */ /* 0x000fe20000410000 */
[----:B------:R-:W-:Y:S02]  /*1afa0*/  PRMT R36, R171, 0x7632, R36 ;  /* 0x00007632ab247816 */ /* 0x000fe40000000024 */
[----:B------:R-:W-:Y:S01]  /*1afb0*/  MOV R38, R32 ;  /* 0x0000002000267202 */ /* 0x000fe20000000f00 */
[----:B------:R-:W-:Y:S01]  /*1afc0*/  FMUL.FTZ R167, R167, UR5 ;  /* 0x00000005a7a77c20 */ /* 0x000fe20008410000 */
[----:B------:R-:W-:-:S04]  /*1afd0*/  FSETP.GTU.FTZ.AND P5, PT, R165, UR4, PT ;  /* 0x00000004a5007c0b */ /* 0x000fc8000bfbc000 */
        /* <DEDUP_REMOVED lines=13> */
.L_x_9187:
        /* <DEDUP_REMOVED lines=14> */
.L_x_9188:
        /* <DEDUP_REMOVED lines=57> */
.L_x_9186:
        /* <DEDUP_REMOVED lines=9> */
[----:B------:R-:W-:Y:S01]  /*1b5b0*/  FMUL.FTZ R167, R167, UR5 ;  /* 0x00000005a7a77c20 */ /* 0x000fe20008410000 */
[----:B------:R-:W-:-:S04]  /*1b5c0*/  F2FP.BF16.F32.PACK_AB R165, R169, R217 ;  /* 0x000000d9a9a5723e */ /* 0x000fc800000010ff */
[----:B------:R-:W-:Y:S02]  /*1b5d0*/  FSEL R14, R167, RZ, !P6 ;  /* 0x000000ffa70e7208 */ /* 0x000fe40007000000 */
[----:B------:R-:W-:-:S03]  /*1b5e0*/  PLOP3.LUT P6, PT, P6, PT, PT, 0x8, 0x80 ;  /* 0x000000000080781c */ /* 0x000fc600037ce170 */
[----:B------:R-:W-:-:S05]  /*1b5f0*/  FFMA.FTZ R14, R14, R47, R171 ;  /* 0x0000002f0e0e7223 */ /* 0x000fca00000100ab */
[----:B------:R-:W-:Y:S01]  /*1b600*/  F2FP.BF16.F32.PACK_AB R167, R14, R221 ;  /* 0x000000dd0ea7723e */ /* 0x000fe200000010ff */
[----:B------:R-:W-:Y:S06]  /*1b610*/  BRA `(.L_x_9189) ;  /* 0x0000002c007c7947 */ /* 0x000fec0003800000 */
.L_x_9164:
        /* <DEDUP_REMOVED lines=15> */
.L_x_9191:
        /* <DEDUP_REMOVED lines=12> */
.L_x_9192:
[----:B-1----:R-:W-:Y:S01]  /*1b7d0*/  IMAD.WIDE.U32 R214, R4, -0x326172a9, RZ ;  /* 0xcd9e8d5704d67825 */ /* 0x002fe200078e00ff */
[----:B------:R-:W-:Y:S02]  /*1b7e0*/  LOP3.LUT R164, R5, R213, R199, 0x96, !PT ;  /* 0x000000d505a47212 */ /* 0x000fe400078e96c7 */
[----:B------:R-:W-:Y:S01]  /*1b7f0*/  MOV R36, R34 ;  /* 0x0000002200247202 */ /* 0x000fe20000000f00 */
        /* <DEDUP_REMOVED lines=52> */
[----:B------:R-:W-:Y:S01]  /*1bb40*/  IMAD.MOV.U32 R28, RZ, RZ, R166 ;  /* 0x000000ffff1c7224 */ /* 0x000fe200078e00a6 */
[----:B------:R-:W-:-:S07]  /*1bb50*/  LOP3.LUT R219, R219, R164, R167, 0x96, !PT ;  /* 0x000000a4dbdb7212 */ /* 0x000fce00078e96a7 */
.L_x_9190:
        /* <DEDUP_REMOVED lines=24> */
.L_x_9194:
        /* <DEDUP_REMOVED lines=12> */
.L_x_9195:
        /* <DEDUP_REMOVED lines=57> */
.L_x_9193:
        /* <DEDUP_REMOVED lines=21> */
.L_x_9197:
        /* <DEDUP_REMOVED lines=12> */
.L_x_9198:
        /* <DEDUP_REMOVED lines=57> */
.L_x_9196:
        /* <DEDUP_REMOVED lines=22> */
.L_x_9200:
        /* <DEDUP_REMOVED lines=12> */
.L_x_9201:
        /* <DEDUP_REMOVED lines=57> */
.L_x_9199:
        /* <DEDUP_REMOVED lines=21> */
.L_x_9203:
        /* <DEDUP_REMOVED lines=12> */
.L_x_9204:
        /* <DEDUP_REMOVED lines=57> */
.L_x_9202:
        /* <DEDUP_REMOVED lines=22> */
.L_x_9206:
        /* <DEDUP_REMOVED lines=12> */
.L_x_9207:
        /* <DEDUP_REMOVED lines=57> */
.L_x_9205:
        /* <DEDUP_REMOVED lines=21> */
.L_x_9209:
        /* <DEDUP_REMOVED lines=12> */
.L_x_9210:
        /* <DEDUP_REMOVED lines=55> */
[----:B------:R-:W-:Y:S01]  /*1dd50*/  LOP3.LUT R219, R167, R164, R221, 0x96, !PT ;  /* 0x000000a4a7db7212 */ /* 0x000fe200078e96dd */
[----:B------:R-:W-:-:S07]  /*1dd60*/  IMAD.MOV.U32 R164, RZ, RZ, RZ ;  /* 0x000000ffffa47224 */ /* 0x000fce00078e00ff */
.L_x_9208:
        /* <DEDUP_REMOVED lines=22> */
.L_x_9212:
        /* <DEDUP_REMOVED lines=14> */
.L_x_9213:
        /* <DEDUP_REMOVED lines=57> */
.L_x_9211:
        /* <DEDUP_REMOVED lines=13> */
.L_x_9189:
        /* <DEDUP_REMOVED lines=18> */
[----:B------:R-:W-:Y:S01]  /*1e530*/  LOP3.LUT P0, RZ, R7, 0x1f, RZ, 0xc0, !PT ;  /* 0x0000001f07ff7812 */ /* 0x000fe2000780c0ff */
        /* <DEDUP_REMOVED lines=130> */
[----:B------:R-:W0:Y:S02]  /*1ed60*/  SHFL.BFLY PT, R18, R227, 0x2, 0x1f ;  /* 0x0c401f00e3127f89 */ /* 0x000e2400000e0000 */
[----:B0-----:R-:W-:Y:S01]  /*1ed70*/  FADD.FTZ R18, R227, R18 ;  /* 0x00000012e3127221 */ /* 0x001fe20000010000 */
[----:B------:R-:W-:Y:S02]  /*1ed80*/  LOP3.LUT R227, R233, R226, RZ, 0xfc, !PT ;  /* 0x000000e2e9e37212 */ /* 0x000fe400078efcff */
[----:B------:R-:W-:Y:S02]  /*1ed90*/  LOP3.LUT R226, R12, R171, RZ, 0xfc, !PT ;  /* 0x000000ab0ce27212 */ /* 0x000fe400078efcff */
[----:B------:R-:W0:Y:S04]  /*1eda0*/  SHFL.BFLY PT, R229, R18, 0x4, 0x1f ;  /* 0x0c801f0012e57f89 */ /* 0x000e2800000e0000 */
[----:B------:R-:W-:Y:S01]  /*1edb0*/  STG.E.64 desc[UR8][R194.64], R226 ;  /* 0x000000e2c2007986 */ /* 0x000fe2000c101b08 */
        /* <DEDUP_REMOVED lines=13> */
.L_x_9215:
[----:B------:R-:W-:Y:S05]  /*1ee90*/  BSYNC.RECONVERGENT B0 ;  /* 0x0000000000007941 */ /* 0x000fea0003800200 */
.L_x_9214:
        /* <DEDUP_REMOVED lines=15> */
.L_x_9217:
[----:B------:R-:W-:Y:S05]  /*1ef90*/  BSYNC.RECONVERGENT B0 ;  /* 0x0000000000007941 */ /* 0x000fea0003800200 */
.L_x_9216:
[----:B------:R-:W1:Y:S01]  /*1efa0*/  SHFL.DOWN PT, R167, R12, 0x2, 0x1f ;  /* 0x08401f000ca77f89 */ /* 0x000e6200000e0000 */
[----:B------:R-:W-:Y:S01]  /*1efb0*/  I2FP.F32.U32 R36, R12 ;  /* 0x0000000c00247245 */ /* 0x000fe20000201000 */
[----:B------:R-:W-:Y:S01]  /*1efc0*/  UPLOP3.LUT UP0, UPT, UPT, UPT, UP0, 0x40, 0x4 ;  /* 0x000000000004789c */ /* 0x000fe20003f0e800 */
        /* <DEDUP_REMOVED lines=30> */
[----:B--2---:R-:W-:Y:S01]  /*1f1b0*/  FMUL.FTZ R197, R18, R197 ;  /* 0x000000c512c57220 */ /* 0x004fe20000410000 */
[----:B------:R-:W0:Y:S02]  /*1f1c0*/  LDC R16, c[0x0][0x448] ;  /* 0x00011200ff107b82 */ /* 0x000e240000000800 */
[----:B------:R-:W-:-:S03]  /*1f1d0*/  FMUL.FTZ R171, R171, R195 ;  /* 0x000000c3abab7220 */ /* 0x000fc60000410000 */
[----:B------:R-:W1:Y:S01]  /*1f1e0*/  SHFL.IDX PT, R197, R197, RZ, 0x1f ;  /* 0x00001fffc5c57589 */ /* 0x000e6200000e0000 */
[----:B------:R-:W-:Y:S02]  /*1f1f0*/  FFMA.FTZ R171, R18, R171, R167 ;  /* 0x000000ab12ab7223 */ /* 0x000fe400000100a7 */
[----:B------:R-:W2:Y:S04]  /*1f200*/  @!P0 LDC.64 R164, c[0x0][0x3c0] ;  /* 0x0000f000ffa48b82 */ /* 0x000ea80000000a00 */
[----:B------:R-:W0:Y:S04]  /*1f210*/  SHFL.IDX PT, R171, R171, RZ, 0x1f ;  /* 0x00001fffabab7589 */ /* 0x000e2800000e0000 */
[----:B------:R-:W3:Y:S01]  /*1f220*/  @!P0 LDC.64 R166, c[0x0][0x3c8] ;  /* 0x0000f200ffa68b82 */ /* 0x000ee20000000a00 */
[----:B-1----:R-:W-:Y:S01]  /*1f230*/  FMUL.FTZ R7, R197, R197 ;  /* 0x000000c5c5077220 */ /* 0x002fe20000410000 */
[----:B--2---:R-:W-:-:S04]  /*1f240*/  @!P0 IMAD.WIDE R164, R0, 0x4, R164 ;  /* 0x0000000400a48825 */ /* 0x004fc800078e02a4 */
[----:B------:R-:W-:Y:S01]  /*1f250*/  FSEL R12, R7, RZ, P1 ;  /* 0x000000ff070c7208 */ /* 0x000fe20000800000 */
[----:B0-----:R-:W-:Y:S01]  /*1f260*/  FFMA.FTZ R7, R171, UR13, R16 ;  /* 0x0000000dab077c23 */ /* 0x001fe20008010010 */
[----:B------:R-:W-:Y:S01]  /*1f270*/  FSEL R16, R197, RZ, !P1 ;  /* 0x000000ffc5107208 */ /* 0x000fe20004800000 */
[----:B------:R0:W-:Y:S02]  /*1f280*/  @!P0 STG.E desc[UR8][R164.64], R197 ;  /* 0x000000c5a4008986 */ /* 0x0001e4000c101908 */
[----:B------:R-:W-:Y:S01]  /*1f290*/  FADD.FTZ R7, R7, R12 ;  /* 0x0000000c07077221 */ /* 0x000fe20000010000 */
[----:B---3--:R-:W-:-:S04]  /*1f2a0*/  @!P0 IMAD.WIDE R166, R0, 0x4, R166 ;  /* 0x0000000400a68825 */ /* 0x008fc800078e02a6 */
[C---:B------:R-:W-:Y:S01]  /*1f2b0*/  FADD.FTZ R18, -R16.reuse, R13 ;  /* 0x0000000d10127221 */ /* 0x040fe20000010100 */
[C---:B------:R-:W-:Y:S01]  /*1f2c0*/  FADD.FTZ R9, -R16.reuse, R9 ;  /* 0x0000000910097221 */ /* 0x040fe20000010100 */
[----:B------:R-:W1:Y:S01]  /*1f2d0*/  LDC.64 R12, c[0x0][0x428] ;  /* 0x00010a00ff0c7b82 */ /* 0x000e620000000a00 */
        /* <DEDUP_REMOVED lines=39> */
[C---:B--2---:R-:W-:Y:S01]  /*1f550*/  FMUL.FTZ R9, R200.reuse, R9 ;  /* 0x00000009c8097220 */ /* 0x044fe20000410000 */
        /* <DEDUP_REMOVED lines=11> */
[----:B------:R-:W-:Y:S01]  /*1f610*/  FFMA.FTZ R8, R9, R160, R120 ;  /* 0x000000a009087223 */ /* 0x000fe20000010078 */
[C---:B------:R-:W-:Y:S01]  /*1f620*/  FMUL.FTZ R37, R200.reuse, R37 ;  /* 0x00000025c8257220 */ /* 0x040fe20000410000 */
[----:B------:R-:W-:Y:S01]  /*1f630*/  FMUL.FTZ R180, R200, R39 ;  /* 0x00000027c8b47220 */ /* 0x000fe20000410000 */
[----:B------:R-:W-:-:S04]  /*1f640*/  IMAD.WIDE.U32 R18, R10, 0x10, R12 ;  /* 0x000000100a127825 */ /* 0x000fc800078e000c */
[----:B------:R-:W-:Y:S01]  /*1f650*/  FMUL.FTZ R176, R200, R22 ;  /* 0x00000016c8b07220 */ /* 0x000fe20000410000 */
[----:B------:R-:W-:Y:S01]  /*1f660*/  FFMA.FTZ R10, R15, R156, R116 ;  /* 0x0000009c0f0a7223 */ /* 0x000fe20000010074 */
[----:B------:R-:W-:Y:S01]  /*1f670*/  FFMA.FTZ R15, R38, R157, R117 ;  /* 0x0000009d260f7223 */ /* 0x000fe20000010075 */
[----:B------:R-:W-:-:S04]  /*1f680*/  IMAD.WIDE.U32 R24, R24, 0x10, R12 ;  /* 0x0000001018187825 */ /* 0x000fc800078e000c */
[----:B------:R-:W-:Y:S01]  /*1f690*/  FFMA.FTZ R37, R37, R150, R110 ;  /* 0x0000009625257223 */ /* 0x000fe2000001006e */
[----:B------:R-:W-:Y:S01]  /*1f6a0*/  FFMA.FTZ R180, R180, R151, R111 ;  /* 0x00000097b4b47223 */ /* 0x000fe2000001006f */
[----:B------:R-:W-:Y:S01]  /*1f6b0*/  FMUL.FTZ R177, R200, R177 ;  /* 0x000000b1c8b17220 */ /* 0x000fe20000410000 */
[----:B------:R-:W-:-:S04]  /*1f6c0*/  IMAD.WIDE.U32 R26, R26, 0x10, R12 ;  /* 0x000000101a1a7825 */ /* 0x000fc800078e000c */
[----:B------:R-:W-:Y:S01]  /*1f6d0*/  FFMA.FTZ R176, R176, R155, R115 ;  /* 0x0000009bb0b07223 */ /* 0x000fe20000010073 */
[----:B------:R-:W-:Y:S01]  /*1f6e0*/  F2FP.BF16.F32.PACK_AB R10, R15, R10 ;  /* 0x0000000a0f0a723e */ /* 0x000fe200000010ff */
[----:B------:R-:W-:Y:S01]  /*1f6f0*/  FMUL.FTZ R172, R200, R23 ;  /* 0x00000017c8ac7220 */ /* 0x000fe20000410000 */
[----:B------:R-:W-:-:S04]  /*1f700*/  IMAD.WIDE.U32 R20, R211, 0x10, R12 ;  /* 0x00000010d3147825 */ /* 0x000fc800078e000c */
[----:B------:R-:W-:Y:S01]  /*1f710*/  FFMA.FTZ R13, R14, R161, R121 ;  /* 0x000000a10e0d7223 */ /* 0x000fe20000010079 */
[----:B------:R-:W-:Y:S01]  /*1f720*/  F2FP.BF16.F32.PACK_AB R15, R180, R37 ;  /* 0x00000025b40f723e */ /* 0x000fe200000010ff */
[----:B------:R-:W-:Y:S01]  /*1f730*/  FFMA.FTZ R37, R177, R146, R106 ;  /* 0x00000092b1257223 */ /* 0x000fe2000001006a */
        /* <DEDUP_REMOVED lines=10> */
[----:B------:R-:W1:Y:S01]  /*1f7e0*/  LDC.64 R176, c[0x0][0x380] ;  /* 0x0000e000ffb07b82 */ /* 0x000e620000000a00 */
[----:B------:R-:W-:Y:S01]  /*1f7f0*/  FFMA.FTZ R29, R174, R153, R113 ;  /* 0x00000099ae1d7223 */ /* 0x000fe20000010071 */
        /* <DEDUP_REMOVED lines=21> */
[C---:B0-----:R-:W-:Y:S01]  /*1f950*/  FMUL.FTZ R164, R200.reuse, R213 ;  /* 0x000000d5c8a47220 */ /* 0x041fe20000410000 */
[C---:B------:R-:W-:Y:S01]  /*1f960*/  FMUL.FTZ R217, R200.reuse, R217 ;  /* 0x000000d9c8d97220 */ /* 0x040fe20000410000 */
[----:B------:R-:W-:Y:S01]  /*1f970*/  FMUL.FTZ R221, R200, R221 ;  /* 0x000000ddc8dd7220 */ /* 0x000fe20000410000 */
[----:B------:R-:W-:Y:S01]  /*1f980*/  F2FP.BF16.F32.PACK_AB R11, R172, R11 ;  /* 0x0000000bac0b723e */ /* 0x000fe200000010ff */
[----:B------:R0:W-:Y:S01]  /*1f990*/  @!P0 STG.E desc[UR8][R166.64], R200 ;  /* 0x000000c8a6008986 */ /* 0x0001e2000c101908 */
        /* <DEDUP_REMOVED lines=12> */
[----:B0-----:R-:W-:Y:S01]  /*1fa60*/  FFMA.FTZ R166, R203, R132, R92 ;  /* 0x00000084cba67223 */ /* 0x001fe2000001005c */
        /* <DEDUP_REMOVED lines=23> */
[----:B------:R-:W-:-:S02]  /*1fbe0*/  F2FP.BF16.F32.PACK_AB R164, R22, R7 ;  /* 0x0000000716a4723e */ /* 0x000fc400000010ff */
[----:B------:R-:W-:Y:S02]  /*1fbf0*/  F2FP.BF16.F32.PACK_AB R174, R172, R223 ;  /* 0x000000dfacae723e */ /* 0x000fe400000010ff */
[----:B------:R-:W-:Y:S01]  /*1fc00*/  F2FP.BF16.F32.PACK_AB R175, R196, R221 ;  /* 0x000000ddc4af723e */ /* 0x000fe200000010ff */
[----:B------:R0:W-:Y:S01]  /*1fc10*/  STG.E.128 desc[UR8][R26.64], R164 ;  /* 0x000000a41a007986 */ /* 0x0001e2000c101d08 */
[----:B------:R-:W-:Y:S02]  /*1fc20*/  F2FP.BF16.F32.PACK_AB R173, R170, R217 ;  /* 0x000000d9aaad723e */ /* 0x000fe400000010ff */
[----:B------:R-:W-:Y:S02]  /*1fc30*/  F2FP.BF16.F32.PACK_AB R172, R168, R23 ;  /* 0x00000017a8ac723e */ /* 0x000fe400000010ff */
[----:B-1----:R-:W-:-:S03]  /*1fc40*/  IADD3 R0, PT, PT, R0, R176, RZ ;  /* 0x000000b000007210 */ /* 0x002fc60007ffe0ff */
[----:B------:R0:W-:Y:S01]  /*1fc50*/  STG.E.128 desc[UR8][R20.64], R172 ;  /* 0x000000ac14007986 */ /* 0x0001e2000c101d08 */
[----:B------:R-:W-:-:S13]  /*1fc60*/  ISETP.GE.AND P0, PT, R0, R177, PT ;  /* 0x000000b10000720c */ /* 0x000fda0003f06270 */
[----:B------:R-:W-:Y:S05]  /*1fc70*/  @!P0 BRA `(.L_x_9218) ;  /* 0xfffffe1000148947 */ /* 0x000fea000383ffff */
[----:B------:R-:W-:Y:S05]  /*1fc80*/  EXIT ;  /* 0x000000000000794d */ /* 0x000fea0003800000 */
.L_x_9219:
        /* <DEDUP_REMOVED lines=15> */
.L_x_34025:


//--------------------- .text._ZN10layer_norm13ln_fwd_kernelINS_13Kernel_traitsIf13__nv_bfloat16S2_S2_fjLj5120ELj1ELj1ELj4ELj16ENS_18Kernel_traits_baseILj5120EfS2_S2_S2_fjLj128EEEEELb1ELb1ELb1ELb0EEEvNS_9FwdParamsE --------------------------
	.section	.text._ZN10layer_norm13ln_fwd_kernelINS_13Kernel_traitsIf13__nv_bfloat16S2_S2_fjLj5120ELj1ELj1ELj4ELj16ENS_18Kernel_traits_baseILj5120EfS2_S2_S2_fjLj128EEEEELb1ELb1ELb1ELb0EEEvNS_9FwdParamsE,"ax",@progbits
	.align	128
        .global         _ZN10layer_norm13ln_fwd_kernelINS_13Kernel_traitsIf13__nv_bfloat16S2_S2_fjLj5120ELj1ELj1ELj4ELj16ENS_18Kernel_traits_baseILj5120EfS2_S2_S2_fjLj128EEEEELb1ELb1ELb1ELb0EEEvNS_9FwdParamsE
        .type           _ZN10layer_norm13ln_fwd_kernelINS_13Kernel_traitsIf13__nv_bfloat16S2_S2_fjLj5120ELj1ELj1ELj4ELj16ENS_18Kernel_traits_baseILj5120EfS2_S2_S2_fjLj128EEEEELb1ELb1ELb1ELb0EEEvNS_9FwdParamsE,@function
        .size           _ZN10layer_norm13ln_fwd_kernelINS_13Kernel_traitsIf13__nv_bfloat16S2_S2_fjLj5120ELj1ELj1ELj4ELj16ENS_18Kernel_traits_baseILj5120EfS2_S2_S2_fjLj128EEEEELb1ELb1ELb1ELb0EEEvNS_9FwdParamsE,(.L_x_34026 - _ZN10layer_norm13ln_fwd_kernelINS_13Kernel_traitsIf13__nv_bfloat16S2_S2_fjLj5120ELj1ELj1ELj4ELj16ENS_18Kernel_traits_baseILj5120EfS2_S2_S2_fjLj128EEEEELb1ELb1ELb1ELb0EEEvNS_9FwdParamsE)
        .other          _ZN10layer_norm13ln_fwd_kernelINS_13Kernel_traitsIf13__nv_bfloat16S2_S2_fjLj5120ELj1ELj1ELj4ELj16ENS_18Kernel_traits_baseILj5120EfS2_S2_S2_fjLj128EEEEELb1ELb1ELb1ELb0EEEvNS_9FwdParamsE,@"STO_CUDA_ENTRY STV_DEFAULT"
_ZN10layer_norm13ln_fwd_kernelINS_13Kernel_traitsIf13__nv_bfloat16S2_S2_fjLj5120ELj1ELj1ELj4ELj16ENS_18Kernel_traits_baseILj5120EfS2_S2_S2_fjLj128EEEEELb1ELb1ELb1ELb0EEEvNS_9FwdParamsE:
.text._ZN10layer_norm13ln_fwd_kernelINS_13Kernel_traitsIf13__nv_bfloat16S2_S2_fjLj5120ELj1ELj1ELj4ELj16ENS_18Kernel_traits_baseILj5120EfS2_S2_S2_fjLj128EEEEELb1ELb1ELb1ELb0EEEvNS_9FwdParamsE:
        /* <DEDUP_REMOVED lines=22> */
[----:B------:R-:W-:Y:S01]  /*0160*/  UISETP.NE.AND.EX UP0, UPT, UR9, URZ, UPT, UP0 ;  /* 0x000000ff0900728c */ /* 0x000fe2000bf05300 */
[----:B-1----:R-:W-:Y:S02]  /*0170*/  @P0 IADD3 R30, P1, PT, R2, R5, RZ ;  /* 0x00000005021e0210 */ /* 0x002fe40007f3e0ff */
[----:B------:R-:W-:Y:S02]  /*0180*/  LEA.HI R2, R4, R9, RZ, 0x3 ;  /* 0x0000000904027211 */ /* 0x000fe400078f18ff */
[----:B------:R-:W-:-:S02]  /*0190*/  LOP3.LUT R5, R7, 0x7f, RZ, 0x3c, !PT ;  /* 0x0000007f07057812 */ /* 0x000fc400078e3cff */
[----:B------:R-:W-:Y:S01]  /*01a0*/  @P0 IADD3.X R31, PT, PT, RZ, R3, RZ, P1, !PT ;  /* 0x00000003ff1f0210 */ /* 0x000fe20000ffe4ff */
[----:B0-----:R-:W-:Y:S01]  /*01b0*/  IMAD.U32 R3, RZ, RZ, UR4 ;  /* 0x00000004ff037e24 */ /* 0x001fe2000f8e00ff */
        /* <DEDUP_REMOVED lines=47> */
[C---:B------:R-:W-:Y:S01]  /*04b0*/  @P3 IMAD.WIDE.U32 R32, R7.reuse, 0x20, R32 ;  /* 0x0000002007203825 */ /* 0x040fe200078e0020 */
        /* <DEDUP_REMOVED lines=27> */
.L_x_9221:
        /* <DEDUP_REMOVED lines=69> */
.L_x_9222:
[----:B------:R-:W-:Y:S05]  /*0ac0*/  BSYNC.RECONVERGENT B0 ;  /* 0x0000000000007941 */ /* 0x000fea0003800200 */
.L_x_9220:
[----:B------:R-:W1:Y:S02]  /*0ad0*/  LDCU UR4, c[0x0][0x384] ;  /* 0x00007080ff0477ac */ /* 0x000e640008000800 */
[----:B-1----:R-:W-:-:S13]  /*0ae0*/  ISETP.GE.AND P0, PT, R3, UR4, PT ;  /* 0x0000000403007c0c */ /* 0x002fda000bf06270 */
[----:B------:R-:W-:Y:S05]  /*0af0*/  @P0 EXIT ;  /* 0x000000000000094d */ /* 0x000fea0003800000 */
[----:B------:R-:W1:Y:S01]  /*0b00*/  LDCU UR4, c[0x0][0x360] ;  /* 0x00006c00ff0477ac */ /* 0x000e620008000800 */
[----:B0-----:R-:W-:Y:S01]  /*0b10*/  IMAD.HI.U32 R11, R5, -0x2daee0ad, RZ ;  /* 0xd2511f53050b7827 */ /* 0x001fe200078e00ff */
[----:B-----5:R-:W-:Y:S02]  /*0b20*/  IADD3 R14, PT, PT, R189, -0x4498517b, RZ ;  /* 0xbb67ae85bd0e7810 */ /* 0x020fe40007ffe0ff */
[----:B------:R-:W-:Y:S01]  /*0b30*/  LOP3.LUT R17, R0, 0x60, RZ, 0xc0, !PT ;  /* 0x0000006000117812 */ /* 0x000fe200078ec0ff */
[----:B------:R-:W-:Y:S01]  /*0b40*/  VIADD R10, R188, 0x9e3779b9 ;  /* 0x9e3779b9bc0a7836 */ /* 0x000fe20000000000 */
[----:B------:R-:W-:Y:S01]  /*0b50*/  LOP3.LUT R11, R11, R189, RZ, 0x3c, !PT ;  /* 0x000000bd0b0b7212 */ /* 0x000fe200078e3cff */
[----:B------:R-:W-:Y:S01]  /*0b60*/  IMAD R15, R5, -0x2daee0ad, RZ ;  /* 0xd2511f53050f7824 */ /* 0x000fe200078e02ff */
[----:B------:R-:W-:Y:S01]  /*0b70*/  LOP3.LUT R30, R30, 0x3, RZ, 0xc0, !PT ;  /* 0x000000031e1e7812 */ /* 0x000fe200078ec0ff */
[----:B------:R-:W-:Y:S01]  /*0b80*/  VIADD R16, R189, 0xed9eba14 ;  /* 0xed9eba14bd107836 */ /* 0x000fe20000000000 */
[----:B------:R-:W0:Y:S01]  /*0b90*/  LDCU UR10, c[0x0][0x404] ;  /* 0x00008080ff0a77ac */ /* 0x000e220008000800 */
[----:B------:R-:W-:Y:S01]  /*0ba0*/  IMAD.HI.U32 R8, R11, -0x326172a9, RZ ;  /* 0xcd9e8d570b087827 */ /* 0x000fe200078e00ff */
[----:B------:R-:W2:Y:S03]  /*0bb0*/  LDCU.U8 UR11, c[0x0][0x410] ;  /* 0x00008200ff0b77ac */ /* 0x000ea60008000000 */
[----:B-1----:R-:W-:Y:S01]  /*0bc0*/  IMAD R7, R3, UR4, R0 ;  /* 0x0000000403077c24 */ /* 0x002fe2000f8e0200 */
[----:B------:R-:W1:Y:S03]  /*0bd0*/  LDCU UR14, c[0x0][0x400] ;  /* 0x00008000ff0e77ac */ /* 0x000e660008000800 */
[C---:B------:R-:W-:Y:S01]  /*0be0*/  IMAD.HI.U32 R9, R7.reuse, -0x326172a9, RZ ;  /* 0xcd9e8d5707097827 */ /* 0x040fe200078e00ff */
[----:B------:R-:W3:Y:S03]  /*0bf0*/  LDCU.64 UR12, c[0x0][0x408] ;  /* 0x00008100ff0c77ac */ /* 0x000ee60008000a00 */
[----:B------:R-:W-:Y:S01]  /*0c00*/  IMAD R13, R7, -0x326172a9, RZ ;  /* 0xcd9e8d57070d7824 */ /* 0x000fe200078e02ff */
[----:B------:R-:W-:Y:S01]  /*0c10*/  LOP3.LUT R9, R6, R9, R188, 0x96, !PT ;  /* 0x0000000906097212 */ /* 0x000fe200078e96bc */
[----:B------:R-:W4:Y:S03]  /*0c20*/  LDCU.64 UR8, c[0x0][0x3a0] ;  /* 0x00007400ff0877ac */ /* 0x000f260008000a00 */
[----:B------:R-:W-:Y:S01]  /*0c30*/  LOP3.LUT R8, R10, R13, R8, 0x96, !PT ;  /* 0x0000000d0a087212 */ /* 0x000fe200078e9608 */
[----:B------:R-:W-:Y:S01]  /*0c40*/  IMAD.HI.U32 R12, R9, -0x2daee0ad, RZ ;  /* 0xd2511f53090c7827 */ /* 0x000fe200078e00ff */
[----:B------:R-:W-:-:S03]  /*0c50*/  UPLOP3.LUT UP1, UPT, UPT, UPT, UPT, 0x40, 0x4 ;  /* 0x000000000004789c */ /* 0x000fc60003f2e870 */
[----:B------:R-:W-:Y:S01]  /*0c60*/  IMAD.HI.U32 R13, R8, -0x2daee0ad, RZ ;  /* 0xd2511f53080d7827 */ /* 0x000fe200078e00ff */
[----:B------:R-:W-:-:S03]  /*0c70*/  LOP3.LUT R12, R14, R15, R12, 0x96, !PT ;  /* 0x0000000f0e0c7212 */ /* 0x000fc600078e960c */
[----:B------:R-:W-:Y:S02]  /*0c80*/  VIADD R15, R189, 0x76cf5d0a ;  /* 0x76cf5d0abd0f7836 */ /* 0x000fe40000000000 */
[----:B------:R-:W-:Y:S02]  /*0c90*/  IMAD R14, R9, -0x2daee0ad, RZ ;  /* 0xd2511f53090e7824 */ /* 0x000fe400078e02ff */
[----:B------:R-:W-:Y:S02]  /*0ca0*/  IMAD R10, R11, -0x326172a9, RZ ;  /* 0xcd9e8d570b0a7824 */ /* 0x000fe400078e02ff */
[----:B------:R-:W-:Y:S01]  /*0cb0*/  IMAD.HI.U32 R9, R12, -0x326172a9, RZ ;  /* 0xcd9e8d570c097827 */ /* 0x000fe200078e00ff */
[----:B------:R-:W-:Y:S02]  /*0cc0*/  LOP3.LUT R13, R15, R14, R13, 0x96, !PT ;  /* 0x0000000e0f0d7212 */ /* 0x000fe400078e960d */
[C---:B------:R-:W-:Y:S01]  /*0cd0*/  IADD3 R14, PT, PT, R188.reuse, -0x255992d5, RZ ;  /* 0xdaa66d2bbc0e7810 */ /* 0x040fe20007ffe0ff */
[----:B------:R-:W-:-:S02]  /*0ce0*/  VIADD R11, R188, 0x3c6ef372 ;  /* 0x3c6ef372bc0b7836 */ /* 0x000fc40000000000 */
[----:B------:R-:W-:-:S03]  /*0cf0*/  IMAD R15, R8, -0x2daee0ad, RZ ;  /* 0xd2511f53080f7824 */ /* 0x000fc600078e02ff */
[----:B------:R-:W-:Y:S01]  /*0d00*/  LOP3.LUT R9, R11, R10, R9, 0x96, !PT ;  /* 0x0000000a0b097212 */ /* 0x000fe200078e9609 */
[----:B------:R-:W-:Y:S02]  /*0d10*/  IMAD R11, R12, -0x326172a9, RZ ;  /* 0xcd9e8d570c0b7824 */ /* 0x000fe400078e02ff */
[----:B------:R-:W-:-:S04]  /*0d20*/  IMAD.HI.U32 R10, R13, -0x326172a9, RZ ;  /* 0xcd9e8d570d0a7827 */ /* 0x000fc800078e00ff */
[----:B------:R-:W-:Y:S01]  /*0d30*/  IMAD.HI.U32 R8, R9, -0x2daee0ad, RZ ;  /* 0xd2511f5309087827 */ /* 0x000fe200078e00ff */
[----:B------:R-:W-:Y:S02]  /*0d40*/  LOP3.LUT R10, R14, R11, R10, 0x96, !PT ;  /* 0x0000000b0e0a7212 */ /* 0x000fe400078e960a */
[----:B------:R-:W-:Y:S01]  /*0d50*/  IADD3 R11, PT, PT, R188, 0x78dde6e4, RZ ;  /* 0x78dde6e4bc0b7810 */ /* 0x000fe20007ffe0ff */
[----:B------:R-:W-:Y:S02]  /*0d60*/  VIADD R12, R189, 0x32370b8f ;  /* 0x32370b8fbd0c7836 */ /* 0x000fe40000000000 */
[----:B------:R-:W-:-:S03]  /*0d70*/  IMAD.HI.U32 R14, R10, -0x2daee0ad, RZ ;  /* 0xd2511f530a0e7827 */ /* 0x000fc600078e00ff */
[----:B------:R-:W-:Y:S01]  /*0d80*/  LOP3.LUT R8, R12, R15, R8, 0x96, !PT ;  /* 0x0000000f0c087212 */ /* 0x000fe200078e9608 */
        /* <DEDUP_REMOVED lines=10> */
[----:B------:R-:W-:Y:S02]  /*0e30*/  LOP3.LUT R8, R12, R11, R8, 0x96, !PT ;  /* 0x0000000b0c087212 */ /* 0x000fe400078e9608 */
[----:B------:R-:W-:Y:S01]  /*0e40*/  SHF.L.U32 R11, R0, 0x5, RZ ;  /* 0x00000005000b7819 */ /* 0x000fe200000006ff */
[----:B------:R-:W-:Y:S02]  /*0e50*/  VIADD R15, R189, 0xa9066899 ;  /* 0xa9066899bd0f7836 */ /* 0x000fe40000000000 */
[----:B------:R-:W-:Y:S01]  /*0e60*/  IMAD R12, R9, -0x2daee0ad, RZ ;  /* 0xd2511f53090c7824 */ /* 0x000fe200078e02ff */
[----:B------:R-:W-:Y:S01]  /*0e70*/  LOP3.LUT R19, R11, 0x3e0, RZ, 0xc0, !PT ;  /* 0x000003e00b137812 */ /* 0x000fe200078ec0ff */
[----:B------:R-:W-:Y:S01]  /*0e80*/  IMAD R11, R14, -0x326172a9, RZ ;  /* 0xcd9e8d570e0b7824 */ /* 0x000fe200078e02ff */
[----:B------:R-:W-:Y:S01]  /*0e90*/  LOP3.LUT R10, R15, R13, R10, 0x96, !PT ;  /* 0x0000000d0f0a7212 */ /* 0x000fe200078e960a */
[----:B------:R-:W-:Y:S01]  /*0ea0*/  VIADD R13, R189, 0x646e171e ;  /* 0x646e171ebd0d7836 */ /* 0x000fe20000000000 */
[----:B------:R-:W-:Y:S01]  /*0eb0*/  SHF.R.S32.HI R15, RZ, 0x3, R2 ;  /* 0x00000003ff0f7819 */ /* 0x000fe20000011402 */
[----:B------:R-:W-:-:S02]  /*0ec0*/  VIADD R2, R188, 0xb54cda56 ;  /* 0xb54cda56bc027836 */ /* 0x000fc40000000000 */
[----:B------:R-:W-:Y:S01]  /*0ed0*/  IMAD.HI.U32 R0, R10, -0x326172a9, RZ ;  /* 0xcd9e8d570a007827 */ /* 0x000fe200078e00ff */
[----:B------:R-:W-:-:S03]  /*0ee0*/  LOP3.LUT R16, R15, 0x7f, RZ, 0xc0, !PT ;  /* 0x0000007f0f107812 */ /* 0x000fc600078ec0ff */
[----:B------:R-:W-:Y:S01]  /*0ef0*/  IMAD.HI.U32 R9, R8, -0x2daee0ad, RZ ;  /* 0xd2511f5308097827 */ /* 0x000fe200078e00ff */
[----:B------:R-:W-:Y:S02]  /*0f00*/  LOP3.LUT R0, R2, R11, R0, 0x96, !PT ;  /* 0x0000000b02007212 */ /* 0x000fe400078e9600 */
[----:B------:R-:W-:Y:S01]  /*0f10*/  VIADDMNMX R17, R16, -R17, RZ, !PT ;  /* 0x8000001110117246 */ /* 0x000fe200078001ff */
[----:B------:R-:W-:Y:S01]  /*0f20*/  IMAD R11, R10, -0x326172a9, RZ ;  /* 0xcd9e8d570a0b7824 */ /* 0x000fe200078e02ff */
[----:B------:R-:W-:Y:S01]  /*0f30*/  LOP3.LUT R9, R13, R12, R9, 0x96, !PT ;  /* 0x0000000c0d097212 */ /* 0x000fe200078e9609 */
[----:B------:R-:W-:Y:S01]  /*0f40*/  IMAD R13, R8, -0x2daee0ad, RZ ;  /* 0xd2511f53080d7824 */ /* 0x000fe200078e02ff */
[----:B------:R-:W-:Y:S01]  /*0f50*/  IADD3 R12, PT, PT, R188, 0x5384540f, RZ ;  /* 0x5384540fbc0c7810 */ /* 0x000fe20007ffe0ff */
[----:B------:R-:W-:Y:S01]  /*0f60*/  IMAD.HI.U32 R8, R0, -0x2daee0ad, RZ ;  /* 0xd2511f5300087827 */ /* 0x000fe200078e00ff */
[----:B------:R-:W-:Y:S02]  /*0f70*/  VIMNMX R17, PT, PT, R17, 0x20, PT ;  /* 0x0000002011117848 */ /* 0x000fe40003fe0100 */
[----:B------:R-:W-:Y:S01]  /*0f80*/  VIADDMNMX R19, R16, -R19, RZ, !PT ;  /* 0x8000001310137246 */ /* 0x000fe200078001ff */
[----:B------:R-:W-:-:S02]  /*0f90*/  VIADD R10, R189, 0x1fd5c5a3 ;  /* 0x1fd5c5a3bd0a7836 */ /* 0x000fc40000000000 */
[----:B------:R-:W-:Y:S02]  /*0fa0*/  IMAD.SHL.U32 R15, R15, 0x2, RZ ;  /* 0x000000020f0f7824 */ /* 0x000fe400078e00ff */
[----:B------:R-:W-:Y:S01]  /*0fb0*/  IMAD.HI.U32 R2, R9, -0x326172a9, RZ ;  /* 0xcd9e8d5709027827 */ /* 0x000fe200078e00ff */
[----:B------:R-:W-:Y:S02]  /*0fc0*/  LOP3.LUT R10, R10, R13, R8, 0x96, !PT ;  /* 0x0000000d0a0a7212 */ /* 0x000fe400078e9608 */
[----:B------:R-:W-:Y:S01]  /*0fd0*/  LOP3.LUT R14, R15, 0xffffff00, RZ, 0xc0, !PT ;  /* 0xffffff000f0e7812 */ /* 0x000fe200078ec0ff */
[----:B------:R-:W-:Y:S01]  /*0fe0*/  IMAD R9, R9, -0x326172a9, RZ ;  /* 0xcd9e8d5709097824 */ /* 0x000fe200078e02ff */
[----:B------:R-:W-:Y:S01]  /*0ff0*/  LOP3.LUT R2, R12, R11, R2, 0x96, !PT ;  /* 0x0000000b0c027212 */ /* 0x000fe200078e9602 */
[----:B------:R-:W-:Y:S01]  /*1000*/  IMAD R12, R0, -0x2daee0ad, RZ ;  /* 0xd2511f53000c7824 */ /* 0x000fe200078e02ff */
[----:B------:R-:W-:Y:S01]  /*1010*/  IADD3 R13, PT, PT, R189, -0x24c28bd8, RZ ;  /* 0xdb3d7428bd0d7810 */ /* 0x000fe20007ffe0ff */
[----:B------:R-:W-:-:S04]  /*1020*/  IMAD.HI.U32 R0, R10, -0x326172a9, RZ ;  /* 0xcd9e8d570a007827 */ /* 0x000fc800078e00ff */
[----:B------:R-:W-:Y:S02]  /*1030*/  VIADD R8, R188, 0xf1bbcdc8 ;  /* 0xf1bbcdc8bc087836 */ /* 0x000fe40000000000 */
[----:B------:R-:W-:Y:S02]  /*1040*/  IMAD R17, R17, 0x8, R14 ;  /* 0x0000000811117824 */ /* 0x000fe400078e020e */
[----:B------:R-:W-:Y:S01]  /*1050*/  IMAD.HI.U32 R11, R2, -0x2daee0ad, RZ ;  /* 0xd2511f53020b7827 */ /* 0x000fe200078e00ff */
[----:B------:R-:W-:Y:S02]  /*1060*/  LOP3.LUT R178, R8, R9, R0, 0x96, !PT ;  /* 0x0000000908b27212 */ /* 0x000fe400078e9600 */
[----:B------:R-:W-:Y:S01]  /*1070*/  I2FP.F32.U32 R8, R17 ;  /* 0x0000001100087245 */ /* 0x000fe20000201000 */
[----:B------:R-:W-:Y:S01]  /*1080*/  VIADD R0, R189, 0x96a522ad ;  /* 0x96a522adbd007836 */ /* 0x000fe20000000000 */
[----:B------:R-:W-:Y:S01]  /*1090*/  LOP3.LUT R11, R13, R12, R11, 0x96, !PT ;  /* 0x0000000c0d0b7212 */ /* 0x000fe200078e960b */
[----:B------:R-:W-:Y:S01]  /*10a0*/  IMAD R13, R2, -0x2daee0ad, RZ ;  /* 0xd2511f53020d7824 */ /* 0x000fe200078e02ff */
[----:B------:R-:W-:Y:S01]  /*10b0*/  VIMNMX R9, PT, PT, R19, 0x20, PT ;  /* 0x0000002013097848 */ /* 0x000fe20003fe0100 */
[----:B------:R-:W-:Y:S01]  /*10c0*/  IMAD.HI.U32 R26, R178, -0x2daee0ad, RZ ;  /* 0xd2511f53b21a7827 */ /* 0x000fe200078e00ff */
[----:B------:R-:W0:Y:S01]  /*10d0*/  MUFU.RCP R8, R8 ;  /* 0x0000000800087308 */ /* 0x000e220000001000 */
[----:B------:R-:W-:-:S02]  /*10e0*/  IADD3 R12, PT, PT, R188, -0x700cb87f, RZ ;  /* 0x8ff34781bc0c7810 */ /* 0x000fc40007ffe0ff */
[----:B------:R-:W-:Y:S02]  /*10f0*/  IMAD R15, R10, -0x326172a9, RZ ;  /* 0xcd9e8d570a0f7824 */ /* 0x000fe400078e02ff */
[----:B------:R-:W-:Y:S02]  /*1100*/  HFMA2 R10, -RZ, RZ, 0, 0 ;  /* 0x00000000ff0a7431 */ /* 0x000fe400000001ff */
[----:B------:R-:W-:Y:S01]  /*1110*/  IMAD.HI.U32 R2, R11, -0x326172a9, RZ ;  /* 0xcd9e8d570b027827 */ /* 0x000fe200078e00ff */
[----:B------:R-:W-:-:S03]  /*1120*/  LOP3.LUT R26, R0, R13, R26, 0x96, !PT ;  /* 0x0000000d001a7212 */ /* 0x000fc600078e961a */
[----:B------:R-:W-:Y:S01]  /*1130*/  IMAD R9, R9, 0x8, R14 ;  /* 0x0000000809097824 */ /* 0x000fe200078e020e */
[----:B------:R-:W-:Y:S01]  /*1140*/  LOP3.LUT R2, R12, R15, R2, 0x96, !PT ;  /* 0x0000000f0c027212 */ /* 0x000fe200078e9602 */
[----:B------:R-:W-:Y:S02]  /*1150*/  IMAD R0, R11, -0x326172a9, RZ ;  /* 0xcd9e8d570b007824 */ /* 0x000fe400078e02ff */
[----:B-1234-:R-:W-:-:S07]  /*1160*/  IMAD R178, R178, -0x2daee0ad, RZ ;  /* 0xd2511f53b2b27824 */ /* 0x01efce00078e02ff */
.L_x_9742:
[----:B------:R-:W1:Y:S08]  /*1170*/  LDC.64 R164, c[0x0][0x3f0] ;  /* 0x0000fc00ffa47b82 */ /* 0x000e700000000a00 */
[----:B------:R-:W2:Y:S01]  /*1180*/  LDC R168, c[0x0][0x388] ;  /* 0x0000e200ffa87b82 */ /* 0x000ea20000000800 */
[----:B-1----:R-:W-:-:S07]  /*1190*/  IMAD.WIDE R166, R3, 0x4, R164 ;  /* 0x0000000403a67825 */ /* 0x002fce00078e02a4 */
[----:B------:R-:W1:Y:S01]  /*11a0*/  LDC.64 R164, c[0x0][0x3f8] ;  /* 0x0000fe00ffa47b82 */ /* 0x000e620000000a00 */
[----:B------:R3:W4:Y:S01]  /*11b0*/  LDG.E R174, desc[UR6][R166.64] ;  /* 0x00000006a6ae7981 */ /* 0x000722000c1e1900 */
[----:B-1----:R-:W-:-:S05]  /*11c0*/  IMAD.WIDE R164, R3, 0x4, R164 ;  /* 0x0000000403a47825 */ /* 0x002fca00078e02a4 */
[----:B------:R1:W5:Y:S01]  /*11d0*/  LDG.E R34, desc[UR6][R164.64] ;  /* 0x00000006a4227981 */ /* 0x000362000c1e1900 */
[----:B------:R-:W-:Y:S01]  /*11e0*/  ISETP.GE.U32.AND P1, PT, R4, 0x80, PT ;  /* 0x000000800400780c */ /* 0x000fe20003f26070 */
[----:B--2---:R-:W-:Y:S01]  /*11f0*/  IMAD R32, R3, R168, RZ ;  /* 0x000000a803207224 */ /* 0x004fe200078e02ff */
[----:B------:R-:W-:Y:S01]  /*1200*/  BSSY.RECONVERGENT B0, `(.L_x_9223) ;  /* 0x00006e8000007945 */ /* 0x000fe20003800200 */
[----:B------:R-:W2:Y:S01]  /*1210*/  S2R R170, SR_TID.X ;  /* 0x0000000000aa7919 */ /* 0x000ea20000002100 */
[----:B------:R-:W-:Y:S02]  /*1220*/  IMAD.MOV.U32 R229, RZ, RZ, RZ ;  /* 0x000000ffffe57224 */ /* 0x000fe400078e00ff */
[----:B---3--:R-:W-:-:S04]  /*1230*/  SHF.R.S32.HI R167, RZ, 0x1f, R32 ;  /* 0x0000001fffa77819 */ /* 0x008fc80000011420 */
[----:B------:R-:W-:-:S04]  /*1240*/  LEA.HI R167, R167, R32, RZ, 0x3 ;  /* 0x00000020a7a77211 */ /* 0x000fc800078f18ff */
[----:B--2---:R-:W-:Y:S02]  /*1250*/  LEA.HI.SX32 R231, R167, R170, 0x1d ;  /* 0x000000aaa7e77211 */ /* 0x004fe400078feaff */
[----:B----4-:R-:W-:-:S13]  /*1260*/  ISETP.GE.AND P0, PT, R174, 0x1, PT ;  /* 0x00000001ae00780c */ /* 0x010fda0003f06270 */
[----:B------:R-:W-:-:S04]  /*1270*/  @P0 VIADD R223, R174, 0xffffffff ;  /* 0xffffffffaedf0836 */ /* 0x000fc80000000000 */
[----:B------:R-:W-:-:S05]  /*1280*/  @P0 IMAD R223, R223, R168, RZ ;  /* 0x000000a8dfdf0224 */ /* 0x000fca00078e02ff */
[----:B------:R-:W-:-:S04]  /*1290*/  @P0 SHF.R.S32.HI R172, RZ, 0x1f, R223 ;  /* 0x0000001fffac0819 */ /* 0x000fc800000114df */
[----:B------:R-:W-:-:S04]  /*12a0*/  @P0 LEA.HI R223, R172, R223, RZ, 0x3 ;  /* 0x000000dfacdf0211 */ /* 0x000fc800078f18ff */
[----:B------:R-:W-:Y:S01]  /*12b0*/  @P0 LEA.HI.SX32 R229, R223, R170, 0x1d ;  /* 0x000000aadfe50211 */ /* 0x000fe200078feaff */
[----:B-1----:R-:W-:Y:S06]  /*12c0*/  @!P1 BRA `(.L_x_9224) ;  /* 0x0000006c006c9947 */ /* 0x002fec0003800000 */
[----:B------:R-:W-:-:S04]  /*12d0*/  UISETP.NE.U32.AND UP0, UPT, UR8, URZ, UPT ;  /* 0x000000ff0800728c */ /* 0x000fc8000bf05070 */
[----:B------:R-:W-:Y:S01]  /*12e0*/  UISETP.NE.AND.EX UP0, UPT, UR9, URZ, UPT, UP0 ;  /* 0x000000ff0900728c */ /* 0x000fe2000bf05300 */
[----:B------:R-:W-:Y:S10]  /*12f0*/  @!P0 BRA `(.L_x_9225) ;  /* 0x00000000000c8947 */ /* 0x000ff40003800000 */
[----:B------:R-:W1:Y:S02]  /*1300*/  LDC.64 R40, c[0x0][0x390] ;  /* 0x0000e400ff287b82 */ /* 0x000e640000000a00 */
[----:B-1----:R-:W-:-:S06]  /*1310*/  IMAD.WIDE.U32 R40, R229, 0x10, R40 ;  /* 0x00000010e5287825 */ /* 0x002fcc00078e0028 */
[----:B------:R-:W5:Y:S02]  /*1320*/  LDG.E.128 R40, desc[UR6][R40.64] ;  /* 0x0000000628287981 */ /* 0x000f64000c1e1d00 */
.L_x_9225:
[----:B------:R-:W-:Y:S05]  /*1330*/  BRA.U !UP0, `(.L_x_9226) ;  /* 0x0000003508d47547 */ /* 0x000fea000b800000 */
[----:B------:R-:W1:Y:S02]  /*1340*/  LDC.64 R36, c[0x0][0x3a0] ;  /* 0x0000e800ff247b82 */ /* 0x000e640000000a00 */
[----:B-1----:R-:W-:-:S06]  /*1350*/  IMAD.WIDE.U32 R36, R231, 0x10, R36 ;  /* 0x00000010e7247825 */ /* 0x002fcc00078e0024 */
[----:B------:R-:W2:Y:S01]  /*1360*/  LDG.E.128 R36, desc[UR6][R36.64] ;  /* 0x0000000624247981 */ /* 0x000ea2000c1e1d00 */
[----:B------:R-:W-:-:S13]  /*1370*/  ISETP.GT.AND P2, PT, R174, RZ, PT ;  /* 0x000000ffae00720c */ /* 0x000fda0003f44270 */
        /* <DEDUP_REMOVED lines=20> */
.L_x_9230:
        /* <DEDUP_REMOVED lines=13> */
.L_x_9232:
[----:B0-----:R-:W-:Y:S05]  /*1590*/  BSYNC.RECONVERGENT B2 ;  /* 0x0000000000027941 */ /* 0x001fea0003800200 */
.L_x_9231:
        /* <DEDUP_REMOVED lines=61> */
.L_x_9229:
[----:B0-----:R-:W-:Y:S05]  /*1970*/  BSYNC.RECONVERGENT B1 ;  /* 0x0000000000017941 */ /* 0x001fea0003800200 */
.L_x_9228:
        /* <DEDUP_REMOVED lines=10> */
[----:B------:R-:W-:-:S07]  /*1a20*/  FFMA.FTZ R11, R11, R144, R30 ;  /* 0x000000900b0b7223 */ /* 0x000fce000001001e */
.L_x_9227:
        /* <DEDUP_REMOVED lines=22> */
.L_x_9236:
        /* <DEDUP_REMOVED lines=13> */
.L_x_9238:
[----:B0-----:R-:W-:Y:S05]  /*1c60*/  BSYNC.RECONVERGENT B2 ;  /* 0x0000000000027941 */ /* 0x001fea0003800200 */
.L_x_9237:
        /* <DEDUP_REMOVED lines=61> */
.L_x_9235:
[----:B0-----:R-:W-:Y:S05]  /*2040*/  BSYNC.RECONVERGENT B1 ;  /* 0x0000000000017941 */ /* 0x001fea0003800200 */
.L_x_9234:
        /* <DEDUP_REMOVED lines=12> */
[----:B------:R-:W-:-:S07]  /*2110*/  FFMA.FTZ R13, R30, R145, R15 ;  /* 0x000000911e0d7223 */ /* 0x000fce000001000f */
.L_x_9233:
        /* <DEDUP_REMOVED lines=21> */
.L_x_9242:
        /* <DEDUP_REMOVED lines=13> */
.L_x_9244:
[----:B0-----:R-:W-:Y:S05]  /*2340*/  BSYNC.RECONVERGENT B2 ;  /* 0x0000000000027941 */ /* 0x001fea0003800200 */
.L_x_9243:
        /* <DEDUP_REMOVED lines=61> */
.L_x_9241:
[----:B0-----:R-:W-:Y:S05]  /*2720*/  BSYNC.RECONVERGENT B1 ;  /* 0x0000000000017941 */ /* 0x001fea0003800200 */
.L_x_9240:
        /* <DEDUP_REMOVED lines=11> */
.L_x_9239:
        /* <DEDUP_REMOVED lines=22> */
.L_x_9248:
        /* <DEDUP_REMOVED lines=13> */
.L_x_9250:
[----:B0-----:R-:W-:Y:S05]  /*2a10*/  BSYNC.RECONVERGENT B2 ;  /* 0x0000000000027941 */ /* 0x001fea0003800200 */
.L_x_9249:
        /* <DEDUP_REMOVED lines=44> */
[C---:B------:R-:W-:Y:S01]  /*2ce0*/  IADD3 R19, PT, PT, R189.reuse, -0x24c28bd8, RZ ;  /* 0xdb3d7428bd137810 */ /* 0x040fe20007ffe0ff */
[C---:B------:R-:W-:Y:S01]  /*2cf0*/  VIADD R17, R189.reuse, 0x1fd5c5a3 ;  /* 0x1fd5c5a3bd117836 */ /* 0x040fe20000000000 */
[----:B------:R-:W-:Y:S01]  /*2d00*/  IADD3 R23, PT, PT, R189, -0x695add53, RZ ;  /* 0x96a522adbd177810 */ /* 0x000fe20007ffe0ff */
[----:B------:R-:W-:-:S03]  /*2d10*/  IMAD.WIDE.U32 R164, R164, -0x2daee0ad, RZ ;  /* 0xd2511f53a4a47825 */ /* 0x000fc600078e00ff */
[----:B------:R-:W-:Y:S01]  /*2d20*/  LOP3.LUT R222, R17, R222, R167, 0x96, !PT ;  /* 0x000000de11de7212 */ /* 0x000fe200078e96a7 */
[----:B------:R-:W-:Y:S01]  /*2d30*/  VIADD R17, R188, 0xf1bbcdc8 ;  /* 0xf1bbcdc8bc117836 */ /* 0x000fe20000000000 */
[----:B------:R-:W-:-:S03]  /*2d40*/  LOP3.LUT R166, R19, R166, R165, 0x96, !PT ;  /* 0x000000a613a67212 */ /* 0x000fc600078e96a5 */
[----:B------:R-:W-:-:S04]  /*2d50*/  IMAD.WIDE.U32 R222, R222, -0x326172a9, RZ ;  /* 0xcd9e8d57dede7825 */ /* 0x000fc800078e00ff */
[----:B------:R-:W-:Y:S01]  /*2d60*/  IMAD.WIDE.U32 R166, R166, -0x326172a9, RZ ;  /* 0xcd9e8d57a6a67825 */ /* 0x000fe200078e00ff */
[----:B------:R-:W-:-:S03]  /*2d70*/  LOP3.LUT R18, R17, R18, R223, 0x96, !PT ;  /* 0x0000001211127212 */ /* 0x000fc600078e96df */
[----:B------:R-:W-:Y:S02]  /*2d80*/  VIADD R17, R188, 0x8ff34781 ;  /* 0x8ff34781bc117836 */ /* 0x000fe40000000000 */
[----:B------:R-:W-:-:S03]  /*2d90*/  IMAD.WIDE.U32 R18, R18, -0x2daee0ad, RZ ;  /* 0xd2511f5312127825 */ /* 0x000fc600078e00ff */
[----:B------:R-:W-:Y:S01]  /*2da0*/  LOP3.LUT R2, R17, R222, R167, 0x96, !PT ;  /* 0x000000de11027212 */ /* 0x000fe200078e96a7 */
[----:B------:R-:W-:Y:S01]  /*2db0*/  IMAD.MOV.U32 R0, RZ, RZ, R166 ;  /* 0x000000ffff007224 */ /* 0x000fe200078e00a6 */
[----:B------:R-:W-:Y:S01]  /*2dc0*/  LOP3.LUT R26, R23, R164, R19, 0x96, !PT ;  /* 0x000000a4171a7212 */ /* 0x000fe200078e9613 */
[----:B------:R-:W-:Y:S01]  /*2dd0*/  IMAD.MOV.U32 R23, RZ, RZ, R18 ;  /* 0x000000ffff177224 */ /* 0x000fe200078e0012 */
[----:B------:R-:W-:-:S07]  /*2de0*/  MOV R17, R21 ;  /* 0x0000001500117202 */ /* 0x000fce0000000f00 */
.L_x_9247:
[----:B0-----:R-:W-:Y:S05]  /*2df0*/  BSYNC.RECONVERGENT B1 ;  /* 0x0000000000017941 */ /* 0x001fea0003800200 */
.L_x_9246:
        /* <DEDUP_REMOVED lines=12> */
[----:B------:R-:W-:-:S07]  /*2ec0*/  FFMA.FTZ R17, R32, R147, R19 ;  /* 0x0000009320117223 */ /* 0x000fce0000010013 */
.L_x_9245:
        /* <DEDUP_REMOVED lines=21> */
.L_x_9254:
        /* <DEDUP_REMOVED lines=13> */
.L_x_9256:
[----:B0-----:R-:W-:Y:S05]  /*30f0*/  BSYNC.RECONVERGENT B2 ;  /* 0x0000000000027941 */ /* 0x001fea0003800200 */
.L_x_9255:
        /* <DEDUP_REMOVED lines=47> */
[C---:B------:R-:W-:Y:S01]  /*33f0*/  VIADD R21, R189.reuse, 0xdb3d7428 ;  /* 0xdb3d7428bd157836 */ /* 0x040fe20000000000 */
[----:B------:R-:W-:Y:S01]  /*3400*/  IADD3 R19, PT, PT, R188, -0xe443238, RZ ;  /* 0xf1bbcdc8bc137810 */ /* 0x000fe20007ffe0ff */
[----:B------:R-:W-:Y:S02]  /*3410*/  VIADD R25, R189, 0x96a522ad ;  /* 0x96a522adbd197836 */ /* 0x000fe40000000000 */
        /* <DEDUP_REMOVED lines=11> */
.L_x_9253:
[----:B0-----:R-:W-:Y:S05]  /*34d0*/  BSYNC.RECONVERGENT B1 ;  /* 0x0000000000017941 */ /* 0x001fea0003800200 */
.L_x_9252:
        /* <DEDUP_REMOVED lines=10> */
[----:B------:R-:W-:-:S07]  /*3580*/  FFMA.FTZ R19, R19, R140, R30 ;  /* 0x0000008c13137223 */ /* 0x000fce000001001e */
.L_x_9251:
        /* <DEDUP_REMOVED lines=22> */
.L_x_9260:
        /* <DEDUP_REMOVED lines=13> */
.L_x_9262:
[----:B0-----:R-:W-:Y:S05]  /*37c0*/  BSYNC.RECONVERGENT B2 ;  /* 0x0000000000027941 */ /* 0x001fea0003800200 */
.L_x_9261:
        /* <DEDUP_REMOVED lines=61> */
.L_x_9259:
[----:B0-----:R-:W-:Y:S05]  /*3ba0*/  BSYNC.RECONVERGENT B1 ;  /* 0x0000000000017941 */ /* 0x001fea0003800200 */
.L_x_9258:
        /* <DEDUP_REMOVED lines=12> */
[----:B------:R-:W-:-:S07]  /*3c70*/  FFMA.FTZ R21, R32, R141, R23 ;  /* 0x0000008d20157223 */ /* 0x000fce0000010017 */
.L_x_9257:
        /* <DEDUP_REMOVED lines=21> */
.L_x_9266:
        /* <DEDUP_REMOVED lines=13> */
.L_x_9268:
[----:B0-----:R-:W-:Y:S05]  /*3ea0*/  BSYNC.RECONVERGENT B2 ;  /* 0x0000000000027941 */ /* 0x001fea0003800200 */
.L_x_9267:
        /* <DEDUP_REMOVED lines=61> */
.L_x_9265:
[----:B0-----:R-:W-:Y:S05]  /*4280*/  BSYNC.RECONVERGENT B1 ;  /* 0x0000000000017941 */ /* 0x001fea0003800200 */
.L_x_9264:
        /* <DEDUP_REMOVED lines=11> */
.L_x_9263:
        /* <DEDUP_REMOVED lines=22> */
.L_x_9272:
        /* <DEDUP_REMOVED lines=13> */
.L_x_9274:
[----:B0-----:R-:W-:Y:S05]  /*4570*/  BSYNC.RECONVERGENT B2 ;  /* 0x0000000000027941 */ /* 0x001fea0003800200 */
.L_x_9273:
        /* <DEDUP_REMOVED lines=61> */
.L_x_9271:
[----:B0-----:R-:W-:Y:S05]  /*4950*/  BSYNC.RECONVERGENT B1 ;  /* 0x0000000000017941 */ /* 0x001fea0003800200 */
.L_x_9270:
[----:B-----5:R-:W-:Y:S01]  /*4960*/  PRMT R28, R43, 0x7632, R28 ;  /* 0x000076322b1c7816 */ /* 0x020fe2000000001c */
[----:B------:R-:W-:Y:S01]  /*4970*/  IMAD.MOV.U32 R164, RZ, RZ, 0x2f800000 ;  /* 0x2f800000ffa47424 */ /* 0x000fe200078e00ff */
[----:B------:R-:W-:-:S03]  /*4980*/  I2FP.F32.U32 R25, R25 ;  /* 0x0000001900197245 */ /* 0x000fc60000201000 */
[----:B------:R-:W-:Y:S02]  /*4990*/  IMAD.U32 R28, R28, 0x10000, RZ ;  /* 0x000100001c1c7824 */ /* 0x000fe400078e00ff */
        /* <DEDUP_REMOVED lines=9> */
.L_x_9269:
[----:B------:R-:W-:Y:S02]  /*4a30*/  F2FP.BF16.F32.PACK_AB R167, RZ, R25 ;  /* 0x00000019ffa7723e */ /* 0x000fe400000010ff */
[----:B------:R-:W-:Y:S02]  /*4a40*/  PRMT R166, R182, 0x5410, R184 ;  /* 0x00005410b6a67816 */ /* 0x000fe400000000b8 */
[----:B------:R-:W-:Y:S02]  /*4a50*/  PRMT R165, R180, 0x5410, R178 ;  /* 0x00005410b4a57816 */ /* 0x000fe400000000b2 */
[----:B------:R-:W-:Y:S02]  /*4a60*/  PRMT R164, R176, 0x5410, R172 ;  /* 0x00005410b0a47816 */ /* 0x000fe400000000ac */
[----:B------:R-:W-:Y:S01]  /*4a70*/  PRMT R167, R190, 0x5410, R167 ;  /* 0x00005410bea77816 */ /* 0x000fe200000000a7 */
[----:B------:R-:W-:Y:S06]  /*4a80*/  BRA `(.L_x_9275) ;  /* 0x0000003400107947 */ /* 0x000fec0003800000 */
.L_x_9226:
        /* <DEDUP_REMOVED lines=20> */
.L_x_9279:
        /* <DEDUP_REMOVED lines=13> */
.L_x_9281:
[----:B0-----:R-:W-:Y:S05]  /*4ca0*/  BSYNC.RECONVERGENT B2 ;  /* 0x0000000000027941 */ /* 0x001fea0003800200 */
.L_x_9280:
        /* <DEDUP_REMOVED lines=43> */
[----:B------:R-:W-:Y:S02]  /*4f60*/  IADD3 R11, PT, PT, R189, 0x1fd5c5a3, RZ ;  /* 0x1fd5c5a3bd0b7810 */ /* 0x000fe40007ffe0ff */
[----:B------:R-:W-:Y:S02]  /*4f70*/  LOP3.LUT R13, R13, R166, R223, 0x96, !PT ;  /* 0x000000a60d0d7212 */ /* 0x000fe400078e96df */
        /* <DEDUP_REMOVED lines=16> */
.L_x_9278:
[----:B0-----:R-:W-:Y:S05]  /*5080*/  BSYNC.RECONVERGENT B1 ;  /* 0x0000000000017941 */ /* 0x001fea0003800200 */
.L_x_9277:
[----:B------:R-:W-:Y:S01]  /*5090*/  I2FP.F32.U32 R11, R11 ;  /* 0x0000000b000b7245 */ /* 0x000fe20000201000 */
[----:B------:R-:W-:Y:S02]  /*50a0*/  HFMA2 R12, -RZ, RZ, 0.1171875, 0 ;  /* 0x2f800000ff0c7431 */ /* 0x000fe400000001ff */
[----:B-----5:R-:W-:-:S03]  /*50b0*/  IMAD.U32 R13, R40, 0x10000, RZ ;  /* 0x00010000280d7824 */ /* 0x020fc600078e00ff */
[----:B------:R-:W-:Y:S01]  /*50c0*/  FFMA.FTZ R11, R11, R12, 1.1641532182693481445e-10 ;  /* 0x2f0000000b0b7423 */ /* 0x000fe2000001000c */
[----:B------:R-:W-:-:S04]  /*50d0*/  FMUL.FTZ R13, R13, UR13 ;  /* 0x0000000d0d0d7c20 */ /* 0x000fc80008410000 */
[----:B------:R-:W-:Y:S01]  /*50e0*/  FMUL.FTZ R13, R13, UR12 ;  /* 0x0000000c0d0d7c20 */ /* 0x000fe20008410000 */
[----:B------:R-:W-:-:S04]  /*50f0*/  FSETP.GTU.FTZ.AND P2, PT, R11, UR10, PT ;  /* 0x0000000a0b007c0b */ /* 0x000fc8000bf5c000 */
[----:B------:R-:W-:Y:S02]  /*5100*/  FSEL R11, R13, RZ, !P2 ;  /* 0x000000ff0d0b7208 */ /* 0x000fe40005000000 */
[----:B------:R-:W-:-:S03]  /*5110*/  SEL R12, RZ, 0x1, P2 ;  /* 0x00000001ff0c7807 */ /* 0x000fc60001000000 */
[----:B------:R-:W-:-:S07]  /*5120*/  FMUL.FTZ R11, R11, R144 ;  /* 0x000000900b0b7220 */ /* 0x000fce0000410000 */
.L_x_9276:
        /* <DEDUP_REMOVED lines=17> */
.L_x_9285:
        /* <DEDUP_REMOVED lines=13> */
.L_x_9287:
[----:B0-----:R-:W-:Y:S05]  /*5310*/  BSYNC.RECONVERGENT B2 ;  /* 0x0000000000027941 */ /* 0x001fea0003800200 */
.L_x_9286:
        /* <DEDUP_REMOVED lines=52> */
[----:B------:R-:W-:Y:S01]  /*5660*/  VIADD R17, R189, 0x96a522ad ;  /* 0x96a522adbd117836 */ /* 0x000fe20000000000 */
[----:B------:R-:W-:Y:S01]  /*5670*/  IADD3 R13, PT, PT, R188, -0x700cb87f, RZ ;  /* 0x8ff34781bc0d7810 */ /* 0x000fe20007ffe0ff */
[----:B------:R-:W-:Y:S02]  /*5680*/  IMAD.MOV.U32 R0, RZ, RZ, R166 ;  /* 0x000000ffff007224 */ /* 0x000fe400078e00a6 */
[----:B------:R-:W-:Y:S01]  /*5690*/  IMAD.WIDE.U32 R14, R14, -0x2daee0ad, RZ ;  /* 0xd2511f530e0e7825 */ /* 0x000fe200078e00ff */
[----:B------:R-:W-:Y:S02]  /*56a0*/  LOP3.LUT R2, R13, R222, R167, 0x96, !PT ;  /* 0x000000de0d027212 */ /* 0x000fe400078e96a7 */
[----:B------:R-:W-:Y:S01]  /*56b0*/  MOV R13, R32 ;  /* 0x00000020000d7202 */ /* 0x000fe20000000f00 */
[----:B------:R-:W-:Y:S01]  /*56c0*/  IMAD.MOV.U32 R32, RZ, RZ, R14 ;  /* 0x000000ffff207224 */ /* 0x000fe200078e000e */
[----:B------:R-:W-:Y:S01]  /*56d0*/  LOP3.LUT R26, R17, R164, R15, 0x96, !PT ;  /* 0x000000a4111a7212 */ /* 0x000fe200078e960f */
[----:B------:R-:W-:-:S07]  /*56e0*/  IMAD.MOV.U32 R17, RZ, RZ, RZ ;  /* 0x000000ffff117224 */ /* 0x000fce00078e00ff */
.L_x_9284:
[----:B0-----:R-:W-:Y:S05]  /*56f0*/  BSYNC.RECONVERGENT B1 ;  /* 0x0000000000017941 */ /* 0x001fea0003800200 */
.L_x_9283:
        /* <DEDUP_REMOVED lines=11> */
.L_x_9282:
        /* <DEDUP_REMOVED lines=17> */
.L_x_9291:
        /* <DEDUP_REMOVED lines=13> */
.L_x_9293:
[----:B0-----:R-:W-:Y:S05]  /*5990*/  BSYNC.RECONVERGENT B2 ;  /* 0x0000000000027941 */ /* 0x001fea0003800200 */
.L_x_9292:
        /* <DEDUP_REMOVED lines=59> */
[----:B------:R-:W-:Y:S02]  /*5d50*/  IMAD.MOV.U32 R32, RZ, RZ, R16 ;  /* 0x000000ffff207224 */ /* 0x000fe400078e0010 */
[----:B------:R-:W-:-:S07]  /*5d60*/  IMAD.MOV.U32 R19, RZ, RZ, RZ ;  /* 0x000000ffff137224 */ /* 0x000fce00078e00ff */
.L_x_9290:
[----:B0-----:R-:W-:Y:S05]  /*5d70*/  BSYNC.RECONVERGENT B1 ;  /* 0x0000000000017941 */ /* 0x001fea0003800200 */
.L_x_9289:
        /* <DEDUP_REMOVED lines=10> */
.L_x_9288:
        /* <DEDUP_REMOVED lines=17> */
.L_x_9297:
        /* <DEDUP_REMOVED lines=13> */
.L_x_9299:
[----:B0-----:R-:W-:Y:S05]  /*6000*/  BSYNC.RECONVERGENT B2 ;  /* 0x0000000000027941 */ /* 0x001fea0003800200 */
.L_x_9298:
        /* <DEDUP_REMOVED lines=61> */
.L_x_9296:
[----:B0-----:R-:W-:Y:S05]  /*63e0*/  BSYNC.RECONVERGENT B1 ;  /* 0x0000000000017941 */ /* 0x001fea0003800200 */
.L_x_9295:
        /* <DEDUP_REMOVED lines=11> */
.L_x_9294:
        /* <DEDUP_REMOVED lines=17> */
.L_x_9303:
        /* <DEDUP_REMOVED lines=13> */
.L_x_9305:
[----:B0-----:R-:W-:Y:S05]  /*6680*/  BSYNC.RECONVERGENT B2 ;  /* 0x0000000000027941 */ /* 0x001fea0003800200 */
.L_x_9304:
        /* <DEDUP_REMOVED lines=61> */
.L_x_9302:
[----:B0-----:R-:W-:Y:S05]  /*6a60*/  BSYNC.RECONVERGENT B1 ;  /* 0x0000000000017941 */ /* 0x001fea0003800200 */
.L_x_9301:
        /* <DEDUP_REMOVED lines=10> */
.L_x_9300:
        /* <DEDUP_REMOVED lines=17> */
.L_x_9309:
        /* <DEDUP_REMOVED lines=13> */
.L_x_9311:
[----:B0-----:R-:W-:Y:S05]  /*6cf0*/  BSYNC.RECONVERGENT B2 ;  /* 0x0000000000027941 */ /* 0x001fea0003800200 */
.L_x_9310:
        /* <DEDUP_REMOVED lines=61> */
.L_x_9308:
[----:B0-----:R-:W-:Y:S05]  /*70d0*/  BSYNC.RECONVERGENT B1 ;  /* 0x0000000000017941 */ /* 0x001fea0003800200 */
.L_x_9307:
        /* <DEDUP_REMOVED lines=11> */
.L_x_9306:
        /* <DEDUP_REMOVED lines=17> */
.L_x_9315:
        /* <DEDUP_REMOVED lines=13> */
.L_x_9317:
[----:B0-----:R-:W-:Y:S05]  /*7370*/  BSYNC.RECONVERGENT B2 ;  /* 0x0000000000027941 */ /* 0x001fea0003800200 */
.L_x_9316:
        /* <DEDUP_REMOVED lines=61> */
.L_x_9314:
[----:B0-----:R-:W-:Y:S05]  /*7750*/  BSYNC.RECONVERGENT B1 ;  /* 0x0000000000017941 */ /* 0x001fea0003800200 */
.L_x_9313:
        /* <DEDUP_REMOVED lines=10> */
.L_x_9312:
        /* <DEDUP_REMOVED lines=17> */
.L_x_9321:
        /* <DEDUP_REMOVED lines=13> */
.L_x_9323:
[----:B0-----:R-:W-:Y:S05]  /*79e0*/  BSYNC.RECONVERGENT B2 ;  /* 0x0000000000027941 */ /* 0x001fea0003800200 */
.L_x_9322:
        /* <DEDUP_REMOVED lines=61> */
.L_x_9320:
[----:B0-----:R-:W-:Y:S05]  /*7dc0*/  BSYNC.RECONVERGENT B1 ;  /* 0x0000000000017941 */ /* 0x001fea0003800200 */
.L_x_9319:
        /* <DEDUP_REMOVED lines=11> */
.L_x_9318:
[----:B------:R-:W-:Y:S02]  /*7e80*/  F2FP.BF16.F32.PACK_AB R167, RZ, R25 ;  /* 0x00000019ffa7723e */ /* 0x000fe400000010ff */
[----:B------:R-:W-:Y:S02]  /*7e90*/  PRMT R166, R182, 0x5410, R184 ;  /* 0x00005410b6a67816 */ /* 0x000fe400000000b8 */
[----:B------:R-:W-:Y:S02]  /*7ea0*/  PRMT R165, R180, 0x5410, R178 ;  /* 0x00005410b4a57816 */ /* 0x000fe400000000b2 */
[----:B------:R-:W-:Y:S02]  /*7eb0*/  PRMT R164, R176, 0x5410, R172 ;  /* 0x00005410b0a47816 */ /* 0x000fe400000000ac */
[----:B------:R-:W-:-:S07]  /*7ec0*/  PRMT R167, R186, 0x5410, R167 ;  /* 0x00005410baa77816 */ /* 0x000fce00000000a7 */
.L_x_9275:
[----:B------:R-:W1:Y:S01]  /*7ed0*/  LDC.64 R222, c[0x0][0x3a8] ;  /* 0x0000ea00ffde7b82 */ /* 0x000e620000000a00 */
[----:B------:R-:W-:Y:S02]  /*7ee0*/  IMAD.MOV.U32 R178, RZ, RZ, R32 ;  /* 0x000000ffffb27224 */ /* 0x000fe400078e0020 */
[----:B-1----:R-:W-:-:S05]  /*7ef0*/  IMAD.WIDE.U32 R222, R231, 0x10, R222 ;  /* 0x00000010e7de7825 */ /* 0x002fca00078e00de */
[----:B------:R1:W-:Y:S01]  /*7f00*/  STG.E.128 desc[UR6][R222.64], R164 ;  /* 0x000000a4de007986 */ /* 0x0003e2000c101d06 */
[----:B------:R-:W-:Y:S05]  /*7f10*/  @!P0 BRA `(.L_x_9324) ;  /* 0x0000000000508947 */ /* 0x000fea0003800000 */
[----:B-1----:R-:W-:Y:S01]  /*7f20*/  SHF.L.U32 R166, R24, 0x10, RZ ;  /* 0x0000001018a67819 */ /* 0x002fe200000006ff */
[----:B------:R-:W1:Y:S01]  /*7f30*/  LDC.64 R164, c[0x0][0x3b0] ;  /* 0x0000ec00ffa47b82 */ /* 0x000e620000000a00 */
        /* <DEDUP_REMOVED lines=13> */
[----:B-1----:R-:W-:Y:S01]  /*8010*/  IMAD.WIDE.U32 R164, R229, 0x8, R164 ;  /* 0x00000008e5a47825 */ /* 0x002fe200078e00a4 */
[----:B------:R-:W-:Y:S02]  /*8020*/  LOP3.LUT R233, R166, R224, R222, 0xfe, !PT ;  /* 0x000000e0a6e97212 */ /* 0x000fe400078efede */
[----:B------:R-:W-:Y:S02]  /*8030*/  LOP3.LUT R167, R223, R167, RZ, 0xfc, !PT ;  /* 0x000000a7dfa77212 */ /* 0x000fe400078efcff */
[----:B------:R-:W-:-:S05]  /*8040*/  LOP3.LUT R166, R233, 0xff, R12, 0xf8, !PT ;  /* 0x000000ffe9a67812 */ /* 0x000fca00078ef80c */
[----:B------:R2:W-:Y:S02]  /*8050*/  STG.E.64 desc[UR6][R164.64], R166 ;  /* 0x000000a6a4007986 */ /* 0x0005e4000c101b06 */
.L_x_9324:
[----:B------:R-:W-:Y:S02]  /*8060*/  VIADD R231, R231, 0x80 ;  /* 0x00000080e7e77836 */ /* 0x000fe40000000000 */
[----:B------:R-:W-:-:S07]  /*8070*/  VIADD R229, R229, 0x80 ;  /* 0x00000080e5e57836 */ /* 0x000fce0000000000 */
.L_x_9224:
[----:B0-----:R-:W-:Y:S05]  /*8080*/  BSYNC.RECONVERGENT B0 ;  /* 0x0000000000007941 */ /* 0x001fea0003800200 */
.L_x_9223:
[----:B------:R-:W-:Y:S01]  /*8090*/  ISETP.GE.U32.AND P2, PT, R4, 0x100, PT ;  /* 0x000001000400780c */ /* 0x000fe20003f46070 */
[----:B------:R-:W-:Y:S03]  /*80a0*/  BSSY.RECONVERGENT B0, `(.L_x_9325) ;  /* 0x00006da000007945 */ /* 0x000fe60003800200 */
[----:B------:R-:W-:-:S09]  /*80b0*/  P2R R172, PR, RZ, 0x4 ;  /* 0x00000004ffac7803 */ /* 0x000fd20000000000 */
[----:B------:R-:W-:Y:S05]  /*80c0*/  @!P2 BRA `(.L_x_9326) ;  /* 0x0000006c005ca947 */ /* 0x000fea0003800000 */
[----:B------:R-:W-:Y:S01]  /*80d0*/  ISETP.NE.U32.AND P2, PT, RZ, UR8, PT ;  /* 0x00000008ff007c0c */ /* 0x000fe2000bf45070 */
[----:B-12---:R-:W0:Y:S03]  /*80e0*/  @P0 LDC.64 R164, c[0x0][0x390] ;  /* 0x0000e400ffa40b82 */ /* 0x006e260000000a00 */
        /* <DEDUP_REMOVED lines=28> */
.L_x_9331:
        /* <DEDUP_REMOVED lines=13> */
.L_x_9333:
[----:B------:R-:W-:Y:S05]  /*8380*/  BSYNC.RECONVERGENT B2 ;  /* 0x0000000000027941 */ /* 0x000fea0003800200 */
.L_x_9332:
[----:B------:R-:W-:Y:S01]  /*8390*/  IMAD.WIDE.U32 R30, R7, -0x326172a9, RZ ;  /* 0xcd9e8d57071e7825 */ /* 0x000fe200078e00ff */
[----:B0-----:R-:W-:Y:S02]  /*83a0*/  LOP3.LUT R32, R10, R27, R189, 0x96, !PT ;  /* 0x0000001b0a207212 */ /* 0x001fe400078e96bd */
[----:B------:R-:W-:Y:S01]  /*83b0*/  MOV R12, R178 ;  /* 0x000000b2000c7202 */ /* 0x000fe20000000f00 */
        /* <DEDUP_REMOVED lines=40> */
[----:B------:R-:W-:Y:S02]  /*8640*/  VIADD R27, R188, 0x5384540f ;  /* 0x5384540fbc1b7836 */ /* 0x000fe40000000000 */
[----:B------:R-:W-:-:S03]  /*8650*/  VIADD R29, R189, 0x1fd5c5a3 ;  /* 0x1fd5c5a3bd1d7836 */ /* 0x000fc60000000000 */
        /* <DEDUP_REMOVED lines=14> */
[----:B------:R-:W-:Y:S02]  /*8740*/  IMAD.MOV.U32 R35, RZ, RZ, R30 ;  /* 0x000000ffff237224 */ /* 0x000fe400078e001e */
[----:B------:R-:W-:-:S07]  /*8750*/  IMAD.MOV.U32 R31, RZ, RZ, RZ ;  /* 0x000000ffff1f7224 */ /* 0x000fce00078e00ff */
.L_x_9330:
[----:B------:R-:W-:Y:S05]  /*8760*/  BSYNC.RECONVERGENT B1 ;  /* 0x0000000000017941 */ /* 0x000fea0003800200 */
.L_x_9329:
        /* <DEDUP_REMOVED lines=10> */
[----:B------:R-:W-:-:S07]  /*8810*/  FFMA.FTZ R27, R27, R120, R30 ;  /* 0x000000781b1b7223 */ /* 0x000fce000001001e */
.L_x_9328:
[----:B------:R-:W-:Y:S01]  /*8820*/  @!P2 PRMT R29, R36, 0x7632, R29 ;  /* 0x00007632241da816 */ /* 0x000fe2000000001d */
[----:B0-----:R-:W-:Y:S01]  /*8830*/  @!P2 IMAD.MOV.U32 R32, RZ, RZ, R31 ;  /* 0x000000ffff20a224 */ /* 0x001fe200078e001f */
        /* <DEDUP_REMOVED lines=20> */
.L_x_9337:
        /* <DEDUP_REMOVED lines=13> */
.L_x_9339:
[----:B------:R-:W-:Y:S05]  /*8a50*/  BSYNC.RECONVERGENT B2 ;  /* 0x0000000000027941 */ /* 0x000fea0003800200 */
.L_x_9338:
        /* <DEDUP_REMOVED lines=61> */
.L_x_9336:
[----:B------:R-:W-:Y:S05]  /*8e30*/  BSYNC.RECONVERGENT B1 ;  /* 0x0000000000017941 */ /* 0x000fea0003800200 */
.L_x_9335:
[----:B------:R-:W-:Y:S01]  /*8e40*/  PRMT R29, R40, 0x7632, R29 ;  /* 0x00007632281d7816 */ /* 0x000fe2000000001d */
        /* <DEDUP_REMOVED lines=12> */
.L_x_9334:
        /* <DEDUP_REMOVED lines=21> */
.L_x_9343:
        /* <DEDUP_REMOVED lines=13> */
.L_x_9345:
[----:B------:R-:W-:Y:S05]  /*9130*/  BSYNC.RECONVERGENT B2 ;  /* 0x0000000000027941 */ /* 0x000fea0003800200 */
.L_x_9344:
        /* <DEDUP_REMOVED lines=59> */
[----:B------:R-:W-:-:S07]  /*94f0*/  IMAD.MOV.U32 R35, RZ, RZ, RZ ;  /* 0x000000ffff237224 */ /* 0x000fce00078e00ff */
.L_x_9342:
[----:B------:R-:W-:Y:S05]  /*9500*/  BSYNC.RECONVERGENT B1 ;  /* 0x0000000000017941 */ /* 0x000fea0003800200 */
.L_x_9341:
[----:B------:R-:W-:Y:S01]  /*9510*/  I2FP.F32.U32 R16, R16 ;  /* 0x0000001000107245 */ /* 0x000fe20000201000 */
[----:B------:R-:W-:Y:S01]  /*9520*/  IMAD.MOV.U32 R31, RZ, RZ, 0x2f800000 ;  /* 0x2f800000ff1f7424 */ /* 0x000fe200078e00ff */
        /* <DEDUP_REMOVED lines=9> */
.L_x_9340:
        /* <DEDUP_REMOVED lines=22> */
.L_x_9349:
        /* <DEDUP_REMOVED lines=13> */
.L_x_9351:
[----:B------:R-:W-:Y:S05]  /*97f0*/  BSYNC.RECONVERGENT B2 ;  /* 0x0000000000027941 */ /* 0x000fea0003800200 */
.L_x_9350:
        /* <DEDUP_REMOVED lines=58> */
[----:B------:R-:W-:-:S03]  /*9ba0*/  IMAD.MOV.U32 R164, RZ, RZ, RZ ;  /* 0x000000ffffa47224 */ /* 0x000fc600078e00ff */
[----:B------:R-:W-:-:S07]  /*9bb0*/  LOP3.LUT R2, R35, R222, R167, 0x96, !PT ;  /* 0x000000de23027212 */ /* 0x000fce00078e96a7 */
.L_x_9348:
[----:B------:R-:W-:Y:S05]  /*9bc0*/  BSYNC.RECONVERGENT B1 ;  /* 0x0000000000017941 */ /* 0x000fea0003800200 */
.L_x_9347:
[----:B------:R-:W-:Y:S01]  /*9bd0*/  PRMT R30, R41, 0x7632, R30 ;  /* 0x00007632291e7816 */ /* 0x000fe2000000001e */
[----:B------:R-:W-:Y:S01]  /*9be0*/  HFMA2 R33, -RZ, RZ, 0.1171875, 0 ;  /* 0x2f800000ff217431 */ /* 0x000fe200000001ff */
[----:B------:R-:W-:-:S03]  /*9bf0*/  I2FP.F32.U32 R18, R18 ;  /* 0x0000001200127245 */ /* 0x000fc60000201000 */
        /* <DEDUP_REMOVED lines=10> */
.L_x_9346:
        /* <DEDUP_REMOVED lines=21> */
.L_x_9355:
        /* <DEDUP_REMOVED lines=13> */
.L_x_9357:
[----:B------:R-:W-:Y:S05]  /*9ec0*/  BSYNC.RECONVERGENT B2 ;  /* 0x0000000000027941 */ /* 0x000fea0003800200 */
.L_x_9356:
[----:B------:R-:W-:Y:S01]  /*9ed0*/  IMAD.WIDE.U32 R166, R7, -0x326172a9, RZ ;  /* 0xcd9e8d5707a67825 */ /* 0x000fe200078e00ff */
[----:B------:R-:W-:Y:S02]  /*9ee0*/  LOP3.LUT R164, R10, R225, R189, 0x96, !PT ;  /* 0x000000e10aa47212 */ /* 0x000fe400078e96bd */
[----:B------:R-:W-:Y:S01]  /*9ef0*/  MOV R20, R32 ;  /* 0x0000002000147202 */ /* 0x000fe20000000f00 */
        /* <DEDUP_REMOVED lines=56> */
[----:B------:R-:W-:Y:S02]  /*a280*/  IMAD.MOV.U32 R171, RZ, RZ, R164 ;  /* 0x000000ffffab7224 */ /* 0x000fe400078e00a4 */
[----:B------:R-:W-:-:S07]  /*a290*/  IMAD.MOV.U32 R165, RZ, RZ, RZ ;  /* 0x000000ffffa57224 */ /* 0x000fce00078e00ff */
.L_x_9354:
[----:B------:R-:W-:Y:S05]  /*a2a0*/  BSYNC.RECONVERGENT B1 ;  /* 0x0000000000017941 */ /* 0x000fea0003800200 */
.L_x_9353:
        /* <DEDUP_REMOVED lines=11> */
.L_x_9352:
        /* <DEDUP_REMOVED lines=22> */
.L_x_9361:
        /* <DEDUP_REMOVED lines=13> */
.L_x_9363:
[----:B------:R-:W-:Y:S05]  /*a590*/  BSYNC.RECONVERGENT B2 ;  /* 0x0000000000027941 */ /* 0x000fea0003800200 */
.L_x_9362:
        /* <DEDUP_REMOVED lines=61> */
.L_x_9360:
[----:B------:R-:W-:Y:S05]  /*a970*/  BSYNC.RECONVERGENT B1 ;  /* 0x0000000000017941 */ /* 0x000fea0003800200 */
.L_x_9359:
[----:B------:R-:W-:Y:S01]  /*a980*/  PRMT R164, R42, 0x7632, R164 ;  /* 0x000076322aa47816 */ /* 0x000fe200000000a4 */
        /* <DEDUP_REMOVED lines=12> */
.L_x_9358:
        /* <DEDUP_REMOVED lines=21> */
.L_x_9367:
        /* <DEDUP_REMOVED lines=13> */
.L_x_9369:
[----:B------:R-:W-:Y:S05]  /*ac70*/  BSYNC.RECONVERGENT B2 ;  /* 0x0000000000027941 */ /* 0x000fea0003800200 */
.L_x_9368:
        /* <DEDUP_REMOVED lines=56> */
[----:B------:R-:W-:Y:S02]  /*b000*/  MOV R190, R164 ;  /* 0x000000a400be7202 */ /* 0x000fe40000000f00 */
[----:B------:R-:W-:Y:S01]  /*b010*/  LOP3.LUT R26, R171, R166, R165, 0x96, !PT ;  /* 0x000000a6ab1a7212 */ /* 0x000fe200078e96a5 */
[----:B------:R-:W-:Y:S01]  /*b020*/  IMAD.MOV.U32 R0, RZ, RZ, R222 ;  /* 0x000000ffff007224 */ /* 0x000fe200078e00de */
[----:B------:R-:W-:Y:S01]  /*b030*/  LOP3.LUT R2, R167, R224, R223, 0x96, !PT ;  /* 0x000000e0a7027212 */ /* 0x000fe200078e96df */
[----:B------:R-:W-:-:S07]  /*b040*/  IMAD.MOV.U32 R164, RZ, RZ, RZ ;  /* 0x000000ffffa47224 */ /* 0x000fce00078e00ff */
.L_x_9366:
[----:B------:R-:W-:Y:S05]  /*b050*/  BSYNC.RECONVERGENT B1 ;  /* 0x0000000000017941 */ /* 0x000fea0003800200 */
.L_x_9365:
[----:B------:R-:W-:Y:S01]  /*b060*/  I2FP.F32.U32 R24, R24 ;  /* 0x0000001800187245 */ /* 0x000fe20000201000 */
[----:B------:R-:W-:Y:S02]  /*b070*/  HFMA2 R165, -RZ, RZ, 0.1171875, 0 ;  /* 0x2f800000ffa57431 */ /* 0x000fe400000001ff */
[----:B------:R-:W-:Y:S02]  /*b080*/  IMAD.U32 R30, R43, 0x10000, RZ ;  /* 0x000100002b1e7824 */ /* 0x000fe400078e00ff */
[----:B------:R-:W-:Y:S02]  /*b090*/  IMAD.U32 R32, R39, 0x10000, RZ ;  /* 0x0001000027207824 */ /* 0x000fe400078e00ff */
[----:B------:R-:W-:Y:S01]  /*b0a0*/  FFMA.FTZ R24, R24, R165, 1.1641532182693481445e-10 ;  /* 0x2f00000018187423 */ /* 0x000fe200000100a5 */
[----:B------:R-:W-:-:S04]  /*b0b0*/  FMUL.FTZ R30, R30, UR13 ;  /* 0x0000000d1e1e7c20 */ /* 0x000fc80008410000 */
[----:B------:R-:W-:Y:S01]  /*b0c0*/  FMUL.FTZ R30, R30, UR12 ;  /* 0x0000000c1e1e7c20 */ /* 0x000fe20008410000 */
[----:B------:R-:W-:-:S04]  /*b0d0*/  FSETP.GTU.FTZ.AND P3, PT, R24, UR10, PT ;  /* 0x0000000a18007c0b */ /* 0x000fc8000bf7c000 */
[----:B------:R-:W-:Y:S02]  /*b0e0*/  FSEL R171, R30, RZ, !P3 ;  /* 0x000000ff1eab7208 */ /* 0x000fe40005800000 */
[----:B------:R-:W-:-:S03]  /*b0f0*/  SEL R24, RZ, 0x1, P3 ;  /* 0x00000001ff187807 */ /* 0x000fc60001800000 */
[----:B------:R-:W-:-:S07]  /*b100*/  FFMA.FTZ R171, R171, R118, R32 ;  /* 0x00000076abab7223 */ /* 0x000fce0000010020 */
.L_x_9364:
        /* <DEDUP_REMOVED lines=22> */
.L_x_9373:
        /* <DEDUP_REMOVED lines=13> */
.L_x_9375:
[----:B------:R-:W-:Y:S05]  /*b340*/  BSYNC.RECONVERGENT B2 ;  /* 0x0000000000027941 */ /* 0x000fea0003800200 */
.L_x_9374:
[----:B------:R-:W-:Y:S01]  /*b350*/  IMAD.WIDE.U32 R166, R7, -0x326172a9, RZ ;  /* 0xcd9e8d5707a67825 */ /* 0x000fe200078e00ff */
[----:B------:R-:W-:Y:S02]  /*b360*/  LOP3.LUT R164, R10, R225, R189, 0x96, !PT ;  /* 0x000000e10aa47212 */ /* 0x000fe400078e96bd */
[----:B------:R-:W-:Y:S01]  /*b370*/  MOV R28, R190 ;  /* 0x000000be001c7202 */ /* 0x000fe20000000f00 */
        /* <DEDUP_REMOVED lines=58> */
.L_x_9372:
[----:B------:R-:W-:Y:S05]  /*b720*/  BSYNC.RECONVERGENT B1 ;  /* 0x0000000000017941 */ /* 0x000fea0003800200 */
.L_x_9371:
[----:B------:R-:W-:Y:S01]  /*b730*/  PRMT R164, R43, 0x7632, R164 ;  /* 0x000076322ba47816 */ /* 0x000fe200000000a4 */
[----:B------:R-:W-:Y:S01]  /*b740*/  IMAD.MOV.U32 R165, RZ, RZ, 0x2f800000 ;  /* 0x2f800000ffa57424 */ /* 0x000fe200078e00ff */
[----:B------:R-:W-:Y:S02]  /*b750*/  I2FP.F32.U32 R28, R28 ;  /* 0x0000001c001c7245 */ /* 0x000fe40000201000 */
        /* <DEDUP_REMOVED lines=10> */
.L_x_9370:
[----:B------:R-:W-:Y:S02]  /*b800*/  F2FP.BF16.F32.PACK_AB R167, RZ, R173 ;  /* 0x000000adffa7723e */ /* 0x000fe400000010ff */
[----:B------:R-:W-:Y:S02]  /*b810*/  PRMT R166, R184, 0x5410, R186 ;  /* 0x00005410b8a67816 */ /* 0x000fe400000000ba */
[----:B------:R-:W-:Y:S02]  /*b820*/  PRMT R165, R180, 0x5410, R182 ;  /* 0x00005410b4a57816 */ /* 0x000fe400000000b6 */
[----:B------:R-:W-:Y:S02]  /*b830*/  PRMT R164, R178, 0x5410, R176 ;  /* 0x00005410b2a47816 */ /* 0x000fe400000000b0 */
[----:B------:R-:W-:Y:S01]  /*b840*/  PRMT R167, R192, 0x5410, R167 ;  /* 0x00005410c0a77816 */ /* 0x000fe200000000a7 */
[----:B------:R-:W-:Y:S06]  /*b850*/  BRA `(.L_x_9376) ;  /* 0x00000034000c7947 */ /* 0x000fec0003800000 */
.L_x_9327:
        /* <DEDUP_REMOVED lines=20> */
.L_x_9380:
        /* <DEDUP_REMOVED lines=13> */
.L_x_9382:
[----:B------:R-:W-:Y:S05]  /*ba70*/  BSYNC.RECONVERGENT B2 ;  /* 0x0000000000027941 */ /* 0x000fea0003800200 */
.L_x_9381:
        /* <DEDUP_REMOVED lines=15> */
[----:B------:R-:W-:Y:S01]  /*bb70*/  LOP3.LUT R29, R29, R32, R31, 0x96, !PT ;  /* 0x000000201d1d7212 */ /* 0x000fe200078e961f */
[----:B------:R-:W-:Y:S02]  /*bb80*/  IMAD.MOV.U32 R12, RZ, RZ, R178 ;  /* 0x000000ffff0c7224 */ /* 0x000fe400078e00b2 */
        /* <DEDUP_REMOVED lines=41> */
[----:B------:R-:W-:Y:S01]  /*be20*/  IMAD.MOV.U32 R31, RZ, RZ, RZ ;  /* 0x000000ffff1f7224 */ /* 0x000fe200078e00ff */
[----:B------:R-:W-:-:S07]  /*be30*/  LOP3.LUT R26, R29, R26, R33, 0x96, !PT ;  /* 0x0000001a1d1a7212 */ /* 0x000fce00078e9621 */
.L_x_9379:
[----:B------:R-:W-:Y:S05]  /*be40*/  BSYNC.RECONVERGENT B1 ;  /* 0x0000000000017941 */ /* 0x000fea0003800200 */
.L_x_9378:
        /* <DEDUP_REMOVED lines=10> */
.L_x_9377:
        /* <DEDUP_REMOVED lines=17> */
.L_x_9386:
        /* <DEDUP_REMOVED lines=13> */
.L_x_9388:
[----:B------:R-:W-:Y:S05]  /*c0d0*/  BSYNC.RECONVERGENT B2 ;  /* 0x0000000000027941 */ /* 0x000fea0003800200 */
.L_x_9387:
        /* <DEDUP_REMOVED lines=60> */
[----:B------:R-:W-:-:S07]  /*c4a0*/  IMAD.MOV.U32 R30, RZ, RZ, RZ ;  /* 0x000000ffff1e7224 */ /* 0x000fce00078e00ff */
.L_x_9385:
[----:B------:R-:W-:Y:S05]  /*c4b0*/  BSYNC.RECONVERGENT B1 ;  /* 0x0000000000017941 */ /* 0x000fea0003800200 */
.L_x_9384:
        /* <DEDUP_REMOVED lines=11> */
.L_x_9383:
        /* <DEDUP_REMOVED lines=17> */
.L_x_9392:
        /* <DEDUP_REMOVED lines=13> */
.L_x_9394:
[----:B------:R-:W-:Y:S05]  /*c750*/  BSYNC.RECONVERGENT B2 ;  /* 0x0000000000027941 */ /* 0x000fea0003800200 */
.L_x_9393:
        /* <DEDUP_REMOVED lines=55> */
[----:B------:R-:W-:Y:S01]  /*cad0*/  IMAD.MOV.U32 R32, RZ, RZ, R30 ;  /* 0x000000ffff207224 */ /* 0x000fe200078e001e */
[----:B------:R-:W-:Y:S01]  /*cae0*/  LOP3.LUT R26, R35, R164, R31, 0x96, !PT ;  /* 0x000000a4231a7212 */ /* 0x000fe200078e961f */
[----:B------:R-:W-:-:S04]  /*caf0*/  IMAD.WIDE.U32 R166, R166, -0x326172a9, RZ ;  /* 0xcd9e8d57a6a67825 */ /* 0x000fc800078e00ff */
[----:B------:R-:W-:Y:S01]  /*cb00*/  IMAD.MOV.U32 R0, RZ, RZ, R166 ;  /* 0x000000ffff007224 */ /* 0x000fe200078e00a6 */
[----:B------:R-:W-:Y:S01]  /*cb10*/  LOP3.LUT R2, R33, R222, R167, 0x96, !PT ;  /* 0x000000de21027212 */ /* 0x000fe200078e96a7 */
[----:B------:R-:W-:-:S07]  /*cb20*/  IMAD.MOV.U32 R35, RZ, RZ, RZ ;  /* 0x000000ffff237224 */ /* 0x000fce00078e00ff */
.L_x_9391:
[----:B------:R-:W-:Y:S05]  /*cb30*/  BSYNC.RECONVERGENT B1 ;  /* 0x0000000000017941 */ /* 0x000fea0003800200 */
.L_x_9390:
        /* <DEDUP_REMOVED lines=10> */
.L_x_9389:
        /* <DEDUP_REMOVED lines=17> */
.L_x_9398:
        /* <DEDUP_REMOVED lines=13> */
.L_x_9400:
[----:B------:R-:W-:Y:S05]  /*cdc0*/  BSYNC.RECONVERGENT B2 ;  /* 0x0000000000027941 */ /* 0x000fea0003800200 */
.L_x_9399:
        /* <DEDUP_REMOVED lines=61> */
.L_x_9397:
[----:B------:R-:W-:Y:S05]  /*d1a0*/  BSYNC.RECONVERGENT B1 ;  /* 0x0000000000017941 */ /* 0x000fea0003800200 */
.L_x_9396:
        /* <DEDUP_REMOVED lines=11> */
.L_x_9395:
        /* <DEDUP_REMOVED lines=17> */
.L_x_9404:
        /* <DEDUP_REMOVED lines=13> */
.L_x_9406:
[----:B------:R-:W-:Y:S05]  /*d440*/  BSYNC.RECONVERGENT B2 ;  /* 0x0000000000027941 */ /* 0x000fea0003800200 */
.L_x_9405:
        /* <DEDUP_REMOVED lines=61> */
.L_x_9403:
[----:B------:R-:W-:Y:S05]  /*d820*/  BSYNC.RECONVERGENT B1 ;  /* 0x0000000000017941 */ /* 0x000fea0003800200 */
.L_x_9402:
        /* <DEDUP_REMOVED lines=10> */
.L_x_9401:
        /* <DEDUP_REMOVED lines=17> */
.L_x_9410:
        /* <DEDUP_REMOVED lines=13> */
.L_x_9412:
[----:B------:R-:W-:Y:S05]  /*dab0*/  BSYNC.RECONVERGENT B2 ;  /* 0x0000000000027941 */ /* 0x000fea0003800200 */
.L_x_9411:
        /* <DEDUP_REMOVED lines=61> */
.L_x_9409:
[----:B------:R-:W-:Y:S05]  /*de90*/  BSYNC.RECONVERGENT B1 ;  /* 0x0000000000017941 */ /* 0x000fea0003800200 */
.L_x_9408:
        /* <DEDUP_REMOVED lines=11> */
.L_x_9407:
        /* <DEDUP_REMOVED lines=17> */
.L_x_9416:
        /* <DEDUP_REMOVED lines=13> */
.L_x_9418:
[----:B------:R-:W-:Y:S05]  /*e130*/  BSYNC.RECONVERGENT B2 ;  /* 0x0000000000027941 */ /* 0x000fea0003800200 */
.L_x_9417:
        /* <DEDUP_REMOVED lines=61> */
.L_x_9415:
[----:B------:R-:W-:Y:S05]  /*e510*/  BSYNC.RECONVERGENT B1 ;  /* 0x0000000000017941 */ /* 0x000fea0003800200 */
.L_x_9414:
        /* <DEDUP_REMOVED lines=10> */
.L_x_9413:
        /* <DEDUP_REMOVED lines=17> */
.L_x_9422:
        /* <DEDUP_REMOVED lines=13> */
.L_x_9424:
[----:B------:R-:W-:Y:S05]  /*e7a0*/  BSYNC.RECONVERGENT B2 ;  /* 0x0000000000027941 */ /* 0x000fea0003800200 */
.L_x_9423:
        /* <DEDUP_REMOVED lines=61> */
.L_x_9421:
[----:B------:R-:W-:Y:S05]  /*eb80*/  BSYNC.RECONVERGENT B1 ;  /* 0x0000000000017941 */ /* 0x000fea0003800200 */
.L_x_9420:
        /* <DEDUP_REMOVED lines=11> */
.L_x_9419:
[----:B------:R-:W-:Y:S02]  /*ec40*/  F2FP.BF16.F32.PACK_AB R167, RZ, R173 ;  /* 0x000000adffa7723e */ /* 0x000fe400000010ff */
[----:B------:R-:W-:Y:S02]  /*ec50*/  PRMT R166, R184, 0x5410, R186 ;  /* 0x00005410b8a67816 */ /* 0x000fe400000000ba */
[----:B------:R-:W-:Y:S02]  /*ec60*/  PRMT R165, R180, 0x5410, R182 ;  /* 0x00005410b4a57816 */ /* 0x000fe400000000b6 */
[----:B------:R-:W-:Y:S02]  /*ec70*/  PRMT R164, R178, 0x5410, R176 ;  /* 0x00005410b2a47816 */ /* 0x000fe400000000b0 */
[----:B------:R-:W-:-:S07]  /*ec80*/  PRMT R167, R190, 0x5410, R167 ;  /* 0x00005410bea77816 */ /* 0x000fce00000000a7 */
.L_x_9376:
        /* <DEDUP_REMOVED lines=25> */
.L_x_9425:
[----:B------:R-:W-:Y:S02]  /*ee20*/  VIADD R231, R231, 0x80 ;  /* 0x00000080e7e77836 */ /* 0x000fe40000000000 */
[----:B------:R-:W-:-:S07]  /*ee30*/  VIADD R229, R229, 0x80 ;  /* 0x00000080e5e57836 */ /* 0x000fce0000000000 */
.L_x_9326:
[----:B------:R-:W-:Y:S05]  /*ee40*/  BSYNC.RECONVERGENT B0 ;  /* 0x0000000000007941 */ /* 0x000fea0003800200 */
.L_x_9325:
[----:B------:R-:W-:Y:S01]  /*ee50*/  ISETP.GE.U32.AND P2, PT, R4, 0x180, PT ;  /* 0x000001800400780c */ /* 0x000fe20003f46070 */
[----:B------:R-:W-:Y:S03]  /*ee60*/  BSSY.RECONVERGENT B0, `(.L_x_9426) ;  /* 0x00006dc000007945 */ /* 0x000fe60003800200 */
[----:B------:R-:W-:-:S09]  /*ee70*/  P2R R32, PR, RZ, 0x4 ;  /* 0x00000004ff207803 */ /* 0x000fd20000000000 */
[----:B------:R-:W-:Y:S05]  /*ee80*/  @!P2 BRA `(.L_x_9427) ;  /* 0x0000006c0064a947 */ /* 0x000fea0003800000 */
[----:B------:R-:W-:Y:S01]  /*ee90*/  ISETP.NE.U32.AND P2, PT, RZ, UR8, PT ;  /* 0x00000008ff007c0c */ /* 0x000fe2000bf45070 */
[----:B012---:R-:W0:Y:S03]  /*eea0*/  @P0 LDC.64 R166, c[0x0][0x390] ;  /* 0x0000e400ffa60b82 */ /* 0x007e260000000a00 */
        /* <DEDUP_REMOVED lines=28> */
.L_x_9432:
        /* <DEDUP_REMOVED lines=13> */
.L_x_9434:
[----:B------:R-:W-:Y:S05]  /*f140*/  BSYNC.RECONVERGENT B2 ;  /* 0x0000000000027941 */ /* 0x000fea0003800200 */
.L_x_9433:
        /* <DEDUP_REMOVED lines=61> */
.L_x_9431:
[----:B------:R-:W-:Y:S05]  /*f520*/  BSYNC.RECONVERGENT B1 ;  /* 0x0000000000017941 */ /* 0x000fea0003800200 */
.L_x_9430:
        /* <DEDUP_REMOVED lines=11> */
.L_x_9429:
        /* <DEDUP_REMOVED lines=22> */
.L_x_9438:
        /* <DEDUP_REMOVED lines=13> */
.L_x_9440:
[----:B------:R-:W-:Y:S05]  /*f810*/  BSYNC.RECONVERGENT B2 ;  /* 0x0000000000027941 */ /* 0x000fea0003800200 */
.L_x_9439:
        /* <DEDUP_REMOVED lines=61> */
.L_x_9437:
[----:B------:R-:W-:Y:S05]  /*fbf0*/  BSYNC.RECONVERGENT B1 ;  /* 0x0000000000017941 */ /* 0x000fea0003800200 */
.L_x_9436:
        /* <DEDUP_REMOVED lines=13> */
.L_x_9435:
        /* <DEDUP_REMOVED lines=21> */
.L_x_9444:
        /* <DEDUP_REMOVED lines=13> */
.L_x_9446:
[----:B------:R-:W-:Y:S05]  /*fef0*/  BSYNC.RECONVERGENT B2 ;  /* 0x0000000000027941 */ /* 0x000fea0003800200 */
.L_x_9445:
        /* <DEDUP_REMOVED lines=61> */
.L_x_9443:
[----:B------:R-:W-:Y:S05]  /*102d0*/  BSYNC.RECONVERGENT B1 ;  /* 0x0000000000017941 */ /* 0x000fea0003800200 */
.L_x_9442:
        /* <DEDUP_REMOVED lines=11> */
.L_x_9441:
        /* <DEDUP_REMOVED lines=22> */
.L_x_9450:
        /* <DEDUP_REMOVED lines=13> */
.L_x_9452:
[----:B------:R-:W-:Y:S05]  /*105c0*/  BSYNC.RECONVERGENT B2 ;  /* 0x0000000000027941 */ /* 0x000fea0003800200 */
.L_x_9451:
        /* <DEDUP_REMOVED lines=61> */
.L_x_9449:
[----:B------:R-:W-:Y:S05]  /*109a0*/  BSYNC.RECONVERGENT B1 ;  /* 0x0000000000017941 */ /* 0x000fea0003800200 */
.L_x_9448:
        /* <DEDUP_REMOVED lines=13> */
.L_x_9447:
[----:B------:R-:W-:Y:S01]  /*10a80*/  F2FP.BF16.F32.PACK_AB R182, RZ, R181 ;  /* 0x000000b5ffb6723e */ /* 0x000fe200000010ff */
[----:B------:R-:W-:Y:S01]  /*10a90*/  @!P2 IMAD.U32 R183, R38, 0x10000, RZ ;  /* 0x0001000026b7a824 */ /* 0x000fe200078e00ff */
[----:B------:R-:W-:Y:S01]  /*10aa0*/  @!P2 MOV R164, R165 ;  /* 0x000000a500a4a202 */ /* 0x000fe20000000f00 */
        /* <DEDUP_REMOVED lines=18> */
.L_x_9456:
        /* <DEDUP_REMOVED lines=13> */
.L_x_9458:
[----:B------:R-:W-:Y:S05]  /*10ca0*/  BSYNC.RECONVERGENT B2 ;  /* 0x0000000000027941 */ /* 0x000fea0003800200 */
.L_x_9457:
        /* <DEDUP_REMOVED lines=61> */
.L_x_9455:
[----:B------:R-:W-:Y:S05]  /*11080*/  BSYNC.RECONVERGENT B1 ;  /* 0x0000000000017941 */ /* 0x000fea0003800200 */
.L_x_9454:
[----:B------:R-:W-:Y:S01]  /*11090*/  I2FP.F32.U32 R20, R20 ;  /* 0x0000001400147245 */ /* 0x000fe20000201000 */
[----:B------:R-:W-:Y:S02]  /*110a0*/  HFMA2 R165, -RZ, RZ, 0.1171875, 0 ;  /* 0x2f800000ffa57431 */ /* 0x000fe400000001ff */
[----:B------:R-:W-:Y:S01]  /*110b0*/  IMAD.U32 R30, R42, 0x10000, RZ ;  /* 0x000100002a1e7824 */ /* 0x000fe200078e00ff */
[----:B------:R-:W-:Y:S02]  /*110c0*/  SHF.L.U32 R166, R38, 0x10, RZ ;  /* 0x0000001026a67819 */ /* 0x000fe400000006ff */
[----:B------:R-:W-:Y:S01]  /*110d0*/  FFMA.FTZ R20, R20, R165, 1.1641532182693481445e-10 ;  /* 0x2f00000014147423 */ /* 0x000fe200000100a5 */
[----:B------:R-:W-:-:S04]  /*110e0*/  FMUL.FTZ R30, R30, UR13 ;  /* 0x0000000d1e1e7c20 */ /* 0x000fc80008410000 */
[----:B------:R-:W-:Y:S01]  /*110f0*/  FMUL.FTZ R30, R30, UR12 ;  /* 0x0000000c1e1e7c20 */ /* 0x000fe20008410000 */
[----:B------:R-:W-:-:S04]  /*11100*/  FSETP.GTU.FTZ.AND P3, PT, R20, UR10, PT ;  /* 0x0000000a14007c0b */ /* 0x000fc8000bf7c000 */
[----:B------:R-:W-:Y:S02]  /*11110*/  FSEL R183, R30, RZ, !P3 ;  /* 0x000000ff1eb77208 */ /* 0x000fe40005800000 */
[----:B------:R-:W-:-:S03]  /*11120*/  SEL R20, RZ, 0x1, P3 ;  /* 0x00000001ff147807 */ /* 0x000fc60001800000 */
[----:B------:R-:W-:-:S07]  /*11130*/  FFMA.FTZ R183, R183, R92, R166 ;  /* 0x0000005cb7b77223 */ /* 0x000fce00000100a6 */
.L_x_9453:
        /* <DEDUP_REMOVED lines=22> */
.L_x_9462:
        /* <DEDUP_REMOVED lines=13> */
.L_x_9464:
[----:B------:R-:W-:Y:S05]  /*11370*/  BSYNC.RECONVERGENT B2 ;  /* 0x0000000000027941 */ /* 0x000fea0003800200 */
.L_x_9463:
        /* <DEDUP_REMOVED lines=61> */
.L_x_9461:
[----:B------:R-:W-:Y:S05]  /*11750*/  BSYNC.RECONVERGENT B1 ;  /* 0x0000000000017941 */ /* 0x000fea0003800200 */
.L_x_9460:
        /* <DEDUP_REMOVED lines=13> */
.L_x_9459:
        /* <DEDUP_REMOVED lines=21> */
.L_x_9468:
        /* <DEDUP_REMOVED lines=13> */
.L_x_9470:
[----:B------:R-:W-:Y:S05]  /*11a50*/  BSYNC.RECONVERGENT B2 ;  /* 0x0000000000027941 */ /* 0x000fea0003800200 */
.L_x_9469:
        /* <DEDUP_REMOVED lines=60> */
[----:B------:R-:W-:-:S07]  /*11e20*/  LOP3.LUT R26, R191, R166, R165, 0x96, !PT ;  /* 0x000000a6bf1a7212 */ /* 0x000fce00078e96a5 */
.L_x_9467:
[----:B------:R-:W-:Y:S05]  /*11e30*/  BSYNC.RECONVERGENT B1 ;  /* 0x0000000000017941 */ /* 0x000fea0003800200 */
.L_x_9466:
        /* <DEDUP_REMOVED lines=11> */
.L_x_9465:
        /* <DEDUP_REMOVED lines=22> */
.L_x_9474:
        /* <DEDUP_REMOVED lines=13> */
.L_x_9476:
[----:B------:R-:W-:Y:S05]  /*12120*/  BSYNC.RECONVERGENT B2 ;  /* 0x0000000000027941 */ /* 0x000fea0003800200 */
.L_x_9475:
        /* <DEDUP_REMOVED lines=61> */
.L_x_9473:
[----:B------:R-:W-:Y:S05]  /*12500*/  BSYNC.RECONVERGENT B1 ;  /* 0x0000000000017941 */ /* 0x000fea0003800200 */
.L_x_9472:
        /* <DEDUP_REMOVED lines=13> */
.L_x_9471:
[----:B------:R-:W-:Y:S02]  /*125e0*/  F2FP.BF16.F32.PACK_AB R167, RZ, R191 ;  /* 0x000000bfffa7723e */ /* 0x000fe400000010ff */
[----:B------:R-:W-:Y:S02]  /*125f0*/  PRMT R166, R192, 0x5410, R194 ;  /* 0x00005410c0a67816 */ /* 0x000fe400000000c2 */
[----:B------:R-:W-:Y:S02]  /*12600*/  PRMT R165, R184, 0x5410, R182 ;  /* 0x00005410b8a57816 */ /* 0x000fe400000000b6 */
[----:B------:R-:W-:Y:S02]  /*12610*/  PRMT R164, R180, 0x5410, R178 ;  /* 0x00005410b4a47816 */ /* 0x000fe400000000b2 */
[----:B------:R-:W-:Y:S01]  /*12620*/  PRMT R167, R196, 0x5410, R167 ;  /* 0x00005410c4a77816 */ /* 0x000fe200000000a7 */
[----:B------:R-:W-:Y:S06]  /*12630*/  BRA `(.L_x_9477) ;  /* 0x00000034000c7947 */ /* 0x000fec0003800000 */
.L_x_9428:
        /* <DEDUP_REMOVED lines=20> */
.L_x_9481:
        /* <DEDUP_REMOVED lines=13> */
.L_x_9483:
[----:B------:R-:W-:Y:S05]  /*12850*/  BSYNC.RECONVERGENT B2 ;  /* 0x0000000000027941 */ /* 0x000fea0003800200 */
.L_x_9482:
        /* <DEDUP_REMOVED lines=60> */
.L_x_9480:
[----:B------:R-:W-:Y:S05]  /*12c20*/  BSYNC.RECONVERGENT B1 ;  /* 0x0000000000017941 */ /* 0x000fea0003800200 */
.L_x_9479:
        /* <DEDUP_REMOVED lines=8> */
[----:B------:R-:W-:-:S05]  /*12cb0*/  FSEL R175, R30, RZ, !P2 ;  /* 0x000000ff1eaf7208 */ /* 0x000fca0005000000 */
[----:B------:R-:W-:-:S07]  /*12cc0*/  FMUL.FTZ R175, R175, R96 ;  /* 0x00000060afaf7220 */ /* 0x000fce0000410000 */
.L_x_9478:
[----:B------:R-:W-:Y:S01]  /*12cd0*/  F2FP.BF16.F32.PACK_AB R180, RZ, R175 ;  /* 0x000000afffb4723e */ /* 0x000fe200000010ff */
[----:B------:R-:W-:Y:S01]  /*12ce0*/  IMAD.MOV.U32 R177, RZ, RZ, RZ ;  /* 0x000000ffffb17224 */ /* 0x000fe200078e00ff */
[----:B------:R-:W-:Y:S01]  /*12cf0*/  MOV R30, R164 ;  /* 0x000000a4001e7202 */ /* 0x000fe20000000f00 */
        /* <DEDUP_REMOVED lines=14> */
.L_x_9487:
        /* <DEDUP_REMOVED lines=13> */
.L_x_9489:
[----:B------:R-:W-:Y:S05]  /*12eb0*/  BSYNC.RECONVERGENT B2 ;  /* 0x0000000000027941 */ /* 0x000fea0003800200 */
.L_x_9488:
        /* <DEDUP_REMOVED lines=21> */
[----:B------:R-:W-:Y:S02]  /*13010*/  VIADD R165, R188, 0x78dde6e4 ;  /* 0x78dde6e4bca57836 */ /* 0x000fe40000000000 */
[----:B------:R-:W-:Y:S01]  /*13020*/  IMAD.MOV.U32 R30, RZ, RZ, RZ ;  /* 0x000000ffff1e7224 */ /* 0x000fe200078e00ff */
        /* <DEDUP_REMOVED lines=38> */
.L_x_9486:
[----:B------:R-:W-:Y:S05]  /*13290*/  BSYNC.RECONVERGENT B1 ;  /* 0x0000000000017941 */ /* 0x000fea0003800200 */
.L_x_9485:
        /* <DEDUP_REMOVED lines=11> */
.L_x_9484:
[----:B------:R-:W-:Y:S01]  /*13350*/  F2FP.BF16.F32.PACK_AB R178, RZ, R177 ;  /* 0x000000b1ffb2723e */ /* 0x000fe200000010ff */
[----:B------:R-:W-:Y:S01]  /*13360*/  IMAD.MOV.U32 R164, RZ, RZ, R30 ;  /* 0x000000ffffa47224 */ /* 0x000fe200078e001e */
[----:B------:R-:W-:Y:S01]  /*13370*/  MOV R179, RZ ;  /* 0x000000ff00b37202 */ /* 0x000fe20000000f00 */
        /* <DEDUP_REMOVED lines=14> */
.L_x_9493:
        /* <DEDUP_REMOVED lines=13> */
.L_x_9495:
[----:B------:R-:W-:Y:S05]  /*13530*/  BSYNC.RECONVERGENT B2 ;  /* 0x0000000000027941 */ /* 0x000fea0003800200 */
.L_x_9494:
        /* <DEDUP_REMOVED lines=61> */
.L_x_9492:
[----:B------:R-:W-:Y:S05]  /*13910*/  BSYNC.RECONVERGENT B1 ;  /* 0x0000000000017941 */ /* 0x000fea0003800200 */
.L_x_9491:
        /* <DEDUP_REMOVED lines=10> */
.L_x_9490:
        /* <DEDUP_REMOVED lines=17> */
.L_x_9499:
        /* <DEDUP_REMOVED lines=13> */
.L_x_9501:
[----:B------:R-:W-:Y:S05]  /*13ba0*/  BSYNC.RECONVERGENT B2 ;  /* 0x0000000000027941 */ /* 0x000fea0003800200 */
.L_x_9500:
        /* <DEDUP_REMOVED lines=61> */
.L_x_9498:
[----:B------:R-:W-:Y:S05]  /*13f80*/  BSYNC.RECONVERGENT B1 ;  /* 0x0000000000017941 */ /* 0x000fea0003800200 */
.L_x_9497:
        /* <DEDUP_REMOVED lines=11> */
.L_x_9496:
        /* <DEDUP_REMOVED lines=17> */
.L_x_9505:
        /* <DEDUP_REMOVED lines=13> */
.L_x_9507:
[----:B------:R-:W-:Y:S05]  /*14220*/  BSYNC.RECONVERGENT B2 ;  /* 0x0000000000027941 */ /* 0x000fea0003800200 */
.L_x_9506:
        /* <DEDUP_REMOVED lines=61> */
.L_x_9504:
[----:B------:R-:W-:Y:S05]  /*14600*/  BSYNC.RECONVERGENT B1 ;  /* 0x0000000000017941 */ /* 0x000fea0003800200 */
.L_x_9503:
        /* <DEDUP_REMOVED lines=10> */
.L_x_9502:
        /* <DEDUP_REMOVED lines=17> */
.L_x_9511:
        /* <DEDUP_REMOVED lines=13> */
.L_x_9513:
[----:B------:R-:W-:Y:S05]  /*14890*/  BSYNC.RECONVERGENT B2 ;  /* 0x0000000000027941 */ /* 0x000fea0003800200 */
.L_x_9512:
        /* <DEDUP_REMOVED lines=61> */
.L_x_9510:
[----:B------:R-:W-:Y:S05]  /*14c70*/  BSYNC.RECONVERGENT B1 ;  /* 0x0000000000017941 */ /* 0x000fea0003800200 */
.L_x_9509:
        /* <DEDUP_REMOVED lines=11> */
.L_x_9508:
        /* <DEDUP_REMOVED lines=17> */
.L_x_9517:
        /* <DEDUP_REMOVED lines=13> */
.L_x_9519:
[----:B------:R-:W-:Y:S05]  /*14f10*/  BSYNC.RECONVERGENT B2 ;  /* 0x0000000000027941 */ /* 0x000fea0003800200 */
.L_x_9518:
        /* <DEDUP_REMOVED lines=61> */
.L_x_9516:
[----:B------:R-:W-:Y:S05]  /*152f0*/  BSYNC.RECONVERGENT B1 ;  /* 0x0000000000017941 */ /* 0x000fea0003800200 */
.L_x_9515:
        /* <DEDUP_REMOVED lines=10> */
.L_x_9514:
        /* <DEDUP_REMOVED lines=17> */
.L_x_9523:
        /* <DEDUP_REMOVED lines=13> */
.L_x_9525:
[----:B------:R-:W-:Y:S05]  /*15580*/  BSYNC.RECONVERGENT B2 ;  /* 0x0000000000027941 */ /* 0x000fea0003800200 */
.L_x_9524:
        /* <DEDUP_REMOVED lines=61> */
.L_x_9522:
[----:B------:R-:W-:Y:S05]  /*15960*/  BSYNC.RECONVERGENT B1 ;  /* 0x0000000000017941 */ /* 0x000fea0003800200 */
.L_x_9521:
        /* <DEDUP_REMOVED lines=11> */
.L_x_9520:
[----:B------:R-:W-:Y:S02]  /*15a20*/  F2FP.BF16.F32.PACK_AB R167, RZ, R191 ;  /* 0x000000bfffa7723e */ /* 0x000fe400000010ff */
[----:B------:R-:W-:Y:S02]  /*15a30*/  PRMT R166, R192, 0x5410, R194 ;  /* 0x00005410c0a67816 */ /* 0x000fe400000000c2 */
[----:B------:R-:W-:Y:S02]  /*15a40*/  PRMT R165, R184, 0x5410, R182 ;  /* 0x00005410b8a57816 */ /* 0x000fe400000000b6 */
[----:B------:R-:W-:Y:S02]  /*15a50*/  PRMT R164, R180, 0x5410, R178 ;  /* 0x00005410b4a47816 */ /* 0x000fe400000000b2 */
[----:B------:R-:W-:-:S07]  /*15a60*/  PRMT R167, R186, 0x5410, R167 ;  /* 0x00005410baa77816 */ /* 0x000fce00000000a7 */
.L_x_9477:
        /* <DEDUP_REMOVED lines=25> */
.L_x_9526:
[----:B------:R-:W-:Y:S01]  /*15c00*/  IADD3 R231, PT, PT, R231, 0x80, RZ ;  /* 0x00000080e7e77810 */ /* 0x000fe20007ffe0ff */
[----:B------:R-:W-:-:S07]  /*15c10*/  VIADD R229, R229, 0x80 ;  /* 0x00000080e5e57836 */ /* 0x000fce0000000000 */
.L_x_9427:
[----:B------:R-:W-:Y:S05]  /*15c20*/  BSYNC.RECONVERGENT B0 ;  /* 0x0000000000007941 */ /* 0x000fea0003800200 */
.L_x_9426:
        /* <DEDUP_REMOVED lines=33> */
.L_x_9533:
        /* <DEDUP_REMOVED lines=13> */
.L_x_9535:
[----:B------:R-:W-:Y:S05]  /*15f10*/  BSYNC.RECONVERGENT B2 ;  /* 0x0000000000027941 */ /* 0x000fea0003800200 */
.L_x_9534:
        /* <DEDUP_REMOVED lines=61> */
.L_x_9532:
[----:B------:R-:W-:Y:S05]  /*162f0*/  BSYNC.RECONVERGENT B1 ;  /* 0x0000000000017941 */ /* 0x000fea0003800200 */
.L_x_9531:
        /* <DEDUP_REMOVED lines=11> */
.L_x_9530:
        /* <DEDUP_REMOVED lines=22> */
.L_x_9539:
        /* <DEDUP_REMOVED lines=13> */
.L_x_9541:
[----:B------:R-:W-:Y:S05]  /*165e0*/  BSYNC.RECONVERGENT B2 ;  /* 0x0000000000027941 */ /* 0x000fea0003800200 */
.L_x_9540:
        /* <DEDUP_REMOVED lines=61> */
.L_x_9538:
[----:B------:R-:W-:Y:S05]  /*169c0*/  BSYNC.RECONVERGENT B1 ;  /* 0x0000000000017941 */ /* 0x000fea0003800200 */
.L_x_9537:
        /* <DEDUP_REMOVED lines=13> */
.L_x_9536:
        /* <DEDUP_REMOVED lines=21> */
.L_x_9545:
        /* <DEDUP_REMOVED lines=13> */
.L_x_9547:
[----:B------:R-:W-:Y:S05]  /*16cc0*/  BSYNC.RECONVERGENT B2 ;  /* 0x0000000000027941 */ /* 0x000fea0003800200 */
.L_x_9546:
        /* <DEDUP_REMOVED lines=61> */
.L_x_9544:
[----:B------:R-:W-:Y:S05]  /*170a0*/  BSYNC.RECONVERGENT B1 ;  /* 0x0000000000017941 */ /* 0x000fea0003800200 */
.L_x_9543:
        /* <DEDUP_REMOVED lines=11> */
.L_x_9542:
        /* <DEDUP_REMOVED lines=22> */
.L_x_9551:
        /* <DEDUP_REMOVED lines=13> */
.L_x_9553:
[----:B------:R-:W-:Y:S05]  /*17390*/  BSYNC.RECONVERGENT B2 ;  /* 0x0000000000027941 */ /* 0x000fea0003800200 */
.L_x_9552:
        /* <DEDUP_REMOVED lines=61> */
.L_x_9550:
[----:B------:R-:W-:Y:S05]  /*17770*/  BSYNC.RECONVERGENT B1 ;  /* 0x0000000000017941 */ /* 0x000fea0003800200 */
.L_x_9549:
        /* <DEDUP_REMOVED lines=13> */
.L_x_9548:
        /* <DEDUP_REMOVED lines=21> */
.L_x_9557:
        /* <DEDUP_REMOVED lines=13> */
.L_x_9559:
[----:B------:R-:W-:Y:S05]  /*17a70*/  BSYNC.RECONVERGENT B2 ;  /* 0x0000000000027941 */ /* 0x000fea0003800200 */
.L_x_9558:
        /* <DEDUP_REMOVED lines=61> */
.L_x_9556:
[----:B------:R-:W-:Y:S05]  /*17e50*/  BSYNC.RECONVERGENT B1 ;  /* 0x0000000000017941 */ /* 0x000fea0003800200 */
.L_x_9555:
        /* <DEDUP_REMOVED lines=11> */
.L_x_9554:
        /* <DEDUP_REMOVED lines=22> */
.L_x_9563:
        /* <DEDUP_REMOVED lines=13> */
.L_x_9565:
[----:B------:R-:W-:Y:S05]  /*18140*/  BSYNC.RECONVERGENT B2 ;  /* 0x0000000000027941 */ /* 0x000fea0003800200 */
.L_x_9564:
        /* <DEDUP_REMOVED lines=61> */
.L_x_9562:
[----:B------:R-:W-:Y:S05]  /*18520*/  BSYNC.RECONVERGENT B1 ;  /* 0x0000000000017941 */ /* 0x000fea0003800200 */
.L_x_9561:
        /* <DEDUP_REMOVED lines=13> */
.L_x_9560:
        /* <DEDUP_REMOVED lines=21> */
.L_x_9569:
        /* <DEDUP_REMOVED lines=13> */
.L_x_9571:
[----:B------:R-:W-:Y:S05]  /*18820*/  BSYNC.RECONVERGENT B2 ;  /* 0x0000000000027941 */ /* 0x000fea0003800200 */
.L_x_9570:
        /* <DEDUP_REMOVED lines=61> */
.L_x_9568:
[----:B------:R-:W-:Y:S05]  /*18c00*/  BSYNC.RECONVERGENT B1 ;  /* 0x0000000000017941 */ /* 0x000fea0003800200 */
.L_x_9567:
        /* <DEDUP_REMOVED lines=11> */
.L_x_9566:
        /* <DEDUP_REMOVED lines=22> */
.L_x_9575:
        /* <DEDUP_REMOVED lines=13> */
.L_x_9577:
[----:B------:R-:W-:Y:S05]  /*18ef0*/  BSYNC.RECONVERGENT B2 ;  /* 0x0000000000027941 */ /* 0x000fea0003800200 */
.L_x_9576:
        /* <DEDUP_REMOVED lines=61> */
.L_x_9574:
[----:B------:R-:W-:Y:S05]  /*192d0*/  BSYNC.RECONVERGENT B1 ;  /* 0x0000000000017941 */ /* 0x000fea0003800200 */
.L_x_9573:
        /* <DEDUP_REMOVED lines=13> */
.L_x_9572:
[----:B------:R-:W-:Y:S02]  /*193b0*/  F2FP.BF16.F32.PACK_AB R167, RZ, R227 ;  /* 0x000000e3ffa7723e */ /* 0x000fe400000010ff */
[----:B------:R-:W-:Y:S02]  /*193c0*/  PRMT R166, R186, 0x5410, R190 ;  /* 0x00005410baa67816 */ /* 0x000fe400000000be */
[----:B------:R-:W-:Y:S02]  /*193d0*/  PRMT R165, R184, 0x5410, R182 ;  /* 0x00005410b8a57816 */ /* 0x000fe400000000b6 */
[----:B------:R-:W-:Y:S02]  /*193e0*/  PRMT R164, R180, 0x5410, R178 ;  /* 0x00005410b4a47816 */ /* 0x000fe400000000b2 */
[----:B------:R-:W-:Y:S01]  /*193f0*/  PRMT R167, R194, 0x5410, R167 ;  /* 0x00005410c2a77816 */ /* 0x000fe200000000a7 */
[----:B------:R-:W-:Y:S06]  /*19400*/  BRA `(.L_x_9578) ;  /* 0x0000003400107947 */ /* 0x000fec0003800000 */
.L_x_9529:
        /* <DEDUP_REMOVED lines=20> */
.L_x_9582:
        /* <DEDUP_REMOVED lines=13> */
.L_x_9584:
[----:B------:R-:W-:Y:S05]  /*19620*/  BSYNC.RECONVERGENT B2 ;  /* 0x0000000000027941 */ /* 0x000fea0003800200 */
.L_x_9583:
        /* <DEDUP_REMOVED lines=61> */
.L_x_9581:
[----:B------:R-:W-:Y:S05]  /*19a00*/  BSYNC.RECONVERGENT B1 ;  /* 0x0000000000017941 */ /* 0x000fea0003800200 */
.L_x_9580:
        /* <DEDUP_REMOVED lines=10> */
.L_x_9579:
        /* <DEDUP_REMOVED lines=17> */
.L_x_9588:
        /* <DEDUP_REMOVED lines=13> */
.L_x_9590:
[----:B------:R-:W-:Y:S05]  /*19c90*/  BSYNC.RECONVERGENT B2 ;  /* 0x0000000000027941 */ /* 0x000fea0003800200 */
.L_x_9589:
        /* <DEDUP_REMOVED lines=61> */
.L_x_9587:
[----:B------:R-:W-:Y:S05]  /*1a070*/  BSYNC.RECONVERGENT B1 ;  /* 0x0000000000017941 */ /* 0x000fea0003800200 */
.L_x_9586:
        /* <DEDUP_REMOVED lines=11> */
.L_x_9585:
        /* <DEDUP_REMOVED lines=17> */
.L_x_9594:
        /* <DEDUP_REMOVED lines=13> */
.L_x_9596:
[----:B------:R-:W-:Y:S05]  /*1a310*/  BSYNC.RECONVERGENT B2 ;  /* 0x0000000000027941 */ /* 0x000fea0003800200 */
.L_x_9595:
        /* <DEDUP_REMOVED lines=61> */
.L_x_9593:
[----:B------:R-:W-:Y:S05]  /*1a6f0*/  BSYNC.RECONVERGENT B1 ;  /* 0x0000000000017941 */ /* 0x000fea0003800200 */
.L_x_9592:
        /* <DEDUP_REMOVED lines=10> */
.L_x_9591:
        /* <DEDUP_REMOVED lines=17> */
.L_x_9600:
        /* <DEDUP_REMOVED lines=13> */
.L_x_9602:
[----:B------:R-:W-:Y:S05]  /*1a980*/  BSYNC.RECONVERGENT B2 ;  /* 0x0000000000027941 */ /* 0x000fea0003800200 */
.L_x_9601:
        /* <DEDUP_REMOVED lines=61> */
.L_x_9599:
[----:B------:R-:W-:Y:S05]  /*1ad60*/  BSYNC.RECONVERGENT B1 ;  /* 0x0000000000017941 */ /* 0x000fea0003800200 */
.L_x_9598:
        /* <DEDUP_REMOVED lines=11> */
.L_x_9597:
        /* <DEDUP_REMOVED lines=17> */
.L_x_9606:
        /* <DEDUP_REMOVED lines=13> */
.L_x_9608:
[----:B------:R-:W-:Y:S05]  /*1b000*/  BSYNC.RECONVERGENT B2 ;  /* 0x0000000000027941 */ /* 0x000fea0003800200 */
.L_x_9607:
        /* <DEDUP_REMOVED lines=61> */
.L_x_9605:
[----:B------:R-:W-:Y:S05]  /*1b3e0*/  BSYNC.RECONVERGENT B1 ;  /* 0x0000000000017941 */ /* 0x000fea0003800200 */
.L_x_9604:
        /* <DEDUP_REMOVED lines=10> */
.L_x_9603:
        /* <DEDUP_REMOVED lines=17> */
.L_x_9612:
        /* <DEDUP_REMOVED lines=13> */
.L_x_9614:
[----:B------:R-:W-:Y:S05]  /*1b670*/  BSYNC.RECONVERGENT B2 ;  /* 0x0000000000027941 */ /* 0x000fea0003800200 */
.L_x_9613:
        /* <DEDUP_REMOVED lines=61> */
.L_x_9611:
[----:B------:R-:W-:Y:S05]  /*1ba50*/  BSYNC.RECONVERGENT B1 ;  /* 0x0000000000017941 */ /* 0x000fea0003800200 */
.L_x_9610:
        /* <DEDUP_REMOVED lines=11> */
.L_x_9609:
        /* <DEDUP_REMOVED lines=17> */
.L_x_9618:
        /* <DEDUP_REMOVED lines=13> */
.L_x_9620:
[----:B------:R-:W-:Y:S05]  /*1bcf0*/  BSYNC.RECONVERGENT B2 ;  /* 0x0000000000027941 */ /* 0x000fea0003800200 */
.L_x_9619:
        /* <DEDUP_REMOVED lines=61> */
.L_x_9617:
[----:B------:R-:W-:Y:S05]  /*1c0d0*/  BSYNC.RECONVERGENT B1 ;  /* 0x0000000000017941 */ /* 0x000fea0003800200 */
.L_x_9616:
        /* <DEDUP_REMOVED lines=10> */
.L_x_9615:
        /* <DEDUP_REMOVED lines=17> */
.L_x_9624:
        /* <DEDUP_REMOVED lines=13> */
.L_x_9626:
[----:B------:R-:W-:Y:S05]  /*1c360*/  BSYNC.RECONVERGENT B2 ;  /* 0x0000000000027941 */ /* 0x000fea0003800200 */
.L_x_9625:
        /* <DEDUP_REMOVED lines=61> */
.L_x_9623:
[----:B------:R-:W-:Y:S05]  /*1c740*/  BSYNC.RECONVERGENT B1 ;  /* 0x0000000000017941 */ /* 0x000fea0003800200 */
.L_x_9622:
        /* <DEDUP_REMOVED lines=11> */
.L_x_9621:
[----:B------:R-:W-:Y:S02]  /*1c800*/  F2FP.BF16.F32.PACK_AB R167, RZ, R227 ;  /* 0x000000e3ffa7723e */ /* 0x000fe400000010ff */
[----:B------:R-:W-:Y:S02]  /*1c810*/  PRMT R166, R186, 0x5410, R190 ;  /* 0x00005410baa67816 */ /* 0x000fe400000000be */
[----:B------:R-:W-:Y:S02]  /*1c820*/  PRMT R165, R184, 0x5410, R182 ;  /* 0x00005410b8a57816 */ /* 0x000fe400000000b6 */
[----:B------:R-:W-:Y:S02]  /*1c830*/  PRMT R164, R180, 0x5410, R178 ;  /* 0x00005410b4a47816 */ /* 0x000fe400000000b2 */
[----:B------:R-:W-:-:S07]  /*1c840*/  PRMT R167, R192, 0x5410, R167 ;  /* 0x00005410c0a77816 */ /* 0x000fce00000000a7 */
.L_x_9578:
        /* <DEDUP_REMOVED lines=25> */
.L_x_9627:
[----:B------:R-:W-:Y:S01]  /*1c9e0*/  IADD3 R231, PT, PT, R231, 0x80, RZ ;  /* 0x00000080e7e77810 */ /* 0x000fe20007ffe0ff */
[----:B------:R-:W-:-:S07]  /*1c9f0*/  VIADD R229, R229, 0x80 ;  /* 0x00000080e5e57836 */ /* 0x000fce0000000000 */
.L_x_9528:
[----:B------:R-:W-:Y:S05]  /*1ca00*/  BSYNC.RECONVERGENT B0 ;  /* 0x0000000000007941 */ /* 0x000fea0003800200 */
.L_x_9527:
        /* <DEDUP_REMOVED lines=33> */
.L_x_9634:
        /* <DEDUP_REMOVED lines=13> */
.L_x_9636:
[----:B------:R-:W-:Y:S05]  /*1ccf0*/  BSYNC.RECONVERGENT B2 ;  /* 0x0000000000027941 */ /* 0x000fea0003800200 */
.L_x_9635:
        /* <DEDUP_REMOVED lines=59> */
[----:B------:R-:W-:Y:S01]  /*1d0b0*/  HFMA2 R164, -RZ, RZ, 0, 0 ;  /* 0x00000000ffa47431 */ /* 0x000fe200000001ff */
[----:B------:R-:W-:-:S07]  /*1d0c0*/  MOV R174, R166 ;  /* 0x000000a600ae7202 */ /* 0x000fce0000000f00 */
.L_x_9633:
[----:B------:R-:W-:Y:S05]  /*1d0d0*/  BSYNC.RECONVERGENT B1 ;  /* 0x0000000000017941 */ /* 0x000fea0003800200 */
.L_x_9632:
        /* <DEDUP_REMOVED lines=8> */
[----:B------:R-:W-:Y:S01]  /*1d160*/  FSEL R207, R30, RZ, !P5 ;  /* 0x000000ff1ecf7208 */ /* 0x000fe20006800000 */
[----:B------:R-:W-:-:S04]  /*1d170*/  IMAD.U32 R30, R36, 0x10000, RZ ;  /* 0x00010000241e7824 */ /* 0x000fc800078e00ff */
[----:B------:R-:W-:-:S07]  /*1d180*/  FFMA.FTZ R207, R207, R48, R30 ;  /* 0x00000030cfcf7223 */ /* 0x000fce000001001e */
.L_x_9631:
        /* <DEDUP_REMOVED lines=22> */
.L_x_9640:
        /* <DEDUP_REMOVED lines=13> */
.L_x_9642:
[----:B------:R-:W-:Y:S05]  /*1d3c0*/  BSYNC.RECONVERGENT B2 ;  /* 0x0000000000027941 */ /* 0x000fea0003800200 */
.L_x_9641:
        /* <DEDUP_REMOVED lines=61> */
.L_x_9639:
[----:B------:R-:W-:Y:S05]  /*1d7a0*/  BSYNC.RECONVERGENT B1 ;  /* 0x0000000000017941 */ /* 0x000fea0003800200 */
.L_x_9638:
        /* <DEDUP_REMOVED lines=13> */
.L_x_9637:
        /* <DEDUP_REMOVED lines=21> */
.L_x_9646:
        /* <DEDUP_REMOVED lines=13> */
.L_x_9648:
[----:B------:R-:W-:Y:S05]  /*1daa0*/  BSYNC.RECONVERGENT B2 ;  /* 0x0000000000027941 */ /* 0x000fea0003800200 */
.L_x_9647:
        /* <DEDUP_REMOVED lines=61> */
.L_x_9645:
[----:B------:R-:W-:Y:S05]  /*1de80*/  BSYNC.RECONVERGENT B1 ;  /* 0x0000000000017941 */ /* 0x000fea0003800200 */
.L_x_9644:
        /* <DEDUP_REMOVED lines=11> */
.L_x_9643:
        /* <DEDUP_REMOVED lines=22> */
.L_x_9652:
        /* <DEDUP_REMOVED lines=13> */
.L_x_9654:
[----:B------:R-:W-:Y:S05]  /*1e170*/  BSYNC.RECONVERGENT B2 ;  /* 0x0000000000027941 */ /* 0x000fea0003800200 */
.L_x_9653:
        /* <DEDUP_REMOVED lines=61> */
.L_x_9651:
[----:B------:R-:W-:Y:S05]  /*1e550*/  BSYNC.RECONVERGENT B1 ;  /* 0x0000000000017941 */ /* 0x000fea0003800200 */
.L_x_9650:
        /* <DEDUP_REMOVED lines=13> */
.L_x_9649:
        /* <DEDUP_REMOVED lines=21> */
.L_x_9658:
        /* <DEDUP_REMOVED lines=13> */
.L_x_9660:
[----:B------:R-:W-:Y:S05]  /*1e850*/  BSYNC.RECONVERGENT B2 ;  /* 0x0000000000027941 */ /* 0x000fea0003800200 */
.L_x_9659:
        /* <DEDUP_REMOVED lines=61> */
.L_x_9657:
[----:B------:R-:W-:Y:S05]  /*1ec30*/  BSYNC.RECONVERGENT B1 ;  /* 0x0000000000017941 */ /* 0x000fea0003800200 */
.L_x_9656:
        /* <DEDUP_REMOVED lines=11> */
.L_x_9655:
        /* <DEDUP_REMOVED lines=22> */
.L_x_9664:
        /* <DEDUP_REMOVED lines=13> */
.L_x_9666:
[----:B------:R-:W-:Y:S05]  /*1ef20*/  BSYNC.RECONVERGENT B2 ;  /* 0x0000000000027941 */ /* 0x000fea0003800200 */
.L_x_9665:
        /* <DEDUP_REMOVED lines=61> */
.L_x_9663:
[----:B------:R-:W-:Y:S05]  /*1f300*/  BSYNC.RECONVERGENT B1 ;  /* 0x0000000000017941 */ /* 0x000fea0003800200 */
.L_x_9662:
        /* <DEDUP_REMOVED lines=13> */
.L_x_9661:
        /* <DEDUP_REMOVED lines=21> */
.L_x_9670:
        /* <DEDUP_REMOVED lines=13> */
.L_x_9672:
[----:B------:R-:W-:Y:S05]  /*1f600*/  BSYNC.RECONVERGENT B2 ;  /* 0x0000000000027941 */ /* 0x000fea0003800200 */
.L_x_9671:
        /* <DEDUP_REMOVED lines=61> */
.L_x_9669:
[----:B------:R-:W-:Y:S05]  /*1f9e0*/  BSYNC.RECONVERGENT B1 ;  /* 0x0000000000017941 */ /* 0x000fea0003800200 */
.L_x_9668:
        /* <DEDUP_REMOVED lines=11> */
.L_x_9667:
        /* <DEDUP_REMOVED lines=22> */
.L_x_9676:
        /* <DEDUP_REMOVED lines=13> */
.L_x_9678:
[----:B------:R-:W-:Y:S05]  /*1fcd0*/  BSYNC.RECONVERGENT B2 ;  /* 0x0000000000027941 */ /* 0x000fea0003800200 */
.L_x_9677:
        /* <DEDUP_REMOVED lines=61> */
.L_x_9675:
[----:B------:R-:W-:Y:S05]  /*200b0*/  BSYNC.RECONVERGENT B1 ;  /* 0x0000000000017941 */ /* 0x000fea0003800200 */
.L_x_9674:
        /* <DEDUP_REMOVED lines=13> */
.L_x_9673:
[----:B------:R-:W-:Y:S02]  /*20190*/  F2FP.BF16.F32.PACK_AB R167, RZ, R221 ;  /* 0x000000ddffa7723e */ /* 0x000fe400000010ff */
[----:B------:R-:W-:Y:S02]  /*201a0*/  PRMT R166, R184, 0x5410, R186 ;  /* 0x00005410b8a67816 */ /* 0x000fe400000000ba */
[----:B------:R-:W-:Y:S02]  /*201b0*/  PRMT R165, R180, 0x5410, R182 ;  /* 0x00005410b4a57816 */ /* 0x000fe400000000b6 */
[----:B------:R-:W-:Y:S02]  /*201c0*/  PRMT R164, R176, 0x5410, R174 ;  /* 0x00005410b0a47816 */ /* 0x000fe400000000ae */
[----:B------:R-:W-:Y:S01]  /*201d0*/  PRMT R167, R192, 0x5410, R167 ;  /* 0x00005410c0a77816 */ /* 0x000fe200000000a7 */
[----:B------:R-:W-:Y:S06]  /*201e0*/  BRA `(.L_x_9679) ;  /* 0x0000003400147947 */ /* 0x000fec0003800000 */
.L_x_9630:
        /* <DEDUP_REMOVED lines=20> */
.L_x_9683:
        /* <DEDUP_REMOVED lines=13> */
.L_x_9685:
[----:B------:R-:W-:Y:S05]  /*20400*/  BSYNC.RECONVERGENT B2 ;  /* 0x0000000000027941 */ /* 0x000fea0003800200 */
.L_x_9684:
        /* <DEDUP_REMOVED lines=61> */
.L_x_9682:
[----:B------:R-:W-:Y:S05]  /*207e0*/  BSYNC.RECONVERGENT B1 ;  /* 0x0000000000017941 */ /* 0x000fea0003800200 */
.L_x_9681:
        /* <DEDUP_REMOVED lines=10> */
.L_x_9680:
        /* <DEDUP_REMOVED lines=17> */
.L_x_9689:
        /* <DEDUP_REMOVED lines=13> */
.L_x_9691:
[----:B------:R-:W-:Y:S05]  /*20a70*/  BSYNC.RECONVERGENT B2 ;  /* 0x0000000000027941 */ /* 0x000fea0003800200 */
.L_x_9690:
        /* <DEDUP_REMOVED lines=61> */
.L_x_9688:
[----:B------:R-:W-:Y:S05]  /*20e50*/  BSYNC.RECONVERGENT B1 ;  /* 0x0000000000017941 */ /* 0x000fea0003800200 */
.L_x_9687:
        /* <DEDUP_REMOVED lines=11> */
.L_x_9686:
        /* <DEDUP_REMOVED lines=17> */
.L_x_9695:
        /* <DEDUP_REMOVED lines=13> */
.L_x_9697:
[----:B------:R-:W-:Y:S05]  /*210f0*/  BSYNC.RECONVERGENT B2 ;  /* 0x0000000000027941 */ /* 0x000fea0003800200 */
.L_x_9696:
        /* <DEDUP_REMOVED lines=61> */
.L_x_9694:
[----:B------:R-:W-:Y:S05]  /*214d0*/  BSYNC.RECONVERGENT B1 ;  /* 0x0000000000017941 */ /* 0x000fea0003800200 */
.L_x_9693:
        /* <DEDUP_REMOVED lines=10> */
.L_x_9692:
        /* <DEDUP_REMOVED lines=17> */
.L_x_9701:
        /* <DEDUP_REMOVED lines=13> */
.L_x_9703:
[----:B------:R-:W-:Y:S05]  /*21760*/  BSYNC.RECONVERGENT B2 ;  /* 0x0000000000027941 */ /* 0x000fea0003800200 */
.L_x_9702:
        /* <DEDUP_REMOVED lines=61> */
.L_x_9700:
[----:B------:R-:W-:Y:S05]  /*21b40*/  BSYNC.RECONVERGENT B1 ;  /* 0x0000000000017941 */ /* 0x000fea0003800200 */
.L_x_9699:
        /* <DEDUP_REMOVED lines=11> */
.L_x_9698:
        /* <DEDUP_REMOVED lines=17> */
.L_x_9707:
        /* <DEDUP_REMOVED lines=13> */
.L_x_9709:
[----:B------:R-:W-:Y:S05]  /*21de0*/  BSYNC.RECONVERGENT B2 ;  /* 0x0000000000027941 */ /* 0x000fea0003800200 */
.L_x_9708:
        /* <DEDUP_REMOVED lines=61> */
.L_x_9706:
[----:B------:R-:W-:Y:S05]  /*221c0*/  BSYNC.RECONVERGENT B1 ;  /* 0x0000000000017941 */ /* 0x000fea0003800200 */
.L_x_9705:
        /* <DEDUP_REMOVED lines=10> */
.L_x_9704:
        /* <DEDUP_REMOVED lines=17> */
.L_x_9713:
        /* <DEDUP_REMOVED lines=13> */
.L_x_9715:
[----:B------:R-:W-:Y:S05]  /*22450*/  BSYNC.RECONVERGENT B2 ;  /* 0x0000000000027941 */ /* 0x000fea0003800200 */
.L_x_9714:
        /* <DEDUP_REMOVED lines=61> */
.L_x_9712:
[----:B------:R-:W-:Y:S05]  /*22830*/  BSYNC.RECONVERGENT B1 ;  /* 0x0000000000017941 */ /* 0x000fea0003800200 */
.L_x_9711:
        /* <DEDUP_REMOVED lines=11> */
.L_x_9710:
        /* <DEDUP_REMOVED lines=17> */
.L_x_9719:
        /* <DEDUP_REMOVED lines=13> */
.L_x_9721:
[----:B------:R-:W-:Y:S05]  /*22ad0*/  BSYNC.RECONVERGENT B2 ;  /* 0x0000000000027941 */ /* 0x000fea0003800200 */
.L_x_9720:
        /* <DEDUP_REMOVED lines=61> */
.L_x_9718:
[----:B------:R-:W-:Y:S05]  /*22eb0*/  BSYNC.RECONVERGENT B1 ;  /* 0x0000000000017941 */ /* 0x000fea0003800200 */
.L_x_9717:
        /* <DEDUP_REMOVED lines=10> */
.L_x_9716:
        /* <DEDUP_REMOVED lines=17> */
.L_x_9725:
        /* <DEDUP_REMOVED lines=13> */
.L_x_9727:
[----:B------:R-:W-:Y:S05]  /*23140*/  BSYNC.RECONVERGENT B2 ;  /* 0x0000000000027941 */ /* 0x000fea0003800200 */
.L_x_9726:
        /* <DEDUP_REMOVED lines=61> */
.L_x_9724:
[----:B------:R-:W-:Y:S05]  /*23520*/  BSYNC.RECONVERGENT B1 ;  /* 0x0000000000017941 */ /* 0x000fea0003800200 */
.L_x_9723:
        /* <DEDUP_REMOVED lines=11> */
.L_x_9722:
[----:B------:R-:W-:Y:S02]  /*235e0*/  F2FP.BF16.F32.PACK_AB R167, RZ, R221 ;  /* 0x000000ddffa7723e */ /* 0x000fe400000010ff */
[----:B------:R-:W-:Y:S02]  /*235f0*/  MOV R178, R184 ;  /* 0x000000b800b27202 */ /* 0x000fe40000000f00 */
[----:B------:R-:W-:Y:S02]  /*23600*/  PRMT R166, R186, 0x5410, R190 ;  /* 0x00005410baa67816 */ /* 0x000fe400000000be */
[----:B------:R-:W-:Y:S02]  /*23610*/  PRMT R165, R182, 0x5410, R180 ;  /* 0x00005410b6a57816 */ /* 0x000fe400000000b4 */
[----:B------:R-:W-:Y:S02]  /*23620*/  PRMT R164, R176, 0x5410, R174 ;  /* 0x00005410b0a47816 */ /* 0x000fe400000000ae */
[----:B------:R-:W-:-:S07]  /*23630*/  PRMT R167, R192, 0x5410, R167 ;  /* 0x00005410c0a77816 */ /* 0x000fce00000000a7 */
.L_x_9679:
[----:B------:R-:W0:Y:S02]  /*23640*/  LDC.64 R222, c[0x0][0x3a8] ;  /* 0x0000ea00ffde7b82 */ /* 0x000e240000000a00 */
[----:B0-----:R-:W-:-:S05]  /*23650*/  IMAD.WIDE.U32 R222, R231, 0x10, R222 ;  /* 0x00000010e7de7825 */ /* 0x001fca00078e00de */
[----:B------:R3:W-:Y:S01]  /*23660*/  STG.E.128 desc[UR6][R222.64], R164 ;  /* 0x000000a4de007986 */ /* 0x0007e2000c101d06 */
[----:B------:R-:W-:Y:S05]  /*23670*/  @!P0 BRA `(.L_x_9629) ;  /* 0x0000000000508947 */ /* 0x000fea0003800000 */
[----:B---3--:R-:W-:Y:S01]  /*23680*/  IMAD.U32 R167, R24, 0x10000, RZ ;  /* 0x0001000018a77824 */ /* 0x008fe200078e00ff */
        /* <DEDUP_REMOVED lines=19> */
.L_x_9629:
[----:B------:R-:W-:Y:S05]  /*237c0*/  BSYNC.RECONVERGENT B0 ;  /* 0x0000000000007941 */ /* 0x000fea0003800200 */
.L_x_9628:
[----:B01234-:R-:W-:Y:S01]  /*237d0*/  FADD.FTZ R164, RZ, R11 ;  /* 0x0000000bffa47221 */ /* 0x01ffe20000010000 */
[C---:B------:R-:W-:Y:S01]  /*237e0*/  ISETP.GT.U32.AND P0, PT, R4.reuse, 0xff, PT ;  /* 0x000000ff0400780c */ /* 0x040fe20003f04070 */
[----:B------:R-:W-:Y:S01]  /*237f0*/  BSSY.RECONVERGENT B0, `(.L_x_9728) ;  /* 0x000009e000007945 */ /* 0x000fe20003800200 */
[C---:B------:R-:W-:Y:S01]  /*23800*/  ISETP.GT.U32.AND P4, PT, R4.reuse, 0x17f, PT ;  /* 0x0000017f0400780c */ /* 0x040fe20003f84070 */
        /* <DEDUP_REMOVED lines=109> */
[----:B------:R-:W-:Y:S01]  /*23ee0*/  FFMA.FTZ R166, R166, R166, R165 ;  /* 0x000000a6a6a67223 */ /* 0x000fe200000100a5 */
[----:B------:R-:W-:-:S03]  /*23ef0*/  MOV R180, RZ ;  /* 0x000000ff00b47202 */ /* 0x000fc60000000f00 */
        /* <DEDUP_REMOVED lines=45> */
.L_x_9729:
[----:B------:R-:W-:Y:S05]  /*241d0*/  BSYNC.RECONVERGENT B0 ;  /* 0x0000000000007941 */ /* 0x000fea0003800200 */
.L_x_9728:
        /* <DEDUP_REMOVED lines=12> */
.L_x_9731:
[----:B------:R-:W-:Y:S05]  /*242a0*/  BSYNC.RECONVERGENT B0 ;  /* 0x0000000000007941 */ /* 0x000fea0003800200 */
.L_x_9730:
        /* <DEDUP_REMOVED lines=91> */
.L_x_9734:
[----:B------:R-:W-:Y:S05]  /*24860*/  BSYNC.RECONVERGENT B0 ;  /* 0x0000000000007941 */ /* 0x000fea0003800200 */
.L_x_9733:
[----:B------:R-:W-:Y:S01]  /*24870*/  ISETP.NE.AND P0, PT, R172, RZ, PT ;  /* 0x000000ffac00720c */ /* 0x000fe20003f05270 */
[----:B------:R-:W-:-:S12]  /*24880*/  BSSY.RECONVERGENT B0, `(.L_x_9735) ;  /* 0x0000022000007945 */ /* 0x000fd80003800200 */
        /* <DEDUP_REMOVED lines=33> */
.L_x_9736:
[----:B------:R-:W-:Y:S05]  /*24aa0*/  BSYNC.RECONVERGENT B0 ;  /* 0x0000000000007941 */ /* 0x000fea0003800200 */
.L_x_9735:
[----:B------:R-:W-:Y:S01]  /*24ab0*/  ISETP.NE.AND P0, PT, R32, RZ, PT ;  /* 0x000000ff2000720c */ /* 0x000fe20003f05270 */
[----:B------:R-:W-:-:S12]  /*24ac0*/  BSSY.RECONVERGENT B0, `(.L_x_9737) ;  /* 0x0000022000007945 */ /* 0x000fd80003800200 */
        /* <DEDUP_REMOVED lines=33> */
.L_x_9738:
[----:B------:R-:W-:Y:S05]  /*24ce0*/  BSYNC.RECONVERGENT B0 ;  /* 0x0000000000007941 */ /* 0x000fea0003800200 */
.L_x_9737:
        /* <DEDUP_REMOVED lines=34> */
.L_x_9740:
[----:B------:R-:W-:Y:S05]  /*24f10*/  BSYNC.RECONVERGENT B0 ;  /* 0x0000000000007941 */ /* 0x000fea0003800200 */
.L_x_9739:
        /* <DEDUP_REMOVED lines=33> */
.L_x_9741:
[----:B------:R-:W-:Y:S05]  /*25130*/  BSYNC.RECONVERGENT B0 ;  /* 0x0000000000007941 */ /* 0x000fea0003800200 */
.L_x_9732:
[----:B01234-:R-:W0:Y:S01]  /*25140*/  LDC.64 R164, c[0x0][0x380] ;  /* 0x0000e000ffa47b82 */ /* 0x01fe220000000a00 */
[----:B------:R-:W-:Y:S01]  /*25150*/  UPLOP3.LUT UP1, UPT, UPT, UPT, UP1, 0x40, 0x4 ;  /* 0x000000000004789c */ /* 0x000fe20003f2e810 */
[----:B0-----:R-:W-:-:S04]  /*25160*/  IADD3 R3, PT, PT, R3, R164, RZ ;  /* 0x000000a403037210 */ /* 0x001fc80007ffe0ff */
[----:B------:R-:W-:-:S13]  /*25170*/  ISETP.GE.AND P0, PT, R3, R165, PT ;  /* 0x000000a50300720c */ /* 0x000fda0003f06270 */
[----:B------:R-:W-:Y:S05]  /*25180*/  @!P0 BRA `(.L_x_9742) ;  /* 0xfffffdbc00f88947 */ /* 0x000fea000383ffff */
[----:B------:R-:W-:Y:S05]  /*25190*/  EXIT ;  /* 0x000000000000794d */ /* 0x000fea0003800000 */
.L_x_9743:
        /* <DEDUP_REMOVED lines=14> */
.L_x_34026:


//--------------------- .text._ZN10layer_norm13ln_fwd_kernelINS_13Kernel_traitsIf13__nv_bfloat16S2_S2_fjLj5120ELj1ELj1ELj4ELj16ENS_18Kernel_traits_baseILj5120EfS2_S2_S2_fjLj128EEEEELb1ELb1ELb1ELb1EEEvNS_9FwdParamsE --------------------------
	.section	.text._ZN10layer_norm13ln_fwd_kernelINS_13Kernel_traitsIf13__nv_bfloat16S2_S2_fjLj5120ELj1ELj1ELj4ELj16ENS_18Kernel_traits_baseILj5120EfS2_S2_S2_fjLj128EEEEELb1ELb1ELb1ELb1EEEvNS_9FwdParamsE,"ax",@progbits
	.align	128
        .global         _ZN10layer_norm13ln_fwd_kernelINS_13Kernel_traitsIf13__nv_bfloat16S2_S2_fjLj5120ELj1ELj1ELj4ELj16ENS_18Kernel_traits_baseILj5120EfS2_S2_S2_fjLj128EEEEELb1ELb1ELb1ELb1EEEvNS_9FwdParamsE
        .type           _ZN10layer_norm13ln_fwd_kernelINS_13Kernel_traitsIf13__nv_bfloat16S2_S2_fjLj5120ELj1ELj1ELj4ELj16ENS_18Kernel_traits_baseILj5120EfS2_S2_S2_fjLj128EEEEELb1ELb1ELb1ELb1EEEvNS_9FwdParamsE,@function
        .size           _ZN10layer_norm13ln_fwd_kernelINS_13Kernel_traitsIf13__nv_bfloat16S2_S2_fjLj5120ELj1ELj1ELj4ELj16ENS_18Kernel_traits_baseILj5120EfS2_S2_S2_fjLj128EEEEELb1ELb1ELb1ELb1EEEvNS_9FwdParamsE,(.L_x_34027 - _ZN10layer_norm13ln_fwd_kernelINS_13Kernel_traitsIf13__nv_bfloat16S2_S2_fjLj5120ELj1ELj1ELj4ELj16ENS_18Kernel_traits_baseILj5120EfS2_S2_S2_fjLj128EEEEELb1ELb1ELb1ELb1EEEvNS_9FwdParamsE)
        .other          _ZN10layer_norm13ln_fwd_kernelINS_13Kernel_traitsIf13__nv_bfloat16S2_S2_fjLj5120ELj1ELj1ELj4ELj16ENS_18Kernel_traits_baseILj5120EfS2_S2_S2_fjLj128EEEEELb1ELb1ELb1ELb1EEEvNS_9FwdParamsE,@"STO_CUDA_ENTRY STV_DEFAULT"
_ZN10layer_norm13ln_fwd_kernelINS_13Kernel_traitsIf13__nv_bfloat16S2_S2_fjLj5120ELj1ELj1ELj4ELj16ENS_18Kernel_traits_baseILj5120EfS2_S2_S2_fjLj128EEEEELb1ELb1ELb1ELb1EEEvNS_9FwdParamsE:
.text._ZN10layer_norm13ln_fwd_kernelINS_13Kernel_traitsIf13__nv_bfloat16S2_S2_fjLj5120ELj1ELj1ELj4ELj16ENS_18Kernel_traits_baseILj5120EfS2_S2_S2_fjLj128EEEEELb1ELb1ELb1ELb1EEEvNS_9FwdParamsE:
        /* <DEDUP_REMOVED lines=62> */
.L_x_9744:
        /* <DEDUP_REMOVED lines=44> */
.L_x_9745:
[----:B------:R-:W1:Y:S02]  /*06a0*/  LDCU UR4, c[0x0][0x384] ;  /* 0x00007080ff0477ac */ /* 0x000e640008000800 */
[----:B-1----:R-:W-:-:S13]  /*06b0*/  ISETP.GE.AND P0, PT, R35, UR4, PT ;  /* 0x0000000423007c0c */ /* 0x002fda000bf06270 */
[----:B------:R-:W-:Y:S05]  /*06c0*/  @P0 EXIT ;  /* 0x000000000000094d */ /* 0x000fea0003800000 */
[----:B------:R-:W1:Y:S01]  /*06d0*/  LDCU UR4, c[0x0][0x360] ;  /* 0x00006c00ff0477ac */ /* 0x000e620008000800 */
[----:B0-----:R-:W-:Y:S01]  /*06e0*/  IMAD.HI.U32 R5, R24, -0x2daee0ad, RZ ;  /* 0xd2511f5318057827 */ /* 0x001fe200078e00ff */
[----:B-----5:R-:W-:Y:S02]  /*06f0*/  IADD3 R8, PT, PT, R209, 0x76cf5d0a, RZ ;  /* 0x76cf5d0ad1087810 */ /* 0x020fe40007ffe0ff */
[----:B------:R-:W-:Y:S01]  /*0700*/  LOP3.LUT R184, R184, 0x3, RZ, 0xc0, !PT ;  /* 0x00000003b8b87812 */ /* 0x000fe200078ec0ff */
[----:B------:R-:W-:Y:S01]  /*0710*/  VIADD R2, R208, 0x9e3779b9 ;  /* 0x9e3779b9d0027836 */ /* 0x000fe20000000000 */
[----:B------:R-:W-:Y:S01]  /*0720*/  LOP3.LUT R5, R5, R209, RZ, 0x3c, !PT ;  /* 0x000000d105057212 */ /* 0x000fe200078e3cff */
[----:B------:R-:W-:Y:S01]  /*0730*/  VIADD R6, R209, 0xbb67ae85 ;  /* 0xbb67ae85d1067836 */ /* 0x000fe20000000000 */
[----:B------:R-:W0:Y:S01]  /*0740*/  LDCU UR10, c[0x0][0x404] ;  /* 0x00008080ff0a77ac */ /* 0x000e220008000800 */
[----:B------:R-:W-:Y:S02]  /*0750*/  IMAD.MOV.U32 R18, RZ, RZ, RZ ;  /* 0x000000ffff127224 */ /* 0x000fe400078e00ff */
[C---:B------:R-:W-:Y:S01]  /*0760*/  IMAD.HI.U32 R0, R5.reuse, -0x326172a9, RZ ;  /* 0xcd9e8d5705007827 */ /* 0x040fe200078e00ff */
[----:B------:R-:W2:Y:S03]  /*0770*/  LDCU.U8 UR11, c[0x0][0x410] ;  /* 0x00008200ff0b77ac */ /* 0x000ea60008000000 */
[----:B------:R-:W-:Y:S01]  /*0780*/  IMAD R5, R5, -0x326172a9, RZ ;  /* 0xcd9e8d5705057824 */ /* 0x000fe200078e02ff */
[----:B------:R-:W3:Y:S01]  /*0790*/  LDCU UR14, c[0x0][0x400] ;  /* 0x00008000ff0e77ac */ /* 0x000ee20008000800 */
[----:B-1----:R-:W-:-:S02]  /*07a0*/  IMAD R20, R35, UR4, R9 ;  /* 0x0000000423147c24 */ /* 0x002fc4000f8e0209 */
[----:B------:R-:W-:Y:S01]  /*07b0*/  IMAD R9, R24, -0x2daee0ad, RZ ;  /* 0xd2511f5318097824 */ /* 0x000fe200078e02ff */
[----:B------:R-:W1:Y:S01]  /*07c0*/  LDCU.64 UR12, c[0x0][0x408] ;  /* 0x00008100ff0c77ac */ /* 0x000e620008000a00 */
        /* <DEDUP_REMOVED lines=9> */
[----:B------:R-:W-:-:S04]  /*0860*/  IMAD.HI.U32 R6, R0, -0x2daee0ad, RZ ;  /* 0xd2511f5300067827 */ /* 0x000fc800078e00ff */
[----:B------:R-:W-:Y:S01]  /*0870*/  IMAD.HI.U32 R2, R4, -0x326172a9, RZ ;  /* 0xcd9e8d5704027827 */ /* 0x000fe200078e00ff */
[----:B------:R-:W-:Y:S02]  /*0880*/  LOP3.LUT R6, R8, R7, R6, 0x96, !PT ;  /* 0x0000000708067212 */ /* 0x000fe400078e9606 */
[----:B------:R-:W-:Y:S01]  /*0890*/  IADD3 R8, PT, PT, R209, 0x32370b8f, RZ ;  /* 0x32370b8fd1087810 */ /* 0x000fe20007ffe0ff */
[----:B------:R-:W-:Y:S02]  /*08a0*/  VIADD R3, R208, 0x3c6ef372 ;  /* 0x3c6ef372d0037836 */ /* 0x000fe40000000000 */
[----:B------:R-:W-:Y:S02]  /*08b0*/  IMAD R7, R0, -0x2daee0ad, RZ ;  /* 0xd2511f5300077824 */ /* 0x000fe400078e02ff */
[----:B------:R-:W-:Y:S01]  /*08c0*/  IMAD R4, R4, -0x326172a9, RZ ;  /* 0xcd9e8d5704047824 */ /* 0x000fe200078e02ff */
[----:B------:R-:W-:Y:S01]  /*08d0*/  LOP3.LUT R2, R3, R5, R2, 0x96, !PT ;  /* 0x0000000503027212 */ /* 0x000fe200078e9602 */
[----:B------:R-:W-:-:S02]  /*08e0*/  VIADD R5, R208, 0xdaa66d2b ;  /* 0xdaa66d2bd0057836 */ /* 0x000fc40000000000 */
[----:B------:R-:W-:-:S04]  /*08f0*/  IMAD.HI.U32 R3, R6, -0x326172a9, RZ ;  /* 0xcd9e8d5706037827 */ /* 0x000fc800078e00ff */
[----:B------:R-:W-:Y:S01]  /*0900*/  IMAD.HI.U32 R0, R2, -0x2daee0ad, RZ ;  /* 0xd2511f5302007827 */ /* 0x000fe200078e00ff */
[----:B------:R-:W-:-:S03]  /*0910*/  LOP3.LUT R3, R5, R4, R3, 0x96, !PT ;  /* 0x0000000405037212 */ /* 0x000fc600078e9603 */
[----:B------:R-:W-:Y:S01]  /*0920*/  VIADD R9, R209, 0xed9eba14 ;  /* 0xed9eba14d1097836 */ /* 0x000fe20000000000 */
[----:B------:R-:W-:Y:S01]  /*0930*/  LOP3.LUT R0, R8, R7, R0, 0x96, !PT ;  /* 0x0000000708007212 */ /* 0x000fe200078e9600 */
[----:B------:R-:W-:Y:S02]  /*0940*/  IMAD R8, R2, -0x2daee0ad, RZ ;  /* 0xd2511f5302087824 */ /* 0x000fe400078e02ff */
        /* <DEDUP_REMOVED lines=30> */
[----:B------:R-:W-:Y:S01]  /*0b30*/  IMAD.HI.U32 R4, R0, -0x2daee0ad, RZ ;  /* 0xd2511f5300047827 */ /* 0x000fe200078e00ff */
[----:B------:R-:W-:Y:S02]  /*0b40*/  LOP3.LUT R6, R8, R7, R6, 0x96, !PT ;  /* 0x0000000708067212 */ /* 0x000fe400078e9606 */
[----:B------:R-:W-:Y:S01]  /*0b50*/  IADD3 R8, PT, PT, R209, -0x24c28bd8, RZ ;  /* 0xdb3d7428d1087810 */ /* 0x000fe20007ffe0ff */
[----:B------:R-:W-:Y:S02]  /*0b60*/  IMAD R7, R2, -0x2daee0ad, RZ ;  /* 0xd2511f5302077824 */ /* 0x000fe400078e02ff */
[----:B------:R-:W-:-:S03]  /*0b70*/  IMAD.HI.U32 R2, R6, -0x326172a9, RZ ;  /* 0xcd9e8d5706027827 */ /* 0x000fc600078e00ff */
[----:B------:R-:W-:Y:S01]  /*0b80*/  LOP3.LUT R4, R8, R7, R4, 0x96, !PT ;  /* 0x0000000708047212 */ /* 0x000fe200078e9604 */
[C---:B------:R-:W-:Y:S02]  /*0b90*/  VIADD R3, R208.reuse, 0xf1bbcdc8 ;  /* 0xf1bbcdc8d0037836 */ /* 0x040fe40000000000 */
[----:B------:R-:W-:Y:S02]  /*0ba0*/  VIADD R7, R208, 0x8ff34781 ;  /* 0x8ff34781d0077836 */ /* 0x000fe40000000000 */
[----:B------:R-:W-:Y:S01]  /*0bb0*/  IMAD.HI.U32 R200, R4, -0x326172a9, RZ ;  /* 0xcd9e8d5704c87827 */ /* 0x000fe200078e00ff */
[----:B------:R-:W-:-:S03]  /*0bc0*/  LOP3.LUT R2, R3, R5, R2, 0x96, !PT ;  /* 0x0000000503027212 */ /* 0x000fc600078e9602 */
[----:B------:R-:W-:Y:S01]  /*0bd0*/  IMAD R3, R0, -0x2daee0ad, RZ ;  /* 0xd2511f5300037824 */ /* 0x000fe200078e02ff */
[----:B------:R-:W-:Y:S01]  /*0be0*/  IADD3 R0, PT, PT, R209, -0x695add53, RZ ;  /* 0x96a522add1007810 */ /* 0x000fe20007ffe0ff */
[----:B------:R-:W-:Y:S02]  /*0bf0*/  IMAD R5, R6, -0x326172a9, RZ ;  /* 0xcd9e8d5706057824 */ /* 0x000fe400078e02ff */
[----:B------:R-:W-:-:S03]  /*0c00*/  IMAD.HI.U32 R182, R2, -0x2daee0ad, RZ ;  /* 0xd2511f5302b67827 */ /* 0x000fc600078e00ff */
[----:B------:R-:W-:Y:S01]  /*0c10*/  LOP3.LUT R200, R7, R5, R200, 0x96, !PT ;  /* 0x0000000507c87212 */ /* 0x000fe200078e96c8 */
[----:B------:R-:W-:Y:S01]  /*0c20*/  IMAD R180, R4, -0x326172a9, RZ ;  /* 0xcd9e8d5704b47824 */ /* 0x000fe200078e02ff */
[----:B------:R-:W-:Y:S01]  /*0c30*/  LOP3.LUT R182, R0, R3, R182, 0x96, !PT ;  /* 0x0000000300b67212 */ /* 0x000fe200078e96b6 */
[----:B01234-:R-:W-:-:S07]  /*0c40*/  IMAD R30, R2, -0x2daee0ad, RZ ;  /* 0xd2511f53021e7824 */ /* 0x01ffce00078e02ff */
.L_x_10086:
        /* <DEDUP_REMOVED lines=48> */
.L_x_9749:
        /* <DEDUP_REMOVED lines=12> */
.L_x_9750:
[----:B------:R-:W-:Y:S01]  /*1010*/  IMAD.WIDE.U32 R26, R20, -0x326172a9, RZ ;  /* 0xcd9e8d57141a7825 */ /* 0x000fe200078e00ff */
[----:B------:R-:W-:Y:S02]  /*1020*/  LOP3.LUT R164, R18, R11, R209, 0x96, !PT ;  /* 0x0000000b12a47212 */ /* 0x000fe400078e96d1 */
[C---:B------:R-:W-:Y:S01]  /*1030*/  IADD3 R3, PT, PT, R209.reuse, -0x4498517b, RZ ;  /* 0xbb67ae85d1037810 */ /* 0x040fe20007ffe0ff */
[----:B------:R-:W-:Y:S01]  /*1040*/  VIADD R11, R208, 0x9e3779b9 ;  /* 0x9e3779b9d00b7836 */ /* 0x000fe20000000000 */
[----:B------:R-:W-:Y:S01]  /*1050*/  LOP3.LUT R28, R22, R27, R208, 0x96, !PT ;  /* 0x0000001b161c7212 */ /* 0x000fe200078e96d0 */
[----:B------:R-:W-:Y:S01]  /*1060*/  IMAD.WIDE.U32 R164, R164, -0x326172a9, RZ ;  /* 0xcd9e8d57a4a47825 */ /* 0x000fe200078e00ff */
[----:B------:R-:W-:Y:S02]  /*1070*/  IADD3 R5, PT, PT, R209, 0x1fd5c5a3, RZ ;  /* 0x1fd5c5a3d1057810 */ /* 0x000fe40007ffe0ff */
[----:B------:R-:W-:Y:S01]  /*1080*/  MOV R7, R30 ;  /* 0x0000001e00077202 */ /* 0x000fe20000000f00 */
        /* <DEDUP_REMOVED lines=51> */
[----:B------:R-:W-:-:S07]  /*13c0*/  IMAD.MOV.U32 R5, RZ, RZ, R26 ;  /* 0x000000ffff057224 */ /* 0x000fce00078e001a */
.L_x_9748:
        /* <DEDUP_REMOVED lines=11> */
.L_x_9747:
        /* <DEDUP_REMOVED lines=21> */
.L_x_9753:
        /* <DEDUP_REMOVED lines=12> */
.L_x_9754:
        /* <DEDUP_REMOVED lines=57> */
[----:B------:R-:W-:-:S03]  /*1a20*/  IMAD.MOV.U32 R7, RZ, RZ, RZ ;  /* 0x000000ffff077224 */ /* 0x000fc600078e00ff */
[----:B------:R-:W-:-:S07]  /*1a30*/  LOP3.LUT R182, R3, R182, R27, 0x96, !PT ;  /* 0x000000b603b67212 */ /* 0x000fce00078e961b */
.L_x_9752:
        /* <DEDUP_REMOVED lines=13> */
.L_x_9751:
        /* <DEDUP_REMOVED lines=20> */
.L_x_9757:
        /* <DEDUP_REMOVED lines=12> */
.L_x_9758:
        /* <DEDUP_REMOVED lines=52> */
[----:B------:R-:W-:-:S04]  /*2050*/  IMAD.WIDE.U32 R28, R5, -0x2daee0ad, RZ ;  /* 0xd2511f53051c7825 */ /* 0x000fc800078e00ff */
[----:B------:R-:W-:Y:S02]  /*2060*/  VIADD R7, R208, 0x8ff34781 ;  /* 0x8ff34781d0077836 */ /* 0x000fe40000000000 */
[----:B------:R-:W-:-:S03]  /*2070*/  VIADD R5, R209, 0x96a522ad ;  /* 0x96a522add1057836 */ /* 0x000fc60000000000 */
[----:B------:R-:W-:Y:S02]  /*2080*/  LOP3.LUT R200, R7, R6, R181, 0x96, !PT ;  /* 0x0000000607c87212 */ /* 0x000fe400078e96b5 */
[----:B------:R-:W-:Y:S01]  /*2090*/  LOP3.LUT R182, R5, R182, R29, 0x96, !PT ;  /* 0x000000b605b67212 */ /* 0x000fe200078e961d */
[----:B------:R-:W-:Y:S01]  /*20a0*/  IMAD.MOV.U32 R5, RZ, RZ, RZ ;  /* 0x000000ffff057224 */ /* 0x000fe200078e00ff */
[----:B------:R-:W-:-:S07]  /*20b0*/  MOV R6, R26 ;  /* 0x0000001a00067202 */ /* 0x000fce0000000f00 */
.L_x_9756:
        /* <DEDUP_REMOVED lines=11> */
.L_x_9755:
        /* <DEDUP_REMOVED lines=21> */
.L_x_9761:
        /* <DEDUP_REMOVED lines=12> */
.L_x_9762:
        /* <DEDUP_REMOVED lines=59> */
.L_x_9760:
[----:B-----5:R-:W-:Y:S01]  /*2730*/  PRMT R5, R41, 0x7632, R5 ;  /* 0x0000763229057816 */ /* 0x020fe20000000005 */
        /* <DEDUP_REMOVED lines=12> */
.L_x_9759:
        /* <DEDUP_REMOVED lines=20> */
.L_x_9765:
        /* <DEDUP_REMOVED lines=12> */
.L_x_9766:
        /* <DEDUP_REMOVED lines=60> */
.L_x_9764:
        /* <DEDUP_REMOVED lines=11> */
.L_x_9763:
        /* <DEDUP_REMOVED lines=21> */
.L_x_9769:
        /* <DEDUP_REMOVED lines=12> */
.L_x_9770:
        /* <DEDUP_REMOVED lines=18> */
[----:B------:R-:W-:Y:S02]  /*31a0*/  HFMA2 R11, -RZ, RZ, 0, 0 ;  /* 0x00000000ff0b7431 */ /* 0x000fe400000001ff */
        /* <DEDUP_REMOVED lines=40> */
[----:B------:R-:W-:-:S07]  /*3430*/  LOP3.LUT R182, R7, R182, R171, 0x96, !PT ;  /* 0x000000b607b67212 */ /* 0x000fce00078e96ab */
.L_x_9768:
        /* <DEDUP_REMOVED lines=13> */
.L_x_9767:
        /* <DEDUP_REMOVED lines=20> */
.L_x_9773:
        /* <DEDUP_REMOVED lines=12> */
.L_x_9774:
        /* <DEDUP_REMOVED lines=36> */
[----:B------:R-:W-:-:S03]  /*3950*/  IADD3 R11, PT, PT, R209, 0x646e171e, RZ ;  /* 0x646e171ed10b7810 */ /* 0x000fc60007ffe0ff */
[----:B------:R-:W-:Y:S01]  /*3960*/  VIADD R9, R208, 0xb54cda56 ;  /* 0xb54cda56d0097836 */ /* 0x000fe20000000000 */
[----:B------:R-:W-:-:S04]  /*3970*/  LOP3.LUT R11, R11, R172, R169, 0x96, !PT ;  /* 0x000000ac0b0b7212 */ /* 0x000fc800078e96a9 */
[----:B------:R-:W-:Y:S01]  /*3980*/  LOP3.LUT R9, R9, R174, R171, 0x96, !PT ;  /* 0x000000ae09097212 */ /* 0x000fe200078e96ab */
[----:B------:R-:W-:-:S04]  /*3990*/  IMAD.WIDE.U32 R174, R11, -0x326172a9, RZ ;  /* 0xcd9e8d570bae7825 */ /* 0x000fc800078e00ff */
[----:B------:R-:W-:Y:S01]  /*39a0*/  IMAD.WIDE.U32 R172, R9, -0x2daee0ad, RZ ;  /* 0xd2511f5309ac7825 */ /* 0x000fe200078e00ff */
[----:B------:R-:W-:-:S03]  /*39b0*/  IADD3 R9, PT, PT, R209, 0x1fd5c5a3, RZ ;  /* 0x1fd5c5a3d1097810 */ /* 0x000fc60007ffe0ff */
[C---:B------:R-:W-:Y:S01]  /*39c0*/  VIADD R11, R208.reuse, 0x5384540f ;  /* 0x5384540fd00b7836 */ /* 0x040fe20000000000 */
[----:B------:R-:W-:Y:S01]  /*39d0*/  LOP3.LUT R168, R9, R168, R173, 0x96, !PT ;  /* 0x000000a809a87212 */ /* 0x000fe200078e96ad */
[----:B------:R-:W-:-:S03]  /*39e0*/  VIADD R9, R208, 0xf1bbcdc8 ;  /* 0xf1bbcdc8d0097836 */ /* 0x000fc60000000000 */
        /* <DEDUP_REMOVED lines=10> */
[----:B------:R-:W-:Y:S02]  /*3a90*/  IADD3 R11, PT, PT, R208, -0x700cb87f, RZ ;  /* 0x8ff34781d00b7810 */ /* 0x000fe40007ffe0ff */
[----:B------:R-:W-:Y:S02]  /*3aa0*/  LOP3.LUT R182, R9, R182, R171, 0x96, !PT ;  /* 0x000000b609b67212 */ /* 0x000fe400078e96ab */
[----:B------:R-:W-:-:S02]  /*3ab0*/  LOP3.LUT R200, R11, R168, R181, 0x96, !PT ;  /* 0x000000a80bc87212 */ /* 0x000fc400078e96b5 */
[----:B------:R-:W-:-:S07]  /*3ac0*/  MOV R9, R26 ;  /* 0x0000001a00097202 */ /* 0x000fce0000000f00 */
.L_x_9772:
        /* <DEDUP_REMOVED lines=10> */
[----:B------:R-:W-:-:S07]  /*3b70*/  FFMA.FTZ R21, R11, R78, R26 ;  /* 0x0000004e0b157223 */ /* 0x000fce000001001a */
.L_x_9771:
        /* <DEDUP_REMOVED lines=21> */
.L_x_9777:
        /* <DEDUP_REMOVED lines=12> */
.L_x_9778:
        /* <DEDUP_REMOVED lines=53> */
[----:B------:R-:W-:Y:S01]  /*40e0*/  VIADD R11, R208, 0x8ff34781 ;  /* 0x8ff34781d00b7836 */ /* 0x000fe20000000000 */
[----:B------:R-:W-:Y:S01]  /*40f0*/  MOV R26, R170 ;  /* 0x000000aa001a7202 */ /* 0x000fe20000000f00 */
[----:B------:R-:W-:-:S03]  /*4100*/  VIADD R9, R209, 0x96a522ad ;  /* 0x96a522add1097836 */ /* 0x000fc60000000000 */
[----:B------:R-:W-:Y:S01]  /*4110*/  LOP3.LUT R200, R11, R168, R181, 0x96, !PT ;  /* 0x000000a80bc87212 */ /* 0x000fe200078e96b5 */
[----:B------:R-:W-:Y:S01]  /*4120*/  IMAD.MOV.U32 R11, RZ, RZ, R28 ;  /* 0x000000ffff0b7224 */ /* 0x000fe200078e001c */
[----:B------:R-:W-:Y:S01]  /*4130*/  LOP3.LUT R182, R9, R182, R171, 0x96, !PT ;  /* 0x000000b609b67212 */ /* 0x000fe200078e96ab */
[----:B------:R-:W-:-:S07]  /*4140*/  IMAD.MOV.U32 R9, RZ, RZ, RZ ;  /* 0x000000ffff097224 */ /* 0x000fce00078e00ff */
.L_x_9776:
        /* <DEDUP_REMOVED lines=13> */
.L_x_9775:
[----:B------:R-:W-:Y:S02]  /*4220*/  F2FP.BF16.F32.PACK_AB R11, RZ, R19 ;  /* 0x00000013ff0b723e */ /* 0x000fe400000010ff */
[----:B------:R-:W-:Y:S02]  /*4230*/  PRMT R166, R166, 0x5410, R7 ;  /* 0x00005410a6a67816 */ /* 0x000fe40000000007 */
[----:B------:R-:W-:Y:S02]  /*4240*/  PRMT R165, R165, 0x5410, R5 ;  /* 0x00005410a5a57816 */ /* 0x000fe40000000005 */
[----:B------:R-:W-:Y:S02]  /*4250*/  PRMT R164, R164, 0x5410, R3 ;  /* 0x00005410a4a47816 */ /* 0x000fe40000000003 */
[----:B------:R-:W-:Y:S01]  /*4260*/  PRMT R167, R167, 0x5410, R11 ;  /* 0x00005410a7a77816 */ /* 0x000fe2000000000b */
[----:B------:R-:W-:Y:S06]  /*4270*/  BRA `(.L_x_9779) ;  /* 0x00000030006c7947 */ /* 0x000fec0003800000 */
.L_x_9746:
[----:B------:R-:W-:Y:S01]  /*4280*/  MOV R33, RZ ;  /* 0x000000ff00217202 */ /* 0x000fe20000000f00 */
[----:B------:R-:W-:Y:S02]  /*4290*/  IMAD.MOV.U32 R3, RZ, RZ, R184 ;  /* 0x000000ffff037224 */ /* 0x000fe400078e00b8 */
        /* <DEDUP_REMOVED lines=17> */
.L_x_9782:
        /* <DEDUP_REMOVED lines=12> */
.L_x_9783:
        /* <DEDUP_REMOVED lines=59> */
.L_x_9781:
        /* <DEDUP_REMOVED lines=10> */
.L_x_9780:
        /* <DEDUP_REMOVED lines=16> */
.L_x_9786:
        /* <DEDUP_REMOVED lines=12> */
.L_x_9787:
        /* <DEDUP_REMOVED lines=56> */
[----:B------:R-:W-:Y:S01]  /*4e00*/  VIADD R3, R209, 0x96a522ad ;  /* 0x96a522add1037836 */ /* 0x000fe20000000000 */
[----:B------:R-:W-:Y:S01]  /*4e10*/  MOV R26, R28 ;  /* 0x0000001c001a7202 */ /* 0x000fe20000000f00 */
[----:B------:R-:W-:-:S03]  /*4e20*/  IMAD.MOV.U32 R5, RZ, RZ, RZ ;  /* 0x000000ffff057224 */ /* 0x000fc600078e00ff */
[----:B------:R-:W-:-:S07]  /*4e30*/  LOP3.LUT R182, R3, R182, R29, 0x96, !PT ;  /* 0x000000b603b67212 */ /* 0x000fce00078e961d */
.L_x_9785:
        /* <DEDUP_REMOVED lines=11> */
.L_x_9784:
        /* <DEDUP_REMOVED lines=16> */
.L_x_9790:
        /* <DEDUP_REMOVED lines=12> */
.L_x_9791:
        /* <DEDUP_REMOVED lines=53> */
[----:B------:R-:W-:Y:S01]  /*5400*/  IMAD.WIDE.U32 R28, R5, -0x2daee0ad, RZ ;  /* 0xd2511f53051c7825 */ /* 0x000fe200078e00ff */
[----:B------:R-:W-:Y:S02]  /*5410*/  IADD3 R5, PT, PT, R209, -0x695add53, RZ ;  /* 0x96a522add1057810 */ /* 0x000fe40007ffe0ff */
[----:B------:R-:W-:Y:S01]  /*5420*/  LOP3.LUT R200, R7, R6, R181, 0x96, !PT ;  /* 0x0000000607c87212 */ /* 0x000fe200078e96b5 */
[----:B------:R-:W-:Y:S02]  /*5430*/  HFMA2 R7, -RZ, RZ, 0, 0 ;  /* 0x00000000ff077431 */ /* 0x000fe400000001ff */
[----:B------:R-:W-:Y:S01]  /*5440*/  IMAD.MOV.U32 R6, RZ, RZ, R26 ;  /* 0x000000ffff067224 */ /* 0x000fe200078e001a */
[----:B------:R-:W-:Y:S01]  /*5450*/  LOP3.LUT R182, R5, R182, R29, 0x96, !PT ;  /* 0x000000b605b67212 */ /* 0x000fe200078e961d */
[----:B------:R-:W-:-:S07]  /*5460*/  IMAD.MOV.U32 R26, RZ, RZ, R28 ;  /* 0x000000ffff1a7224 */ /* 0x000fce00078e001c */
.L_x_9789:
        /* <DEDUP_REMOVED lines=8> */
[----:B------:R-:W-:-:S05]  /*54f0*/  FSEL R29, R9, RZ, !P2 ;  /* 0x000000ff091d7208 */ /* 0x000fca0005000000 */
[----:B------:R-:W-:-:S07]  /*5500*/  FMUL.FTZ R29, R29, R82 ;  /* 0x000000521d1d7220 */ /* 0x000fce0000410000 */
.L_x_9788:
        /* <DEDUP_REMOVED lines=16> */
.L_x_9794:
        /* <DEDUP_REMOVED lines=12> */
.L_x_9795:
        /* <DEDUP_REMOVED lines=58> */
[----:B------:R-:W-:Y:S01]  /*5a70*/  IMAD.MOV.U32 R9, RZ, RZ, RZ ;  /* 0x000000ffff097224 */ /* 0x000fe200078e00ff */
[----:B------:R-:W-:-:S07]  /*5a80*/  LOP3.LUT R182, R7, R182, R167, 0x96, !PT ;  /* 0x000000b607b67212 */ /* 0x000fce00078e96a7 */
.L_x_9793:
        /* <DEDUP_REMOVED lines=11> */
.L_x_9792:
        /* <DEDUP_REMOVED lines=16> */
.L_x_9798:
        /* <DEDUP_REMOVED lines=12> */
.L_x_9799:
        /* <DEDUP_REMOVED lines=54> */
[----:B------:R-:W-:-:S03]  /*6060*/  MOV R26, R168 ;  /* 0x000000a8001a7202 */ /* 0x000fc60000000f00 */
[----:B------:R-:W-:Y:S01]  /*6070*/  IMAD.WIDE.U32 R180, R9, -0x326172a9, RZ ;  /* 0xcd9e8d5709b47825 */ /* 0x000fe200078e00ff */
[----:B------:R-:W-:Y:S02]  /*6080*/  IADD3 R9, PT, PT, R208, -0x700cb87f, RZ ;  /* 0x8ff34781d0097810 */ /* 0x000fe40007ffe0ff */
[----:B------:R-:W-:Y:S01]  /*6090*/  LOP3.LUT R182, R7, R182, R169, 0x96, !PT ;  /* 0x000000b607b67212 */ /* 0x000fe200078e96a9 */
[----:B------:R-:W-:Y:S01]  /*60a0*/  IMAD.MOV.U32 R7, RZ, RZ, RZ ;  /* 0x000000ffff077224 */ /* 0x000fe200078e00ff */
[----:B------:R-:W-:-:S07]  /*60b0*/  LOP3.LUT R200, R9, R166, R181, 0x96, !PT ;  /* 0x000000a609c87212 */ /* 0x000fce00078e96b5 */
.L_x_9797:
        /* <DEDUP_REMOVED lines=10> */
.L_x_9796:
        /* <DEDUP_REMOVED lines=16> */
.L_x_9802:
        /* <DEDUP_REMOVED lines=12> */
.L_x_9803:
        /* <DEDUP_REMOVED lines=57> */
[----:B------:R-:W-:Y:S01]  /*66b0*/  HFMA2 R9, -RZ, RZ, 0, 0 ;  /* 0x00000000ff097431 */ /* 0x000fe200000001ff */
[----:B------:R-:W-:Y:S01]  /*66c0*/  LOP3.LUT R182, R7, R182, R171, 0x96, !PT ;  /* 0x000000b607b67212 */ /* 0x000fe200078e96ab */
[----:B------:R-:W-:-:S07]  /*66d0*/  IMAD.MOV.U32 R26, RZ, RZ, R170 ;  /* 0x000000ffff1a7224 */ /* 0x000fce00078e00aa */
.L_x_9801:
        /* <DEDUP_REMOVED lines=11> */
.L_x_9800:
        /* <DEDUP_REMOVED lines=16> */
.L_x_9806:
        /* <DEDUP_REMOVED lines=12> */
.L_x_9807:
        /* <DEDUP_REMOVED lines=56> */
[----:B------:R-:W-:Y:S02]  /*6cd0*/  VIADD R9, R209, 0x96a522ad ;  /* 0x96a522add1097836 */ /* 0x000fe40000000000 */
[----:B------:R-:W-:Y:S02]  /*6ce0*/  IMAD.MOV.U32 R26, RZ, RZ, R170 ;  /* 0x000000ffff1a7224 */ /* 0x000fe400078e00aa */
[----:B------:R-:W-:Y:S01]  /*6cf0*/  IMAD.MOV.U32 R11, RZ, RZ, RZ ;  /* 0x000000ffff0b7224 */ /* 0x000fe200078e00ff */
[----:B------:R-:W-:-:S07]  /*6d00*/  LOP3.LUT R182, R9, R182, R171, 0x96, !PT ;  /* 0x000000b609b67212 */ /* 0x000fce00078e96ab */
.L_x_9805:
        /* <DEDUP_REMOVED lines=10> */
.L_x_9804:
        /* <DEDUP_REMOVED lines=16> */
.L_x_9810:
        /* <DEDUP_REMOVED lines=12> */
.L_x_9811:
        /* <DEDUP_REMOVED lines=60> */
.L_x_9809:
        /* <DEDUP_REMOVED lines=11> */
.L_x_9808:
[----:B------:R-:W-:Y:S02]  /*73e0*/  F2FP.BF16.F32.PACK_AB R11, RZ, R19 ;  /* 0x00000013ff0b723e */ /* 0x000fe400000010ff */
[----:B------:R-:W-:Y:S02]  /*73f0*/  PRMT R166, R166, 0x5410, R7 ;  /* 0x00005410a6a67816 */ /* 0x000fe40000000007 */
[----:B------:R-:W-:Y:S02]  /*7400*/  PRMT R165, R165, 0x5410, R5 ;  /* 0x00005410a5a57816 */ /* 0x000fe40000000005 */
[----:B------:R-:W-:Y:S02]  /*7410*/  PRMT R164, R164, 0x5410, R3 ;  /* 0x00005410a4a47816 */ /* 0x000fe40000000003 */
[----:B------:R-:W-:-:S07]  /*7420*/  PRMT R167, R167, 0x5410, R11 ;  /* 0x00005410a7a77816 */ /* 0x000fce000000000b */
.L_x_9779:
[----:B------:R-:W0:Y:S01]  /*7430*/  LDC.64 R206, c[0x0][0x3a8] ;  /* 0x0000ea00ffce7b82 */ /* 0x000e220000000a00 */
[----:B------:R-:W-:Y:S02]  /*7440*/  @P1 VIADD R3, R34, 0x80 ;  /* 0x0000008022031836 */ /* 0x000fe40000000000 */
[----:B------:R-:W-:-:S05]  /*7450*/  @P0 VIADD R5, R201, 0x80 ;  /* 0x00000080c9050836 */ /* 0x000fca0000000000 */
[----:B------:R-:W1:Y:S08]  /*7460*/  @P1 LDC.64 R170, c[0x0][0x390] ;  /* 0x0000e400ffaa1b82 */ /* 0x000e700000000a00 */
[----:B------:R-:W2:Y:S01]  /*7470*/  @P0 LDC.64 R172, c[0x0][0x3a0] ;  /* 0x0000e800ffac0b82 */ /* 0x000ea20000000a00 */
[----:B0-----:R-:W-:-:S05]  /*7480*/  IMAD.WIDE.U32 R168, R201, 0x10, R206 ;  /* 0x00000010c9a87825 */ /* 0x001fca00078e00ce */
[----:B------:R0:W-:Y:S01]  /*7490*/  STG.E.128 desc[UR6][R168.64], R164 ;  /* 0x000000a4a8007986 */ /* 0x0001e2000c101d06 */
[----:B-1----:R-:W-:-:S04]  /*74a0*/  @P1 IMAD.WIDE.U32 R170, R3, 0x10, R170 ;  /* 0x0000001003aa1825 */ /* 0x002fc800078e00aa */
[----:B--2---:R-:W-:Y:S01]  /*74b0*/  @P0 IMAD.WIDE.U32 R172, R5, 0x10, R172 ;  /* 0x0000001005ac0825 */ /* 0x004fe200078e00ac */
[----:B------:R-:W-:Y:S06]  /*74c0*/  @!P1 BRA `(.L_x_9812) ;  /* 0x0000000000509947 */ /* 0x000fec0003800000 */
[----:B------:R-:W-:Y:S01]  /*74d0*/  SHF.L.U32 R5, R176, 0x10, RZ ;  /* 0x00000010b0057819 */ /* 0x000fe200000006ff */
[----:B------:R-:W1:Y:S01]  /*74e0*/  LDC.64 R174, c[0x0][0x3b0] ;  /* 0x0000ec00ffae7b82 */ /* 0x000e620000000a00 */
[----:B------:R-:W-:Y:S02]  /*74f0*/  LOP3.LUT R3, R178, 0xffff, RZ, 0xc0, !PT ;  /* 0x0000ffffb2037812 */ /* 0x000fe400078ec0ff */
[----:B------:R-:W-:Y:S02]  /*7500*/  LOP3.LUT R28, R5, 0xff0000, RZ, 0xc0, !PT ;  /* 0x00ff0000051c7812 */ /* 0x000fe400078ec0ff */
[----:B------:R-:W-:Y:S02]  /*7510*/  PRMT R5, R0, 0x7104, RZ ;  /* 0x0000710400057816 */ /* 0x000fe400000000ff */
[----:B------:R-:W-:Y:S02]  /*7520*/  PRMT R28, R28, 0x4210, R3 ;  /* 0x000042101c1c7816 */ /* 0x000fe40000000003 */
[----:B0-----:R-:W-:-:S02]  /*7530*/  LOP3.LUT R164, R4, 0xff, RZ, 0xc0, !PT ;  /* 0x000000ff04a47812 */ /* 0x001fc400078ec0ff */
[----:B------:R-:W-:Y:S02]  /*7540*/  LOP3.LUT R166, R6, 0xff, RZ, 0xc0, !PT ;  /* 0x000000ff06a67812 */ /* 0x000fe400078ec0ff */
[----:B------:R-:W-:Y:S01]  /*7550*/  LOP3.LUT R168, R8, 0xff, RZ, 0xc0, !PT ;  /* 0x000000ff08a87812 */ /* 0x000fe200078ec0ff */
[----:B------:R-:W-:Y:S01]  /*7560*/  IMAD.WIDE.U32 R164, R164, 0x1000000, RZ ;  /* 0x01000000a4a47825 */ /* 0x000fe200078e00ff */
[----:B------:R-:W-:-:S03]  /*7570*/  LOP3.LUT R5, R28, 0xff00, R5, 0xf8, !PT ;  /* 0x0000ff001c057812 */ /* 0x000fc600078ef805 */
[----:B------:R-:W-:Y:S01]  /*7580*/  IMAD.WIDE.U32 R166, R166, 0x10000, RZ ;  /* 0x00010000a6a67825 */ /* 0x000fe200078e00ff */
[----:B------:R-:W-:-:S03]  /*7590*/  LOP3.LUT R5, R5, 0xff, R2, 0xf8, !PT ;  /* 0x000000ff05057812 */ /* 0x000fc600078ef802 */
[----:B------:R-:W-:Y:S01]  /*75a0*/  IMAD.WIDE.U32 R168, R168, 0x100, RZ ;  /* 0x00000100a8a87825 */ /* 0x000fe200078e00ff */
[----:B------:R-:W-:Y:S02]  /*75b0*/  LOP3.LUT R165, R167, R5, R165, 0xfe, !PT ;  /* 0x00000005a7a57212 */ /* 0x000fe400078efea5 */
[----:B------:R-:W-:Y:S02]  /*75c0*/  LOP3.LUT R3, R168, R164, R166, 0xfe, !PT ;  /* 0x000000a4a8037212 */ /* 0x000fe400078efea6 */
[----:B------:R-:W-:Y:S01]  /*75d0*/  LOP3.LUT R167, R165, R169, RZ, 0xfc, !PT ;  /* 0x000000a9a5a77212 */ /* 0x000fe200078efcff */
[----:B-1----:R-:W-:Y:S01]  /*75e0*/  IMAD.WIDE.U32 R164, R34, 0x8, R174 ;  /* 0x0000000822a47825 */ /* 0x002fe200078e00ae */
[----:B------:R-:W-:-:S05]  /*75f0*/  LOP3.LUT R166, R3, 0xff, R10, 0xf8, !PT ;  /* 0x000000ff03a67812 */ /* 0x000fca00078ef80a */
[----:B------:R1:W-:Y:S02]  /*7600*/  STG.E.64 desc[UR6][R164.64], R166 ;  /* 0x000000a6a4007986 */ /* 0x0003e4000c101b06 */
.L_x_9812:
[----:B-----5:R2:W5:Y:S04]  /*7610*/  @P1 LDG.E.128 R40, desc[UR6][R170.64] ;  /* 0x00000006aa281981 */ /* 0x020568000c1e1d00 */
[----:B------:R2:W5:Y:S01]  /*7620*/  @P0 LDG.E.128 R36, desc[UR6][R172.64] ;  /* 0x00000006ac240981 */ /* 0x000562000c1e1d00 */
[----:B------:R-:W-:Y:S05]  /*7630*/  @!P0 BRA `(.L_x_9813) ;  /* 0x0000003400208947 */ /* 0x000fea0003800000 */
[----:B------:R-:W-:-:S13]  /*7640*/  ISETP.GT.AND P2, PT, R32, RZ, PT ;  /* 0x000000ff2000720c */ /* 0x000fda0003f44270 */
[----:B-----5:R-:W-:Y:S01]  /*7650*/  @!P2 IMAD.U32 R17, R36, 0x10000, RZ ;  /* 0x000100002411a824 */ /* 0x020fe200078e00ff */
        /* <DEDUP_REMOVED lines=18> */
.L_x_9816:
        /* <DEDUP_REMOVED lines=12> */
.L_x_9817:
[----:B01----:R-:W-:Y:S01]  /*7840*/  IMAD.WIDE.U32 R164, R20, -0x326172a9, RZ ;  /* 0xcd9e8d5714a47825 */ /* 0x003fe200078e00ff */
        /* <DEDUP_REMOVED lines=46> */
[----:B------:R-:W-:-:S04]  /*7b30*/  IMAD.WIDE.U32 R10, R10, -0x326172a9, RZ ;  /* 0xcd9e8d570a0a7825 */ /* 0x000fc800078e00ff */
[----:B------:R-:W-:Y:S01]  /*7b40*/  VIADD R5, R209, 0xdb3d7428 ;  /* 0xdb3d7428d1057836 */ /* 0x000fe20000000000 */
[----:B------:R-:W-:-:S04]  /*7b50*/  LOP3.LUT R3, R3, R168, R11, 0x96, !PT ;  /* 0x000000a803037212 */ /* 0x000fc800078e960b */
[----:B------:R-:W-:Y:S01]  /*7b60*/  LOP3.LUT R5, R5, R166, R183, 0x96, !PT ;  /* 0x000000a605057212 */ /* 0x000fe200078e96b7 */
[----:B------:R-:W-:-:S04]  /*7b70*/  IMAD.WIDE.U32 R164, R3, -0x2daee0ad, RZ ;  /* 0xd2511f5303a47825 */ /* 0x000fc800078e00ff */
[----:B------:R-:W-:Y:S01]  /*7b80*/  IMAD.WIDE.U32 R180, R5, -0x326172a9, RZ ;  /* 0xcd9e8d5705b47825 */ /* 0x000fe200078e00ff */
[----:B------:R-:W-:-:S03]  /*7b90*/  IADD3 R5, PT, PT, R208, -0x700cb87f, RZ ;  /* 0x8ff34781d0057810 */ /* 0x000fc60007ffe0ff */
[----:B------:R-:W-:Y:S01]  /*7ba0*/  VIADD R3, R209, 0x96a522ad ;  /* 0x96a522add1037836 */ /* 0x000fe20000000000 */
[----:B------:R-:W-:Y:S01]  /*7bb0*/  LOP3.LUT R200, R5, R10, R181, 0x96, !PT ;  /* 0x0000000a05c87212 */ /* 0x000fe200078e96b5 */
[----:B------:R-:W-:Y:S01]  /*7bc0*/  IMAD.MOV.U32 R28, RZ, RZ, R164 ;  /* 0x000000ffff1c7224 */ /* 0x000fe200078e00a4 */
[----:B------:R-:W-:Y:S02]  /*7bd0*/  MOV R5, R26 ;  /* 0x0000001a00057202 */ /* 0x000fe40000000f00 */
[----:B------:R-:W-:Y:S01]  /*7be0*/  LOP3.LUT R182, R3, R182, R165, 0x96, !PT ;  /* 0x000000b603b67212 */ /* 0x000fe200078e96a5 */
[----:B------:R-:W-:-:S07]  /*7bf0*/  IMAD.MOV.U32 R3, RZ, RZ, RZ ;  /* 0x000000ffff037224 */ /* 0x000fce00078e00ff */
.L_x_9815:
        /* <DEDUP_REMOVED lines=11> */
.L_x_9814:
[----:B------:R-:W-:Y:S01]  /*7cb0*/  @!P2 PRMT R15, R36, 0x7632, R15 ;  /* 0x00007632240fa816 */ /* 0x000fe2000000000f */
[----:B------:R-:W-:Y:S01]  /*7cc0*/  @!P2 IMAD.MOV.U32 R5, RZ, RZ, R3 ;  /* 0x000000ffff05a224 */ /* 0x000fe200078e0003 */
[----:B01----:R-:W-:Y:S02]  /*7cd0*/  F2FP.BF16.F32.PACK_AB R164, RZ, R17 ;  /* 0x00000011ffa4723e */ /* 0x003fe400000010ff */
        /* <DEDUP_REMOVED lines=18> */
.L_x_9820:
        /* <DEDUP_REMOVED lines=12> */
.L_x_9821:
[----:B------:R-:W-:Y:S01]  /*7ec0*/  IMAD.WIDE.U32 R166, R20, -0x326172a9, RZ ;  /* 0xcd9e8d5714a67825 */ /* 0x000fe200078e00ff */
[----:B--2---:R-:W-:Y:S02]  /*7ed0*/  LOP3.LUT R170, R18, R9, R209, 0x96, !PT ;  /* 0x0000000912aa7212 */ /* 0x004fe400078e96d1 */
        /* <DEDUP_REMOVED lines=58> */
.L_x_9819:
        /* <DEDUP_REMOVED lines=13> */
.L_x_9818:
        /* <DEDUP_REMOVED lines=20> */
.L_x_9824:
        /* <DEDUP_REMOVED lines=12> */
.L_x_9825:
[----:B------:R-:W-:Y:S01]  /*8550*/  IMAD.WIDE.U32 R166, R20, -0x326172a9, RZ ;  /* 0xcd9e8d5714a67825 */ /* 0x000fe200078e00ff */
[----:B--2---:R-:W-:Y:S02]  /*8560*/  LOP3.LUT R170, R18, R7, R209, 0x96, !PT ;  /* 0x0000000712aa7212 */ /* 0x004fe400078e96d1 */
        /* <DEDUP_REMOVED lines=39> */
[----:B------:R-:W-:Y:S02]  /*87e0*/  VIADD R3, R209, 0x1fd5c5a3 ;  /* 0x1fd5c5a3d1037836 */ /* 0x000fe40000000000 */
[----:B------:R-:W-:-:S03]  /*87f0*/  VIADD R5, R208, 0x5384540f ;  /* 0x5384540fd0057836 */ /* 0x000fc60000000000 */
[----:B------:R-:W-:Y:S01]  /*8800*/  LOP3.LUT R6, R3, R6, R169, 0x96, !PT ;  /* 0x0000000603067212 */ /* 0x000fe200078e96a9 */
[----:B------:R-:W-:Y:S01]  /*8810*/  VIADD R3, R208, 0xf1bbcdc8 ;  /* 0xf1bbcdc8d0037836 */ /* 0x000fe20000000000 */
[----:B------:R-:W-:-:S03]  /*8820*/  LOP3.LUT R5, R5, R166, R171, 0x96, !PT ;  /* 0x000000a605057212 */ /* 0x000fc600078e96ab */
[----:B------:R-:W-:-:S04]  /*8830*/  IMAD.WIDE.U32 R6, R6, -0x326172a9, RZ ;  /* 0xcd9e8d5706067825 */ /* 0x000fc800078e00ff */
        /* <DEDUP_REMOVED lines=11> */
[----:B------:R-:W-:Y:S01]  /*88f0*/  LOP3.LUT R200, R5, R6, R181, 0x96, !PT ;  /* 0x0000000605c87212 */ /* 0x000fe200078e96b5 */
[----:B------:R-:W-:-:S07]  /*8900*/  IMAD.MOV.U32 R6, RZ, RZ, R30 ;  /* 0x000000ffff067224 */ /* 0x000fce00078e001e */
.L_x_9823:
        /* <DEDUP_REMOVED lines=11> */
.L_x_9822:
        /* <DEDUP_REMOVED lines=21> */
.L_x_9828:
        /* <DEDUP_REMOVED lines=12> */
.L_x_9829:
        /* <DEDUP_REMOVED lines=58> */
[----:B------:R-:W-:Y:S01]  /*8f70*/  IMAD.MOV.U32 R5, RZ, RZ, RZ ;  /* 0x000000ffff057224 */ /* 0x000fe200078e00ff */
[----:B------:R-:W-:-:S07]  /*8f80*/  LOP3.LUT R182, R3, R182, R167, 0x96, !PT ;  /* 0x000000b603b67212 */ /* 0x000fce00078e96a7 */
.L_x_9827:
[----:B------:R-:W-:Y:S02]  /*8f90*/  PRMT R7, R41, 0x7632, R7 ;  /* 0x0000763229077816 */ /* 0x000fe40000000007 */
        /* <DEDUP_REMOVED lines=12> */
.L_x_9826:
        /* <DEDUP_REMOVED lines=20> */
.L_x_9832:
        /* <DEDUP_REMOVED lines=12> */
.L_x_9833:
        /* <DEDUP_REMOVED lines=59> */
.L_x_9831:
        /* <DEDUP_REMOVED lines=11> */
.L_x_9830:
[----:B------:R-:W-:Y:S01]  /*96c0*/  @!P2 PRMT R7, R38, 0x7632, R7 ;  /* 0x000076322607a816 */ /* 0x000fe20000000007 */
[----:B------:R-:W-:Y:S01]  /*96d0*/  @!P2 IMAD.MOV.U32 R167, RZ, RZ, R3 ;  /* 0x000000ffffa7a224 */ /* 0x000fe200078e0003 */
[----:B------:R-:W-:Y:S02]  /*96e0*/  F2FP.BF16.F32.PACK_AB R166, RZ, R9 ;  /* 0x00000009ffa6723e */ /* 0x000fe400000010ff */
[----:B--2---:R-:W-:Y:S01]  /*96f0*/  @!P2 MOV R170, R168 ;  /* 0x000000a800aaa202 */ /* 0x004fe20000000f00 */
        /* <DEDUP_REMOVED lines=17> */
.L_x_9836:
        /* <DEDUP_REMOVED lines=12> */
.L_x_9837:
        /* <DEDUP_REMOVED lines=20> */
[----:B------:R-:W-:Y:S02]  /*9a10*/  IMAD.MOV.U32 R0, RZ, RZ, R168 ;  /* 0x000000ffff007224 */ /* 0x000fe400078e00a8 */
[----:B------:R-:W-:Y:S01]  /*9a20*/  IMAD.MOV.U32 R167, RZ, RZ, RZ ;  /* 0x000000ffffa77224 */ /* 0x000fe200078e00ff */
        /* <DEDUP_REMOVED lines=36> */
[----:B------:R-:W-:-:S04]  /*9c70*/  MOV R170, R172 ;  /* 0x000000ac00aa7202 */ /* 0x000fc80000000f00 */
[----:B------:R-:W-:-:S07]  /*9c80*/  LOP3.LUT R182, R3, R182, R173, 0x96, !PT ;  /* 0x000000b603b67212 */ /* 0x000fce00078e96ad */
.L_x_9835:
        /* <DEDUP_REMOVED lines=13> */
.L_x_9834:
        /* <DEDUP_REMOVED lines=20> */
.L_x_9840:
        /* <DEDUP_REMOVED lines=12> */
.L_x_9841:
        /* <DEDUP_REMOVED lines=51> */
[----:B------:R-:W-:-:S04]  /*a290*/  IMAD.WIDE.U32 R180, R5, -0x326172a9, RZ ;  /* 0xcd9e8d5705b47825 */ /* 0x000fc800078e00ff */
[----:B------:R-:W-:Y:S01]  /*a2a0*/  IMAD.WIDE.U32 R172, R3, -0x2daee0ad, RZ ;  /* 0xd2511f5303ac7825 */ /* 0x000fe200078e00ff */
[----:B------:R-:W-:-:S03]  /*a2b0*/  IADD3 R3, PT, PT, R209, -0x695add53, RZ ;  /* 0x96a522add1037810 */ /* 0x000fc60007ffe0ff */
[----:B------:R-:W-:Y:S01]  /*a2c0*/  VIADD R5, R208, 0x8ff34781 ;  /* 0x8ff34781d0057836 */ /* 0x000fe20000000000 */
[----:B------:R-:W-:Y:S01]  /*a2d0*/  LOP3.LUT R182, R3, R182, R173, 0x96, !PT ;  /* 0x000000b603b67212 */ /* 0x000fe200078e96ad */
[----:B------:R-:W-:Y:S02]  /*a2e0*/  IMAD.MOV.U32 R3, RZ, RZ, R170 ;  /* 0x000000ffff037224 */ /* 0x000fe400078e00aa */
[----:B------:R-:W-:Y:S01]  /*a2f0*/  IMAD.MOV.U32 R169, RZ, RZ, RZ ;  /* 0x000000ffffa97224 */ /* 0x000fe200078e00ff */
[----:B------:R-:W-:-:S07]  /*a300*/  LOP3.LUT R200, R5, R168, R181, 0x96, !PT ;  /* 0x000000a805c87212 */ /* 0x000fce00078e96b5 */
.L_x_9839:
        /* <DEDUP_REMOVED lines=11> */
.L_x_9838:
        /* <DEDUP_REMOVED lines=21> */
.L_x_9844:
        /* <DEDUP_REMOVED lines=12> */
.L_x_9845:
        /* <DEDUP_REMOVED lines=56> */
[----:B------:R-:W-:Y:S02]  /*a950*/  IMAD.MOV.U32 R168, RZ, RZ, R170 ;  /* 0x000000ffffa87224 */ /* 0x000fe400078e00aa */
[----:B------:R-:W-:Y:S01]  /*a960*/  HFMA2 R170, -RZ, RZ, 0, 0 ;  /* 0x00000000ffaa7431 */ /* 0x000fe200000001ff */
[----:B------:R-:W-:Y:S01]  /*a970*/  LOP3.LUT R182, R3, R182, R171, 0x96, !PT ;  /* 0x000000b603b67212 */ /* 0x000fe200078e96ab */
[----:B------:R-:W-:-:S07]  /*a980*/  IMAD.MOV.U32 R3, RZ, RZ, R172 ;  /* 0x000000ffff037224 */ /* 0x000fce00078e00ac */
.L_x_9843:
        /* <DEDUP_REMOVED lines=13> */
.L_x_9842:
[----:B------:R-:W-:Y:S02]  /*aa60*/  F2FP.BF16.F32.PACK_AB R169, RZ, R3 ;  /* 0x00000003ffa9723e */ /* 0x000fe400000010ff */
[----:B------:R-:W-:Y:S02]  /*aa70*/  PRMT R166, R166, 0x5410, R30 ;  /* 0x00005410a6a67816 */ /* 0x000fe4000000001e */
[----:B------:R-:W-:Y:S02]  /*aa80*/  PRMT R165, R165, 0x5410, R28 ;  /* 0x00005410a5a57816 */ /* 0x000fe4000000001c */
[----:B------:R-:W-:Y:S02]  /*aa90*/  PRMT R164, R164, 0x5410, R26 ;  /* 0x00005410a4a47816 */ /* 0x000fe4000000001a */
[----:B------:R-:W-:Y:S01]  /*aaa0*/  PRMT R167, R167, 0x5410, R169 ;  /* 0x00005410a7a77816 */ /* 0x000fe200000000a9 */
[----:B------:R-:W-:Y:S06]  /*aab0*/  BRA `(.L_x_9846) ;  /* 0x00000030006c7947 */ /* 0x000fec0003800000 */
.L_x_9813:
[----:B------:R-:W-:Y:S01]  /*aac0*/  IMAD.MOV.U32 R17, RZ, RZ, RZ ;  /* 0x000000ffff117224 */ /* 0x000fe200078e00ff */
[----:B0-----:R-:W-:Y:S01]  /*aad0*/  MOV R168, R26 ;  /* 0x0000001a00a87202 */ /* 0x001fe20000000f00 */
        /* <DEDUP_REMOVED lines=17> */
.L_x_9849:
        /* <DEDUP_REMOVED lines=12> */
.L_x_9850:
        /* <DEDUP_REMOVED lines=55> */
[----:B------:R-:W-:Y:S02]  /*b020*/  HFMA2 R3, -RZ, RZ, 0, 0 ;  /* 0x00000000ff037431 */ /* 0x000fe400000001ff */
[----:B------:R-:W-:-:S05]  /*b030*/  VIADD R5, R209, 0x96a522ad ;  /* 0x96a522add1057836 */ /* 0x000fca0000000000 */
[----:B------:R-:W-:Y:S01]  /*b040*/  LOP3.LUT R182, R5, R182, R169, 0x96, !PT ;  /* 0x000000b605b67212 */ /* 0x000fe200078e96a9 */
[----:B------:R-:W-:-:S07]  /*b050*/  IMAD.MOV.U32 R5, RZ, RZ, R26 ;  /* 0x000000ffff057224 */ /* 0x000fce00078e001a */
.L_x_9848:
        /* <DEDUP_REMOVED lines=10> */
.L_x_9847:
[----:B-1----:R-:W-:Y:S01]  /*b100*/  F2FP.BF16.F32.PACK_AB R164, RZ, R17 ;  /* 0x00000011ffa4723e */ /* 0x002fe200000010ff */
        /* <DEDUP_REMOVED lines=15> */
.L_x_9853:
        /* <DEDUP_REMOVED lines=12> */
.L_x_9854:
        /* <DEDUP_REMOVED lines=60> */
.L_x_9852:
        /* <DEDUP_REMOVED lines=11> */
.L_x_9851:
        /* <DEDUP_REMOVED lines=16> */
.L_x_9857:
        /* <DEDUP_REMOVED lines=12> */
.L_x_9858:
        /* <DEDUP_REMOVED lines=55> */
[----:B------:R-:W-:Y:S02]  /*bc60*/  VIADD R3, R209, 0x96a522ad ;  /* 0x96a522add1037836 */ /* 0x000fe40000000000 */
[----:B------:R-:W-:Y:S01]  /*bc70*/  IMAD.MOV.U32 R6, RZ, RZ, R168 ;  /* 0x000000ffff067224 */ /* 0x000fe200078e00a8 */
[----:B------:R-:W-:Y:S02]  /*bc80*/  MOV R168, R166 ;  /* 0x000000a600a87202 */ /* 0x000fe40000000f00 */
[----:B------:R-:W-:Y:S01]  /*bc90*/  LOP3.LUT R182, R3, R182, R167, 0x96, !PT ;  /* 0x000000b603b67212 */ /* 0x000fe200078e96a7 */
[----:B------:R-:W-:-:S07]  /*bca0*/  IMAD.MOV.U32 R3, RZ, RZ, RZ ;  /* 0x000000ffff037224 */ /* 0x000fce00078e00ff */
.L_x_9856:
        /* <DEDUP_REMOVED lines=10> */
.L_x_9855:
        /* <DEDUP_REMOVED lines=16> */
.L_x_9861:
        /* <DEDUP_REMOVED lines=12> */
.L_x_9862:
        /* <DEDUP_REMOVED lines=60> */
.L_x_9860:
[----:B-----5:R-:W-:Y:S02]  /*c2d0*/  PRMT R7, R41, 0x7632, R7 ;  /* 0x0000763229077816 */ /* 0x020fe40000000007 */
[----:B------:R-:W-:Y:S01]  /*c2e0*/  I2FP.F32.U32 R3, R4 ;  /* 0x0000000400037245 */ /* 0x000fe20000201000 */
[----:B------:R-:W-:Y:S02]  /*c2f0*/  IMAD.MOV.U32 R4, RZ, RZ, 0x2f800000 ;  /* 0x2f800000ff047424 */ /* 0x000fe400078e00ff */
        /* <DEDUP_REMOVED lines=8> */
.L_x_9859:
        /* <DEDUP_REMOVED lines=16> */
.L_x_9865:
        /* <DEDUP_REMOVED lines=12> */
.L_x_9866:
        /* <DEDUP_REMOVED lines=60> */
.L_x_9864:
        /* <DEDUP_REMOVED lines=10> */
.L_x_9863:
        /* <DEDUP_REMOVED lines=16> */
.L_x_9869:
[----:B------:R-:W-:-:S04]  /*caa0*/  VIADD R24, R24, 0x1 ;  /* 0x0000000118187836 */ /* 0x000fc80000000000 */
[C---:B--2---:R-:W-:Y:S01]  /*cab0*/  IMAD.WIDE.U32 R170, R24.reuse, -0x2daee0ad, RZ ;  /* 0xd2511f5318aa7825 */ /* 0x044fe200078e00ff */
        /* <DEDUP_REMOVED lines=10> */
.L_x_9870:
        /* <DEDUP_REMOVED lines=15> */
[----:B------:R-:W-:Y:S02]  /*cc50*/  IMAD.MOV.U32 R0, RZ, RZ, R168 ;  /* 0x000000ffff007224 */ /* 0x000fe400078e00a8 */
[----:B------:R-:W-:Y:S01]  /*cc60*/  IMAD.MOV.U32 R167, RZ, RZ, RZ ;  /* 0x000000ffffa77224 */ /* 0x000fe200078e00ff */
        /* <DEDUP_REMOVED lines=38> */
[----:B------:R-:W-:Y:S02]  /*ced0*/  IADD3 R5, PT, PT, R208, -0x700cb87f, RZ ;  /* 0x8ff34781d0057810 */ /* 0x000fe40007ffe0ff */
[----:B------:R-:W-:Y:S01]  /*cee0*/  MOV R168, R172 ;  /* 0x000000ac00a87202 */ /* 0x000fe20000000f00 */
[----:B------:R-:W-:Y:S01]  /*cef0*/  VIADD R3, R209, 0x96a522ad ;  /* 0x96a522add1037836 */ /* 0x000fe20000000000 */
[----:B------:R-:W-:-:S04]  /*cf00*/  LOP3.LUT R200, R5, R170, R181, 0x96, !PT ;  /* 0x000000aa05c87212 */ /* 0x000fc800078e96b5 */
[----:B------:R-:W-:-:S07]  /*cf10*/  LOP3.LUT R182, R3, R182, R173, 0x96, !PT ;  /* 0x000000b603b67212 */ /* 0x000fce00078e96ad */
.L_x_9868:
        /* <DEDUP_REMOVED lines=11> */
.L_x_9867:
        /* <DEDUP_REMOVED lines=16> */
.L_x_9873:
[----:B------:R-:W-:-:S04]  /*d0d0*/  IADD3 R24, PT, PT, R24, 0x1, RZ ;  /* 0x0000000118187810 */ /* 0x000fc80007ffe0ff */
[C---:B------:R-:W-:Y:S01]  /*d0e0*/  ISETP.NE.AND P2, PT, R24.reuse, RZ, PT ;  /* 0x000000ff1800720c */ /* 0x040fe20003f45270 */
[----:B--2---:R-:W-:-:S12]  /*d0f0*/  IMAD.WIDE.U32 R170, R24, -0x2daee0ad, RZ ;  /* 0xd2511f5318aa7825 */ /* 0x004fd800078e00ff */
        /* <DEDUP_REMOVED lines=9> */
.L_x_9874:
[----:B------:R-:W-:Y:S01]  /*d190*/  IMAD.WIDE.U32 R172, R20, -0x326172a9, RZ ;  /* 0xcd9e8d5714ac7825 */ /* 0x000fe200078e00ff */
[----:B------:R-:W-:-:S03]  /*d1a0*/  LOP3.LUT R176, R18, R171, R209, 0x96, !PT ;  /* 0x000000ab12b07212 */ /* 0x000fc600078e96d1 */
[----:B------:R-:W-:Y:S01]  /*d1b0*/  HFMA2 R169, -RZ, RZ, 0, 0 ;  /* 0x00000000ffa97431 */ /* 0x000fe200000001ff */
        /* <DEDUP_REMOVED lines=53> */
[----:B------:R-:W-:Y:S02]  /*d510*/  VIADD R5, R208, 0x8ff34781 ;  /* 0x8ff34781d0057836 */ /* 0x000fe40000000000 */
[----:B------:R-:W-:Y:S02]  /*d520*/  IMAD.MOV.U32 R3, RZ, RZ, R168 ;  /* 0x000000ffff037224 */ /* 0x000fe400078e00a8 */
[----:B------:R-:W-:Y:S01]  /*d530*/  IMAD.MOV.U32 R168, RZ, RZ, R172 ;  /* 0x000000ffffa87224 */ /* 0x000fe200078e00ac */
[----:B------:R-:W-:-:S07]  /*d540*/  LOP3.LUT R200, R5, R170, R181, 0x96, !PT ;  /* 0x000000aa05c87212 */ /* 0x000fce00078e96b5 */
.L_x_9872:
[----:B------:R-:W-:Y:S01]  /*d550*/  I2FP.F32.U32 R3, R3 ;  /* 0x0000000300037245 */ /* 0x000fe20000201000 */
[----:B--2---:R-:W-:Y:S02]  /*d560*/  IMAD.MOV.U32 R170, RZ, RZ, 0x2f800000 ;  /* 0x2f800000ffaa7424 */ /* 0x004fe400078e00ff */
        /* <DEDUP_REMOVED lines=8> */
.L_x_9871:
[----:B------:R-:W-:Y:S01]  /*d5f0*/  F2FP.BF16.F32.PACK_AB R167, RZ, R5 ;  /* 0x00000005ffa7723e */ /* 0x000fe200000010ff */
[----:B--2---:R-:W-:Y:S01]  /*d600*/  IMAD.MOV.U32 R170, RZ, RZ, R169 ;  /* 0x000000ffffaa7224 */ /* 0x004fe200078e00a9 */
        /* <DEDUP_REMOVED lines=14> */
.L_x_9877:
        /* <DEDUP_REMOVED lines=12> */
.L_x_9878:
        /* <DEDUP_REMOVED lines=58> */
[----:B------:R-:W-:Y:S01]  /*db50*/  MOV R3, R168 ;  /* 0x000000a800037202 */ /* 0x000fe20000000f00 */
[----:B------:R-:W-:-:S07]  /*db60*/  IMAD.MOV.U32 R168, RZ, RZ, R172 ;  /* 0x000000ffffa87224 */ /* 0x000fce00078e00ac */
.L_x_9876:
        /* <DEDUP_REMOVED lines=11> */
.L_x_9875:
[----:B------:R-:W-:Y:S02]  /*dc20*/  F2FP.BF16.F32.PACK_AB R169, RZ, R3 ;  /* 0x00000003ffa9723e */ /* 0x000fe400000010ff */
[----:B------:R-:W-:Y:S02]  /*dc30*/  PRMT R166, R166, 0x5410, R30 ;  /* 0x00005410a6a67816 */ /* 0x000fe4000000001e */
[----:B------:R-:W-:Y:S02]  /*dc40*/  PRMT R165, R165, 0x5410, R28 ;  /* 0x00005410a5a57816 */ /* 0x000fe4000000001c */
[----:B------:R-:W-:Y:S02]  /*dc50*/  PRMT R164, R164, 0x5410, R26 ;  /* 0x00005410a4a47816 */ /* 0x000fe4000000001a */
[----:B------:R-:W-:-:S07]  /*dc60*/  PRMT R167, R167, 0x5410, R169 ;  /* 0x00005410a7a77816 */ /* 0x000fce00000000a9 */
.L_x_9846:
        /* <DEDUP_REMOVED lines=31> */
.L_x_9879:
        /* <DEDUP_REMOVED lines=23> */
.L_x_9883:
[----:B------:R-:W-:-:S04]  /*dfd0*/  VIADD R24, R24, 0x1 ;  /* 0x0000000118187836 */ /* 0x000fc80000000000 */
[C---:B0-----:R-:W-:Y:S01]  /*dfe0*/  IMAD.WIDE.U32 R164, R24.reuse, -0x2daee0ad, RZ ;  /* 0xd2511f5318a47825 */ /* 0x041fe200078e00ff */
        /* <DEDUP_REMOVED lines=10> */
.L_x_9884:
[----:B------:R-:W-:Y:S01]  /*e090*/  IMAD.WIDE.U32 R166, R20, -0x326172a9, RZ ;  /* 0xcd9e8d5714a67825 */ /* 0x000fe200078e00ff */
[----:B-1----:R-:W-:Y:S02]  /*e0a0*/  LOP3.LUT R172, R18, R165, R209, 0x96, !PT ;  /* 0x000000a512ac7212 */ /* 0x002fe400078e96d1 */
        /* <DEDUP_REMOVED lines=56> */
[----:B------:R-:W-:Y:S01]  /*e430*/  IMAD.MOV.U32 R26, RZ, RZ, R166 ;  /* 0x000000ffff1a7224 */ /* 0x000fe200078e00a6 */
[----:B------:R-:W-:-:S07]  /*e440*/  LOP3.LUT R182, R169, R182, R167, 0x96, !PT ;  /* 0x000000b6a9b67212 */ /* 0x000fce00078e96a7 */
.L_x_9882:
[----:B------:R-:W-:Y:S01]  /*e450*/  I2FP.F32.U32 R10, R10 ;  /* 0x0000000a000a7245 */ /* 0x000fe20000201000 */
[----:B0-----:R-:W-:Y:S01]  /*e460*/  IMAD.MOV.U32 R165, RZ, RZ, 0x2f800000 ;  /* 0x2f800000ffa57424 */ /* 0x001fe200078e00ff */
        /* <DEDUP_REMOVED lines=9> */
.L_x_9881:
[----:B------:R-:W-:Y:S01]  /*e500*/  @!P2 PRMT R171, R36, 0x7632, R171 ;  /* 0x0000763224aba816 */ /* 0x000fe200000000ab */
[----:B0-----:R-:W-:Y:S01]  /*e510*/  @!P2 IMAD.MOV.U32 R165, RZ, RZ, R28 ;  /* 0x000000ffffa5a224 */ /* 0x001fe200078e001c */
        /* <DEDUP_REMOVED lines=19> */
.L_x_9887:
        /* <DEDUP_REMOVED lines=12> */
.L_x_9888:
[----:B------:R-:W-:Y:S01]  /*e710*/  IMAD.WIDE.U32 R170, R20, -0x326172a9, RZ ;  /* 0xcd9e8d5714aa7825 */ /* 0x000fe200078e00ff */
[----:B-1----:R-:W-:Y:S02]  /*e720*/  LOP3.LUT R174, R18, R167, R209, 0x96, !PT ;  /* 0x000000a712ae7212 */ /* 0x002fe400078e96d1 */
        /* <DEDUP_REMOVED lines=56> */
[----:B------:R-:W-:Y:S01]  /*eab0*/  IMAD.MOV.U32 R165, RZ, RZ, RZ ;  /* 0x000000ffffa57224 */ /* 0x000fe200078e00ff */
[----:B------:R-:W-:-:S07]  /*eac0*/  LOP3.LUT R200, R167, R166, R181, 0x96, !PT ;  /* 0x000000a6a7c87212 */ /* 0x000fce00078e96b5 */
.L_x_9886:
        /* <DEDUP_REMOVED lines=13> */
.L_x_9885:
[----:B------:R-:W-:Y:S01]  /*eba0*/  F2FP.BF16.F32.PACK_AB R28, RZ, R171 ;  /* 0x000000abff1c723e */ /* 0x000fe200000010ff */
[----:B------:R-:W-:Y:S01]  /*ebb0*/  @!P2 IMAD.MOV.U32 R167, RZ, RZ, R165 ;  /* 0x000000ffffa7a224 */ /* 0x000fe200078e00a5 */
[----:B-1----:R-:W-:Y:S01]  /*ebc0*/  @!P2 SHF.L.U32 R173, R37, 0x10, RZ ;  /* 0x0000001025ada819 */ /* 0x002fe200000006ff */
        /* <DEDUP_REMOVED lines=17> */
.L_x_9891:
        /* <DEDUP_REMOVED lines=12> */
.L_x_9892:
        /* <DEDUP_REMOVED lines=50> */
[----:B------:R-:W-:-:S05]  /*f0c0*/  IMAD.WIDE.U32 R166, R166, -0x326172a9, RZ ;  /* 0xcd9e8d57a6a67825 */ /* 0x000fca00078e00ff */
[----:B------:R-:W-:Y:S01]  /*f0d0*/  LOP3.LUT R165, R165, R180, R167, 0x96, !PT ;  /* 0x000000b4a5a57212 */ /* 0x000fe200078e96a7 */
[----:B------:R-:W-:Y:S01]  /*f0e0*/  IMAD.WIDE.U32 R180, R173, -0x326172a9, RZ ;  /* 0xcd9e8d57adb47825 */ /* 0x000fe200078e00ff */
[----:B------:R-:W-:-:S03]  /*f0f0*/  IADD3 R167, PT, PT, R208, -0x700cb87f, RZ ;  /* 0x8ff34781d0a77810 */ /* 0x000fc60007ffe0ff */
[----:B------:R-:W-:Y:S01]  /*f100*/  IMAD.WIDE.U32 R172, R165, -0x2daee0ad, RZ ;  /* 0xd2511f53a5ac7825 */ /* 0x000fe200078e00ff */
[----:B------:R-:W-:-:S03]  /*f110*/  LOP3.LUT R200, R167, R166, R181, 0x96, !PT ;  /* 0x000000a6a7c87212 */ /* 0x000fc600078e96b5 */
[----:B------:R-:W-:Y:S02]  /*f120*/  HFMA2 R167, -RZ, RZ, 0, 0 ;  /* 0x00000000ffa77431 */ /* 0x000fe400000001ff */
[----:B------:R-:W-:Y:S01]  /*f130*/  VIADD R165, R209, 0x96a522ad ;  /* 0x96a522add1a57836 */ /* 0x000fe20000000000 */
[----:B------:R-:W-:-:S04]  /*f140*/  MOV R26, R172 ;  /* 0x000000ac001a7202 */ /* 0x000fc80000000f00 */
[----:B------:R-:W-:-:S07]  /*f150*/  LOP3.LUT R182, R165, R182, R173, 0x96, !PT ;  /* 0x000000b6a5b67212 */ /* 0x000fce00078e96ad */
.L_x_9890:
        /* <DEDUP_REMOVED lines=11> */
.L_x_9889:
        /* <DEDUP_REMOVED lines=21> */
.L_x_9895:
        /* <DEDUP_REMOVED lines=12> */
.L_x_9896:
        /* <DEDUP_REMOVED lines=60> */
.L_x_9894:
        /* <DEDUP_REMOVED lines=13> */
.L_x_9893:
[----:B------:R-:W-:Y:S01]  /*f8b0*/  F2FP.BF16.F32.PACK_AB R30, RZ, R175 ;  /* 0x000000afff1e723e */ /* 0x000fe200000010ff */
[----:B------:R-:W-:Y:S01]  /*f8c0*/  @!P2 IMAD.U32 R177, R38, 0x10000, RZ ;  /* 0x0001000026b1a824 */ /* 0x000fe200078e00ff */
[----:B------:R-:W-:Y:S01]  /*f8d0*/  @!P2 MOV R167, R168 ;  /* 0x000000a800a7a202 */ /* 0x000fe20000000f00 */
[----:B------:R-:W-:Y:S01]  /*f8e0*/  @!P2 IMAD.MOV.U32 R26, RZ, RZ, R166 ;  /* 0x000000ffff1aa224 */ /* 0x000fe200078e00a6 */
        /* <DEDUP_REMOVED lines=16> */
.L_x_9899:
        /* <DEDUP_REMOVED lines=12> */
.L_x_9900:
[----:B------:R-:W-:Y:S01]  /*fab0*/  IMAD.WIDE.U32 R182, R20, -0x326172a9, RZ ;  /* 0xcd9e8d5714b67825 */ /* 0x000fe200078e00ff */
[----:B------:R-:W-:Y:S02]  /*fac0*/  LOP3.LUT R186, R18, R181, R209, 0x96, !PT ;  /* 0x000000b512ba7212 */ /* 0x000fe400078e96d1 */
[----:B------:R-:W-:Y:S01]  /*fad0*/  IADD3 R167, PT, PT, R208, -0x61c88647, RZ ;  /* 0x9e3779b9d0a77810 */ /* 0x000fe20007ffe0ff */
[C---:B------:R-:W-:Y:S01]  /*fae0*/  VIADD R177, R209.reuse, 0xbb67ae85 ;  /* 0xbb67ae85d1b17836 */ /* 0x040fe20000000000 */
[----:B------:R-:W-:Y:S01]  /*faf0*/  LOP3.LUT R184, R22, R183, R208, 0x96, !PT ;  /* 0x000000b716b87212 */ /* 0x000fe200078e96d0 */
[----:B------:R-:W-:Y:S01]  /*fb00*/  IMAD.WIDE.U32 R186, R186, -0x326172a9, RZ ;  /* 0xcd9e8d57baba7825 */ /* 0x000fe200078e00ff */
[----:B------:R-:W-:Y:S02]  /*fb10*/  IADD3 R179, PT, PT, R209, 0x76cf5d0a, RZ ;  /* 0x76cf5d0ad1b37810 */ /* 0x000fe40007ffe0ff */
[----:B------:R-:W-:Y:S01]  /*fb20*/  MOV R2, R166 ;  /* 0x000000a600027202 */ /* 0x000fe20000000f00 */
        /* <DEDUP_REMOVED lines=50> */
[----:B------:R-:W-:-:S03]  /*fe50*/  IMAD.MOV.U32 R26, RZ, RZ, R184 ;  /* 0x000000ffff1a7224 */ /* 0x000fc600078e00b8 */
[----:B------:R-:W-:Y:S01]  /*fe60*/  LOP3.LUT R182, R167, R182, R185, 0x96, !PT ;  /* 0x000000b6a7b67212 */ /* 0x000fe200078e96b9 */
[----:B------:R-:W-:-:S07]  /*fe70*/  IMAD.MOV.U32 R167, RZ, RZ, RZ ;  /* 0x000000ffffa77224 */ /* 0x000fce00078e00ff */
.L_x_9898:
        /* <DEDUP_REMOVED lines=11> */
.L_x_9897:
        /* <DEDUP_REMOVED lines=21> */
.L_x_9903:
        /* <DEDUP_REMOVED lines=12> */
.L_x_9904:
        /* <DEDUP_REMOVED lines=9> */
[----:B------:R-:W-:Y:S01]  /*101d0*/  IMAD.MOV.U32 R170, RZ, RZ, RZ ;  /* 0x000000ffffaa7224 */ /* 0x000fe200078e00ff */
        /* <DEDUP_REMOVED lines=50> */
[----:B------:R-:W-:-:S07]  /*10500*/  LOP3.LUT R182, R167, R182, R185, 0x96, !PT ;  /* 0x000000b6a7b67212 */ /* 0x000fce00078e96b9 */
.L_x_9902:
        /* <DEDUP_REMOVED lines=13> */
.L_x_9901:
        /* <DEDUP_REMOVED lines=20> */
.L_x_9907:
        /* <DEDUP_REMOVED lines=12> */
.L_x_9908:
        /* <DEDUP_REMOVED lines=59> */
[----:B------:R-:W-:-:S07]  /*10b90*/  LOP3.LUT R182, R185, R182, R187, 0x96, !PT ;  /* 0x000000b6b9b67212 */ /* 0x000fce00078e96bb */
.L_x_9906:
        /* <DEDUP_REMOVED lines=11> */
.L_x_9905:
        /* <DEDUP_REMOVED lines=21> */
.L_x_9911:
        /* <DEDUP_REMOVED lines=12> */
.L_x_9912:
        /* <DEDUP_REMOVED lines=61> */
.L_x_9910:
        /* <DEDUP_REMOVED lines=13> */
.L_x_9909:
[----:B------:R-:W-:Y:S02]  /*11300*/  F2FP.BF16.F32.PACK_AB R172, RZ, R183 ;  /* 0x000000b7ffac723e */ /* 0x000fe400000010ff */
[----:B------:R-:W-:Y:S02]  /*11310*/  PRMT R166, R166, 0x5410, R167 ;  /* 0x00005410a6a67816 */ /* 0x000fe400000000a7 */
[----:B------:R-:W-:Y:S02]  /*11320*/  PRMT R165, R165, 0x5410, R30 ;  /* 0x00005410a5a57816 */ /* 0x000fe4000000001e */
[----:B------:R-:W-:Y:S02]  /*11330*/  PRMT R164, R164, 0x5410, R28 ;  /* 0x00005410a4a47816 */ /* 0x000fe4000000001c */
[----:B------:R-:W-:Y:S01]  /*11340*/  PRMT R167, R168, 0x5410, R172 ;  /* 0x00005410a8a77816 */ /* 0x000fe200000000ac */
[----:B------:R-:W-:Y:S06]  /*11350*/  BRA `(.L_x_9913) ;  /* 0x00000030007c7947 */ /* 0x000fec0003800000 */
.L_x_9880:
[----:B------:R-:W-:Y:S01]  /*11360*/  MOV R169, RZ ;  /* 0x000000ff00a97202 */ /* 0x000fe20000000f00 */
[----:B------:R-:W-:Y:S01]  /*11370*/  IMAD.MOV.U32 R28, RZ, RZ, R170 ;  /* 0x000000ffff1c7224 */ /* 0x000fe200078e00aa */
        /* <DEDUP_REMOVED lines=17> */
.L_x_9916:
[----:B------:R-:W-:-:S04]  /*11490*/  IADD3 R24, PT, PT, R24, 0x1, RZ ;  /* 0x0000000118187810 */ /* 0x000fc80007ffe0ff */
[C---:B------:R-:W-:Y:S01]  /*114a0*/  ISETP.NE.AND P2, PT, R24.reuse, RZ, PT ;  /* 0x000000ff1800720c */ /* 0x040fe20003f45270 */
[----:B0-----:R-:W-:-:S12]  /*114b0*/  IMAD.WIDE.U32 R164, R24, -0x2daee0ad, RZ ;  /* 0xd2511f5318a47825 */ /* 0x001fd800078e00ff */
        /* <DEDUP_REMOVED lines=9> */
.L_x_9917:
[----:B------:R-:W-:Y:S01]  /*11550*/  IMAD.WIDE.U32 R166, R20, -0x326172a9, RZ ;  /* 0xcd9e8d5714a67825 */ /* 0x000fe200078e00ff */
[----:B-1----:R-:W-:Y:S02]  /*11560*/  LOP3.LUT R172, R18, R165, R209, 0x96, !PT ;  /* 0x000000a512ac7212 */ /* 0x002fe400078e96d1 */
        /* <DEDUP_REMOVED lines=57> */
[----:B------:R-:W-:-:S07]  /*11900*/  LOP3.LUT R182, R169, R182, R167, 0x96, !PT ;  /* 0x000000b6a9b67212 */ /* 0x000fce00078e96a7 */
.L_x_9915:
[----:B------:R-:W-:Y:S01]  /*11910*/  I2FP.F32.U32 R10, R10 ;  /* 0x0000000a000a7245 */ /* 0x000fe20000201000 */
[----:B0-----:R-:W-:Y:S02]  /*11920*/  HFMA2 R165, -RZ, RZ, 0.1171875, 0 ;  /* 0x2f800000ffa57431 */ /* 0x001fe400000001ff */
        /* <DEDUP_REMOVED lines=8> */
.L_x_9914:
[----:B0-----:R-:W-:Y:S01]  /*119b0*/  F2FP.BF16.F32.PACK_AB R164, RZ, R169 ;  /* 0x000000a9ffa4723e */ /* 0x001fe200000010ff */
        /* <DEDUP_REMOVED lines=15> */
.L_x_9920:
        /* <DEDUP_REMOVED lines=12> */
.L_x_9921:
        /* <DEDUP_REMOVED lines=54> */
[----:B------:R-:W-:Y:S02]  /*11ed0*/  VIADD R167, R208, 0x8ff34781 ;  /* 0x8ff34781d0a77836 */ /* 0x000fe40000000000 */
[----:B------:R-:W-:Y:S01]  /*11ee0*/  IMAD.WIDE.U32 R170, R165, -0x2daee0ad, RZ ;  /* 0xd2511f53a5aa7825 */ /* 0x000fe200078e00ff */
[----:B------:R-:W-:Y:S02]  /*11ef0*/  IADD3 R165, PT, PT, R209, -0x695add53, RZ ;  /* 0x96a522add1a57810 */ /* 0x000fe40007ffe0ff */
[----:B------:R-:W-:Y:S02]  /*11f00*/  LOP3.LUT R200, R167, R166, R181, 0x96, !PT ;  /* 0x000000a6a7c87212 */ /* 0x000fe400078e96b5 */
[----:B------:R-:W-:Y:S02]  /*11f10*/  LOP3.LUT R182, R165, R182, R171, 0x96, !PT ;  /* 0x000000b6a5b67212 */ /* 0x000fe400078e96ab */
[----:B------:R-:W-:-:S07]  /*11f20*/  MOV R26, R170 ;  /* 0x000000aa001a7202 */ /* 0x000fce0000000f00 */
.L_x_9919:
        /* <DEDUP_REMOVED lines=11> */
.L_x_9918:
[----:B------:R-:W-:Y:S01]  /*11fe0*/  F2FP.BF16.F32.PACK_AB R28, RZ, R171 ;  /* 0x000000abff1c723e */ /* 0x000fe200000010ff */
[----:B------:R-:W-:Y:S01]  /*11ff0*/  IMAD.MOV.U32 R166, RZ, RZ, R30 ;  /* 0x000000ffffa67224 */ /* 0x000fe200078e001e */
[----:B-1----:R-:W-:Y:S01]  /*12000*/  MOV R173, RZ ;  /* 0x000000ff00ad7202 */ /* 0x002fe20000000f00 */
        /* <DEDUP_REMOVED lines=13> */
.L_x_9924:
        /* <DEDUP_REMOVED lines=12> */
.L_x_9925:
        /* <DEDUP_REMOVED lines=58> */
[----:B------:R-:W-:Y:S02]  /*12540*/  LOP3.LUT R182, R165, R182, R173, 0x96, !PT ;  /* 0x000000b6a5b67212 */ /* 0x000fe400078e96ad */
[----:B------:R-:W-:-:S07]  /*12550*/  MOV R26, R172 ;  /* 0x000000ac001a7202 */ /* 0x000fce0000000f00 */
.L_x_9923:
        /* <DEDUP_REMOVED lines=10> */
.L_x_9922:
        /* <DEDUP_REMOVED lines=16> */
.L_x_9928:
        /* <DEDUP_REMOVED lines=12> */
.L_x_9929:
        /* <DEDUP_REMOVED lines=60> */
.L_x_9927:
        /* <DEDUP_REMOVED lines=11> */
.L_x_9926:
        /* <DEDUP_REMOVED lines=16> */
.L_x_9932:
        /* <DEDUP_REMOVED lines=12> */
.L_x_9933:
[----:B------:R-:W-:Y:S01]  /*12df0*/  IMAD.WIDE.U32 R180, R20, -0x326172a9, RZ ;  /* 0xcd9e8d5714b47825 */ /* 0x000fe200078e00ff */
        /* <DEDUP_REMOVED lines=60> */
.L_x_9931:
        /* <DEDUP_REMOVED lines=10> */
.L_x_9930:
        /* <DEDUP_REMOVED lines=16> */
.L_x_9936:
        /* <DEDUP_REMOVED lines=12> */
.L_x_9937:
        /* <DEDUP_REMOVED lines=58> */
[----:B------:R-:W-:Y:S01]  /*137c0*/  VIADD R167, R209, 0x96a522ad ;  /* 0x96a522add1a77836 */ /* 0x000fe20000000000 */
[----:B------:R-:W-:-:S04]  /*137d0*/  MOV R26, R184 ;  /* 0x000000b8001a7202 */ /* 0x000fc80000000f00 */
[----:B------:R-:W-:-:S07]  /*137e0*/  LOP3.LUT R182, R167, R182, R185, 0x96, !PT ;  /* 0x000000b6a7b67212 */ /* 0x000fce00078e96b9 */
.L_x_9935:
        /* <DEDUP_REMOVED lines=11> */
.L_x_9934:
        /* <DEDUP_REMOVED lines=16> */
.L_x_9940:
        /* <DEDUP_REMOVED lines=12> */
.L_x_9941:
        /* <DEDUP_REMOVED lines=58> */
[----:B------:R-:W-:Y:S02]  /*13e00*/  LOP3.LUT R182, R185, R182, R187, 0x96, !PT ;  /* 0x000000b6b9b67212 */ /* 0x000fe400078e96bb */
[----:B------:R-:W-:-:S07]  /*13e10*/  MOV R26, R186 ;  /* 0x000000ba001a7202 */ /* 0x000fce0000000f00 */
.L_x_9939:
        /* <DEDUP_REMOVED lines=10> */
.L_x_9938:
        /* <DEDUP_REMOVED lines=16> */
.L_x_9944:
        /* <DEDUP_REMOVED lines=12> */
.L_x_9945:
        /* <DEDUP_REMOVED lines=61> */
.L_x_9943:
        /* <DEDUP_REMOVED lines=11> */
.L_x_9942:
[----:B------:R-:W-:Y:S02]  /*14500*/  F2FP.BF16.F32.PACK_AB R172, RZ, R183 ;  /* 0x000000b7ffac723e */ /* 0x000fe400000010ff */
[----:B------:R-:W-:Y:S02]  /*14510*/  PRMT R166, R166, 0x5410, R167 ;  /* 0x00005410a6a67816 */ /* 0x000fe400000000a7 */
[----:B------:R-:W-:Y:S02]  /*14520*/  PRMT R165, R165, 0x5410, R30 ;  /* 0x00005410a5a57816 */ /* 0x000fe4000000001e */
[----:B------:R-:W-:Y:S02]  /*14530*/  PRMT R164, R164, 0x5410, R28 ;  /* 0x00005410a4a47816 */ /* 0x000fe4000000001c */
[----:B------:R-:W-:-:S07]  /*14540*/  PRMT R167, R168, 0x5410, R172 ;  /* 0x00005410a8a77816 */ /* 0x000fce00000000ac */
.L_x_9913:
        /* <DEDUP_REMOVED lines=31> */
.L_x_9946:
[----:B-----5:R1:W5:Y:S04]  /*14740*/  @P1 LDG.E.128 R40, desc[UR6][R184.64] ;  /* 0x00000006b8281981 */ /* 0x020368000c1e1d00 */
[----:B------:R1:W5:Y:S01]  /*14750*/  @P0 LDG.E.128 R36, desc[UR6][R186.64] ;  /* 0x00000006ba240981 */ /* 0x000362000c1e1d00 */
[----:B------:R-:W-:Y:S05]  /*14760*/  @!P0 BRA `(.L_x_9947) ;  /* 0x0000003400488947 */ /* 0x000fea0003800000 */
[----:B------:R-:W-:-:S13]  /*14770*/  ISETP.GT.AND P2, PT, R32, RZ, PT ;  /* 0x000000ff2000720c */ /* 0x000fda0003f44270 */
[----:B-1---5:R-:W-:Y:S01]  /*14780*/  @!P2 SHF.L.U32 R185, R36, 0x10, RZ ;  /* 0x0000001024b9a819 */ /* 0x022fe200000006ff */
        /* <DEDUP_REMOVED lines=18> */
.L_x_9950:
        /* <DEDUP_REMOVED lines=12> */
.L_x_9951:
        /* <DEDUP_REMOVED lines=61> */
.L_x_9949:
        /* <DEDUP_REMOVED lines=11> */
.L_x_9948:
        /* <DEDUP_REMOVED lines=21> */
.L_x_9954:
        /* <DEDUP_REMOVED lines=12> */
.L_x_9955:
        /* <DEDUP_REMOVED lines=58> */
[----:B------:R-:W-:Y:S01]  /*153a0*/  LOP3.LUT R182, R167, R164, R187, 0x96, !PT ;  /* 0x000000a4a7b67212 */ /* 0x000fe200078e96bb */
[----:B------:R-:W-:Y:S01]  /*153b0*/  IMAD.MOV.U32 R8, RZ, RZ, R28 ;  /* 0x000000ffff087224 */ /* 0x000fe200078e001c */
[----:B------:R-:W-:-:S07]  /*153c0*/  MOV R30, R186 ;  /* 0x000000ba001e7202 */ /* 0x000fce0000000f00 */
.L_x_9953:
        /* <DEDUP_REMOVED lines=13> */
.L_x_9952:
        /* <DEDUP_REMOVED lines=20> */
.L_x_9958:
        /* <DEDUP_REMOVED lines=12> */
.L_x_9959:
        /* <DEDUP_REMOVED lines=61> */
.L_x_9957:
        /* <DEDUP_REMOVED lines=11> */
.L_x_9956:
        /* <DEDUP_REMOVED lines=21> */
.L_x_9962:
        /* <DEDUP_REMOVED lines=12> */
.L_x_9963:
        /* <DEDUP_REMOVED lines=61> */
.L_x_9961:
        /* <DEDUP_REMOVED lines=13> */
.L_x_9960:
        /* <DEDUP_REMOVED lines=20> */
.L_x_9966:
        /* <DEDUP_REMOVED lines=12> */
.L_x_9967:
        /* <DEDUP_REMOVED lines=61> */
.L_x_9965:
        /* <DEDUP_REMOVED lines=11> */
.L_x_9964:
        /* <DEDUP_REMOVED lines=21> */
.L_x_9970:
        /* <DEDUP_REMOVED lines=12> */
.L_x_9971:
        /* <DEDUP_REMOVED lines=60> */
[----:B------:R-:W-:-:S07]  /*16e20*/  MOV R184, R166 ;  /* 0x000000a600b87202 */ /* 0x000fce0000000f00 */
.L_x_9969:
        /* <DEDUP_REMOVED lines=13> */
.L_x_9968:
        /* <DEDUP_REMOVED lines=20> */
.L_x_9974:
        /* <DEDUP_REMOVED lines=12> */
.L_x_9975:
        /* <DEDUP_REMOVED lines=61> */
.L_x_9973:
        /* <DEDUP_REMOVED lines=11> */
.L_x_9972:
        /* <DEDUP_REMOVED lines=21> */
.L_x_9978:
        /* <DEDUP_REMOVED lines=12> */
.L_x_9979:
        /* <DEDUP_REMOVED lines=61> */
.L_x_9977:
        /* <DEDUP_REMOVED lines=13> */
.L_x_9976:
[----:B------:R-:W-:Y:S02]  /*17c30*/  F2FP.BF16.F32.PACK_AB R167, RZ, R199 ;  /* 0x000000c7ffa7723e */ /* 0x000fe400000010ff */
[----:B------:R-:W-:Y:S02]  /*17c40*/  PRMT R166, R172, 0x5410, R174 ;  /* 0x00005410aca67816 */ /* 0x000fe400000000ae */
[----:B------:R-:W-:Y:S02]  /*17c50*/  PRMT R165, R30, 0x5410, R170 ;  /* 0x000054101ea57816 */ /* 0x000fe400000000aa */
[----:B------:R-:W-:Y:S02]  /*17c60*/  PRMT R164, R26, 0x5410, R28 ;  /* 0x000054101aa47816 */ /* 0x000fe4000000001c */
[----:B------:R-:W-:Y:S01]  /*17c70*/  PRMT R167, R184, 0x5410, R167 ;  /* 0x00005410b8a77816 */ /* 0x000fe200000000a7 */
[----:B------:R-:W-:Y:S06]  /*17c80*/  BRA `(.L_x_9980) ;  /* 0x0000003000907947 */ /* 0x000fec0003800000 */
.L_x_9947:
[----:B-1----:R-:W-:Y:S01]  /*17c90*/  MOV R185, RZ ;  /* 0x000000ff00b97202 */ /* 0x002fe20000000f00 */
        /* <DEDUP_REMOVED lines=18> */
.L_x_9983:
        /* <DEDUP_REMOVED lines=12> */
.L_x_9984:
        /* <DEDUP_REMOVED lines=61> */
.L_x_9982:
[----:B------:R-:W-:Y:S01]  /*18250*/  I2FP.F32.U32 R10, R10 ;  /* 0x0000000a000a7245 */ /* 0x000fe20000201000 */
[----:B0-----:R-:W-:Y:S01]  /*18260*/  IMAD.MOV.U32 R165, RZ, RZ, 0x2f800000 ;  /* 0x2f800000ffa57424 */ /* 0x001fe200078e00ff */
        /* <DEDUP_REMOVED lines=8> */
.L_x_9981:
        /* <DEDUP_REMOVED lines=16> */
.L_x_9987:
[----:B------:R-:W-:-:S04]  /*183f0*/  VIADD R24, R24, 0x1 ;  /* 0x0000000118187836 */ /* 0x000fc80000000000 */
[C---:B0-----:R-:W-:Y:S01]  /*18400*/  IMAD.WIDE.U32 R164, R24.reuse, -0x2daee0ad, RZ ;  /* 0xd2511f5318a47825 */ /* 0x041fe200078e00ff */
        /* <DEDUP_REMOVED lines=10> */
.L_x_9988:
        /* <DEDUP_REMOVED lines=61> */
.L_x_9986:
[----:B-----5:R-:W-:Y:S01]  /*18880*/  PRMT R28, R40, 0x7632, R28 ;  /* 0x00007632281c7816 */ /* 0x020fe2000000001c */
[----:B0-----:R-:W-:Y:S01]  /*18890*/  HFMA2 R165, -RZ, RZ, 0.1171875, 0 ;  /* 0x2f800000ffa57431 */ /* 0x001fe200000001ff */
        /* <DEDUP_REMOVED lines=9> */
.L_x_9985:
[----:B------:R-:W-:Y:S01]  /*18930*/  F2FP.BF16.F32.PACK_AB R28, RZ, R187 ;  /* 0x000000bbff1c723e */ /* 0x000fe200000010ff */
[----:B0-----:R-:W-:Y:S01]  /*18940*/  IMAD.MOV.U32 R164, RZ, RZ, R30 ;  /* 0x000000ffffa47224 */ /* 0x001fe200078e001e */
        /* <DEDUP_REMOVED lines=14> */
.L_x_9991:
        /* <DEDUP_REMOVED lines=12> */
.L_x_9992:
        /* <DEDUP_REMOVED lines=61> */
.L_x_9990:
        /* <DEDUP_REMOVED lines=10> */
.L_x_9989:
        /* <DEDUP_REMOVED lines=16> */
.L_x_9995:
        /* <DEDUP_REMOVED lines=12> */
.L_x_9996:
        /* <DEDUP_REMOVED lines=59> */
[----:B------:R-:W-:Y:S01]  /*194d0*/  IMAD.MOV.U32 R165, RZ, RZ, RZ ;  /* 0x000000ffffa57224 */ /* 0x000fe200078e00ff */
[----:B------:R-:W-:-:S07]  /*194e0*/  MOV R168, R164 ;  /* 0x000000a400a87202 */ /* 0x000fce0000000f00 */
.L_x_9994:
        /* <DEDUP_REMOVED lines=11> */
.L_x_9993:
        /* <DEDUP_REMOVED lines=16> */
.L_x_9999:
        /* <DEDUP_REMOVED lines=12> */
.L_x_10000:
        /* <DEDUP_REMOVED lines=61> */
.L_x_9998:
        /* <DEDUP_REMOVED lines=10> */
.L_x_9997:
        /* <DEDUP_REMOVED lines=16> */
.L_x_10003:
        /* <DEDUP_REMOVED lines=12> */
.L_x_10004:
        /* <DEDUP_REMOVED lines=61> */
.L_x_10002:
        /* <DEDUP_REMOVED lines=11> */
.L_x_10001:
        /* <DEDUP_REMOVED lines=16> */
.L_x_10007:
        /* <DEDUP_REMOVED lines=12> */
.L_x_10008:
        /* <DEDUP_REMOVED lines=61> */
.L_x_10006:
        /* <DEDUP_REMOVED lines=10> */
.L_x_10005:
        /* <DEDUP_REMOVED lines=16> */
.L_x_10011:
        /* <DEDUP_REMOVED lines=12> */
.L_x_10012:
        /* <DEDUP_REMOVED lines=61> */
.L_x_10010:
[----:B-----5:R-:W-:Y:S02]  /*1add0*/  PRMT R166, R43, 0x7632, R166 ;  /* 0x000076322ba67816 */ /* 0x020fe400000000a6 */
[----:B------:R-:W-:Y:S01]  /*1ade0*/  I2FP.F32.U32 R164, R165 ;  /* 0x000000a500a47245 */ /* 0x000fe20000201000 */
[----:B------:R-:W-:Y:S02]  /*1adf0*/  HFMA2 R165, -RZ, RZ, 0.1171875, 0 ;  /* 0x2f800000ffa57431 */ /* 0x000fe400000001ff */
        /* <DEDUP_REMOVED lines=8> */
.L_x_10009:
[----:B------:R-:W-:Y:S02]  /*1ae80*/  F2FP.BF16.F32.PACK_AB R167, RZ, R199 ;  /* 0x000000c7ffa7723e */ /* 0x000fe400000010ff */
[----:B------:R-:W-:Y:S02]  /*1ae90*/  PRMT R166, R172, 0x5410, R174 ;  /* 0x00005410aca67816 */ /* 0x000fe400000000ae */
[----:B------:R-:W-:Y:S02]  /*1aea0*/  PRMT R165, R30, 0x5410, R170 ;  /* 0x000054101ea57816 */ /* 0x000fe400000000aa */
[----:B------:R-:W-:Y:S02]  /*1aeb0*/  PRMT R164, R26, 0x5410, R28 ;  /* 0x000054101aa47816 */ /* 0x000fe4000000001c */
[----:B------:R-:W-:-:S07]  /*1aec0*/  PRMT R167, R184, 0x5410, R167 ;  /* 0x00005410b8a77816 */ /* 0x000fce00000000a7 */
.L_x_9980:
        /* <DEDUP_REMOVED lines=31> */
.L_x_10013:
        /* <DEDUP_REMOVED lines=23> */
.L_x_10017:
        /* <DEDUP_REMOVED lines=12> */
.L_x_10018:
[----:B-1----:R-:W-:Y:S01]  /*1b2f0*/  IMAD.WIDE.U32 R202, R20, -0x326172a9, RZ ;  /* 0xcd9e8d5714ca7825 */ /* 0x002fe200078e00ff */
[----:B0-----:R-:W-:Y:S02]  /*1b300*/  LOP3.LUT R164, R18, R201, R209, 0x96, !PT ;  /* 0x000000c912a47212 */ /* 0x001fe400078e96d1 */
[----:B------:R-:W-:Y:S01]  /*1b310*/  IADD3 R201, PT, PT, R208, -0x61c88647, RZ ;  /* 0x9e3779b9d0c97810 */ /* 0x000fe20007ffe0ff */
[----:B------:R-:W-:Y:S01]  /*1b320*/  IMAD.MOV.U32 R32, RZ, RZ, RZ ;  /* 0x000000ffff207224 */ /* 0x000fe200078e00ff */
        /* <DEDUP_REMOVED lines=56> */
[----:B------:R-:W-:-:S07]  /*1b6b0*/  LOP3.LUT R182, R203, R202, R165, 0x96, !PT ;  /* 0x000000cacbb67212 */ /* 0x000fce00078e96a5 */
.L_x_10016:
[----:B------:R-:W-:Y:S01]  /*1b6c0*/  I2FP.F32.U32 R10, R10 ;  /* 0x0000000a000a7245 */ /* 0x000fe20000201000 */
[----:B------:R-:W-:Y:S01]  /*1b6d0*/  IMAD.U32 R34, R40, 0x10000, RZ ;  /* 0x0001000028227824 */ /* 0x000fe200078e00ff */
[----:B0-----:R-:W-:Y:S02]  /*1b6e0*/  MOV R165, 0x2f800000 ;  /* 0x2f80000000a57802 */ /* 0x001fe40000000f00 */
[----:B------:R-:W-:Y:S01]  /*1b6f0*/  SHF.L.U32 R164, R36, 0x10, RZ ;  /* 0x0000001024a47819 */ /* 0x000fe200000006ff */
[----:B------:R-:W-:Y:S02]  /*1b700*/  FMUL.FTZ R34, R34, UR13 ;  /* 0x0000000d22227c20 */ /* 0x000fe40008410000 */
[----:B------:R-:W-:Y:S02]  /*1b710*/  FFMA.FTZ R10, R10, R165, 1.1641532182693481445e-10 ;  /* 0x2f0000000a0a7423 */ /* 0x000fe400000100a5 */
[----:B------:R-:W-:-:S03]  /*1b720*/  FMUL.FTZ R34, R34, UR12 ;  /* 0x0000000c22227c20 */ /* 0x000fc60008410000 */
[----:B------:R-:W-:-:S04]  /*1b730*/  FSETP.GTU.FTZ.AND P2, PT, R10, UR10, PT ;  /* 0x0000000a0a007c0b */ /* 0x000fc8000bf5c000 */
[----:B------:R-:W-:Y:S02]  /*1b740*/  FSEL R215, R34, RZ, !P2 ;  /* 0x000000ff22d77208 */ /* 0x000fe40005000000 */
[----:B------:R-:W-:-:S03]  /*1b750*/  SEL R10, RZ, 0x1, P2 ;  /* 0x00000001ff0a7807 */ /* 0x000fc60001000000 */
[----:B------:R-:W-:-:S07]  /*1b760*/  FFMA.FTZ R215, R215, R48, R164 ;  /* 0x00000030d7d77223 */ /* 0x000fce00000100a4 */
.L_x_10015:
[----:B0-----:R-:W-:Y:S01]  /*1b770*/  @!P0 PRMT R213, R36, 0x7632, R213 ;  /* 0x0000763224d58816 */ /* 0x001fe200000000d5 */
        /* <DEDUP_REMOVED lines=20> */
.L_x_10021:
        /* <DEDUP_REMOVED lines=12> */
.L_x_10022:
[----:B-1----:R-:W-:Y:S01]  /*1b980*/  IMAD.WIDE.U32 R202, R20, -0x326172a9, RZ ;  /* 0xcd9e8d5714ca7825 */ /* 0x002fe200078e00ff */
        /* <DEDUP_REMOVED lines=60> */
.L_x_10020:
[----:B------:R-:W-:Y:S02]  /*1bd50*/  PRMT R30, R40, 0x7632, R30 ;  /* 0x00007632281e7816 */ /* 0x000fe4000000001e */
        /* <DEDUP_REMOVED lines=12> */
.L_x_10019:
        /* <DEDUP_REMOVED lines=20> */
.L_x_10025:
        /* <DEDUP_REMOVED lines=12> */
.L_x_10026:
        /* <DEDUP_REMOVED lines=61> */
.L_x_10024:
[----:B------:R-:W-:Y:S01]  /*1c3f0*/  I2FP.F32.U32 R6, R6 ;  /* 0x0000000600067245 */ /* 0x000fe20000201000 */
[----:B------:R-:W-:Y:S01]  /*1c400*/  IMAD.U32 R30, R41, 0x10000, RZ ;  /* 0x00010000291e7824 */ /* 0x000fe200078e00ff */
[----:B------:R-:W-:Y:S02]  /*1c410*/  MOV R167, 0x2f800000 ;  /* 0x2f80000000a77802 */ /* 0x000fe40000000f00 */
        /* <DEDUP_REMOVED lines=8> */
.L_x_10023:
        /* <DEDUP_REMOVED lines=21> */
.L_x_10029:
        /* <DEDUP_REMOVED lines=12> */
.L_x_10030:
        /* <DEDUP_REMOVED lines=61> */
.L_x_10028:
        /* <DEDUP_REMOVED lines=13> */
.L_x_10027:
        /* <DEDUP_REMOVED lines=20> */
.L_x_10033:
        /* <DEDUP_REMOVED lines=12> */
.L_x_10034:
        /* <DEDUP_REMOVED lines=61> */
.L_x_10032:
        /* <DEDUP_REMOVED lines=11> */
.L_x_10031:
        /* <DEDUP_REMOVED lines=21> */
.L_x_10037:
        /* <DEDUP_REMOVED lines=12> */
.L_x_10038:
        /* <DEDUP_REMOVED lines=56> */
[----:B------:R-:W-:Y:S02]  /*1d760*/  MOV R180, R164 ;  /* 0x000000a400b47202 */ /* 0x000fe40000000f00 */
[----:B------:R-:W-:Y:S01]  /*1d770*/  LOP3.LUT R200, R201, R200, R165, 0x96, !PT ;  /* 0x000000c8c9c87212 */ /* 0x000fe200078e96a5 */
[----:B------:R-:W-:Y:S01]  /*1d780*/  IMAD.MOV.U32 R30, RZ, RZ, R166 ;  /* 0x000000ffff1e7224 */ /* 0x000fe200078e00a6 */
[----:B------:R-:W-:Y:S01]  /*1d790*/  LOP3.LUT R182, R217, R216, R167, 0x96, !PT ;  /* 0x000000d8d9b67212 */ /* 0x000fe200078e96a7 */
[----:B------:R-:W-:-:S07]  /*1d7a0*/  IMAD.MOV.U32 R164, RZ, RZ, RZ ;  /* 0x000000ffffa47224 */ /* 0x000fce00078e00ff */
.L_x_10036:
        /* <DEDUP_REMOVED lines=13> */
.L_x_10035:
        /* <DEDUP_REMOVED lines=20> */
.L_x_10041:
        /* <DEDUP_REMOVED lines=12> */
.L_x_10042:
        /* <DEDUP_REMOVED lines=58> */
[----:B------:R-:W-:Y:S02]  /*1de20*/  IMAD.MOV.U32 R186, RZ, RZ, R218 ;  /* 0x000000ffffba7224 */ /* 0x000fe400078e00da */
[----:B------:R-:W-:Y:S01]  /*1de30*/  IMAD.MOV.U32 R165, RZ, RZ, RZ ;  /* 0x000000ffffa57224 */ /* 0x000fe200078e00ff */
[----:B------:R-:W-:-:S07]  /*1de40*/  LOP3.LUT R182, R167, R164, R219, 0x96, !PT ;  /* 0x000000a4a7b67212 */ /* 0x000fce00078e96db */
.L_x_10040:
[----:B------:R-:W-:Y:S01]  /*1de50*/  I2FP.F32.U32 R30, R166 ;  /* 0x000000a6001e7245 */ /* 0x000fe20000201000 */
[----:B------:R-:W-:Y:S01]  /*1de60*/  IMAD.U32 R164, R43, 0x10000, RZ ;  /* 0x000100002ba47824 */ /* 0x000fe200078e00ff */
[----:B------:R-:W-:-:S03]  /*1de70*/  MOV R167, 0x2f800000 ;  /* 0x2f80000000a77802 */ /* 0x000fc60000000f00 */
[----:B------:R-:W-:Y:S02]  /*1de80*/  FMUL.FTZ R164, R164, UR13 ;  /* 0x0000000da4a47c20 */ /* 0x000fe40008410000 */
[----:B------:R-:W-:Y:S02]  /*1de90*/  FFMA.FTZ R30, R30, R167, 1.1641532182693481445e-10 ;  /* 0x2f0000001e1e7423 */ /* 0x000fe400000100a7 */
[----:B------:R-:W-:-:S03]  /*1dea0*/  FMUL.FTZ R164, R164, UR12 ;  /* 0x0000000ca4a47c20 */ /* 0x000fc60008410000 */
[----:B------:R-:W-:Y:S02]  /*1deb0*/  FSETP.GTU.FTZ.AND P2, PT, R30, UR10, PT ;  /* 0x0000000a1e007c0b */ /* 0x000fe4000bf5c000 */
[----:B------:R-:W-:Y:S02]  /*1dec0*/  SHF.L.U32 R30, R39, 0x10, RZ ;  /* 0x00000010271e7819 */ /* 0x000fe400000006ff */
[----:B------:R-:W-:Y:S02]  /*1ded0*/  FSEL R221, R164, RZ, !P2 ;  /* 0x000000ffa4dd7208 */ /* 0x000fe40005000000 */
[----:B------:R-:W-:-:S03]  /*1dee0*/  SEL R176, RZ, 0x1, P2 ;  /* 0x00000001ffb07807 */ /* 0x000fc60001000000 */
[----:B------:R-:W-:-:S07]  /*1def0*/  FFMA.FTZ R221, R221, R46, R30 ;  /* 0x0000002edddd7223 */ /* 0x000fce000001001e */
.L_x_10039:
        /* <DEDUP_REMOVED lines=21> */
.L_x_10045:
        /* <DEDUP_REMOVED lines=12> */
.L_x_10046:
        /* <DEDUP_REMOVED lines=59> */
[----:B------:R-:W-:Y:S02]  /*1e4c0*/  LOP3.LUT R182, R167, R164, R219, 0x96, !PT ;  /* 0x000000a4a7b67212 */ /* 0x000fe400078e96db */
[----:B------:R-:W-:-:S07]  /*1e4d0*/  MOV R164, R186 ;  /* 0x000000ba00a47202 */ /* 0x000fce0000000f00 */
.L_x_10044:
        /* <DEDUP_REMOVED lines=13> */
.L_x_10043:
[----:B------:R-:W-:Y:S02]  /*1e5b0*/  F2FP.BF16.F32.PACK_AB R167, RZ, R219 ;  /* 0x000000dbffa7723e */ /* 0x000fe400000010ff */
[----:B------:R-:W-:Y:S02]  /*1e5c0*/  PRMT R166, R172, 0x5410, R174 ;  /* 0x00005410aca67816 */ /* 0x000fe400000000ae */
[----:B------:R-:W-:Y:S02]  /*1e5d0*/  PRMT R165, R168, 0x5410, R170 ;  /* 0x00005410a8a57816 */ /* 0x000fe400000000aa */
[----:B------:R-:W-:Y:S02]  /*1e5e0*/  PRMT R164, R34, 0x5410, R32 ;  /* 0x0000541022a47816 */ /* 0x000fe40000000020 */
[----:B------:R-:W-:Y:S01]  /*1e5f0*/  PRMT R167, R188, 0x5410, R167 ;  /* 0x00005410bca77816 */ /* 0x000fe200000000a7 */
[----:B------:R-:W-:Y:S06]  /*1e600*/  BRA `(.L_x_10047) ;  /* 0x0000003000907947 */ /* 0x000fec0003800000 */
.L_x_10014:
        /* <DEDUP_REMOVED lines=19> */
.L_x_10050:
        /* <DEDUP_REMOVED lines=12> */
.L_x_10051:
        /* <DEDUP_REMOVED lines=61> */
.L_x_10049:
[----:B------:R-:W-:Y:S01]  /*1ebd0*/  I2FP.F32.U32 R10, R10 ;  /* 0x0000000a000a7245 */ /* 0x000fe20000201000 */
[----:B-----5:R-:W-:Y:S01]  /*1ebe0*/  IMAD.U32 R34, R40, 0x10000, RZ ;  /* 0x0001000028227824 */ /* 0x020fe200078e00ff */
[----:B0-----:R-:W-:-:S03]  /*1ebf0*/  MOV R165, 0x2f800000 ;  /* 0x2f80000000a57802 */ /* 0x001fc60000000f00 */
[----:B------:R-:W-:Y:S02]  /*1ec00*/  FMUL.FTZ R34, R34, UR13 ;  /* 0x0000000d22227c20 */ /* 0x000fe40008410000 */
[----:B------:R-:W-:Y:S02]  /*1ec10*/  FFMA.FTZ R10, R10, R165, 1.1641532182693481445e-10 ;  /* 0x2f0000000a0a7423 */ /* 0x000fe400000100a5 */
[----:B------:R-:W-:-:S03]  /*1ec20*/  FMUL.FTZ R34, R34, UR12 ;  /* 0x0000000c22227c20 */ /* 0x000fc60008410000 */
[----:B------:R-:W-:-:S04]  /*1ec30*/  FSETP.GTU.FTZ.AND P0, PT, R10, UR10, PT ;  /* 0x0000000a0a007c0b */ /* 0x000fc8000bf1c000 */
[----:B------:R-:W-:Y:S02]  /*1ec40*/  FSEL R215, R34, RZ, !P0 ;  /* 0x000000ff22d77208 */ /* 0x000fe40004000000 */
[----:B------:R-:W-:-:S03]  /*1ec50*/  SEL R10, RZ, 0x1, P0 ;  /* 0x00000001ff0a7807 */ /* 0x000fc60000000000 */
[----:B------:R-:W-:-:S07]  /*1ec60*/  FMUL.FTZ R215, R215, R48 ;  /* 0x00000030d7d77220 */ /* 0x000fce0000410000 */
.L_x_10048:
[----:B0-----:R-:W-:Y:S01]  /*1ec70*/  HFMA2 R213, -RZ, RZ, 0, 0 ;  /* 0x00000000ffd57431 */ /* 0x001fe200000001ff */
[----:B------:R-:W-:Y:S01]  /*1ec80*/  F2FP.BF16.F32.PACK_AB R34, RZ, R215 ;  /* 0x000000d7ff22723e */ /* 0x000fe200000010ff */
        /* <DEDUP_REMOVED lines=14> */
.L_x_10054:
        /* <DEDUP_REMOVED lines=12> */
.L_x_10055:
[----:B-1----:R-:W-:Y:S01]  /*1ee30*/  IMAD.WIDE.U32 R202, R20, -0x326172a9, RZ ;  /* 0xcd9e8d5714ca7825 */ /* 0x002fe200078e00ff */
        /* <DEDUP_REMOVED lines=60> */
.L_x_10053:
        /* <DEDUP_REMOVED lines=11> */
.L_x_10052:
        /* <DEDUP_REMOVED lines=16> */
.L_x_10058:
        /* <DEDUP_REMOVED lines=12> */
.L_x_10059:
[----:B------:R-:W-:Y:S01]  /*1f470*/  IMAD.WIDE.U32 R166, R20, -0x326172a9, RZ ;  /* 0xcd9e8d5714a67825 */ /* 0x000fe200078e00ff */
[----:B------:R-:W-:Y:S02]  /*1f480*/  LOP3.LUT R200, R18, R165, R209, 0x96, !PT ;  /* 0x000000a512c87212 */ /* 0x000fe400078e96d1 */
[----:B------:R-:W-:Y:S01]  /*1f490*/  IADD3 R165, PT, PT, R208, -0x61c88647, RZ ;  /* 0x9e3779b9d0a57810 */ /* 0x000fe20007ffe0ff */
[----:B------:R-:W-:Y:S01]  /*1f4a0*/  IMAD.MOV.U32 R6, RZ, RZ, R30 ;  /* 0x000000ffff067224 */ /* 0x000fe200078e001e */
[----:B-1----:R-:W-:Y:S01]  /*1f4b0*/  LOP3.LUT R202, R22, R167, R208, 0x96, !PT ;  /* 0x000000a716ca7212 */ /* 0x002fe200078e96d0 */
        /* <DEDUP_REMOVED lines=51> */
[----:B------:R-:W-:Y:S01]  /*1f7f0*/  IMAD.MOV.U32 R165, RZ, RZ, RZ ;  /* 0x000000ffffa57224 */ /* 0x000fe200078e00ff */
[----:B------:R-:W-:Y:S01]  /*1f800*/  MOV R180, R202 ;  /* 0x000000ca00b47202 */ /* 0x000fe20000000f00 */
[----:B------:R-:W-:-:S05]  /*1f810*/  IMAD.WIDE.U32 R166, R167, -0x2daee0ad, RZ ;  /* 0xd2511f53a7a67825 */ /* 0x000fca00078e00ff */
[----:B------:R-:W-:Y:S02]  /*1f820*/  LOP3.LUT R182, R201, R164, R167, 0x96, !PT ;  /* 0x000000a4c9b67212 */ /* 0x000fe400078e96a7 */
[----:B------:R-:W-:-:S07]  /*1f830*/  MOV R30, R166 ;  /* 0x000000a6001e7202 */ /* 0x000fce0000000f00 */
.L_x_10057:
        /* <DEDUP_REMOVED lines=10> */
.L_x_10056:
        /* <DEDUP_REMOVED lines=16> */
.L_x_10062:
        /* <DEDUP_REMOVED lines=12> */
.L_x_10063:
        /* <DEDUP_REMOVED lines=61> */
.L_x_10061:
        /* <DEDUP_REMOVED lines=11> */
.L_x_10060:
        /* <DEDUP_REMOVED lines=16> */
.L_x_10066:
        /* <DEDUP_REMOVED lines=12> */
.L_x_10067:
        /* <DEDUP_REMOVED lines=61> */
.L_x_10065:
        /* <DEDUP_REMOVED lines=10> */
.L_x_10064:
        /* <DEDUP_REMOVED lines=16> */
.L_x_10070:
        /* <DEDUP_REMOVED lines=12> */
.L_x_10071:
        /* <DEDUP_REMOVED lines=57> */
[----:B------:R-:W-:Y:S02]  /*20aa0*/  IMAD.MOV.U32 R180, RZ, RZ, R164 ;  /* 0x000000ffffb47224 */ /* 0x000fe400078e00a4 */
[----:B------:R-:W-:Y:S01]  /*20ab0*/  HFMA2 R164, -RZ, RZ, 0, 0 ;  /* 0x00000000ffa47431 */ /* 0x000fe200000001ff */
[----:B------:R-:W-:Y:S01]  /*20ac0*/  LOP3.LUT R182, R217, R216, R167, 0x96, !PT ;  /* 0x000000d8d9b67212 */ /* 0x000fe200078e96a7 */
[----:B------:R-:W-:-:S07]  /*20ad0*/  IMAD.MOV.U32 R30, RZ, RZ, R166 ;  /* 0x000000ffff1e7224 */ /* 0x000fce00078e00a6 */
.L_x_10069:
        /* <DEDUP_REMOVED lines=11> */
.L_x_10068:
        /* <DEDUP_REMOVED lines=16> */
.L_x_10074:
        /* <DEDUP_REMOVED lines=12> */
.L_x_10075:
        /* <DEDUP_REMOVED lines=61> */
.L_x_10073:
        /* <DEDUP_REMOVED lines=10> */
.L_x_10072:
        /* <DEDUP_REMOVED lines=16> */
.L_x_10078:
        /* <DEDUP_REMOVED lines=12> */
.L_x_10079:
        /* <DEDUP_REMOVED lines=61> */
.L_x_10077:
        /* <DEDUP_REMOVED lines=11> */
.L_x_10076:
[----:B------:R-:W-:Y:S02]  /*21800*/  F2FP.BF16.F32.PACK_AB R167, RZ, R219 ;  /* 0x000000dbffa7723e */ /* 0x000fe400000010ff */
[----:B------:R-:W-:Y:S02]  /*21810*/  PRMT R166, R172, 0x5410, R174 ;  /* 0x00005410aca67816 */ /* 0x000fe400000000ae */
[----:B------:R-:W-:Y:S02]  /*21820*/  PRMT R165, R170, 0x5410, R168 ;  /* 0x00005410aaa57816 */ /* 0x000fe400000000a8 */
[----:B------:R-:W-:Y:S02]  /*21830*/  PRMT R164, R34, 0x5410, R32 ;  /* 0x0000541022a47816 */ /* 0x000fe40000000020 */
[----:B------:R-:W-:-:S07]  /*21840*/  PRMT R167, R186, 0x5410, R167 ;  /* 0x00005410baa77816 */ /* 0x000fce00000000a7 */
.L_x_10047:
        /* <DEDUP_REMOVED lines=63> */
.L_x_10080:
        /* <DEDUP_REMOVED lines=114> */
.L_x_10082:
[----:B------:R-:W-:Y:S05]  /*22360*/  BSYNC.RECONVERGENT B0 ;  /* 0x0000000000007941 */ /* 0x000fea0003800200 */
.L_x_10081:
        /* <DEDUP_REMOVED lines=11> */
[----:B------:R0:W1:Y:S03]  /*22420*/  LDS.64 R164, [R26+UR4] ;  /* 0x000000041aa47984 */ /* 0x0000660008000a00 */
.L_x_10084:
[----:B------:R-:W-:Y:S05]  /*22430*/  BSYNC.RECONVERGENT B0 ;  /* 0x0000000000007941 */ /* 0x000fea0003800200 */
.L_x_10083:
[----:B------:R-:W2:Y:S01]  /*22440*/  SHFL.DOWN PT, R167, R34, 0x2, 0x1f ;  /* 0x08401f0022a77f89 */ /* 0x000ea200000e0000 */
[----:B------:R-:W-:Y:S02]  /*22450*/  ISETP.NE.AND P0, PT, R14, RZ, PT ;  /* 0x000000ff0e00720c */ /* 0x000fe40003f05270 */
[----:B------:R-:W-:Y:S01]  /*22460*/  ISETP.NE.AND P1, PT, RZ, UR11, PT ;  /* 0x0000000bff007c0c */ /* 0x000fe2000bf25270 */
[----:B-1----:R-:W1:Y:S04]  /*22470*/  SHFL.DOWN PT, R207, R164, 0x2, 0x1f ;  /* 0x08401f00a4cf7f89 */ /* 0x002e6800000e0000 */
[----:B0-----:R-:W0:Y:S01]  /*22480*/  SHFL.DOWN PT, R26, R165, 0x2, 0x1f ;  /* 0x08401f00a51a7f89 */ /* 0x001e2200000e0000 */
[----:B--2---:R-:W-:Y:S01]  /*22490*/  IMAD.IADD R28, R167, 0x1, R34 ;  /* 0x00000001a71c7824 */ /* 0x004fe200078e0222 */
[----:B------:R-:W-:-:S02]  /*224a0*/  I2FP.F32.S32 R168, R167 ;  /* 0x000000a700a87245 */ /* 0x000fc40000201400 */
[----:B------:R-:W-:Y:S02]  /*224b0*/  I2FP.F32.U32 R167, R34 ;  /* 0x0000002200a77245 */ /* 0x000fe40000201000 */
[----:B------:R-:W-:Y:S01]  /*224c0*/  I2FP.F32.S32 R32, R28 ;  /* 0x0000001c00207245 */ /* 0x000fe20000201400 */
[----:B------:R-:W2:Y:S01]  /*224d0*/  SHFL.DOWN PT, R223, R28, 0x1, 0x1f ;  /* 0x08201f001cdf7f89 */ /* 0x000ea200000e0000 */
[C---:B-1----:R-:W-:Y:S01]  /*224e0*/  FMUL.FTZ R170, R207.reuse, R168 ;  /* 0x000000a8cfaa7220 */ /* 0x042fe20000410000 */
[----:B------:R-:W-:Y:S01]  /*224f0*/  FADD.FTZ R207, -R207, R164 ;  /* 0x000000a4cfcf7221 */ /* 0x000fe20000010100 */
[----:B------:R-:W1:Y:S01]  /*22500*/  MUFU.RCP R166, R32 ;  /* 0x0000002000a67308 */ /* 0x000e620000001000 */
[----:B0-----:R-:W-:Y:S01]  /*22510*/  FADD.FTZ R165, R26, R165 ;  /* 0x000000a51aa57221 */ /* 0x001fe20000010000 */
[----:B------:R-:W-:Y:S01]  /*22520*/  FFMA.FTZ R217, R167, R164, R170 ;  /* 0x000000a4a7d97223 */ /* 0x000fe200000100aa */
[----:B------:R-:W-:-:S04]  /*22530*/  FMUL.FTZ R207, R207, R207 ;  /* 0x000000cfcfcf7220 */ /* 0x000fc80000410000 */
[----:B------:R-:W-:-:S04]  /*22540*/  FMUL.FTZ R207, R207, R167 ;  /* 0x000000a7cfcf7220 */ /* 0x000fc80000410000 */
[----:B------:R-:W-:Y:S01]  /*22550*/  FMUL.FTZ R207, R207, R168 ;  /* 0x000000a8cfcf7220 */ /* 0x000fe20000410000 */
[----:B-1----:R-:W-:-:S03]  /*22560*/  FMUL.FTZ R217, R166, R217 ;  /* 0x000000d9a6d97220 */ /* 0x002fc60000410000 */
[----:B------:R-:W-:Y:S01]  /*22570*/  FFMA.FTZ R165, R166, R207, R165 ;  /* 0x000000cfa6a57223 */ /* 0x000fe200000100a5 */
[-C--:B--2---:R-:W-:Y:S01]  /*22580*/  IADD3 R28, PT, PT, R28, R223.reuse, RZ ;  /* 0x000000df1c1c7210 */ /* 0x084fe20007ffe0ff */
        /* <DEDUP_REMOVED lines=13> */
[----:B------:R-:W0:Y:S01]  /*22660*/  @!P0 LDC.64 R164, c[0x0][0x3c8] ;  /* 0x0000f200ffa48b82 */ /* 0x000e220000000a00 */
[----:B------:R-:W1:Y:S02]  /*22670*/  SHFL.IDX PT, R223, R207, RZ, 0x1f ;  /* 0x00001fffcfdf7589 */ /* 0x000e6400000e0000 */
        /* <DEDUP_REMOVED lines=9> */
[----:B---3--:R-:W-:-:S03]  /*22710*/  @!P0 IMAD.WIDE R166, R35, 0x4, R166 ;  /* 0x0000000423a68825 */ /* 0x008fc600078e02a6 */
[----:B------:R-:W0:Y:S02]  /*22720*/  MUFU.RSQ R207, R26 ;  /* 0x0000001a00cf7308 */ /* 0x000e240000001400 */
[----:B------:R1:W-:Y:S04]  /*22730*/  @!P0 STG.E desc[UR6][R166.64], R223 ;  /* 0x000000dfa6008986 */ /* 0x0003e8000c101906 */
[----:B0-----:R1:W-:Y:S01]  /*22740*/  @!P0 STG.E desc[UR6][R164.64], R207 ;  /* 0x000000cfa4008986 */ /* 0x0013e2000c101906 */
[----:B------:R-:W-:-:S13]  /*22750*/  ISETP.GE.AND P0, PT, R12, 0x1, PT ;  /* 0x000000010c00780c */ /* 0x000fda0003f06270 */
[----:B-1----:R-:W-:Y:S05]  /*22760*/  @!P0 BRA `(.L_x_10085) ;  /* 0x0000000800848947 */ /* 0x002fea0003800000 */
[----:B------:R-:W-:-:S04]  /*22770*/  VIADD R165, R12, 0xffffffff ;  /* 0xffffffff0ca57836 */ /* 0x000fc80000000000 */
[----:B------:R-:W-:Y:S01]  /*22780*/  IMAD R165, R165, R16, RZ ;  /* 0x00000010a5a57224 */ /* 0x000fe200078e02ff */
[----:B------:R-:W-:-:S04]  /*22790*/  FSEL R16, R223, RZ, !P1 ;  /* 0x000000ffdf107208 */ /* 0x000fc80004800000 */
[----:B------:R-:W-:Y:S01]  /*227a0*/  SHF.R.S32.HI R12, RZ, 0x1f, R165 ;  /* 0x0000001fff0c7819 */ /* 0x000fe200000114a5 */
[C---:B------:R-:W-:Y:S01]  /*227b0*/  FADD.FTZ R228, -R16.reuse, R187 ;  /* 0x000000bb10e47221 */ /* 0x040fe20000010100 */
[----:B------:R-:W-:Y:S01]  /*227c0*/  FADD.FTZ R190, -R16, R11 ;  /* 0x0000000b10be7221 */ /* 0x000fe20000010100 */
[----:B------:R-:W0:Y:S01]  /*227d0*/  LDC.64 R186, c[0x0][0x428] ;  /* 0x00010a00ffba7b82 */ /* 0x000e220000000a00 */
[----:B------:R-:W-:Y:S01]  /*227e0*/  LEA.HI R165, R12, R165, RZ, 0x3 ;  /* 0x000000a50ca57211 */ /* 0x000fe200078f18ff */
[C---:B------:R-:W-:Y:S01]  /*227f0*/  FADD.FTZ R26, -R16.reuse, R33 ;  /* 0x00000021101a7221 */ /* 0x040fe20000010100 */
[C---:B------:R-:W-:Y:S01]  /*22800*/  FADD.FTZ R28, -R16.reuse, R31 ;  /* 0x0000001f101c7221 */ /* 0x040fe20000010100 */
[C---:B------:R-:W-:Y:S01]  /*22810*/  FADD.FTZ R12, -R16.reuse, R29 ;  /* 0x0000001d100c7221 */ /* 0x040fe20000010100 */
[----:B------:R-:W-:Y:S01]  /*22820*/  LEA.HI.SX32 R165, R165, R14, 0x1d ;  /* 0x0000000ea5a57211 */ /* 0x000fe200078feaff */
        /* <DEDUP_REMOVED lines=51> */
[C---:B------:R-:W-:Y:S01]  /*22b60*/  FMUL.FTZ R23, R207.reuse, R230 ;  /* 0x000000e6cf177220 */ /* 0x040fe20000410000 */
[----:B------:R-:W-:Y:S01]  /*22b70*/  FMUL.FTZ R194, R207, R232 ;  /* 0x000000e8cfc27220 */ /* 0x000fe20000410000 */
[----:B------:R-:W-:Y:S01]  /*22b80*/  FFMA.FTZ R12, R13, R160, R120 ;  /* 0x000000a00d0c7223 */ /* 0x000fe20000010078 */
[----:B------:R-:W-:-:S04]  /*22b90*/  IMAD.WIDE.U32 R32, R33, 0x10, R186 ;  /* 0x0000001021207825 */ /* 0x000fc800078e00ba */
[----:B------:R-:W-:Y:S01]  /*22ba0*/  FFMA.FTZ R13, R15, R162, R122 ;  /* 0x000000a20f0d7223 */ /* 0x000fe2000001007a */
[----:B------:R-:W-:Y:S01]  /*22bb0*/  FFMA.FTZ R164, R164, R163, R123 ;  /* 0x000000a3a4a47223 */ /* 0x000fe2000001007b */
[----:B------:R-:W-:Y:S01]  /*22bc0*/  FFMA.FTZ R15, R167, R158, R118 ;  /* 0x0000009ea70f7223 */ /* 0x000fe20000010076 */
[----:B------:R-:W-:-:S04]  /*22bd0*/  IMAD.WIDE.U32 R28, R29, 0x10, R186 ;  /* 0x000000101d1c7825 */ /* 0x000fc800078e00ba */
[----:B------:R-:W-:Y:S01]  /*22be0*/  FFMA.FTZ R170, R170, R159, R119 ;  /* 0x0000009faaaa7223 */ /* 0x000fe20000010077 */
[----:B------:R-:W-:Y:S01]  /*22bf0*/  FMUL.FTZ R169, R207, R172 ;  /* 0x000000accfa97220 */ /* 0x000fe20000410000 */
[----:B------:R-:W-:Y:S01]  /*22c00*/  FFMA.FTZ R23, R23, R138, R98 ;  /* 0x0000008a17177223 */ /* 0x000fe20000010062 */
[----:B------:R-:W-:-:S04]  /*22c10*/  IMAD.WIDE.U32 R26, R27, 0x10, R186 ;  /* 0x000000101b1a7825 */ /* 0x000fc800078e00ba */
[----:B------:R-:W-:Y:S01]  /*22c20*/  FFMA.FTZ R194, R194, R139, R99 ;  /* 0x0000008bc2c27223 */ /* 0x000fe20000010063 */
[C---:B------:R-:W-:Y:S01]  /*22c30*/  FMUL.FTZ R198, R207.reuse, R174 ;  /* 0x000000aecfc67220 */ /* 0x040fe20000410000 */
[----:B------:R-:W-:Y:S01]  /*22c40*/  FMUL.FTZ R171, R207, R188 ;  /* 0x000000bccfab7220 */ /* 0x000fe20000410000 */
[----:B------:R-:W-:-:S04]  /*22c50*/  IMAD.WIDE.U32 R186, R25, 0x10, R186 ;  /* 0x0000001019ba7825 */ /* 0x000fc800078e00ba */
        /* <DEDUP_REMOVED lines=21> */
[----:B------:R-:W-:Y:S01]  /*22db0*/  F2FP.BF16.F32.PACK_AB R13, R164, R13 ;  /* 0x0000000da40d723e */ /* 0x000fe200000010ff */
        /* <DEDUP_REMOVED lines=43> */
[----:B------:R-:W-:Y:S02]  /*23070*/  F2FP.BF16.F32.PACK_AB R165, R202, R165 ;  /* 0x000000a5caa5723e */ /* 0x000fe400000010ff */
        /* <DEDUP_REMOVED lines=16> */
.L_x_10085:
[----:B0-----:R-:W0:Y:S01]  /*23180*/  LDC.64 R12, c[0x0][0x380] ;  /* 0x0000e000ff0c7b82 */ /* 0x001e220000000a00 */
[----:B------:R-:W-:Y:S01]  /*23190*/  UPLOP3.LUT UP0, UPT, UPT, UPT, UP0, 0x40, 0x4 ;  /* 0x000000000004789c */ /* 0x000fe20003f0e800 */
[----:B0-----:R-:W-:-:S04]  /*231a0*/  IADD3 R35, PT, PT, R35, R12, RZ ;  /* 0x0000000c23237210 */ /* 0x001fc80007ffe0ff */
[----:B------:R-:W-:-:S13]  /*231b0*/  ISETP.GE.AND P0, PT, R35, R13, PT ;  /* 0x0000000d2300720c */ /* 0x000fda0003f06270 */
[----:B------:R-:W-:Y:S05]  /*231c0*/  @!P0 BRA `(.L_x_10086) ;  /* 0xfffffdd800a08947 */ /* 0x000fea000383ffff */
[----:B------:R-:W-:Y:S05]  /*231d0*/  EXIT ;  /* 0x000000000000794d */ /* 0x000fea0003800000 */
.L_x_10087:
        /* <DEDUP_REMOVED lines=10> */
.L_x_34027:


//--------------------- .text._ZN10layer_norm13ln_fwd_kernelINS_13Kernel_traitsI13__nv_bfloat16S2_fS2_fjLj5120ELj1ELj1ELj4ELj16ENS_18Kernel_traits_baseILj5120ES2_S2_fS2_fjLj128EEEEELb0ELb0ELb0ELb0EEEvNS_9FwdParamsE --------------------------
	.section	.text._ZN10layer_norm13ln_fwd_kernelINS_13Kernel_traitsI13__nv_bfloat16S2_fS2_fjLj5120ELj1ELj1ELj4ELj16ENS_18Kernel_traits_baseILj5120ES2_S2_fS2_fjLj128EEEEELb0ELb0ELb0ELb0EEEvNS_9FwdParamsE,"ax",@progbits
	.align	128
        .global         _ZN10layer_norm13ln_fwd_kernelINS_13Kernel_traitsI13__nv_bfloat16S2_fS2_fjLj5120ELj1ELj1ELj4ELj16ENS_18Kernel_traits_baseILj5120ES2_S2_fS2_fjLj128EEEEELb0ELb0ELb0ELb0EEEvNS_9FwdParamsE
        .type           _ZN10layer_norm13ln_fwd_kernelINS_13Kernel_traitsI13__nv_bfloat16S2_fS2_fjLj5120ELj1ELj1ELj4ELj16ENS_18Kernel_traits_baseILj5120ES2_S2_fS2_fjLj128EEEEELb0ELb0ELb0ELb0EEEvNS_9FwdParamsE,@function
        .size           _ZN10layer_norm13ln_fwd_kernelINS_13Kernel_traitsI13__nv_bfloat16S2_fS2_fjLj5120ELj1ELj1ELj4ELj16ENS_18Kernel_traits_baseILj5120ES2_S2_fS2_fjLj128EEEEELb0ELb0ELb0ELb0EEEvNS_9FwdParamsE,(.L_x_34028 - _ZN10layer_norm13ln_fwd_kernelINS_13Kernel_traitsI13__nv_bfloat16S2_fS2_fjLj5120ELj1ELj1ELj4ELj16ENS_18Kernel_traits_baseILj5120ES2_S2_fS2_fjLj128EEEEELb0ELb0ELb0ELb0EEEvNS_9FwdParamsE)
        .other          _ZN10layer_norm13ln_fwd_kernelINS_13Kernel_traitsI13__nv_bfloat16S2_fS2_fjLj5120ELj1ELj1ELj4ELj16ENS_18Kernel_traits_baseILj5120ES2_S2_fS2_fjLj128EEEEELb0ELb0ELb0ELb0EEEvNS_9FwdParamsE,@"STO_CUDA_ENTRY STV_DEFAULT"
_ZN10layer_norm13ln_fwd_kernelINS_13Kernel_traitsI13__nv_bfloat16S2_fS2_fjLj5120ELj1ELj1ELj4ELj16ENS_18Kernel_traits_baseILj5120ES2_S2_fS2_fjLj128EEEEELb0ELb0ELb0ELb0EEEvNS_9FwdParamsE:
.text._ZN10layer_norm13ln_fwd_kernelINS_13Kernel_traitsI13__nv_bfloat16S2_fS2_fjLj5120ELj1ELj1ELj4ELj16ENS_18Kernel_traits_baseILj5120ES2_S2_fS2_fjLj128EEEEELb0ELb0ELb0ELb0EEEvNS_9FwdParamsE:
        /* <DEDUP_REMOVED lines=59> */
.L_x_10089:
        /* <DEDUP_REMOVED lines=19> */
[C---:B---3--:R-:W-:Y:S01]  /*04e0*/  @P3 IMAD.WIDE.U32 R10, R61.reuse, 0x10, R10 ;  /* 0x000000103d0a3825 */ /* 0x048fe200078e000a */
[----:B------:R-:W-:-:S04]  /*04f0*/  @P3 IADD3 R61, PT, PT, R61, 0x80, RZ ;  /* 0x000000803d3d3810 */ /* 0x000fc80007ffe0ff */
        /* <DEDUP_REMOVED lines=17> */
.L_x_10090:
[----:B------:R-:W-:Y:S05]  /*0610*/  BSYNC.RECONVERGENT B0 ;  /* 0x0000000000007941 */ /* 0x000fea0003800200 */
.L_x_10088:
[----:B------:R-:W0:Y:S02]  /*0620*/  LDCU UR4, c[0x0][0x384] ;  /* 0x00007080ff0477ac */ /* 0x000e240008000800 */
[----:B0-----:R-:W-:-:S13]  /*0630*/  ISETP.GE.AND P0, PT, R127, UR4, PT ;  /* 0x000000047f007c0c */ /* 0x001fda000bf06270 */
[----:B------:R-:W-:Y:S05]  /*0640*/  @P0 EXIT ;  /* 0x000000000000094d */ /* 0x000fea0003800000 */
[----:B------:R-:W0:Y:S01]  /*0650*/  LDC.64 R6, c[0x0][0x3e0] ;  /* 0x0000f800ff067b82 */ /* 0x000e220000000a00 */
[----:B------:R-:W-:Y:S01]  /*0660*/  SHF.R.S32.HI R19, RZ, 0x3, R19 ;  /* 0x00000003ff137819 */ /* 0x000fe20000011413 */
[----:B------:R-:W-:Y:S01]  /*0670*/  UPLOP3.LUT UP1, UPT, UPT, UPT, UPT, 0x40, 0x4 ;  /* 0x000000000004789c */ /* 0x000fe20003f2e870 */
[----:B-----5:R-:W-:Y:S01]  /*0680*/  PRMT R126, R23, 0x7632, R126 ;  /* 0x00007632177e7816 */ /* 0x020fe2000000007e */
[----:B------:R-:W1:Y:S01]  /*0690*/  LDCU UR12, c[0x0][0x388] ;  /* 0x00007100ff0c77ac */ /* 0x000e620008000800 */
[C---:B------:R-:W-:Y:S02]  /*06a0*/  LOP3.LUT R3, R19.reuse, 0x7f, RZ, 0xc0, !PT ;  /* 0x0000007f13037812 */ /* 0x040fe400078ec0ff */
[----:B------:R-:W-:Y:S01]  /*06b0*/  SHF.L.U32 R19, R19, 0x1, RZ ;  /* 0x0000000113137819 */ /* 0x000fe200000006ff */
[----:B------:R-:W2:Y:S01]  /*06c0*/  LDCU.U8 UR10, c[0x0][0x410] ;  /* 0x00008200ff0a77ac */ /* 0x000ea20008000000 */
[----:B------:R-:W-:Y:S01]  /*06d0*/  PRMT R125, R27, 0x7632, R125 ;  /* 0x000076321b7d7816 */ /* 0x000fe2000000007d */
[----:B------:R-:W-:Y:S01]  /*06e0*/  IMAD R0, R0, -0x20, R3 ;  /* 0xffffffe000007824 */ /* 0x000fe200078e0203 */
[----:B------:R-:W-:Y:S01]  /*06f0*/  VIADDMNMX R3, R3, -R18, RZ, !PT ;  /* 0x8000001203037246 */ /* 0x000fe200078001ff */
[----:B------:R-:W3:Y:S01]  /*0700*/  LDCU UR11, c[0x0][0x400] ;  /* 0x00008000ff0b77ac */ /* 0x000ee20008000800 */
[----:B------:R-:W-:-:S02]  /*0710*/  PRMT R124, R22, 0x7632, R124 ;  /* 0x00007632167c7816 */ /* 0x000fc4000000007c */
[----:B------:R-:W-:Y:S01]  /*0720*/  VIMNMX R2, PT, PT, RZ, R0, !PT ;  /* 0x00000000ff027248 */ /* 0x000fe20007fe0100 */
[----:B------:R-:W4:Y:S01]  /*0730*/  LDCU.64 UR8, c[0x0][0x3a0] ;  /* 0x00007400ff0877ac */ /* 0x000f220008000a00 */
[----:B------:R-:W-:Y:S02]  /*0740*/  LOP3.LUT R0, R19, 0xffffff00, RZ, 0xc0, !PT ;  /* 0xffffff0013007812 */ /* 0x000fe400078ec0ff */
[----:B------:R-:W-:Y:S02]  /*0750*/  VIMNMX R3, PT, PT, R3, 0x20, PT ;  /* 0x0000002003037848 */ /* 0x000fe40003fe0100 */
[----:B------:R-:W-:Y:S02]  /*0760*/  VIMNMX R5, PT, PT, R2, 0x20, PT ;  /* 0x0000002002057848 */ /* 0x000fe40003fe0100 */
[----:B------:R-:W-:Y:S02]  /*0770*/  PRMT R123, R26, 0x7632, R123 ;  /* 0x000076321a7b7816 */ /* 0x000fe4000000007b */
[----:B0-----:R-:W-:-:S02]  /*0780*/  ISETP.NE.U32.AND P0, PT, R6, RZ, PT ;  /* 0x000000ff0600720c */ /* 0x001fc40003f05070 */
[-C--:B------:R-:W-:Y:S02]  /*0790*/  LEA R6, R3, R0.reuse, 0x3 ;  /* 0x0000000003067211 */ /* 0x080fe400078e18ff */
[----:B------:R-:W-:Y:S02]  /*07a0*/  LEA R0, R5, R0, 0x3 ;  /* 0x0000000005007211 */ /* 0x000fe400078e18ff */
[----:B------:R-:W-:Y:S02]  /*07b0*/  I2FP.F32.U32 R8, R6 ;  /* 0x0000000600087245 */ /* 0x000fe40000201000 */
[----:B------:R-:W-:Y:S02]  /*07c0*/  ISETP.NE.AND.EX P0, PT, R7, RZ, PT, P0 ;  /* 0x000000ff0700720c */ /* 0x000fe40003f05300 */
[----:B------:R-:W-:Y:S02]  /*07d0*/  PRMT R122, R21, 0x7632, R122 ;  /* 0x00007632157a7816 */ /* 0x000fe4000000007a */
[----:B------:R-:W0:Y:S01]  /*07e0*/  MUFU.RCP R8, R8 ;  /* 0x0000000800087308 */ /* 0x000e220000001000 */
        /* <DEDUP_REMOVED lines=35> */
.L_x_10125:
        /* <DEDUP_REMOVED lines=15> */
[----:B0-----:R-:W-:-:S05]  /*0b10*/  IMAD.WIDE.U32 R92, R129, 0x10, R92 ;  /* 0x00000010815c7825 */ /* 0x001fca00078e005c */
[----:B------:R0:W5:Y:S01]  /*0b20*/  LDG.E.128 R96, desc[UR6][R92.64] ;  /* 0x000000065c607981 */ /* 0x000162000c1e1d00 */
[----:B------:R-:W-:-:S04]  /*0b30*/  UISETP.NE.U32.AND UP0, UPT, UR8, URZ, UPT ;  /* 0x000000ff0800728c */ /* 0x000fc8000bf05070 */
[----:B------:R-:W-:-:S09]  /*0b40*/  UISETP.NE.AND.EX UP0, UPT, UR9, URZ, UPT, UP0 ;  /* 0x000000ff0900728c */ /* 0x000fd2000bf05300 */
[----:B0-----:R-:W-:Y:S05]  /*0b50*/  BRA.U !UP0, `(.L_x_10093) ;  /* 0x0000000108647547 */ /* 0x001fea000b800000 */
[----:B------:R-:W0:Y:S02]  /*0b60*/  LDC.64 R132, c[0x0][0x3a0] ;  /* 0x0000e800ff847b82 */ /* 0x000e240000000a00 */
[----:B0-----:R-:W-:-:S05]  /*0b70*/  IMAD.WIDE.U32 R132, R129, 0x20, R132 ;  /* 0x0000002081847825 */ /* 0x001fca00078e0084 */
[----:B------:R-:W2:Y:S04]  /*0b80*/  LDG.E.128 R100, desc[UR6][R132.64] ;  /* 0x0000000684647981 */ /* 0x000ea8000c1e1d00 */
[----:B------:R-:W3:Y:S01]  /*0b90*/  LDG.E.128 R92, desc[UR6][R132.64+0x10] ;  /* 0x00001006845c7981 */ /* 0x000ee2000c1e1d00 */
[C---:B-----5:R-:W-:Y:S02]  /*0ba0*/  PRMT R134, R96.reuse, 0x7632, R134 ;  /* 0x0000763260867816 */ /* 0x060fe40000000086 */
[----:B------:R-:W-:Y:S02]  /*0bb0*/  SHF.L.U32 R135, R96, 0x10, RZ ;  /* 0x0000001060877819 */ /* 0x000fe400000006ff */
[C---:B------:R-:W-:Y:S02]  /*0bc0*/  PRMT R136, R98.reuse, 0x7632, R136 ;  /* 0x0000763262887816 */ /* 0x040fe40000000088 */
[----:B------:R-:W-:-:S02]  /*0bd0*/  SHF.L.U32 R137, R98, 0x10, RZ ;  /* 0x0000001062897819 */ /* 0x000fc400000006ff */
[----:B------:R-:W-:Y:S02]  /*0be0*/  PRMT R96, R97, 0x7632, R96 ;  /* 0x0000763261607816 */ /* 0x000fe40000000060 */
[----:B------:R-:W-:Y:S02]  /*0bf0*/  PRMT R98, R99, 0x7632, R98 ;  /* 0x0000763263627816 */ /* 0x000fe40000000062 */
[----:B------:R-:W-:Y:S02]  /*0c00*/  SHF.L.U32 R97, R97, 0x10, RZ ;  /* 0x0000001061617819 */ /* 0x000fe400000006ff */
[----:B------:R-:W-:Y:S02]  /*0c10*/  SHF.L.U32 R134, R134, 0x10, RZ ;  /* 0x0000001086867819 */ /* 0x000fe400000006ff */
[----:B------:R-:W-:Y:S02]  /*0c20*/  SHF.L.U32 R99, R99, 0x10, RZ ;  /* 0x0000001063637819 */ /* 0x000fe400000006ff */
[----:B------:R-:W-:-:S02]  /*0c30*/  SHF.L.U32 R96, R96, 0x10, RZ ;  /* 0x0000001060607819 */ /* 0x000fc400000006ff */
[----:B------:R-:W-:Y:S02]  /*0c40*/  SHF.L.U32 R136, R136, 0x10, RZ ;  /* 0x0000001088887819 */ /* 0x000fe400000006ff */
[----:B------:R-:W-:Y:S01]  /*0c50*/  SHF.L.U32 R98, R98, 0x10, RZ ;  /* 0x0000001062627819 */ /* 0x000fe200000006ff */
[-C--:B--2---:R-:W-:Y:S01]  /*0c60*/  FFMA.FTZ R100, R135, R131.reuse, R100 ;  /* 0x0000008387647223 */ /* 0x084fe20000010064 */
[-C--:B------:R-:W-:Y:S01]  /*0c70*/  FFMA.FTZ R101, R134, R131.reuse, R101 ;  /* 0x0000008386657223 */ /* 0x080fe20000010065 */
[-C--:B------:R-:W-:Y:S01]  /*0c80*/  FFMA.FTZ R102, R97, R131.reuse, R102 ;  /* 0x0000008361667223 */ /* 0x080fe20000010066 */
[-C--:B------:R-:W-:Y:S01]  /*0c90*/  FFMA.FTZ R103, R96, R131.reuse, R103 ;  /* 0x0000008360677223 */ /* 0x080fe20000010067 */
[-C--:B---3--:R-:W-:Y:S01]  /*0ca0*/  FFMA.FTZ R92, R137, R131.reuse, R92 ;  /* 0x00000083895c7223 */ /* 0x088fe2000001005c */
[-C--:B------:R-:W-:Y:S01]  /*0cb0*/  FFMA.FTZ R93, R136, R131.reuse, R93 ;  /* 0x00000083885d7223 */ /* 0x080fe2000001005d */
[-C--:B------:R-:W-:Y:S01]  /*0cc0*/  FFMA.FTZ R94, R99, R131.reuse, R94 ;  /* 0x00000083635e7223 */ /* 0x080fe2000001005e */
[----:B------:R-:W-:Y:S01]  /*0cd0*/  FFMA.FTZ R95, R98, R131, R95 ;  /* 0x00000083625f7223 */ /* 0x000fe2000001005f */
[----:B------:R-:W-:Y:S06]  /*0ce0*/  BRA `(.L_x_10094) ;  /* 0x0000000000507947 */ /* 0x000fec0003800000 */
.L_x_10093:
[----:B-----5:R-:W-:Y:S02]  /*0cf0*/  PRMT R92, R96, 0x7632, R92 ;  /* 0x00007632605c7816 */ /* 0x020fe4000000005c */
[----:B------:R-:W-:Y:S02]  /*0d00*/  PRMT R93, R97, 0x7632, R93 ;  /* 0x00007632615d7816 */ /* 0x000fe4000000005d */
[C---:B------:R-:W-:Y:S02]  /*0d10*/  PRMT R94, R98.reuse, 0x7632, R94 ;  /* 0x00007632625e7816 */ /* 0x040fe4000000005e */
[----:B------:R-:W-:Y:S02]  /*0d20*/  PRMT R95, R99, 0x7632, R95 ;  /* 0x00007632635f7816 */ /* 0x000fe4000000005f */
[----:B------:R-:W-:Y:S02]  /*0d30*/  SHF.L.U32 R134, R98, 0x10, RZ ;  /* 0x0000001062867819 */ /* 0x000fe400000006ff */
        /* <DEDUP_REMOVED lines=14> */
[----:B------:R-:W-:-:S07]  /*0e20*/  FMUL.FTZ R95, R140, R131 ;  /* 0x000000838c5f7220 */ /* 0x000fce0000410000 */
.L_x_10094:
[----:B------:R-:W0:Y:S01]  /*0e30*/  LDC.64 R96, c[0x0][0x3a8] ;  /* 0x0000ea00ff607b82 */ /* 0x000e220000000a00 */
[C---:B------:R-:W-:Y:S01]  /*0e40*/  IADD3 R133, PT, PT, R129.reuse, 0x80, RZ ;  /* 0x0000008081857810 */ /* 0x040fe20007ffe0ff */
[----:B0-----:R-:W-:-:S05]  /*0e50*/  IMAD.WIDE.U32 R96, R129, 0x20, R96 ;  /* 0x0000002081607825 */ /* 0x001fca00078e0060 */
[----:B------:R0:W-:Y:S04]  /*0e60*/  STG.E.128 desc[UR6][R96.64], R100 ;  /* 0x0000006460007986 */ /* 0x0001e8000c101d06 */
[----:B------:R0:W-:Y:S02]  /*0e70*/  STG.E.128 desc[UR6][R96.64+0x10], R92 ;  /* 0x0000105c60007986 */ /* 0x0001e4000c101d06 */
.L_x_10092:
[----:B------:R-:W-:Y:S05]  /*0e80*/  BSYNC.RECONVERGENT B0 ;  /* 0x0000000000007941 */ /* 0x000fea0003800200 */
.L_x_10091:
[----:B------:R-:W-:Y:S01]  /*0e90*/  ISETP.GE.U32.AND P2, PT, R128, 0x100, PT ;  /* 0x000001008000780c */ /* 0x000fe20003f46070 */
[----:B------:R-:W-:Y:S03]  /*0ea0*/  BSSY.RECONVERGENT B0, `(.L_x_10095) ;  /* 0x000003b000007945 */ /* 0x000fe60003800200 */
[----:B------:R-:W-:-:S09]  /*0eb0*/  P2R R132, PR, RZ, 0x4 ;  /* 0x00000004ff847803 */ /* 0x000fd20000000000 */
[----:B------:R-:W-:Y:S05]  /*0ec0*/  @!P2 BRA `(.L_x_10096) ;  /* 0x0000000000e0a947 */ /* 0x000fea0003800000 */
[----:B------:R-:W1:Y:S02]  /*0ed0*/  LDC.64 R60, c[0x0][0x390] ;  /* 0x0000e400ff3c7b82 */ /* 0x000e640000000a00 */
[----:B-1----:R-:W-:-:S06]  /*0ee0*/  IMAD.WIDE.U32 R60, R133, 0x10, R60 ;  /* 0x00000010853c7825 */ /* 0x002fcc00078e003c */
[----:B------:R-:W5:Y:S01]  /*0ef0*/  LDG.E.128 R60, desc[UR6][R60.64] ;  /* 0x000000063c3c7981 */ /* 0x000f62000c1e1d00 */
[----:B------:R-:W-:-:S04]  /*0f00*/  UISETP.NE.U32.AND UP0, UPT, UR8, URZ, UPT ;  /* 0x000000ff0800728c */ /* 0x000fc8000bf05070 */
[----:B------:R-:W-:-:S09]  /*0f10*/  UISETP.NE.AND.EX UP0, UPT, UR9, URZ, UPT, UP0 ;  /* 0x000000ff0900728c */ /* 0x000fd2000bf05300 */
[----:B------:R-:W-:Y:S05]  /*0f20*/  BRA.U !UP0, `(.L_x_10097) ;  /* 0x0000000108647547 */ /* 0x000fea000b800000 */
[----:B------:R-:W1:Y:S02]  /*0f30*/  LDC.64 R134, c[0x0][0x3a0] ;  /* 0x0000e800ff867b82 */ /* 0x000e640000000a00 */
[----:B-1----:R-:W-:-:S05]  /*0f40*/  IMAD.WIDE.U32 R134, R133, 0x20, R134 ;  /* 0x0000002085867825 */ /* 0x002fca00078e0086 */
[----:B0-----:R-:W2:Y:S04]  /*0f50*/  LDG.E.128 R96, desc[UR6][R134.64] ;  /* 0x0000000686607981 */ /* 0x001ea8000c1e1d00 */
[----:B------:R-:W3:Y:S01]  /*0f60*/  LDG.E.128 R64, desc[UR6][R134.64+0x10] ;  /* 0x0000100686407981 */ /* 0x000ee2000c1e1d00 */
[----:B-----5:R-:W-:Y:S02]  /*0f70*/  PRMT R136, R60, 0x7632, R136 ;  /* 0x000076323c887816 */ /* 0x020fe40000000088 */
        /* <DEDUP_REMOVED lines=20> */
.L_x_10097:
        /* <DEDUP_REMOVED lines=8> */
[----:B0-----:R-:W-:Y:S01]  /*1140*/  SHF.L.U32 R96, R64, 0x10, RZ ;  /* 0x0000001040607819 */ /* 0x001fe200000006ff */
        /* <DEDUP_REMOVED lines=11> */
.L_x_10098:
[----:B------:R-:W0:Y:S02]  /*1200*/  LDC.64 R96, c[0x0][0x3a8] ;  /* 0x0000ea00ff607b82 */ /* 0x000e240000000a00 */
[C---:B0-----:R-:W-:Y:S01]  /*1210*/  IMAD.WIDE.U32 R96, R133.reuse, 0x20, R96 ;  /* 0x0000002085607825 */ /* 0x041fe200078e0060 */
[----:B------:R-:W-:-:S04]  /*1220*/  IADD3 R133, PT, PT, R133, 0x80, RZ ;  /* 0x0000008085857810 */ /* 0x000fc80007ffe0ff */
[----:B------:R1:W-:Y:S04]  /*1230*/  STG.E.128 desc[UR6][R96.64], R60 ;  /* 0x0000003c60007986 */ /* 0x0003e8000c101d06 */
[----:B------:R1:W-:Y:S02]  /*1240*/  STG.E.128 desc[UR6][R96.64+0x10], R64 ;  /* 0x0000104060007986 */ /* 0x0003e4000c101d06 */
.L_x_10096:
[----:B------:R-:W-:Y:S05]  /*1250*/  BSYNC.RECONVERGENT B0 ;  /* 0x0000000000007941 */ /* 0x000fea0003800200 */
.L_x_10095:
[----:B------:R-:W-:Y:S01]  /*1260*/  ISETP.GE.U32.AND P2, PT, R128, 0x180, PT ;  /* 0x000001808000780c */ /* 0x000fe20003f46070 */
[----:B------:R-:W-:-:S12]  /*1270*/  BSSY.RECONVERGENT B0, `(.L_x_10099) ;  /* 0x000003a000007945 */ /* 0x000fd80003800200 */
[----:B------:R-:W-:Y:S05]  /*1280*/  @!P2 BRA `(.L_x_10100) ;  /* 0x0000000000e0a947 */ /* 0x000fea0003800000 */
[----:B------:R-:W2:Y:S02]  /*1290*/  LDC.64 R68, c[0x0][0x390] ;  /* 0x0000e400ff447b82 */ /* 0x000ea40000000a00 */
[----:B--2---:R-:W-:-:S06]  /*12a0*/  IMAD.WIDE.U32 R68, R133, 0x10, R68 ;  /* 0x0000001085447825 */ /* 0x004fcc00078e0044 */
[----:B------:R-:W5:Y:S01]  /*12b0*/  LDG.E.128 R68, desc[UR6][R68.64] ;  /* 0x0000000644447981 */ /* 0x000f62000c1e1d00 */
[----:B------:R-:W-:-:S04]  /*12c0*/  UISETP.NE.U32.AND UP0, UPT, UR8, URZ, UPT ;  /* 0x000000ff0800728c */ /* 0x000fc8000bf05070 */
[----:B------:R-:W-:-:S09]  /*12d0*/  UISETP.NE.AND.EX UP0, UPT, UR9, URZ, UPT, UP0 ;  /* 0x000000ff0900728c */ /* 0x000fd2000bf05300 */
[----:B------:R-:W-:Y:S05]  /*12e0*/  BRA.U !UP0, `(.L_x_10101) ;  /* 0x0000000108647547 */ /* 0x000fea000b800000 */
[----:B------:R-:W2:Y:S02]  /*12f0*/  LDC.64 R134, c[0x0][0x3a0] ;  /* 0x0000e800ff867b82 */ /* 0x000ea40000000a00 */
[----:B--2---:R-:W-:-:S05]  /*1300*/  IMAD.WIDE.U32 R134, R133, 0x20, R134 ;  /* 0x0000002085867825 */ /* 0x004fca00078e0086 */
[----:B01----:R-:W2:Y:S04]  /*1310*/  LDG.E.128 R96, desc[UR6][R134.64] ;  /* 0x0000000686607981 */ /* 0x003ea8000c1e1d00 */
        /* <DEDUP_REMOVED lines=22> */
.L_x_10101:
        /* <DEDUP_REMOVED lines=8> */
[----:B01----:R-:W-:Y:S01]  /*1500*/  SHF.L.U32 R96, R72, 0x10, RZ ;  /* 0x0000001048607819 */ /* 0x003fe200000006ff */
        /* <DEDUP_REMOVED lines=11> */
.L_x_10102:
[----:B------:R-:W0:Y:S02]  /*15c0*/  LDC.64 R96, c[0x0][0x3a8] ;  /* 0x0000ea00ff607b82 */ /* 0x000e240000000a00 */
[C---:B0-----:R-:W-:Y:S01]  /*15d0*/  IMAD.WIDE.U32 R96, R133.reuse, 0x20, R96 ;  /* 0x0000002085607825 */ /* 0x041fe200078e0060 */
[----:B------:R-:W-:-:S04]  /*15e0*/  IADD3 R133, PT, PT, R133, 0x80, RZ ;  /* 0x0000008085857810 */ /* 0x000fc80007ffe0ff */
[----:B------:R2:W-:Y:S04]  /*15f0*/  STG.E.128 desc[UR6][R96.64], R68 ;  /* 0x0000004460007986 */ /* 0x0005e8000c101d06 */
[----:B------:R2:W-:Y:S02]  /*1600*/  STG.E.128 desc[UR6][R96.64+0x10], R72 ;  /* 0x0000104860007986 */ /* 0x0005e4000c101d06 */
.L_x_10100:
[----:B------:R-:W-:Y:S05]  /*1610*/  BSYNC.RECONVERGENT B0 ;  /* 0x0000000000007941 */ /* 0x000fea0003800200 */
.L_x_10099:
[----:B------:R-:W-:Y:S01]  /*1620*/  ISETP.GE.U32.AND P3, PT, R128, 0x200, PT ;  /* 0x000002008000780c */ /* 0x000fe20003f66070 */
[----:B------:R-:W-:-:S12]  /*1630*/  BSSY.RECONVERGENT B0, `(.L_x_10103) ;  /* 0x000003a000007945 */ /* 0x000fd80003800200 */
[----:B------:R-:W-:Y:S05]  /*1640*/  @!P3 BRA `(.L_x_10104) ;  /* 0x0000000000e0b947 */ /* 0x000fea0003800000 */
[----:B------:R-:W3:Y:S02]  /*1650*/  LDC.64 R76, c[0x0][0x390] ;  /* 0x0000e400ff4c7b82 */ /* 0x000ee40000000a00 */
[----:B---3--:R-:W-:-:S06]  /*1660*/  IMAD.WIDE.U32 R76, R133, 0x10, R76 ;  /* 0x00000010854c7825 */ /* 0x008fcc00078e004c */
[----:B------:R-:W5:Y:S01]  /*1670*/  LDG.E.128 R76, desc[UR6][R76.64] ;  /* 0x000000064c4c7981 */ /* 0x000f62000c1e1d00 */
[----:B------:R-:W-:-:S04]  /*1680*/  UISETP.NE.U32.AND UP0, UPT, UR8, URZ, UPT ;  /* 0x000000ff0800728c */ /* 0x000fc8000bf05070 */
[----:B------:R-:W-:-:S09]  /*1690*/  UISETP.NE.AND.EX UP0, UPT, UR9, URZ, UPT, UP0 ;  /* 0x000000ff0900728c */ /* 0x000fd2000bf05300 */
[----:B------:R-:W-:Y:S05]  /*16a0*/  BRA.U !UP0, `(.L_x_10105) ;  /* 0x0000000108647547 */ /* 0x000fea000b800000 */
[----:B------:R-:W3:Y:S02]  /*16b0*/  LDC.64 R134, c[0x0][0x3a0] ;  /* 0x0000e800ff867b82 */ /* 0x000ee40000000a00 */
[----:B---3--:R-:W-:-:S05]  /*16c0*/  IMAD.WIDE.U32 R134, R133, 0x20, R134 ;  /* 0x0000002085867825 */ /* 0x008fca00078e0086 */
[----:B012---:R-:W2:Y:S04]  /*16d0*/  LDG.E.128 R96, desc[UR6][R134.64] ;  /* 0x0000000686607981 */ /* 0x007ea8000c1e1d00 */
        /* <DEDUP_REMOVED lines=22> */
.L_x_10105:
        /* <DEDUP_REMOVED lines=8> */
[----:B012---:R-:W-:Y:S01]  /*18c0*/  SHF.L.U32 R96, R80, 0x10, RZ ;  /* 0x0000001050607819 */ /* 0x007fe200000006ff */
        /* <DEDUP_REMOVED lines=11> */
.L_x_10106:
[----:B------:R-:W0:Y:S02]  /*1980*/  LDC.64 R96, c[0x0][0x3a8] ;  /* 0x0000ea00ff607b82 */ /* 0x000e240000000a00 */
[C---:B0-----:R-:W-:Y:S01]  /*1990*/  IMAD.WIDE.U32 R96, R133.reuse, 0x20, R96 ;  /* 0x0000002085607825 */ /* 0x041fe200078e0060 */
[----:B------:R-:W-:-:S04]  /*19a0*/  IADD3 R133, PT, PT, R133, 0x80, RZ ;  /* 0x0000008085857810 */ /* 0x000fc80007ffe0ff */
[----:B------:R3:W-:Y:S04]  /*19b0*/  STG.E.128 desc[UR6][R96.64], R76 ;  /* 0x0000004c60007986 */ /* 0x0007e8000c101d06 */
[----:B------:R3:W-:Y:S02]  /*19c0*/  STG.E.128 desc[UR6][R96.64+0x10], R80 ;  /* 0x0000105060007986 */ /* 0x0007e4000c101d06 */
.L_x_10104:
[----:B------:R-:W-:Y:S05]  /*19d0*/  BSYNC.RECONVERGENT B0 ;  /* 0x0000000000007941 */ /* 0x000fea0003800200 */
.L_x_10103:
[----:B------:R-:W-:Y:S01]  /*19e0*/  ISETP.GE.U32.AND P4, PT, R128, 0x280, PT ;  /* 0x000002808000780c */ /* 0x000fe20003f86070 */
[----:B------:R-:W-:-:S12]  /*19f0*/  BSSY.RECONVERGENT B0, `(.L_x_10107) ;  /* 0x0000039000007945 */ /* 0x000fd80003800200 */
[----:B------:R-:W-:Y:S05]  /*1a00*/  @!P4 BRA `(.L_x_10108) ;  /* 0x0000000000dcc947 */ /* 0x000fea0003800000 */
[----:B------:R-:W4:Y:S02]  /*1a10*/  LDC.64 R84, c[0x0][0x390] ;  /* 0x0000e400ff547b82 */ /* 0x000f240000000a00 */
[----:B----4-:R-:W-:-:S06]  /*1a20*/  IMAD.WIDE.U32 R84, R133, 0x10, R84 ;  /* 0x0000001085547825 */ /* 0x010fcc00078e0054 */
[----:B------:R-:W5:Y:S01]  /*1a30*/  LDG.E.128 R84, desc[UR6][R84.64] ;  /* 0x0000000654547981 */ /* 0x000f62000c1e1d00 */
[----:B------:R-:W-:-:S04]  /*1a40*/  UISETP.NE.U32.AND UP0, UPT, UR8, URZ, UPT ;  /* 0x000000ff0800728c */ /* 0x000fc8000bf05070 */
[----:B------:R-:W-:-:S09]  /*1a50*/  UISETP.NE.AND.EX UP0, UPT, UR9, URZ, UPT, UP0 ;  /* 0x000000ff0900728c */ /* 0x000fd2000bf05300 */
[----:B------:R-:W-:Y:S05]  /*1a60*/  BRA.U !UP0, `(.L_x_10109) ;  /* 0x0000000108647547 */ /* 0x000fea000b800000 */
[----:B------:R-:W4:Y:S02]  /*1a70*/  LDC.64 R134, c[0x0][0x3a0] ;  /* 0x0000e800ff867b82 */ /* 0x000f240000000a00 */
[----:B----4-:R-:W-:-:S05]  /*1a80*/  IMAD.WIDE.U32 R134, R133, 0x20, R134 ;  /* 0x0000002085867825 */ /* 0x010fca00078e0086 */
[----:B0123--:R-:W2:Y:S04]  /*1a90*/  LDG.E.128 R96, desc[UR6][R134.64] ;  /* 0x0000000686607981 */ /* 0x00fea8000c1e1d00 */
        /* <DEDUP_REMOVED lines=22> */
.L_x_10109:
[C---:B-----5:R-:W-:Y:S02]  /*1c00*/  PRMT R89, R87.reuse, 0x7632, R89 ;  /* 0x0000763257597816 */ /* 0x060fe40000000059 */
[----:B------:R-:W-:Y:S02]  /*1c10*/  SHF.L.U32 R90, R87, 0x10, RZ ;  /* 0x00000010575a7819 */ /* 0x000fe400000006ff */
[C---:B------:R-:W-:Y:S02]  /*1c20*/  PRMT R88, R85.reuse, 0x7632, R88 ;  /* 0x0000763255587816 */ /* 0x040fe40000000058 */
[----:B------:R-:W-:Y:S01]  /*1c30*/  SHF.L.U32 R98, R85, 0x10, RZ ;  /* 0x0000001055627819 */ /* 0x000fe200000006ff */
[----:B------:R-:W-:Y:S01]  /*1c40*/  FMUL.FTZ R90, R90, R131 ;  /* 0x000000835a5a7220 */ /* 0x000fe20000410000 */
[----:B------:R-:W-:Y:S02]  /*1c50*/  PRMT R87, R84, 0x7632, R87 ;  /* 0x0000763254577816 */ /* 0x000fe40000000057 */
[----:B------:R-:W-:-:S02]  /*1c60*/  PRMT R85, R86, 0x7632, R85 ;  /* 0x0000763256557816 */ /* 0x000fc40000000055 */
[----:B------:R-:W-:Y:S02]  /*1c70*/  SHF.L.U32 R84, R84, 0x10, RZ ;  /* 0x0000001054547819 */ /* 0x000fe400000006ff */
[----:B------:R-:W-:Y:S01]  /*1c80*/  SHF.L.U32 R136, R86, 0x10, RZ ;  /* 0x0000001056887819 */ /* 0x000fe200000006ff */
[-C--:B------:R-:W-:Y:S01]  /*1c90*/  FMUL.FTZ R86, R98, R131.reuse ;  /* 0x0000008362567220 */ /* 0x080fe20000410000 */
[----:B------:R-:W-:Y:S01]  /*1ca0*/  SHF.L.U32 R140, R89, 0x10, RZ ;  /* 0x00000010598c7819 */ /* 0x000fe200000006ff */
[-C--:B------:R-:W-:Y:S01]  /*1cb0*/  FMUL.FTZ R84, R84, R131.reuse ;  /* 0x0000008354547220 */ /* 0x080fe20000410000 */
[----:B0123--:R-:W-:Y:S02]  /*1cc0*/  SHF.L.U32 R96, R87, 0x10, RZ ;  /* 0x0000001057607819 */ /* 0x00ffe400000006ff */
[----:B------:R-:W-:Y:S01]  /*1cd0*/  SHF.L.U32 R134, R88, 0x10, RZ ;  /* 0x0000001058867819 */ /* 0x000fe200000006ff */
[-C--:B------:R-:W-:Y:S01]  /*1ce0*/  FMUL.FTZ R88, R136, R131.reuse ;  /* 0x0000008388587220 */ /* 0x080fe20000410000 */
[----:B------:R-:W-:Y:S01]  /*1cf0*/  SHF.L.U32 R138, R85, 0x10, RZ ;  /* 0x00000010558a7819 */ /* 0x000fe200000006ff */
[-C--:B------:R-:W-:Y:S01]  /*1d00*/  FMUL.FTZ R91, R140, R131.reuse ;  /* 0x000000838c5b7220 */ /* 0x080fe20000410000 */
[-C--:B------:R-:W-:Y:S01]  /*1d10*/  FMUL.FTZ R85, R96, R131.reuse ;  /* 0x0000008360557220 */ /* 0x080fe20000410000 */
[----:B------:R-:W-:-:S02]  /*1d20*/  FMUL.FTZ R87, R134, R131 ;  /* 0x0000008386577220 */ /* 0x000fc40000410000 */
[----:B------:R-:W-:-:S07]  /*1d30*/  FMUL.FTZ R89, R138, R131 ;  /* 0x000000838a597220 */ /* 0x000fce0000410000 */
.L_x_10110:
[----:B------:R-:W0:Y:S02]  /*1d40*/  LDC.64 R96, c[0x0][0x3a8] ;  /* 0x0000ea00ff607b82 */ /* 0x000e240000000a00 */
[----:B0-----:R-:W-:-:S05]  /*1d50*/  IMAD.WIDE.U32 R96, R133, 0x20, R96 ;  /* 0x0000002085607825 */ /* 0x001fca00078e0060 */
[----:B------:R4:W-:Y:S04]  /*1d60*/  STG.E.128 desc[UR6][R96.64], R84 ;  /* 0x0000005460007986 */ /* 0x0009e8000c101d06 */
[----:B------:R4:W-:Y:S02]  /*1d70*/  STG.E.128 desc[UR6][R96.64+0x10], R88 ;  /* 0x0000105860007986 */ /* 0x0009e4000c101d06 */
.L_x_10108:
[----:B------:R-:W-:Y:S05]  /*1d80*/  BSYNC.RECONVERGENT B0 ;  /* 0x0000000000007941 */ /* 0x000fea0003800200 */
.L_x_10107:
        /* <DEDUP_REMOVED lines=58> */
[----:B------:R-:W-:-:S03]  /*2130*/  HFMA2 R133, -RZ, RZ, 0, 0 ;  /* 0x00000000ff857431 */ /* 0x000fc600000001ff */
[----:B------:R-:W-:Y:S01]  /*2140*/  FMUL.FTZ R96, R8, R135 ;  /* 0x0000008708607220 */ /* 0x000fe20000410000 */
[----:B------:R-:W-:-:S03]  /*2150*/  LOP3.LUT R135, R130, 0x1f, RZ, 0xc0, !PT ;  /* 0x0000001f82877812 */ /* 0x000fc600078ec0ff */
        /* <DEDUP_REMOVED lines=103> */
.L_x_10112:
[----:B------:R-:W-:Y:S05]  /*27d0*/  BSYNC.RECONVERGENT B0 ;  /* 0x0000000000007941 */ /* 0x000fea0003800200 */
.L_x_10111:
        /* <DEDUP_REMOVED lines=12> */
.L_x_10114:
[----:B------:R-:W-:Y:S05]  /*28a0*/  BSYNC.RECONVERGENT B0 ;  /* 0x0000000000007941 */ /* 0x000fea0003800200 */
.L_x_10113:
        /* <DEDUP_REMOVED lines=26> */
[----:B0-----:R-:W-:-:S04]  /*2a50*/  FMUL.FTZ R131, R138, R140 ;  /* 0x0000008c8a837220 */ /* 0x001fc80000410000 */
[----:B------:R-:W-:Y:S01]  /*2a60*/  FFMA.FTZ R98, R134, R133, R131 ;  /* 0x0000008586627223 */ /* 0x000fe20000010083 */
[----:B------:R-:W-:-:S03]  /*2a70*/  FADD.FTZ R133, R133, -R138 ;  /* 0x8000008a85857221 */ /* 0x000fc60000010000 */
[----:B-1----:R-:W-:Y:S01]  /*2a80*/  FMUL.FTZ R135, R99, R98 ;  /* 0x0000006263877220 */ /* 0x002fe20000410000 */
[----:B------:R-:W-:-:S04]  /*2a90*/  FMUL.FTZ R133, R133, R133 ;  /* 0x0000008585857220 */ /* 0x000fc80000410000 */
[----:B------:R-:W0:Y:S01]  /*2aa0*/  SHFL.IDX PT, R137, R135, RZ, 0x1f ;  /* 0x00001fff87897589 */ /* 0x000e2200000e0000 */
[----:B------:R-:W-:Y:S01]  /*2ab0*/  FMUL.FTZ R133, R134, R133 ;  /* 0x0000008586857220 */ /* 0x000fe20000410000 */
[----:B--2---:R-:W-:Y:S01]  /*2ac0*/  FADD.FTZ R98, R96, R97 ;  /* 0x0000006160627221 */ /* 0x004fe20000010000 */
[----:B------:R-:W1:Y:S02]  /*2ad0*/  LDC R134, c[0x0][0x448] ;  /* 0x00011200ff867b82 */ /* 0x000e640000000800 */
        /* <DEDUP_REMOVED lines=18> */
[--C-:B------:R-:W-:Y:S01]  /*2c00*/  FADD.FTZ R135, R102, -R133.reuse ;  /* 0x8000008566877221 */ /* 0x100fe20000010000 */
[----:B------:R-:W-:Y:S01]  /*2c10*/  SHF.L.U32 R99, R56, 0x10, RZ ;  /* 0x0000001038637819 */ /* 0x000fe200000006ff */
[----:B------:R-:W-:Y:S01]  /*2c20*/  FADD.FTZ R137, R92, -R133 ;  /* 0x800000855c897221 */ /* 0x000fe20000010000 */
[----:B------:R-:W-:Y:S01]  /*2c30*/  SHF.L.U32 R131, R52, 0x10, RZ ;  /* 0x0000001034837819 */ /* 0x000fe200000006ff */
[C---:B------:R-:W-:Y:S01]  /*2c40*/  FMUL.FTZ R96, R134.reuse, R97 ;  /* 0x0000006186607220 */ /* 0x040fe20000410000 */
[----:B------:R-:W-:Y:S01]  /*2c50*/  SHF.L.U32 R98, R57, 0x10, RZ ;  /* 0x0000001039627819 */ /* 0x000fe200000006ff */
[C---:B------:R-:W-:Y:S01]  /*2c60*/  FMUL.FTZ R135, R134.reuse, R135 ;  /* 0x0000008786877220 */ /* 0x040fe20000410000 */
[----:B------:R-:W-:Y:S01]  /*2c70*/  SHF.L.U32 R130, R53, 0x10, RZ ;  /* 0x0000001035827819 */ /* 0x000fe200000006ff */
[----:B------:R-:W-:Y:S01]  /*2c80*/  FMUL.FTZ R97, R134, R137 ;  /* 0x0000008986617220 */ /* 0x000fe20000410000 */
[----:B------:R-:W-:Y:S01]  /*2c90*/  FFMA.FTZ R96, R96, R99, R131 ;  /* 0x0000006360607223 */ /* 0x000fe20000010083 */
[--C-:B------:R-:W-:Y:S01]  /*2ca0*/  FADD.FTZ R139, R94, -R133.reuse ;  /* 0x800000855e8b7221 */ /* 0x100fe20000010000 */
[----:B------:R-:W-:Y:S01]  /*2cb0*/  SHF.L.U32 R136, R58, 0x10, RZ ;  /* 0x000000103a887819 */ /* 0x000fe200000006ff */
[----:B------:R-:W-:Y:S01]  /*2cc0*/  FFMA.FTZ R137, R135, R98, R130 ;  /* 0x0000006287897223 */ /* 0x000fe20000010082 */
[----:B------:R-:W-:Y:S01]  /*2cd0*/  SHF.L.U32 R138, R54, 0x10, RZ ;  /* 0x00000010368a7819 */ /* 0x000fe200000006ff */
[----:B------:R-:W0:Y:S01]  /*2ce0*/  LDC.64 R130, c[0x0][0x428] ;  /* 0x00010a00ff827b82 */ /* 0x000e220000000a00 */
        /* <DEDUP_REMOVED lines=8> */
[----:B------:R-:W-:Y:S01]  /*2d70*/  FADD.FTZ R143, R95, -R133 ;  /* 0x800000855f8f7221 */ /* 0x000fe20000010000 */
[----:B------:R-:W-:Y:S01]  /*2d80*/  SHF.L.U32 R142, R15, 0x10, RZ ;  /* 0x000000100f8e7819 */ /* 0x000fe200000006ff */
[----:B------:R-:W-:Y:S01]  /*2d90*/  FMUL.FTZ R135, R134, R135 ;  /* 0x0000008786877220 */ /* 0x000fe20000410000 */
        /* <DEDUP_REMOVED lines=10> */
[----:B------:R-:W-:-:S02]  /*2e40*/  SHF.L.U32 R146, R13, 0x10, RZ ;  /* 0x000000100d927819 */ /* 0x000fc400000006ff */
[----:B------:R-:W-:Y:S01]  /*2e50*/  SHF.L.U32 R148, R12, 0x10, RZ ;  /* 0x000000100c947819 */ /* 0x000fe200000006ff */
[----:B------:R-:W-:Y:S01]  /*2e60*/  FFMA.FTZ R138, R99, R138, R140 ;  /* 0x0000008a638a7223 */ /* 0x000fe2000001008c */
[----:B------:R-:W-:Y:S01]  /*2e70*/  F2FP.BF16.F32.PACK_AB R98, R142, R139 ;  /* 0x0000008b8e62723e */ /* 0x000fe200000010ff */
[----:B0-----:R-:W-:Y:S01]  /*2e80*/  IMAD.WIDE.U32 R130, R129, 0x10, R130 ;  /* 0x0000001081827825 */ /* 0x001fe200078e0082 */
[----:B------:R-:W-:-:S03]  /*2e90*/  F2FP.BF16.F32.PACK_AB R96, R135, R96 ;  /* 0x000000608760723e */ /* 0x000fc600000010ff */
[----:B------:R-:W-:Y:S01]  /*2ea0*/  FFMA.FTZ R146, R143, R146, R148 ;  /* 0x000000928f927223 */ /* 0x000fe20000010094 */
[----:B------:R-:W-:Y:S02]  /*2eb0*/  F2FP.BF16.F32.PACK_AB R97, R138, R137 ;  /* 0x000000898a61723e */ /* 0x000fe400000010ff */
[----:B------:R-:W-:Y:S02]  /*2ec0*/  IADD3 R129, PT, PT, R129, 0x80, RZ ;  /* 0x0000008081817810 */ /* 0x000fe40007ffe0ff */
[----:B------:R-:W-:-:S05]  /*2ed0*/  F2FP.BF16.F32.PACK_AB R99, R146, R141 ;  /* 0x0000008d9263723e */ /* 0x000fca00000010ff */
[----:B------:R1:W-:Y:S02]  /*2ee0*/  STG.E.128 desc[UR6][R130.64], R96 ;  /* 0x0000006082007986 */ /* 0x0003e4000c101d06 */
.L_x_10116:
[----:B------:R-:W-:Y:S05]  /*2ef0*/  BSYNC.RECONVERGENT B0 ;  /* 0x0000000000007941 */ /* 0x000fea0003800200 */
.L_x_10115:
        /* <DEDUP_REMOVED lines=8> */
[----:B------:R-:W-:Y:S01]  /*2f80*/  FMUL.FTZ R131, R134, R131 ;  /* 0x0000008386837220 */ /* 0x000fe20000410000 */
[----:B------:R-:W-:Y:S01]  /*2f90*/  SHF.L.U32 R138, R50, 0x10, RZ ;  /* 0x00000010328a7819 */ /* 0x000fe200000006ff */
[----:B------:R-:W-:Y:S01]  /*2fa0*/  FMUL.FTZ R99, R134, R99 ;  /* 0x0000006386637220 */ /* 0x000fe20000410000 */
[----:B------:R-:W-:Y:S01]  /*2fb0*/  SHF.L.U32 R140, R46, 0x10, RZ ;  /* 0x000000102e8c7819 */ /* 0x000fe200000006ff */
[--C-:B------:R-:W-:Y:S01]  /*2fc0*/  FADD.FTZ R97, R60, -R133.reuse ;  /* 0x800000853c617221 */ /* 0x100fe20000010000 */
[----:B------:R-:W-:Y:S01]  /*2fd0*/  SHF.L.U32 R142, R51, 0x10, RZ ;  /* 0x00000010338e7819 */ /* 0x000fe200000006ff */
[----:B------:R-:W-:Y:S01]  /*2fe0*/  FFMA.FTZ R136, R99, R130, R132 ;  /* 0x0000008263887223 */ /* 0x000fe20000010084 */
[----:B------:R-:W-:Y:S01]  /*2ff0*/  SHF.L.U32 R144, R47, 0x10, RZ ;  /* 0x000000102f907819 */ /* 0x000fe200000006ff */
[----:B------:R-:W-:Y:S01]  /*3000*/  FFMA.FTZ R139, R131, R138, R140 ;  /* 0x0000008a838b7223 */ /* 0x000fe2000001008c */
[----:B------:R-:W-:Y:S01]  /*3010*/  SHF.L.U32 R96, R48, 0x10, RZ ;  /* 0x0000001030607819 */ /* 0x000fe200000006ff */
[----:B------:R-:W0:Y:S01]  /*3020*/  LDC.64 R130, c[0x0][0x428] ;  /* 0x00010a00ff827b82 */ /* 0x000e220000000a00 */
[----:B------:R-:W-:Y:S01]  /*3030*/  SHF.L.U32 R98, R44, 0x10, RZ ;  /* 0x000000102c627819 */ /* 0x000fe200000006ff */
        /* <DEDUP_REMOVED lines=8> */
[----:B------:R-:W-:Y:S01]  /*30c0*/  SHF.L.U32 R142, R6, 0x10, RZ ;  /* 0x00000010068e7819 */ /* 0x000fe200000006ff */
[C---:B------:R-:W-:Y:S01]  /*30d0*/  FMUL.FTZ R137, R134.reuse, R137 ;  /* 0x0000008986897220 */ /* 0x040fe20000410000 */
        /* <DEDUP_REMOVED lines=14> */
[C---:B0-----:R-:W-:Y:S01]  /*31c0*/  IMAD.WIDE.U32 R130, R129.reuse, 0x10, R130 ;  /* 0x0000001081827825 */ /* 0x041fe200078e0082 */
[----:B------:R-:W-:-:S03]  /*31d0*/  IADD3 R129, PT, PT, R129, 0x80, RZ ;  /* 0x0000008081817810 */ /* 0x000fc60007ffe0ff */
[----:B------:R-:W-:Y:S01]  /*31e0*/  FFMA.FTZ R137, R99, R138, R140 ;  /* 0x0000008a63897223 */ /* 0x000fe2000001008c */
[----:B------:R-:W-:Y:S02]  /*31f0*/  F2FP.BF16.F32.PACK_AB R99, R146, R141 ;  /* 0x0000008d9263723e */ /* 0x000fe400000010ff */
[----:B------:R-:W-:Y:S02]  /*3200*/  F2FP.BF16.F32.PACK_AB R96, R135, R96 ;  /* 0x000000608760723e */ /* 0x000fe400000010ff */
[----:B------:R-:W-:-:S05]  /*3210*/  F2FP.BF16.F32.PACK_AB R97, R137, R136 ;  /* 0x000000888961723e */ /* 0x000fca00000010ff */
[----:B------:R2:W-:Y:S02]  /*3220*/  STG.E.128 desc[UR6][R130.64], R96 ;  /* 0x0000006082007986 */ /* 0x0005e4000c101d06 */
.L_x_10118:
[----:B------:R-:W-:Y:S05]  /*3230*/  BSYNC.RECONVERGENT B0 ;  /* 0x0000000000007941 */ /* 0x000fea0003800200 */
.L_x_10117:
[----:B------:R-:W-:Y:S04]  /*3240*/  BSSY.RECONVERGENT B0, `(.L_x_10119) ;  /* 0x0000032000007945 */ /* 0x000fe80003800200 */
[----:B------:R-:W-:Y:S05]  /*3250*/  @!P2 BRA `(.L_x_10120) ;  /* 0x0000000000c0a947 */ /* 0x000fea0003800000 */
[--C-:B-12---:R-:W-:Y:S01]  /*3260*/  FADD.FTZ R131, R72, -R133.reuse ;  /* 0x8000008548837221 */ /* 0x106fe20000010000 */
        /* <DEDUP_REMOVED lines=17> */
[C---:B------:R-:W-:Y:S01]  /*3380*/  FMUL.FTZ R97, R134.reuse, R97 ;  /* 0x0000006186617220 */ /* 0x040fe20000410000 */
[--C-:B------:R-:W-:Y:S01]  /*3390*/  FADD.FTZ R137, R75, -R133.reuse ;  /* 0x800000854b897221 */ /* 0x100fe20000010000 */
[--C-:B------:R-:W-:Y:S01]  /*33a0*/  FADD.FTZ R99, R71, -R133.reuse ;  /* 0x8000008547637221 */ /* 0x100fe20000010000 */
[----:B------:R-:W-:Y:S01]  /*33b0*/  FFMA.FTZ R141, R135, R142, R144 ;  /* 0x0000008e878d7223 */ /* 0x000fe20000010090 */
[----:B------:R-:W-:Y:S01]  /*33c0*/  FFMA.FTZ R96, R97, R96, R98 ;  /* 0x0000006061607223 */ /* 0x000fe20000010062 */
[--C-:B------:R-:W-:Y:S01]  /*33d0*/  FADD.FTZ R135, R73, -R133.reuse ;  /* 0x8000008549877221 */ /* 0x100fe20000010000 */
        /* <DEDUP_REMOVED lines=24> */
.L_x_10120:
[----:B------:R-:W-:Y:S05]  /*3560*/  BSYNC.RECONVERGENT B0 ;  /* 0x0000000000007941 */ /* 0x000fea0003800200 */
.L_x_10119:
[----:B------:R-:W-:Y:S04]  /*3570*/  BSSY.RECONVERGENT B0, `(.L_x_10121) ;  /* 0x0000032000007945 */ /* 0x000fe80003800200 */
[----:B------:R-:W-:Y:S05]  /*3580*/  @!P3 BRA `(.L_x_10122) ;  /* 0x0000000000c0b947 */ /* 0x000fea0003800000 */
[--C-:B-123--:R-:W-:Y:S01]  /*3590*/  FADD.FTZ R131, R80, -R133.reuse ;  /* 0x8000008550837221 */ /* 0x10efe20000010000 */
        /* <DEDUP_REMOVED lines=47> */
.L_x_10122:
[----:B------:R-:W-:Y:S05]  /*3890*/  BSYNC.RECONVERGENT B0 ;  /* 0x0000000000007941 */ /* 0x000fea0003800200 */
.L_x_10121:
        /* <DEDUP_REMOVED lines=18> */
[----:B------:R-:W-:Y:S01]  /*39c0*/  SHF.L.U32 R140, R26, 0x10, RZ ;  /* 0x000000101a8c7819 */ /* 0x000fe200000006ff */
[----:B------:R-:W-:Y:S01]  /*39d0*/  FMUL.FTZ R131, R134, R131 ;  /* 0x0000008386837220 */ /* 0x000fe20000410000 */
[----:B------:R-:W-:Y:S01]  /*39e0*/  SHF.L.U32 R142, R22, 0x10, RZ ;  /* 0x00000010168e7819 */ /* 0x000fe200000006ff */
[C---:B------:R-:W-:Y:S01]  /*39f0*/  FMUL.FTZ R137, R134.reuse, R137 ;  /* 0x0000008986897220 */ /* 0x040fe20000410000 */
[C---:B------:R-:W-:Y:S01]  /*3a00*/  FMUL.FTZ R141, R134.reuse, R141 ;  /* 0x0000008d868d7220 */ /* 0x040fe20000410000 */
[C---:B------:R-:W-:Y:S01]  /*3a10*/  FMUL.FTZ R143, R134.reuse, R143 ;  /* 0x0000008f868f7220 */ /* 0x040fe20000410000 */
[----:B------:R-:W-:Y:S01]  /*3a20*/  FMUL.FTZ R133, R134, R133 ;  /* 0x0000008586857220 */ /* 0x000fe20000410000 */
[----:B------:R-:W-:Y:S01]  /*3a30*/  FFMA.FTZ R132, R99, R98, R130 ;  /* 0x0000006263847223 */ /* 0x000fe20000010082 */
[----:B------:R-:W-:Y:S01]  /*3a40*/  FFMA.FTZ R135, R135, R136, R138 ;  /* 0x0000008887877223 */ /* 0x000fe2000001008a */
[----:B------:R-:W-:Y:S01]  /*3a50*/  FFMA.FTZ R139, R139, R140, R142 ;  /* 0x0000008c8b8b7223 */ /* 0x000fe2000001008e */
[----:B------:R-:W-:-:S02]  /*3a60*/  SHF.L.U32 R146, R125, 0x10, RZ ;  /* 0x000000107d927819 */ /* 0x000fc400000006ff */
[----:B------:R-:W-:Y:S02]  /*3a70*/  SHF.L.U32 R148, R126, 0x10, RZ ;  /* 0x000000107e947819 */ /* 0x000fe400000006ff */
[----:B------:R-:W-:Y:S02]  /*3a80*/  SHF.L.U32 R98, R119, 0x10, RZ ;  /* 0x0000001077627819 */ /* 0x000fe400000006ff */
[----:B------:R-:W-:Y:S01]  /*3a90*/  SHF.L.U32 R134, R121, 0x10, RZ ;  /* 0x0000001079867819 */ /* 0x000fe200000006ff */
[----:B------:R-:W-:Y:S01]  /*3aa0*/  FFMA.FTZ R146, R133, R146, R148 ;  /* 0x0000009285927223 */ /* 0x000fe20000010094 */
[----:B------:R-:W-:Y:S02]  /*3ab0*/  SHF.L.U32 R138, R123, 0x10, RZ ;  /* 0x000000107b8a7819 */ /* 0x000fe400000006ff */
        /* <DEDUP_REMOVED lines=10> */
[----:B0-----:R-:W-:Y:S01]  /*3b60*/  IMAD.WIDE.U32 R130, R129, 0x10, R96 ;  /* 0x0000001081827825 */ /* 0x001fe200078e0060 */
[----:B------:R-:W-:-:S02]  /*3b70*/  F2FP.BF16.F32.PACK_AB R98, R138, R139 ;  /* 0x0000008b8a62723e */ /* 0x000fc400000010ff */
[----:B------:R-:W-:Y:S02]  /*3b80*/  F2FP.BF16.F32.PACK_AB R97, R134, R135 ;  /* 0x000000878661723e */ /* 0x000fe400000010ff */
[----:B------:R-:W-:-:S05]  /*3b90*/  F2FP.BF16.F32.PACK_AB R96, R133, R132 ;  /* 0x000000848560723e */ /* 0x000fca00000010ff */
[----:B------:R0:W-:Y:S02]  /*3ba0*/  STG.E.128 desc[UR6][R130.64], R96 ;  /* 0x0000006082007986 */ /* 0x0001e4000c101d06 */
.L_x_10124:
[----:B------:R-:W-:Y:S05]  /*3bb0*/  BSYNC.RECONVERGENT B0 ;  /* 0x0000000000007941 */ /* 0x000fea0003800200 */
.L_x_10123:
[----:B01234-:R-:W0:Y:S01]  /*3bc0*/  LDC.64 R96, c[0x0][0x380] ;  /* 0x0000e000ff607b82 */ /* 0x01fe220000000a00 */
[----:B------:R-:W-:Y:S01]  /*3bd0*/  UPLOP3.LUT UP1, UPT, UPT, UPT, UP1, 0x40, 0x4 ;  /* 0x000000000004789c */ /* 0x000fe20003f2e810 */
[----:B0-----:R-:W-:-:S04]  /*3be0*/  IADD3 R127, PT, PT, R127, R96, RZ ;  /* 0x000000607f7f7210 */ /* 0x001fc80007ffe0ff */
[----:B------:R-:W-:-:S13]  /*3bf0*/  ISETP.GE.AND P1, PT, R127, R97, PT ;  /* 0x000000617f00720c */ /* 0x000fda0003f26270 */
[----:B------:R-:W-:Y:S05]  /*3c00*/  @!P1 BRA `(.L_x_10125) ;  /* 0xffffffcc00849947 */ /* 0x000fea000383ffff */
[----:B------:R-:W-:Y:S05]  /*3c10*/  EXIT ;  /* 0x000000000000794d */ /* 0x000fea0003800000 */
.L_x_10126:
        /* <DEDUP_REMOVED lines=14> */
.L_x_34028:


//--------------------- .text._ZN10layer_norm13ln_fwd_kernelINS_13Kernel_traitsI13__nv_bfloat16S2_fS2_fjLj5120ELj1ELj1ELj4ELj16ENS_18Kernel_traits_baseILj5120ES2_S2_fS2_fjLj128EEEEELb0ELb0ELb0ELb1EEEvNS_9FwdParamsE --------------------------
	.section	.text._ZN10layer_norm13ln_fwd_kernelINS_13Kernel_traitsI13__nv_bfloat16S2_fS2_fjLj5120ELj1ELj1ELj4ELj16ENS_18Kernel_traits_baseILj5120ES2_S2_fS2_fjLj128EEEEELb0ELb0ELb0ELb1EEEvNS_9FwdParamsE,"ax",@progbits
	.align	128
        .global         _ZN10layer_norm13ln_fwd_kernelINS_13Kernel_traitsI13__nv_bfloat16S2_fS2_fjLj5120ELj1ELj1ELj4ELj16ENS_18Kernel_traits_baseILj5120ES2_S2_fS2_fjLj128EEEEELb0ELb0ELb0ELb1EEEvNS_9FwdParamsE
        .type           _ZN10layer_norm13ln_fwd_kernelINS_13Kernel_traitsI13__nv_bfloat16S2_fS2_fjLj5120ELj1ELj1ELj4ELj16ENS_18Kernel_traits_baseILj5120ES2_S2_fS2_fjLj128EEEEELb0ELb0ELb0ELb1EEEvNS_9FwdParamsE,@function
        .size           _ZN10layer_norm13ln_fwd_kernelINS_13Kernel_traitsI13__nv_bfloat16S2_fS2_fjLj5120ELj1ELj1ELj4ELj16ENS_18Kernel_traits_baseILj5120ES2_S2_fS2_fjLj128EEEEELb0ELb0ELb0ELb1EEEvNS_9FwdParamsE,(.L_x_34029 - _ZN10layer_norm13ln_fwd_kernelINS_13Kernel_traitsI13__nv_bfloat16S2_fS2_fjLj5120ELj1ELj1ELj4ELj16ENS_18Kernel_traits_baseILj5120ES2_S2_fS2_fjLj128EEEEELb0ELb0ELb0ELb1EEEvNS_9FwdParamsE)
        .other          _ZN10layer_norm13ln_fwd_kernelINS_13Kernel_traitsI13__nv_bfloat16S2_fS2_fjLj5120ELj1ELj1ELj4ELj16ENS_18Kernel_traits_baseILj5120ES2_S2_fS2_fjLj128EEEEELb0ELb0ELb0ELb1EEEvNS_9FwdParamsE,@"STO_CUDA_ENTRY STV_DEFAULT"
_ZN10layer_norm13ln_fwd_kernelINS_13Kernel_traitsI13__nv_bfloat16S2_fS2_fjLj5120ELj1ELj1ELj4ELj16ENS_18Kernel_traits_baseILj5120ES2_S2_fS2_fjLj128EEEEELb0ELb0ELb0ELb1EEEvNS_9FwdParamsE:
.text._ZN10layer_norm13ln_fwd_kernelINS_13Kernel_traitsI13__nv_bfloat16S2_fS2_fjLj5120ELj1ELj1ELj4ELj16ENS_18Kernel_traits_baseILj5120ES2_S2_fS2_fjLj128EEEEELb0ELb0ELb0ELb1EEEvNS_9FwdParamsE:
        /* <DEDUP_REMOVED lines=31> */
[----:B------:R-:W0:Y:S01]  /*01f0*/  LDCU.64 UR4, c[0x0][0x3e0] ;  /* 0x00007c00ff0477ac */ /* 0x000e220008000a00 */
        /* <DEDUP_REMOVED lines=17> */
[----:B0-----:R-:W-:Y:S01]  /*0310*/  UISETP.NE.U32.AND UP0, UPT, UR4, URZ, UPT ;  /* 0x000000ff0400728c */ /* 0x001fe2000bf05070 */
[----:B------:R-:W-:Y:S01]  /*0320*/  PRMT R6, R17, 0x7632, R6 ;  /* 0x0000763211067816 */ /* 0x000fe20000000006 */
[----:B------:R-:W0:Y:S01]  /*0330*/  LDCU UR7, c[0x0][0x388] ;  /* 0x00007100ff0777ac */ /* 0x000e220008000800 */
[----:B------:R-:W-:-:S02]  /*0340*/  PRMT R7, R16, 0x7632, R7 ;  /* 0x0000763210077816 */ /* 0x000fc40000000007 */
[----:B------:R-:W-:Y:S01]  /*0350*/  PRMT R107, R23, 0x7632, R107 ;  /* 0x00007632176b7816 */ /* 0x000fe2000000006b */
[----:B------:R-:W-:Y:S01]  /*0360*/  UISETP.NE.AND.EX UP0, UPT, UR5, URZ, UPT, UP0 ;  /* 0x000000ff0500728c */ /* 0x000fe2000bf05300 */
[----:B------:R-:W-:Y:S01]  /*0370*/  PRMT R105, R22, 0x7632, R105 ;  /* 0x0000763216697816 */ /* 0x000fe20000000069 */
[----:B------:R-:W1:Y:S01]  /*0380*/  LDCU.U8 UR12, c[0x0][0x410] ;  /* 0x00008200ff0c77ac */ /* 0x000e620008000000 */
[----:B------:R-:W-:Y:S02]  /*0390*/  PRMT R103, R21, 0x7632, R103 ;  /* 0x0000763215677816 */ /* 0x000fe40000000067 */
[----:B------:R-:W-:Y:S01]  /*03a0*/  PRMT R101, R20, 0x7632, R101 ;  /* 0x0000763214657816 */ /* 0x000fe20000000065 */
[----:B------:R-:W2:Y:S01]  /*03b0*/  LDCU UR13, c[0x0][0x400] ;  /* 0x00008000ff0d77ac */ /* 0x000ea20008000800 */
[----:B------:R-:W-:Y:S02]  /*03c0*/  PRMT R109, R24, 0x7632, R109 ;  /* 0x00007632186d7816 */ /* 0x000fe4000000006d */
[----:B------:R-:W-:Y:S01]  /*03d0*/  PRMT R8, R35, 0x7632, R8 ;  /* 0x0000763223087816 */ /* 0x000fe20000000008 */
[----:B------:R-:W3:Y:S01]  /*03e0*/  LDCU.64 UR10, c[0x0][0x3a0] ;  /* 0x00007400ff0a77ac */ /* 0x000ee20008000a00 */
[----:B------:R-:W-:-:S02]  /*03f0*/  PRMT R9, R34, 0x7632, R9 ;  /* 0x0000763222097816 */ /* 0x000fc40000000009 */
[----:B------:R-:W-:Y:S01]  /*0400*/  PRMT R10, R33, 0x7632, R10 ;  /* 0x00007632210a7816 */ /* 0x000fe2000000000a */
[----:B------:R-:W4:Y:S01]  /*0410*/  LDCU.64 UR14, c[0x0][0x380] ;  /* 0x00007000ff0e77ac */ /* 0x000f220008000a00 */
        /* <DEDUP_REMOVED lines=8> */
[----:B0123--:R-:W-:-:S07]  /*04a0*/  PRMT R102, R40, 0x7632, R102 ;  /* 0x0000763228667816 */ /* 0x00ffce0000000066 */
.L_x_10141:
[----:B0-----:R-:W0:Y:S01]  /*04b0*/  @UP0 LDCU.64 UR4, c[0x0][0x3e0] ;  /* 0x00007c00ff0407ac */ /* 0x001e220008000a00 */
[----:B------:R-:W1:Y:S01]  /*04c0*/  LDC.64 R88, c[0x0][0x390] ;  /* 0x0000e400ff587b82 */ /* 0x000e620000000a00 */
[----:B------:R-:W-:Y:S01]  /*04d0*/  PLOP3.LUT P0, PT, PT, PT, UP0, 0x80, 0x8 ;  /* 0x000000000008781c */ /* 0x000fe20003f0f008 */
[----:B0-----:R-:W-:-:S06]  /*04e0*/  @UP0 UIMAD.WIDE UR4, UR6, 0x2, UR4 ;  /* 0x00000002060408a5 */ /* 0x001fcc000f8e0204 */
[----:B------:R-:W-:Y:S01]  /*04f0*/  MOV R56, UR4 ;  /* 0x0000000400387c02 */ /* 0x000fe20008000f00 */
[----:B------:R-:W-:Y:S01]  /*0500*/  UIMAD UR4, UR6, UR7, URZ ;  /* 0x00000007060472a4 */ /* 0x000fe2000f8e02ff */
[----:B------:R-:W-:-:S03]  /*0510*/  MOV R57, UR5 ;  /* 0x0000000500397c02 */ /* 0x000fc60008000f00 */
[----:B------:R-:W-:Y:S02]  /*0520*/  USHF.R.S32.HI UR5, URZ, 0x1f, UR4 ;  /* 0x0000001fff057899 */ /* 0x000fe40008011404 */
[----:B------:R-:W2:Y:S02]  /*0530*/  @P0 LDG.E.U16 R56, desc[UR8][R56.64] ;  /* 0x0000000838380981 */ /* 0x000ea4000c1e1500 */
[----:B------:R-:W-:-:S06]  /*0540*/  ULEA.HI UR5, UR5, UR4, URZ, 0x3 ;  /* 0x0000000405057291 */ /* 0x000fcc000f8f18ff */
[----:B------:R-:W-:-:S04]  /*0550*/  MOV R53, UR5 ;  /* 0x0000000500357c02 */ /* 0x000fc80008000f00 */
[----:B------:R-:W-:-:S05]  /*0560*/  LEA.HI.SX32 R110, R53, R86, 0x1d ;  /* 0x00000056356e7211 */ /* 0x000fca00078feaff */
[----:B-1----:R-:W-:-:S06]  /*0570*/  IMAD.WIDE.U32 R52, R110, 0x10, R88 ;  /* 0x000000106e347825 */ /* 0x002fcc00078e0058 */
[----:B------:R-:W5:Y:S01]  /*0580*/  LDG.E.128 R52, desc[UR8][R52.64] ;  /* 0x0000000834347981 */ /* 0x000f62000c1e1d00 */
[----:B------:R-:W-:Y:S01]  /*0590*/  UISETP.NE.U32.AND UP1, UPT, UR10, URZ, UPT ;  /* 0x000000ff0a00728c */ /* 0x000fe2000bf25070 */
[----:B------:R-:W-:-:S03]  /*05a0*/  UMOV UR4, 0x3f800000 ;  /* 0x3f80000000047882 */ /* 0x000fc60000000000 */
[----:B------:R-:W-:Y:S01]  /*05b0*/  UISETP.NE.AND.EX UP1, UPT, UR11, URZ, UPT, UP1 ;  /* 0x000000ff0b00728c */ /* 0x000fe2000bf25310 */
[----:B--2---:R-:W-:-:S13]  /*05c0*/  @P0 R2UR UR5, R56 ;  /* 0x00000000380502ca */ /* 0x004fda00000e0000 */
[----:B------:R-:W-:Y:S01]  /*05d0*/  @UP0 USHF.L.U32 UR4, UR5, 0x10, URZ ;  /* 0x0000001005040899 */ /* 0x000fe200080006ff */
[----:B------:R-:W-:Y:S11]  /*05e0*/  BRA.U !UP1, `(.L_x_10127) ;  /* 0x0000000109647547 */ /* 0x000ff6000b800000 */
[----:B------:R-:W0:Y:S02]  /*05f0*/  LDC.64 R64, c[0x0][0x3a0] ;  /* 0x0000e800ff407b82 */ /* 0x000e240000000a00 */
[----:B0-----:R-:W-:-:S05]  /*0600*/  IMAD.WIDE.U32 R64, R110, 0x20, R64 ;  /* 0x000000206e407825 */ /* 0x001fca00078e0040 */
[----:B------:R-:W2:Y:S04]  /*0610*/  LDG.E.128 R60, desc[UR8][R64.64] ;  /* 0x00000008403c7981 */ /* 0x000ea8000c1e1d00 */
        /* <DEDUP_REMOVED lines=13> */
[----:B--2---:R-:W-:Y:S01]  /*06f0*/  FFMA.FTZ R52, R67, UR4, R60 ;  /* 0x0000000443347c23 */ /* 0x004fe2000801003c */
[----:B------:R-:W-:Y:S01]  /*0700*/  FFMA.FTZ R53, R66, UR4, R61 ;  /* 0x0000000442357c23 */ /* 0x000fe2000801003d */
[----:B------:R-:W-:Y:S01]  /*0710*/  FFMA.FTZ R54, R69, UR4, R62 ;  /* 0x0000000445367c23 */ /* 0x000fe2000801003e */
[----:B------:R-:W-:Y:S01]  /*0720*/  FFMA.FTZ R55, R68, UR4, R63 ;  /* 0x0000000444377c23 */ /* 0x000fe2000801003f */
[----:B---3--:R-:W-:Y:S01]  /*0730*/  FFMA.FTZ R56, R71, UR4, R56 ;  /* 0x0000000447387c23 */ /* 0x008fe20008010038 */
[----:B------:R-:W-:Y:S01]  /*0740*/  FFMA.FTZ R57, R70, UR4, R57 ;  /* 0x0000000446397c23 */ /* 0x000fe20008010039 */
[----:B------:R-:W-:Y:S01]  /*0750*/  FFMA.FTZ R58, R73, UR4, R58 ;  /* 0x00000004493a7c23 */ /* 0x000fe2000801003a */
[----:B------:R-:W-:Y:S01]  /*0760*/  FFMA.FTZ R59, R72, UR4, R59 ;  /* 0x00000004483b7c23 */ /* 0x000fe2000801003b */
[----:B------:R-:W-:Y:S06]  /*0770*/  BRA `(.L_x_10128) ;  /* 0x0000000000507947 */ /* 0x000fec0003800000 */
.L_x_10127:
[C---:B-----5:R-:W-:Y:S02]  /*0780*/  PRMT R57, R53.reuse, 0x7632, R57 ;  /* 0x0000763235397816 */ /* 0x060fe40000000039 */
[C---:B------:R-:W-:Y:S02]  /*0790*/  PRMT R59, R54.reuse, 0x7632, R59 ;  /* 0x00007632363b7816 */ /* 0x040fe4000000003b */
[----:B------:R-:W-:Y:S02]  /*07a0*/  SHF.L.U32 R60, R54, 0x10, RZ ;  /* 0x00000010363c7819 */ /* 0x000fe400000006ff */
[----:B------:R-:W-:Y:S02]  /*07b0*/  PRMT R56, R52, 0x7632, R56 ;  /* 0x0000763234387816 */ /* 0x000fe40000000038 */
[----:B------:R-:W-:Y:S02]  /*07c0*/  SHF.L.U32 R58, R53, 0x10, RZ ;  /* 0x00000010353a7819 */ /* 0x000fe400000006ff */
[----:B------:R-:W-:-:S02]  /*07d0*/  PRMT R54, R55, 0x7632, R54 ;  /* 0x0000763237367816 */ /* 0x000fc40000000036 */
[----:B------:R-:W-:Y:S02]  /*07e0*/  SHF.L.U32 R55, R55, 0x10, RZ ;  /* 0x0000001037377819 */ /* 0x000fe400000006ff */
[----:B------:R-:W-:Y:S02]  /*07f0*/  SHF.L.U32 R57, R57, 0x10, RZ ;  /* 0x0000001039397819 */ /* 0x000fe400000006ff */
[----:B------:R-:W-:Y:S02]  /*0800*/  SHF.L.U32 R59, R59, 0x10, RZ ;  /* 0x000000103b3b7819 */ /* 0x000fe400000006ff */
[----:B------:R-:W-:Y:S02]  /*0810*/  SHF.L.U32 R52, R52, 0x10, RZ ;  /* 0x0000001034347819 */ /* 0x000fe400000006ff */
        /* <DEDUP_REMOVED lines=9> */
[----:B------:R-:W-:-:S07]  /*08b0*/  FMUL.FTZ R59, R61, UR4 ;  /* 0x000000043d3b7c20 */ /* 0x000fce0008410000 */
.L_x_10128:
[----:B------:R-:W0:Y:S01]  /*08c0*/  LDC.64 R116, c[0x0][0x3a8] ;  /* 0x0000ea00ff747b82 */ /* 0x000e220000000a00 */
[----:B------:R-:W-:-:S05]  /*08d0*/  IADD3 R111, PT, PT, R110, 0x80, RZ ;  /* 0x000000806e6f7810 */ /* 0x000fca0007ffe0ff */
[----:B------:R-:W-:-:S04]  /*08e0*/  IMAD.WIDE.U32 R60, R111, 0x10, R88 ;  /* 0x000000106f3c7825 */ /* 0x000fc800078e0058 */
[----:B0-----:R-:W-:-:S05]  /*08f0*/  IMAD.WIDE.U32 R64, R110, 0x20, R116 ;  /* 0x000000206e407825 */ /* 0x001fca00078e0074 */
[----:B------:R0:W-:Y:S04]  /*0900*/  STG.E.128 desc[UR8][R64.64], R52 ;  /* 0x0000003440007986 */ /* 0x0001e8000c101d08 */
[----:B------:R0:W-:Y:S04]  /*0910*/  STG.E.128 desc[UR8][R64.64+0x10], R56 ;  /* 0x0000103840007986 */ /* 0x0001e8000c101d08 */
[----:B------:R-:W5:Y:S01]  /*0920*/  LDG.E.128 R60, desc[UR8][R60.64] ;  /* 0x000000083c3c7981 */ /* 0x000f62000c1e1d00 */
[----:B------:R-:W-:Y:S05]  /*0930*/  BRA.U !UP1, `(.L_x_10129) ;  /* 0x0000000109647547 */ /* 0x000fea000b800000 */
[----:B------:R-:W1:Y:S02]  /*0940*/  LDC.64 R72, c[0x0][0x3a0] ;  /* 0x0000e800ff487b82 */ /* 0x000e640000000a00 */
[----:B-1----:R-:W-:-:S05]  /*0950*/  IMAD.WIDE.U32 R72, R111, 0x20, R72 ;  /* 0x000000206f487825 */ /* 0x002fca00078e0048 */
[----:B------:R-:W2:Y:S04]  /*0960*/  LDG.E.128 R68, desc[UR8][R72.64] ;  /* 0x0000000848447981 */ /* 0x000ea8000c1e1d00 */
[----:B0-----:R-:W3:Y:S01]  /*0970*/  LDG.E.128 R64, desc[UR8][R72.64+0x10] ;  /* 0x0000100848407981 */ /* 0x001ee2000c1e1d00 */
        /* <DEDUP_REMOVED lines=21> */
.L_x_10129:
[C---:B0----5:R-:W-:Y:S02]  /*0ad0*/  PRMT R65, R61.reuse, 0x7632, R65 ;  /* 0x000076323d417816 */ /* 0x061fe40000000041 */
        /* <DEDUP_REMOVED lines=19> */
.L_x_10130:
[----:B------:R-:W-:Y:S01]  /*0c10*/  IADD3 R112, PT, PT, R110, 0x100, RZ ;  /* 0x000001006e707810 */ /* 0x000fe20007ffe0ff */
[----:B------:R-:W-:-:S04]  /*0c20*/  IMAD.WIDE.U32 R72, R111, 0x20, R116 ;  /* 0x000000206f487825 */ /* 0x000fc800078e0074 */
[----:B------:R-:W-:Y:S01]  /*0c30*/  IMAD.WIDE.U32 R68, R112, 0x10, R88 ;  /* 0x0000001070447825 */ /* 0x000fe200078e0058 */
        /* <DEDUP_REMOVED lines=29> */
.L_x_10131:
        /* <DEDUP_REMOVED lines=20> */
.L_x_10132:
        /* <DEDUP_REMOVED lines=32> */
.L_x_10133:
        /* <DEDUP_REMOVED lines=20> */
.L_x_10134:
        /* <DEDUP_REMOVED lines=11> */
[C---:B-----5:R-:W-:Y:S02]  /*1340*/  PRMT R115, R84.reuse, 0x7632, R115 ;  /* 0x0000763254737816 */ /* 0x060fe40000000073 */
[----:B------:R-:W-:Y:S02]  /*1350*/  SHF.L.U32 R121, R84, 0x10, RZ ;  /* 0x0000001054797819 */ /* 0x000fe400000006ff */
[----:B------:R-:W-:Y:S02]  /*1360*/  PRMT R120, R85, 0x7632, R120 ;  /* 0x0000763255787816 */ /* 0x000fe40000000078 */
[----:B------:R-:W-:-:S02]  /*1370*/  SHF.L.U32 R84, R115, 0x10, RZ ;  /* 0x0000001073547819 */ /* 0x000fc400000006ff */
[----:B------:R-:W-:Y:S02]  /*1380*/  SHF.L.U32 R85, R85, 0x10, RZ ;  /* 0x0000001055557819 */ /* 0x000fe400000006ff */
[----:B------:R-:W-:Y:S01]  /*1390*/  SHF.L.U32 R120, R120, 0x10, RZ ;  /* 0x0000001078787819 */ /* 0x000fe200000006ff */
[----:B--2---:R-:W-:Y:S02]  /*13a0*/  FFMA.FTZ R93, R84, UR4, R93 ;  /* 0x00000004545d7c23 */ /* 0x004fe4000801005d */
[----:B------:R-:W-:Y:S01]  /*13b0*/  FFMA.FTZ R94, R85, UR4, R94 ;  /* 0x00000004555e7c23 */ /* 0x000fe2000801005e */
[C---:B------:R-:W-:Y:S01]  /*13c0*/  PRMT R84, R86.reuse, 0x7632, R84 ;  /* 0x0000763256547816 */ /* 0x040fe20000000054 */
[----:B------:R-:W-:Y:S01]  /*13d0*/  FFMA.FTZ R92, R121, UR4, R92 ;  /* 0x00000004795c7c23 */ /* 0x000fe2000801005c */
[----:B------:R-:W-:Y:S01]  /*13e0*/  SHF.L.U32 R85, R86, 0x10, RZ ;  /* 0x0000001056557819 */ /* 0x000fe200000006ff */
[----:B------:R-:W-:Y:S01]  /*13f0*/  FFMA.FTZ R95, R120, UR4, R95 ;  /* 0x00000004785f7c23 */ /* 0x000fe2000801005f */
[----:B------:R-:W-:-:S02]  /*1400*/  PRMT R86, R87, 0x7632, R86 ;  /* 0x0000763257567816 */ /* 0x000fc40000000056 */
[----:B------:R-:W-:Y:S01]  /*1410*/  SHF.L.U32 R84, R84, 0x10, RZ ;  /* 0x0000001054547819 */ /* 0x000fe200000006ff */
[----:B---3--:R-:W-:Y:S01]  /*1420*/  FFMA.FTZ R88, R85, UR4, R88 ;  /* 0x0000000455587c23 */ /* 0x008fe20008010058 */
[----:B------:R-:W-:Y:S02]  /*1430*/  SHF.L.U32 R87, R87, 0x10, RZ ;  /* 0x0000001057577819 */ /* 0x000fe400000006ff */
[----:B------:R-:W-:Y:S01]  /*1440*/  SHF.L.U32 R86, R86, 0x10, RZ ;  /* 0x0000001056567819 */ /* 0x000fe200000006ff */
[----:B------:R-:W-:Y:S02]  /*1450*/  FFMA.FTZ R89, R84, UR4, R89 ;  /* 0x0000000454597c23 */ /* 0x000fe40008010059 */
[----:B------:R-:W-:Y:S02]  /*1460*/  FFMA.FTZ R90, R87, UR4, R90 ;  /* 0x00000004575a7c23 */ /* 0x000fe4000801005a */
[----:B------:R-:W-:Y:S01]  /*1470*/  FFMA.FTZ R91, R86, UR4, R91 ;  /* 0x00000004565b7c23 */ /* 0x000fe2000801005b */
[----:B------:R-:W-:Y:S06]  /*1480*/  BRA `(.L_x_10136) ;  /* 0x0000000000507947 */ /* 0x000fec0003800000 */
.L_x_10135:
[----:B-----5:R-:W-:Y:S02]  /*1490*/  PRMT R89, R85, 0x7632, R89 ;  /* 0x0000763255597816 */ /* 0x020fe40000000059 */
[----:B------:R-:W-:Y:S02]  /*14a0*/  PRMT R88, R84, 0x7632, R88 ;  /* 0x0000763254587816 */ /* 0x000fe40000000058 */
[----:B0-----:R-:W-:Y:S02]  /*14b0*/  PRMT R90, R86, 0x7632, R90 ;  /* 0x00007632565a7816 */ /* 0x001fe4000000005a */
[C---:B------:R-:W-:Y:S02]  /*14c0*/  PRMT R91, R87.reuse, 0x7632, R91 ;  /* 0x00007632575b7816 */ /* 0x040fe4000000005b */
[----:B------:R-:W-:Y:S02]  /*14d0*/  SHF.L.U32 R95, R87, 0x10, RZ ;  /* 0x00000010575f7819 */ /* 0x000fe400000006ff */
[----:B------:R-:W-:-:S02]  /*14e0*/  SHF.L.U32 R89, R89, 0x10, RZ ;  /* 0x0000001059597819 */ /* 0x000fc400000006ff */
        /* <DEDUP_REMOVED lines=10> */
[----:B------:R-:W-:Y:S01]  /*1590*/  FMUL.FTZ R88, R86, UR4 ;  /* 0x0000000456587c20 */ /* 0x000fe20008410000 */
[----:B------:R-:W-:Y:S01]  /*15a0*/  FMUL.FTZ R93, R93, UR4 ;  /* 0x000000045d5d7c20 */ /* 0x000fe20008410000 */
[----:B------:R-:W-:Y:S01]  /*15b0*/  FMUL.FTZ R89, R87, UR4 ;  /* 0x0000000457597c20 */ /* 0x000fe20008410000 */
[----:B------:R-:W-:-:S07]  /*15c0*/  FMUL.FTZ R91, R91, UR4 ;  /* 0x000000045b5b7c20 */ /* 0x000fce0008410000 */
.L_x_10136:
[----:B------:R-:W-:Y:S01]  /*15d0*/  FADD.FTZ R84, RZ, R52 ;  /* 0x00000034ff547221 */ /* 0x000fe20000010000 */
[----:B------:R-:W-:Y:S01]  /*15e0*/  IMAD.WIDE.U32 R116, R114, 0x20, R116 ;  /* 0x0000002072747825 */ /* 0x000fe200078e0074 */
[----:B------:R-:W-:Y:S03]  /*15f0*/  BSSY.RECONVERGENT B0, `(.L_x_10137) ;  /* 0x0000099000007945 */ /* 0x000fe60003800200 */
[----:B------:R-:W-:Y:S01]  /*1600*/  FADD.FTZ R85, R84, R53 ;  /* 0x0000003554557221 */ /* 0x000fe20000010000 */
[----:B------:R-:W-:Y:S03]  /*1610*/  STG.E.128 desc[UR8][R116.64], R92 ;  /* 0x0000005c74007986 */ /* 0x000fe6000c101d08 */
        /* <DEDUP_REMOVED lines=140> */
[----:B------:R-:W0:Y:S02]  /*1ee0*/  SHFL.BFLY PT, R120, R119, 0x10, 0x1f ;  /* 0x0e001f0077787f89 */ /* 0x000e2400000e0000 */
        /* <DEDUP_REMOVED lines=9> */
.L_x_10138:
[----:B----4-:R-:W-:Y:S05]  /*1f80*/  BSYNC.RECONVERGENT B0 ;  /* 0x0000000000007941 */ /* 0x010fea0003800200 */
.L_x_10137:
        /* <DEDUP_REMOVED lines=15> */
.L_x_10140:
[----:B------:R-:W-:Y:S05]  /*2080*/  BSYNC.RECONVERGENT B0 ;  /* 0x0000000000007941 */ /* 0x000fea0003800200 */
.L_x_10139:
[----:B------:R-:W1:Y:S01]  /*2090*/  SHFL.DOWN PT, R119, R116, 0x2, 0x1f ;  /* 0x08401f0074777f89 */ /* 0x000e6200000e0000 */
[----:B------:R-:W-:Y:S01]  /*20a0*/  I2FP.F32.U32 R121, R116 ;  /* 0x0000007400797245 */ /* 0x000fe20000201000 */
[----:B------:R-:W-:Y:S01]  /*20b0*/  UPLOP3.LUT UP2, UPT, UPT, UPT, UP2, 0x40, 0x4 ;  /* 0x000000000004789c */ /* 0x000fe20003f4e820 */
[----:B------:R-:W-:Y:S01]  /*20c0*/  ISETP.NE.AND P1, PT, RZ, UR12, PT ;  /* 0x0000000cff007c0c */ /* 0x000fe2000bf25270 */
[----:B0-----:R-:W0:Y:S01]  /*20d0*/  SHFL.DOWN PT, R120, R84, 0x2, 0x1f ;  /* 0x08401f0054787f89 */ /* 0x001e2200000e0000 */
[----:B------:R-:W-:Y:S02]  /*20e0*/  ISETP.NE.AND P0, PT, R86, RZ, PT ;  /* 0x000000ff5600720c */ /* 0x000fe40003f05270 */
[----:B------:R-:W-:Y:S01]  /*20f0*/  PRMT R124, R46, 0x7632, R124 ;  /* 0x000076322e7c7816 */ /* 0x000fe2000000007c */
[----:B------:R-:W2:Y:S03]  /*2100*/  SHFL.DOWN PT, R118, R85, 0x2, 0x1f ;  /* 0x08401f0055767f89 */ /* 0x000ea600000e0000 */
[----:B------:R-:W-:-:S02]  /*2110*/  SHF.L.U32 R124, R124, 0x10, RZ ;  /* 0x000000107c7c7819 */ /* 0x000fc400000006ff */
        /* <DEDUP_REMOVED lines=21> */
[----:B------:R-:W-:Y:S01]  /*2270*/  FMUL.FTZ R122, R119, R120 ;  /* 0x00000078777a7220 */ /* 0x000fe20000410000 */
[----:B------:R-:W-:Y:S01]  /*2280*/  MOV R119, UR6 ;  /* 0x0000000600777c02 */ /* 0x000fe20008000f00 */
[----:B------:R-:W-:Y:S01]  /*2290*/  UIADD3 UR6, UPT, UPT, UR6, UR14, URZ ;  /* 0x0000000e06067290 */ /* 0x000fe2000fffe0ff */
[----:B------:R-:W-:Y:S01]  /*22a0*/  FMUL.FTZ R116, R115, R115 ;  /* 0x0000007373747220 */ /* 0x000fe20000410000 */
[----:B------:R-:W-:Y:S01]  /*22b0*/  FFMA.FTZ R122, R87, R84, R122 ;  /* 0x00000054577a7223 */ /* 0x000fe2000001007a */
[----:B-1----:R-:W-:Y:S01]  /*22c0*/  FADD.FTZ R118, R117, R118 ;  /* 0x0000007675767221 */ /* 0x002fe20000010000 */
[----:B------:R-:W0:Y:S01]  /*22d0*/  LDC R84, c[0x0][0x448] ;  /* 0x00011200ff547b82 */ /* 0x000e220000000800 */
[----:B------:R-:W-:Y:S01]  /*22e0*/  FMUL.FTZ R116, R87, R116 ;  /* 0x0000007457747220 */ /* 0x000fe20000410000 */
[----:B--2---:R-:W-:Y:S01]  /*22f0*/  FMUL.FTZ R87, R85, R122 ;  /* 0x0000007a55577220 */ /* 0x004fe20000410000 */
[----:B------:R-:W-:Y:S01]  /*2300*/  PRMT R122, R26, 0x7632, R122 ;  /* 0x000076321a7a7816 */ /* 0x000fe2000000007a */
[----:B------:R-:W-:Y:S01]  /*2310*/  UISETP.GE.AND UP1, UPT, UR6, UR15, UPT ;  /* 0x0000000f0600728c */ /* 0x000fe2000bf26270 */
[----:B------:R-:W-:Y:S01]  /*2320*/  FMUL.FTZ R116, R116, R120 ;  /* 0x0000007874747220 */ /* 0x000fe20000410000 */
[----:B------:R-:W-:-:S02]  /*2330*/  SHF.L.U32 R120, R107, 0x10, RZ ;  /* 0x000000106b787819 */ /* 0x000fc400000006ff */
[----:B------:R-:W1:Y:S01]  /*2340*/  SHFL.IDX PT, R87, R87, RZ, 0x1f ;  /* 0x00001fff57577589 */ /* 0x000e6200000e0000 */
[----:B------:R-:W-:Y:S01]  /*2350*/  FFMA.FTZ R118, R85, R116, R118 ;  /* 0x0000007455767223 */ /* 0x000fe20000010076 */
[----:B------:R-:W-:Y:S01]  /*2360*/  SHF.L.U32 R122, R122, 0x10, RZ ;  /* 0x000000107a7a7819 */ /* 0x000fe200000006ff */
[----:B------:R-:W2:Y:S03]  /*2370*/  @!P0 LDC.64 R116, c[0x0][0x3c0] ;  /* 0x0000f000ff748b82 */ /* 0x000ea60000000a00 */
[----:B------:R3:W0:Y:S01]  /*2380*/  SHFL.IDX PT, R115, R118, RZ, 0x1f ;  /* 0x00001fff76737589 */ /* 0x00062200000e0000 */
[C---:B-1----:R-:W-:Y:S01]  /*2390*/  FMUL.FTZ R85, R87.reuse, R87 ;  /* 0x0000005757557220 */ /* 0x042fe20000410000 */
[----:B---3--:R-:W-:Y:S01]  /*23a0*/  FSEL R118, R87, RZ, !P1 ;  /* 0x000000ff57767208 */ /* 0x008fe20004800000 */
[----:B--2---:R-:W-:-:S03]  /*23b0*/  @!P0 IMAD.WIDE R116, R119, 0x4, R116 ;  /* 0x0000000477748825 */ /* 0x004fc600078e0274 */
[----:B------:R-:W-:Y:S01]  /*23c0*/  FSEL R85, R85, RZ, P1 ;  /* 0x000000ff55557208 */ /* 0x000fe20000800000 */
[----:B0-----:R-:W-:Y:S01]  /*23d0*/  FFMA.FTZ R84, R115, UR13, R84 ;  /* 0x0000000d73547c23 */ /* 0x001fe20008010054 */
[----:B------:R-:W-:Y:S01]  /*23e0*/  R2UR UR4, R118 ;  /* 0x00000000760472ca */ /* 0x000fe200000e0000 */
[----:B------:R0:W-:Y:S01]  /*23f0*/  @!P0 STG.E desc[UR8][R116.64], R87 ;  /* 0x0000005774008986 */ /* 0x0001e2000c101908 */
[----:B------:R-:W-:Y:S01]  /*2400*/  SHF.L.U32 R118, R11, 0x10, RZ ;  /* 0x000000100b767819 */ /* 0x000fe200000006ff */
[----:B------:R-:W-:Y:S02]  /*2410*/  FADD.FTZ R115, R84, R85 ;  /* 0x0000005554737221 */ /* 0x000fe40000010000 */
[----:B------:R-:W1:Y:S04]  /*2420*/  @!P0 LDC.64 R84, c[0x0][0x3c8] ;  /* 0x0000f200ff548b82 */ /* 0x000e680000000a00 */
[----:B------:R-:W2:Y:S04]  /*2430*/  MUFU.RSQ R115, R115 ;  /* 0x0000007300737308 */ /* 0x000ea80000001400 */
[----:B------:R-:W-:Y:S01]  /*2440*/  FADD.FTZ R53, R53, -UR4 ;  /* 0x8000000435357e21 */ /* 0x000fe20008010000 */
[----:B0-----:R-:W-:Y:S01]  /*2450*/  SHF.L.U32 R116, R4, 0x10, RZ ;  /* 0x0000001004747819 */ /* 0x001fe200000006ff */
        /* <DEDUP_REMOVED lines=12> */
[----:B--2---:R-:W-:Y:S01]  /*2520*/  R2UR UR5, R115 ;  /* 0x00000000730572ca */ /* 0x004fe200000e0000 */
[----:B------:R-:W-:Y:S01]  /*2530*/  FADD.FTZ R66, R66, -UR4 ;  /* 0x8000000442427e21 */ /* 0x000fe20008010000 */
[----:B-1----:R-:W-:Y:S01]  /*2540*/  @!P0 IMAD.WIDE R84, R119, 0x4, R84 ;  /* 0x0000000477548825 */ /* 0x002fe200078e0254 */
[----:B------:R-:W-:-:S03]  /*2550*/  SHF.L.U32 R115, R12, 0x10, RZ ;  /* 0x000000100c737819 */ /* 0x000fc600000006ff */
[----:B------:R-:W-:Y:S01]  /*2560*/  FADD.FTZ R67, R67, -UR4 ;  /* 0x8000000443437e21 */ /* 0x000fe20008010000 */
[----:B------:R-:W-:Y:S01]  /*2570*/  SHF.L.U32 R119, R32, 0x10, RZ ;  /* 0x0000001020777819 */ /* 0x000fe200000006ff */
[----:B------:R-:W-:Y:S01]  /*2580*/  FADD.FTZ R68, R68, -UR4 ;  /* 0x8000000444447e21 */ /* 0x000fe20008010000 */
[----:B------:R-:W-:Y:S01]  /*2590*/  FADD.FTZ R69, R69, -UR4 ;  /* 0x8000000445457e21 */ /* 0x000fe20008010000 */
[----:B------:R-:W-:Y:S01]  /*25a0*/  FADD.FTZ R70, R70, -UR4 ;  /* 0x8000000446467e21 */ /* 0x000fe20008010000 */
[----:B------:R-:W-:Y:S01]  /*25b0*/  FADD.FTZ R71, R71, -UR4 ;  /* 0x8000000447477e21 */ /* 0x000fe20008010000 */
[----:B------:R-:W-:Y:S01]  /*25c0*/  FADD.FTZ R72, R72, -UR4 ;  /* 0x8000000448487e21 */ /* 0x000fe20008010000 */
[----:B------:R-:W-:Y:S01]  /*25d0*/  FADD.FTZ R74, R74, -UR4 ;  /* 0x800000044a4a7e21 */ /* 0x000fe20008010000 */
[----:B------:R-:W-:Y:S01]  /*25e0*/  FADD.FTZ R75, R75, -UR4 ;  /* 0x800000044b4b7e21 */ /* 0x000fe20008010000 */
[----:B------:R-:W-:Y:S01]  /*25f0*/  MOV R121, UR5 ;  /* 0x0000000500797c02 */ /* 0x000fe20008000f00 */
[----:B------:R-:W-:Y:S01]  /*2600*/  FMUL.FTZ R53, R53, UR5 ;  /* 0x0000000535357c20 */ /* 0x000fe20008410000 */
[----:B------:R-:W-:Y:S01]  /*2610*/  FMUL.FTZ R52, R52, UR5 ;  /* 0x0000000534347c20 */ /* 0x000fe20008410000 */
[----:B------:R-:W-:Y:S01]  /*2620*/  FMUL.FTZ R55, R55, UR5 ;  /* 0x0000000537377c20 */ /* 0x000fe20008410000 */
[----:B------:R-:W-:Y:S01]  /*2630*/  FMUL.FTZ R57, R57, UR5 ;  /* 0x0000000539397c20 */ /* 0x000fe20008410000 */
[----:B------:R0:W-:Y:S01]  /*2640*/  @!P0 STG.E desc[UR8][R84.64], R121 ;  /* 0x0000007954008986 */ /* 0x0001e2000c101908 */
[----:B------:R-:W-:Y:S01]  /*2650*/  FFMA.FTZ R52, R52, R115, R119 ;  /* 0x0000007334347223 */ /* 0x000fe20000010077 */
[----:B------:R-:W-:Y:S01]  /*2660*/  SHF.L.U32 R115, R34, 0x10, RZ ;  /* 0x0000001022737819 */ /* 0x000fe200000006ff */
[----:B------:R-:W-:Y:S01]  /*2670*/  FMUL.FTZ R60, R60, UR5 ;  /* 0x000000053c3c7c20 */ /* 0x000fe20008410000 */
        /* <DEDUP_REMOVED lines=8> */
[----:B0-----:R-:W-:Y:S01]  /*2700*/  FFMA.FTZ R85, R53, R116, R118 ;  /* 0x0000007435557223 */ /* 0x001fe20000010076 */
[----:B------:R-:W-:Y:S01]  /*2710*/  SHF.L.U32 R84, R13, 0x10, RZ ;  /* 0x000000100d547819 */ /* 0x000fe200000006ff */
[----:B------:R-:W-:Y:S01]  /*2720*/  FMUL.FTZ R53, R54, UR5 ;  /* 0x0000000536357c20 */ /* 0x000fe20008410000 */
        /* <DEDUP_REMOVED lines=22> */
[----:B------:R-:W-:Y:S01]  /*2890*/  SHF.L.U32 R84, R15, 0x10, RZ ;  /* 0x000000100f547819 */ /* 0x000fe200000006ff */
[----:B------:R-:W-:Y:S01]  /*28a0*/  FMUL.FTZ R81, R81, UR5 ;  /* 0x0000000551517c20 */ /* 0x000fe20008410000 */
[----:B------:R-:W-:Y:S01]  /*28b0*/  SHF.L.U32 R116, R35, 0x10, RZ ;  /* 0x0000001023747819 */ /* 0x000fe200000006ff */
[----:B------:R-:W-:Y:S01]  /*28c0*/  FFMA.FTZ R58, R58, R87, R115 ;  /* 0x000000573a3a7223 */ /* 0x000fe20000010073 */
[----:B------:R-:W-:Y:S01]  /*28d0*/  SHF.L.U32 R59, R16, 0x10, RZ ;  /* 0x00000010103b7819 */ /* 0x000fe200000006ff */
[----:B------:R-:W-:Y:S01]  /*28e0*/  FADD.FTZ R78, R78, -UR4 ;  /* 0x800000044e4e7e21 */ /* 0x000fe20008010000 */
[----:B------:R-:W-:Y:S01]  /*28f0*/  SHF.L.U32 R87, R36, 0x10, RZ ;  /* 0x0000001024577819 */ /* 0x000fe200000006ff */
[----:B------:R-:W-:Y:S01]  /*2900*/  FFMA.FTZ R55, R55, R84, R116 ;  /* 0x0000005437377223 */ /* 0x000fe20000010074 */
[----:B------:R-:W-:Y:S01]  /*2910*/  SHF.L.U32 R84, R7, 0x10, RZ ;  /* 0x0000001007547819 */ /* 0x000fe200000006ff */
[----:B------:R-:W-:Y:S01]  /*2920*/  FADD.FTZ R83, R83, -UR4 ;  /* 0x8000000453537e21 */ /* 0x000fe20008010000 */
[----:B------:R-:W-:Y:S01]  /*2930*/  SHF.L.U32 R116, R97, 0x10, RZ ;  /* 0x0000001061747819 */ /* 0x000fe200000006ff */
        /* <DEDUP_REMOVED lines=13> */
[----:B------:R-:W-:Y:S01]  /*2a10*/  FADD.FTZ R84, R65, -UR4 ;  /* 0x8000000441547e21 */ /* 0x000fe20008010000 */
[----:B------:R-:W-:Y:S01]  /*2a20*/  SHF.L.U32 R116, R39, 0x10, RZ ;  /* 0x0000001027747819 */ /* 0x000fe200000006ff */
[----:B------:R-:W-:Y:S01]  /*2a30*/  FMUL.FTZ R80, R80, UR5 ;  /* 0x0000000550507c20 */ /* 0x000fe20008410000 */
[----:B------:R-:W-:Y:S01]  /*2a40*/  FFMA.FTZ R65, R64, R59, R87 ;  /* 0x0000003b40417223 */ /* 0x000fe20000010057 */
[----:B------:R-:W-:Y:S01]  /*2a50*/  SHF.L.U32 R59, R5, 0x10, RZ ;  /* 0x00000010053b7819 */ /* 0x000fe200000006ff */
[----:B------:R-:W-:Y:S01]  /*2a60*/  FMUL.FTZ R84, R84, UR5 ;  /* 0x0000000554547c20 */ /* 0x000fe20008410000 */
[----:B------:R-:W-:Y:S01]  /*2a70*/  SHF.L.U32 R87, R98, 0x10, RZ ;  /* 0x0000001062577819 */ /* 0x000fe200000006ff */
[----:B------:R-:W-:Y:S01]  /*2a80*/  FADD.FTZ R82, R82, -UR4 ;  /* 0x8000000452527e21 */ /* 0x000fe20008010000 */
[----:B------:R-:W-:Y:S01]  /*2a90*/  SHF.L.U32 R64, R19, 0x10, RZ ;  /* 0x0000001013407819 */ /* 0x000fe200000006ff */
[----:B------:R-:W-:Y:S01]  /*2aa0*/  FADD.FTZ R95, R95, -UR4 ;  /* 0x800000045f5f7e21 */ /* 0x000fe20008010000 */
[----:B------:R-:W-:Y:S01]  /*2ab0*/  SHF.L.U32 R115, R106, 0x10, RZ ;  /* 0x000000106a737819 */ /* 0x000fe200000006ff */
[----:B------:R-:W-:Y:S01]  /*2ac0*/  FFMA.FTZ R84, R84, R59, R87 ;  /* 0x0000003b54547223 */ /* 0x000fe20000010057 */
[----:B------:R-:W-:Y:S01]  /*2ad0*/  FMUL.FTZ R59, R66, UR5 ;  /* 0x00000005423b7c20 */ /* 0x000fe20008410000 */
        /* <DEDUP_REMOVED lines=17> */
[----:B------:R-:W-:Y:S01]  /*2bf0*/  FFMA.FTZ R64, R64, R67, R87 ;  /* 0x0000004340407223 */ /* 0x000fe20000010057 */
[----:B------:R-:W-:Y:S01]  /*2c00*/  FMUL.FTZ R67, R69, UR5 ;  /* 0x0000000545437c20 */ /* 0x000fe20008410000 */
[----:B------:R-:W-:Y:S01]  /*2c10*/  FMUL.FTZ R69, R70, UR5 ;  /* 0x0000000546457c20 */ /* 0x000fe20008410000 */
[----:B------:R-:W-:Y:S01]  /*2c20*/  SHF.L.U32 R70, R103, 0x10, RZ ;  /* 0x0000001067467819 */ /* 0x000fe200000006ff */
[----:B------:R-:W-:Y:S01]  /*2c30*/  FMUL.FTZ R88, R88, UR5 ;  /* 0x0000000558587c20 */ /* 0x000fe20008410000 */
[----:B------:R-:W-:Y:S01]  /*2c40*/  FFMA.FTZ R67, R67, R66, R68 ;  /* 0x0000004243437223 */ /* 0x000fe20000010044 */
[----:B------:R-:W-:Y:S01]  /*2c50*/  SHF.L.U32 R66, R21, 0x10, RZ ;  /* 0x0000001015427819 */ /* 0x000fe200000006ff */
[----:B------:R-:W-:Y:S01]  /*2c60*/  FADD.FTZ R90, R90, -UR4 ;  /* 0x800000045a5a7e21 */ /* 0x000fe20008010000 */
[----:B------:R-:W-:-:S02]  /*2c70*/  SHF.L.U32 R68, R41, 0x10, RZ ;  /* 0x0000001029447819 */ /* 0x000fc400000006ff */
[----:B------:R-:W-:Y:S01]  /*2c80*/  SHF.L.U32 R87, R105, 0x10, RZ ;  /* 0x0000001069577819 */ /* 0x000fe200000006ff */
[----:B------:R-:W-:Y:S01]  /*2c90*/  FMUL.FTZ R90, R90, UR5 ;  /* 0x000000055a5a7c20 */ /* 0x000fe20008410000 */
[----:B------:R-:W-:Y:S01]  /*2ca0*/  F2FP.BF16.F32.PACK_AB R55, R58, R55 ;  /* 0x000000373a37723e */ /* 0x000fe200000010ff */
[----:B------:R-:W-:Y:S01]  /*2cb0*/  FFMA.FTZ R69, R69, R66, R68 ;  /* 0x0000004245457223 */ /* 0x000fe20000010044 */
[----:B------:R-:W-:Y:S01]  /*2cc0*/  FADD.FTZ R68, R73, -UR4 ;  /* 0x8000000449447e21 */ /* 0x000fe20008010000 */
[----:B------:R-:W-:Y:S01]  /*2cd0*/  FFMA.FTZ R66, R71, R70, R118 ;  /* 0x0000004647427223 */ /* 0x000fe20000010076 */
[----:B------:R-:W-:Y:S02]  /*2ce0*/  SHF.L.U32 R71, R22, 0x10, RZ ;  /* 0x0000001016477819 */ /* 0x000fe400000006ff */
[----:B------:R-:W-:Y:S01]  /*2cf0*/  SHF.L.U32 R73, R42, 0x10, RZ ;  /* 0x000000102a497819 */ /* 0x000fe200000006ff */
[----:B------:R-:W-:Y:S01]  /*2d00*/  FMUL.FTZ R68, R68, UR5 ;  /* 0x0000000544447c20 */ /* 0x000fe20008410000 */
[----:B------:R-:W-:-:S02]  /*2d10*/  SHF.L.U32 R70, R108, 0x10, RZ ;  /* 0x000000106c467819 */ /* 0x000fc400000006ff */
[----:B------:R-:W-:Y:S01]  /*2d20*/  F2FP.BF16.F32.PACK_AB R54, R57, R54 ;  /* 0x000000363936723e */ /* 0x000fe200000010ff */
[----:B------:R-:W-:Y:S01]  /*2d30*/  FFMA.FTZ R118, R72, R71, R73 ;  /* 0x0000004748767223 */ /* 0x000fe20000010049 */
[--C-:B------:R-:W-:Y:S01]  /*2d40*/  FFMA.FTZ R71, R68, R87, R115.reuse ;  /* 0x0000005744477223 */ /* 0x100fe20000010073 */
[----:B------:R-:W-:Y:S01]  /*2d50*/  SHF.L.U32 R87, R23, 0x10, RZ ;  /* 0x0000001017577819 */ /* 0x000fe200000006ff */
[----:B------:R-:W-:Y:S01]  /*2d60*/  FFMA.FTZ R120, R75, R120, R70 ;  /* 0x000000784b787223 */ /* 0x000fe20000010046 */
[----:B------:R-:W-:Y:S01]  /*2d70*/  SHF.L.U32 R73, R43, 0x10, RZ ;  /* 0x000000102b497819 */ /* 0x000fe200000006ff */
[----:B------:R-:W-:Y:S01]  /*2d80*/  FMUL.FTZ R68, R77, UR5 ;  /* 0x000000054d447c20 */ /* 0x000fe20008410000 */
[----:B------:R-:W-:Y:S02]  /*2d90*/  PRMT R72, R25, 0x7632, R72 ;  /* 0x0000763219487816 */ /* 0x000fe40000000048 */
[----:B------:R-:W-:Y:S01]  /*2da0*/  PRMT R115, R44, 0x7632, R115 ;  /* 0x000076322c737816 */ /* 0x000fe20000000073 */
[----:B------:R-:W-:Y:S01]  /*2db0*/  FFMA.FTZ R87, R74, R87, R73 ;  /* 0x000000574a577223 */ /* 0x000fe20000010049 */
[----:B------:R-:W-:Y:S01]  /*2dc0*/  PRMT R74, R45, 0x7632, R74 ;  /* 0x000076322d4a7816 */ /* 0x000fe2000000004a */
[----:B------:R-:W-:Y:S01]  /*2dd0*/  FMUL.FTZ R73, R76, UR5 ;  /* 0x000000054c497c20 */ /* 0x000fe20008410000 */
[----:B------:R-:W-:-:S02]  /*2de0*/  SHF.L.U32 R72, R72, 0x10, RZ ;  /* 0x0000001048487819 */ /* 0x000fc400000006ff */
[----:B------:R-:W-:Y:S02]  /*2df0*/  SHF.L.U32 R74, R74, 0x10, RZ ;  /* 0x000000104a4a7819 */ /* 0x000fe400000006ff */
[----:B------:R-:W-:Y:S02]  /*2e00*/  SHF.L.U32 R115, R115, 0x10, RZ ;  /* 0x0000001073737819 */ /* 0x000fe400000006ff */
[----:B------:R-:W-:Y:S01]  /*2e10*/  SHF.L.U32 R77, R109, 0x10, RZ ;  /* 0x000000106d4d7819 */ /* 0x000fe200000006ff */
[----:B------:R-:W-:Y:S01]  /*2e20*/  FFMA.FTZ R70, R79, R72, R74 ;  /* 0x000000484f467223 */ /* 0x000fe2000001004a */
[----:B------:R-:W-:Y:S02]  /*2e30*/  SHF.L.U32 R72, R24, 0x10, RZ ;  /* 0x0000001018487819 */ /* 0x000fe400000006ff */
[----:B------:R-:W-:Y:S01]  /*2e40*/  SHF.L.U32 R74, R44, 0x10, RZ ;  /* 0x000000102c4a7819 */ /* 0x000fe200000006ff */
[----:B------:R-:W-:Y:S01]  /*2e50*/  FFMA.FTZ R68, R68, R77, R115 ;  /* 0x0000004d44447223 */ /* 0x000fe20000010073 */
[----:B------:R-:W-:Y:S01]  /*2e60*/  SHF.L.U32 R76, R45, 0x10, RZ ;  /* 0x000000102d4c7819 */ /* 0x000fe200000006ff */
[----:B------:R-:W-:Y:S01]  /*2e70*/  FMUL.FTZ R77, R78, UR5 ;  /* 0x000000054e4d7c20 */ /* 0x000fe20008410000 */
[----:B------:R-:W-:Y:S01]  /*2e80*/  PRMT R79, R28, 0x7632, R79 ;  /* 0x000076321c4f7816 */ /* 0x000fe2000000004f */
[----:B------:R-:W-:Y:S01]  /*2e90*/  FFMA.FTZ R73, R73, R72, R74 ;  /* 0x0000004849497223 */ /* 0x000fe2000001004a */
        /* <DEDUP_REMOVED lines=8> */
[----:B------:R-:W-:Y:S01]  /*2f20*/  FMUL.FTZ R72, R93, UR5 ;  /* 0x000000055d487c20 */ /* 0x000fe20008410000 */
[----:B------:R-:W-:Y:S01]  /*2f30*/  SHF.L.U32 R75, R46, 0x10, RZ ;  /* 0x000000102e4b7819 */ /* 0x000fe200000006ff */
[----:B------:R-:W-:Y:S01]  /*2f40*/  FFMA.FTZ R76, R83, R122, R124 ;  /* 0x0000007a534c7223 */ /* 0x000fe2000001007c */
[----:B------:R-:W-:-:S02]  /*2f50*/  PRMT R83, R48, 0x7632, R83 ;  /* 0x0000763230537816 */ /* 0x000fc40000000053 */
[----:B------:R-:W-:Y:S01]  /*2f60*/  SHF.L.U32 R79, R79, 0x10, RZ ;  /* 0x000000104f4f7819 */ /* 0x000fe200000006ff */
[----:B------:R-:W-:Y:S01]  /*2f70*/  FFMA.FTZ R81, R80, R81, R75 ;  /* 0x0000005150517223 */ /* 0x000fe2000001004b */
[----:B------:R-:W-:Y:S02]  /*2f80*/  SHF.L.U32 R83, R83, 0x10, RZ ;  /* 0x0000001053537819 */ /* 0x000fe400000006ff */
[----:B------:R-:W-:Y:S02]  /*2f90*/  PRMT R78, R29, 0x7632, R78 ;  /* 0x000076321d4e7816 */ /* 0x000fe4000000004e */
[----:B------:R-:W-:Y:S01]  /*2fa0*/  PRMT R80, R49, 0x7632, R80 ;  /* 0x0000763231507816 */ /* 0x000fe20000000050 */
[----:B------:R-:W-:Y:S01]  /*2fb0*/  FFMA.FTZ R72, R72, R79, R83 ;  /* 0x0000004f48487223 */ /* 0x000fe20000010053 */
[----:B------:R-:W-:Y:S01]  /*2fc0*/  SHF.L.U32 R83, R27, 0x10, RZ ;  /* 0x000000101b537819 */ /* 0x000fe200000006ff */
[----:B------:R-:W-:Y:S01]  /*2fd0*/  FMUL.FTZ R79, R92, UR5 ;  /* 0x000000055c4f7c20 */ /* 0x000fe20008410000 */
[----:B------:R-:W-:-:S02]  /*2fe0*/  SHF.L.U32 R75, R47, 0x10, RZ ;  /* 0x000000102f4b7819 */ /* 0x000fc400000006ff */
[----:B------:R-:W-:Y:S02]  /*2ff0*/  SHF.L.U32 R78, R78, 0x10, RZ ;  /* 0x000000104e4e7819 */ /* 0x000fe400000006ff */
[----:B------:R-:W-:Y:S01]  /*3000*/  SHF.L.U32 R80, R80, 0x10, RZ ;  /* 0x0000001050507819 */ /* 0x000fe200000006ff */
[----:B------:R-:W-:Y:S01]  /*3010*/  FFMA.FTZ R83, R82, R83, R75 ;  /* 0x0000005352537223 */ /* 0x000fe2000001004b */
[----:B------:R-:W-:Y:S02]  /*3020*/  PRMT R82, R30, 0x7632, R82 ;  /* 0x000076321e527816 */ /* 0x000fe40000000052 */
[----:B------:R-:W-:Y:S01]  /*3030*/  PRMT R122, R50, 0x7632, R122 ;  /* 0x00007632327a7816 */ /* 0x000fe2000000007a */
[----:B------:R-:W-:Y:S01]  /*3040*/  FFMA.FTZ R75, R95, R78, R80 ;  /* 0x0000004e5f4b7223 */ /* 0x000fe20000010050 */
[----:B------:R-:W-:Y:S02]  /*3050*/  SHF.L.U32 R78, R28, 0x10, RZ ;  /* 0x000000101c4e7819 */ /* 0x000fe400000006ff */
[----:B------:R-:W-:-:S02]  /*3060*/  SHF.L.U32 R80, R48, 0x10, RZ ;  /* 0x0000001030507819 */ /* 0x000fc400000006ff */
[----:B------:R-:W-:Y:S02]  /*3070*/  SHF.L.U32 R82, R82, 0x10, RZ ;  /* 0x0000001052527819 */ /* 0x000fe400000006ff */
[----:B------:R-:W-:Y:S01]  /*3080*/  SHF.L.U32 R122, R122, 0x10, RZ ;  /* 0x000000107a7a7819 */ /* 0x000fe200000006ff */
[----:B------:R-:W-:Y:S01]  /*3090*/  FFMA.FTZ R79, R79, R78, R80 ;  /* 0x0000004e4f4f7223 */ /* 0x000fe20000010050 */
[----:B------:R-:W-:Y:S01]  /*30a0*/  PRMT R93, R51, 0x7632, R93 ;  /* 0x00007632335d7816 */ /* 0x000fe2000000005d */
[----:B------:R-:W-:Y:S01]  /*30b0*/  FMUL.FTZ R80, R94, UR5 ;  /* 0x000000055e507c20 */ /* 0x000fe20008410000 */
[----:B------:R-:W-:Y:S01]  /*30c0*/  F2FP.BF16.F32.PACK_AB R53, R56, R53 ;  /* 0x000000353835723e */ /* 0x000fe200000010ff */
[----:B------:R-:W-:Y:S01]  /*30d0*/  FFMA.FTZ R78, R89, R82, R122 ;  /* 0x00000052594e7223 */ /* 0x000fe2000001007a */
[----:B------:R-:W-:Y:S01]  /*30e0*/  PRMT R89, R31, 0x7632, R89 ;  /* 0x000076321f597816 */ /* 0x000fe20000000059 */
[----:B------:R-:W0:Y:S01]  /*30f0*/  LDC.64 R122, c[0x0][0x428] ;  /* 0x00010a00ff7a7b82 */ /* 0x000e220000000a00 */
[----:B------:R-:W-:Y:S01]  /*3100*/  SHF.L.U32 R93, R93, 0x10, RZ ;  /* 0x000000105d5d7819 */ /* 0x000fe200000006ff */
[----:B------:R-:W-:Y:S01]  /*3110*/  FMUL.FTZ R82, R91, UR5 ;  /* 0x000000055b527c20 */ /* 0x000fe20008410000 */
[----:B------:R-:W-:-:S02]  /*3120*/  SHF.L.U32 R89, R89, 0x10, RZ ;  /* 0x0000001059597819 */ /* 0x000fc400000006ff */
[----:B------:R-:W-:Y:S02]  /*3130*/  SHF.L.U32 R91, R49, 0x10, RZ ;  /* 0x00000010315b7819 */ /* 0x000fe400000006ff */
[----:B------:R-:W-:Y:S01]  /*3140*/  F2FP.BF16.F32.PACK_AB R52, R85, R52 ;  /* 0x000000345534723e */ /* 0x000fe200000010ff */
[----:B------:R-:W-:Y:S01]  /*3150*/  FFMA.FTZ R82, R82, R89, R93 ;  /* 0x0000005952527223 */ /* 0x000fe2000001005d */
[----:B------:R-:W-:Y:S02]  /*3160*/  SHF.L.U32 R89, R29, 0x10, RZ ;  /* 0x000000101d597819 */ /* 0x000fe400000006ff */
[----:B------:R-:W-:Y:S02]  /*3170*/  SHF.L.U32 R93, R51, 0x10, RZ ;  /* 0x00000010335d7819 */ /* 0x000fe400000006ff */
[----:B------:R-:W-:Y:S01]  /*3180*/  F2FP.BF16.F32.PACK_AB R59, R116, R59 ;  /* 0x0000003b743b723e */ /* 0x000fe200000010ff */
[----:B------:R-:W-:Y:S01]  /*3190*/  FFMA.FTZ R80, R80, R89, R91 ;  /* 0x0000005950507223 */ /* 0x000fe2000001005b */
[----:B------:R-:W-:-:S02]  /*31a0*/  SHF.L.U32 R89, R30, 0x10, RZ ;  /* 0x000000101e597819 */ /* 0x000fc400000006ff */
[----:B------:R-:W-:Y:S02]  /*31b0*/  SHF.L.U32 R91, R50, 0x10, RZ ;  /* 0x00000010325b7819 */ /* 0x000fe400000006ff */
[----:B------:R-:W-:Y:S02]  /*31c0*/  F2FP.BF16.F32.PACK_AB R58, R84, R65 ;  /* 0x00000041543a723e */ /* 0x000fe400000010ff */
[----:B------:R-:W-:Y:S01]  /*31d0*/  F2FP.BF16.F32.PACK_AB R57, R63, R62 ;  /* 0x0000003e3f39723e */ /* 0x000fe200000010ff */
[----:B------:R-:W-:Y:S01]  /*31e0*/  FFMA.FTZ R89, R88, R89, R91 ;  /* 0x0000005958597223 */ /* 0x000fe2000001005b */
[----:B------:R-:W-:Y:S01]  /*31f0*/  SHF.L.U32 R91, R31, 0x10, RZ ;  /* 0x000000101f5b7819 */ /* 0x000fe200000006ff */
[----:B0-----:R-:W-:Y:S01]  /*3200*/  IMAD.WIDE.U32 R94, R111, 0x10, R122 ;  /* 0x000000106f5e7825 */ /* 0x001fe200078e007a */
[----:B------:R-:W-:Y:S02]  /*3210*/  F2FP.BF16.F32.PACK_AB R56, R61, R60 ;  /* 0x0000003c3d38723e */ /* 0x000fe400000010ff */
[----:B------:R-:W-:Y:S01]  /*3220*/  F2FP.BF16.F32.PACK_AB R63, R120, R87 ;  /* 0x00000057783f723e */ /* 0x000fe200000010ff */
[----:B------:R-:W-:Y:S01]  /*3230*/  FFMA.FTZ R91, R90, R91, R93 ;  /* 0x0000005b5a5b7223 */ /* 0x000fe2000001005d */
[----:B------:R-:W-:Y:S01]  /*3240*/  IMAD.WIDE.U32 R92, R110, 0x10, R122 ;  /* 0x000000106e5c7825 */ /* 0x000fe200078e007a */
[----:B------:R-:W-:-:S02]  /*3250*/  F2FP.BF16.F32.PACK_AB R62, R71, R118 ;  /* 0x00000076473e723e */ /* 0x000fc400000010ff */
[----:B------:R-:W-:Y:S01]  /*3260*/  F2FP.BF16.F32.PACK_AB R61, R66, R69 ;  /* 0x00000045423d723e */ /* 0x000fe200000010ff */
        /* <DEDUP_REMOVED lines=15> */
[----:B------:R-:W-:-:S05]  /*3360*/  F2FP.BF16.F32.PACK_AB R68, R72, R79 ;  /* 0x0000004f4844723e */ /* 0x000fca00000010ff */
[----:B------:R0:W-:Y:S01]  /*3370*/  STG.E.128 desc[UR8][R114.64], R68 ;  /* 0x0000004472007986 */ /* 0x0001e2000c101d08 */
[----:B------:R-:W-:Y:S05]  /*3380*/  BRA.U !UP1, `(.L_x_10141) ;  /* 0xffffffd109487547 */ /* 0x000fea000b83ffff */
[----:B------:R-:W-:Y:S05]  /*3390*/  EXIT ;  /* 0x000000000000794d */ /* 0x000fea0003800000 */
.L_x_10142:
        /* <DEDUP_REMOVED lines=14> */
.L_x_34029:


//--------------------- .text._ZN10layer_norm13ln_fwd_kernelINS_13Kernel_traitsI13__nv_bfloat16S2_fS2_fjLj5120ELj1ELj1ELj4ELj16ENS_18Kernel_traits_baseILj5120ES2_S2_fS2_fjLj128EEEEELb0ELb0ELb1ELb0EEEvNS_9FwdParamsE --------------------------
	.section	.text._ZN10layer_norm13ln_fwd_kernelINS_13Kernel_traitsI13__nv_bfloat16S2_fS2_fjLj5120ELj1ELj1ELj4ELj16ENS_18Kernel_traits_baseILj5120ES2_S2_fS2_fjLj128EEEEELb0ELb0ELb1ELb0EEEvNS_9FwdParamsE,"ax",@progbits
	.align	128
        .global         _ZN10layer_norm13ln_fwd_kernelINS_13Kernel_traitsI13__nv_bfloat16S2_fS2_fjLj5120ELj1ELj1ELj4ELj16ENS_18Kernel_traits_baseILj5120ES2_S2_fS2_fjLj128EEEEELb0ELb0ELb1ELb0EEEvNS_9FwdParamsE
        .type           _ZN10layer_norm13ln_fwd_kernelINS_13Kernel_traitsI13__nv_bfloat16S2_fS2_fjLj5120ELj1ELj1ELj4ELj16ENS_18Kernel_traits_baseILj5120ES2_S2_fS2_fjLj128EEEEELb0ELb0ELb1ELb0EEEvNS_9FwdParamsE,@function
        .size           _ZN10layer_norm13ln_fwd_kernelINS_13Kernel_traitsI13__nv_bfloat16S2_fS2_fjLj5120ELj1ELj1ELj4ELj16ENS_18Kernel_traits_baseILj5120ES2_S2_fS2_fjLj128EEEEELb0ELb0ELb1ELb0EEEvNS_9FwdParamsE,(.L_x_34030 - _ZN10layer_norm13ln_fwd_kernelINS_13Kernel_traitsI13__nv_bfloat16S2_fS2_fjLj5120ELj1ELj1ELj4ELj16ENS_18Kernel_traits_baseILj5120ES2_S2_fS2_fjLj128EEEEELb0ELb0ELb1ELb0EEEvNS_9FwdParamsE)
        .other          _ZN10layer_norm13ln_fwd_kernelINS_13Kernel_traitsI13__nv_bfloat16S2_fS2_fjLj5120ELj1ELj1ELj4ELj16ENS_18Kernel_traits_baseILj5120ES2_S2_fS2_fjLj128EEEEELb0ELb0ELb1ELb0EEEvNS_9FwdParamsE,@"STO_CUDA_ENTRY STV_DEFAULT"
_ZN10layer_norm13ln_fwd_kernelINS_13Kernel_traitsI13__nv_bfloat16S2_fS2_fjLj5120ELj1ELj1ELj4ELj16ENS_18Kernel_traits_baseILj5120ES2_S2_fS2_fjLj128EEEEELb0ELb0ELb1ELb0EEEvNS_9FwdParamsE:
.text._ZN10layer_norm13ln_fwd_kernelINS_13Kernel_traitsI13__nv_bfloat16S2_fS2_fjLj5120ELj1ELj1ELj4ELj16ENS_18Kernel_traits_baseILj5120ES2_S2_fS2_fjLj128EEEEELb0ELb0ELb1ELb0EEEvNS_9FwdParamsE:
        /* <DEDUP_REMOVED lines=55> */
[----:B0-----:R-:W-:-:S04]  /*0370*/  IMAD.WIDE.U32 R52, R55, 0x10, R52 ;  /* 0x0000001037347825 */ /* 0x001fc800078e0034 */
[----:B-1----:R-:W-:Y:S02]  /*0380*/  IMAD.WIDE.U32 R56, R55, 0x10, R56 ;  /* 0x0000001037387825 */ /* 0x002fe400078e0038 */
[----:B------:R-:W5:Y:S04]  /*0390*/  LDG.E.128 R52, desc[UR6][R52.64] ;  /* 0x0000000634347981 */ /* 0x000f68000c1e1d00 */
[----:B------:R-:W5:Y:S01]  /*03a0*/  LD.E.128 R56, desc[UR6][R56.64] ;  /* 0x0000000638387980 */ /* 0x000f62000c101d00 */
[----:B------:R-:W-:Y:S05]  /*03b0*/  BRA `(.L_x_10145) ;  /* 0x00000000009c7947 */ /* 0x000fea0003800000 */
.L_x_10144:
        /* <DEDUP_REMOVED lines=39> */
.L_x_10145:
[----:B------:R-:W-:Y:S05]  /*0630*/  BSYNC.RECONVERGENT B0 ;  /* 0x0000000000007941 */ /* 0x000fea0003800200 */
.L_x_10143:
[----:B------:R-:W0:Y:S02]  /*0640*/  LDCU UR4, c[0x0][0x384] ;  /* 0x00007080ff0477ac */ /* 0x000e240008000800 */
[----:B0-----:R-:W-:-:S13]  /*0650*/  ISETP.GE.AND P0, PT, R132, UR4, PT ;  /* 0x0000000484007c0c */ /* 0x001fda000bf06270 */
[----:B------:R-:W-:Y:S05]  /*0660*/  @P0 EXIT ;  /* 0x000000000000094d */ /* 0x000fea0003800000 */
[----:B------:R-:W-:Y:S01]  /*0670*/  SHF.R.S32.HI R18, RZ, 0x3, R18 ;  /* 0x00000003ff127819 */ /* 0x000fe20000011412 */
[----:B------:R-:W0:Y:S01]  /*0680*/  LDCU.U8 UR4, c[0x0][0x410] ;  /* 0x00008200ff0477ac */ /* 0x000e220008000000 */
[----:B-----5:R-:W-:Y:S02]  /*0690*/  PRMT R131, R59, 0x7632, R131 ;  /* 0x000076323b837816 */ /* 0x020fe40000000083 */
[C---:B------:R-:W-:Y:S01]  /*06a0*/  LOP3.LUT R2, R18.reuse, 0x7f, RZ, 0xc0, !PT ;  /* 0x0000007f12027812 */ /* 0x040fe200078ec0ff */
[----:B------:R-:W-:Y:S01]  /*06b0*/  UPLOP3.LUT UP1, UPT, UPT, UPT, UPT, 0x40, 0x4 ;  /* 0x000000000004789c */ /* 0x000fe20003f2e870 */
[----:B------:R-:W-:Y:S01]  /*06c0*/  SHF.L.U32 R18, R18, 0x1, RZ ;  /* 0x0000000112127819 */ /* 0x000fe200000006ff */
[----:B------:R-:W1:Y:S01]  /*06d0*/  LDCU UR10, c[0x0][0x400] ;  /* 0x00008000ff0a77ac */ /* 0x000e620008000800 */
[----:B------:R-:W-:Y:S01]  /*06e0*/  PRMT R130, R55, 0x7632, R130 ;  /* 0x0000763237827816 */ /* 0x000fe20000000082 */
[----:B------:R-:W-:Y:S01]  /*06f0*/  IMAD R3, R135, -0x20, R2 ;  /* 0xffffffe087037824 */ /* 0x000fe200078e0202 */
[----:B------:R-:W-:Y:S01]  /*0700*/  VIADDMNMX R2, R2, -R19, RZ, !PT ;  /* 0x8000001302027246 */ /* 0x000fe200078001ff */
[----:B------:R-:W2:Y:S01]  /*0710*/  LDCU.64 UR8, c[0x0][0x3a0] ;  /* 0x00007400ff0877ac */ /* 0x000ea20008000a00 */
[----:B------:R-:W-:-:S02]  /*0720*/  PRMT R129, R58, 0x7632, R129 ;  /* 0x000076323a817816 */ /* 0x000fc40000000081 */
[----:B------:R-:W-:Y:S02]  /*0730*/  VIMNMX R4, PT, PT, RZ, R3, !PT ;  /* 0x00000003ff047248 */ /* 0x000fe40007fe0100 */
        /* <DEDUP_REMOVED lines=8> */
[----:B------:R-:W-:Y:S02]  /*07c0*/  PRMT R127, R57, 0x7632, R127 ;  /* 0x00007632397f7816 */ /* 0x000fe4000000007f */
[----:B------:R-:W0:Y:S01]  /*07d0*/  MUFU.RCP R11, R11 ;  /* 0x0000000b000b7308 */ /* 0x000e220000001000 */
        /* <DEDUP_REMOVED lines=31> */
[----:B------:R-:W-:Y:S02]  /*09d0*/  P2R R136, PR, RZ, 0x1 ;  /* 0x00000001ff887803 */ /* 0x000fe40000000000 */
[----:B------:R-:W-:Y:S02]  /*09e0*/  PRMT R18, R25, 0x7632, R18 ;  /* 0x0000763219127816 */ /* 0x000fe40000000012 */
[----:B------:R-:W-:-:S02]  /*09f0*/  PRMT R19, R21, 0x7632, R19 ;  /* 0x0000763215137816 */ /* 0x000fc40000000013 */
[----:B------:R-:W-:Y:S02]  /*0a00*/  PRMT R108, R24, 0x7632, R108 ;  /* 0x00007632186c7816 */ /* 0x000fe4000000006c */
[----:B012---:R-:W-:-:S07]  /*0a10*/  PRMT R109, R20, 0x7632, R109 ;  /* 0x00007632146d7816 */ /* 0x007fce000000006d */
.L_x_10181:
[----:B------:R-:W0:Y:S08]  /*0a20*/  LDC.64 R104, c[0x0][0x3f0] ;  /* 0x0000fc00ff687b82 */ /* 0x000e300000000a00 */
[----:B------:R-:W1:Y:S08]  /*0a30*/  LDC.64 R106, c[0x0][0x3f8] ;  /* 0x0000fe00ff6a7b82 */ /* 0x000e700000000a00 */
[----:B------:R-:W2:Y:S01]  /*0a40*/  LDC R137, c[0x0][0x388] ;  /* 0x0000e200ff897b82 */ /* 0x000ea20000000800 */
[----:B0-----:R-:W-:-:S06]  /*0a50*/  IMAD.WIDE R104, R132, 0x4, R104 ;  /* 0x0000000484687825 */ /* 0x001fcc00078e0268 */
[----:B------:R0:W3:Y:S01]  /*0a60*/  LDG.E R104, desc[UR6][R104.64] ;  /* 0x0000000668687981 */ /* 0x0000e2000c1e1900 */
[----:B-1----:R-:W-:-:S06]  /*0a70*/  IMAD.WIDE R138, R132, 0x4, R106 ;  /* 0x00000004848a7825 */ /* 0x002fcc00078e026a */
[----:B------:R1:W5:Y:S01]  /*0a80*/  LDG.E R138, desc[UR6][R138.64] ;  /* 0x000000068a8a7981 */ /* 0x000362000c1e1900 */
[----:B------:R-:W-:Y:S01]  /*0a90*/  ISETP.GE.U32.AND P0, PT, R133, 0x80, PT ;  /* 0x000000808500780c */ /* 0x000fe20003f06070 */
[----:B--2---:R-:W-:Y:S01]  /*0aa0*/  IMAD R107, R132, R137, RZ ;  /* 0x00000089846b7224 */ /* 0x004fe200078e02ff */
[----:B------:R-:W-:Y:S04]  /*0ab0*/  BSSY.RECONVERGENT B0, `(.L_x_10146) ;  /* 0x000005e000007945 */ /* 0x000fe80003800200 */
[----:B------:R-:W-:-:S04]  /*0ac0*/  SHF.R.S32.HI R140, RZ, 0x1f, R107 ;  /* 0x0000001fff8c7819 */ /* 0x000fc8000001146b */
[----:B0-----:R-:W-:-:S04]  /*0ad0*/  LEA.HI R105, R140, R107, RZ, 0x3 ;  /* 0x0000006b8c697211 */ /* 0x001fc800078f18ff */
[----:B------:R-:W-:Y:S02]  /*0ae0*/  LEA.HI.SX32 R105, R105, R134, 0x1d ;  /* 0x0000008669697211 */ /* 0x000fe400078feaff */
[----:B---3--:R-:W-:-:S13]  /*0af0*/  ISETP.GE.AND P5, PT, R104, 0x1, PT ;  /* 0x000000016800780c */ /* 0x008fda0003fa6270 */
[----:B------:R-:W-:-:S05]  /*0b00*/  @P5 IADD3 R106, PT, PT, R104, -0x1, RZ ;  /* 0xffffffff686a5810 */ /* 0x000fca0007ffe0ff */
[----:B------:R-:W-:-:S05]  /*0b10*/  @P5 IMAD R106, R106, R137, RZ ;  /* 0x000000896a6a5224 */ /* 0x000fca00078e02ff */
[----:B------:R-:W-:-:S04]  /*0b20*/  @P5 SHF.R.S32.HI R141, RZ, 0x1f, R106 ;  /* 0x0000001fff8d5819 */ /* 0x000fc8000001146a */
[----:B------:R-:W-:Y:S01]  /*0b30*/  @P5 LEA.HI R141, R141, R106, RZ, 0x3 ;  /* 0x0000006a8d8d5211 */ /* 0x000fe200078f18ff */
[----:B------:R-:W-:-:S03]  /*0b40*/  HFMA2 R106, -RZ, RZ, 0, 0 ;  /* 0x00000000ff6a7431 */ /* 0x000fc600000001ff */
[----:B------:R-:W-:Y:S01]  /*0b50*/  @P5 LEA.HI.SX32 R106, R141, R134, 0x1d ;  /* 0x000000868d6a5211 */ /* 0x000fe200078feaff */
[----:B-1----:R-:W-:Y:S06]  /*0b60*/  @!P0 BRA `(.L_x_10147) ;  /* 0x0000000400488947 */ /* 0x002fec0003800000 */
[----:B------:R-:W-:-:S04]  /*0b70*/  UISETP.NE.U32.AND UP0, UPT, UR8, URZ, UPT ;  /* 0x000000ff0800728c */ /* 0x000fc8000bf05070 */
[----:B------:R-:W-:Y:S01]  /*0b80*/  UISETP.NE.AND.EX UP0, UPT, UR9, URZ, UPT, UP0 ;  /* 0x000000ff0900728c */ /* 0x000fe2000bf05300 */
[----:B------:R-:W-:Y:S10]  /*0b90*/  @!P5 BRA `(.L_x_10148) ;  /* 0x00000000000cd947 */ /* 0x000ff40003800000 */
[----:B------:R-:W0:Y:S02]  /*0ba0*/  LDC.64 R60, c[0x0][0x390] ;  /* 0x0000e400ff3c7b82 */ /* 0x000e240000000a00 */
[----:B0-----:R-:W-:-:S06]  /*0bb0*/  IMAD.WIDE.U32 R60, R106, 0x10, R60 ;  /* 0x000000106a3c7825 */ /* 0x001fcc00078e003c */
[----:B------:R-:W5:Y:S02]  /*0bc0*/  LDG.E.128 R60, desc[UR6][R60.64] ;  /* 0x000000063c3c7981 */ /* 0x000f64000c1e1d00 */
.L_x_10148:
[----:B-----5:R-:W-:Y:S02]  /*0bd0*/  PRMT R64, R63, 0x7632, R64 ;  /* 0x000076323f407816 */ /* 0x020fe40000000040 */
[----:B------:R-:W-:Y:S02]  /*0be0*/  PRMT R65, R62, 0x7632, R65 ;  /* 0x000076323e417816 */ /* 0x000fe40000000041 */
[----:B------:R-:W-:Y:S02]  /*0bf0*/  PRMT R66, R61, 0x7632, R66 ;  /* 0x000076323d427816 */ /* 0x000fe40000000042 */
[----:B------:R-:W-:Y:S01]  /*0c00*/  PRMT R67, R60, 0x7632, R67 ;  /* 0x000076323c437816 */ /* 0x000fe20000000043 */
[----:B------:R-:W-:Y:S06]  /*0c10*/  BRA.U !UP0, `(.L_x_10149) ;  /* 0x0000000108887547 */ /* 0x000fec000b800000 */
[----:B------:R-:W0:Y:S02]  /*0c20*/  LDC.64 R140, c[0x0][0x3a0] ;  /* 0x0000e800ff8c7b82 */ /* 0x000e240000000a00 */
[----:B0-----:R-:W-:-:S05]  /*0c30*/  IMAD.WIDE.U32 R140, R105, 0x20, R140 ;  /* 0x00000020698c7825 */ /* 0x001fca00078e008c */
[----:B------:R-:W2:Y:S04]  /*0c40*/  LDG.E.128 R64, desc[UR6][R140.64] ;  /* 0x000000068c407981 */ /* 0x000ea8000c1e1d00 */
[----:B------:R0:W3:Y:S01]  /*0c50*/  LDG.E.128 R68, desc[UR6][R140.64+0x10] ;  /* 0x000010068c447981 */ /* 0x0000e2000c1e1d00 */
[----:B------:R-:W-:-:S13]  /*0c60*/  ISETP.GT.AND P1, PT, R104, RZ, PT ;  /* 0x000000ff6800720c */ /* 0x000fda0003f24270 */
[----:B------:R-:W2:Y:S01]  /*0c70*/  @P1 LDC R139, c[0x0][0x40c] ;  /* 0x00010300ff8b1b82 */ /* 0x000ea20000000800 */
[----:B------:R-:W-:Y:S02]  /*0c80*/  @P1 SHF.L.U32 R107, R60, 0x10, RZ ;  /* 0x000000103c6b1819 */ /* 0x000fe400000006ff */
[----:B0-----:R-:W-:-:S04]  /*0c90*/  @P1 PRMT R141, R61, 0x7632, R141 ;  /* 0x000076323d8d1816 */ /* 0x001fc8000000008d */
[----:B------:R-:W-:Y:S01]  /*0ca0*/  @P1 SHF.L.U32 R142, R141, 0x10, RZ ;  /* 0x000000108d8e1819 */ /* 0x000fe200000006ff */
[----:B------:R-:W0:Y:S01]  /*0cb0*/  @P1 LDC R144, c[0x0][0x40c] ;  /* 0x00010300ff901b82 */ /* 0x000e220000000800 */
[----:B------:R-:W-:-:S07]  /*0cc0*/  @P1 SHF.L.U32 R141, R63, 0x10, RZ ;  /* 0x000000103f8d1819 */ /* 0x000fce00000006ff */
[----:B------:R-:W1:Y:S08]  /*0cd0*/  @P1 LDC R145, c[0x0][0x40c] ;  /* 0x00010300ff911b82 */ /* 0x000e700000000800 */
[----:B------:R-:W4:Y:S08]  /*0ce0*/  @P1 LDC R143, c[0x0][0x40c] ;  /* 0x00010300ff8f1b82 */ /* 0x000f300000000800 */
[----:B------:R-:W5:Y:S08]  /*0cf0*/  @P1 LDC R146, c[0x0][0x40c] ;  /* 0x00010300ff921b82 */ /* 0x000f700000000800 */
[----:B------:R-:W5:Y:S08]  /*0d00*/  @P1 LDC R147, c[0x0][0x40c] ;  /* 0x00010300ff931b82 */ /* 0x000f700000000800 */
[----:B------:R-:W3:Y:S08]  /*0d10*/  @P1 LDC R148, c[0x0][0x40c] ;  /* 0x00010300ff941b82 */ /* 0x000ef00000000800 */
[----:B------:R-:W5:Y:S01]  /*0d20*/  @P1 LDC R149, c[0x0][0x40c] ;  /* 0x00010300ff951b82 */ /* 0x000f620000000800 */
[----:B--2---:R-:W-:Y:S01]  /*0d30*/  @P1 FFMA.FTZ R64, R107, R139, R64 ;  /* 0x0000008b6b401223 */ /* 0x004fe20000010040 */
[----:B------:R-:W-:Y:S01]  /*0d40*/  @P1 PRMT R107, R60, 0x7632, R107 ;  /* 0x000076323c6b1816 */ /* 0x000fe2000000006b */
[----:B-1----:R-:W-:Y:S01]  /*0d50*/  @P1 FFMA.FTZ R67, R142, R145, R67 ;  /* 0x000000918e431223 */ /* 0x002fe20000010043 */
[----:B------:R-:W-:Y:S01]  /*0d60*/  @P1 SHF.L.U32 R139, R61, 0x10, RZ ;  /* 0x000000103d8b1819 */ /* 0x000fe200000006ff */
[----:B---3--:R-:W-:Y:S01]  /*0d70*/  @P1 FFMA.FTZ R70, R141, R148, R70 ;  /* 0x000000948d461223 */ /* 0x008fe20000010046 */
[----:B------:R-:W-:-:S02]  /*0d80*/  @P1 SHF.L.U32 R140, R107, 0x10, RZ ;  /* 0x000000106b8c1819 */ /* 0x000fc400000006ff */
[----:B------:R-:W-:Y:S01]  /*0d90*/  @P1 PRMT R142, R63, 0x7632, R142 ;  /* 0x000076323f8e1816 */ /* 0x000fe2000000008e */
[----:B0-----:R-:W-:Y:S01]  /*0da0*/  @P1 FFMA.FTZ R66, R139, R144, R66 ;  /* 0x000000908b421223 */ /* 0x001fe20000010042 */
[----:B------:R-:W-:Y:S01]  /*0db0*/  @P1 PRMT R139, R62, 0x7632, R139 ;  /* 0x000076323e8b1816 */ /* 0x000fe2000000008b */
[----:B----4-:R-:W-:Y:S01]  /*0dc0*/  @P1 FFMA.FTZ R65, R140, R143, R65 ;  /* 0x0000008f8c411223 */ /* 0x010fe20000010041 */
[----:B------:R-:W-:Y:S02]  /*0dd0*/  @P1 SHF.L.U32 R107, R62, 0x10, RZ ;  /* 0x000000103e6b1819 */ /* 0x000fe400000006ff */
[----:B------:R-:W-:Y:S02]  /*0de0*/  @P1 SHF.L.U32 R140, R139, 0x10, RZ ;  /* 0x000000108b8c1819 */ /* 0x000fe400000006ff */
[----:B------:R-:W-:Y:S01]  /*0df0*/  @P1 SHF.L.U32 R142, R142, 0x10, RZ ;  /* 0x000000108e8e1819 */ /* 0x000fe200000006ff */
[----:B-----5:R-:W-:Y:S02]  /*0e00*/  @P1 FFMA.FTZ R68, R107, R146, R68 ;  /* 0x000000926b441223 */ /* 0x020fe40000010044 */
[----:B------:R-:W-:-:S02]  /*0e10*/  @P1 FFMA.FTZ R69, R140, R147, R69 ;  /* 0x000000938c451223 */ /* 0x000fc40000010045 */
[----:B------:R-:W-:Y:S01]  /*0e20*/  @P1 FFMA.FTZ R71, R142, R149, R71 ;  /* 0x000000958e471223 */ /* 0x000fe20000010047 */
[----:B------:R-:W-:Y:S06]  /*0e30*/  BRA `(.L_x_10150) ;  /* 0x00000000007c7947 */ /* 0x000fec0003800000 */
.L_x_10149:
[----:B------:R-:W0:Y:S01]  /*0e40*/  @P5 LDC R107, c[0x0][0x40c] ;  /* 0x00010300ff6b5b82 */ /* 0x000e220000000800 */
[----:B------:R-:W-:Y:S01]  /*0e50*/  @P5 SHF.L.U32 R66, R66, 0x10, RZ ;  /* 0x0000001042425819 */ /* 0x000fe200000006ff */
[----:B------:R-:W-:Y:S01]  /*0e60*/  @P5 IMAD.U32 R141, R61, 0x10000, RZ ;  /* 0x000100003d8d5824 */ /* 0x000fe200078e00ff */
[----:B------:R-:W-:Y:S02]  /*0e70*/  @P5 SHF.L.U32 R70, R65, 0x10, RZ ;  /* 0x0000001041465819 */ /* 0x000fe400000006ff */
[----:B------:R-:W-:Y:S01]  /*0e80*/  @P5 SHF.L.U32 R68, R67, 0x10, RZ ;  /* 0x0000001043445819 */ /* 0x000fe200000006ff */
[----:B------:R-:W-:Y:S01]  /*0e90*/  HFMA2 R67, -RZ, RZ, 0, 0 ;  /* 0x00000000ff437431 */ /* 0x000fe200000001ff */
[----:B------:R-:W-:Y:S01]  /*0ea0*/  MOV R69, RZ ;  /* 0x000000ff00457202 */ /* 0x000fe20000000f00 */
[----:B------:R-:W1:Y:S01]  /*0eb0*/  @P5 LDC R139, c[0x0][0x40c] ;  /* 0x00010300ff8b5b82 */ /* 0x000e620000000800 */
[----:B------:R-:W-:Y:S02]  /*0ec0*/  @P5 SHF.L.U32 R143, R62, 0x10, RZ ;  /* 0x000000103e8f5819 */ /* 0x000fe400000006ff */
[----:B------:R-:W-:-:S02]  /*0ed0*/  @P5 SHF.L.U32 R145, R63, 0x10, RZ ;  /* 0x000000103f915819 */ /* 0x000fc400000006ff */
[----:B------:R-:W-:-:S03]  /*0ee0*/  MOV R65, RZ ;  /* 0x000000ff00417202 */ /* 0x000fc60000000f00 */
[----:B------:R-:W2:Y:S08]  /*0ef0*/  @P5 LDC R71, c[0x0][0x40c] ;  /* 0x00010300ff475b82 */ /* 0x000eb00000000800 */
[----:B------:R-:W3:Y:S01]  /*0f00*/  @P5 LDC R148, c[0x0][0x40c] ;  /* 0x00010300ff945b82 */ /* 0x000ee20000000800 */
[----:B0-----:R-:W-:Y:S01]  /*0f10*/  @P5 FMUL.FTZ R67, R66, R107 ;  /* 0x0000006b42435220 */ /* 0x001fe20000410000 */
[----:B------:R-:W-:Y:S01]  /*0f20*/  @P5 SHF.L.U32 R107, R64, 0x10, RZ ;  /* 0x00000010406b5819 */ /* 0x000fe200000006ff */
[----:B------:R-:W-:Y:S01]  /*0f30*/  HFMA2 R64, -RZ, RZ, 0, 0 ;  /* 0x00000000ff407431 */ /* 0x000fe200000001ff */
[----:B------:R-:W-:-:S04]  /*0f40*/  MOV R66, RZ ;  /* 0x000000ff00427202 */ /* 0x000fc80000000f00 */
[----:B------:R-:W0:Y:S01]  /*0f50*/  @P5 LDC R140, c[0x0][0x40c] ;  /* 0x00010300ff8c5b82 */ /* 0x000e220000000800 */
[----:B-1----:R-:W-:Y:S01]  /*0f60*/  @P5 FMUL.FTZ R69, R70, R139 ;  /* 0x0000008b46455220 */ /* 0x002fe20000410000 */
[----:B------:R-:W-:-:S06]  /*0f70*/  @P5 SHF.L.U32 R139, R60, 0x10, RZ ;  /* 0x000000103c8b5819 */ /* 0x000fcc00000006ff */
[----:B------:R-:W1:Y:S01]  /*0f80*/  @P5 LDC R142, c[0x0][0x40c] ;  /* 0x00010300ff8e5b82 */ /* 0x000e620000000800 */
[----:B--2---:R-:W-:Y:S01]  /*0f90*/  @P5 FMUL.FTZ R65, R68, R71 ;  /* 0x0000004744415220 */ /* 0x004fe20000410000 */
[----:B------:R-:W-:Y:S01]  /*0fa0*/  CS2R R70, SRZ ;  /* 0x0000000000467805 */ /* 0x000fe2000001ff00 */
[----:B------:R-:W-:-:S05]  /*0fb0*/  HFMA2 R68, -RZ, RZ, 0, 0 ;  /* 0x00000000ff447431 */ /* 0x000fca00000001ff */
[----:B------:R-:W2:Y:S01]  /*0fc0*/  @P5 LDC R144, c[0x0][0x40c] ;  /* 0x00010300ff905b82 */ /* 0x000ea20000000800 */
[----:B---3--:R-:W-:-:S07]  /*0fd0*/  @P5 FMUL.FTZ R71, R107, R148 ;  /* 0x000000946b475220 */ /* 0x008fce0000410000 */
[----:B------:R-:W3:Y:S01]  /*0fe0*/  @P5 LDC R146, c[0x0][0x40c] ;  /* 0x00010300ff925b82 */ /* 0x000ee20000000800 */
[----:B0-----:R-:W-:Y:S01]  /*0ff0*/  @P5 FMUL.FTZ R64, R139, R140 ;  /* 0x0000008c8b405220 */ /* 0x001fe20000410000 */
[----:B-1----:R-:W-:Y:S01]  /*1000*/  @P5 FMUL.FTZ R66, R141, R142 ;  /* 0x0000008e8d425220 */ /* 0x002fe20000410000 */
[----:B--2---:R-:W-:Y:S01]  /*1010*/  @P5 FMUL.FTZ R68, R143, R144 ;  /* 0x000000908f445220 */ /* 0x004fe20000410000 */
[----:B---3--:R-:W-:-:S07]  /*1020*/  @P5 FMUL.FTZ R70, R145, R146 ;  /* 0x0000009291465220 */ /* 0x008fce0000410000 */
.L_x_10150:
[----:B------:R-:W0:Y:S01]  /*1030*/  LDC.64 R140, c[0x0][0x3a8] ;  /* 0x0000ea00ff8c7b82 */ /* 0x000e220000000a00 */
[----:B------:R-:W-:Y:S01]  /*1040*/  IADD3 R106, PT, PT, R106, 0x80, RZ ;  /* 0x000000806a6a7810 */ /* 0x000fe20007ffe0ff */
[C---:B0-----:R-:W-:Y:S01]  /*1050*/  IMAD.WIDE.U32 R140, R105.reuse, 0x20, R140 ;  /* 0x00000020698c7825 */ /* 0x041fe200078e008c */
[----:B------:R-:W-:-:S04]  /*1060*/  IADD3 R105, PT, PT, R105, 0x80, RZ ;  /* 0x0000008069697810 */ /* 0x000fc80007ffe0ff */
[----:B------:R0:W-:Y:S04]  /*1070*/  STG.E.128 desc[UR6][R140.64], R64 ;  /* 0x000000408c007986 */ /* 0x0001e8000c101d06 */
[----:B------:R0:W-:Y:S02]  /*1080*/  STG.E.128 desc[UR6][R140.64+0x10], R68 ;  /* 0x000010448c007986 */ /* 0x0001e4000c101d06 */
.L_x_10147:
[----:B------:R-:W-:Y:S05]  /*1090*/  BSYNC.RECONVERGENT B0 ;  /* 0x0000000000007941 */ /* 0x000fea0003800200 */
.L_x_10146:
        /* <DEDUP_REMOVED lines=9> */
.L_x_10153:
[----:B-----5:R-:W-:Y:S02]  /*1130*/  PRMT R72, R63, 0x7632, R72 ;  /* 0x000076323f487816 */ /* 0x020fe40000000048 */
[----:B------:R-:W-:Y:S02]  /*1140*/  PRMT R73, R62, 0x7632, R73 ;  /* 0x000076323e497816 */ /* 0x000fe40000000049 */
[----:B------:R-:W-:Y:S02]  /*1150*/  PRMT R74, R61, 0x7632, R74 ;  /* 0x000076323d4a7816 */ /* 0x000fe4000000004a */
[----:B------:R-:W-:Y:S01]  /*1160*/  PRMT R75, R60, 0x7632, R75 ;  /* 0x000076323c4b7816 */ /* 0x000fe2000000004b */
[----:B------:R-:W-:Y:S06]  /*1170*/  BRA.U !UP0, `(.L_x_10154) ;  /* 0x0000000108887547 */ /* 0x000fec000b800000 */
[----:B0-----:R-:W0:Y:S02]  /*1180*/  LDC.64 R140, c[0x0][0x3a0] ;  /* 0x0000e800ff8c7b82 */ /* 0x001e240000000a00 */
[----:B0-----:R-:W-:-:S05]  /*1190*/  IMAD.WIDE.U32 R140, R105, 0x20, R140 ;  /* 0x00000020698c7825 */ /* 0x001fca00078e008c */
[----:B------:R-:W2:Y:S04]  /*11a0*/  LDG.E.128 R72, desc[UR6][R140.64] ;  /* 0x000000068c487981 */ /* 0x000ea8000c1e1d00 */
[----:B------:R0:W3:Y:S01]  /*11b0*/  LDG.E.128 R76, desc[UR6][R140.64+0x10] ;  /* 0x000010068c4c7981 */ /* 0x0000e2000c1e1d00 */
[----:B------:R-:W-:-:S13]  /*11c0*/  ISETP.GT.AND P2, PT, R104, RZ, PT ;  /* 0x000000ff6800720c */ /* 0x000fda0003f44270 */
[----:B------:R-:W2:Y:S01]  /*11d0*/  @P2 LDC R139, c[0x0][0x40c] ;  /* 0x00010300ff8b2b82 */ /* 0x000ea20000000800 */
[----:B------:R-:W-:Y:S02]  /*11e0*/  @P2 SHF.L.U32 R107, R60, 0x10, RZ ;  /* 0x000000103c6b2819 */ /* 0x000fe400000006ff */
[----:B------:R-:W-:Y:S02]  /*11f0*/  @P2 SHF.L.U32 R145, R61, 0x10, RZ ;  /* 0x000000103d912819 */ /* 0x000fe400000006ff */
[----:B0-----:R-:W-:-:S03]  /*1200*/  @P2 SHF.L.U32 R141, R62, 0x10, RZ ;  /* 0x000000103e8d2819 */ /* 0x001fc600000006ff */
[----:B------:R-:W0:Y:S08]  /*1210*/  @P2 LDC R143, c[0x0][0x40c] ;  /* 0x00010300ff8f2b82 */ /* 0x000e300000000800 */
[----:B------:R-:W1:Y:S08]  /*1220*/  @P2 LDC R146, c[0x0][0x40c] ;  /* 0x00010300ff922b82 */ /* 0x000e700000000800 */
[----:B------:R-:W4:Y:S08]  /*1230*/  @P2 LDC R144, c[0x0][0x40c] ;  /* 0x00010300ff902b82 */ /* 0x000f300000000800 */
[----:B------:R-:W3:Y:S08]  /*1240*/  @P2 LDC R147, c[0x0][0x40c] ;  /* 0x00010300ff932b82 */ /* 0x000ef00000000800 */
[----:B------:R-:W5:Y:S08]  /*1250*/  @P2 LDC R148, c[0x0][0x40c] ;  /* 0x00010300ff942b82 */ /* 0x000f700000000800 */
[----:B------:R-:W5:Y:S08]  /*1260*/  @P2 LDC R149, c[0x0][0x40c] ;  /* 0x00010300ff952b82 */ /* 0x000f700000000800 */
[----:B------:R-:W5:Y:S01]  /*1270*/  @P2 LDC R150, c[0x0][0x40c] ;  /* 0x00010300ff962b82 */ /* 0x000f620000000800 */
[----:B--2---:R-:W-:Y:S01]  /*1280*/  @P2 FFMA.FTZ R72, R107, R139, R72 ;  /* 0x0000008b6b482223 */ /* 0x004fe20000010048 */
[----:B------:R-:W-:Y:S01]  /*1290*/  @P2 PRMT R107, R60, 0x7632, R107 ;  /* 0x000076323c6b2816 */ /* 0x000fe2000000006b */
[----:B----4-:R-:W-:Y:S01]  /*12a0*/  @P2 FFMA.FTZ R74, R145, R144, R74 ;  /* 0x00000090914a2223 */ /* 0x010fe2000001004a */
[----:B------:R-:W-:Y:S01]  /*12b0*/  @P2 PRMT R139, R61, 0x7632, R139 ;  /* 0x000076323d8b2816 */ /* 0x000fe2000000008b */
[----:B---3--:R-:W-:Y:S01]  /*12c0*/  @P2 FFMA.FTZ R76, R141, R147, R76 ;  /* 0x000000938d4c2223 */ /* 0x008fe2000001004c */
[----:B------:R-:W-:-:S02]  /*12d0*/  @P2 SHF.L.U32 R140, R107, 0x10, RZ ;  /* 0x000000106b8c2819 */ /* 0x000fc400000006ff */
[----:B------:R-:W-:Y:S02]  /*12e0*/  @P2 SHF.L.U32 R142, R139, 0x10, RZ ;  /* 0x000000108b8e2819 */ /* 0x000fe400000006ff */
[----:B------:R-:W-:Y:S01]  /*12f0*/  @P2 PRMT R107, R62, 0x7632, R107 ;  /* 0x000076323e6b2816 */ /* 0x000fe2000000006b */
[----:B0-----:R-:W-:Y:S01]  /*1300*/  @P2 FFMA.FTZ R73, R140, R143, R73 ;  /* 0x0000008f8c492223 */ /* 0x001fe20000010049 */
[C---:B------:R-:W-:Y:S01]  /*1310*/  @P2 PRMT R139, R63.reuse, 0x7632, R139 ;  /* 0x000076323f8b2816 */ /* 0x040fe2000000008b */
[----:B-1----:R-:W-:Y:S01]  /*1320*/  @P2 FFMA.FTZ R75, R142, R146, R75 ;  /* 0x000000928e4b2223 */ /* 0x002fe2000001004b */
[----:B------:R-:W-:Y:S02]  /*1330*/  @P2 SHF.L.U32 R143, R63, 0x10, RZ ;  /* 0x000000103f8f2819 */ /* 0x000fe400000006ff */
[----:B------:R-:W-:Y:S02]  /*1340*/  @P2 SHF.L.U32 R140, R107, 0x10, RZ ;  /* 0x000000106b8c2819 */ /* 0x000fe400000006ff */
[----:B------:R-:W-:Y:S01]  /*1350*/  @P2 SHF.L.U32 R142, R139, 0x10, RZ ;  /* 0x000000108b8e2819 */ /* 0x000fe200000006ff */
[----:B-----5:R-:W-:-:S02]  /*1360*/  @P2 FFMA.FTZ R78, R143, R149, R78 ;  /* 0x000000958f4e2223 */ /* 0x020fc4000001004e */
[----:B------:R-:W-:Y:S02]  /*1370*/  @P2 FFMA.FTZ R77, R140, R148, R77 ;  /* 0x000000948c4d2223 */ /* 0x000fe4000001004d */
[----:B------:R-:W-:Y:S01]  /*1380*/  @P2 FFMA.FTZ R79, R142, R150, R79 ;  /* 0x000000968e4f2223 */ /* 0x000fe2000001004f */
[----:B------:R-:W-:Y:S06]  /*1390*/  BRA `(.L_x_10155) ;  /* 0x00000000007c7947 */ /* 0x000fec0003800000 */
.L_x_10154:
[----:B------:R-:W1:Y:S01]  /*13a0*/  @P5 LDC R107, c[0x0][0x40c] ;  /* 0x00010300ff6b5b82 */ /* 0x000e620000000800 */
[----:B------:R-:W-:Y:S01]  /*13b0*/  @P5 SHF.L.U32 R74, R74, 0x10, RZ ;  /* 0x000000104a4a5819 */ /* 0x000fe200000006ff */
[----:B------:R-:W-:Y:S01]  /*13c0*/  HFMA2 R77, -RZ, RZ, 0, 0 ;  /* 0x00000000ff4d7431 */ /* 0x000fe200000001ff */
[----:B------:R-:W-:Y:S01]  /*13d0*/  @P5 SHF.L.U32 R78, R73, 0x10, RZ ;  /* 0x00000010494e5819 */ /* 0x000fe200000006ff */
[----:B------:R-:W-:Y:S01]  /*13e0*/  IMAD.MOV.U32 R73, RZ, RZ, RZ ;  /* 0x000000ffff497224 */ /* 0x000fe200078e00ff */
[----:B------:R-:W-:Y:S02]  /*13f0*/  @P5 SHF.L.U32 R76, R75, 0x10, RZ ;  /* 0x000000104b4c5819 */ /* 0x000fe400000006ff */
[----:B------:R-:W-:Y:S01]  /*1400*/  MOV R75, RZ ;  /* 0x000000ff004b7202 */ /* 0x000fe20000000f00 */
[----:B------:R-:W2:Y:S01]  /*1410*/  @P5 LDC R139, c[0x0][0x40c] ;  /* 0x00010300ff8b5b82 */ /* 0x000ea20000000800 */
[----:B0-----:R-:W-:Y:S02]  /*1420*/  @P5 SHF.L.U32 R141, R61, 0x10, RZ ;  /* 0x000000103d8d5819 */ /* 0x001fe400000006ff */
[----:B------:R-:W-:-:S02]  /*1430*/  @P5 SHF.L.U32 R143, R62, 0x10, RZ ;  /* 0x000000103e8f5819 */ /* 0x000fc400000006ff */
[----:B------:R-:W-:-:S03]  /*1440*/  @P5 SHF.L.U32 R145, R63, 0x10, RZ ;  /* 0x000000103f915819 */ /* 0x000fc600000006ff */
[----:B------:R-:W0:Y:S08]  /*1450*/  @P5 LDC R79, c[0x0][0x40c] ;  /* 0x00010300ff4f5b82 */ /* 0x000e300000000800 */
[----:B------:R-:W3:Y:S01]  /*1460*/  @P5 LDC R148, c[0x0][0x40c] ;  /* 0x00010300ff945b82 */ /* 0x000ee20000000800 */
[----:B-1----:R-:W-:Y:S01]  /*1470*/  @P5 FMUL.FTZ R75, R74, R107 ;  /* 0x0000006b4a4b5220 */ /* 0x002fe20000410000 */
[----:B------:R-:W-:Y:S01]  /*1480*/  @P5 SHF.L.U32 R107, R72, 0x10, RZ ;  /* 0x00000010486b5819 */ /* 0x000fe200000006ff */
[----:B------:R-:W-:Y:S01]  /*1490*/  HFMA2 R74, -RZ, RZ, 0, 0 ;  /* 0x00000000ff4a7431 */ /* 0x000fe200000001ff */
[----:B------:R-:W-:-:S04]  /*14a0*/  MOV R72, RZ ;  /* 0x000000ff00487202 */ /* 0x000fc80000000f00 */
[----:B------:R-:W1:Y:S01]  /*14b0*/  @P5 LDC R140, c[0x0][0x40c] ;  /* 0x00010300ff8c5b82 */ /* 0x000e620000000800 */
[----:B--2---:R-:W-:Y:S01]  /*14c0*/  @P5 FMUL.FTZ R77, R78, R139 ;  /* 0x0000008b4e4d5220 */ /* 0x004fe20000410000 */
[----:B------:R-:W-:-:S06]  /*14d0*/  @P5 SHF.L.U32 R139, R60, 0x10, RZ ;  /* 0x000000103c8b5819 */ /* 0x000fcc00000006ff */
[----:B------:R-:W2:Y:S01]  /*14e0*/  @P5 LDC R142, c[0x0][0x40c] ;  /* 0x00010300ff8e5b82 */ /* 0x000ea20000000800 */
[----:B0-----:R-:W-:Y:S01]  /*14f0*/  @P5 FMUL.FTZ R73, R76, R79 ;  /* 0x0000004f4c495220 */ /* 0x001fe20000410000 */
[----:B------:R-:W-:Y:S02]  /*1500*/  CS2R R78, SRZ ;  /* 0x00000000004e7805 */ /* 0x000fe4000001ff00 */
[----:B------:R-:W-:-:S04]  /*1510*/  MOV R76, RZ ;  /* 0x000000ff004c7202 */ /* 0x000fc80000000f00 */
[----:B------:R-:W0:Y:S01]  /*1520*/  @P5 LDC R144, c[0x0][0x40c] ;  /* 0x00010300ff905b82 */ /* 0x000e220000000800 */
[----:B---3--:R-:W-:-:S07]  /*1530*/  @P5 FMUL.FTZ R79, R107, R148 ;  /* 0x000000946b4f5220 */ /* 0x008fce0000410000 */
[----:B------:R-:W3:Y:S01]  /*1540*/  @P5 LDC R146, c[0x0][0x40c] ;  /* 0x00010300ff925b82 */ /* 0x000ee20000000800 */
[----:B-1----:R-:W-:Y:S01]  /*1550*/  @P5 FMUL.FTZ R72, R139, R140 ;  /* 0x0000008c8b485220 */ /* 0x002fe20000410000 */
[----:B--2---:R-:W-:Y:S01]  /*1560*/  @P5 FMUL.FTZ R74, R141, R142 ;  /* 0x0000008e8d4a5220 */ /* 0x004fe20000410000 */
[----:B0-----:R-:W-:Y:S01]  /*1570*/  @P5 FMUL.FTZ R76, R143, R144 ;  /* 0x000000908f4c5220 */ /* 0x001fe20000410000 */
[----:B---3--:R-:W-:-:S07]  /*1580*/  @P5 FMUL.FTZ R78, R145, R146 ;  /* 0x00000092914e5220 */ /* 0x008fce0000410000 */
.L_x_10155:
[----:B------:R-:W0:Y:S01]  /*1590*/  LDC.64 R140, c[0x0][0x3a8] ;  /* 0x0000ea00ff8c7b82 */ /* 0x000e220000000a00 */
[----:B------:R-:W-:Y:S01]  /*15a0*/  IADD3 R106, PT, PT, R106, 0x80, RZ ;  /* 0x000000806a6a7810 */ /* 0x000fe20007ffe0ff */
[C---:B0-----:R-:W-:Y:S01]  /*15b0*/  IMAD.WIDE.U32 R140, R105.reuse, 0x20, R140 ;  /* 0x00000020698c7825 */ /* 0x041fe200078e008c */
[----:B------:R-:W-:-:S04]  /*15c0*/  IADD3 R105, PT, PT, R105, 0x80, RZ ;  /* 0x0000008069697810 */ /* 0x000fc80007ffe0ff */
[----:B------:R1:W-:Y:S04]  /*15d0*/  STG.E.128 desc[UR6][R140.64], R72 ;  /* 0x000000488c007986 */ /* 0x0003e8000c101d06 */
[----:B------:R1:W-:Y:S02]  /*15e0*/  STG.E.128 desc[UR6][R140.64+0x10], R76 ;  /* 0x0000104c8c007986 */ /* 0x0003e4000c101d06 */
.L_x_10152:
[----:B------:R-:W-:Y:S05]  /*15f0*/  BSYNC.RECONVERGENT B0 ;  /* 0x0000000000007941 */ /* 0x000fea0003800200 */
.L_x_10151:
        /* <DEDUP_REMOVED lines=9> */
.L_x_10158:
[----:B-----5:R-:W-:Y:S02]  /*1690*/  PRMT R80, R63, 0x7632, R80 ;  /* 0x000076323f507816 */ /* 0x020fe40000000050 */
[----:B------:R-:W-:Y:S02]  /*16a0*/  PRMT R81, R62, 0x7632, R81 ;  /* 0x000076323e517816 */ /* 0x000fe40000000051 */
[----:B------:R-:W-:Y:S02]  /*16b0*/  PRMT R82, R61, 0x7632, R82 ;  /* 0x000076323d527816 */ /* 0x000fe40000000052 */
[----:B------:R-:W-:Y:S01]  /*16c0*/  PRMT R83, R60, 0x7632, R83 ;  /* 0x000076323c537816 */ /* 0x000fe20000000053 */
[----:B------:R-:W-:Y:S06]  /*16d0*/  BRA.U !UP0, `(.L_x_10159) ;  /* 0x0000000108887547 */ /* 0x000fec000b800000 */
[----:B01----:R-:W0:Y:S02]  /*16e0*/  LDC.64 R140, c[0x0][0x3a0] ;  /* 0x0000e800ff8c7b82 */ /* 0x003e240000000a00 */
        /* <DEDUP_REMOVED lines=26> */
[----:B------:R-:W-:Y:S01]  /*1890*/  @P3 SHF.L.U32 R143, R63, 0x10, RZ ;  /* 0x000000103f8f3819 */ /* 0x000fe200000006ff */
[----:B------:R-:W-:Y:S01]  /*18a0*/  @P3 IMAD.U32 R140, R107, 0x10000, RZ ;  /* 0x000100006b8c3824 */ /* 0x000fe200078e00ff */
[----:B------:R-:W-:-:S03]  /*18b0*/  @P3 SHF.L.U32 R142, R139, 0x10, RZ ;  /* 0x000000108b8e3819 */ /* 0x000fc600000006ff */
[----:B-----5:R-:W-:Y:S01]  /*18c0*/  @P3 FFMA.FTZ R85, R140, R148, R85 ;  /* 0x000000948c553223 */ /* 0x020fe20000010055 */
[----:B------:R-:W-:Y:S01]  /*18d0*/  @P3 FFMA.FTZ R86, R143, R149, R86 ;  /* 0x000000958f563223 */ /* 0x000fe20000010056 */
[----:B------:R-:W-:Y:S01]  /*18e0*/  @P3 FFMA.FTZ R87, R142, R150, R87 ;  /* 0x000000968e573223 */ /* 0x000fe20000010057 */
[----:B------:R-:W-:Y:S06]  /*18f0*/  BRA `(.L_x_10160) ;  /* 0x00000000007c7947 */ /* 0x000fec0003800000 */
.L_x_10159:
[----:B------:R-:W2:Y:S01]  /*1900*/  @P5 LDC R107, c[0x0][0x40c] ;  /* 0x00010300ff6b5b82 */ /* 0x000ea20000000800 */
[----:B------:R-:W-:Y:S01]  /*1910*/  @P5 SHF.L.U32 R82, R82, 0x10, RZ ;  /* 0x0000001052525819 */ /* 0x000fe200000006ff */
[----:B------:R-:W-:Y:S01]  /*1920*/  HFMA2 R85, -RZ, RZ, 0, 0 ;  /* 0x00000000ff557431 */ /* 0x000fe200000001ff */
[----:B------:R-:W-:Y:S01]  /*1930*/  @P5 SHF.L.U32 R86, R81, 0x10, RZ ;  /* 0x0000001051565819 */ /* 0x000fe200000006ff */
[----:B------:R-:W-:Y:S01]  /*1940*/  HFMA2 R81, -RZ, RZ, 0, 0 ;  /* 0x00000000ff517431 */ /* 0x000fe200000001ff */
[----:B------:R-:W-:Y:S02]  /*1950*/  @P5 SHF.L.U32 R84, R83, 0x10, RZ ;  /* 0x0000001053545819 */ /* 0x000fe400000006ff */
[----:B------:R-:W-:Y:S01]  /*1960*/  MOV R83, RZ ;  /* 0x000000ff00537202 */ /* 0x000fe20000000f00 */
[----:B------:R-:W3:Y:S01]  /*1970*/  @P5 LDC R139, c[0x0][0x40c] ;  /* 0x00010300ff8b5b82 */ /* 0x000ee20000000800 */
[----:B01----:R-:W-:Y:S02]  /*1980*/  @P5 SHF.L.U32 R141, R61, 0x10, RZ ;  /* 0x000000103d8d5819 */ /* 0x003fe400000006ff */
[----:B------:R-:W-:-:S02]  /*1990*/  @P5 SHF.L.U32 R143, R62, 0x10, RZ ;  /* 0x000000103e8f5819 */ /* 0x000fc400000006ff */
[----:B------:R-:W-:-:S03]  /*19a0*/  @P5 SHF.L.U32 R145, R63, 0x10, RZ ;  /* 0x000000103f915819 */ /* 0x000fc600000006ff */
[----:B------:R-:W0:Y:S08]  /*19b0*/  @P5 LDC R87, c[0x0][0x40c] ;  /* 0x00010300ff575b82 */ /* 0x000e300000000800 */
[----:B------:R-:W1:Y:S01]  /*19c0*/  @P5 LDC R148, c[0x0][0x40c] ;  /* 0x00010300ff945b82 */ /* 0x000e620000000800 */
[----:B--2---:R-:W-:Y:S01]  /*19d0*/  @P5 FMUL.FTZ R83, R82, R107 ;  /* 0x0000006b52535220 */ /* 0x004fe20000410000 */
[----:B------:R-:W-:Y:S01]  /*19e0*/  @P5 SHF.L.U32 R107, R80, 0x10, RZ ;  /* 0x00000010506b5819 */ /* 0x000fe200000006ff */
[----:B------:R-:W-:Y:S01]  /*19f0*/  HFMA2 R82, -RZ, RZ, 0, 0 ;  /* 0x00000000ff527431 */ /* 0x000fe200000001ff */
[----:B------:R-:W-:-:S04]  /*1a00*/  MOV R80, RZ ;  /* 0x000000ff00507202 */ /* 0x000fc80000000f00 */
[----:B------:R-:W2:Y:S01]  /*1a10*/  @P5 LDC R140, c[0x0][0x40c] ;  /* 0x00010300ff8c5b82 */ /* 0x000ea20000000800 */
[----:B---3--:R-:W-:Y:S01]  /*1a20*/  @P5 FMUL.FTZ R85, R86, R139 ;  /* 0x0000008b56555220 */ /* 0x008fe20000410000 */
[----:B------:R-:W-:-:S06]  /*1a30*/  @P5 SHF.L.U32 R139, R60, 0x10, RZ ;  /* 0x000000103c8b5819 */ /* 0x000fcc00000006ff */
[----:B------:R-:W3:Y:S01]  /*1a40*/  @P5 LDC R142, c[0x0][0x40c] ;  /* 0x00010300ff8e5b82 */ /* 0x000ee20000000800 */
[----:B0-----:R-:W-:Y:S01]  /*1a50*/  @P5 FMUL.FTZ R81, R84, R87 ;  /* 0x0000005754515220 */ /* 0x001fe20000410000 */
[----:B------:R-:W-:Y:S02]  /*1a60*/  CS2R R86, SRZ ;  /* 0x0000000000567805 */ /* 0x000fe4000001ff00 */
[----:B------:R-:W-:-:S04]  /*1a70*/  MOV R84, RZ ;  /* 0x000000ff00547202 */ /* 0x000fc80000000f00 */
[----:B------:R-:W0:Y:S01]  /*1a80*/  @P5 LDC R144, c[0x0][0x40c] ;  /* 0x00010300ff905b82 */ /* 0x000e220000000800 */
[----:B-1----:R-:W-:-:S07]  /*1a90*/  @P5 FMUL.FTZ R87, R107, R148 ;  /* 0x000000946b575220 */ /* 0x002fce0000410000 */
[----:B------:R-:W1:Y:S01]  /*1aa0*/  @P5 LDC R146, c[0x0][0x40c] ;  /* 0x00010300ff925b82 */ /* 0x000e620000000800 */
[----:B--2---:R-:W-:Y:S01]  /*1ab0*/  @P5 FMUL.FTZ R80, R139, R140 ;  /* 0x0000008c8b505220 */ /* 0x004fe20000410000 */
[----:B---3--:R-:W-:Y:S01]  /*1ac0*/  @P5 FMUL.FTZ R82, R141, R142 ;  /* 0x0000008e8d525220 */ /* 0x008fe20000410000 */
[----:B0-----:R-:W-:Y:S01]  /*1ad0*/  @P5 FMUL.FTZ R84, R143, R144 ;  /* 0x000000908f545220 */ /* 0x001fe20000410000 */
[----:B-1----:R-:W-:-:S07]  /*1ae0*/  @P5 FMUL.FTZ R86, R145, R146 ;  /* 0x0000009291565220 */ /* 0x002fce0000410000 */
.L_x_10160:
[----:B------:R-:W0:Y:S01]  /*1af0*/  LDC.64 R140, c[0x0][0x3a8] ;  /* 0x0000ea00ff8c7b82 */ /* 0x000e220000000a00 */
[----:B------:R-:W-:Y:S01]  /*1b00*/  IADD3 R106, PT, PT, R106, 0x80, RZ ;  /* 0x000000806a6a7810 */ /* 0x000fe20007ffe0ff */
[C---:B0-----:R-:W-:Y:S01]  /*1b10*/  IMAD.WIDE.U32 R140, R105.reuse, 0x20, R140 ;  /* 0x00000020698c7825 */ /* 0x041fe200078e008c */
[----:B------:R-:W-:-:S04]  /*1b20*/  IADD3 R105, PT, PT, R105, 0x80, RZ ;  /* 0x0000008069697810 */ /* 0x000fc80007ffe0ff */
[----:B------:R2:W-:Y:S04]  /*1b30*/  STG.E.128 desc[UR6][R140.64], R80 ;  /* 0x000000508c007986 */ /* 0x0005e8000c101d06 */
[----:B------:R2:W-:Y:S02]  /*1b40*/  STG.E.128 desc[UR6][R140.64+0x10], R84 ;  /* 0x000010548c007986 */ /* 0x0005e4000c101d06 */
.L_x_10157:
[----:B------:R-:W-:Y:S05]  /*1b50*/  BSYNC.RECONVERGENT B0 ;  /* 0x0000000000007941 */ /* 0x000fea0003800200 */
.L_x_10156:
        /* <DEDUP_REMOVED lines=9> */
.L_x_10163:
[----:B-----5:R-:W-:Y:S02]  /*1bf0*/  PRMT R88, R63, 0x7632, R88 ;  /* 0x000076323f587816 */ /* 0x020fe40000000058 */
[----:B------:R-:W-:Y:S02]  /*1c00*/  PRMT R89, R62, 0x7632, R89 ;  /* 0x000076323e597816 */ /* 0x000fe40000000059 */
[----:B------:R-:W-:Y:S02]  /*1c10*/  PRMT R90, R61, 0x7632, R90 ;  /* 0x000076323d5a7816 */ /* 0x000fe4000000005a */
[----:B------:R-:W-:Y:S01]  /*1c20*/  PRMT R91, R60, 0x7632, R91 ;  /* 0x000076323c5b7816 */ /* 0x000fe2000000005b */
[----:B------:R-:W-:Y:S06]  /*1c30*/  BRA.U !UP0, `(.L_x_10164) ;  /* 0x0000000108887547 */ /* 0x000fec000b800000 */
[----:B012---:R-:W0:Y:S02]  /*1c40*/  LDC.64 R140, c[0x0][0x3a0] ;  /* 0x0000e800ff8c7b82 */ /* 0x007e240000000a00 */
[----:B0-----:R-:W-:-:S05]  /*1c50*/  IMAD.WIDE.U32 R140, R105, 0x20, R140 ;  /* 0x00000020698c7825 */ /* 0x001fca00078e008c */
[----:B------:R-:W2:Y:S04]  /*1c60*/  LDG.E.128 R88, desc[UR6][R140.64] ;  /* 0x000000068c587981 */ /* 0x000ea8000c1e1d00 */
[----:B------:R0:W3:Y:S01]  /*1c70*/  LDG.E.128 R92, desc[UR6][R140.64+0x10] ;  /* 0x000010068c5c7981 */ /* 0x0000e2000c1e1d00 */
[----:B------:R-:W-:-:S13]  /*1c80*/  ISETP.GT.AND P4, PT, R104, RZ, PT ;  /* 0x000000ff6800720c */ /* 0x000fda0003f84270 */
[----:B------:R-:W2:Y:S01]  /*1c90*/  @P4 LDC R139, c[0x0][0x40c] ;  /* 0x00010300ff8b4b82 */ /* 0x000ea20000000800 */
[----:B------:R-:W-:Y:S01]  /*1ca0*/  @P4 SHF.L.U32 R107, R60, 0x10, RZ ;  /* 0x000000103c6b4819 */ /* 0x000fe200000006ff */
[----:B------:R-:W-:Y:S01]  /*1cb0*/  @P4 IMAD.U32 R145, R61, 0x10000, RZ ;  /* 0x000100003d914824 */ /* 0x000fe200078e00ff */
[----:B0-----:R-:W-:-:S05]  /*1cc0*/  @P4 SHF.L.U32 R141, R62, 0x10, RZ ;  /* 0x000000103e8d4819 */ /* 0x001fca00000006ff */
        /* <DEDUP_REMOVED lines=25> */
.L_x_10164:
[----:B------:R-:W3:Y:S01]  /*1e60*/  @P5 LDC R107, c[0x0][0x40c] ;  /* 0x00010300ff6b5b82 */ /* 0x000ee20000000800 */
[----:B------:R-:W-:Y:S01]  /*1e70*/  @P5 SHF.L.U32 R90, R90, 0x10, RZ ;  /* 0x000000105a5a5819 */ /* 0x000fe200000006ff */
[----:B------:R-:W-:Y:S01]  /*1e80*/  HFMA2 R93, -RZ, RZ, 0, 0 ;  /* 0x00000000ff5d7431 */ /* 0x000fe200000001ff */
[----:B------:R-:W-:Y:S01]  /*1e90*/  @P5 SHF.L.U32 R94, R89, 0x10, RZ ;  /* 0x00000010595e5819 */ /* 0x000fe200000006ff */
[----:B------:R-:W-:Y:S01]  /*1ea0*/  HFMA2 R89, -RZ, RZ, 0, 0 ;  /* 0x00000000ff597431 */ /* 0x000fe200000001ff */
[----:B------:R-:W-:Y:S02]  /*1eb0*/  @P5 SHF.L.U32 R92, R91, 0x10, RZ ;  /* 0x000000105b5c5819 */ /* 0x000fe400000006ff */
[----:B------:R-:W-:Y:S01]  /*1ec0*/  MOV R91, RZ ;  /* 0x000000ff005b7202 */ /* 0x000fe20000000f00 */
[----:B------:R-:W4:Y:S01]  /*1ed0*/  @P5 LDC R139, c[0x0][0x40c] ;  /* 0x00010300ff8b5b82 */ /* 0x000f220000000800 */
[----:B012---:R-:W-:Y:S02]  /*1ee0*/  @P5 SHF.L.U32 R141, R61, 0x10, RZ ;  /* 0x000000103d8d5819 */ /* 0x007fe400000006ff */
[----:B------:R-:W-:-:S02]  /*1ef0*/  @P5 SHF.L.U32 R143, R62, 0x10, RZ ;  /* 0x000000103e8f5819 */ /* 0x000fc400000006ff */
[----:B------:R-:W-:-:S03]  /*1f00*/  @P5 SHF.L.U32 R145, R63, 0x10, RZ ;  /* 0x000000103f915819 */ /* 0x000fc600000006ff */
[----:B------:R-:W0:Y:S08]  /*1f10*/  @P5 LDC R95, c[0x0][0x40c] ;  /* 0x00010300ff5f5b82 */ /* 0x000e300000000800 */
[----:B------:R-:W1:Y:S01]  /*1f20*/  @P5 LDC R148, c[0x0][0x40c] ;  /* 0x00010300ff945b82 */ /* 0x000e620000000800 */
[----:B---3--:R-:W-:Y:S01]  /*1f30*/  @P5 FMUL.FTZ R91, R90, R107 ;  /* 0x0000006b5a5b5220 */ /* 0x008fe20000410000 */
[----:B------:R-:W-:Y:S01]  /*1f40*/  @P5 SHF.L.U32 R107, R88, 0x10, RZ ;  /* 0x00000010586b5819 */ /* 0x000fe200000006ff */
[----:B------:R-:W-:Y:S01]  /*1f50*/  IMAD.MOV.U32 R90, RZ, RZ, RZ ;  /* 0x000000ffff5a7224 */ /* 0x000fe200078e00ff */
[----:B------:R-:W-:-:S04]  /*1f60*/  MOV R88, RZ ;  /* 0x000000ff00587202 */ /* 0x000fc80000000f00 */
[----:B------:R-:W2:Y:S01]  /*1f70*/  @P5 LDC R140, c[0x0][0x40c] ;  /* 0x00010300ff8c5b82 */ /* 0x000ea20000000800 */
[----:B----4-:R-:W-:Y:S01]  /*1f80*/  @P5 FMUL.FTZ R93, R94, R139 ;  /* 0x0000008b5e5d5220 */ /* 0x010fe20000410000 */
[----:B------:R-:W-:-:S06]  /*1f90*/  @P5 SHF.L.U32 R139, R60, 0x10, RZ ;  /* 0x000000103c8b5819 */ /* 0x000fcc00000006ff */
[----:B------:R-:W3:Y:S01]  /*1fa0*/  @P5 LDC R142, c[0x0][0x40c] ;  /* 0x00010300ff8e5b82 */ /* 0x000ee20000000800 */
[----:B0-----:R-:W-:Y:S01]  /*1fb0*/  @P5 FMUL.FTZ R89, R92, R95 ;  /* 0x0000005f5c595220 */ /* 0x001fe20000410000 */
[----:B------:R-:W-:Y:S01]  /*1fc0*/  CS2R R94, SRZ ;  /* 0x00000000005e7805 */ /* 0x000fe2000001ff00 */
[----:B------:R-:W-:-:S05]  /*1fd0*/  HFMA2 R92, -RZ, RZ, 0, 0 ;  /* 0x00000000ff5c7431 */ /* 0x000fca00000001ff */
[----:B------:R-:W0:Y:S01]  /*1fe0*/  @P5 LDC R144, c[0x0][0x40c] ;  /* 0x00010300ff905b82 */ /* 0x000e220000000800 */
[----:B-1----:R-:W-:-:S07]  /*1ff0*/  @P5 FMUL.FTZ R95, R107, R148 ;  /* 0x000000946b5f5220 */ /* 0x002fce0000410000 */
[----:B------:R-:W1:Y:S01]  /*2000*/  @P5 LDC R146, c[0x0][0x40c] ;  /* 0x00010300ff925b82 */ /* 0x000e620000000800 */
[----:B--2---:R-:W-:Y:S01]  /*2010*/  @P5 FMUL.FTZ R88, R139, R140 ;  /* 0x0000008c8b585220 */ /* 0x004fe20000410000 */
[----:B---3--:R-:W-:Y:S01]  /*2020*/  @P5 FMUL.FTZ R90, R141, R142 ;  /* 0x0000008e8d5a5220 */ /* 0x008fe20000410000 */
[----:B0-----:R-:W-:Y:S01]  /*2030*/  @P5 FMUL.FTZ R92, R143, R144 ;  /* 0x000000908f5c5220 */ /* 0x001fe20000410000 */
[----:B-1----:R-:W-:-:S07]  /*2040*/  @P5 FMUL.FTZ R94, R145, R146 ;  /* 0x00000092915e5220 */ /* 0x002fce0000410000 */
.L_x_10165:
[----:B------:R-:W0:Y:S01]  /*2050*/  LDC.64 R140, c[0x0][0x3a8] ;  /* 0x0000ea00ff8c7b82 */ /* 0x000e220000000a00 */
[----:B------:R-:W-:Y:S01]  /*2060*/  IADD3 R106, PT, PT, R106, 0x80, RZ ;  /* 0x000000806a6a7810 */ /* 0x000fe20007ffe0ff */
[C---:B0-----:R-:W-:Y:S01]  /*2070*/  IMAD.WIDE.U32 R140, R105.reuse, 0x20, R140 ;  /* 0x00000020698c7825 */ /* 0x041fe200078e008c */
[----:B------:R-:W-:-:S04]  /*2080*/  IADD3 R105, PT, PT, R105, 0x80, RZ ;  /* 0x0000008069697810 */ /* 0x000fc80007ffe0ff */
[----:B------:R3:W-:Y:S04]  /*2090*/  STG.E.128 desc[UR6][R140.64], R88 ;  /* 0x000000588c007986 */ /* 0x0007e8000c101d06 */
[----:B------:R3:W-:Y:S02]  /*20a0*/  STG.E.128 desc[UR6][R140.64+0x10], R92 ;  /* 0x0000105c8c007986 */ /* 0x0007e4000c101d06 */
.L_x_10162:
[----:B------:R-:W-:Y:S05]  /*20b0*/  BSYNC.RECONVERGENT B0 ;  /* 0x0000000000007941 */ /* 0x000fea0003800200 */
.L_x_10161:
        /* <DEDUP_REMOVED lines=9> */
.L_x_10168:
[----:B-----5:R-:W-:Y:S02]  /*2150*/  PRMT R96, R63, 0x7632, R96 ;  /* 0x000076323f607816 */ /* 0x020fe40000000060 */
[----:B------:R-:W-:Y:S02]  /*2160*/  PRMT R97, R62, 0x7632, R97 ;  /* 0x000076323e617816 */ /* 0x000fe40000000061 */
[----:B------:R-:W-:Y:S02]  /*2170*/  PRMT R98, R61, 0x7632, R98 ;  /* 0x000076323d627816 */ /* 0x000fe40000000062 */
[----:B------:R-:W-:Y:S01]  /*2180*/  PRMT R99, R60, 0x7632, R99 ;  /* 0x000076323c637816 */ /* 0x000fe20000000063 */
[----:B------:R-:W-:Y:S06]  /*2190*/  BRA.U !UP0, `(.L_x_10169) ;  /* 0x0000000108887547 */ /* 0x000fec000b800000 */
[----:B------:R-:W4:Y:S02]  /*21a0*/  LDC.64 R106, c[0x0][0x3a0] ;  /* 0x0000e800ff6a7b82 */ /* 0x000f240000000a00 */
[----:B----4-:R-:W-:-:S05]  /*21b0*/  IMAD.WIDE.U32 R106, R105, 0x20, R106 ;  /* 0x00000020696a7825 */ /* 0x010fca00078e006a */
[----:B------:R-:W4:Y:S04]  /*21c0*/  LDG.E.128 R96, desc[UR6][R106.64] ;  /* 0x000000066a607981 */ /* 0x000f28000c1e1d00 */
[----:B------:R5:W4:Y:S01]  /*21d0*/  LDG.E.128 R100, desc[UR6][R106.64+0x10] ;  /* 0x000010066a647981 */ /* 0x000b22000c1e1d00 */
[----:B------:R-:W-:-:S13]  /*21e0*/  ISETP.GT.AND P5, PT, R104, RZ, PT ;  /* 0x000000ff6800720c */ /* 0x000fda0003fa4270 */
[----:B0123--:R-:W4:Y:S01]  /*21f0*/  @P5 LDC R141, c[0x0][0x40c] ;  /* 0x00010300ff8d5b82 */ /* 0x00ff220000000800 */
[C---:B------:R-:W-:Y:S02]  /*2200*/  @P5 PRMT R104, R60.reuse, 0x7632, R104 ;  /* 0x000076323c685816 */ /* 0x040fe40000000068 */
[----:B------:R-:W-:Y:S02]  /*2210*/  @P5 SHF.L.U32 R139, R60, 0x10, RZ ;  /* 0x000000103c8b5819 */ /* 0x000fe400000006ff */
[----:B------:R-:W-:Y:S02]  /*2220*/  @P5 SHF.L.U32 R104, R104, 0x10, RZ ;  /* 0x0000001068685819 */ /* 0x000fe400000006ff */
[----:B-----5:R-:W-:Y:S01]  /*2230*/  @P5 PRMT R106, R62, 0x7632, R106 ;  /* 0x000076323e6a5816 */ /* 0x020fe2000000006a */
[----:B------:R-:W0:Y:S01]  /*2240*/  @P5 LDC R140, c[0x0][0x40c] ;  /* 0x00010300ff8c5b82 */ /* 0x000e220000000800 */
[----:B------:R-:W-:Y:S02]  /*2250*/  @P5 PRMT R107, R63, 0x7632, R107 ;  /* 0x000076323f6b5816 */ /* 0x000fe4000000006b */
[----:B------:R-:W-:-:S02]  /*2260*/  @P5 SHF.L.U32 R143, R61, 0x10, RZ ;  /* 0x000000103d8f5819 */ /* 0x000fc400000006ff */
[----:B------:R-:W-:-:S03]  /*2270*/  @P5 SHF.L.U32 R106, R106, 0x10, RZ ;  /* 0x000000106a6a5819 */ /* 0x000fc600000006ff */
[----:B------:R-:W1:Y:S08]  /*2280*/  @P5 LDC R142, c[0x0][0x40c] ;  /* 0x00010300ff8e5b82 */ /* 0x000e700000000800 */
[----:B------:R-:W2:Y:S08]  /*2290*/  @P5 LDC R144, c[0x0][0x40c] ;  /* 0x00010300ff905b82 */ /* 0x000eb00000000800 */
[----:B------:R-:W3:Y:S08]  /*22a0*/  @P5 LDC R145, c[0x0][0x40c] ;  /* 0x00010300ff915b82 */ /* 0x000ef00000000800 */
[----:B------:R-:W5:Y:S08]  /*22b0*/  @P5 LDC R146, c[0x0][0x40c] ;  /* 0x00010300ff925b82 */ /* 0x000f700000000800 */
[----:B------:R-:W2:Y:S08]  /*22c0*/  @P5 LDC R147, c[0x0][0x40c] ;  /* 0x00010300ff935b82 */ /* 0x000eb00000000800 */
[----:B------:R-:W2:Y:S01]  /*22d0*/  @P5 LDC R148, c[0x0][0x40c] ;  /* 0x00010300ff945b82 */ /* 0x000ea20000000800 */
[----:B----4-:R-:W-:Y:S01]  /*22e0*/  @P5 FFMA.FTZ R97, R104, R141, R97 ;  /* 0x0000008d68615223 */ /* 0x010fe20000010061 */
[----:B------:R-:W-:Y:S01]  /*22f0*/  @P5 PRMT R104, R61, 0x7632, R104 ;  /* 0x000076323d685816 */ /* 0x000fe20000000068 */
[----:B0-----:R-:W-:Y:S01]  /*2300*/  @P5 FFMA.FTZ R96, R139, R140, R96 ;  /* 0x0000008c8b605223 */ /* 0x001fe20000010060 */
[----:B------:R-:W-:Y:S01]  /*2310*/  @P5 SHF.L.U32 R139, R62, 0x10, RZ ;  /* 0x000000103e8b5819 */ /* 0x000fe200000006ff */
[----:B-1----:R-:W-:Y:S01]  /*2320*/  @P5 FFMA.FTZ R98, R143, R142, R98 ;  /* 0x0000008e8f625223 */ /* 0x002fe20000010062 */
[----:B------:R-:W-:Y:S01]  /*2330*/  @P5 SHF.L.U32 R141, R63, 0x10, RZ ;  /* 0x000000103f8d5819 */ /* 0x000fe200000006ff */
[----:B-----5:R-:W-:Y:S01]  /*2340*/  @P5 FFMA.FTZ R101, R106, R146, R101 ;  /* 0x000000926a655223 */ /* 0x020fe20000010065 */
[----:B------:R-:W-:Y:S01]  /*2350*/  @P5 SHF.L.U32 R104, R104, 0x10, RZ ;  /* 0x0000001068685819 */ /* 0x000fe200000006ff */
[----:B---3--:R-:W-:Y:S01]  /*2360*/  @P5 FFMA.FTZ R100, R139, R145, R100 ;  /* 0x000000918b645223 */ /* 0x008fe20000010064 */
[----:B------:R-:W-:Y:S01]  /*2370*/  @P5 SHF.L.U32 R140, R107, 0x10, RZ ;  /* 0x000000106b8c5819 */ /* 0x000fe200000006ff */
[----:B--2---:R-:W-:-:S02]  /*2380*/  @P5 FFMA.FTZ R102, R141, R147, R102 ;  /* 0x000000938d665223 */ /* 0x004fc40000010066 */
[----:B------:R-:W-:Y:S02]  /*2390*/  @P5 FFMA.FTZ R99, R104, R144, R99 ;  /* 0x0000009068635223 */ /* 0x000fe40000010063 */
[----:B------:R-:W-:Y:S01]  /*23a0*/  @P5 FFMA.FTZ R103, R140, R148, R103 ;  /* 0x000000948c675223 */ /* 0x000fe20000010067 */
[----:B------:R-:W-:Y:S06]  /*23b0*/  BRA `(.L_x_10170) ;  /* 0x00000000007c7947 */ /* 0x000fec0003800000 */
.L_x_10169:
[----:B------:R-:W4:Y:S01]  /*23c0*/  @P5 LDC R139, c[0x0][0x40c] ;  /* 0x00010300ff8b5b82 */ /* 0x000f220000000800 */
[----:B------:R-:W-:Y:S01]  /*23d0*/  @P5 SHF.L.U32 R98, R98, 0x10, RZ ;  /* 0x0000001062625819 */ /* 0x000fe200000006ff */
[----:B------:R-:W-:Y:S01]  /*23e0*/  @P5 IMAD.U32 R106, R60, 0x10000, RZ ;  /* 0x000100003c6a5824 */ /* 0x000fe200078e00ff */
[----:B------:R-:W-:Y:S02]  /*23f0*/  @P5 SHF.L.U32 R102, R97, 0x10, RZ ;  /* 0x0000001061665819 */ /* 0x000fe400000006ff */
[----:B------:R-:W-:Y:S01]  /*2400*/  @P5 SHF.L.U32 R100, R99, 0x10, RZ ;  /* 0x0000001063645819 */ /* 0x000fe200000006ff */
[----:B------:R-:W-:Y:S01]  /*2410*/  HFMA2 R99, -RZ, RZ, 0, 0 ;  /* 0x00000000ff637431 */ /* 0x000fe200000001ff */
[----:B------:R-:W-:Y:S01]  /*2420*/  MOV R101, RZ ;  /* 0x000000ff00657202 */ /* 0x000fe20000000f00 */
[----:B0123--:R-:W0:Y:S01]  /*2430*/  @P5 LDC R141, c[0x0][0x40c] ;  /* 0x00010300ff8d5b82 */ /* 0x00fe220000000800 */
[----:B------:R-:W-:Y:S01]  /*2440*/  @P5 SHF.L.U32 R104, R96, 0x10, RZ ;  /* 0x0000001060685819 */ /* 0x000fe200000006ff */
[----:B------:R-:W-:Y:S01]  /*2450*/  HFMA2 R96, -RZ, RZ, 0, 0 ;  /* 0x00000000ff607431 */ /* 0x000fe200000001ff */
[----:B------:R-:W-:-:S02]  /*2460*/  @P5 SHF.L.U32 R143, R63, 0x10, RZ ;  /* 0x000000103f8f5819 */ /* 0x000fc400000006ff */
[----:B------:R-:W-:-:S03]  /*2470*/  MOV R97, RZ ;  /* 0x000000ff00617202 */ /* 0x000fc60000000f00 */
[----:B------:R-:W1:Y:S08]  /*2480*/  @P5 LDC R103, c[0x0][0x40c] ;  /* 0x00010300ff675b82 */ /* 0x000e700000000800 */
[----:B------:R-:W2:Y:S01]  /*2490*/  @P5 LDC R145, c[0x0][0x40c] ;  /* 0x00010300ff915b82 */ /* 0x000ea20000000800 */
[----:B----4-:R-:W-:Y:S01]  /*24a0*/  @P5 FMUL.FTZ R99, R98, R139 ;  /* 0x0000008b62635220 */ /* 0x010fe20000410000 */
[----:B------:R-:W-:-:S02]  /*24b0*/  @P5 SHF.L.U32 R139, R61, 0x10, RZ ;  /* 0x000000103d8b5819 */ /* 0x000fc400000006ff */
[----:B------:R-:W-:-:S04]  /*24c0*/  MOV R98, RZ ;  /* 0x000000ff00627202 */ /* 0x000fc80000000f00 */
[----:B------:R-:W3:Y:S01]  /*24d0*/  @P5 LDC R107, c[0x0][0x40c] ;  /* 0x00010300ff6b5b82 */ /* 0x000ee20000000800 */
[----:B0-----:R-:W-:Y:S01]  /*24e0*/  @P5 FMUL.FTZ R101, R102, R141 ;  /* 0x0000008d66655220 */ /* 0x001fe20000410000 */
[----:B------:R-:W-:-:S06]  /*24f0*/  @P5 SHF.L.U32 R141, R62, 0x10, RZ ;  /* 0x000000103e8d5819 */ /* 0x000fcc00000006ff */
[----:B------:R-:W0:Y:S01]  /*2500*/  @P5 LDC R140, c[0x0][0x40c] ;  /* 0x00010300ff8c5b82 */ /* 0x000e220000000800 */
[----:B-1----:R-:W-:Y:S01]  /*2510*/  @P5 FMUL.FTZ R97, R100, R103 ;  /* 0x0000006764615220 */ /* 0x002fe20000410000 */
[----:B------:R-:W-:Y:S01]  /*2520*/  CS2R R102, SRZ ;  /* 0x0000000000667805 */ /* 0x000fe2000001ff00 */
[----:B------:R-:W-:-:S05]  /*2530*/  HFMA2 R100, -RZ, RZ, 0, 0 ;  /* 0x00000000ff647431 */ /* 0x000fca00000001ff */
[----:B------:R-:W1:Y:S01]  /*2540*/  @P5 LDC R142, c[0x0][0x40c] ;  /* 0x00010300ff8e5b82 */ /* 0x000e620000000800 */
[----:B--2---:R-:W-:-:S07]  /*2550*/  @P5 FMUL.FTZ R103, R104, R145 ;  /* 0x0000009168675220 */ /* 0x004fce0000410000 */
[----:B------:R-:W2:Y:S01]  /*2560*/  @P5 LDC R144, c[0x0][0x40c] ;  /* 0x00010300ff905b82 */ /* 0x000ea20000000800 */
[----:B---3--:R-:W-:Y:S01]  /*2570*/  @P5 FMUL.FTZ R96, R106, R107 ;  /* 0x0000006b6a605220 */ /* 0x008fe20000410000 */
[----:B0-----:R-:W-:Y:S01]  /*2580*/  @P5 FMUL.FTZ R98, R139, R140 ;  /* 0x0000008c8b625220 */ /* 0x001fe20000410000 */
[----:B-1----:R-:W-:Y:S01]  /*2590*/  @P5 FMUL.FTZ R100, R141, R142 ;  /* 0x0000008e8d645220 */ /* 0x002fe20000410000 */
[----:B--2---:R-:W-:-:S07]  /*25a0*/  @P5 FMUL.FTZ R102, R143, R144 ;  /* 0x000000908f665220 */ /* 0x004fce0000410000 */
.L_x_10170:
[----:B------:R-:W0:Y:S02]  /*25b0*/  LDC.64 R106, c[0x0][0x3a8] ;  /* 0x0000ea00ff6a7b82 */ /* 0x000e240000000a00 */
[----:B0-----:R-:W-:-:S05]  /*25c0*/  IMAD.WIDE.U32 R106, R105, 0x20, R106 ;  /* 0x00000020696a7825 */ /* 0x001fca00078e006a */
[----:B------:R4:W-:Y:S04]  /*25d0*/  STG.E.128 desc[UR6][R106.64], R96 ;  /* 0x000000606a007986 */ /* 0x0009e8000c101d06 */
[----:B------:R4:W-:Y:S02]  /*25e0*/  STG.E.128 desc[UR6][R106.64+0x10], R100 ;  /* 0x000010646a007986 */ /* 0x0009e4000c101d06 */
.L_x_10167:
[----:B------:R-:W-:Y:S05]  /*25f0*/  BSYNC.RECONVERGENT B0 ;  /* 0x0000000000007941 */ /* 0x000fea0003800200 */
.L_x_10166:
[----:B------:R-:W-:Y:S01]  /*2600*/  FADD.FTZ R104, RZ, R64 ;  /* 0x00000040ff687221 */ /* 0x000fe20000010000 */
[C---:B------:R-:W-:Y:S01]  /*2610*/  ISETP.GT.U32.AND P5, PT, R133.reuse, 0xff, PT ;  /* 0x000000ff8500780c */ /* 0x040fe20003fa4070 */
[----:B------:R-:W0:Y:S01]  /*2620*/  S2UR UR5, SR_CgaCtaId ;  /* 0x00000000000579c3 */ /* 0x000e220000008800 */
[----:B------:R-:W-:Y:S01]  /*2630*/  ISETP.GT.U32.AND P6, PT, R133, 0x17f, PT ;  /* 0x0000017f8500780c */ /* 0x000fe20003fc4070 */
[----:B------:R-:W-:Y:S01]  /*2640*/  FADD.FTZ R105, R65, R104 ;  /* 0x0000006841697221 */ /* 0x000fe20000010000 */
[----:B----4-:R-:W-:Y:S01]  /*2650*/  P2R R106, PR, RZ, 0x2 ;  /* 0x00000002ff6a7803 */ /* 0x010fe20000000000 */
        /* <DEDUP_REMOVED lines=51> */
[----:B------:R-:W1:Y:S02]  /*2990*/  SHFL.BFLY PT, R104, R139, 0x8, 0x1f ;  /* 0x0d001f008b687f89 */ /* 0x000e6400000e0000 */
[----:B-123--:R-:W-:-:S05]  /*29a0*/  FADD.FTZ R140, R139, R104 ;  /* 0x000000688b8c7221 */ /* 0x00efca0000010000 */
        /* <DEDUP_REMOVED lines=91> */
[----:B------:R-:W0:Y:S03]  /*2f60*/  SHFL.BFLY PT, R107, R106, 0x2, 0x1f ;  /* 0x0c401f006a6b7f89 */ /* 0x000e2600000e0000 */
[----:B------:R-:W-:Y:S01]  /*2f70*/  @!P5 LOP3.LUT R141, R105, 0x18, RZ, 0xc0, !PT ;  /* 0x00000018698dd812 */ /* 0x000fe200078ec0ff */
[----:B0-----:R-:W-:-:S05]  /*2f80*/  FADD.FTZ R107, R106, R107 ;  /* 0x0000006b6a6b7221 */ /* 0x001fca0000010000 */
[----:B------:R-:W0:Y:S02]  /*2f90*/  SHFL.BFLY PT, R140, R107, 0x4, 0x1f ;  /* 0x0c801f006b8c7f89 */ /* 0x000e2400000e0000 */
[----:B0-----:R-:W-:Y:S01]  /*2fa0*/  FADD.FTZ R140, R107, R140 ;  /* 0x0000008c6b8c7221 */ /* 0x001fe20000010000 */
[----:B------:R-:W-:-:S04]  /*2fb0*/  CS2R R106, SRZ ;  /* 0x00000000006a7805 */ /* 0x000fc8000001ff00 */
[----:B------:R-:W0:Y:S02]  /*2fc0*/  SHFL.BFLY PT, R139, R140, 0x8, 0x1f ;  /* 0x0d001f008c8b7f89 */ /* 0x000e2400000e0000 */
[----:B0-----:R-:W-:-:S05]  /*2fd0*/  FADD.FTZ R139, R140, R139 ;  /* 0x0000008b8c8b7221 */ /* 0x001fca0000010000 */
[----:B------:R-:W0:Y:S02]  /*2fe0*/  SHFL.BFLY PT, R142, R139, 0x10, 0x1f ;  /* 0x0e001f008b8e7f89 */ /* 0x000e2400000e0000 */
[----:B0-----:R-:W-:Y:S01]  /*2ff0*/  FADD.FTZ R105, R139, R142 ;  /* 0x0000008e8b697221 */ /* 0x001fe20000010000 */
[----:B------:R-:W-:-:S04]  /*3000*/  MOV R139, RZ ;  /* 0x000000ff008b7202 */ /* 0x000fc80000000f00 */
[----:B------:R-:W-:Y:S01]  /*3010*/  @!P5 STS.64 [R141+UR4], R104 ;  /* 0x000000688d00d988 */ /* 0x000fe20008000a04 */
[----:B------:R-:W-:Y:S01]  /*3020*/  BAR.SYNC.DEFER_BLOCKING 0x0 ;  /* 0x0000000000007b1d */ /* 0x000fe20000010000 */
[----:B------:R-:W-:-:S13]  /*3030*/  ISETP.GT.U32.AND P5, PT, R135, 0x3, PT ;  /* 0x000000038700780c */ /* 0x000fda0003fa4070 */
        /* <DEDUP_REMOVED lines=26> */
[----:B------:R-:W-:Y:S02]  /*31e0*/  FFMA.FTZ R107, R144, R143, R107 ;  /* 0x0000008f906b7223 */ /* 0x000fe4000001006b */
[----:B------:R-:W2:Y:S03]  /*31f0*/  LDC R143, c[0x0][0x448] ;  /* 0x00011200ff8f7b82 */ /* 0x000ea60000000800 */
[----:B------:R-:W3:Y:S01]  /*3200*/  SHFL.DOWN PT, R104, R107, 0x1, 0x1f ;  /* 0x08201f006b687f89 */ /* 0x000ee200000e0000 */
[----:B-1----:R-:W-:Y:S01]  /*3210*/  FADD.FTZ R140, R106, -R139 ;  /* 0x8000008b6a8c7221 */ /* 0x002fe20000010000 */
[----:B------:R-:W-:-:S03]  /*3220*/  FMUL.FTZ R142, R139, R146 ;  /* 0x000000928b8e7220 */ /* 0x000fc60000410000 */
[----:B------:R-:W-:Y:S01]  /*3230*/  FMUL.FTZ R140, R140, R140 ;  /* 0x0000008c8c8c7220 */ /* 0x000fe20000410000 */
[----:B------:R-:W-:-:S03]  /*3240*/  FFMA.FTZ R142, R141, R106, R142 ;  /* 0x0000006a8d8e7223 */ /* 0x000fc6000001008e */
[----:B------:R-:W-:Y:S01]  /*3250*/  FMUL.FTZ R140, R141, R140 ;  /* 0x0000008c8d8c7220 */ /* 0x000fe20000410000 */
[----:B0-----:R-:W-:Y:S01]  /*3260*/  FMUL.FTZ R142, R105, R142 ;  /* 0x0000008e698e7220 */ /* 0x001fe20000410000 */
[----:B---3--:R-:W-:Y:S02]  /*3270*/  FADD.FTZ R104, R107, R104 ;  /* 0x000000686b687221 */ /* 0x008fe40000010000 */
[----:B------:R-:W-:Y:S01]  /*3280*/  FMUL.FTZ R140, R140, R146 ;  /* 0x000000928c8c7220 */ /* 0x000fe20000410000 */
[----:B------:R-:W0:Y:S01]  /*3290*/  @!P5 LDC.64 R106, c[0x0][0x3c0] ;  /* 0x0000f000ff6adb82 */ /* 0x000e220000000a00 */
[----:B------:R-:W1:Y:S02]  /*32a0*/  SHFL.IDX PT, R145, R142, RZ, 0x1f ;  /* 0x00001fff8e917589 */ /* 0x000e6400000e0000 */
[----:B------:R-:W-:-:S05]  /*32b0*/  FFMA.FTZ R139, R105, R140, R104 ;  /* 0x0000008c698b7223 */ /* 0x000fca0000010068 */
[----:B------:R-:W2:Y:S01]  /*32c0*/  SHFL.IDX PT, R144, R139, RZ, 0x1f ;  /* 0x00001fff8b907589 */ /* 0x000ea200000e0000 */
[----:B------:R-:W3:Y:S01]  /*32d0*/  @!P5 LDC.64 R104, c[0x0][0x3c8] ;  /* 0x0000f200ff68db82 */ /* 0x000ee20000000a00 */
[----:B0-----:R-:W-:-:S04]  /*32e0*/  @!P5 IMAD.WIDE R106, R132, 0x4, R106 ;  /* 0x00000004846ad825 */ /* 0x001fc800078e026a */
[----:B-1----:R-:W-:Y:S01]  /*32f0*/  FMUL.FTZ R140, R145, R145 ;  /* 0x00000091918c7220 */ /* 0x002fe20000410000 */
[----:B------:R0:W-:Y:S04]  /*3300*/  @!P5 STG.E desc[UR6][R106.64], R145 ;  /* 0x000000916a00d986 */ /* 0x0001e8000c101906 */
[----:B------:R-:W-:Y:S01]  /*3310*/  FSEL R141, R140, RZ, P6 ;  /* 0x000000ff8c8d7208 */ /* 0x000fe20003000000 */
[----:B--2---:R-:W-:Y:S01]  /*3320*/  FFMA.FTZ R140, R144, UR10, R143 ;  /* 0x0000000a908c7c23 */ /* 0x004fe2000801008f */
[----:B---3--:R-:W-:-:S04]  /*3330*/  @!P5 IMAD.WIDE R104, R132, 0x4, R104 ;  /* 0x000000048468d825 */ /* 0x008fc800078e0268 */
[----:B------:R-:W-:-:S06]  /*3340*/  FADD.FTZ R140, R140, R141 ;  /* 0x0000008d8c8c7221 */ /* 0x000fcc0000010000 */
        /* <DEDUP_REMOVED lines=28> */
[C---:B------:R-:W-:Y:S01]  /*3510*/  FMUL.FTZ R144, R140.reuse, R145 ;  /* 0x000000918c907220 */ /* 0x040fe20000410000 */
[----:B------:R-:W-:Y:S01]  /*3520*/  FMUL.FTZ R142, R140, R139 ;  /* 0x0000008b8c8e7220 */ /* 0x000fe20000410000 */
[----:B------:R-:W-:Y:S01]  /*3530*/  SHF.L.U32 R143, R23, 0x10, RZ ;  /* 0x00000010178f7819 */ /* 0x000fe200000006ff */
[----:B------:R-:W-:-:S02]  /*3540*/  IMAD.U32 R147, R27, 0x10000, RZ ;  /* 0x000100001b937824 */ /* 0x000fc400078e00ff */
[----:B------:R-:W-:Y:S01]  /*3550*/  FFMA.FTZ R145, R107, R106, R138 ;  /* 0x0000006a6b917223 */ /* 0x000fe2000001008a */
[----:B------:R-:W-:Y:S01]  /*3560*/  SHF.L.U32 R151, R15, 0x10, RZ ;  /* 0x000000100f977819 */ /* 0x000fe200000006ff */
[----:B------:R-:W0:Y:S01]  /*3570*/  LDC.64 R138, c[0x0][0x428] ;  /* 0x00010a00ff8a7b82 */ /* 0x000e220000000a00 */
        /* <DEDUP_REMOVED lines=14> */
[----:B------:R-:W-:-:S02]  /*3660*/  SHF.L.U32 R150, R16, 0x10, RZ ;  /* 0x0000001010967819 */ /* 0x000fc400000006ff */
[----:B------:R-:W-:Y:S02]  /*3670*/  SHF.L.U32 R142, R108, 0x10, RZ ;  /* 0x000000106c8e7819 */ /* 0x000fe400000006ff */
[----:B------:R-:W-:Y:S01]  /*3680*/  F2FP.BF16.F32.PACK_AB R105, R144, R105 ;  /* 0x000000699069723e */ /* 0x000fe200000010ff */
[----:B------:R-:W-:Y:S02]  /*3690*/  FFMA.FTZ R148, R147, R148, R150 ;  /* 0x0000009493947223 */ /* 0x000fe40000010096 */
[----:B------:R-:W-:Y:S01]  /*36a0*/  FFMA.FTZ R143, R107, R106, R142 ;  /* 0x0000006a6b8f7223 */ /* 0x000fe2000001008e */
[----:B------:R-:W-:Y:S01]  /*36b0*/  F2FP.BF16.F32.PACK_AB R107, R152, R149 ;  /* 0x00000095986b723e */ /* 0x000fe200000010ff */
[----:B0-----:R-:W-:Y:S01]  /*36c0*/  IMAD.WIDE.U32 R138, R141, 0x10, R138 ;  /* 0x000000108d8a7825 */ /* 0x001fe200078e008a */
[----:B------:R-:W-:Y:S02]  /*36d0*/  F2FP.BF16.F32.PACK_AB R106, R148, R145 ;  /* 0x00000091946a723e */ /* 0x000fe400000010ff */
[----:B------:R-:W-:-:S02]  /*36e0*/  F2FP.BF16.F32.PACK_AB R104, R143, R104 ;  /* 0x000000688f68723e */ /* 0x000fc400000010ff */
[----:B------:R-:W-:-:S03]  /*36f0*/  IADD3 R141, PT, PT, R141, 0x80, RZ ;  /* 0x000000808d8d7810 */ /* 0x000fc60007ffe0ff */
[----:B------:R0:W-:Y:S04]  /*3700*/  STG.E.128 desc[UR6][R138.64], R104 ;  /* 0x000000688a007986 */ /* 0x0001e8000c101d06 */
.L_x_10173:
[----:B------:R-:W-:Y:S05]  /*3710*/  BSYNC.RECONVERGENT B0 ;  /* 0x0000000000007941 */ /* 0x000fea0003800200 */
.L_x_10172:
        /* <DEDUP_REMOVED lines=26> */
[----:B------:R-:W-:Y:S01]  /*38c0*/  FADD.FTZ R107, R73, -R137 ;  /* 0x80000089496b7221 */ /* 0x000fe20000010000 */
[----:B------:R-:W-:Y:S01]  /*38d0*/  SHF.L.U32 R146, R9, 0x10, RZ ;  /* 0x0000001009927819 */ /* 0x000fe200000006ff */
[----:B------:R-:W-:Y:S01]  /*38e0*/  FFMA.FTZ R149, R142, R143, R147 ;  /* 0x0000008f8e957223 */ /* 0x000fe20000010093 */
[--C-:B------:R-:W-:Y:S01]  /*38f0*/  FADD.FTZ R143, R75, -R137.reuse ;  /* 0x800000894b8f7221 */ /* 0x100fe20000010000 */
[----:B------:R-:W-:Y:S01]  /*3900*/  FADD.FTZ R147, R77, -R137 ;  /* 0x800000894d937221 */ /* 0x000fe20000010000 */
[----:B------:R-:W-:Y:S01]  /*3910*/  FFMA.FTZ R152, R144, R151, R153 ;  /* 0x0000009790987223 */ /* 0x000fe20000010099 */
        /* <DEDUP_REMOVED lines=8> */
[----:B------:R-:W-:-:S03]  /*39a0*/  SHF.L.U32 R142, R12, 0x10, RZ ;  /* 0x000000100c8e7819 */ /* 0x000fc600000006ff */
[----:B------:R-:W-:Y:S01]  /*39b0*/  FFMA.FTZ R148, R147, R148, R150 ;  /* 0x0000009493947223 */ /* 0x000fe20000010096 */
[----:B------:R-:W-:Y:S01]  /*39c0*/  F2FP.BF16.F32.PACK_AB R105, R144, R105 ;  /* 0x000000699069723e */ /* 0x000fe200000010ff */
[----:B------:R-:W-:Y:S01]  /*39d0*/  FFMA.FTZ R143, R107, R106, R142 ;  /* 0x0000006a6b8f7223 */ /* 0x000fe2000001008e */
[----:B------:R-:W-:Y:S02]  /*39e0*/  F2FP.BF16.F32.PACK_AB R107, R152, R149 ;  /* 0x00000095986b723e */ /* 0x000fe400000010ff */
[----:B------:R-:W-:Y:S01]  /*39f0*/  F2FP.BF16.F32.PACK_AB R106, R148, R145 ;  /* 0x00000091946a723e */ /* 0x000fe200000010ff */
[----:B0-----:R-:W-:Y:S01]  /*3a00*/  IMAD.WIDE.U32 R138, R141, 0x10, R138 ;  /* 0x000000108d8a7825 */ /* 0x001fe200078e008a */
[----:B------:R-:W-:Y:S02]  /*3a10*/  F2FP.BF16.F32.PACK_AB R104, R143, R104 ;  /* 0x000000688f68723e */ /* 0x000fe400000010ff */
[----:B------:R-:W-:-:S03]  /*3a20*/  IADD3 R141, PT, PT, R141, 0x80, RZ ;  /* 0x000000808d8d7810 */ /* 0x000fc60007ffe0ff */
[----:B------:R1:W-:Y:S04]  /*3a30*/  STG.E.128 desc[UR6][R138.64], R104 ;  /* 0x000000688a007986 */ /* 0x0003e8000c101d06 */
.L_x_10175:
[----:B------:R-:W-:Y:S05]  /*3a40*/  BSYNC.RECONVERGENT B0 ;  /* 0x0000000000007941 */ /* 0x000fea0003800200 */
.L_x_10174:
[----:B------:R-:W-:Y:S04]  /*3a50*/  BSSY.RECONVERGENT B0, `(.L_x_10176) ;  /* 0x0000032000007945 */ /* 0x000fe80003800200 */
[----:B------:R-:W-:Y:S05]  /*3a60*/  @!P2 BRA `(.L_x_10177) ;  /* 0x0000000000c0a947 */ /* 0x000fea0003800000 */
[--C-:B01----:R-:W-:Y:S01]  /*3a70*/  FADD.FTZ R105, R80, -R137.reuse ;  /* 0x8000008950697221 */ /* 0x103fe20000010000 */
        /* <DEDUP_REMOVED lines=17> */
[----:B------:R-:W-:-:S02]  /*3b90*/  SHF.L.U32 R143, R39, 0x10, RZ ;  /* 0x00000010278f7819 */ /* 0x000fc400000006ff */
        /* <DEDUP_REMOVED lines=20> */
[----:B------:R-:W-:-:S02]  /*3ce0*/  FFMA.FTZ R148, R147, R148, R150 ;  /* 0x0000009493947223 */ /* 0x000fc40000010096 */
        /* <DEDUP_REMOVED lines=8> */
.L_x_10177:
[----:B------:R-:W-:Y:S05]  /*3d70*/  BSYNC.RECONVERGENT B0 ;  /* 0x0000000000007941 */ /* 0x000fea0003800200 */
.L_x_10176:
[----:B------:R-:W-:Y:S04]  /*3d80*/  BSSY.RECONVERGENT B0, `(.L_x_10178) ;  /* 0x0000032000007945 */ /* 0x000fe80003800200 */
[----:B------:R-:W-:Y:S05]  /*3d90*/  @!P3 BRA `(.L_x_10179) ;  /* 0x0000000000c0b947 */ /* 0x000fea0003800000 */
[--C-:B012---:R-:W-:Y:S01]  /*3da0*/  FADD.FTZ R105, R88, -R137.reuse ;  /* 0x8000008958697221 */ /* 0x107fe20000010000 */
        /* <DEDUP_REMOVED lines=33> */
[----:B------:R-:W-:Y:S01]  /*3fc0*/  FMUL.FTZ R147, R140, R147 ;  /* 0x000000938c937220 */ /* 0x000fe20000410000 */
[----:B------:R-:W-:Y:S01]  /*3fd0*/  SHF.L.U32 R148, R120, 0x10, RZ ;  /* 0x0000001078947819 */ /* 0x000fe200000006ff */
[----:B------:R-:W-:Y:S01]  /*3fe0*/  FMUL.FTZ R107, R140, R107 ;  /* 0x0000006b8c6b7220 */ /* 0x000fe20000410000 */
[----:B------:R-:W-:Y:S01]  /*3ff0*/  SHF.L.U32 R142, R117, 0x10, RZ ;  /* 0x00000010758e7819 */ /* 0x000fe200000006ff */
[----:B------:R-:W-:-:S02]  /*4000*/  FFMA.FTZ R144, R143, R144, R146 ;  /* 0x000000908f907223 */ /* 0x000fc40000010092 */
[----:B------:R-:W-:Y:S02]  /*4010*/  FFMA.FTZ R148, R147, R148, R150 ;  /* 0x0000009493947223 */ /* 0x000fe40000010096 */
        /* <DEDUP_REMOVED lines=8> */
.L_x_10179:
[----:B------:R-:W-:Y:S05]  /*40a0*/  BSYNC.RECONVERGENT B0 ;  /* 0x0000000000007941 */ /* 0x000fea0003800200 */
.L_x_10178:
        /* <DEDUP_REMOVED lines=9> */
[--C-:B------:R-:W-:Y:S01]  /*4140*/  FADD.FTZ R107, R97, -R137.reuse ;  /* 0x80000089616b7221 */ /* 0x100fe20000010000 */
[----:B------:R-:W-:Y:S01]  /*4150*/  FFMA.FTZ R142, R105, R142, R104 ;  /* 0x0000008e698e7223 */ /* 0x000fe20000010068 */
[----:B------:R-:W-:Y:S01]  /*4160*/  SHF.L.U32 R150, R55, 0x10, RZ ;  /* 0x0000001037967819 */ /* 0x000fe200000006ff */
[----:B------:R-:W0:Y:S01]  /*4170*/  LDC.64 R104, c[0x0][0x428] ;  /* 0x00010a00ff687b82 */ /* 0x000e220000000a00 */
[----:B------:R-:W-:Y:S01]  /*4180*/  SHF.L.U32 R152, R59, 0x10, RZ ;  /* 0x000000103b987819 */ /* 0x000fe200000006ff */
[--C-:B------:R-:W-:Y:S01]  /*4190*/  FADD.FTZ R143, R99, -R137.reuse ;  /* 0x80000089638f7221 */ /* 0x100fe20000010000 */
[--C-:B------:R-:W-:Y:S01]  /*41a0*/  FADD.FTZ R147, R101, -R137.reuse ;  /* 0x8000008965937221 */ /* 0x100fe20000010000 */
[----:B------:R-:W-:Y:S01]  /*41b0*/  SHF.L.U32 R138, R53, 0x10, RZ ;  /* 0x00000010358a7819 */ /* 0x000fe200000006ff */
[----:B------:R-:W-:Y:S01]  /*41c0*/  FMUL.FTZ R149, R140, R149 ;  /* 0x000000958c957220 */ /* 0x000fe20000410000 */
[----:B------:R-:W-:Y:S01]  /*41d0*/  SHF.L.U32 R144, R57, 0x10, RZ ;  /* 0x0000001039907819 */ /* 0x000fe200000006ff */
[----:B------:R-:W-:Y:S01]  /*41e0*/  FADD.FTZ R137, R103, -R137 ;  /* 0x8000008967897221 */ /* 0x000fe20000010000 */
[----:B------:R-:W-:Y:S01]  /*41f0*/  SHF.L.U32 R146, R54, 0x10, RZ ;  /* 0x0000001036927819 */ /* 0x000fe200000006ff */
[----:B------:R-:W-:Y:S01]  /*4200*/  FMUL.FTZ R139, R140, R139 ;  /* 0x0000008b8c8b7220 */ /* 0x000fe20000410000 */
[----:B------:R-:W-:Y:S01]  /*4210*/  SHF.L.U32 R148, R58, 0x10, RZ ;  /* 0x000000103a947819 */ /* 0x000fe200000006ff */
[C---:B------:R-:W-:Y:S01]  /*4220*/  FMUL.FTZ R145, R140.reuse, R145 ;  /* 0x000000918c917220 */ /* 0x040fe20000410000 */
[C---:B------:R-:W-:Y:S01]  /*4230*/  FMUL.FTZ R106, R140.reuse, R107 ;  /* 0x0000006b8c6a7220 */ /* 0x040fe20000410000 */
[C---:B------:R-:W-:Y:S01]  /*4240*/  FMUL.FTZ R107, R140.reuse, R143 ;  /* 0x0000008f8c6b7220 */ /* 0x040fe20000410000 */
[----:B------:R-:W-:Y:S01]  /*4250*/  FFMA.FTZ R149, R149, R150, R152 ;  /* 0x0000009695957223 */ /* 0x000fe20000010098 */
[C---:B------:R-:W-:Y:S01]  /*4260*/  FMUL.FTZ R147, R140.reuse, R147 ;  /* 0x000000938c937220 */ /* 0x040fe20000410000 */
[----:B------:R-:W-:Y:S01]  /*4270*/  FMUL.FTZ R143, R140, R137 ;  /* 0x000000898c8f7220 */ /* 0x000fe20000410000 */
        /* <DEDUP_REMOVED lines=10> */
[----:B------:R-:W-:Y:S01]  /*4320*/  SHF.L.U32 R139, R125, 0x10, RZ ;  /* 0x000000107d8b7819 */ /* 0x000fe200000006ff */
[----:B------:R-:W-:Y:S02]  /*4330*/  FFMA.FTZ R146, R147, R146, R148 ;  /* 0x0000009293927223 */ /* 0x000fe40000010094 */
[----:B------:R-:W-:Y:S01]  /*4340*/  FFMA.FTZ R143, R107, R138, R140 ;  /* 0x0000008a6b8f7223 */ /* 0x000fe2000001008c */
[----:B------:R-:W-:Y:S01]  /*4350*/  F2FP.BF16.F32.PACK_AB R107, R150, R149 ;  /* 0x00000095966b723e */ /* 0x000fe200000010ff */
[----:B------:R-:W-:Y:S01]  /*4360*/  FFMA.FTZ R137, R106, R137, R139 ;  /* 0x000000896a897223 */ /* 0x000fe2000001008b */
[----:B0-----:R-:W-:Y:S01]  /*4370*/  IMAD.WIDE.U32 R138, R141, 0x10, R104 ;  /* 0x000000108d8a7825 */ /* 0x001fe200078e0068 */
[----:B------:R-:W-:Y:S02]  /*4380*/  F2FP.BF16.F32.PACK_AB R106, R146, R145 ;  /* 0x00000091926a723e */ /* 0x000fe400000010ff */
[----:B------:R-:W-:Y:S02]  /*4390*/  F2FP.BF16.F32.PACK_AB R105, R143, R144 ;  /* 0x000000908f69723e */ /* 0x000fe400000010ff */
[----:B------:R-:W-:-:S05]  /*43a0*/  F2FP.BF16.F32.PACK_AB R104, R137, R142 ;  /* 0x0000008e8968723e */ /* 0x000fca00000010ff */
[----:B------:R4:W-:Y:S02]  /*43b0*/  STG.E.128 desc[UR6][R138.64], R104 ;  /* 0x000000688a007986 */ /* 0x0009e4000c101d06 */
.L_x_10180:
[----:B------:R-:W-:Y:S05]  /*43c0*/  BSYNC.RECONVERGENT B0 ;  /* 0x0000000000007941 */ /* 0x000fea0003800200 */
.L_x_10171:
[----:B01234-:R-:W0:Y:S01]  /*43d0*/  LDC.64 R104, c[0x0][0x380] ;  /* 0x0000e000ff687b82 */ /* 0x01fe220000000a00 */
[----:B------:R-:W-:Y:S01]  /*43e0*/  UPLOP3.LUT UP1, UPT, UPT, UPT, UP1, 0x40, 0x4 ;  /* 0x000000000004789c */ /* 0x000fe20003f2e810 */
[----:B0-----:R-:W-:-:S04]  /*43f0*/  IADD3 R132, PT, PT, R132, R104, RZ ;  /* 0x0000006884847210 */ /* 0x001fc80007ffe0ff */
[----:B------:R-:W-:-:S13]  /*4400*/  ISETP.GE.AND P0, PT, R132, R105, PT ;  /* 0x000000698400720c */ /* 0x000fda0003f06270 */
[----:B------:R-:W-:Y:S05]  /*4410*/  @!P0 BRA `(.L_x_10181) ;  /* 0xffffffc400808947 */ /* 0x000fea000383ffff */
[----:B------:R-:W-:Y:S05]  /*4420*/  EXIT ;  /* 0x000000000000794d */ /* 0x000fea0003800000 */
.L_x_10182:
        /* <DEDUP_REMOVED lines=13> */
.L_x_34030:


//--------------------- .text._ZN10layer_norm13ln_fwd_kernelINS_13Kernel_traitsI13__nv_bfloat16S2_fS2_fjLj5120ELj1ELj1ELj4ELj16ENS_18Kernel_traits_baseILj5120ES2_S2_fS2_fjLj128EEEEELb0ELb0ELb1ELb1EEEvNS_9FwdParamsE --------------------------
	.section	.text._ZN10layer_norm13ln_fwd_kernelINS_13Kernel_traitsI13__nv_bfloat16S2_fS2_fjLj5120ELj1ELj1ELj4ELj16ENS_18Kernel_traits_baseILj5120ES2_S2_fS2_fjLj128EEEEELb0ELb0ELb1ELb1EEEvNS_9FwdParamsE,"ax",@progbits
	.align	128
        .global         _ZN10layer_norm13ln_fwd_kernelINS_13Kernel_traitsI13__nv_bfloat16S2_fS2_fjLj5120ELj1ELj1ELj4ELj16ENS_18Kernel_traits_baseILj5120ES2_S2_fS2_fjLj128EEEEELb0ELb0ELb1ELb1EEEvNS_9FwdParamsE
        .type           _ZN10layer_norm13ln_fwd_kernelINS_13Kernel_traitsI13__nv_bfloat16S2_fS2_fjLj5120ELj1ELj1ELj4ELj16ENS_18Kernel_traits_baseILj5120ES2_S2_fS2_fjLj128EEEEELb0ELb0ELb1ELb1EEEvNS_9FwdParamsE,@function
        .size           _ZN10layer_norm13ln_fwd_kernelINS_13Kernel_traitsI13__nv_bfloat16S2_fS2_fjLj5120ELj1ELj1ELj4ELj16ENS_18Kernel_traits_baseILj5120ES2_S2_fS2_fjLj128EEEEELb0ELb0ELb1ELb1EEEvNS_9FwdParamsE,(.L_x_34031 - _ZN10layer_norm13ln_fwd_kernelINS_13Kernel_traitsI13__nv_bfloat16S2_fS2_fjLj5120ELj1ELj1ELj4ELj16ENS_18Kernel_traits_baseILj5120ES2_S2_fS2_fjLj128EEEEELb0ELb0ELb1ELb1EEEvNS_9FwdParamsE)
        .other          _ZN10layer_norm13ln_fwd_kernelINS_13Kernel_traitsI13__nv_bfloat16S2_fS2_fjLj5120ELj1ELj1ELj4ELj16ENS_18Kernel_traits_baseILj5120ES2_S2_fS2_fjLj128EEEEELb0ELb0ELb1ELb1EEEvNS_9FwdParamsE,@"STO_CUDA_ENTRY STV_DEFAULT"
_ZN10layer_norm13ln_fwd_kernelINS_13Kernel_traitsI13__nv_bfloat16S2_fS2_fjLj5120ELj1ELj1ELj4ELj16ENS_18Kernel_traits_baseILj5120ES2_S2_fS2_fjLj128EEEEELb0ELb0ELb1ELb1EEEvNS_9FwdParamsE:
.text._ZN10layer_norm13ln_fwd_kernelINS_13Kernel_traitsI13__nv_bfloat16S2_fS2_fjLj5120ELj1ELj1ELj4ELj16ENS_18Kernel_traits_baseILj5120ES2_S2_fS2_fjLj128EEEEELb0ELb0ELb1ELb1EEEvNS_9FwdParamsE:
[----:B------:R-:W0:Y:S01]  /*0000*/  LDC R1, c[0x0][0x37c] ;  /* 0x0000df00ff017b82 */ /* 0x000e220000000800 */
[----:B------:R-:W1:Y:S01]  /*0010*/  LDCU.64 UR4, c[0x0][0x438] ;  /* 0x00008700ff0477ac */ /* 0x000e620008000a00 */
[----:B------:R-:W2:Y:S06]  /*0020*/  S2R R16, SR_TID.X ;  /* 0x0000000000107919 */ /* 0x000eac0000002100 */
[----:B------:R-:W2:Y:S01]  /*0030*/  LDC.64 R4, c[0x0][0x3d0] ;  /* 0x0000f400ff047b82 */ /* 0x000ea20000000a00 */
[----:B0-----:R-:W-:Y:S01]  /*0040*/  IADD3 R1, PT, PT, R1, -0x10, RZ ;  /* 0xfffffff001017810 */ /* 0x001fe20007ffe0ff */
[----:B------:R-:W0:Y:S01]  /*0050*/  LDCU.64 UR12, c[0x0][0x358] ;  /* 0x00006b00ff0c77ac */ /* 0x000e220008000a00 */
[----:B-1----:R-:W-:-:S05]  /*0060*/  ISETP.NE.U32.AND P0, PT, RZ, UR4, PT ;  /* 0x00000004ff007c0c */ /* 0x002fca000bf05070 */
[----:B------:R-:W1:Y:S01]  /*0070*/  S2UR UR7, SR_CTAID.X ;  /* 0x00000000000779c3 */ /* 0x000e620000002500 */
[----:B------:R-:W1:Y:S01]  /*0080*/  LDCU UR4, c[0x0][0x384] ;  /* 0x00007080ff0477ac */ /* 0x000e620008000800 */
[----:B------:R-:W-:-:S13]  /*0090*/  ISETP.NE.AND.EX P0, PT, RZ, UR5, PT, P0 ;  /* 0x00000005ff007c0c */ /* 0x000fda000bf05300 */
[C-C-:B--2---:R-:W-:Y:S01]  /*00a0*/  @P0 IMAD.WIDE.U32 R2, R16.reuse, 0x10, R4.reuse ;  /* 0x0000001010020825 */ /* 0x144fe200078e0004 */
[----:B------:R-:W2:Y:S04]  /*00b0*/  @P0 LDC.64 R6, c[0x0][0x438] ;  /* 0x00010e00ff060b82 */ /* 0x000ea80000000a00 */
[----:B0-----:R0:W5:Y:S04]  /*00c0*/  @P0 LDG.E.128 R88, desc[UR12][R2.64] ;  /* 0x0000000c02580981 */ /* 0x001168000c1e1d00 */
[----:B------:R0:W5:Y:S04]  /*00d0*/  @P0 LDG.E.128 R84, desc[UR12][R2.64+0x800] ;  /* 0x0008000c02540981 */ /* 0x000168000c1e1d00 */
[----:B------:R0:W5:Y:S04]  /*00e0*/  @P0 LDG.E.128 R80, desc[UR12][R2.64+0x1000] ;  /* 0x0010000c02500981 */ /* 0x000168000c1e1d00 */
[----:B------:R0:W5:Y:S04]  /*00f0*/  @P0 LDG.E.128 R76, desc[UR12][R2.64+0x1800] ;  /* 0x0018000c024c0981 */ /* 0x000168000c1e1d00 */
[----:B------:R0:W5:Y:S01]  /*0100*/  @P0 LDG.E.128 R72, desc[UR12][R2.64+0x2000] ;  /* 0x0020000c02480981 */ /* 0x000162000c1e1d00 */
[----:B------:R-:W-:-:S04]  /*0110*/  @!P0 IMAD.WIDE.U32 R8, R16, 0x10, R4 ;  /* 0x0000001010088825 */ /* 0x000fc800078e0004 */
[----:B--2---:R-:W-:-:S05]  /*0120*/  @P0 IMAD.WIDE.U32 R4, R16, 0x10, R6 ;  /* 0x0000001010040825 */ /* 0x004fca00078e0006 */
        /* <DEDUP_REMOVED lines=10> */
[----:B-1----:R-:W-:-:S06]  /*01d0*/  UISETP.GE.AND UP0, UPT, UR7, UR4, UPT ;  /* 0x000000040700728c */ /* 0x002fcc000bf06270 */
[----:B------:R-:W-:-:S13]  /*01e0*/  PLOP3.LUT P1, PT, PT, PT, UP0, 0x80, 0x8 ;  /* 0x000000000008781c */ /* 0x000fda0003f2f008 */
[----:B0-----:R-:W-:Y:S05]  /*01f0*/  @P1 EXIT ;  /* 0x000000000000194d */ /* 0x001fea0003800000 */
[----:B-----5:R-:W-:Y:S02]  /*0200*/  @!P0 CS2R R62, SRZ ;  /* 0x00000000003e8805 */ /* 0x020fe4000001ff00 */
[----:B------:R-:W-:Y:S02]  /*0210*/  PRMT R15, R83, 0x7632, R15 ;  /* 0x00007632530f7816 */ /* 0x000fe4000000000f */
[----:B------:R-:W-:Y:S02]  /*0220*/  @!P0 CS2R R70, SRZ ;  /* 0x0000000000468805 */ /* 0x000fe4000001ff00 */
[----:B------:R-:W-:Y:S02]  /*0230*/  PRMT R14, R76, 0x7632, R14 ;  /* 0x000076324c0e7816 */ /* 0x000fe4000000000e */
[----:B------:R-:W-:Y:S02]  /*0240*/  @!P0 CS2R R68, SRZ ;  /* 0x0000000000448805 */ /* 0x000fe4000001ff00 */
[----:B------:R-:W-:-:S02]  /*0250*/  @!P0 CS2R R66, SRZ ;  /* 0x0000000000428805 */ /* 0x000fc4000001ff00 */
[----:B------:R-:W-:Y:S01]  /*0260*/  PRMT R13, R63, 0x7632, R13 ;  /* 0x000076323f0d7816 */ /* 0x000fe2000000000d */
[----:B------:R0:W-:Y:S01]  /*0270*/  STL.S16 [R1+0x4], R15 ;  /* 0x0000040f01007387 */ /* 0x0001e20000100600 */
[----:B------:R-:W-:Y:S02]  /*0280*/  PRMT R12, R62, 0x7632, R12 ;  /* 0x000076323e0c7816 */ /* 0x000fe4000000000c */
[----:B------:R-:W-:Y:S02]  /*0290*/  @!P0 CS2R R64, SRZ ;  /* 0x0000000000408805 */ /* 0x000fe4000001ff00 */
[----:B------:R-:W-:Y:S01]  /*02a0*/  @!P0 CS2R R60, SRZ ;  /* 0x00000000003c8805 */ /* 0x000fe2000001ff00 */
[----:B------:R0:W-:Y:S01]  /*02b0*/  STL.S16 [R1+0xc], R14 ;  /* 0x00000c0e01007387 */ /* 0x0001e20000100600 */
[----:B------:R-:W-:Y:S02]  /*02c0*/  PRMT R0, R91, 0x7632, R0 ;  /* 0x000076325b007816 */ /* 0x000fe40000000000 */
[----:B------:R-:W-:-:S02]  /*02d0*/  @!P0 CS2R R58, SRZ ;  /* 0x00000000003a8805 */ /* 0x000fc4000001ff00 */
[----:B------:R-:W-:Y:S01]  /*02e0*/  PRMT R2, R90, 0x7632, R2 ;  /* 0x000076325a027816 */ /* 0x000fe20000000002 */
[----:B------:R0:W-:Y:S01]  /*02f0*/  STL.S16 [R1+0x8], R13 ;  /* 0x0000080d01007387 */ /* 0x0001e20000100600 */
[----:B------:R-:W-:Y:S02]  /*0300*/  PRMT R3, R89, 0x7632, R3 ;  /* 0x0000763259037816 */ /* 0x000fe40000000003 */
[----:B------:R-:W-:Y:S02]  /*0310*/  @!P0 CS2R R56, SRZ ;  /* 0x0000000000388805 */ /* 0x000fe4000001ff00 */
[----:B------:R-:W-:Y:S01]  /*0320*/  PRMT R4, R88, 0x7632, R4 ;  /* 0x0000763258047816 */ /* 0x000fe20000000004 */
[----:B------:R0:W-:Y:S01]  /*0330*/  STL.S16 [R1], R12 ;  /* 0x0000000c01007387 */ /* 0x0001e20000100600 */
[----:B------:R-:W-:Y:S02]  /*0340*/  PRMT R99, R87, 0x7632, R99 ;  /* 0x0000763257637816 */ /* 0x000fe40000000063 */
[----:B------:R-:W-:-:S02]  /*0350*/  @!P0 CS2R R54, SRZ ;  /* 0x0000000000368805 */ /* 0x000fc4000001ff00 */
[----:B------:R-:W-:Y:S02]  /*0360*/  PRMT R5, R86, 0x7632, R5 ;  /* 0x0000763256057816 */ /* 0x000fe40000000005 */
[----:B------:R-:W-:Y:S02]  /*0370*/  @!P0 CS2R R52, SRZ ;  /* 0x0000000000348805 */ /* 0x000fe4000001ff00 */
[----:B------:R-:W-:Y:S01]  /*0380*/  PRMT R6, R85, 0x7632, R6 ;  /* 0x0000763255067816 */ /* 0x000fe20000000006 */
[----:B------:R-:W-:Y:S01]  /*0390*/  UPLOP3.LUT UP1, UPT, UPT, UPT, UPT, 0x40, 0x4 ;  /* 0x000000000004789c */ /* 0x000fe20003f2e870 */
[----:B------:R-:W-:Y:S01]  /*03a0*/  PRMT R7, R84, 0x7632, R7 ;  /* 0x0000763254077816 */ /* 0x000fe20000000007 */
[----:B------:R-:W1:Y:S01]  /*03b0*/  LDCU UR18, c[0x0][0x388] ;  /* 0x00007100ff1277ac */ /* 0x000e620008000800 */
[----:B------:R-:W-:Y:S02]  /*03c0*/  PRMT R125, R82, 0x7632, R125 ;  /* 0x00007632527d7816 */ /* 0x000fe4000000007d */
[----:B------:R-:W-:Y:S01]  /*03d0*/  PRMT R123, R81, 0x7632, R123 ;  /* 0x00007632517b7816 */ /* 0x000fe2000000007b */
[----:B------:R-:W2:Y:S01]  /*03e0*/  LDCU.U8 UR19, c[0x0][0x410] ;  /* 0x00008200ff1377ac */ /* 0x000ea20008000000 */
[----:B------:R-:W-:-:S02]  /*03f0*/  PRMT R121, R80, 0x7632, R121 ;  /* 0x0000763250797816 */ /* 0x000fc40000000079 */
[----:B------:R-:W-:Y:S01]  /*0400*/  PRMT R8, R71, 0x7632, R8 ;  /* 0x0000763247087816 */ /* 0x000fe20000000008 */
[----:B------:R-:W3:Y:S01]  /*0410*/  LDCU UR20, c[0x0][0x400] ;  /* 0x00008000ff1477ac */ /* 0x000ee20008000800 */
[----:B------:R-:W-:Y:S02]  /*0420*/  PRMT R9, R70, 0x7632, R9 ;  /* 0x0000763246097816 */ /* 0x000fe40000000009 */
[----:B------:R-:W-:Y:S01]  /*0430*/  PRMT R10, R69, 0x7632, R10 ;  /* 0x00007632450a7816 */ /* 0x000fe2000000000a */
[----:B------:R-:W4:Y:S01]  /*0440*/  LDCU.128 UR8, c[0x0][0x3f0] ;  /* 0x00007e00ff0877ac */ /* 0x000f220008000c00 */
[----:B------:R-:W-:Y:S02]  /*0450*/  PRMT R11, R68, 0x7632, R11 ;  /* 0x00007632440b7816 */ /* 0x000fe4000000000b */
[----:B------:R-:W-:Y:S01]  /*0460*/  PRMT R120, R67, 0x7632, R120 ;  /* 0x0000763243787816 */ /* 0x000fe20000000078 */
[----:B------:R-:W0:Y:S01]  /*0470*/  LDCU.64 UR14, c[0x0][0x3a0] ;  /* 0x00007400ff0e77ac */ /* 0x000e220008000a00 */
[----:B------:R-:W-:-:S02]  /*0480*/  PRMT R96, R66, 0x7632, R96 ;  /* 0x0000763242607816 */ /* 0x000fc40000000060 */
[----:B------:R-:W-:Y:S01]  /*0490*/  PRMT R97, R65, 0x7632, R97 ;  /* 0x0000763241617816 */ /* 0x000fe20000000061 */
[----:B------:R-:W0:Y:S01]  /*04a0*/  LDCU.64 UR16, c[0x0][0x380] ;  /* 0x00007000ff1077ac */ /* 0x000e220008000a00 */
[----:B------:R-:W-:Y:S02]  /*04b0*/  PRMT R98, R64, 0x7632, R98 ;  /* 0x0000763240627816 */ /* 0x000fe40000000062 */
[----:B------:R-:W-:Y:S02]  /*04c0*/  PRMT R124, R61, 0x7632, R124 ;  /* 0x000076323d7c7816 */ /* 0x000fe4000000007c */
[----:B-12---:R-:W-:-:S07]  /*04d0*/  PRMT R122, R60, 0x7632, R122 ;  /* 0x000076323c7a7816 */ /* 0x006fce000000007a */
.L_x_10201:
[----:B----4-:R-:W-:-:S06]  /*04e0*/  UIMAD.WIDE UR4, UR7, 0x4, UR8 ;  /* 0x00000004070478a5 */ /* 0x010fcc000f8e0208 */
[----:B01----:R-:W-:Y:S02]  /*04f0*/  MOV R12, UR4 ;  /* 0x00000004000c7c02 */ /* 0x003fe40008000f00 */
[----:B------:R-:W-:-:S05]  /*0500*/  MOV R13, UR5 ;  /* 0x00000005000d7c02 */ /* 0x000fca0008000f00 */
[----:B------:R-:W2:Y:S01]  /*0510*/  LDG.E R12, desc[UR12][R12.64] ;  /* 0x0000000c0c0c7981 */ /* 0x000ea2000c1e1900 */
[----:B------:R-:W-:Y:S01]  /*0520*/  UIMAD.WIDE UR22, UR7, 0x4, UR10 ;  /* 0x00000004071678a5 */ /* 0x000fe2000f8e020a */
[----:B------:R-:W-:Y:S01]  /*0530*/  HFMA2 R92, -RZ, RZ, 0, 0 ;  /* 0x00000000ff5c7431 */ /* 0x000fe200000001ff */
[----:B------:R-:W0:Y:S04]  /*0540*/  S2R R17, SR_TID.X ;  /* 0x0000000000117919 */ /* 0x000e280000002100 */
[----:B------:R-:W-:Y:S02]  /*0550*/  MOV R14, UR22 ;  /* 0x00000016000e7c02 */ /* 0x000fe40008000f00 */
[----:B------:R-:W-:-:S05]  /*0560*/  MOV R15, UR23 ;  /* 0x00000017000f7c02 */ /* 0x000fca0008000f00 */
[----:B------:R-:W4:Y:S01]  /*0570*/  LDG.E R14, desc[UR12][R14.64] ;  /* 0x0000000c0e0e7981 */ /* 0x000f22000c1e1900 */
[----:B--2---:R-:W-:-:S13]  /*0580*/  R2UR UR21, R12 ;  /* 0x000000000c1572ca */ /* 0x004fda00000e0000 */
[----:B------:R-:W-:-:S06]  /*0590*/  UISETP.GE.AND UP2, UPT, UR21, 0x1, UPT ;  /* 0x000000011500788c */ /* 0x000fcc000bf46270 */
[----:B------:R-:W-:-:S05]  /*05a0*/  PLOP3.LUT P0, PT, PT, PT, UP2, 0x80, 0x8 ;  /* 0x000000000008781c */ /* 0x000fca0003f0f028 */
[----:B------:R-:W-:Y:S01]  /*05b0*/  @UP2 UIADD3 UR4, UPT, UPT, UR21, -0x1, URZ ;  /* 0xffffffff15042890 */ /* 0x000fe2000fffe0ff */
[----:B------:R-:W1:Y:S03]  /*05c0*/  @UP2 LDCU.64 UR24, c[0x0][0x390] ;  /* 0x00007200ff1827ac */ /* 0x000e660008000a00 */
[----:B------:R-:W-:-:S04]  /*05d0*/  @UP2 UIMAD UR4, UR4, UR18, URZ ;  /* 0x00000012040422a4 */ /* 0x000fc8000f8e02ff */
[----:B------:R-:W-:-:S04]  /*05e0*/  @UP2 USHF.R.S32.HI UR5, URZ, 0x1f, UR4 ;  /* 0x0000001fff052899 */ /* 0x000fc80008011404 */
[----:B------:R-:W-:-:S06]  /*05f0*/  @UP2 ULEA.HI UR5, UR5, UR4, URZ, 0x3 ;  /* 0x0000000405052291 */ /* 0x000fcc000f8f18ff */
[----:B------:R-:W-:Y:S02]  /*0600*/  MOV R16, UR5 ;  /* 0x0000000500107c02 */ /* 0x000fe40008000f00 */
[----:B-1----:R-:W-:Y:S02]  /*0610*/  MOV R12, UR24 ;  /* 0x00000018000c7c02 */ /* 0x002fe40008000f00 */
[----:B------:R-:W-:Y:S02]  /*0620*/  MOV R13, UR25 ;  /* 0x00000019000d7c02 */ /* 0x000fe40008000f00 */
[----:B0-----:R-:W-:-:S05]  /*0630*/  @P0 LEA.HI.SX32 R92, R16, R17, 0x1d ;  /* 0x00000011105c0211 */ /* 0x001fca00078feaff */
[----:B------:R-:W-:-:S05]  /*0640*/  @P0 IMAD.WIDE.U32 R12, R92, 0x10, R12 ;  /* 0x000000105c0c0825 */ /* 0x000fca00078e000c */
[----:B------:R-:W2:Y:S01]  /*0650*/  @P0 LDG.E.128 R48, desc[UR12][R12.64] ;  /* 0x0000000c0c300981 */ /* 0x000ea2000c1e1d00 */
[----:B------:R-:W-:Y:S02]  /*0660*/  UIMAD UR4, UR7, UR18, URZ ;  /* 0x00000012070472a4 */ /* 0x000fe4000f8e02ff */
[----:B------:R-:W-:Y:S02]  /*0670*/  UISETP.NE.U32.AND UP0, UPT, UR14, URZ, UPT ;  /* 0x000000ff0e00728c */ /* 0x000fe4000bf05070 */
[----:B------:R-:W-:Y:S02]  /*0680*/  USHF.R.S32.HI UR5, URZ, 0x1f, UR4 ;  /* 0x0000001fff057899 */ /* 0x000fe40008011404 */
[----:B------:R-:W-:Y:S02]  /*0690*/  UISETP.NE.AND.EX UP0, UPT, UR15, URZ, UPT, UP0 ;  /* 0x000000ff0f00728c */ /* 0x000fe4000bf05300 */
[----:B------:R-:W-:Y:S01]  /*06a0*/  ULEA.HI UR5, UR5, UR4, URZ, 0x3 ;  /* 0x0000000405057291 */ /* 0x000fe2000f8f18ff */
[----:B----4-:R-:W-:-:S05]  /*06b0*/  R2UR UR6, R14 ;  /* 0x000000000e0672ca */ /* 0x010fca00000e0000 */
[----:B------:R-:W-:-:S04]  /*06c0*/  MOV R93, UR5 ;  /* 0x00000005005d7c02 */ /* 0x000fc80008000f00 */
[----:B------:R-:W-:Y:S02]  /*06d0*/  LEA.HI.SX32 R93, R93, R17, 0x1d ;  /* 0x000000115d5d7211 */ /* 0x000fe400078feaff */
[----:B--2---:R-:W-:Y:S02]  /*06e0*/  PRMT R14, R51, 0x7632, R14 ;  /* 0x00007632330e7816 */ /* 0x004fe4000000000e */
[----:B------:R-:W-:Y:S02]  /*06f0*/  PRMT R15, R50, 0x7632, R15 ;  /* 0x00007632320f7816 */ /* 0x000fe4000000000f */
[----:B------:R-:W-:Y:S02]  /*0700*/  PRMT R12, R49, 0x7632, R12 ;  /* 0x00007632310c7816 */ /* 0x000fe4000000000c */
[----:B------:R-:W-:Y:S01]  /*0710*/  PRMT R13, R48, 0x7632, R13 ;  /* 0x00007632300d7816 */ /* 0x000fe2000000000d */
[----:B------:R-:W-:Y:S06]  /*0720*/  BRA.U !UP0, `(.L_x_10183) ;  /* 0x0000000108a87547 */ /* 0x000fec000b800000 */
[----:B------:R-:W0:Y:S02]  /*0730*/  LDC.64 R20, c[0x0][0x3a0] ;  /* 0x0000e800ff147b82 */ /* 0x000e240000000a00 */
[----:B0-----:R-:W-:-:S05]  /*0740*/  IMAD.WIDE.U32 R20, R93, 0x20, R20 ;  /* 0x000000205d147825 */ /* 0x001fca00078e0014 */
[----:B------:R-:W2:Y:S04]  /*0750*/  LDG.E.128 R12, desc[UR12][R20.64] ;  /* 0x0000000c140c7981 */ /* 0x000ea8000c1e1d00 */
[----:B------:R0:W4:Y:S01]  /*0760*/  LDG.E.128 R16, desc[UR12][R20.64+0x10] ;  /* 0x0000100c14107981 */ /* 0x000122000c1e1d00 */
[----:B------:R-:W-:-:S13]  /*0770*/  ISETP.LT.AND P1, PT, RZ, UR21, PT ;  /* 0x00000015ff007c0c */ /* 0x000fda000bf21270 */
[----:B------:R-:W1:Y:S01]  /*0780*/  @P1 LDC R24, c[0x0][0x40c] ;  /* 0x00010300ff181b82 */ /* 0x000e620000000800 */
[C---:B------:R-:W-:Y:S02]  /*0790*/  @P1 SHF.L.U32 R23, R48.reuse, 0x10, RZ ;  /* 0x0000001030171819 */ /* 0x040fe400000006ff */
[----:B------:R-:W-:Y:S02]  /*07a0*/  @P1 PRMT R22, R48, 0x7632, R22 ;  /* 0x0000763230161816 */ /* 0x000fe40000000016 */
[----:B------:R-:W-:Y:S02]  /*07b0*/  @P1 SHF.L.U32 R25, R49, 0x10, RZ ;  /* 0x0000001031191819 */ /* 0x000fe400000006ff */
[----:B------:R-:W-:Y:S01]  /*07c0*/  @P1 SHF.L.U32 R22, R22, 0x10, RZ ;  /* 0x0000001016161819 */ /* 0x000fe200000006ff */
[----:B------:R-:W5:Y:S01]  /*07d0*/  @P1 LDC R27, c[0x0][0x40c] ;  /* 0x00010300ff1b1b82 */ /* 0x000f620000000800 */
[C---:B0-----:R-:W-:Y:S02]  /*07e0*/  @P1 PRMT R20, R51.reuse, 0x7632, R20 ;  /* 0x0000763233141816 */ /* 0x041fe40000000014 */
[----:B------:R-:W-:-:S02]  /*07f0*/  @P1 SHF.L.U32 R21, R51, 0x10, RZ ;  /* 0x0000001033151819 */ /* 0x000fc400000006ff */
[----:B------:R-:W-:-:S03]  /*0800*/  @P1 SHF.L.U32 R20, R20, 0x10, RZ ;  /* 0x0000001014141819 */ /* 0x000fc600000006ff */
[----:B------:R-:W0:Y:S08]  /*0810*/  @P1 LDC R26, c[0x0][0x40c] ;  /* 0x00010300ff1a1b82 */ /* 0x000e300000000800 */
[----:B------:R-:W3:Y:S08]  /*0820*/  @P1 LDC R28, c[0x0][0x40c] ;  /* 0x00010300ff1c1b82 */ /* 0x000ef00000000800 */
[----:B------:R-:W4:Y:S08]  /*0830*/  @P1 LDC R29, c[0x0][0x40c] ;  /* 0x00010300ff1d1b82 */ /* 0x000f300000000800 */
[----:B------:R-:W4:Y:S08]  /*0840*/  @P1 LDC R30, c[0x0][0x40c] ;  /* 0x00010300ff1e1b82 */ /* 0x000f300000000800 */
[----:B------:R-:W4:Y:S08]  /*0850*/  @P1 LDC R31, c[0x0][0x40c] ;  /* 0x00010300ff1f1b82 */ /* 0x000f300000000800 */
[----:B------:R-:W4:Y:S01]  /*0860*/  @P1 LDC R32, c[0x0][0x40c] ;  /* 0x00010300ff201b82 */ /* 0x000f220000000800 */
[----:B--2---:R-:W-:Y:S01]  /*0870*/  @!P1 MOV R44, R12 ;  /* 0x0000000c002c9202 */ /* 0x004fe20000000f00 */
[----:B-1----:R-:W-:Y:S01]  /*0880*/  @P1 FFMA.FTZ R44, R23, R24, R12 ;  /* 0x00000018172c1223 */ /* 0x002fe2000001000c */
[----:B------:R-:W-:Y:S01]  /*0890*/  @!P1 MOV R46, R14 ;  /* 0x0000000e002e9202 */ /* 0x000fe20000000f00 */
[----:B-----5:R-:W-:Y:S01]  /*08a0*/  @P1 FFMA.FTZ R46, R25, R27, R14 ;  /* 0x0000001b192e1223 */ /* 0x020fe2000001000e */
[----:B------:R-:W-:-:S02]  /*08b0*/  @P1 PRMT R12, R49, 0x7632, R12 ;  /* 0x00007632310c1816 */ /* 0x000fc4000000000c */
[----:B------:R-:W-:Y:S02]  /*08c0*/  @P1 PRMT R14, R50, 0x7632, R14 ;  /* 0x00007632320e1816 */ /* 0x000fe4000000000e */
[----:B------:R-:W-:Y:S01]  /*08d0*/  @!P1 MOV R45, R13 ;  /* 0x0000000d002d9202 */ /* 0x000fe20000000f00 */
[----:B0-----:R-:W-:Y:S01]  /*08e0*/  @P1 FFMA.FTZ R45, R22, R26, R13 ;  /* 0x0000001a162d1223 */ /* 0x001fe2000001000d */
[----:B------:R-:W-:Y:S02]  /*08f0*/  @P1 SHF.L.U32 R13, R50, 0x10, RZ ;  /* 0x00000010320d1819 */ /* 0x000fe400000006ff */
[----:B------:R-:W-:Y:S02]  /*0900*/  @P1 SHF.L.U32 R12, R12, 0x10, RZ ;  /* 0x000000100c0c1819 */ /* 0x000fe400000006ff */
[----:B------:R-:W-:Y:S02]  /*0910*/  @P1 SHF.L.U32 R14, R14, 0x10, RZ ;  /* 0x000000100e0e1819 */ /* 0x000fe400000006ff */
[----:B------:R-:W-:Y:S01]  /*0920*/  @!P1 MOV R47, R15 ;  /* 0x0000000f002f9202 */ /* 0x000fe20000000f00 */
[----:B---3--:R-:W-:Y:S01]  /*0930*/  @P1 FFMA.FTZ R47, R12, R28, R15 ;  /* 0x0000001c0c2f1223 */ /* 0x008fe2000001000f */
[----:B----4-:R-:W-:Y:S01]  /*0940*/  @!P1 MOV R40, R16 ;  /* 0x0000001000289202 */ /* 0x010fe20000000f00 */
[----:B------:R-:W-:Y:S01]  /*0950*/  @P1 FFMA.FTZ R40, R13, R29, R16 ;  /* 0x0000001d0d281223 */ /* 0x000fe20000010010 */
[----:B------:R-:W-:Y:S01]  /*0960*/  @!P1 MOV R41, R17 ;  /* 0x0000001100299202 */ /* 0x000fe20000000f00 */
[----:B------:R-:W-:Y:S01]  /*0970*/  @P1 FFMA.FTZ R41, R14, R30, R17 ;  /* 0x0000001e0e291223 */ /* 0x000fe20000010011 */
[----:B------:R-:W-:Y:S01]  /*0980*/  @!P1 MOV R42, R18 ;  /* 0x00000012002a9202 */ /* 0x000fe20000000f00 */
[----:B------:R-:W-:Y:S01]  /*0990*/  @P1 FFMA.FTZ R42, R21, R31, R18 ;  /* 0x0000001f152a1223 */ /* 0x000fe20000010012 */
[----:B------:R-:W-:Y:S01]  /*09a0*/  @!P1 MOV R43, R19 ;  /* 0x00000013002b9202 */ /* 0x000fe20000000f00 */
[----:B------:R-:W-:Y:S01]  /*09b0*/  @P1 FFMA.FTZ R43, R20, R32, R19 ;  /* 0x00000020142b1223 */ /* 0x000fe20000010013 */
[----:B------:R-:W-:Y:S06]  /*09c0*/  BRA `(.L_x_10184) ;  /* 0x0000000000707947 */ /* 0x000fec0003800000 */
.L_x_10183:
[----:B------:R-:W0:Y:S01]  /*09d0*/  @UP2 LDCU UR4, c[0x0][0x40c] ;  /* 0x00008180ff0427ac */ /* 0x000e220008000800 */
[----:B------:R-:W-:Y:S02]  /*09e0*/  @P0 SHF.L.U32 R13, R13, 0x10, RZ ;  /* 0x000000100d0d0819 */ /* 0x000fe400000006ff */
[----:B------:R-:W-:Y:S02]  /*09f0*/  CS2R R44, SRZ ;  /* 0x00000000002c7805 */ /* 0x000fe4000001ff00 */
[----:B------:R-:W-:Y:S01]  /*0a00*/  @P0 SHF.L.U32 R16, R48, 0x10, RZ ;  /* 0x0000001030100819 */ /* 0x000fe200000006ff */
[----:B------:R-:W1:Y:S01]  /*0a10*/  @UP2 LDCU UR5, c[0x0][0x40c] ;  /* 0x00008180ff0527ac */ /* 0x000e620008000800 */
[----:B------:R-:W-:Y:S02]  /*0a20*/  @P0 SHF.L.U32 R17, R49, 0x10, RZ ;  /* 0x0000001031110819 */ /* 0x000fe400000006ff */
[----:B------:R-:W-:Y:S02]  /*0a30*/  CS2R R46, SRZ ;  /* 0x00000000002e7805 */ /* 0x000fe4000001ff00 */
[----:B------:R-:W-:Y:S01]  /*0a40*/  @P0 SHF.L.U32 R12, R12, 0x10, RZ ;  /* 0x000000100c0c0819 */ /* 0x000fe200000006ff */
[----:B------:R-:W2:Y:S01]  /*0a50*/  @UP2 LDCU UR22, c[0x0][0x40c] ;  /* 0x00008180ff1627ac */ /* 0x000ea20008000800 */
[----:B------:R-:W-:-:S02]  /*0a60*/  @P0 SHF.L.U32 R15, R15, 0x10, RZ ;  /* 0x000000100f0f0819 */ /* 0x000fc400000006ff */
[----:B------:R-:W-:Y:S02]  /*0a70*/  CS2R R40, SRZ ;  /* 0x0000000000287805 */ /* 0x000fe4000001ff00 */
[----:B------:R-:W-:Y:S01]  /*0a80*/  @P0 SHF.L.U32 R14, R14, 0x10, RZ ;  /* 0x000000100e0e0819 */ /* 0x000fe200000006ff */
[----:B------:R-:W4:Y:S01]  /*0a90*/  @UP2 LDCU UR23, c[0x0][0x40c] ;  /* 0x00008180ff1727ac */ /* 0x000f220008000800 */
[----:B------:R-:W-:Y:S01]  /*0aa0*/  CS2R R42, SRZ ;  /* 0x00000000002a7805 */ /* 0x000fe2000001ff00 */
[----:B------:R-:W5:Y:S01]  /*0ab0*/  @UP2 LDCU UR24, c[0x0][0x40c] ;  /* 0x00008180ff1827ac */ /* 0x000f620008000800 */
[----:B0-----:R-:W-:Y:S01]  /*0ac0*/  @P0 FMUL.FTZ R44, R16, UR4 ;  /* 0x00000004102c0c20 */ /* 0x001fe20008410000 */
[----:B------:R-:W-:Y:S01]  /*0ad0*/  @P0 SHF.L.U32 R16, R51, 0x10, RZ ;  /* 0x0000001033100819 */ /* 0x000fe200000006ff */
[----:B------:R-:W0:Y:S01]  /*0ae0*/  @UP2 LDCU UR25, c[0x0][0x40c] ;  /* 0x00008180ff1927ac */ /* 0x000e220008000800 */
[----:B-1----:R-:W-:Y:S01]  /*0af0*/  @P0 FMUL.FTZ R45, R13, UR5 ;  /* 0x000000050d2d0c20 */ /* 0x002fe20008410000 */
[----:B------:R-:W-:Y:S01]  /*0b00*/  @P0 SHF.L.U32 R13, R50, 0x10, RZ ;  /* 0x00000010320d0819 */ /* 0x000fe200000006ff */
[----:B------:R-:W1:Y:S01]  /*0b10*/  @UP2 LDCU UR26, c[0x0][0x40c] ;  /* 0x00008180ff1a27ac */ /* 0x000e620008000800 */
[----:B--2---:R-:W-:Y:S01]  /*0b20*/  @P0 FMUL.FTZ R46, R17, UR22 ;  /* 0x00000016112e0c20 */ /* 0x004fe20008410000 */
[----:B------:R-:W2:Y:S01]  /*0b30*/  @UP2 LDCU UR27, c[0x0][0x40c] ;  /* 0x00008180ff1b27ac */ /* 0x000ea20008000800 */
[----:B----4-:R-:W-:Y:S01]  /*0b40*/  @P0 FMUL.FTZ R47, R12, UR23 ;  /* 0x000000170c2f0c20 */ /* 0x010fe20008410000 */
[----:B-----5:R-:W-:Y:S01]  /*0b50*/  @P0 FMUL.FTZ R40, R13, UR24 ;  /* 0x000000180d280c20 */ /* 0x020fe20008410000 */
[----:B0-----:R-:W-:Y:S01]  /*0b60*/  @P0 FMUL.FTZ R41, R15, UR25 ;  /* 0x000000190f290c20 */ /* 0x001fe20008410000 */
[----:B-1----:R-:W-:Y:S01]  /*0b70*/  @P0 FMUL.FTZ R42, R16, UR26 ;  /* 0x0000001a102a0c20 */ /* 0x002fe20008410000 */
[----:B--2---:R-:W-:-:S07]  /*0b80*/  @P0 FMUL.FTZ R43, R14, UR27 ;  /* 0x0000001b0e2b0c20 */ /* 0x004fce0008410000 */
.L_x_10184:
[----:B------:R-:W0:Y:S02]  /*0b90*/  LDC.64 R102, c[0x0][0x3a8] ;  /* 0x0000ea00ff667b82 */ /* 0x000e240000000a00 */
[----:B0-----:R-:W-:-:S05]  /*0ba0*/  IMAD.WIDE.U32 R12, R93, 0x20, R102 ;  /* 0x000000205d0c7825 */ /* 0x001fca00078e0066 */
[----:B------:R0:W-:Y:S04]  /*0bb0*/  STG.E.128 desc[UR12][R12.64], R44 ;  /* 0x0000002c0c007986 */ /* 0x0001e8000c101d0c */
[----:B------:R0:W-:Y:S01]  /*0bc0*/  STG.E.128 desc[UR12][R12.64+0x10], R40 ;  /* 0x000010280c007986 */ /* 0x0001e2000c101d0c */
[----:B------:R-:W-:Y:S05]  /*0bd0*/  BRA.U !UP2, `(.L_x_10185) ;  /* 0x000000010a107547 */ /* 0x000fea000b800000 */
[----:B------:R-:W1:Y:S01]  /*0be0*/  LDC.64 R48, c[0x0][0x390] ;  /* 0x0000e400ff307b82 */ /* 0x000e620000000a00 */
[----:B0-----:R-:W-:-:S05]  /*0bf0*/  IADD3 R13, PT, PT, R92, 0x80, RZ ;  /* 0x000000805c0d7810 */ /* 0x001fca0007ffe0ff */
[----:B-1----:R-:W-:-:S06]  /*0c00*/  IMAD.WIDE.U32 R48, R13, 0x10, R48 ;  /* 0x000000100d307825 */ /* 0x002fcc00078e0030 */
[----:B------:R-:W5:Y:S02]  /*0c10*/  LDG.E.128 R48, desc[UR12][R48.64] ;  /* 0x0000000c30307981 */ /* 0x000f64000c1e1d00 */
.L_x_10185:
[----:B------:R-:W-:Y:S05]  /*0c20*/  BRA.U !UP0, `(.L_x_10186) ;  /* 0x0000000108ac7547 */ /* 0x000fea000b800000 */
[----:B------:R-:W1:Y:S01]  /*0c30*/  LDC.64 R20, c[0x0][0x3a0] ;  /* 0x0000e800ff147b82 */ /* 0x000e620000000a00 */
[----:B0-----:R-:W-:-:S05]  /*0c40*/  IADD3 R13, PT, PT, R93, 0x80, RZ ;  /* 0x000000805d0d7810 */ /* 0x001fca0007ffe0ff */
[----:B-1----:R-:W-:-:S05]  /*0c50*/  IMAD.WIDE.U32 R20, R13, 0x20, R20 ;  /* 0x000000200d147825 */ /* 0x002fca00078e0014 */
[----:B------:R-:W2:Y:S04]  /*0c60*/  LDG.E.128 R12, desc[UR12][R20.64] ;  /* 0x0000000c140c7981 */ /* 0x000ea8000c1e1d00 */
[----:B------:R0:W4:Y:S01]  /*0c70*/  LDG.E.128 R16, desc[UR12][R20.64+0x10] ;  /* 0x0000100c14107981 */ /* 0x000122000c1e1d00 */
[----:B------:R-:W-:-:S13]  /*0c80*/  ISETP.LT.AND P1, PT, RZ, UR21, PT ;  /* 0x00000015ff007c0c */ /* 0x000fda000bf21270 */
[----:B------:R-:W1:Y:S01]  /*0c90*/  @P1 LDC R24, c[0x0][0x40c] ;  /* 0x00010300ff181b82 */ /* 0x000e620000000800 */
[C---:B-----5:R-:W-:Y:S01]  /*0ca0*/  @P1 PRMT R22, R48.reuse, 0x7632, R22 ;  /* 0x0000763230161816 */ /* 0x060fe20000000016 */
[----:B------:R-:W-:Y:S01]  /*0cb0*/  @P1 IMAD.U32 R27, R49, 0x10000, RZ ;  /* 0x00010000311b1824 */ /* 0x000fe200078e00ff */
[----:B------:R-:W-:Y:S02]  /*0cc0*/  @P1 SHF.L.U32 R23, R48, 0x10, RZ ;  /* 0x0000001030171819 */ /* 0x000fe400000006ff */
[----:B------:R-:W-:Y:S02]  /*0cd0*/  @P1 SHF.L.U32 R22, R22, 0x10, RZ ;  /* 0x0000001016161819 */ /* 0x000fe400000006ff */
[----:B0-----:R-:W-:Y:S01]  /*0ce0*/  @P1 PRMT R20, R51, 0x7632, R20 ;  /* 0x0000763233141816 */ /* 0x001fe20000000014 */
[----:B------:R-:W0:Y:S01]  /*0cf0*/  @P1 LDC R25, c[0x0][0x40c] ;  /* 0x00010300ff191b82 */ /* 0x000e220000000800 */
[----:B------:R-:W-:Y:S02]  /*0d00*/  @P1 SHF.L.U32 R21, R50, 0x10, RZ ;  /* 0x0000001032151819 */ /* 0x000fe400000006ff */
[----:B------:R-:W-:-:S05]  /*0d10*/  @P1 SHF.L.U32 R20, R20, 0x10, RZ ;  /* 0x0000001014141819 */ /* 0x000fca00000006ff */
[----:B------:R-:W3:Y:S08]  /*0d20*/  @P1 LDC R26, c[0x0][0x40c] ;  /* 0x00010300ff1a1b82 */ /* 0x000ef00000000800 */
[----:B------:R-:W3:Y:S08]  /*0d30*/  @P1 LDC R28, c[0x0][0x40c] ;  /* 0x00010300ff1c1b82 */ /* 0x000ef00000000800 */
[----:B------:R-:W4:Y:S08]  /*0d40*/  @P1 LDC R29, c[0x0][0x40c] ;  /* 0x00010300ff1d1b82 */ /* 0x000f300000000800 */
[----:B------:R-:W4:Y:S08]  /*0d50*/  @P1 LDC R30, c[0x0][0x40c] ;  /* 0x00010300ff1e1b82 */ /* 0x000f300000000800 */
[----:B------:R-:W4:Y:S08]  /*0d60*/  @P1 LDC R31, c[0x0][0x40c] ;  /* 0x00010300ff1f1b82 */ /* 0x000f300000000800 */
[----:B------:R-:W4:Y:S01]  /*0d70*/  @P1 LDC R94, c[0x0][0x40c] ;  /* 0x00010300ff5e1b82 */ /* 0x000f220000000800 */
[----:B--2---:R-:W-:Y:S01]  /*0d80*/  @!P1 MOV R36, R12 ;  /* 0x0000000c00249202 */ /* 0x004fe20000000f00 */
[--C-:B-1----:R-:W-:Y:S01]  /*0d90*/  @P1 FFMA.FTZ R36, R23, R24, R12.reuse ;  /* 0x0000001817241223 */ /* 0x102fe2000001000c */
[----:B------:R-:W-:Y:S01]  /*0da0*/  @!P1 MOV R37, R13 ;  /* 0x0000000d00259202 */ /* 0x000fe20000000f00 */
[----:B0-----:R-:W-:Y:S01]  /*0db0*/  @P1 FFMA.FTZ R37, R22, R25, R13 ;  /* 0x0000001916251223 */ /* 0x001fe2000001000d */
[----:B------:R-:W-:-:S02]  /*0dc0*/  @P1 PRMT R12, R49, 0x7632, R12 ;  /* 0x00007632310c1816 */ /* 0x000fc4000000000c */
[----:B------:R-:W-:Y:S02]  /*0dd0*/  @P1 PRMT R13, R50, 0x7632, R13 ;  /* 0x00007632320d1816 */ /* 0x000fe4000000000d */
[----:B------:R-:W-:Y:S01]  /*0de0*/  @!P1 MOV R38, R14 ;  /* 0x0000000e00269202 */ /* 0x000fe20000000f00 */
[----:B---3--:R-:W-:Y:S01]  /*0df0*/  @P1 FFMA.FTZ R38, R27, R26, R14 ;  /* 0x0000001a1b261223 */ /* 0x008fe2000001000e */
[----:B------:R-:W-:Y:S02]  /*0e00*/  @P1 SHF.L.U32 R23, R51, 0x10, RZ ;  /* 0x0000001033171819 */ /* 0x000fe400000006ff */
[----:B------:R-:W-:Y:S02]  /*0e10*/  @P1 SHF.L.U32 R12, R12, 0x10, RZ ;  /* 0x000000100c0c1819 */ /* 0x000fe400000006ff */
[----:B------:R-:W-:Y:S02]  /*0e20*/  @P1 SHF.L.U32 R14, R13, 0x10, RZ ;  /* 0x000000100d0e1819 */ /* 0x000fe400000006ff */
[----:B------:R-:W-:Y:S01]  /*0e30*/  @!P1 MOV R39, R15 ;  /* 0x0000000f00279202 */ /* 0x000fe20000000f00 */
[----:B------:R-:W-:Y:S01]  /*0e40*/  @P1 FFMA.FTZ R39, R12, R28, R15 ;  /* 0x0000001c0c271223 */ /* 0x000fe2000001000f */
        /* <DEDUP_REMOVED lines=9> */
.L_x_10186:
[----:B------:R-:W1:Y:S01]  /*0ee0*/  @UP2 LDCU UR4, c[0x0][0x40c] ;  /* 0x00008180ff0427ac */ /* 0x000e620008000800 */
[----:B0----5:R-:W-:Y:S02]  /*0ef0*/  @P0 SHF.L.U32 R12, R48, 0x10, RZ ;  /* 0x00000010300c0819 */ /* 0x021fe400000006ff */
[----:B------:R-:W-:Y:S02]  /*0f00*/  CS2R R36, SRZ ;  /* 0x0000000000247805 */ /* 0x000fe4000001ff00 */
[----:B------:R-:W-:Y:S01]  /*0f10*/  @P0 SHF.L.U32 R13, R49, 0x10, RZ ;  /* 0x00000010310d0819 */ /* 0x000fe200000006ff */
[----:B------:R-:W0:Y:S01]  /*0f20*/  @UP2 LDCU UR22, c[0x0][0x40c] ;  /* 0x00008180ff1627ac */ /* 0x000e220008000800 */
[----:B------:R-:W-:Y:S02]  /*0f30*/  @P0 SHF.L.U32 R14, R50, 0x10, RZ ;  /* 0x00000010320e0819 */ /* 0x000fe400000006ff */
[----:B------:R-:W-:Y:S02]  /*0f40*/  CS2R R38, SRZ ;  /* 0x0000000000267805 */ /* 0x000fe4000001ff00 */
[----:B------:R-:W-:Y:S01]  /*0f50*/  CS2R R32, SRZ ;  /* 0x0000000000207805 */ /* 0x000fe2000001ff00 */
[----:B------:R-:W2:Y:S01]  /*0f60*/  @UP2 LDCU UR24, c[0x0][0x40c] ;  /* 0x00008180ff1827ac */ /* 0x000ea20008000800 */
[----:B------:R-:W-:-:S02]  /*0f70*/  @P0 PRMT R15, R51, 0x7632, R15 ;  /* 0x00007632330f0816 */ /* 0x000fc4000000000f */
[----:B------:R-:W-:Y:S02]  /*0f80*/  CS2R R34, SRZ ;  /* 0x0000000000227805 */ /* 0x000fe4000001ff00 */
[----:B------:R-:W-:Y:S01]  /*0f90*/  @P0 SHF.L.U32 R16, R51, 0x10, RZ ;  /* 0x0000001033100819 */ /* 0x000fe200000006ff */
[----:B------:R-:W4:Y:S01]  /*0fa0*/  @UP2 LDCU UR5, c[0x0][0x40c] ;  /* 0x00008180ff0527ac */ /* 0x000f220008000800 */
[----:B------:R-:W-:Y:S01]  /*0fb0*/  @P0 SHF.L.U32 R15, R15, 0x10, RZ ;  /* 0x000000100f0f0819 */ /* 0x000fe200000006ff */
[----:B------:R-:W3:Y:S01]  /*0fc0*/  @UP2 LDCU UR23, c[0x0][0x40c] ;  /* 0x00008180ff1727ac */ /* 0x000ee20008000800 */
[----:B-1----:R-:W-:Y:S01]  /*0fd0*/  @P0 FMUL.FTZ R36, R12, UR4 ;  /* 0x000000040c240c20 */ /* 0x002fe20008410000 */
[----:B------:R-:W-:Y:S01]  /*0fe0*/  @P0 PRMT R12, R48, 0x7632, R12 ;  /* 0x00007632300c0816 */ /* 0x000fe2000000000c */
[----:B------:R-:W1:Y:S01]  /*0ff0*/  @UP2 LDCU UR25, c[0x0][0x40c] ;  /* 0x00008180ff1927ac */ /* 0x000e620008000800 */
[----:B0-----:R-:W-:Y:S01]  /*1000*/  @P0 FMUL.FTZ R38, R13, UR22 ;  /* 0x000000160d260c20 */ /* 0x001fe20008410000 */
[----:B------:R-:W-:Y:S01]  /*1010*/  @P0 PRMT R13, R49, 0x7632, R13 ;  /* 0x00007632310d0816 */ /* 0x000fe2000000000d */
[----:B------:R-:W0:Y:S01]  /*1020*/  @UP2 LDCU UR26, c[0x0][0x40c] ;  /* 0x00008180ff1a27ac */ /* 0x000e220008000800 */
[----:B------:R-:W-:Y:S01]  /*1030*/  @P0 SHF.L.U32 R12, R12, 0x10, RZ ;  /* 0x000000100c0c0819 */ /* 0x000fe200000006ff */
[----:B--2---:R-:W-:Y:S01]  /*1040*/  @P0 FMUL.FTZ R32, R14, UR24 ;  /* 0x000000180e200c20 */ /* 0x004fe20008410000 */
[----:B------:R-:W-:Y:S01]  /*1050*/  @P0 PRMT R14, R50, 0x7632, R14 ;  /* 0x00007632320e0816 */ /* 0x000fe2000000000e */
[----:B------:R-:W2:Y:S01]  /*1060*/  @UP2 LDCU UR4, c[0x0][0x40c] ;  /* 0x00008180ff0427ac */ /* 0x000ea20008000800 */
[----:B------:R-:W-:Y:S01]  /*1070*/  @P0 SHF.L.U32 R13, R13, 0x10, RZ ;  /* 0x000000100d0d0819 */ /* 0x000fe200000006ff */
[----:B----4-:R-:W-:Y:S01]  /*1080*/  @P0 FMUL.FTZ R37, R12, UR5 ;  /* 0x000000050c250c20 */ /* 0x010fe20008410000 */
[----:B------:R-:W-:-:S03]  /*1090*/  @P0 SHF.L.U32 R14, R14, 0x10, RZ ;  /* 0x000000100e0e0819 */ /* 0x000fc600000006ff */
[----:B---3--:R-:W-:Y:S02]  /*10a0*/  @P0 FMUL.FTZ R39, R13, UR23 ;  /* 0x000000170d270c20 */ /* 0x008fe40008410000 */
[----:B-1----:R-:W-:Y:S01]  /*10b0*/  @P0 FMUL.FTZ R33, R14, UR25 ;  /* 0x000000190e210c20 */ /* 0x002fe20008410000 */
[----:B0-----:R-:W-:Y:S01]  /*10c0*/  @P0 FMUL.FTZ R34, R16, UR26 ;  /* 0x0000001a10220c20 */ /* 0x001fe20008410000 */
[----:B--2---:R-:W-:-:S07]  /*10d0*/  @P0 FMUL.FTZ R35, R15, UR4 ;  /* 0x000000040f230c20 */ /* 0x004fce0008410000 */
.L_x_10187:
[----:B------:R-:W0:Y:S01]  /*10e0*/  @UP2 LDCU.64 UR4, c[0x0][0x390] ;  /* 0x00007200ff0427ac */ /* 0x000e220008000a00 */
[----:B------:R-:W-:Y:S01]  /*10f0*/  IADD3 R13, PT, PT, R93, 0x80, RZ ;  /* 0x000000805d0d7810 */ /* 0x000fe20007ffe0ff */
[----:B------:R-:W-:Y:S01]  /*1100*/  HFMA2 R15, -RZ, RZ, 0, 9.5367431640625e-07 ;  /* 0x00000010ff0f7431 */ /* 0x000fe200000001ff */
[----:B------:R-:W-:-:S03]  /*1110*/  @P0 IADD3 R14, PT, PT, R92, 0x100, RZ ;  /* 0x000001005c0e0810 */ /* 0x000fc60007ffe0ff */
[----:B------:R-:W-:-:S05]  /*1120*/  IMAD.WIDE.U32 R12, R13, 0x20, R102 ;  /* 0x000000200d0c7825 */ /* 0x000fca00078e0066 */
[----:B------:R1:W-:Y:S04]  /*1130*/  STG.E.128 desc[UR12][R12.64], R36 ;  /* 0x000000240c007986 */ /* 0x0003e8000c101d0c */
[----:B------:R1:W-:Y:S01]  /*1140*/  STG.E.128 desc[UR12][R12.64+0x10], R32 ;  /* 0x000010200c007986 */ /* 0x0003e2000c101d0c */
[----:B0-----:R-:W-:-:S05]  /*1150*/  @P0 IMAD.WIDE.U32 R14, R14, R15, UR4 ;  /* 0x000000040e0e0e25 */ /* 0x001fca000f8e000f */
[----:B------:R1:W5:Y:S01]  /*1160*/  @P0 LDG.E.128 R48, desc[UR12][R14.64] ;  /* 0x0000000c0e300981 */ /* 0x000362000c1e1d00 */
[----:B------:R-:W-:Y:S05]  /*1170*/  BRA.U !UP0, `(.L_x_10188) ;  /* 0x0000000108ac7547 */ /* 0x000fea000b800000 */
[----:B------:R-:W0:Y:S01]  /*1180*/  LDC.64 R20, c[0x0][0x3a0] ;  /* 0x0000e800ff147b82 */ /* 0x000e220000000a00 */
[----:B-1----:R-:W-:-:S05]  /*1190*/  IADD3 R13, PT, PT, R93, 0x100, RZ ;  /* 0x000001005d0d7810 */ /* 0x002fca0007ffe0ff */
[----:B0-----:R-:W-:-:S05]  /*11a0*/  IMAD.WIDE.U32 R20, R13, 0x20, R20 ;  /* 0x000000200d147825 */ /* 0x001fca00078e0014 */
[----:B------:R-:W2:Y:S04]  /*11b0*/  LDG.E.128 R12, desc[UR12][R20.64] ;  /* 0x0000000c140c7981 */ /* 0x000ea8000c1e1d00 */
[----:B------:R0:W3:Y:S01]  /*11c0*/  LDG.E.128 R16, desc[UR12][R20.64+0x10] ;  /* 0x0000100c14107981 */ /* 0x0000e2000c1e1d00 */
[----:B------:R-:W-:-:S13]  /*11d0*/  ISETP.LT.AND P1, PT, RZ, UR21, PT ;  /* 0x00000015ff007c0c */ /* 0x000fda000bf21270 */
[----:B------:R-:W1:Y:S01]  /*11e0*/  @P1 LDC R24, c[0x0][0x40c] ;  /* 0x00010300ff181b82 */ /* 0x000e620000000800 */
[C---:B-----5:R-:W-:Y:S02]  /*11f0*/  @P1 PRMT R22, R48.reuse, 0x7632, R22 ;  /* 0x0000763230161816 */ /* 0x060fe40000000016 */
[----:B------:R-:W-:Y:S02]  /*1200*/  @P1 SHF.L.U32 R23, R48, 0x10, RZ ;  /* 0x0000001030171819 */ /* 0x000fe400000006ff */
[----:B------:R-:W-:Y:S02]  /*1210*/  @P1 SHF.L.U32 R22, R22, 0x10, RZ ;  /* 0x0000001016161819 */ /* 0x000fe400000006ff */
[----:B------:R-:W-:Y:S01]  /*1220*/  @P1 SHF.L.U32 R27, R49, 0x10, RZ ;  /* 0x00000010311b1819 */ /* 0x000fe200000006ff */
[----:B------:R-:W4:Y:S01]  /*1230*/  @P1 LDC R25, c[0x0][0x40c] ;  /* 0x00010300ff191b82 */ /* 0x000f220000000800 */
[----:B0-----:R-:W-:Y:S02]  /*1240*/  @P1 PRMT R20, R51, 0x7632, R20 ;  /* 0x0000763233141816 */ /* 0x001fe40000000014 */
[----:B------:R-:W-:-:S02]  /*1250*/  @P1 SHF.L.U32 R21, R50, 0x10, RZ ;  /* 0x0000001032151819 */ /* 0x000fc400000006ff */
[----:B------:R-:W-:-:S03]  /*1260*/  @P1 SHF.L.U32 R20, R20, 0x10, RZ ;  /* 0x0000001014141819 */ /* 0x000fc600000006ff */
[----:B------:R-:W0:Y:S08]  /*1270*/  @P1 LDC R26, c[0x0][0x40c] ;  /* 0x00010300ff1a1b82 */ /* 0x000e300000000800 */
[----:B------:R-:W0:Y:S08]  /*1280*/  @P1 LDC R94, c[0x0][0x40c] ;  /* 0x00010300ff5e1b82 */ /* 0x000e300000000800 */
[----:B------:R-:W3:Y:S08]  /*1290*/  @P1 LDC R95, c[0x0][0x40c] ;  /* 0x00010300ff5f1b82 */ /* 0x000ef00000000800 */
[----:B------:R-:W3:Y:S08]  /*12a0*/  @P1 LDC R100, c[0x0][0x40c] ;  /* 0x00010300ff641b82 */ /* 0x000ef00000000800 */
[----:B------:R-:W3:Y:S08]  /*12b0*/  @P1 LDC R101, c[0x0][0x40c] ;  /* 0x00010300ff651b82 */ /* 0x000ef00000000800 */
[----:B------:R-:W3:Y:S01]  /*12c0*/  @P1 LDC R104, c[0x0][0x40c] ;  /* 0x00010300ff681b82 */ /* 0x000ee20000000800 */
[----:B--2---:R-:W-:Y:S01]  /*12d0*/  @!P1 MOV R28, R12 ;  /* 0x0000000c001c9202 */ /* 0x004fe20000000f00 */
[----:B------:R-:W-:-:S02]  /*12e0*/  @!P1 IMAD.MOV.U32 R29, RZ, RZ, R13 ;  /* 0x000000ffff1d9224 */ /* 0x000fc400078e000d */
[--C-:B-1----:R-:W-:Y:S01]  /*12f0*/  @P1 FFMA.FTZ R28, R23, R24, R12.reuse ;  /* 0x00000018171c1223 */ /* 0x102fe2000001000c */
[--C-:B----4-:R-:W-:Y:S01]  /*1300*/  @P1 FFMA.FTZ R29, R22, R25, R13.reuse ;  /* 0x00000019161d1223 */ /* 0x110fe2000001000d */
[----:B------:R-:W-:Y:S02]  /*1310*/  @P1 PRMT R12, R49, 0x7632, R12 ;  /* 0x00007632310c1816 */ /* 0x000fe4000000000c */
[----:B------:R-:W-:Y:S02]  /*1320*/  @P1 PRMT R13, R50, 0x7632, R13 ;  /* 0x00007632320d1816 */ /* 0x000fe4000000000d */
[----:B------:R-:W-:Y:S01]  /*1330*/  @!P1 MOV R30, R14 ;  /* 0x0000000e001e9202 */ /* 0x000fe20000000f00 */
[----:B0-----:R-:W-:Y:S01]  /*1340*/  @P1 FFMA.FTZ R30, R27, R26, R14 ;  /* 0x0000001a1b1e1223 */ /* 0x001fe2000001000e */
[----:B------:R-:W-:Y:S02]  /*1350*/  @P1 SHF.L.U32 R23, R51, 0x10, RZ ;  /* 0x0000001033171819 */ /* 0x000fe400000006ff */
[----:B------:R-:W-:-:S02]  /*1360*/  @P1 SHF.L.U32 R12, R12, 0x10, RZ ;  /* 0x000000100c0c1819 */ /* 0x000fc400000006ff */
[----:B------:R-:W-:Y:S02]  /*1370*/  @P1 SHF.L.U32 R14, R13, 0x10, RZ ;  /* 0x000000100d0e1819 */ /* 0x000fe400000006ff */
[----:B------:R-:W-:Y:S01]  /*1380*/  @!P1 MOV R31, R15 ;  /* 0x0000000f001f9202 */ /* 0x000fe20000000f00 */
[----:B------:R-:W-:Y:S01]  /*1390*/  @P1 FFMA.FTZ R31, R12, R94, R15 ;  /* 0x0000005e0c1f1223 */ /* 0x000fe2000001000f */
[----:B---3--:R-:W-:Y:S01]  /*13a0*/  @!P1 MOV R24, R16 ;  /* 0x0000001000189202 */ /* 0x008fe20000000f00 */
        /* <DEDUP_REMOVED lines=8> */
.L_x_10188:
[----:B------:R-:W0:Y:S01]  /*1430*/  @UP2 LDCU UR4, c[0x0][0x40c] ;  /* 0x00008180ff0427ac */ /* 0x000e220008000800 */
[----:B-1---5:R-:W-:Y:S02]  /*1440*/  @P0 SHF.L.U32 R12, R48, 0x10, RZ ;  /* 0x00000010300c0819 */ /* 0x022fe400000006ff */
[----:B------:R-:W-:Y:S02]  /*1450*/  CS2R R28, SRZ ;  /* 0x00000000001c7805 */ /* 0x000fe4000001ff00 */
[----:B------:R-:W-:Y:S01]  /*1460*/  @P0 SHF.L.U32 R13, R49, 0x10, RZ ;  /* 0x00000010310d0819 */ /* 0x000fe200000006ff */
[----:B------:R-:W1:Y:S01]  /*1470*/  @UP2 LDCU UR22, c[0x0][0x40c] ;  /* 0x00008180ff1627ac */ /* 0x000e620008000800 */
[----:B------:R-:W-:Y:S02]  /*1480*/  @P0 SHF.L.U32 R14, R50, 0x10, RZ ;  /* 0x00000010320e0819 */ /* 0x000fe400000006ff */
[----:B------:R-:W-:Y:S02]  /*1490*/  CS2R R30, SRZ ;  /* 0x00000000001e7805 */ /* 0x000fe4000001ff00 */
[----:B------:R-:W-:Y:S01]  /*14a0*/  CS2R R24, SRZ ;  /* 0x0000000000187805 */ /* 0x000fe2000001ff00 */
[----:B------:R-:W2:Y:S01]  /*14b0*/  @UP2 LDCU UR24, c[0x0][0x40c] ;  /* 0x00008180ff1827ac */ /* 0x000ea20008000800 */
[----:B------:R-:W-:-:S02]  /*14c0*/  @P0 PRMT R15, R51, 0x7632, R15 ;  /* 0x00007632330f0816 */ /* 0x000fc4000000000f */
[----:B------:R-:W-:Y:S02]  /*14d0*/  CS2R R26, SRZ ;  /* 0x00000000001a7805 */ /* 0x000fe4000001ff00 */
[----:B------:R-:W-:Y:S01]  /*14e0*/  @P0 SHF.L.U32 R16, R51, 0x10, RZ ;  /* 0x0000001033100819 */ /* 0x000fe200000006ff */
[----:B------:R-:W3:Y:S01]  /*14f0*/  @UP2 LDCU UR5, c[0x0][0x40c] ;  /* 0x00008180ff0527ac */ /* 0x000ee20008000800 */
[----:B------:R-:W-:Y:S01]  /*1500*/  @P0 SHF.L.U32 R15, R15, 0x10, RZ ;  /* 0x000000100f0f0819 */ /* 0x000fe200000006ff */
[----:B------:R-:W4:Y:S01]  /*1510*/  @UP2 LDCU UR23, c[0x0][0x40c] ;  /* 0x00008180ff1727ac */ /* 0x000f220008000800 */
[----:B0-----:R-:W-:Y:S01]  /*1520*/  @P0 FMUL.FTZ R28, R12, UR4 ;  /* 0x000000040c1c0c20 */ /* 0x001fe20008410000 */
[----:B------:R-:W-:Y:S01]  /*1530*/  @P0 PRMT R12, R48, 0x7632, R12 ;  /* 0x00007632300c0816 */ /* 0x000fe2000000000c */
[----:B------:R-:W0:Y:S01]  /*1540*/  @UP2 LDCU UR25, c[0x0][0x40c] ;  /* 0x00008180ff1927ac */ /* 0x000e220008000800 */
[----:B-1----:R-:W-:Y:S01]  /*1550*/  @P0 FMUL.FTZ R30, R13, UR22 ;  /* 0x000000160d1e0c20 */ /* 0x002fe20008410000 */
[----:B------:R-:W-:Y:S01]  /*1560*/  @P0 PRMT R13, R49, 0x7632, R13 ;  /* 0x00007632310d0816 */ /* 0x000fe2000000000d */
[----:B------:R-:W1:Y:S01]  /*1570*/  @UP2 LDCU UR26, c[0x0][0x40c] ;  /* 0x00008180ff1a27ac */ /* 0x000e620008000800 */
[----:B------:R-:W-:Y:S01]  /*1580*/  @P0 SHF.L.U32 R12, R12, 0x10, RZ ;  /* 0x000000100c0c0819 */ /* 0x000fe200000006ff */
[----:B--2---:R-:W-:Y:S01]  /*1590*/  @P0 FMUL.FTZ R24, R14, UR24 ;  /* 0x000000180e180c20 */ /* 0x004fe20008410000 */
[----:B------:R-:W-:Y:S01]  /*15a0*/  @P0 PRMT R14, R50, 0x7632, R14 ;  /* 0x00007632320e0816 */ /* 0x000fe2000000000e */
[----:B------:R-:W2:Y:S01]  /*15b0*/  @UP2 LDCU UR4, c[0x0][0x40c] ;  /* 0x00008180ff0427ac */ /* 0x000ea20008000800 */
[----:B------:R-:W-:Y:S01]  /*15c0*/  @P0 SHF.L.U32 R13, R13, 0x10, RZ ;  /* 0x000000100d0d0819 */ /* 0x000fe200000006ff */
[----:B---3--:R-:W-:Y:S01]  /*15d0*/  @P0 FMUL.FTZ R29, R12, UR5 ;  /* 0x000000050c1d0c20 */ /* 0x008fe20008410000 */
[----:B------:R-:W-:-:S03]  /*15e0*/  @P0 SHF.L.U32 R14, R14, 0x10, RZ ;  /* 0x000000100e0e0819 */ /* 0x000fc600000006ff */
[----:B----4-:R-:W-:Y:S02]  /*15f0*/  @P0 FMUL.FTZ R31, R13, UR23 ;  /* 0x000000170d1f0c20 */ /* 0x010fe40008410000 */
[----:B0-----:R-:W-:Y:S01]  /*1600*/  @P0 FMUL.FTZ R25, R14, UR25 ;  /* 0x000000190e190c20 */ /* 0x001fe20008410000 */
[----:B-1----:R-:W-:Y:S01]  /*1610*/  @P0 FMUL.FTZ R26, R16, UR26 ;  /* 0x0000001a101a0c20 */ /* 0x002fe20008410000 */
[----:B--2---:R-:W-:-:S07]  /*1620*/  @P0 FMUL.FTZ R27, R15, UR4 ;  /* 0x000000040f1b0c20 */ /* 0x004fce0008410000 */
.L_x_10189:
[----:B------:R-:W-:-:S05]  /*1630*/  IADD3 R13, PT, PT, R93, 0x100, RZ ;  /* 0x000001005d0d7810 */ /* 0x000fca0007ffe0ff */
[----:B------:R-:W-:-:S05]  /*1640*/  IMAD.WIDE.U32 R12, R13, 0x20, R102 ;  /* 0x000000200d0c7825 */ /* 0x000fca00078e0066 */
[----:B------:R0:W-:Y:S04]  /*1650*/  STG.E.128 desc[UR12][R12.64], R28 ;  /* 0x0000001c0c007986 */ /* 0x0001e8000c101d0c */
[----:B------:R0:W-:Y:S01]  /*1660*/  STG.E.128 desc[UR12][R12.64+0x10], R24 ;  /* 0x000010180c007986 */ /* 0x0001e2000c101d0c */
[----:B------:R-:W-:Y:S05]  /*1670*/  BRA.U !UP2, `(.L_x_10190) ;  /* 0x000000010a107547 */ /* 0x000fea000b800000 */
[----:B------:R-:W1:Y:S01]  /*1680*/  LDC.64 R48, c[0x0][0x390] ;  /* 0x0000e400ff307b82 */ /* 0x000e620000000a00 */
[----:B0-----:R-:W-:-:S05]  /*1690*/  IADD3 R13, PT, PT, R92, 0x180, RZ ;  /* 0x000001805c0d7810 */ /* 0x001fca0007ffe0ff */
[----:B-1----:R-:W-:-:S06]  /*16a0*/  IMAD.WIDE.U32 R48, R13, 0x10, R48 ;  /* 0x000000100d307825 */ /* 0x002fcc00078e0030 */
[----:B------:R-:W5:Y:S02]  /*16b0*/  LDG.E.128 R48, desc[UR12][R48.64] ;  /* 0x0000000c30307981 */ /* 0x000f64000c1e1d00 */
.L_x_10190:
[----:B------:R-:W-:Y:S05]  /*16c0*/  BRA.U !UP0, `(.L_x_10191) ;  /* 0x0000000108ac7547 */ /* 0x000fea000b800000 */
[----:B0-----:R-:W0:Y:S01]  /*16d0*/  LDC.64 R12, c[0x0][0x3a0] ;  /* 0x0000e800ff0c7b82 */ /* 0x001e220000000a00 */
[----:B------:R-:W-:-:S05]  /*16e0*/  IADD3 R15, PT, PT, R93, 0x180, RZ ;  /* 0x000001805d0f7810 */ /* 0x000fca0007ffe0ff */
[----:B0-----:R-:W-:-:S05]  /*16f0*/  IMAD.WIDE.U32 R12, R15, 0x20, R12 ;  /* 0x000000200f0c7825 */ /* 0x001fca00078e000c */
[----:B------:R-:W2:Y:S04]  /*1700*/  LDG.E.128 R16, desc[UR12][R12.64] ;  /* 0x0000000c0c107981 */ /* 0x000ea8000c1e1d00 */
[----:B------:R-:W3:Y:S01]  /*1710*/  LDG.E.128 R12, desc[UR12][R12.64+0x10] ;  /* 0x0000100c0c0c7981 */ /* 0x000ee2000c1e1d00 */
[----:B------:R-:W-:-:S13]  /*1720*/  ISETP.LT.AND P1, PT, RZ, UR21, PT ;  /* 0x00000015ff007c0c */ /* 0x000fda000bf21270 */
[----:B------:R-:W0:Y:S01]  /*1730*/  @P1 LDC R94, c[0x0][0x40c] ;  /* 0x00010300ff5e1b82 */ /* 0x000e220000000800 */
[C---:B-----5:R-:W-:Y:S02]  /*1740*/  @P1 PRMT R20, R48.reuse, 0x7632, R20 ;  /* 0x0000763230141816 */ /* 0x060fe40000000014 */
[----:B------:R-:W-:Y:S02]  /*1750*/  @P1 SHF.L.U32 R23, R48, 0x10, RZ ;  /* 0x0000001030171819 */ /* 0x000fe400000006ff */
[----:B------:R-:W-:Y:S02]  /*1760*/  @P1 SHF.L.U32 R22, R20, 0x10, RZ ;  /* 0x0000001014161819 */ /* 0x000fe400000006ff */
[----:B------:R-:W-:Y:S01]  /*1770*/  @P1 SHF.L.U32 R107, R50, 0x10, RZ ;  /* 0x00000010326b1819 */ /* 0x000fe200000006ff */
[----:B------:R-:W1:Y:S08]  /*1780*/  @P1 LDC R100, c[0x0][0x40c] ;  /* 0x00010300ff641b82 */ /* 0x000e700000000800 */
[----:B------:R-:W4:Y:S08]  /*1790*/  @P1 LDC R104, c[0x0][0x40c] ;  /* 0x00010300ff681b82 */ /* 0x000f300000000800 */
[----:B------:R-:W3:Y:S08]  /*17a0*/  @P1 LDC R105, c[0x0][0x40c] ;  /* 0x00010300ff691b82 */ /* 0x000ef00000000800 */
[----:B------:R-:W3:Y:S08]  /*17b0*/  @P1 LDC R95, c[0x0][0x40c] ;  /* 0x00010300ff5f1b82 */ /* 0x000ef00000000800 */
[----:B------:R-:W3:Y:S01]  /*17c0*/  @P1 LDC R101, c[0x0][0x40c] ;  /* 0x00010300ff651b82 */ /* 0x000ee20000000800 */
[----:B--2---:R-:W-:Y:S01]  /*17d0*/  @!P1 MOV R20, R16 ;  /* 0x0000001000149202 */ /* 0x004fe20000000f00 */
[----:B0-----:R-:W-:Y:S01]  /*17e0*/  @P1 FFMA.FTZ R20, R23, R94, R16 ;  /* 0x0000005e17141223 */ /* 0x001fe20000010010 */
[----:B------:R-:W-:Y:S01]  /*17f0*/  @!P1 MOV R21, R17 ;  /* 0x0000001100159202 */ /* 0x000fe20000000f00 */
[----:B-1----:R-:W-:-:S04]  /*1800*/  @P1 FFMA.FTZ R21, R22, R100, R17 ;  /* 0x0000006416151223 */ /* 0x002fc80000010011 */
[----:B------:R-:W0:Y:S01]  /*1810*/  @P1 LDC R94, c[0x0][0x40c] ;  /* 0x00010300ff5e1b82 */ /* 0x000e220000000800 */
[C---:B------:R-:W-:Y:S02]  /*1820*/  @P1 SHF.L.U32 R17, R49.reuse, 0x10, RZ ;  /* 0x0000001031111819 */ /* 0x040fe400000006ff */
[----:B------:R-:W-:Y:S02]  /*1830*/  @P1 PRMT R16, R49, 0x7632, R16 ;  /* 0x0000763231101816 */ /* 0x000fe40000000010 */
[----:B------:R-:W-:Y:S01]  /*1840*/  @!P1 MOV R22, R18 ;  /* 0x0000001200169202 */ /* 0x000fe20000000f00 */
[----:B----4-:R-:W-:Y:S01]  /*1850*/  @P1 FFMA.FTZ R22, R17, R104, R18 ;  /* 0x0000006811161223 */ /* 0x010fe20000010012 */
[----:B------:R-:W-:Y:S01]  /*1860*/  @P1 SHF.L.U32 R18, R16, 0x10, RZ ;  /* 0x0000001010121819 */ /* 0x000fe200000006ff */
[----:B------:R-:W1:Y:S01]  /*1870*/  @P1 LDC R100, c[0x0][0x40c] ;  /* 0x00010300ff641b82 */ /* 0x000e620000000800 */
[----:B------:R-:W-:Y:S01]  /*1880*/  @!P1 MOV R23, R19 ;  /* 0x0000001300179202 */ /* 0x000fe20000000f00 */
[----:B---3--:R-:W-:Y:S01]  /*1890*/  @!P1 IMAD.MOV.U32 R16, RZ, RZ, R12 ;  /* 0x000000ffff109224 */ /* 0x008fe200078e000c */
[----:B------:R-:W-:Y:S01]  /*18a0*/  @P1 PRMT R17, R50, 0x7632, R17 ;  /* 0x0000763232111816 */ /* 0x000fe20000000011 */
[----:B------:R-:W-:Y:S01]  /*18b0*/  @P1 FFMA.FTZ R23, R18, R105, R19 ;  /* 0x0000006912171223 */ /* 0x000fe20000010013 */
[----:B------:R-:W-:Y:S01]  /*18c0*/  @P1 PRMT R18, R51, 0x7632, R18 ;  /* 0x0000763233121816 */ /* 0x000fe20000000012 */
[----:B------:R-:W-:Y:S01]  /*18d0*/  @P1 FFMA.FTZ R16, R107, R95, R12 ;  /* 0x0000005f6b101223 */ /* 0x000fe2000001000c */
[----:B------:R-:W-:-:S02]  /*18e0*/  @P1 SHF.L.U32 R95, R51, 0x10, RZ ;  /* 0x00000010335f1819 */ /* 0x000fc400000006ff */
[----:B------:R-:W-:Y:S02]  /*18f0*/  @P1 SHF.L.U32 R12, R17, 0x10, RZ ;  /* 0x00000010110c1819 */ /* 0x000fe400000006ff */
[----:B------:R-:W-:Y:S02]  /*1900*/  @P1 SHF.L.U32 R104, R18, 0x10, RZ ;  /* 0x0000001012681819 */ /* 0x000fe400000006ff */
[----:B------:R-:W-:Y:S02]  /*1910*/  @!P1 MOV R17, R13 ;  /* 0x0000000d00119202 */ /* 0x000fe40000000f00 */
[----:B------:R-:W-:Y:S01]  /*1920*/  @!P1 MOV R18, R14 ;  /* 0x0000000e00129202 */ /* 0x000fe20000000f00 */
[----:B0-----:R-:W-:Y:S01]  /*1930*/  @P1 FFMA.FTZ R17, R12, R94, R13 ;  /* 0x0000005e0c111223 */ /* 0x001fe2000001000d */
[----:B------:R-:W-:Y:S01]  /*1940*/  @!P1 MOV R19, R15 ;  /* 0x0000000f00139202 */ /* 0x000fe20000000f00 */
[----:B------:R-:W-:Y:S01]  /*1950*/  @P1 FFMA.FTZ R18, R95, R101, R14 ;  /* 0x000000655f121223 */ /* 0x000fe2000001000e */
[----:B-1----:R-:W-:Y:S01]  /*1960*/  @P1 FFMA.FTZ R19, R104, R100, R15 ;  /* 0x0000006468131223 */ /* 0x002fe2000001000f */
[----:B------:R-:W-:Y:S06]  /*1970*/  BRA `(.L_x_10192) ;  /* 0x0000000000807947 */ /* 0x000fec0003800000 */
.L_x_10191:
        /* <DEDUP_REMOVED lines=29> */
[----:B-1----:R-:W-:Y:S01]  /*1b50*/  @P0 FMUL.FTZ R17, R14, UR25 ;  /* 0x000000190e110c20 */ /* 0x002fe20008410000 */
[----:B0-----:R-:W-:Y:S01]  /*1b60*/  @P0 FMUL.FTZ R18, R94, UR26 ;  /* 0x0000001a5e120c20 */ /* 0x001fe20008410000 */
[----:B--2---:R-:W-:-:S07]  /*1b70*/  @P0 FMUL.FTZ R19, R15, UR4 ;  /* 0x000000040f130c20 */ /* 0x004fce0008410000 */
.L_x_10192:
        /* <DEDUP_REMOVED lines=9> */
.L_x_10193:
[----:B------:R-:W-:Y:S01]  /*1c10*/  IADD3 R101, PT, PT, R93, 0x200, RZ ;  /* 0x000002005d657810 */ /* 0x000fe20007ffe0ff */
[----:B------:R-:W-:Y:S06]  /*1c20*/  BRA.U !UP0, `(.L_x_10194) ;  /* 0x0000000108887547 */ /* 0x000fec000b800000 */
[----:B------:R-:W1:Y:S02]  /*1c30*/  LDC.64 R92, c[0x0][0x3a0] ;  /* 0x0000e800ff5c7b82 */ /* 0x000e640000000a00 */
[----:B-1----:R-:W-:-:S05]  /*1c40*/  IMAD.WIDE.U32 R92, R101, 0x20, R92 ;  /* 0x00000020655c7825 */ /* 0x002fca00078e005c */
[----:B0-----:R-:W2:Y:S04]  /*1c50*/  LDG.E.128 R12, desc[UR12][R92.64] ;  /* 0x0000000c5c0c7981 */ /* 0x001ea8000c1e1d00 */
[----:B------:R-:W3:Y:S01]  /*1c60*/  LDG.E.128 R92, desc[UR12][R92.64+0x10] ;  /* 0x0000100c5c5c7981 */ /* 0x000ee2000c1e1d00 */
[----:B------:R-:W-:-:S13]  /*1c70*/  ISETP.LT.AND P0, PT, RZ, UR21, PT ;  /* 0x00000015ff007c0c */ /* 0x000fda000bf01270 */
[----:B------:R-:W2:Y:S01]  /*1c80*/  @P0 LDC R100, c[0x0][0x40c] ;  /* 0x00010300ff640b82 */ /* 0x000ea20000000800 */
[----:B-----5:R-:W-:-:S07]  /*1c90*/  @P0 SHF.L.U32 R105, R48, 0x10, RZ ;  /* 0x0000001030690819 */ /* 0x020fce00000006ff */
[----:B------:R-:W0:Y:S08]  /*1ca0*/  @P0 LDC R104, c[0x0][0x40c] ;  /* 0x00010300ff680b82 */ /* 0x000e300000000800 */
[----:B------:R-:W1:Y:S01]  /*1cb0*/  @P0 LDC R106, c[0x0][0x40c] ;  /* 0x00010300ff6a0b82 */ /* 0x000e620000000800 */
[----:B--2---:R-:W-:Y:S01]  /*1cc0*/  @P0 FFMA.FTZ R12, R105, R100, R12 ;  /* 0x00000064690c0223 */ /* 0x004fe2000001000c */
[----:B------:R-:W-:-:S02]  /*1cd0*/  @P0 PRMT R100, R48, 0x7632, R100 ;  /* 0x0000763230640816 */ /* 0x000fc40000000064 */
[----:B------:R-:W-:Y:S02]  /*1ce0*/  @P0 SHF.L.U32 R105, R49, 0x10, RZ ;  /* 0x0000001031690819 */ /* 0x000fe400000006ff */
[----:B------:R-:W-:-:S03]  /*1cf0*/  @P0 SHF.L.U32 R100, R100, 0x10, RZ ;  /* 0x0000001064640819 */ /* 0x000fc600000006ff */
[----:B-1----:R-:W-:Y:S01]  /*1d00*/  @P0 FFMA.FTZ R14, R105, R106, R14 ;  /* 0x0000006a690e0223 */ /* 0x002fe2000001000e */
[----:B------:R-:W-:Y:S01]  /*1d10*/  @P0 SHF.L.U32 R105, R50, 0x10, RZ ;  /* 0x0000001032690819 */ /* 0x000fe200000006ff */
[----:B0-----:R-:W-:Y:S01]  /*1d20*/  @P0 FFMA.FTZ R13, R100, R104, R13 ;  /* 0x00000068640d0223 */ /* 0x001fe2000001000d */
[----:B------:R-:W-:Y:S01]  /*1d30*/  @P0 PRMT R100, R49, 0x7632, R100 ;  /* 0x0000763231640816 */ /* 0x000fe20000000064 */
[----:B------:R-:W0:Y:S03]  /*1d40*/  @P0 LDC R104, c[0x0][0x40c] ;  /* 0x00010300ff680b82 */ /* 0x000e260000000800 */
[----:B------:R-:W-:-:S05]  /*1d50*/  @P0 SHF.L.U32 R100, R100, 0x10, RZ ;  /* 0x0000001064640819 */ /* 0x000fca00000006ff */
[----:B------:R-:W3:Y:S01]  /*1d60*/  @P0 LDC R106, c[0x0][0x40c] ;  /* 0x00010300ff6a0b82 */ /* 0x000ee20000000800 */
[----:B0-----:R-:W-:Y:S01]  /*1d70*/  @P0 FFMA.FTZ R15, R100, R104, R15 ;  /* 0x00000068640f0223 */ /* 0x001fe2000001000f */
[----:B------:R-:W-:-:S06]  /*1d80*/  @P0 PRMT R100, R50, 0x7632, R100 ;  /* 0x0000763232640816 */ /* 0x000fcc0000000064 */
[----:B------:R-:W0:Y:S01]  /*1d90*/  @P0 LDC R104, c[0x0][0x40c] ;  /* 0x00010300ff680b82 */ /* 0x000e220000000800 */
[----:B------:R-:W-:Y:S01]  /*1da0*/  @P0 SHF.L.U32 R100, R100, 0x10, RZ ;  /* 0x0000001064640819 */ /* 0x000fe200000006ff */
[----:B---3--:R-:W-:Y:S01]  /*1db0*/  @P0 FFMA.FTZ R92, R105, R106, R92 ;  /* 0x0000006a695c0223 */ /* 0x008fe2000001005c */
[----:B------:R-:W-:-:S05]  /*1dc0*/  @P0 SHF.L.U32 R105, R51, 0x10, RZ ;  /* 0x0000001033690819 */ /* 0x000fca00000006ff */
[----:B------:R-:W1:Y:S01]  /*1dd0*/  @P0 LDC R106, c[0x0][0x40c] ;  /* 0x00010300ff6a0b82 */ /* 0x000e620000000800 */
[----:B0-----:R-:W-:Y:S01]  /*1de0*/  @P0 FFMA.FTZ R93, R100, R104, R93 ;  /* 0x00000068645d0223 */ /* 0x001fe2000001005d */
[----:B------:R-:W-:-:S06]  /*1df0*/  @P0 PRMT R100, R51, 0x7632, R100 ;  /* 0x0000763233640816 */ /* 0x000fcc0000000064 */
[----:B------:R-:W0:Y:S01]  /*1e00*/  @P0 LDC R104, c[0x0][0x40c] ;  /* 0x00010300ff680b82 */ /* 0x000e220000000800 */
[----:B------:R-:W-:Y:S01]  /*1e10*/  @P0 SHF.L.U32 R100, R100, 0x10, RZ ;  /* 0x0000001064640819 */ /* 0x000fe200000006ff */
[----:B-1----:R-:W-:-:S04]  /*1e20*/  @P0 FFMA.FTZ R94, R105, R106, R94 ;  /* 0x0000006a695e0223 */ /* 0x002fc8000001005e */
[----:B0-----:R-:W-:Y:S01]  /*1e30*/  @P0 FFMA.FTZ R95, R100, R104, R95 ;  /* 0x00000068645f0223 */ /* 0x001fe2000001005f */
[----:B------:R-:W-:Y:S06]  /*1e40*/  BRA `(.L_x_10195) ;  /* 0x0000000000847947 */ /* 0x000fec0003800000 */
.L_x_10194:
[----:B------:R-:W1:Y:S01]  /*1e50*/  @UP2 LDCU UR22, c[0x0][0x40c] ;  /* 0x00008180ff1627ac */ /* 0x000e620008000800 */
[----:B-----5:R-:W-:Y:S02]  /*1e60*/  @P0 PRMT R93, R49, 0x7632, R93 ;  /* 0x00007632315d0816 */ /* 0x020fe4000000005d */
[----:B------:R-:W-:Y:S02]  /*1e70*/  CS2R R14, SRZ ;  /* 0x00000000000e7805 */ /* 0x000fe4000001ff00 */
[----:B------:R-:W-:Y:S01]  /*1e80*/  @P0 PRMT R95, R50, 0x7632, R95 ;  /* 0x00007632325f0816 */ /* 0x000fe2000000005f */
[----:B------:R-:W2:Y:S01]  /*1e90*/  @UP2 LDCU UR4, c[0x0][0x40c] ;  /* 0x00008180ff0427ac */ /* 0x000ea20008000800 */
[----:B------:R-:W-:Y:S02]  /*1ea0*/  @P0 SHF.L.U32 R94, R93, 0x10, RZ ;  /* 0x000000105d5e0819 */ /* 0x000fe400000006ff */
[----:B0-----:R-:W-:Y:S02]  /*1eb0*/  CS2R R12, SRZ ;  /* 0x00000000000c7805 */ /* 0x001fe4000001ff00 */
[C---:B------:R-:W-:Y:S01]  /*1ec0*/  @P0 SHF.L.U32 R100, R48.reuse, 0x10, RZ ;  /* 0x0000001030640819 */ /* 0x040fe200000006ff */
[----:B------:R-:W0:Y:S01]  /*1ed0*/  @UP2 LDCU UR21, c[0x0][0x40c] ;  /* 0x00008180ff1527ac */ /* 0x000e220008000800 */
[----:B------:R-:W-:Y:S01]  /*1ee0*/  @P0 PRMT R92, R48, 0x7632, R92 ;  /* 0x00007632305c0816 */ /* 0x000fe2000000005c */
[----:B------:R-:W-:Y:S01]  /*1ef0*/  HFMA2 R93, -RZ, RZ, 0, 0 ;  /* 0x00000000ff5d7431 */ /* 0x000fe200000001ff */
[----:B------:R-:W-:Y:S01]  /*1f00*/  @P0 SHF.L.U32 R104, R49, 0x10, RZ ;  /* 0x0000001031680819 */ /* 0x000fe200000006ff */
[----:B------:R-:W3:Y:S01]  /*1f10*/  @UP2 LDCU UR24, c[0x0][0x40c] ;  /* 0x00008180ff1827ac */ /* 0x000ee20008000800 */
[----:B------:R-:W-:-:S02]  /*1f20*/  @P0 SHF.L.U32 R95, R95, 0x10, RZ ;  /* 0x000000105f5f0819 */ /* 0x000fc400000006ff */
[----:B------:R-:W-:Y:S01]  /*1f30*/  @P0 SHF.L.U32 R92, R92, 0x10, RZ ;  /* 0x000000105c5c0819 */ /* 0x000fe200000006ff */
[----:B------:R-:W4:Y:S01]  /*1f40*/  @UP2 LDCU UR5, c[0x0][0x40c] ;  /* 0x00008180ff0527ac */ /* 0x000f220008000800 */
[C---:B------:R-:W-:Y:S01]  /*1f50*/  @P0 SHF.L.U32 R105, R51.reuse, 0x10, RZ ;  /* 0x0000001033690819 */ /* 0x040fe200000006ff */
[----:B-1----:R-:W-:Y:S01]  /*1f60*/  @P0 FMUL.FTZ R15, R94, UR22 ;  /* 0x000000165e0f0c20 */ /* 0x002fe20008410000 */
[----:B------:R-:W-:Y:S01]  /*1f70*/  @P0 PRMT R94, R51, 0x7632, R94 ;  /* 0x00007632335e0816 */ /* 0x000fe2000000005e */
[----:B------:R-:W1:Y:S01]  /*1f80*/  @UP2 LDCU UR23, c[0x0][0x40c] ;  /* 0x00008180ff1727ac */ /* 0x000e620008000800 */
[----:B--2---:R-:W-:Y:S02]  /*1f90*/  @P0 FMUL.FTZ R12, R100, UR4 ;  /* 0x00000004640c0c20 */ /* 0x004fe40008410000 */
[----:B------:R-:W-:Y:S01]  /*1fa0*/  @P0 SHF.L.U32 R100, R94, 0x10, RZ ;  /* 0x000000105e640819 */ /* 0x000fe200000006ff */
[----:B------:R-:W2:Y:S01]  /*1fb0*/  @UP2 LDCU UR25, c[0x0][0x40c] ;  /* 0x00008180ff1927ac */ /* 0x000ea20008000800 */
[----:B0-----:R-:W-:Y:S01]  /*1fc0*/  @P0 FMUL.FTZ R14, R104, UR21 ;  /* 0x00000015680e0c20 */ /* 0x001fe20008410000 */
[----:B------:R-:W-:Y:S01]  /*1fd0*/  @P0 IMAD.U32 R104, R50, 0x10000, RZ ;  /* 0x0001000032680824 */ /* 0x000fe200078e00ff */
[----:B------:R-:W0:Y:S01]  /*1fe0*/  @UP2 LDCU UR26, c[0x0][0x40c] ;  /* 0x00008180ff1a27ac */ /* 0x000e220008000800 */
[----:B---3--:R-:W-:Y:S01]  /*1ff0*/  @P0 FMUL.FTZ R93, R95, UR24 ;  /* 0x000000185f5d0c20 */ /* 0x008fe20008410000 */
[----:B------:R-:W-:Y:S01]  /*2000*/  CS2R R94, SRZ ;  /* 0x00000000005e7805 */ /* 0x000fe2000001ff00 */
[----:B----4-:R-:W-:Y:S01]  /*2010*/  @P0 FMUL.FTZ R13, R92, UR5 ;  /* 0x000000055c0d0c20 */ /* 0x010fe20008410000 */
[----:B------:R-:W-:Y:S01]  /*2020*/  MOV R92, RZ ;  /* 0x000000ff005c7202 */ /* 0x000fe20000000f00 */
[----:B-1----:R-:W-:Y:S01]  /*2030*/  @P0 FMUL.FTZ R92, R104, UR23 ;  /* 0x00000017685c0c20 */ /* 0x002fe20008410000 */
[----:B--2---:R-:W-:Y:S01]  /*2040*/  @P0 FMUL.FTZ R94, R105, UR25 ;  /* 0x00000019695e0c20 */ /* 0x004fe20008410000 */
[----:B0-----:R-:W-:-:S07]  /*2050*/  @P0 FMUL.FTZ R95, R100, UR26 ;  /* 0x0000001a645f0c20 */ /* 0x001fce0008410000 */
.L_x_10195:
[----:B------:R-:W-:Y:S01]  /*2060*/  FADD.FTZ R100, RZ, R44 ;  /* 0x0000002cff647221 */ /* 0x000fe20000010000 */
[----:B------:R-:W0:Y:S01]  /*2070*/  S2R R112, SR_TID.X ;  /* 0x0000000000707919 */ /* 0x000e220000002100 */
        /* <DEDUP_REMOVED lines=11> */
[----:B------:R-:W-:Y:S01]  /*2130*/  FADD.FTZ R100, R105, R36 ;  /* 0x0000002469647221 */ /* 0x000fe20000010000 */
[----:B0-----:R-:W-:-:S03]  /*2140*/  LOP3.LUT P0, RZ, R112, 0x1f, RZ, 0xc0, !PT ;  /* 0x0000001f70ff7812 */ /* 0x001fc6000780c0ff */
        /* <DEDUP_REMOVED lines=124> */
[----:B------:R-:W-:-:S04]  /*2910*/  LOP3.LUT R104, R112, 0x1f, RZ, 0xc0, !PT ;  /* 0x0000001f70687812 */ /* 0x000fc800078ec0ff */
[----:B------:R-:W0:Y:S01]  /*2920*/  SHFL.BFLY PT, R106, R105, 0x2, 0x1f ;  /* 0x0c401f00696a7f89 */ /* 0x000e2200000e0000 */
[----:B------:R-:W-:Y:S01]  /*2930*/  ISETP.GT.U32.AND P1, PT, R104, 0x3, PT ;  /* 0x000000036800780c */ /* 0x000fe20003f24070 */
        /* <DEDUP_REMOVED lines=15> */
.L_x_10197:
[----:B------:R-:W-:Y:S05]  /*2a30*/  BSYNC.RECONVERGENT B0 ;  /* 0x0000000000007941 */ /* 0x000fea0003800200 */
.L_x_10196:
        /* <DEDUP_REMOVED lines=13> */
.L_x_10199:
[----:B------:R-:W-:Y:S05]  /*2b10*/  BSYNC.RECONVERGENT B0 ;  /* 0x0000000000007941 */ /* 0x000fea0003800200 */
.L_x_10198:
        /* <DEDUP_REMOVED lines=25> */
[----:B------:R-:W1:Y:S03]  /*2cb0*/  SHFL.DOWN PT, R101, R104, 0x1, 0x1f ;  /* 0x08201f0068657f89 */ /* 0x000e6600000e0000 */
        /* <DEDUP_REMOVED lines=21> */
[----:B-1----:R-:W-:Y:S01]  /*2e10*/  R2UR UR22, R104 ;  /* 0x00000000681672ca */ /* 0x002fe200000e0000 */
[----:B--2---:R-:W-:-:S05]  /*2e20*/  @!P0 IMAD.WIDE R100, R107, 0x4, R100 ;  /* 0x000000046b648825 */ /* 0x004fca00078e0264 */
[----:B------:R0:W-:Y:S02]  /*2e30*/  @!P0 STG.E desc[UR12][R100.64], R105 ;  /* 0x0000006964008986 */ /* 0x0001e4000c10190c */
[----:B0-----:R-:W-:-:S05]  /*2e40*/  @!P0 IMAD.WIDE R100, R107, 0x4, R102 ;  /* 0x000000046b648825 */ /* 0x001fca00078e0266 */
[----:B------:R-:W-:-:S05]  /*2e50*/  MOV R103, UR22 ;  /* 0x0000001600677c02 */ /* 0x000fca0008000f00 */
[----:B------:R0:W-:Y:S01]  /*2e60*/  @!P0 STG.E desc[UR12][R100.64], R103 ;  /* 0x0000006764008986 */ /* 0x0001e2000c10190c */
[----:B------:R-:W-:Y:S05]  /*2e70*/  BRA.U !UP0, `(.L_x_10200) ;  /* 0x00000011081c7547 */ /* 0x000fea000b800000 */
[----:B------:R-:W-:Y:S01]  /*2e80*/  FSEL R105, R105, RZ, !P1 ;  /* 0x000000ff69697208 */ /* 0x000fe20004800000 */
[----:B------:R-:W2:Y:S03]  /*2e90*/  LDL R108, [R1+0xc] ;  /* 0x00000c00016c7983 */ /* 0x000ea60000100800 */
[----:B------:R-:W-:Y:S01]  /*2ea0*/  R2UR UR21, R105 ;  /* 0x00000000691572ca */ /* 0x000fe200000e0000 */
[----:B------:R-:W3:Y:S01]  /*2eb0*/  LDL R111, [R1] ;  /* 0x00000000016f7983 */ /* 0x000ee20000100800 */
[----:B0-----:R-:W-:Y:S02]  /*2ec0*/  SHF.L.U32 R101, R88, 0x10, RZ ;  /* 0x0000001058657819 */ /* 0x001fe400000006ff */
[----:B------:R-:W-:Y:S01]  /*2ed0*/  SHF.L.U32 R103, R68, 0x10, RZ ;  /* 0x0000001044677819 */ /* 0x000fe200000006ff */
[----:B------:R-:W4:Y:S01]  /*2ee0*/  LDL R109, [R1+0x4] ;  /* 0x00000400016d7983 */ /* 0x000f220000100800 */
[----:B------:R-:W-:-:S02]  /*2ef0*/  SHF.L.U32 R100, R4, 0x10, RZ ;  /* 0x0000001004647819 */ /* 0x000fc400000006ff */
[----:B------:R-:W-:Y:S02]  /*2f00*/  SHF.L.U32 R102, R11, 0x10, RZ ;  /* 0x000000100b667819 */ /* 0x000fe400000006ff */
[----:B------:R-:W-:Y:S02]  /*2f10*/  SHF.L.U32 R105, R0, 0x10, RZ ;  /* 0x0000001000697819 */ /* 0x000fe400000006ff */
        /* <DEDUP_REMOVED lines=15> */
[----:B------:R-:W-:Y:S01]  /*3010*/  FMUL.FTZ R103, R103, UR22 ;  /* 0x0000001667677c20 */ /* 0x000fe20008410000 */
[----:B------:R-:W-:Y:S01]  /*3020*/  SHF.L.U32 R100, R3, 0x10, RZ ;  /* 0x0000001003647819 */ /* 0x000fe200000006ff */
[----:B------:R-:W-:Y:S01]  /*3030*/  FMUL.FTZ R41, R41, UR22 ;  /* 0x0000001629297c20 */ /* 0x000fe20008410000 */
[----:B------:R-:W-:Y:S01]  /*3040*/  SHF.L.U32 R102, R10, 0x10, RZ ;  /* 0x000000100a667819 */ /* 0x000fe200000006ff */
[----:B------:R-:W-:Y:S01]  /*3050*/  FFMA.FTZ R47, R46, R47, R101 ;  /* 0x0000002f2e2f7223 */ /* 0x000fe20000010065 */
        /* <DEDUP_REMOVED lines=14> */
[----:B------:R-:W-:Y:S01]  /*3140*/  FMUL.FTZ R100, R103, UR22 ;  /* 0x0000001667647c20 */ /* 0x000fe20008410000 */
[----:B------:R-:W-:Y:S01]  /*3150*/  SHF.L.U32 R43, R71, 0x10, RZ ;  /* 0x00000010472b7819 */ /* 0x000fe200000006ff */
[----:B------:R-:W-:Y:S01]  /*3160*/  FMUL.FTZ R37, R37, UR22 ;  /* 0x0000001625257c20 */ /* 0x000fe20008410000 */
[----:B------:R-:W-:Y:S01]  /*3170*/  SHF.L.U32 R103, R64, 0x10, RZ ;  /* 0x0000001040677819 */ /* 0x000fe200000006ff */
[----:B------:R-:W-:Y:S01]  /*3180*/  FFMA.FTZ R100, R100, R105, R107 ;  /* 0x0000006964647223 */ /* 0x000fe2000001006b */
[----:B------:R-:W-:Y:S01]  /*3190*/  SHF.L.U32 R102, R98, 0x10, RZ ;  /* 0x0000001062667819 */ /* 0x000fe200000006ff */
[----:B------:R-:W5:Y:S01]  /*31a0*/  LDL R107, [R1+0x8] ;  /* 0x00000800016b7983 */ /* 0x000f620000100800 */
[----:B------:R-:W-:Y:S01]  /*31b0*/  FFMA.FTZ R101, R42, R101, R43 ;  /* 0x000000652a657223 */ /* 0x000fe2000001002b */
[----:B------:R-:W-:Y:S01]  /*31c0*/  SHF.L.U32 R43, R84, 0x10, RZ ;  /* 0x00000010542b7819 */ /* 0x000fe200000006ff */
[----:B------:R-:W-:Y:S01]  /*31d0*/  FADD.FTZ R38, R38, -UR21 ;  /* 0x8000001526267e21 */ /* 0x000fe20008010000 */
[----:B------:R-:W-:Y:S01]  /*31e0*/  SHF.L.U32 R42, R7, 0x10, RZ ;  /* 0x00000010072a7819 */ /* 0x000fe200000006ff */
[----:B------:R-:W-:Y:S01]  /*31f0*/  FADD.FTZ R32, R32, -UR21 ;  /* 0x8000001520207e21 */ /* 0x000fe20008010000 */
[----:B------:R-:W-:Y:S01]  /*3200*/  FADD.FTZ R33, R33, -UR21 ;  /* 0x8000001521217e21 */ /* 0x000fe20008010000 */
[----:B------:R-:W-:Y:S01]  /*3210*/  FFMA.FTZ R36, R36, R43, R103 ;  /* 0x0000002b24247223 */ /* 0x000fe20000010067 */
[----:B------:R-:W-:Y:S01]  /*3220*/  FADD.FTZ R103, R39, -UR21 ;  /* 0x8000001527677e21 */ /* 0x000fe20008010000 */
[----:B------:R-:W-:Y:S01]  /*3230*/  FFMA.FTZ R37, R37, R42, R102 ;  /* 0x0000002a25257223 */ /* 0x000fe20000010066 */
[----:B------:R-:W-:Y:S01]  /*3240*/  SHF.L.U32 R39, R85, 0x10, RZ ;  /* 0x0000001055277819 */ /* 0x000fe200000006ff */
[----:B------:R-:W-:Y:S01]  /*3250*/  IMAD.U32 R43, R65, 0x10000, RZ ;  /* 0x00010000412b7824 */ /* 0x000fe200078e00ff */
[----:B------:R-:W-:Y:S01]  /*3260*/  SHF.L.U32 R42, R6, 0x10, RZ ;  /* 0x00000010062a7819 */ /* 0x000fe200000006ff */
[----:B------:R-:W-:Y:S01]  /*3270*/  FMUL.FTZ R38, R38, UR22 ;  /* 0x0000001626267c20 */ /* 0x000fe20008410000 */
[----:B------:R-:W-:Y:S01]  /*3280*/  SHF.L.U32 R102, R97, 0x10, RZ ;  /* 0x0000001061667819 */ /* 0x000fe200000006ff */
[----:B------:R-:W-:Y:S01]  /*3290*/  FMUL.FTZ R103, R103, UR22 ;  /* 0x0000001667677c20 */ /* 0x000fe20008410000 */
[----:B------:R-:W-:Y:S01]  /*32a0*/  FMUL.FTZ R32, R32, UR22 ;  /* 0x0000001620207c20 */ /* 0x000fe20008410000 */
[----:B------:R-:W-:Y:S01]  /*32b0*/  FFMA.FTZ R39, R38, R39, R43 ;  /* 0x0000002726277223 */ /* 0x000fe2000001002b */
        /* <DEDUP_REMOVED lines=13> */
[----:B------:R-:W-:Y:S01]  /*3390*/  FADD.FTZ R28, R28, -UR21 ;  /* 0x800000151c1c7e21 */ /* 0x000fe20008010000 */
[----:B------:R-:W-:Y:S01]  /*33a0*/  SHF.L.U32 R105, R99, 0x10, RZ ;  /* 0x0000001063697819 */ /* 0x000fe200000006ff */
[----:B------:R-:W-:Y:S01]  /*33b0*/  FMUL.FTZ R32, R32, UR22 ;  /* 0x0000001620207c20 */ /* 0x000fe20008410000 */
[----:B------:R-:W-:Y:S01]  /*33c0*/  SHF.L.U32 R43, R120, 0x10, RZ ;  /* 0x00000010782b7819 */ /* 0x000fe200000006ff */
[----:B------:R-:W-:Y:S01]  /*33d0*/  FFMA.FTZ R104, R34, R33, R35 ;  /* 0x0000002122687223 */ /* 0x000fe20000010023 */
[----:B------:R-:W-:Y:S01]  /*33e0*/  SHF.L.U32 R33, R80, 0x10, RZ ;  /* 0x0000001050217819 */ /* 0x000fe200000006ff */
[----:B------:R-:W-:Y:S01]  /*33f0*/  FADD.FTZ R29, R29, -UR21 ;  /* 0x800000151d1d7e21 */ /* 0x000fe20008010000 */
[----:B------:R-:W-:Y:S01]  /*3400*/  SHF.L.U32 R35, R60, 0x10, RZ ;  /* 0x000000103c237819 */ /* 0x000fe200000006ff */
[----:B------:R-:W-:Y:S01]  /*3410*/  FMUL.FTZ R28, R28, UR22 ;  /* 0x000000161c1c7c20 */ /* 0x000fe20008410000 */
[----:B------:R-:W-:Y:S01]  /*3420*/  FFMA.FTZ R105, R32, R105, R43 ;  /* 0x0000006920697223 */ /* 0x000fe2000001002b */
[----:B------:R-:W-:Y:S01]  /*3430*/  SHF.L.U32 R32, R121, 0x10, RZ ;  /* 0x0000001079207819 */ /* 0x000fe200000006ff */
[----:B------:R-:W-:Y:S01]  /*3440*/  FMUL.FTZ R29, R29, UR22 ;  /* 0x000000161d1d7c20 */ /* 0x000fe20008410000 */
[----:B------:R-:W-:Y:S01]  /*3450*/  SHF.L.U32 R34, R122, 0x10, RZ ;  /* 0x000000107a227819 */ /* 0x000fe200000006ff */
[----:B------:R-:W-:Y:S01]  /*3460*/  FFMA.FTZ R28, R28, R33, R35 ;  /* 0x000000211c1c7223 */ /* 0x000fe20000010023 */
[----:B------:R-:W-:Y:S01]  /*3470*/  FADD.FTZ R30, R30, -UR21 ;  /* 0x800000151e1e7e21 */ /* 0x000fe20008010000 */
[----:B------:R-:W-:Y:S01]  /*3480*/  FADD.FTZ R35, R31, -UR21 ;  /* 0x800000151f237e21 */ /* 0x000fe20008010000 */
[----:B------:R-:W-:Y:S01]  /*3490*/  SHF.L.U32 R31, R81, 0x10, RZ ;  /* 0x00000010511f7819 */ /* 0x000fe200000006ff */
[----:B------:R-:W-:Y:S01]  /*34a0*/  FFMA.FTZ R29, R29, R32, R34 ;  /* 0x000000201d1d7223 */ /* 0x000fe20000010022 */
[----:B------:R-:W-:Y:S01]  /*34b0*/  SHF.L.U32 R33, R61, 0x10, RZ ;  /* 0x000000103d217819 */ /* 0x000fe200000006ff */
[----:B------:R-:W-:Y:S01]  /*34c0*/  FMUL.FTZ R30, R30, UR22 ;  /* 0x000000161e1e7c20 */ /* 0x000fe20008410000 */
[----:B------:R-:W-:Y:S01]  /*34d0*/  SHF.L.U32 R32, R123, 0x10, RZ ;  /* 0x000000107b207819 */ /* 0x000fe200000006ff */
[----:B------:R-:W-:Y:S01]  /*34e0*/  FMUL.FTZ R35, R35, UR22 ;  /* 0x0000001623237c20 */ /* 0x000fe20008410000 */
[----:B------:R-:W-:Y:S01]  /*34f0*/  SHF.L.U32 R34, R124, 0x10, RZ ;  /* 0x000000107c227819 */ /* 0x000fe200000006ff */
[----:B------:R-:W-:Y:S01]  /*3500*/  FADD.FTZ R24, R24, -UR21 ;  /* 0x8000001518187e21 */ /* 0x000fe20008010000 */
[----:B------:R-:W-:Y:S01]  /*3510*/  FFMA.FTZ R31, R30, R31, R33 ;  /* 0x0000001f1e1f7223 */ /* 0x000fe20000010021 */
[----:B------:R-:W-:Y:S01]  /*3520*/  FADD.FTZ R33, R21, -UR21 ;  /* 0x8000001515217e21 */ /* 0x000fe20008010000 */
[----:B------:R-:W-:Y:S01]  /*3530*/  PRMT R42, R57, 0x7632, R42 ;  /* 0x00007632392a7816 */ /* 0x000fe2000000002a */
        /* <DEDUP_REMOVED lines=8> */
[--C-:B------:R-:W-:Y:S01]  /*35c0*/  FFMA.FTZ R21, R21, R32, R34.reuse ;  /* 0x0000002015157223 */ /* 0x100fe20000010022 */
[----:B------:R-:W-:Y:S01]  /*35d0*/  PRMT R34, R77, 0x7632, R34 ;  /* 0x000076324d227816 */ /* 0x000fe20000000022 */
[----:B------:R-:W-:Y:S01]  /*35e0*/  FMUL.FTZ R25, R25, UR22 ;  /* 0x0000001619197c20 */ /* 0x000fe20008410000 */
[----:B------:R-:W-:Y:S01]  /*35f0*/  SHF.L.U32 R42, R42, 0x10, RZ ;  /* 0x000000102a2a7819 */ /* 0x000fe200000006ff */
[----:B------:R-:W-:Y:S01]  /*3600*/  FMUL.FTZ R23, R23, UR22 ;  /* 0x0000001617177c20 */ /* 0x000fe20008410000 */
[----:B------:R-:W-:Y:S01]  /*3610*/  SHF.L.U32 R34, R34, 0x10, RZ ;  /* 0x0000001022227819 */ /* 0x000fe200000006ff */
[----:B------:R-:W-:Y:S01]  /*3620*/  FMUL.FTZ R24, R33, UR22 ;  /* 0x0000001621187c20 */ /* 0x000fe20008410000 */
[----:B------:R-:W-:Y:S01]  /*3630*/  PRMT R33, R78, 0x7632, R33 ;  /* 0x000076324e217816 */ /* 0x000fe20000000021 */
[----:B------:R-:W-:Y:S01]  /*3640*/  FMUL.FTZ R17, R17, UR22 ;  /* 0x0000001611117c20 */ /* 0x000fe20008410000 */
[----:B------:R-:W-:Y:S01]  /*3650*/  FADD.FTZ R27, R27, -UR21 ;  /* 0x800000151b1b7e21 */ /* 0x000fe20008010000 */
[----:B------:R-:W-:Y:S01]  /*3660*/  PRMT R106, R59, 0x7632, R106 ;  /* 0x000076323b6a7816 */ /* 0x000fe2000000006a */
[----:B------:R-:W-:Y:S01]  /*3670*/  FADD.FTZ R19, R19, -UR21 ;  /* 0x8000001513137e21 */ /* 0x000fe20008010000 */
[----:B------:R-:W-:Y:S01]  /*3680*/  FADD.FTZ R20, R20, -UR21 ;  /* 0x8000001514147e21 */ /* 0x000fe20008010000 */
[----:B------:R-:W-:Y:S01]  /*3690*/  FMUL.FTZ R27, R27, UR22 ;  /* 0x000000161b1b7c20 */ /* 0x000fe20008410000 */
[----:B------:R-:W-:Y:S01]  /*36a0*/  SHF.L.U32 R106, R106, 0x10, RZ ;  /* 0x000000106a6a7819 */ /* 0x000fe200000006ff */
[----:B------:R-:W-:Y:S01]  /*36b0*/  FMUL.FTZ R19, R19, UR22 ;  /* 0x0000001613137c20 */ /* 0x000fe20008410000 */
[----:B------:R-:W-:Y:S01]  /*36c0*/  FMUL.FTZ R20, R20, UR22 ;  /* 0x0000001614147c20 */ /* 0x000fe20008410000 */
[----:B------:R-:W-:Y:S01]  /*36d0*/  PRMT R43, R56, 0x7632, R43 ;  /* 0x00007632382b7816 */ /* 0x000fe2000000002b */
[----:B------:R-:W-:Y:S01]  /*36e0*/  FADD.FTZ R22, R22, -UR21 ;  /* 0x8000001516167e21 */ /* 0x000fe20008010000 */
[----:B------:R-:W-:-:S02]  /*36f0*/  FADD.FTZ R15, R15, -UR21 ;  /* 0x800000150f0f7e21 */ /* 0x000fc40008010000 */
[----:B------:R-:W-:Y:S01]  /*3700*/  SHF.L.U32 R43, R43, 0x10, RZ ;  /* 0x000000102b2b7819 */ /* 0x000fe200000006ff */
[----:B------:R-:W-:Y:S01]  /*3710*/  FMUL.FTZ R22, R22, UR22 ;  /* 0x0000001616167c20 */ /* 0x000fe20008410000 */
[----:B------:R-:W-:Y:S01]  /*3720*/  FADD.FTZ R16, R16, -UR21 ;  /* 0x8000001510107e21 */ /* 0x000fe20008010000 */
[----:B------:R-:W-:Y:S01]  /*3730*/  SHF.L.U32 R115, R78, 0x10, RZ ;  /* 0x000000104e737819 */ /* 0x000fe200000006ff */
[----:B------:R-:W-:Y:S02]  /*3740*/  FMUL.FTZ R15, R15, UR22 ;  /* 0x000000160f0f7c20 */ /* 0x000fe40008410000 */
[----:B------:R-:W-:Y:S01]  /*3750*/  FMUL.FTZ R16, R16, UR22 ;  /* 0x0000001610107c20 */ /* 0x000fe20008410000 */
[----:B------:R-:W-:Y:S01]  /*3760*/  FADD.FTZ R18, R18, -UR21 ;  /* 0x8000001512127e21 */ /* 0x000fe20008010000 */
[----:B------:R-:W-:-:S03]  /*3770*/  FADD.FTZ R12, R12, -UR21 ;  /* 0x800000150c0c7e21 */ /* 0x000fc60008010000 */
[----:B------:R-:W-:Y:S01]  /*3780*/  FMUL.FTZ R18, R18, UR22 ;  /* 0x0000001612127c20 */ /* 0x000fe20008410000 */
[----:B------:R-:W-:Y:S01]  /*3790*/  UIADD3 UR4, UPT, UPT, UR6, -0x1, URZ ;  /* 0xffffffff06047890 */ /* 0x000fe2000fffe0ff */
[----:B------:R-:W-:-:S03]  /*37a0*/  FMUL.FTZ R12, R12, UR22 ;  /* 0x000000160c0c7c20 */ /* 0x000fc60008410000 */
[----:B------:R-:W-:-:S04]  /*37b0*/  UIMAD UR4, UR4, UR18, URZ ;  /* 0x00000012040472a4 */ /* 0x000fc8000f8e02ff */
[----:B------:R-:W-:-:S04]  /*37c0*/  USHF.R.S32.HI UR5, URZ, 0x1f, UR4 ;  /* 0x0000001fff057899 */ /* 0x000fc80008011404 */
[----:B------:R-:W-:Y:S01]  /*37d0*/  ULEA.HI UR5, UR5, UR4, URZ, 0x3 ;  /* 0x0000000405057291 */ /* 0x000fe2000f8f18ff */
[----:B------:R-:W-:Y:S01]  /*37e0*/  PRMT R110, R74, 0x7632, R110 ;  /* 0x000076324a6e7816 */ /* 0x000fe2000000006e */
[----:B------:R-:W-:Y:S01]  /*37f0*/  FADD.FTZ R92, R92, -UR21 ;  /* 0x800000155c5c7e21 */ /* 0x000fe20008010000 */
[----:B------:R-:W-:Y:S01]  /*3800*/  PRMT R116, R75, 0x7632, R116 ;  /* 0x000076324b747816 */ /* 0x000fe20000000074 */
[----:B------:R-:W-:Y:S01]  /*3810*/  FADD.FTZ R93, R93, -UR21 ;  /* 0x800000155d5d7e21 */ /* 0x000fe20008010000 */
[----:B------:R-:W-:Y:S01]  /*3820*/  FADD.FTZ R95, R95, -UR21 ;  /* 0x800000155f5f7e21 */ /* 0x000fe20008010000 */
[----:B------:R-:W-:Y:S01]  /*3830*/  SHF.L.U32 R117, R74, 0x10, RZ ;  /* 0x000000104a757819 */ /* 0x000fe200000006ff */
[----:B------:R-:W-:Y:S01]  /*3840*/  FMUL.FTZ R92, R92, UR22 ;  /* 0x000000165c5c7c20 */ /* 0x000fe20008410000 */
[----:B------:R-:W-:Y:S01]  /*3850*/  SHF.L.U32 R110, R110, 0x10, RZ ;  /* 0x000000106e6e7819 */ /* 0x000fe200000006ff */
[----:B------:R-:W-:Y:S01]  /*3860*/  FMUL.FTZ R93, R93, UR22 ;  /* 0x000000165d5d7c20 */ /* 0x000fe20008410000 */
[----:B------:R-:W-:Y:S01]  /*3870*/  SHF.L.U32 R116, R116, 0x10, RZ ;  /* 0x0000001074747819 */ /* 0x000fe200000006ff */
[----:B------:R-:W-:Y:S01]  /*3880*/  FMUL.FTZ R95, R95, UR22 ;  /* 0x000000165f5f7c20 */ /* 0x000fe20008410000 */
[----:B------:R-:W-:Y:S01]  /*3890*/  FADD.FTZ R94, R94, -UR21 ;  /* 0x800000155e5e7e21 */ /* 0x000fe20008010000 */
[----:B------:R-:W-:Y:S01]  /*38a0*/  FADD.FTZ R14, R14, -UR21 ;  /* 0x800000150e0e7e21 */ /* 0x000fe20008010000 */
[----:B------:R-:W-:-:S02]  /*38b0*/  SHF.L.U32 R119, R75, 0x10, RZ ;  /* 0x000000104b777819 */ /* 0x000fc400000006ff */
[----:B------:R-:W-:Y:S01]  /*38c0*/  FMUL.FTZ R94, R94, UR22 ;  /* 0x000000165e5e7c20 */ /* 0x000fe20008410000 */
[----:B------:R-:W-:Y:S01]  /*38d0*/  FMUL.FTZ R14, R14, UR22 ;  /* 0x000000160e0e7c20 */ /* 0x000fe20008410000 */
[----:B--2---:R-:W-:Y:S02]  /*38e0*/  SHF.L.U32 R35, R108, 0x10, RZ ;  /* 0x000000106c237819 */ /* 0x004fe400000006ff */
[----:B------:R-:W-:Y:S02]  /*38f0*/  SHF.L.U32 R108, R125, 0x10, RZ ;  /* 0x000000107d6c7819 */ /* 0x000fe400000006ff */
[----:B---3--:R-:W-:-:S05]  /*3900*/  SHF.L.U32 R32, R111, 0x10, RZ ;  /* 0x000000106f207819 */ /* 0x008fca00000006ff */
[----:B------:R-:W-:Y:S01]  /*3910*/  FFMA.FTZ R108, R25, R108, R32 ;  /* 0x0000006c196c7223 */ /* 0x000fe20000010020 */
[--C-:B------:R-:W-:Y:S01]  /*3920*/  FFMA.FTZ R25, R23, R34, R42.reuse ;  /* 0x0000002217197223 */ /* 0x100fe2000001002a */
[----:B------:R-:W-:Y:S01]  /*3930*/  PRMT R42, R58, 0x7632, R42 ;  /* 0x000076323a2a7816 */ /* 0x000fe2000000002a */
[----:B------:R-:W-:Y:S01]  /*3940*/  FMUL.FTZ R23, R26, UR22 ;  /* 0x000000161a177c20 */ /* 0x000fe20008410000 */
[----:B------:R-:W-:Y:S02]  /*3950*/  SHF.L.U32 R32, R83, 0x10, RZ ;  /* 0x0000001053207819 */ /* 0x000fe400000006ff */
[----:B------:R-:W-:Y:S02]  /*3960*/  SHF.L.U32 R34, R63, 0x10, RZ ;  /* 0x000000103f227819 */ /* 0x000fe400000006ff */
[----:B------:R-:W-:Y:S02]  /*3970*/  SHF.L.U32 R26, R33, 0x10, RZ ;  /* 0x00000010211a7819 */ /* 0x000fe400000006ff */
[----:B------:R-:W-:-:S02]  /*3980*/  SHF.L.U32 R42, R42, 0x10, RZ ;  /* 0x000000102a2a7819 */ /* 0x000fc400000006ff */
[----:B------:R-:W-:Y:S01]  /*3990*/  PRMT R33, R79, 0x7632, R33 ;  /* 0x000076324f217816 */ /* 0x000fe20000000021 */
[----:B------:R-:W-:Y:S01]  /*39a0*/  FFMA.FTZ R23, R23, R32, R34 ;  /* 0x0000002017177223 */ /* 0x000fe20000010022 */
[----:B----4-:R-:W-:Y:S01]  /*39b0*/  SHF.L.U32 R32, R109, 0x10, RZ ;  /* 0x000000106d207819 */ /* 0x010fe200000006ff */
[----:B------:R-:W-:Y:S02]  /*39c0*/  FFMA.FTZ R26, R17, R26, R42 ;  /* 0x0000001a111a7223 */ /* 0x000fe4000001002a */
[----:B------:R-:W-:Y:S02]  /*39d0*/  IMAD.U32 R42, R33, 0x10000, RZ ;  /* 0x00010000212a7824 */ /* 0x000fe400078e00ff */
[----:B------:R-:W-:Y:S01]  /*39e0*/  FADD.FTZ R17, R13, -UR21 ;  /* 0x800000150d117e21 */ /* 0x000fe20008010000 */
[----:B------:R-:W-:Y:S02]  /*39f0*/  SHF.L.U32 R109, R76, 0x10, RZ ;  /* 0x000000104c6d7819 */ /* 0x000fe400000006ff */
[----:B------:R-:W-:Y:S01]  /*3a00*/  SHF.L.U32 R13, R56, 0x10, RZ ;  /* 0x00000010380d7819 */ /* 0x000fe200000006ff */
[----:B------:R-:W-:Y:S01]  /*3a10*/  FMUL.FTZ R17, R17, UR22 ;  /* 0x0000001611117c20 */ /* 0x000fe20008410000 */
[----:B------:R-:W-:-:S03]  /*3a20*/  SHF.L.U32 R111, R77, 0x10, RZ ;  /* 0x000000104d6f7819 */ /* 0x000fc600000006ff */
[----:B------:R-:W-:Y:S01]  /*3a30*/  FFMA.FTZ R109, R20, R109, R13 ;  /* 0x0000006d146d7223 */ /* 0x000fe2000001000d */
[----:B------:R-:W-:Y:S02]  /*3a40*/  SHF.L.U32 R13, R57, 0x10, RZ ;  /* 0x00000010390d7819 */ /* 0x000fe400000006ff */
[----:B------:R-:W-:Y:S02]  /*3a50*/  PRMT R20, R73, 0x7632, R20 ;  /* 0x0000763249147816 */ /* 0x000fe40000000014 */
[----:B-----5:R-:W-:-:S05]  /*3a60*/  SHF.L.U32 R34, R107, 0x10, RZ ;  /* 0x000000106b227819 */ /* 0x020fca00000006ff */
[----:B------:R-:W-:Y:S01]  /*3a70*/  FFMA.FTZ R113, R27, R32, R34 ;  /* 0x000000201b717223 */ /* 0x000fe20000010022 */
[--C-:B------:R-:W-:Y:S01]  /*3a80*/  FFMA.FTZ R27, R19, R42, R106.reuse ;  /* 0x0000002a131b7223 */ /* 0x100fe2000001006a */
[----:B------:R-:W-:Y:S02]  /*3a90*/  PRMT R106, R72, 0x7632, R106 ;  /* 0x00007632486a7816 */ /* 0x000fe4000000006a */
[----:B------:R-:W-:Y:S02]  /*3aa0*/  PRMT R32, R52, 0x7632, R32 ;  /* 0x0000763234207816 */ /* 0x000fe40000000020 */
[----:B------:R-:W-:Y:S02]  /*3ab0*/  SHF.L.U32 R106, R106, 0x10, RZ ;  /* 0x000000106a6a7819 */ /* 0x000fe400000006ff */
[----:B------:R-:W-:Y:S01]  /*3ac0*/  SHF.L.U32 R32, R32, 0x10, RZ ;  /* 0x0000001020207819 */ /* 0x000fe200000006ff */
[----:B------:R-:W-:-:S04]  /*3ad0*/  FFMA.FTZ R111, R22, R111, R13 ;  /* 0x0000006f166f7223 */ /* 0x000fc8000001000d */
[--C-:B------:R-:W-:Y:S01]  /*3ae0*/  FFMA.FTZ R106, R17, R106, R32.reuse ;  /* 0x0000006a116a7223 */ /* 0x100fe20000010020 */
[----:B------:R-:W-:Y:S01]  /*3af0*/  PRMT R32, R53, 0x7632, R32 ;  /* 0x0000763235207816 */ /* 0x000fe20000000020 */
[----:B------:R-:W-:Y:S01]  /*3b00*/  FFMA.FTZ R24, R24, R35, R43 ;  /* 0x0000002318187223 */ /* 0x000fe2000001002b */
[----:B------:R-:W-:Y:S01]  /*3b10*/  SHF.L.U32 R20, R20, 0x10, RZ ;  /* 0x0000001014147819 */ /* 0x000fe200000006ff */
[----:B------:R-:W0:Y:S01]  /*3b20*/  S2R R43, SR_TID.X ;  /* 0x00000000002b7919 */ /* 0x000e220000002100 */
[----:B------:R-:W-:Y:S02]  /*3b30*/  SHF.L.U32 R32, R32, 0x10, RZ ;  /* 0x0000001020207819 */ /* 0x000fe400000006ff */
[----:B------:R-:W-:-:S03]  /*3b40*/  SHF.L.U32 R13, R58, 0x10, RZ ;  /* 0x000000103a0d7819 */ /* 0x000fc600000006ff */
[----:B------:R-:W-:Y:S01]  /*3b50*/  FFMA.FTZ R107, R15, R20, R32 ;  /* 0x000000140f6b7223 */ /* 0x000fe20000010020 */
[----:B------:R-:W-:Y:S01]  /*3b60*/  SHF.L.U32 R15, R59, 0x10, RZ ;  /* 0x000000103b0f7819 */ /* 0x000fe200000006ff */
[----:B------:R-:W-:Y:S01]  /*3b70*/  FFMA.FTZ R115, R16, R115, R13 ;  /* 0x0000007310737223 */ /* 0x000fe2000001000d */
[----:B------:R-:W-:-:S05]  /*3b80*/  SHF.L.U32 R13, R79, 0x10, RZ ;  /* 0x000000104f0d7819 */ /* 0x000fca00000006ff */
[----:B------:R-:W-:Y:S01]  /*3b90*/  FFMA.FTZ R118, R18, R13, R15 ;  /* 0x0000000d12767223 */ /* 0x000fe2000001000f */
[----:B------:R-:W-:Y:S02]  /*3ba0*/  SHF.L.U32 R13, R72, 0x10, RZ ;  /* 0x00000010480d7819 */ /* 0x000fe400000006ff */
[----:B------:R-:W-:-:S05]  /*3bb0*/  SHF.L.U32 R15, R52, 0x10, RZ ;  /* 0x00000010340f7819 */ /* 0x000fca00000006ff */
[----:B------:R-:W-:Y:S02]  /*3bc0*/  FFMA.FTZ R112, R12, R13, R15 ;  /* 0x0000000d0c707223 */ /* 0x000fe4000001000f */
[----:B------:R-:W1:Y:S01]  /*3bd0*/  LDC.64 R12, c[0x0][0x428] ;  /* 0x00010a00ff0c7b82 */ /* 0x000e620000000a00 */
[C---:B------:R-:W-:Y:S02]  /*3be0*/  PRMT R20, R54.reuse, 0x7632, R20 ;  /* 0x0000763236147816 */ /* 0x040fe40000000014 */
[----:B------:R-:W-:Y:S02]  /*3bf0*/  PRMT R16, R55, 0x7632, R16 ;  /* 0x0000763237107816 */ /* 0x000fe40000000010 */
[----:B------:R-:W-:Y:S02]  /*3c00*/  MOV R33, UR5 ;  /* 0x0000000500217c02 */ /* 0x000fe40008000f00 */
[----:B------:R-:W-:Y:S02]  /*3c10*/  SHF.L.U32 R15, R54, 0x10, RZ ;  /* 0x00000010360f7819 */ /* 0x000fe400000006ff */
[----:B------:R-:W-:-:S02]  /*3c20*/  SHF.L.U32 R20, R20, 0x10, RZ ;  /* 0x0000001014147819 */ /* 0x000fc400000006ff */
[----:B------:R-:W-:Y:S02]  /*3c30*/  SHF.L.U32 R16, R16, 0x10, RZ ;  /* 0x0000001010107819 */ /* 0x000fe400000006ff */
[----:B0-----:R-:W-:Y:S01]  /*3c40*/  LEA.HI.SX32 R33, R33, R43, 0x1d ;  /* 0x0000002b21217211 */ /* 0x001fe200078feaff */
[----:B------:R-:W-:Y:S01]  /*3c50*/  FFMA.FTZ R117, R92, R117, R15 ;  /* 0x000000755c757223 */ /* 0x000fe2000001000f */
[----:B------:R-:W-:Y:S01]  /*3c60*/  FFMA.FTZ R110, R93, R110, R20 ;  /* 0x0000006e5d6e7223 */ /* 0x000fe20000010014 */
[----:B------:R-:W-:Y:S01]  /*3c70*/  FFMA.FTZ R116, R95, R116, R16 ;  /* 0x000000745f747223 */ /* 0x000fe20000010010 */
[----:B------:R-:W-:Y:S02]  /*3c80*/  SHF.L.U32 R15, R55, 0x10, RZ ;  /* 0x00000010370f7819 */ /* 0x000fe400000006ff */
[----:B------:R-:W-:Y:S02]  /*3c90*/  SHF.L.U32 R17, R73, 0x10, RZ ;  /* 0x0000001049117819 */ /* 0x000fe400000006ff */
[----:B------:R-:W-:-:S02]  /*3ca0*/  SHF.L.U32 R19, R53, 0x10, RZ ;  /* 0x0000001035137819 */ /* 0x000fc400000006ff */
[C---:B------:R-:W-:Y:S02]  /*3cb0*/  IADD3 R35, PT, PT, R33.reuse, 0x80, RZ ;  /* 0x0000008021237810 */ /* 0x040fe40007ffe0ff */
[C---:B------:R-:W-:Y:S02]  /*3cc0*/  IADD3 R43, PT, PT, R33.reuse, 0x100, RZ ;  /* 0x00000100212b7810 */ /* 0x040fe40007ffe0ff */
[C---:B------:R-:W-:Y:S02]  /*3cd0*/  IADD3 R93, PT, PT, R33.reuse, 0x180, RZ ;  /* 0x00000180215d7810 */ /* 0x040fe40007ffe0ff */
[C---:B------:R-:W-:Y:S01]  /*3ce0*/  IADD3 R95, PT, PT, R33.reuse, 0x200, RZ ;  /* 0x00000200215f7810 */ /* 0x040fe20007ffe0ff */
[----:B------:R-:W-:Y:S01]  /*3cf0*/  FFMA.FTZ R119, R94, R119, R15 ;  /* 0x000000775e777223 */ /* 0x000fe2000001000f */
[----:B------:R-:W-:Y:S01]  /*3d00*/  FFMA.FTZ R114, R14, R17, R19 ;  /* 0x000000110e727223 */ /* 0x000fe20000010013 */
[----:B-1----:R-:W-:Y:S01]  /*3d10*/  IMAD.WIDE.U32 R32, R33, 0x10, R12 ;  /* 0x0000001021207825 */ /* 0x002fe200078e000c */
[----:B------:R-:W-:-:S02]  /*3d20*/  F2FP.BF16.F32.PACK_AB R15, R100, R101 ;  /* 0x00000065640f723e */ /* 0x000fc400000010ff */
[----:B------:R-:W-:Y:S01]  /*3d30*/  F2FP.BF16.F32.PACK_AB R14, R41, R40 ;  /* 0x00000028290e723e */ /* 0x000fe200000010ff */
[----:B------:R-:W-:Y:S01]  /*3d40*/  IMAD.WIDE.U32 R34, R35, 0x10, R12 ;  /* 0x0000001023227825 */ /* 0x000fe200078e000c */
[----:B------:R-:W-:-:S03]  /*3d50*/  F2FP.BF16.F32.PACK_AB R19, R105, R104 ;  /* 0x000000686913723e */ /* 0x000fc600000010ff */
[----:B------:R-:W-:Y:S01]  /*3d60*/  IMAD.WIDE.U32 R42, R43, 0x10, R12 ;  /* 0x000000102b2a7825 */ /* 0x000fe200078e000c */
[----:B------:R-:W-:-:S03]  /*3d70*/  F2FP.BF16.F32.PACK_AB R18, R103, R102 ;  /* 0x000000666712723e */ /* 0x000fc600000010ff */
[----:B------:R-:W-:Y:S01]  /*3d80*/  IMAD.WIDE.U32 R92, R93, 0x10, R12 ;  /* 0x000000105d5c7825 */ /* 0x000fe200078e000c */
[----:B------:R-:W-:-:S03]  /*3d90*/  F2FP.BF16.F32.PACK_AB R17, R38, R39 ;  /* 0x000000272611723e */ /* 0x000fc600000010ff */
[----:B------:R-:W-:Y:S01]  /*3da0*/  IMAD.WIDE.U32 R94, R95, 0x10, R12 ;  /* 0x000000105f5e7825 */ /* 0x000fe200078e000c */
[----:B------:R-:W-:Y:S02]  /*3db0*/  F2FP.BF16.F32.PACK_AB R13, R46, R47 ;  /* 0x0000002f2e0d723e */ /* 0x000fe400000010ff */
[----:B------:R-:W-:Y:S02]  /*3dc0*/  F2FP.BF16.F32.PACK_AB R12, R45, R44 ;  /* 0x0000002c2d0c723e */ /* 0x000fe400000010ff */
[----:B------:R-:W-:Y:S02]  /*3dd0*/  F2FP.BF16.F32.PACK_AB R16, R37, R36 ;  /* 0x000000242510723e */ /* 0x000fe400000010ff */
[----:B------:R-:W-:Y:S02]  /*3de0*/  F2FP.BF16.F32.PACK_AB R22, R108, R21 ;  /* 0x000000156c16723e */ /* 0x000fe400000010ff */
[----:B------:R-:W-:Y:S02]  /*3df0*/  F2FP.BF16.F32.PACK_AB R23, R113, R23 ;  /* 0x000000177117723e */ /* 0x000fe400000010ff */
[----:B------:R-:W-:-:S02]  /*3e00*/  F2FP.BF16.F32.PACK_AB R21, R30, R31 ;  /* 0x0000001f1e15723e */ /* 0x000fc400000010ff */
[----:B------:R-:W-:Y:S02]  /*3e10*/  F2FP.BF16.F32.PACK_AB R20, R29, R28 ;  /* 0x0000001c1d14723e */ /* 0x000fe400000010ff */
[----:B------:R-:W-:Y:S02]  /*3e20*/  F2FP.BF16.F32.PACK_AB R27, R27, R118 ;  /* 0x000000761b1b723e */ /* 0x000fe400000010ff */
        /* <DEDUP_REMOVED lines=8> */
[----:B------:R1:W-:Y:S04]  /*3eb0*/  STG.E.128 desc[UR12][R34.64], R16 ;  /* 0x0000001022007986 */ /* 0x0003e8000c101d0c */
[----:B------:R1:W-:Y:S04]  /*3ec0*/  STG.E.128 desc[UR12][R42.64], R20 ;  /* 0x000000142a007986 */ /* 0x0003e8000c101d0c */
[----:B------:R1:W-:Y:S04]  /*3ed0*/  STG.E.128 desc[UR12][R92.64], R24 ;  /* 0x000000185c007986 */ /* 0x0003e8000c101d0c */
[----:B------:R1:W-:Y:S02]  /*3ee0*/  STG.E.128 desc[UR12][R94.64], R28 ;  /* 0x0000001c5e007986 */ /* 0x0003e4000c101d0c */
.L_x_10200:
[----:B------:R-:W-:Y:S02]  /*3ef0*/  UIADD3 UR7, UPT, UPT, UR7, UR16, URZ ;  /* 0x0000001007077290 */ /* 0x000fe4000fffe0ff */
[----:B------:R-:W-:Y:S02]  /*3f00*/  UPLOP3.LUT UP1, UPT, UPT, UPT, UP1, 0x40, 0x4 ;  /* 0x000000000004789c */ /* 0x000fe40003f2e810 */
[----:B------:R-:W-:-:S09]  /*3f10*/  UISETP.GE.AND UP0, UPT, UR7, UR17, UPT ;  /* 0x000000110700728c */ /* 0x000fd2000bf06270 */
[----:B------:R-:W-:Y:S05]  /*3f20*/  BRA.U !UP0, `(.L_x_10201) ;  /* 0xffffffc5086c7547 */ /* 0x000fea000b83ffff */
[----:B------:R-:W-:Y:S05]  /*3f30*/  EXIT ;  /* 0x000000000000794d */ /* 0x000fea0003800000 */
.L_x_10202:
        /* <DEDUP_REMOVED lines=12> */
.L_x_34031:


//--------------------- .text._ZN10layer_norm13ln_fwd_kernelINS_13Kernel_traitsI13__nv_bfloat16S2_fS2_fjLj5120ELj1ELj1ELj4ELj16ENS_18Kernel_traits_baseILj5120ES2_S2_fS2_fjLj128EEEEELb0ELb1ELb0ELb0EEEvNS_9FwdParamsE --------------------------
	.section	.text._ZN10layer_norm13ln_fwd_kernelINS_13Kernel_traitsI13__nv_bfloat16S2_fS2_fjLj5120ELj1ELj1ELj4ELj16ENS_18Kernel_traits_baseILj5120ES2_S2_fS2_fjLj128EEEEELb0ELb1ELb0ELb0EEEvNS_9FwdParamsE,"ax",@progbits
	.align	128
        .global         _ZN10layer_norm13ln_fwd_kernelINS_13Kernel_traitsI13__nv_bfloat16S2_fS2_fjLj5120ELj1ELj1ELj4ELj16ENS_18Kernel_traits_baseILj5120ES2_S2_fS2_fjLj128EEEEELb0ELb1ELb0ELb0EEEvNS_9FwdParamsE
        .type           _ZN10layer_norm13ln_fwd_kernelINS_13Kernel_traitsI13__nv_bfloat16S2_fS2_fjLj5120ELj1ELj1ELj4ELj16ENS_18Kernel_traits_baseILj5120ES2_S2_fS2_fjLj128EEEEELb0ELb1ELb0ELb0EEEvNS_9FwdParamsE,@function
        .size           _ZN10layer_norm13ln_fwd_kernelINS_13Kernel_traitsI13__nv_bfloat16S2_fS2_fjLj5120ELj1ELj1ELj4ELj16ENS_18Kernel_traits_baseILj5120ES2_S2_fS2_fjLj128EEEEELb0ELb1ELb0ELb0EEEvNS_9FwdParamsE,(.L_x_34032 - _ZN10layer_norm13ln_fwd_kernelINS_13Kernel_traitsI13__nv_bfloat16S2_fS2_fjLj5120ELj1ELj1ELj4ELj16ENS_18Kernel_traits_baseILj5120ES2_S2_fS2_fjLj128EEEEELb0ELb1ELb0ELb0EEEvNS_9FwdParamsE)
        .other          _ZN10layer_norm13ln_fwd_kernelINS_13Kernel_traitsI13__nv_bfloat16S2_fS2_fjLj5120ELj1ELj1ELj4ELj16ENS_18Kernel_traits_baseILj5120ES2_S2_fS2_fjLj128EEEEELb0ELb1ELb0ELb0EEEvNS_9FwdParamsE,@"STO_CUDA_ENTRY STV_DEFAULT"
_ZN10layer_norm13ln_fwd_kernelINS_13Kernel_traitsI13__nv_bfloat16S2_fS2_fjLj5120ELj1ELj1ELj4ELj16ENS_18Kernel_traits_baseILj5120ES2_S2_fS2_fjLj128EEEEELb0ELb1ELb0ELb0EEEvNS_9FwdParamsE:
.text._ZN10layer_norm13ln_fwd_kernelINS_13Kernel_traitsI13__nv_bfloat16S2_fS2_fjLj5120ELj1ELj1ELj4ELj16ENS_18Kernel_traits_baseILj5120ES2_S2_fS2_fjLj128EEEEELb0ELb1ELb0ELb0EEEvNS_9FwdParamsE:
        /* <DEDUP_REMOVED lines=74> */
.L_x_10204:
        /* <DEDUP_REMOVED lines=16> */
[----:B--2---:R-:W-:-:S07]  /*05a0*/  @P1 IMAD.WIDE.U32 R40, R77, 0x10, R28 ;  /* 0x000000104d281825 */ /* 0x004fce00078e001c */
[----:B------:R-:W2:Y:S01]  /*05b0*/  @P3 LDC.64 R70, c[0x0][0x3d0] ;  /* 0x0000f400ff463b82 */ /* 0x000ea20000000a00 */
[C---:B---3--:R-:W-:Y:S01]  /*05c0*/  @P1 IMAD.WIDE.U32 R52, R77.reuse, 0x10, R52 ;  /* 0x000000104d341825 */ /* 0x048fe200078e0034 */
[----:B------:R-:W-:-:S03]  /*05d0*/  @P1 IADD3 R77, PT, PT, R77, 0x80, RZ ;  /* 0x000000804d4d1810 */ /* 0x000fc60007ffe0ff */
[----:B------:R-:W-:Y:S01]  /*05e0*/  HFMA2 R30, -RZ, RZ, 0, 0 ;  /* 0x00000000ff1e7431 */ /* 0x000fe200000001ff */
[----:B------:R3:W5:Y:S02]  /*05f0*/  @P1 LDG.E.128 R56, desc[UR6][R40.64] ;  /* 0x0000000628381981 */ /* 0x000764000c1e1d00 */
[----:B------:R-:W4:Y:S01]  /*0600*/  @P3 LDC.64 R72, c[0x0][0x3e8] ;  /* 0x0000fa00ff483b82 */ /* 0x000f220000000a00 */
[----:B0-----:R-:W-:-:S04]  /*0610*/  @P2 IMAD.WIDE.U32 R64, R77, 0x10, R64 ;  /* 0x000000104d402825 */ /* 0x001fc800078e0040 */
[----:B------:R-:W-:Y:S01]  /*0620*/  HFMA2 R54, -RZ, RZ, 0, 0 ;  /* 0x00000000ff367431 */ /* 0x000fe200000001ff */
[----:B------:R0:W5:Y:S02]  /*0630*/  @P1 LDG.E.128 R48, desc[UR6][R52.64] ;  /* 0x0000000634301981 */ /* 0x000164000c1e1d00 */
[----:B------:R-:W3:Y:S01]  /*0640*/  @P4 LDC.64 R4, c[0x0][0x3d0] ;  /* 0x0000f400ff044b82 */ /* 0x000ee20000000a00 */
[C---:B-1----:R-:W-:Y:S01]  /*0650*/  @P2 IMAD.WIDE.U32 R68, R77.reuse, 0x10, R68 ;  /* 0x000000104d442825 */ /* 0x042fe200078e0044 */
[----:B------:R-:W-:Y:S01]  /*0660*/  @P2 IADD3 R77, PT, PT, R77, 0x80, RZ ;  /* 0x000000804d4d2810 */ /* 0x000fe20007ffe0ff */
[----:B------:R1:W5:Y:S04]  /*0670*/  @P2 LDG.E.128 R44, desc[UR6][R64.64] ;  /* 0x00000006402c2981 */ /* 0x000368000c1e1d00 */
[----:B------:R0:W5:Y:S01]  /*0680*/  @P2 LDG.E.128 R36, desc[UR6][R68.64] ;  /* 0x0000000644242981 */ /* 0x000162000c1e1d00 */
[----:B------:R-:W1:Y:S01]  /*0690*/  @P4 LDC.64 R6, c[0x0][0x3e8] ;  /* 0x0000fa00ff064b82 */ /* 0x000e620000000a00 */
[----:B--2---:R-:W-:-:S05]  /*06a0*/  @P3 IMAD.WIDE.U32 R70, R77, 0x10, R70 ;  /* 0x000000104d463825 */ /* 0x004fca00078e0046 */
[----:B------:R2:W5:Y:S01]  /*06b0*/  @P3 LDG.E.128 R32, desc[UR6][R70.64] ;  /* 0x0000000646203981 */ /* 0x000562000c1e1d00 */
[C---:B----4-:R-:W-:Y:S01]  /*06c0*/  @P3 IMAD.WIDE.U32 R72, R77.reuse, 0x10, R72 ;  /* 0x000000104d483825 */ /* 0x050fe200078e0048 */
[----:B------:R-:W-:-:S04]  /*06d0*/  @P3 IADD3 R77, PT, PT, R77, 0x80, RZ ;  /* 0x000000804d4d3810 */ /* 0x000fc80007ffe0ff */
[----:B------:R2:W5:Y:S01]  /*06e0*/  @P3 LDG.E.128 R24, desc[UR6][R72.64] ;  /* 0x0000000648183981 */ /* 0x000562000c1e1d00 */
[----:B---3--:R-:W-:-:S05]  /*06f0*/  @P4 IMAD.WIDE.U32 R4, R77, 0x10, R4 ;  /* 0x000000104d044825 */ /* 0x008fca00078e0004 */
[----:B------:R2:W5:Y:S01]  /*0700*/  @P4 LDG.E.128 R20, desc[UR6][R4.64] ;  /* 0x0000000604144981 */ /* 0x000562000c1e1d00 */
[----:B-1----:R-:W-:-:S05]  /*0710*/  @P4 IMAD.WIDE.U32 R6, R77, 0x10, R6 ;  /* 0x000000104d064825 */ /* 0x002fca00078e0006 */
[----:B------:R2:W5:Y:S01]  /*0720*/  @P4 LDG.E.128 R12, desc[UR6][R6.64] ;  /* 0x00000006060c4981 */ /* 0x000562000c1e1d00 */
[----:B------:R-:W-:Y:S02]  /*0730*/  CS2R R28, SRZ ;  /* 0x00000000001c7805 */ /* 0x000fe4000001ff00 */
[----:B------:R-:W-:Y:S02]  /*0740*/  MOV R42, RZ ;  /* 0x000000ff002a7202 */ /* 0x000fe40000000f00 */
[----:B------:R-:W-:Y:S02]  /*0750*/  CS2R R40, SRZ ;  /* 0x0000000000287805 */ /* 0x000fe4000001ff00 */
[----:B0-----:R-:W-:Y:S02]  /*0760*/  CS2R R52, SRZ ;  /* 0x0000000000347805 */ /* 0x001fe4000001ff00 */
[----:B------:R-:W-:Y:S02]  /*0770*/  MOV R66, RZ ;  /* 0x000000ff00427202 */ /* 0x000fe40000000f00 */
[----:B------:R-:W-:-:S02]  /*0780*/  CS2R R64, SRZ ;  /* 0x0000000000407805 */ /* 0x000fc4000001ff00 */
[----:B------:R-:W-:Y:S02]  /*0790*/  @P4 CS2R R18, SRZ ;  /* 0x0000000000124805 */ /* 0x000fe4000001ff00 */
[----:B------:R-:W-:Y:S02]  /*07a0*/  @P4 CS2R R16, SRZ ;  /* 0x0000000000104805 */ /* 0x000fe4000001ff00 */
[----:B------:R-:W-:Y:S02]  /*07b0*/  @P0 MOV R67, RZ ;  /* 0x000000ff00430202 */ /* 0x000fe40000000f00 */
[----:B------:R-:W-:Y:S02]  /*07c0*/  @P1 MOV R55, RZ ;  /* 0x000000ff00371202 */ /* 0x000fe40000000f00 */
[----:B------:R-:W-:Y:S02]  /*07d0*/  @P2 MOV R43, RZ ;  /* 0x000000ff002b2202 */ /* 0x000fe40000000f00 */
[----:B--2---:R-:W-:-:S07]  /*07e0*/  @P3 MOV R31, RZ ;  /* 0x000000ff001f3202 */ /* 0x004fce0000000f00 */
.L_x_10205:
[----:B------:R-:W-:Y:S05]  /*07f0*/  BSYNC.RECONVERGENT B0 ;  /* 0x0000000000007941 */ /* 0x000fea0003800200 */
.L_x_10203:
        /* <DEDUP_REMOVED lines=18> */
[-C--:B------:R-:W-:Y:S01]  /*0920*/  LEA R5, R5, R112.reuse, 0x3 ;  /* 0x0000007005057211 */ /* 0x080fe200078e18ff */
[----:B------:R-:W4:Y:S01]  /*0930*/  LDCU.64 UR8, c[0x0][0x3a0] ;  /* 0x00007400ff0877ac */ /* 0x000f220008000a00 */
[----:B------:R-:W-:Y:S02]  /*0940*/  VIMNMX R7, PT, PT, R0, 0x20, PT ;  /* 0x0000002000077848 */ /* 0x000fe40003fe0100 */
[----:B------:R-:W-:Y:S02]  /*0950*/  I2FP.F32.U32 R5, R5 ;  /* 0x0000000500057245 */ /* 0x000fe40000201000 */
[----:B------:R-:W-:-:S02]  /*0960*/  LEA R112, R7, R112, 0x3 ;  /* 0x0000007007707211 */ /* 0x000fc400078e18ff */
[----:B------:R0:W0:Y:S02]  /*0970*/  MUFU.RCP R113, R5 ;  /* 0x0000000500717308 */ /* 0x0000240000001000 */
[----:B0-----:R-:W-:Y:S02]  /*0980*/  ISETP.NE.U32.AND P0, PT, R8, RZ, PT ;  /* 0x000000ff0800720c */ /* 0x001fe40003f05070 */
[----:B------:R-:W-:Y:S02]  /*0990*/  PRMT R134, R18, 0x7632, R134 ;  /* 0x0000763212867816 */ /* 0x000fe40000000086 */
[----:B------:R-:W-:Y:S02]  /*09a0*/  ISETP.NE.AND.EX P0, PT, R9, RZ, PT, P0 ;  /* 0x000000ff0900720c */ /* 0x000fe40003f05300 */
        /* <DEDUP_REMOVED lines=57> */
.L_x_10240:
        /* <DEDUP_REMOVED lines=21> */
[----:B0-----:R-:W-:-:S05]  /*0e90*/  IMAD.WIDE.U32 R72, R124, 0x20, R72 ;  /* 0x000000207c487825 */ /* 0x001fca00078e0048 */
[----:B------:R-:W2:Y:S04]  /*0ea0*/  LDG.E.128 R8, desc[UR6][R72.64] ;  /* 0x0000000648087981 */ /* 0x000ea8000c1e1d00 */
[----:B------:R0:W3:Y:S01]  /*0eb0*/  LDG.E.128 R4, desc[UR6][R72.64+0x10] ;  /* 0x0000100648047981 */ /* 0x0000e2000c1e1d00 */
[----:B-----5:R-:W-:Y:S02]  /*0ec0*/  PRMT R74, R68, 0x7632, R74 ;  /* 0x00007632444a7816 */ /* 0x020fe4000000004a */
[C---:B------:R-:W-:Y:S02]  /*0ed0*/  PRMT R109, R69.reuse, 0x7632, R109 ;  /* 0x00007632456d7816 */ /* 0x040fe4000000006d */
[----:B------:R-:W-:Y:S02]  /*0ee0*/  SHF.L.U32 R111, R69, 0x10, RZ ;  /* 0x00000010456f7819 */ /* 0x000fe400000006ff */
[----:B------:R-:W-:-:S02]  /*0ef0*/  SHF.L.U32 R69, R74, 0x10, RZ ;  /* 0x000000104a457819 */ /* 0x000fc400000006ff */
[----:B------:R-:W-:Y:S01]  /*0f00*/  SHF.L.U32 R109, R109, 0x10, RZ ;  /* 0x000000106d6d7819 */ /* 0x000fe200000006ff */
[-C--:B------:R-:W-:Y:S01]  /*0f10*/  FMUL.FTZ R111, R111, R0.reuse ;  /* 0x000000006f6f7220 */ /* 0x080fe20000410000 */
[C---:B------:R-:W-:Y:S02]  /*0f20*/  PRMT R126, R71.reuse, 0x7632, R126 ;  /* 0x00007632477e7816 */ /* 0x040fe4000000007e */
[----:B------:R-:W-:Y:S01]  /*0f30*/  SHF.L.U32 R127, R71, 0x10, RZ ;  /* 0x00000010477f7819 */ /* 0x000fe200000006ff */
[-C--:B------:R-:W-:Y:S01]  /*0f40*/  FMUL.FTZ R74, R109, R0.reuse ;  /* 0x000000006d4a7220 */ /* 0x080fe20000410000 */
[C---:B------:R-:W-:Y:S02]  /*0f50*/  PRMT R110, R70.reuse, 0x7632, R110 ;  /* 0x00007632466e7816 */ /* 0x040fe4000000006e */
[----:B------:R-:W-:Y:S01]  /*0f60*/  SHF.L.U32 R125, R70, 0x10, RZ ;  /* 0x00000010467d7819 */ /* 0x000fe200000006ff */
[-C--:B------:R-:W-:Y:S01]  /*0f70*/  FMUL.FTZ R70, R69, R0.reuse ;  /* 0x0000000045467220 */ /* 0x080fe20000410000 */
[----:B------:R-:W-:Y:S01]  /*0f80*/  SHF.L.U32 R71, R181, 0x10, RZ ;  /* 0x00000010b5477819 */ /* 0x000fe200000006ff */
[-C--:B------:R-:W-:Y:S01]  /*0f90*/  FMUL.FTZ R127, R127, R0.reuse ;  /* 0x000000007f7f7220 */ /* 0x080fe20000410000 */
[----:B------:R-:W-:Y:S01]  /*0fa0*/  SHF.L.U32 R75, R68, 0x10, RZ ;  /* 0x00000010444b7819 */ /* 0x000fe200000006ff */
[----:B------:R-:W-:Y:S01]  /*0fb0*/  FMUL.FTZ R125, R125, R0 ;  /* 0x000000007d7d7220 */ /* 0x000fe20000410000 */
[----:B0-----:R-:W-:-:S02]  /*0fc0*/  SHF.L.U32 R73, R123, 0x10, RZ ;  /* 0x000000107b497819 */ /* 0x001fc400000006ff */
[----:B------:R-:W-:Y:S01]  /*0fd0*/  SHF.L.U32 R72, R61, 0x10, RZ ;  /* 0x000000103d487819 */ /* 0x000fe200000006ff */
[----:B------:R-:W-:Y:S01]  /*0fe0*/  FMUL.FTZ R75, R75, R0 ;  /* 0x000000004b4b7220 */ /* 0x000fe20000410000 */
[----:B------:R-:W-:Y:S02]  /*0ff0*/  SHF.L.U32 R68, R60, 0x10, RZ ;  /* 0x000000103c447819 */ /* 0x000fe400000006ff */
[----:B------:R-:W-:Y:S01]  /*1000*/  SHF.L.U32 R109, R63, 0x10, RZ ;  /* 0x000000103f6d7819 */ /* 0x000fe200000006ff */
[----:B--2---:R-:W-:Y:S01]  /*1010*/  FFMA.FTZ R69, R70, R71, R9 ;  /* 0x0000004746457223 */ /* 0x004fe20000010009 */
[----:B------:R-:W-:Y:S01]  /*1020*/  FFMA.FTZ R71, R74, R73, R11 ;  /* 0x000000494a477223 */ /* 0x000fe2000001000b */
[----:B------:R-:W-:Y:S01]  /*1030*/  FFMA.FTZ R70, R111, R72, R10 ;  /* 0x000000486f467223 */ /* 0x000fe2000001000a */
[----:B------:R-:W-:Y:S01]  /*1040*/  SHF.L.U32 R73, R110, 0x10, RZ ;  /* 0x000000106e497819 */ /* 0x000fe200000006ff */
[----:B------:R-:W-:Y:S01]  /*1050*/  FFMA.FTZ R68, R75, R68, R8 ;  /* 0x000000444b447223 */ /* 0x000fe20000010008 */
[----:B------:R-:W-:-:S02]  /*1060*/  SHF.L.U32 R111, R126, 0x10, RZ ;  /* 0x000000107e6f7819 */ /* 0x000fc400000006ff */
[----:B------:R-:W-:Y:S01]  /*1070*/  SHF.L.U32 R75, R122, 0x10, RZ ;  /* 0x000000107a4b7819 */ /* 0x000fe200000006ff */
[-C--:B------:R-:W-:Y:S01]  /*1080*/  FMUL.FTZ R74, R73, R0.reuse ;  /* 0x00000000494a7220 */ /* 0x080fe20000410000 */
[----:B------:R-:W-:Y:S01]  /*1090*/  SHF.L.U32 R72, R62, 0x10, RZ ;  /* 0x000000103e487819 */ /* 0x000fe200000006ff */
[----:B------:R-:W-:Y:S01]  /*10a0*/  FMUL.FTZ R110, R111, R0 ;  /* 0x000000006f6e7220 */ /* 0x000fe20000410000 */
[----:B------:R-:W-:Y:S01]  /*10b0*/  SHF.L.U32 R126, R121, 0x10, RZ ;  /* 0x00000010797e7819 */ /* 0x000fe200000006ff */
[----:B---3--:R-:W-:Y:S01]  /*10c0*/  FFMA.FTZ R73, R74, R75, R5 ;  /* 0x0000004b4a497223 */ /* 0x008fe20000010005 */
[----:B------:R-:W-:Y:S01]  /*10d0*/  FFMA.FTZ R74, R127, R109, R6 ;  /* 0x0000006d7f4a7223 */ /* 0x000fe20000010006 */
[----:B------:R-:W-:Y:S02]  /*10e0*/  FFMA.FTZ R72, R125, R72, R4 ;  /* 0x000000487d487223 */ /* 0x000fe40000010004 */
[----:B------:R-:W-:Y:S01]  /*10f0*/  FFMA.FTZ R75, R110, R126, R7 ;  /* 0x0000007e6e4b7223 */ /* 0x000fe20000010007 */
[----:B------:R-:W-:Y:S06]  /*1100*/  BRA `(.L_x_10209) ;  /* 0x0000000000907947 */ /* 0x000fec0003800000 */
.L_x_10208:
        /* <DEDUP_REMOVED lines=35> */
[----:B------:R-:W-:-:S07]  /*1340*/  FMUL.FTZ R75, R127, R184 ;  /* 0x000000b87f4b7220 */ /* 0x000fce0000410000 */
.L_x_10209:
[----:B------:R-:W0:Y:S01]  /*1350*/  LDC.64 R110, c[0x0][0x3a8] ;  /* 0x0000ea00ff6e7b82 */ /* 0x000e220000000a00 */
[C---:B------:R-:W-:Y:S01]  /*1360*/  IADD3 R109, PT, PT, R124.reuse, 0x80, RZ ;  /* 0x000000807c6d7810 */ /* 0x040fe20007ffe0ff */
[----:B0-----:R-:W-:-:S05]  /*1370*/  IMAD.WIDE.U32 R110, R124, 0x20, R110 ;  /* 0x000000207c6e7825 */ /* 0x001fca00078e006e */
[----:B------:R0:W-:Y:S04]  /*1380*/  STG.E.128 desc[UR6][R110.64], R68 ;  /* 0x000000446e007986 */ /* 0x0001e8000c101d06 */
[----:B------:R0:W-:Y:S02]  /*1390*/  STG.E.128 desc[UR6][R110.64+0x10], R72 ;  /* 0x000010486e007986 */ /* 0x0001e4000c101d06 */
.L_x_10207:
[----:B------:R-:W-:Y:S05]  /*13a0*/  BSYNC.RECONVERGENT B0 ;  /* 0x0000000000007941 */ /* 0x000fea0003800200 */
.L_x_10206:
[----:B------:R-:W-:Y:S01]  /*13b0*/  ISETP.GE.U32.AND P2, PT, R2, 0x100, PT ;  /* 0x000001000200780c */ /* 0x000fe20003f46070 */
[----:B------:R-:W-:Y:S03]  /*13c0*/  BSSY.RECONVERGENT B0, `(.L_x_10210) ;  /* 0x000005b000007945 */ /* 0x000fe60003800200 */
[----:B------:R-:W-:-:S09]  /*13d0*/  P2R R182, PR, RZ, 0x4 ;  /* 0x00000004ffb67803 */ /* 0x000fd20000000000 */
[----:B------:R-:W-:Y:S05]  /*13e0*/  @!P2 BRA `(.L_x_10211) ;  /* 0x000000040060a947 */ /* 0x000fea0003800000 */
[----:B------:R-:W-:Y:S01]  /*13f0*/  ISETP.NE.U32.AND P2, PT, RZ, UR8, PT ;  /* 0x00000008ff007c0c */ /* 0x000fe2000bf45070 */
[----:B------:R-:W1:Y:S03]  /*1400*/  LDC.64 R76, c[0x0][0x390] ;  /* 0x0000e400ff4c7b82 */ /* 0x000e660000000a00 */
[----:B------:R-:W-:-:S13]  /*1410*/  ISETP.NE.AND.EX P2, PT, RZ, UR9, PT, P2 ;  /* 0x00000009ff007c0c */ /* 0x000fda000bf45320 */
[----:B------:R-:W2:Y:S01]  /*1420*/  @P2 LDC.64 R80, c[0x0][0x3a0] ;  /* 0x0000e800ff502b82 */ /* 0x000ea20000000a00 */
[----:B-1----:R-:W-:-:S06]  /*1430*/  IMAD.WIDE.U32 R76, R109, 0x10, R76 ;  /* 0x000000106d4c7825 */ /* 0x002fcc00078e004c */
[----:B------:R-:W5:Y:S01]  /*1440*/  LDG.E.128 R76, desc[UR6][R76.64] ;  /* 0x000000064c4c7981 */ /* 0x000f62000c1e1d00 */
[----:B--2---:R-:W-:-:S05]  /*1450*/  @P2 IMAD.WIDE.U32 R80, R109, 0x20, R80 ;  /* 0x000000206d502825 */ /* 0x004fca00078e0050 */
[----:B------:R1:W5:Y:S04]  /*1460*/  @P2 LDG.E.128 R8, desc[UR6][R80.64] ;  /* 0x0000000650082981 */ /* 0x000368000c1e1d00 */
[----:B------:R1:W5:Y:S01]  /*1470*/  @P2 LDG.E.128 R4, desc[UR6][R80.64+0x10] ;  /* 0x0000100650042981 */ /* 0x000362000c1e1d00 */
[----:B------:R-:W-:Y:S05]  /*1480*/  @!P2 BRA `(.L_x_10212) ;  /* 0x000000000094a947 */ /* 0x000fea0003800000 */
[C---:B-----5:R-:W-:Y:S02]  /*1490*/  PRMT R126, R79.reuse, 0x7632, R126 ;  /* 0x000076324f7e7816 */ /* 0x060fe4000000007e */
[----:B------:R-:W-:Y:S02]  /*14a0*/  SHF.L.U32 R79, R79, 0x10, RZ ;  /* 0x000000104f4f7819 */ /* 0x000fe400000006ff */
[----:B------:R-:W-:Y:S02]  /*14b0*/  SHF.L.U32 R83, R76, 0x10, RZ ;  /* 0x000000104c537819 */ /* 0x000fe400000006ff */
[----:B0-----:R-:W-:Y:S01]  /*14c0*/  PRMT R110, R77, 0x7632, R110 ;  /* 0x000076324d6e7816 */ /* 0x001fe2000000006e */
[-C--:B------:R-:W-:Y:S01]  /*14d0*/  FMUL.FTZ R79, R79, R0.reuse ;  /* 0x000000004f4f7220 */ /* 0x080fe20000410000 */
[----:B------:R-:W-:Y:S01]  /*14e0*/  SHF.L.U32 R82, R51, 0x10, RZ ;  /* 0x0000001033527819 */ /* 0x000fe200000006ff */
[----:B------:R-:W-:Y:S01]  /*14f0*/  FMUL.FTZ R83, R83, R0 ;  /* 0x0000000053537220 */ /* 0x000fe20000410000 */
[----:B------:R-:W-:-:S02]  /*1500*/  SHF.L.U32 R77, R77, 0x10, RZ ;  /* 0x000000104d4d7819 */ /* 0x000fc400000006ff */
[----:B------:R-:W-:Y:S01]  /*1510*/  SHF.L.U32 R125, R78, 0x10, RZ ;  /* 0x000000104e7d7819 */ /* 0x000fe200000006ff */
[----:B------:R-:W-:Y:S01]  /*1520*/  FFMA.FTZ R82, R79, R82, R6 ;  /* 0x000000524f527223 */ /* 0x000fe20000010006 */
[----:B-1----:R-:W-:Y:S01]  /*1530*/  PRMT R81, R76, 0x7632, R81 ;  /* 0x000076324c517816 */ /* 0x002fe20000000051 */
[-C--:B------:R-:W-:Y:S01]  /*1540*/  FMUL.FTZ R77, R77, R0.reuse ;  /* 0x000000004d4d7220 */ /* 0x080fe20000410000 */
[----:B------:R-:W-:Y:S01]  /*1550*/  PRMT R111, R78, 0x7632, R111 ;  /* 0x000076324e6f7816 */ /* 0x000fe2000000006f */
[----:B------:R-:W-:Y:S01]  /*1560*/  FMUL.FTZ R125, R125, R0 ;  /* 0x000000007d7d7220 */ /* 0x000fe20000410000 */
        /* <DEDUP_REMOVED lines=19> */
[----:B------:R-:W-:Y:S01]  /*16a0*/  FFMA.FTZ R77, R110, R77, R9 ;  /* 0x0000004d6e4d7223 */ /* 0x000fe20000010009 */
[----:B------:R-:W-:-:S02]  /*16b0*/  FFMA.FTZ R81, R184, R125, R5 ;  /* 0x0000007db8517223 */ /* 0x000fc40000010005 */
[----:B------:R-:W-:Y:S01]  /*16c0*/  FFMA.FTZ R83, R186, R183, R7 ;  /* 0x000000b7ba537223 */ /* 0x000fe20000010007 */
[----:B------:R-:W-:Y:S06]  /*16d0*/  BRA `(.L_x_10213) ;  /* 0x0000000000907947 */ /* 0x000fec0003800000 */
.L_x_10212:
[----:B-1---5:R-:W-:Y:S02]  /*16e0*/  PRMT R81, R76, 0x7632, R81 ;  /* 0x000076324c517816 */ /* 0x022fe40000000051 */
        /* <DEDUP_REMOVED lines=35> */
.L_x_10213:
[----:B------:R-:W0:Y:S02]  /*1920*/  LDC.64 R110, c[0x0][0x3a8] ;  /* 0x0000ea00ff6e7b82 */ /* 0x000e240000000a00 */
[C---:B0-----:R-:W-:Y:S01]  /*1930*/  IMAD.WIDE.U32 R110, R109.reuse, 0x20, R110 ;  /* 0x000000206d6e7825 */ /* 0x041fe200078e006e */
[----:B------:R-:W-:-:S04]  /*1940*/  IADD3 R109, PT, PT, R109, 0x80, RZ ;  /* 0x000000806d6d7810 */ /* 0x000fc80007ffe0ff */
[----:B------:R1:W-:Y:S04]  /*1950*/  STG.E.128 desc[UR6][R110.64], R76 ;  /* 0x0000004c6e007986 */ /* 0x0003e8000c101d06 */
[----:B------:R1:W-:Y:S02]  /*1960*/  STG.E.128 desc[UR6][R110.64+0x10], R80 ;  /* 0x000010506e007986 */ /* 0x0003e4000c101d06 */
.L_x_10211:
[----:B------:R-:W-:Y:S05]  /*1970*/  BSYNC.RECONVERGENT B0 ;  /* 0x0000000000007941 */ /* 0x000fea0003800200 */
.L_x_10210:
[----:B------:R-:W-:Y:S01]  /*1980*/  ISETP.GE.U32.AND P2, PT, R2, 0x180, PT ;  /* 0x000001800200780c */ /* 0x000fe20003f46070 */
[----:B------:R-:W-:-:S12]  /*1990*/  BSSY.RECONVERGENT B0, `(.L_x_10214) ;  /* 0x000005a000007945 */ /* 0x000fd80003800200 */
[----:B------:R-:W-:Y:S05]  /*19a0*/  @!P2 BRA `(.L_x_10215) ;  /* 0x000000040060a947 */ /* 0x000fea0003800000 */
[----:B------:R-:W-:Y:S01]  /*19b0*/  ISETP.NE.U32.AND P3, PT, RZ, UR8, PT ;  /* 0x00000008ff007c0c */ /* 0x000fe2000bf65070 */
[----:B------:R-:W2:Y:S03]  /*19c0*/  LDC.64 R84, c[0x0][0x390] ;  /* 0x0000e400ff547b82 */ /* 0x000ea60000000a00 */
[----:B------:R-:W-:-:S13]  /*19d0*/  ISETP.NE.AND.EX P3, PT, RZ, UR9, PT, P3 ;  /* 0x00000009ff007c0c */ /* 0x000fda000bf65330 */
[----:B------:R-:W3:Y:S01]  /*19e0*/  @P3 LDC.64 R86, c[0x0][0x3a0] ;  /* 0x0000e800ff563b82 */ /* 0x000ee20000000a00 */
[----:B--2---:R-:W-:-:S04]  /*19f0*/  IMAD.WIDE.U32 R84, R109, 0x10, R84 ;  /* 0x000000106d547825 */ /* 0x004fc800078e0054 */
[----:B---3--:R-:W-:Y:S02]  /*1a00*/  @P3 IMAD.WIDE.U32 R88, R109, 0x20, R86 ;  /* 0x000000206d583825 */ /* 0x008fe400078e0056 */
[----:B------:R-:W5:Y:S04]  /*1a10*/  LDG.E.128 R84, desc[UR6][R84.64] ;  /* 0x0000000654547981 */ /* 0x000f68000c1e1d00 */
[----:B------:R2:W5:Y:S04]  /*1a20*/  @P3 LDG.E.128 R8, desc[UR6][R88.64] ;  /* 0x0000000658083981 */ /* 0x000568000c1e1d00 */
[----:B------:R2:W5:Y:S01]  /*1a30*/  @P3 LDG.E.128 R4, desc[UR6][R88.64+0x10] ;  /* 0x0000100658043981 */ /* 0x000562000c1e1d00 */
[----:B------:R-:W-:Y:S05]  /*1a40*/  @!P3 BRA `(.L_x_10216) ;  /* 0x000000000094b947 */ /* 0x000fea0003800000 */
[C---:B-----5:R-:W-:Y:S02]  /*1a50*/  PRMT R126, R87.reuse, 0x7632, R126 ;  /* 0x00007632577e7816 */ /* 0x060fe4000000007e */
[----:B------:R-:W-:Y:S02]  /*1a60*/  SHF.L.U32 R87, R87, 0x10, RZ ;  /* 0x0000001057577819 */ /* 0x000fe400000006ff */
[----:B------:R-:W-:Y:S02]  /*1a70*/  SHF.L.U32 R91, R84, 0x10, RZ ;  /* 0x00000010545b7819 */ /* 0x000fe400000006ff */
[----:B01----:R-:W-:Y:S01]  /*1a80*/  PRMT R110, R85, 0x7632, R110 ;  /* 0x00007632556e7816 */ /* 0x003fe2000000006e */
[-C--:B------:R-:W-:Y:S01]  /*1a90*/  FMUL.FTZ R87, R87, R0.reuse ;  /* 0x0000000057577220 */ /* 0x080fe20000410000 */
[----:B------:R-:W-:Y:S01]  /*1aa0*/  SHF.L.U32 R90, R39, 0x10, RZ ;  /* 0x00000010275a7819 */ /* 0x000fe200000006ff */
[----:B------:R-:W-:Y:S01]  /*1ab0*/  FMUL.FTZ R91, R91, R0 ;  /* 0x000000005b5b7220 */ /* 0x000fe20000410000 */
[----:B------:R-:W-:-:S02]  /*1ac0*/  SHF.L.U32 R85, R85, 0x10, RZ ;  /* 0x0000001055557819 */ /* 0x000fc400000006ff */
[----:B------:R-:W-:Y:S01]  /*1ad0*/  SHF.L.U32 R125, R86, 0x10, RZ ;  /* 0x00000010567d7819 */ /* 0x000fe200000006ff */
[----:B------:R-:W-:Y:S01]  /*1ae0*/  FFMA.FTZ R90, R87, R90, R6 ;  /* 0x0000005a575a7223 */ /* 0x000fe20000010006 */
[----:B--2---:R-:W-:Y:S01]  /*1af0*/  PRMT R89, R84, 0x7632, R89 ;  /* 0x0000763254597816 */ /* 0x004fe20000000059 */
        /* <DEDUP_REMOVED lines=26> */
.L_x_10216:
[----:B--2--5:R-:W-:Y:S02]  /*1ca0*/  PRMT R89, R84, 0x7632, R89 ;  /* 0x0000763254597816 */ /* 0x024fe40000000059 */
[----:B01----:R-:W-:Y:S02]  /*1cb0*/  PRMT R111, R85, 0x7632, R111 ;  /* 0x00007632556f7816 */ /* 0x003fe4000000006f */
        /* <DEDUP_REMOVED lines=34> */
.L_x_10217:
[----:B------:R-:W0:Y:S02]  /*1ee0*/  LDC.64 R110, c[0x0][0x3a8] ;  /* 0x0000ea00ff6e7b82 */ /* 0x000e240000000a00 */
[C---:B0-----:R-:W-:Y:S01]  /*1ef0*/  IMAD.WIDE.U32 R110, R109.reuse, 0x20, R110 ;  /* 0x000000206d6e7825 */ /* 0x041fe200078e006e */
[----:B------:R-:W-:-:S04]  /*1f00*/  IADD3 R109, PT, PT, R109, 0x80, RZ ;  /* 0x000000806d6d7810 */ /* 0x000fc80007ffe0ff */
[----:B------:R2:W-:Y:S04]  /*1f10*/  STG.E.128 desc[UR6][R110.64], R84 ;  /* 0x000000546e007986 */ /* 0x0005e8000c101d06 */
[----:B------:R2:W-:Y:S02]  /*1f20*/  STG.E.128 desc[UR6][R110.64+0x10], R88 ;  /* 0x000010586e007986 */ /* 0x0005e4000c101d06 */
.L_x_10215:
[----:B------:R-:W-:Y:S05]  /*1f30*/  BSYNC.RECONVERGENT B0 ;  /* 0x0000000000007941 */ /* 0x000fea0003800200 */
.L_x_10214:
[----:B------:R-:W-:Y:S01]  /*1f40*/  ISETP.GE.U32.AND P3, PT, R2, 0x200, PT ;  /* 0x000002000200780c */ /* 0x000fe20003f66070 */
[----:B------:R-:W-:-:S12]  /*1f50*/  BSSY.RECONVERGENT B0, `(.L_x_10218) ;  /* 0x000005a000007945 */ /* 0x000fd80003800200 */
[----:B------:R-:W-:Y:S05]  /*1f60*/  @!P3 BRA `(.L_x_10219) ;  /* 0x000000040060b947 */ /* 0x000fea0003800000 */
[----:B------:R-:W-:Y:S01]  /*1f70*/  ISETP.NE.U32.AND P4, PT, RZ, UR8, PT ;  /* 0x00000008ff007c0c */ /* 0x000fe2000bf85070 */
[----:B------:R-:W3:Y:S03]  /*1f80*/  LDC.64 R92, c[0x0][0x390] ;  /* 0x0000e400ff5c7b82 */ /* 0x000ee60000000a00 */
[----:B------:R-:W-:-:S13]  /*1f90*/  ISETP.NE.AND.EX P4, PT, RZ, UR9, PT, P4 ;  /* 0x00000009ff007c0c */ /* 0x000fda000bf85340 */
[----:B------:R-:W4:Y:S01]  /*1fa0*/  @P4 LDC.64 R94, c[0x0][0x3a0] ;  /* 0x0000e800ff5e4b82 */ /* 0x000f220000000a00 */
[----:B---3--:R-:W-:-:S04]  /*1fb0*/  IMAD.WIDE.U32 R92, R109, 0x10, R92 ;  /* 0x000000106d5c7825 */ /* 0x008fc800078e005c */
[----:B----4-:R-:W-:Y:S02]  /*1fc0*/  @P4 IMAD.WIDE.U32 R96, R109, 0x20, R94 ;  /* 0x000000206d604825 */ /* 0x010fe400078e005e */
[----:B------:R-:W5:Y:S04]  /*1fd0*/  LDG.E.128 R92, desc[UR6][R92.64] ;  /* 0x000000065c5c7981 */ /* 0x000f68000c1e1d00 */
[----:B------:R3:W5:Y:S04]  /*1fe0*/  @P4 LDG.E.128 R8, desc[UR6][R96.64] ;  /* 0x0000000660084981 */ /* 0x000768000c1e1d00 */
[----:B------:R3:W5:Y:S01]  /*1ff0*/  @P4 LDG.E.128 R4, desc[UR6][R96.64+0x10] ;  /* 0x0000100660044981 */ /* 0x000762000c1e1d00 */
[----:B------:R-:W-:Y:S05]  /*2000*/  @!P4 BRA `(.L_x_10220) ;  /* 0x000000000094c947 */ /* 0x000fea0003800000 */
[C---:B-----5:R-:W-:Y:S02]  /*2010*/  PRMT R126, R95.reuse, 0x7632, R126 ;  /* 0x000076325f7e7816 */ /* 0x060fe4000000007e */
[----:B------:R-:W-:Y:S02]  /*2020*/  SHF.L.U32 R95, R95, 0x10, RZ ;  /* 0x000000105f5f7819 */ /* 0x000fe400000006ff */
[----:B------:R-:W-:Y:S02]  /*2030*/  SHF.L.U32 R99, R92, 0x10, RZ ;  /* 0x000000105c637819 */ /* 0x000fe400000006ff */
[----:B012---:R-:W-:Y:S01]  /*2040*/  PRMT R110, R93, 0x7632, R110 ;  /* 0x000076325d6e7816 */ /* 0x007fe2000000006e */
[-C--:B------:R-:W-:Y:S01]  /*2050*/  FMUL.FTZ R95, R95, R0.reuse ;  /* 0x000000005f5f7220 */ /* 0x080fe20000410000 */
[----:B------:R-:W-:Y:S01]  /*2060*/  SHF.L.U32 R98, R27, 0x10, RZ ;  /* 0x000000101b627819 */ /* 0x000fe200000006ff */
[----:B------:R-:W-:Y:S01]  /*2070*/  FMUL.FTZ R99, R99, R0 ;  /* 0x0000000063637220 */ /* 0x000fe20000410000 */
[----:B------:R-:W-:-:S02]  /*2080*/  SHF.L.U32 R93, R93, 0x10, RZ ;  /* 0x000000105d5d7819 */ /* 0x000fc400000006ff */
[----:B------:R-:W-:Y:S01]  /*2090*/  SHF.L.U32 R125, R94, 0x10, RZ ;  /* 0x000000105e7d7819 */ /* 0x000fe200000006ff */
[----:B------:R-:W-:Y:S01]  /*20a0*/  FFMA.FTZ R98, R95, R98, R6 ;  /* 0x000000625f627223 */ /* 0x000fe20000010006 */
[----:B---3--:R-:W-:Y:S01]  /*20b0*/  PRMT R97, R92, 0x7632, R97 ;  /* 0x000076325c617816 */ /* 0x008fe20000000061 */
        /* <DEDUP_REMOVED lines=26> */
.L_x_10220:
[----:B---3-5:R-:W-:Y:S02]  /*2260*/  PRMT R97, R92, 0x7632, R97 ;  /* 0x000076325c617816 */ /* 0x028fe40000000061 */
[----:B012---:R-:W-:Y:S02]  /*2270*/  PRMT R111, R93, 0x7632, R111 ;  /* 0x000076325d6f7816 */ /* 0x007fe4000000006f */
        /* <DEDUP_REMOVED lines=34> */
.L_x_10221:
[----:B------:R-:W0:Y:S02]  /*24a0*/  LDC.64 R110, c[0x0][0x3a8] ;  /* 0x0000ea00ff6e7b82 */ /* 0x000e240000000a00 */
[C---:B0-----:R-:W-:Y:S01]  /*24b0*/  IMAD.WIDE.U32 R110, R109.reuse, 0x20, R110 ;  /* 0x000000206d6e7825 */ /* 0x041fe200078e006e */
[----:B------:R-:W-:-:S04]  /*24c0*/  IADD3 R109, PT, PT, R109, 0x80, RZ ;  /* 0x000000806d6d7810 */ /* 0x000fc80007ffe0ff */
[----:B------:R3:W-:Y:S04]  /*24d0*/  STG.E.128 desc[UR6][R110.64], R92 ;  /* 0x0000005c6e007986 */ /* 0x0007e8000c101d06 */
[----:B------:R3:W-:Y:S02]  /*24e0*/  STG.E.128 desc[UR6][R110.64+0x10], R96 ;  /* 0x000010606e007986 */ /* 0x0007e4000c101d06 */
.L_x_10219:
[----:B------:R-:W-:Y:S05]  /*24f0*/  BSYNC.RECONVERGENT B0 ;  /* 0x0000000000007941 */ /* 0x000fea0003800200 */
.L_x_10218:
[----:B------:R-:W-:Y:S01]  /*2500*/  ISETP.GE.U32.AND P4, PT, R2, 0x280, PT ;  /* 0x000002800200780c */ /* 0x000fe20003f86070 */
[----:B------:R-:W-:-:S12]  /*2510*/  BSSY.RECONVERGENT B0, `(.L_x_10222) ;  /* 0x0000059000007945 */ /* 0x000fd80003800200 */
[----:B------:R-:W-:Y:S05]  /*2520*/  @!P4 BRA `(.L_x_10223) ;  /* 0x00000004005cc947 */ /* 0x000fea0003800000 */
[----:B------:R-:W-:Y:S01]  /*2530*/  ISETP.NE.U32.AND P5, PT, RZ, UR8, PT ;  /* 0x00000008ff007c0c */ /* 0x000fe2000bfa5070 */
[----:B------:R-:W4:Y:S03]  /*2540*/  LDC.64 R100, c[0x0][0x390] ;  /* 0x0000e400ff647b82 */ /* 0x000f260000000a00 */
[----:B------:R-:W-:-:S13]  /*2550*/  ISETP.NE.AND.EX P5, PT, RZ, UR9, PT, P5 ;  /* 0x00000009ff007c0c */ /* 0x000fda000bfa5350 */
[----:B------:R-:W0:Y:S01]  /*2560*/  @P5 LDC.64 R104, c[0x0][0x3a0] ;  /* 0x0000e800ff685b82 */ /* 0x000e220000000a00 */
[----:B----4-:R-:W-:-:S06]  /*2570*/  IMAD.WIDE.U32 R100, R109, 0x10, R100 ;  /* 0x000000106d647825 */ /* 0x010fcc00078e0064 */
[----:B------:R-:W5:Y:S01]  /*2580*/  LDG.E.128 R100, desc[UR6][R100.64] ;  /* 0x0000000664647981 */ /* 0x000f62000c1e1d00 */
[----:B0-----:R-:W-:-:S05]  /*2590*/  @P5 IMAD.WIDE.U32 R104, R109, 0x20, R104 ;  /* 0x000000206d685825 */ /* 0x001fca00078e0068 */
[----:B------:R0:W5:Y:S04]  /*25a0*/  @P5 LDG.E.128 R8, desc[UR6][R104.64] ;  /* 0x0000000668085981 */ /* 0x000168000c1e1d00 */
[----:B------:R0:W5:Y:S01]  /*25b0*/  @P5 LDG.E.128 R4, desc[UR6][R104.64+0x10] ;  /* 0x0000100668045981 */ /* 0x000162000c1e1d00 */
[----:B------:R-:W-:Y:S05]  /*25c0*/  @!P5 BRA `(.L_x_10224) ;  /* 0x000000000094d947 */ /* 0x000fea0003800000 */
[C---:B0----5:R-:W-:Y:S02]  /*25d0*/  PRMT R104, R100.reuse, 0x7632, R104 ;  /* 0x0000763264687816 */ /* 0x061fe40000000068 */
[----:B------:R-:W-:Y:S02]  /*25e0*/  SHF.L.U32 R105, R100, 0x10, RZ ;  /* 0x0000001064697819 */ /* 0x000fe400000006ff */
[C---:B------:R-:W-:Y:S02]  /*25f0*/  PRMT R106, R101.reuse, 0x7632, R106 ;  /* 0x00007632656a7816 */ /* 0x040fe4000000006a */
[----:B------:R-:W-:Y:S01]  /*2600*/  SHF.L.U32 R107, R101, 0x10, RZ ;  /* 0x00000010656b7819 */ /* 0x000fe200000006ff */
[-C--:B------:R-:W-:Y:S01]  /*2610*/  FMUL.FTZ R105, R105, R0.reuse ;  /* 0x0000000069697220 */ /* 0x080fe20000410000 */
[C---:B-123--:R-:W-:Y:S02]  /*2620*/  PRMT R110, R102.reuse, 0x7632, R110 ;  /* 0x00007632666e7816 */ /* 0x04efe4000000006e */
[----:B------:R-:W-:Y:S01]  /*2630*/  PRMT R126, R103, 0x7632, R126 ;  /* 0x00007632677e7816 */ /* 0x000fe2000000007e */
[----:B------:R-:W-:Y:S01]  /*2640*/  FMUL.FTZ R107, R107, R0 ;  /* 0x000000006b6b7220 */ /* 0x000fe20000410000 */
[----:B------:R-:W-:-:S02]  /*2650*/  SHF.L.U32 R111, R102, 0x10, RZ ;  /* 0x00000010666f7819 */ /* 0x000fc400000006ff */
[----:B------:R-:W-:Y:S02]  /*2660*/  SHF.L.U32 R183, R103, 0x10, RZ ;  /* 0x0000001067b77819 */ /* 0x000fe400000006ff */
[----:B------:R-:W-:Y:S01]  /*2670*/  SHF.L.U32 R100, R12, 0x10, RZ ;  /* 0x000000100c647819 */ /* 0x000fe200000006ff */
[-C--:B------:R-:W-:Y:S01]  /*2680*/  FMUL.FTZ R111, R111, R0.reuse ;  /* 0x000000006f6f7220 */ /* 0x080fe20000410000 */
[----:B------:R-:W-:Y:S01]  /*2690*/  SHF.L.U32 R102, R13, 0x10, RZ ;  /* 0x000000100d667819 */ /* 0x000fe200000006ff */
[----:B------:R-:W-:Y:S01]  /*26a0*/  FMUL.FTZ R183, R183, R0 ;  /* 0x00000000b7b77220 */ /* 0x000fe20000410000 */
[----:B------:R-:W-:Y:S01]  /*26b0*/  SHF.L.U32 R101, R104, 0x10, RZ ;  /* 0x0000001068657819 */ /* 0x000fe200000006ff */
[----:B------:R-:W-:Y:S01]  /*26c0*/  FFMA.FTZ R100, R105, R100, R8 ;  /* 0x0000006469647223 */ /* 0x000fe20000010008 */
        /* <DEDUP_REMOVED lines=15> */
[----:B------:R-:W-:Y:S01]  /*27c0*/  FFMA.FTZ R101, R110, R101, R9 ;  /* 0x000000656e657223 */ /* 0x000fe20000010009 */
[----:B------:R-:W-:Y:S01]  /*27d0*/  SHF.L.U32 R107, R172, 0x10, RZ ;  /* 0x00000010ac6b7819 */ /* 0x000fe200000006ff */
[----:B------:R-:W-:-:S02]  /*27e0*/  FFMA.FTZ R103, R126, R103, R11 ;  /* 0x000000677e677223 */ /* 0x000fc4000001000b */
[----:B------:R-:W-:Y:S02]  /*27f0*/  FFMA.FTZ R105, R184, R105, R5 ;  /* 0x00000069b8697223 */ /* 0x000fe40000010005 */
[----:B------:R-:W-:Y:S01]  /*2800*/  FFMA.FTZ R107, R0, R107, R7 ;  /* 0x0000006b006b7223 */ /* 0x000fe20000010007 */
[----:B------:R-:W-:Y:S06]  /*2810*/  BRA `(.L_x_10225) ;  /* 0x0000000000907947 */ /* 0x000fec0003800000 */
.L_x_10224:
[----:B0----5:R-:W-:Y:S02]  /*2820*/  PRMT R104, R100, 0x7632, R104 ;  /* 0x0000763264687816 */ /* 0x021fe40000000068 */
[----:B------:R-:W-:Y:S02]  /*2830*/  PRMT R106, R101, 0x7632, R106 ;  /* 0x00007632656a7816 */ /* 0x000fe4000000006a */
[C---:B-123--:R-:W-:Y:S02]  /*2840*/  PRMT R110, R102.reuse, 0x7632, R110 ;  /* 0x00007632666e7816 */ /* 0x04efe4000000006e */
[----:B------:R-:W-:Y:S02]  /*2850*/  SHF.L.U32 R111, R102, 0x10, RZ ;  /* 0x00000010666f7819 */ /* 0x000fe400000006ff */
[----:B------:R-:W-:Y:S02]  /*2860*/  PRMT R127, R103, 0x7632, R127 ;  /* 0x00007632677f7816 */ /* 0x000fe4000000007f */
[----:B------:R-:W-:Y:S01]  /*2870*/  SHF.L.U32 R107, R101, 0x10, RZ ;  /* 0x00000010656b7819 */ /* 0x000fe200000006ff */
[----:B------:R-:W-:Y:S01]  /*2880*/  FMUL.FTZ R111, R111, R0 ;  /* 0x000000006f6f7220 */ /* 0x000fe20000410000 */
[----:B------:R-:W-:-:S02]  /*2890*/  SHF.L.U32 R183, R103, 0x10, RZ ;  /* 0x0000001067b77819 */ /* 0x000fc400000006ff */
        /* <DEDUP_REMOVED lines=28> */
.L_x_10225:
[----:B------:R-:W0:Y:S02]  /*2a60*/  LDC.64 R110, c[0x0][0x3a8] ;  /* 0x0000ea00ff6e7b82 */ /* 0x000e240000000a00 */
[----:B0-----:R-:W-:-:S05]  /*2a70*/  IMAD.WIDE.U32 R110, R109, 0x20, R110 ;  /* 0x000000206d6e7825 */ /* 0x001fca00078e006e */
[----:B------:R4:W-:Y:S04]  /*2a80*/  STG.E.128 desc[UR6][R110.64], R100 ;  /* 0x000000646e007986 */ /* 0x0009e8000c101d06 */
[----:B------:R4:W-:Y:S02]  /*2a90*/  STG.E.128 desc[UR6][R110.64+0x10], R104 ;  /* 0x000010686e007986 */ /* 0x0009e4000c101d06 */
.L_x_10223:
[----:B------:R-:W-:Y:S05]  /*2aa0*/  BSYNC.RECONVERGENT B0 ;  /* 0x0000000000007941 */ /* 0x000fea0003800200 */
.L_x_10222:
[----:B------:R-:W-:Y:S01]  /*2ab0*/  FADD.FTZ R0, RZ, R68 ;  /* 0x00000044ff007221 */ /* 0x000fe20000010000 */
[C---:B------:R-:W-:Y:S01]  /*2ac0*/  ISETP.GT.U32.AND P5, PT, R2.reuse, 0xff, PT ;  /* 0x000000ff0200780c */ /* 0x040fe20003fa4070 */
[----:B------:R-:W-:Y:S01]  /*2ad0*/  BSSY.RECONVERGENT B0, `(.L_x_10226) ;  /* 0x00000a2000007945 */ /* 0x000fe20003800200 */
[C---:B------:R-:W-:Y:S01]  /*2ae0*/  ISETP.GT.U32.AND P6, PT, R2.reuse, 0x17f, PT ;  /* 0x0000017f0200780c */ /* 0x040fe20003fc4070 */
[----:B------:R-:W-:Y:S01]  /*2af0*/  FADD.FTZ R109, R69, R0 ;  /* 0x00000000456d7221 */ /* 0x000fe20000010000 */
[----:B01234-:R-:W-:Y:S02]  /*2b00*/  P2R R110, PR, RZ, 0x1 ;  /* 0x00000001ff6e7803 */ /* 0x01ffe40000000000 */
        /* <DEDUP_REMOVED lines=158> */
.L_x_10227:
[----:B------:R-:W-:Y:S05]  /*34f0*/  BSYNC.RECONVERGENT B0 ;  /* 0x0000000000007941 */ /* 0x000fea0003800200 */
.L_x_10226:
        /* <DEDUP_REMOVED lines=12> */
.L_x_10229:
[----:B------:R-:W-:Y:S05]  /*35c0*/  BSYNC.RECONVERGENT B0 ;  /* 0x0000000000007941 */ /* 0x000fea0003800200 */
.L_x_10228:
[----:B0-----:R-:W0:Y:S01]  /*35d0*/  SHFL.DOWN PT, R0, R127, 0x2, 0x1f ;  /* 0x08401f007f007f89 */ /* 0x001e2200000e0000 */
[-C--:B------:R-:W-:Y:S01]  /*35e0*/  I2FP.F32.S32 R184, R127.reuse ;  /* 0x0000007f00b87245 */ /* 0x080fe20000201400 */
[----:B------:R-:W-:Y:S01]  /*35f0*/  BSSY.RECONVERGENT B0, `(.L_x_10230) ;  /* 0x0000062000007945 */ /* 0x000fe20003800200 */
[----:B------:R-:W-:Y:S01]  /*3600*/  ISETP.NE.AND P5, PT, RZ, UR10, PT ;  /* 0x0000000aff007c0c */ /* 0x000fe2000bfa5270 */
[----:B-1----:R-:W1:Y:S01]  /*3610*/  SHFL.DOWN PT, R109, R110, 0x2, 0x1f ;  /* 0x08401f006e6d7f89 */ /* 0x002e6200000e0000 */
[----:B0-----:R-:W-:Y:S02]  /*3620*/  IADD3 R125, PT, PT, R0, R127, RZ ;  /* 0x0000007f007d7210 */ /* 0x001fe40007ffe0ff */
[----:B------:R-:W-:Y:S02]  /*3630*/  I2FP.F32.S32 R186, R0 ;  /* 0x0000000000ba7245 */ /* 0x000fe40000201400 */
[----:B------:R-:W-:Y:S01]  /*3640*/  I2FP.F32.S32 R126, R125 ;  /* 0x0000007d007e7245 */ /* 0x000fe20000201400 */
[----:B------:R-:W0:Y:S02]  /*3650*/  SHFL.DOWN PT, R190, R125, 0x1, 0x1f ;  /* 0x08201f007dbe7f89 */ /* 0x000e2400000e0000 */
[C---:B-1----:R-:W-:Y:S01]  /*3660*/  FMUL.FTZ R185, R109.reuse, R186 ;  /* 0x000000ba6db97220 */ /* 0x042fe20000410000 */
[----:B------:R-:W1:Y:S01]  /*3670*/  MUFU.RCP R183, R126 ;  /* 0x0000007e00b77308 */ /* 0x000e620000001000 */
[----:B------:R-:W2:Y:S01]  /*3680*/  SHFL.DOWN PT, R0, R111, 0x2, 0x1f ;  /* 0x08401f006f007f89 */ /* 0x000ea200000e0000 */
[----:B------:R-:W-:Y:S01]  /*3690*/  FADD.FTZ R109, -R109, R110 ;  /* 0x0000006e6d6d7221 */ /* 0x000fe20000010100 */
[----:B------:R-:W-:-:S03]  /*36a0*/  FFMA.FTZ R188, R184, R110, R185 ;  /* 0x0000006eb8bc7223 */ /* 0x000fc600000100b9 */
[----:B------:R-:W-:-:S04]  /*36b0*/  FMUL.FTZ R109, R109, R109 ;  /* 0x0000006d6d6d7220 */ /* 0x000fc80000410000 */
[----:B------:R-:W-:-:S04]  /*36c0*/  FMUL.FTZ R109, R109, R184 ;  /* 0x000000b86d6d7220 */ /* 0x000fc80000410000 */
[----:B------:R-:W-:Y:S01]  /*36d0*/  FMUL.FTZ R109, R109, R186 ;  /* 0x000000ba6d6d7220 */ /* 0x000fe20000410000 */
[----:B-1----:R-:W-:Y:S01]  /*36e0*/  FMUL.FTZ R127, R183, R188 ;  /* 0x000000bcb77f7220 */ /* 0x002fe20000410000 */
[----:B0-----:R-:W-:-:S04]  /*36f0*/  IADD3 R110, PT, PT, R125, R190, RZ ;  /* 0x000000be7d6e7210 */ /* 0x001fc80007ffe0ff */
[----:B------:R-:W0:Y:S01]  /*3700*/  SHFL.DOWN PT, R188, R127, 0x1, 0x1f ;  /* 0x08201f007fbc7f89 */ /* 0x000e2200000e0000 */
[----:B------:R-:W-:Y:S01]  /*3710*/  I2FP.F32.S32 R190, R190 ;  /* 0x000000be00be7245 */ /* 0x000fe20000201400 */
[----:B--2---:R-:W-:Y:S01]  /*3720*/  FADD.FTZ R0, R0, R111 ;  /* 0x0000006f00007221 */ /* 0x004fe20000010000 */
[----:B------:R-:W-:Y:S01]  /*3730*/  I2FP.F32.S32 R110, R110 ;  /* 0x0000006e006e7245 */ /* 0x000fe20000201400 */
[----:B------:R-:W1:Y:S02]  /*3740*/  LDC R125, c[0x0][0x448] ;  /* 0x00011200ff7d7b82 */ /* 0x000e640000000800 */
[----:B------:R-:W-:-:S03]  /*3750*/  FFMA.FTZ R0, R183, R109, R0 ;  /* 0x0000006db7007223 */ /* 0x000fc60000010000 */
[----:B------:R-:W2:Y:S02]  /*3760*/  MUFU.RCP R110, R110 ;  /* 0x0000006e006e7308 */ /* 0x000ea40000001000 */
[----:B------:R-:W3:Y:S01]  /*3770*/  SHFL.DOWN PT, R109, R0, 0x1, 0x1f ;  /* 0x08201f00006d7f89 */ /* 0x000ee200000e0000 */
[----:B0-----:R-:W-:-:S04]  /*3780*/  FMUL.FTZ R111, R188, R190 ;  /* 0x000000bebc6f7220 */ /* 0x001fc80000410000 */
[----:B------:R-:W-:Y:S01]  /*3790*/  FFMA.FTZ R111, R126, R127, R111 ;  /* 0x0000007f7e6f7223 */ /* 0x000fe2000001006f */
[----:B------:R-:W-:-:S03]  /*37a0*/  FADD.FTZ R127, R127, -R188 ;  /* 0x800000bc7f7f7221 */ /* 0x000fc60000010000 */
[----:B--2---:R-:W-:Y:S01]  /*37b0*/  FMUL.FTZ R111, R110, R111 ;  /* 0x0000006f6e6f7220 */ /* 0x004fe20000410000 */
[----:B------:R-:W-:Y:S01]  /*37c0*/  FMUL.FTZ R127, R127, R127 ;  /* 0x0000007f7f7f7220 */ /* 0x000fe20000410000 */
[----:B---3--:R-:W-:-:S03]  /*37d0*/  FADD.FTZ R109, R0, R109 ;  /* 0x0000006d006d7221 */ /* 0x008fc60000010000 */
[----:B------:R-:W0:Y:S01]  /*37e0*/  SHFL.IDX PT, R183, R111, RZ, 0x1f ;  /* 0x00001fff6fb77589 */ /* 0x000e2200000e0000 */
[----:B------:R-:W-:-:S04]  /*37f0*/  FMUL.FTZ R127, R126, R127 ;  /* 0x0000007f7e7f7220 */ /* 0x000fc80000410000 */
[----:B------:R-:W-:-:S04]  /*3800*/  FMUL.FTZ R127, R127, R190 ;  /* 0x000000be7f7f7220 */ /* 0x000fc80000410000 */
[----:B------:R-:W-:-:S05]  /*3810*/  FFMA.FTZ R127, R110, R127, R109 ;  /* 0x0000007f6e7f7223 */ /* 0x000fca000001006d */
[----:B------:R-:W1:Y:S01]  /*3820*/  SHFL.IDX PT, R184, R127, RZ, 0x1f ;  /* 0x00001fff7fb87589 */ /* 0x000e6200000e0000 */
[----:B0-----:R-:W-:-:S05]  /*3830*/  FMUL.FTZ R0, R183, R183 ;  /* 0x000000b7b7007220 */ /* 0x001fca0000410000 */
[----:B------:R-:W-:Y:S02]  /*3840*/  FSEL R126, R0, RZ, P5 ;  /* 0x000000ff007e7208 */ /* 0x000fe40002800000 */
[----:B------:R-:W-:Y:S02]  /*3850*/  FSEL R0, R183, RZ, !P5 ;  /* 0x000000ffb7007208 */ /* 0x000fe40006800000 */
        /* <DEDUP_REMOVED lines=25> */
[--C-:B------:R-:W-:Y:S01]  /*39f0*/  FADD.FTZ R108, R68, -R0.reuse ;  /* 0x80000000446c7221 */ /* 0x100fe20000010000 */
[----:B------:R-:W0:Y:S01]  /*3a00*/  LDC.64 R126, c[0x0][0x428] ;  /* 0x00010a00ff7e7b82 */ /* 0x000e220000000a00 */
[----:B------:R-:W-:Y:S01]  /*3a10*/  SHF.L.U32 R109, R128, 0x10, RZ ;  /* 0x00000010806d7819 */ /* 0x000fe200000006ff */
[----:B------:R-:W-:Y:S01]  /*3a20*/  FFMA.FTZ R190, R186, R189, R191 ;  /* 0x000000bdbabe7223 */ /* 0x000fe200000100bf */
[----:B------:R-:W-:Y:S01]  /*3a30*/  SHF.L.U32 R111, R64, 0x10, RZ ;  /* 0x00000010406f7819 */ /* 0x000fe200000006ff */
[----:B------:R-:W-:Y:S01]  /*3a40*/  FMUL.FTZ R108, R125, R108 ;  /* 0x0000006c7d6c7220 */ /* 0x000fe20000410000 */
[--C-:B------:R-:W-:Y:S01]  /*3a50*/  FADD.FTZ R186, R71, -R0.reuse ;  /* 0x8000000047ba7221 */ /* 0x100fe20000010000 */
[--C-:B------:R-:W-:Y:S01]  /*3a60*/  FADD.FTZ R110, R69, -R0.reuse ;  /* 0x80000000456e7221 */ /* 0x100fe20000010000 */
        /* <DEDUP_REMOVED lines=26> */
.L_x_10231:
[----:B------:R-:W-:Y:S05]  /*3c10*/  BSYNC.RECONVERGENT B0 ;  /* 0x0000000000007941 */ /* 0x000fea0003800200 */
.L_x_10230:
        /* <DEDUP_REMOVED lines=51> */
.L_x_10233:
[----:B------:R-:W-:Y:S05]  /*3f50*/  BSYNC.RECONVERGENT B0 ;  /* 0x0000000000007941 */ /* 0x000fea0003800200 */
.L_x_10232:
[----:B------:R-:W-:Y:S04]  /*3f60*/  BSSY.RECONVERGENT B0, `(.L_x_10234) ;  /* 0x0000032000007945 */ /* 0x000fe80003800200 */
[----:B------:R-:W-:Y:S05]  /*3f70*/  @!P2 BRA `(.L_x_10235) ;  /* 0x0000000000c0a947 */ /* 0x000fea0003800000 */
[--C-:B-12---:R-:W-:Y:S01]  /*3f80*/  FADD.FTZ R126, R88, -R0.reuse ;  /* 0x80000000587e7221 */ /* 0x106fe20000010000 */
        /* <DEDUP_REMOVED lines=47> */
.L_x_10235:
[----:B------:R-:W-:Y:S05]  /*4280*/  BSYNC.RECONVERGENT B0 ;  /* 0x0000000000007941 */ /* 0x000fea0003800200 */
.L_x_10234:
        /* <DEDUP_REMOVED lines=50> */
.L_x_10237:
[----:B------:R-:W-:Y:S05]  /*45b0*/  BSYNC.RECONVERGENT B0 ;  /* 0x0000000000007941 */ /* 0x000fea0003800200 */
.L_x_10236:
[----:B------:R-:W-:Y:S04]  /*45c0*/  BSSY.RECONVERGENT B0, `(.L_x_10238) ;  /* 0x0000031000007945 */ /* 0x000fe80003800200 */
[----:B------:R-:W-:Y:S05]  /*45d0*/  @!P4 BRA `(.L_x_10239) ;  /* 0x0000000000bcc947 */ /* 0x000fea0003800000 */
[----:B01234-:R-:W0:Y:S01]  /*45e0*/  LDC.64 R108, c[0x0][0x428] ;  /* 0x00010a00ff6c7b82 */ /* 0x01fe220000000a00 */
[--C-:B------:R-:W-:Y:S01]  /*45f0*/  FADD.FTZ R110, R100, -R0.reuse ;  /* 0x80000000646e7221 */ /* 0x100fe20000010000 */
[--C-:B------:R-:W-:Y:S01]  /*4600*/  FADD.FTZ R182, R102, -R0.reuse ;  /* 0x8000000066b67221 */ /* 0x100fe20000010000 */
[--C-:B------:R-:W-:Y:S01]  /*4610*/  FADD.FTZ R186, R104, -R0.reuse ;  /* 0x8000000068ba7221 */ /* 0x100fe20000010000 */
[----:B------:R-:W-:Y:S01]  /*4620*/  SHF.L.U32 R111, R20, 0x10, RZ ;  /* 0x00000010146f7819 */ /* 0x000fe200000006ff */
[--C-:B------:R-:W-:Y:S01]  /*4630*/  FADD.FTZ R126, R101, -R0.reuse ;  /* 0x80000000657e7221 */ /* 0x100fe20000010000 */
[----:B------:R-:W-:Y:S01]  /*4640*/  SHF.L.U32 R127, R16, 0x10, RZ ;  /* 0x00000010107f7819 */ /* 0x000fe200000006ff */
[--C-:B------:R-:W-:Y:S01]  /*4650*/  FADD.FTZ R184, R103, -R0.reuse ;  /* 0x8000000067b87221 */ /* 0x100fe20000010000 */
[--C-:B------:R-:W-:Y:S01]  /*4660*/  FADD.FTZ R188, R105, -R0.reuse ;  /* 0x8000000069bc7221 */ /* 0x100fe20000010000 */
[--C-:B------:R-:W-:Y:S01]  /*4670*/  FADD.FTZ R190, R106, -R0.reuse ;  /* 0x800000006abe7221 */ /* 0x100fe20000010000 */
[----:B------:R-:W-:Y:S01]  /*4680*/  SHF.L.U32 R183, R21, 0x10, RZ ;  /* 0x0000001015b77819 */ /* 0x000fe200000006ff */
[----:B------:R-:W-:Y:S01]  /*4690*/  FMUL.FTZ R110, R125, R110 ;  /* 0x0000006e7d6e7220 */ /* 0x000fe20000410000 */
[----:B------:R-:W-:Y:S01]  /*46a0*/  SHF.L.U32 R185, R17, 0x10, RZ ;  /* 0x0000001011b97819 */ /* 0x000fe200000006ff */
[----:B------:R-:W-:Y:S01]  /*46b0*/  FADD.FTZ R0, R107, -R0 ;  /* 0x800000006b007221 */ /* 0x000fe20000010000 */
[----:B------:R-:W-:Y:S01]  /*46c0*/  SHF.L.U32 R187, R22, 0x10, RZ ;  /* 0x0000001016bb7819 */ /* 0x000fe200000006ff */
[C---:B------:R-:W-:Y:S01]  /*46d0*/  FMUL.FTZ R182, R125.reuse, R182 ;  /* 0x000000b67db67220 */ /* 0x040fe20000410000 */
[----:B------:R-:W-:Y:S01]  /*46e0*/  SHF.L.U32 R189, R18, 0x10, RZ ;  /* 0x0000001012bd7819 */ /* 0x000fe200000006ff */
        /* <DEDUP_REMOVED lines=8> */
[----:B------:R-:W-:Y:S01]  /*4770*/  FFMA.FTZ R110, R186, R187, R189 ;  /* 0x000000bbba6e7223 */ /* 0x000fe200000100bd */
[----:B------:R-:W-:-:S02]  /*4780*/  SHF.L.U32 R111, R139, 0x10, RZ ;  /* 0x000000108b6f7819 */ /* 0x000fc400000006ff */
[----:B------:R-:W-:Y:S02]  /*4790*/  SHF.L.U32 R183, R137, 0x10, RZ ;  /* 0x0000001089b77819 */ /* 0x000fe400000006ff */
[----:B------:R-:W-:Y:S02]  /*47a0*/  SHF.L.U32 R187, R135, 0x10, RZ ;  /* 0x0000001087bb7819 */ /* 0x000fe400000006ff */
[----:B------:R-:W-:Y:S02]  /*47b0*/  SHF.L.U32 R191, R23, 0x10, RZ ;  /* 0x0000001017bf7819 */ /* 0x000fe400000006ff */
[----:B------:R-:W-:Y:S02]  /*47c0*/  SHF.L.U32 R193, R19, 0x10, RZ ;  /* 0x0000001013c17819 */ /* 0x000fe400000006ff */
[----:B------:R-:W-:Y:S02]  /*47d0*/  SHF.L.U32 R195, R133, 0x10, RZ ;  /* 0x0000001085c37819 */ /* 0x000fe400000006ff */
[----:B------:R-:W-:Y:S01]  /*47e0*/  SHF.L.U32 R197, R132, 0x10, RZ ;  /* 0x0000001084c57819 */ /* 0x000fe200000006ff */
[----:B------:R-:W-:Y:S01]  /*47f0*/  FFMA.FTZ R190, R190, R191, R193 ;  /* 0x000000bfbebe7223 */ /* 0x000fe200000100c1 */
[----:B------:R-:W-:-:S02]  /*4800*/  SHF.L.U32 R189, R134, 0x10, RZ ;  /* 0x0000001086bd7819 */ /* 0x000fc400000006ff */
[----:B------:R-:W-:Y:S01]  /*4810*/  SHF.L.U32 R185, R136, 0x10, RZ ;  /* 0x0000001088b97819 */ /* 0x000fe200000006ff */
[----:B------:R-:W-:Y:S01]  /*4820*/  FFMA.FTZ R195, R0, R195, R197 ;  /* 0x000000c300c37223 */ /* 0x000fe200000100c5 */
[----:B------:R-:W-:Y:S01]  /*4830*/  SHF.L.U32 R125, R138, 0x10, RZ ;  /* 0x000000108a7d7819 */ /* 0x000fe200000006ff */
[----:B------:R-:W-:Y:S02]  /*4840*/  FFMA.FTZ R187, R188, R187, R189 ;  /* 0x000000bbbcbb7223 */ /* 0x000fe400000100bd */
[----:B------:R-:W-:Y:S02]  /*4850*/  FFMA.FTZ R183, R184, R183, R185 ;  /* 0x000000b7b8b77223 */ /* 0x000fe400000100b9 */
[----:B------:R-:W-:Y:S01]  /*4860*/  FFMA.FTZ R126, R126, R111, R125 ;  /* 0x0000006f7e7e7223 */ /* 0x000fe2000001007d */
[----:B0-----:R-:W-:Y:S01]  /*4870*/  IMAD.WIDE.U32 R124, R124, 0x10, R108 ;  /* 0x000000107c7c7825 */ /* 0x001fe200078e006c */
[----:B------:R-:W-:Y:S02]  /*4880*/  F2FP.BF16.F32.PACK_AB R111, R195, R190 ;  /* 0x000000bec36f723e */ /* 0x000fe400000010ff */
[----:B------:R-:W-:-:S02]  /*4890*/  F2FP.BF16.F32.PACK_AB R110, R187, R110 ;  /* 0x0000006ebb6e723e */ /* 0x000fc400000010ff */
[----:B------:R-:W-:Y:S02]  /*48a0*/  F2FP.BF16.F32.PACK_AB R109, R183, R182 ;  /* 0x000000b6b76d723e */ /* 0x000fe400000010ff */
[----:B------:R-:W-:-:S05]  /*48b0*/  F2FP.BF16.F32.PACK_AB R108, R126, R127 ;  /* 0x0000007f7e6c723e */ /* 0x000fca00000010ff */
[----:B------:R0:W-:Y:S02]  /*48c0*/  STG.E.128 desc[UR6][R124.64], R108 ;  /* 0x0000006c7c007986 */ /* 0x0001e4000c101d06 */
.L_x_10239:
[----:B------:R-:W-:Y:S05]  /*48d0*/  BSYNC.RECONVERGENT B0 ;  /* 0x0000000000007941 */ /* 0x000fea0003800200 */
.L_x_10238:
[----:B01234-:R-:W0:Y:S01]  /*48e0*/  LDC.64 R108, c[0x0][0x380] ;  /* 0x0000e000ff6c7b82 */ /* 0x01fe220000000a00 */
[----:B------:R-:W-:Y:S01]  /*48f0*/  UPLOP3.LUT UP1, UPT, UPT, UPT, UP1, 0x40, 0x4 ;  /* 0x000000000004789c */ /* 0x000fe20003f2e810 */
[----:B0-----:R-:W-:-:S04]  /*4900*/  IADD3 R3, PT, PT, R3, R108, RZ ;  /* 0x0000006c03037210 */ /* 0x001fc80007ffe0ff */
[----:B------:R-:W-:-:S13]  /*4910*/  ISETP.GE.AND P1, PT, R3, R109, PT ;  /* 0x0000006d0300720c */ /* 0x000fda0003f26270 */
[----:B------:R-:W-:Y:S05]  /*4920*/  @!P1 BRA `(.L_x_10240) ;  /* 0xffffffc400049947 */ /* 0x000fea000383ffff */
[----:B------:R-:W-:Y:S05]  /*4930*/  EXIT ;  /* 0x000000000000794d */ /* 0x000fea0003800000 */
.L_x_10241:
        /* <DEDUP_REMOVED lines=12> */
.L_x_34032:


//--------------------- .text._ZN10layer_norm13ln_fwd_kernelINS_13Kernel_traitsI13__nv_bfloat16S2_fS2_fjLj5120ELj1ELj1ELj4ELj16ENS_18Kernel_traits_baseILj5120ES2_S2_fS2_fjLj128EEEEELb0ELb1ELb0ELb1EEEvNS_9FwdParamsE --------------------------
	.section	.text._ZN10layer_norm13ln_fwd_kernelINS_13Kernel_traitsI13__nv_bfloat16S2_fS2_fjLj5120ELj1ELj1ELj4ELj16ENS_18Kernel_traits_baseILj5120ES2_S2_fS2_fjLj128EEEEELb0ELb1ELb0ELb1EEEvNS_9FwdParamsE,"ax",@progbits
	.align	128
        .global         _ZN10layer_norm13ln_fwd_kernelINS_13Kernel_traitsI13__nv_bfloat16S2_fS2_fjLj5120ELj1ELj1ELj4ELj16ENS_18Kernel_traits_baseILj5120ES2_S2_fS2_fjLj128EEEEELb0ELb1ELb0ELb1EEEvNS_9FwdParamsE
        .type           _ZN10layer_norm13ln_fwd_kernelINS_13Kernel_traitsI13__nv_bfloat16S2_fS2_fjLj5120ELj1ELj1ELj4ELj16ENS_18Kernel_traits_baseILj5120ES2_S2_fS2_fjLj128EEEEELb0ELb1ELb0ELb1EEEvNS_9FwdParamsE,@function
        .size           _ZN10layer_norm13ln_fwd_kernelINS_13Kernel_traitsI13__nv_bfloat16S2_fS2_fjLj5120ELj1ELj1ELj4ELj16ENS_18Kernel_traits_baseILj5120ES2_S2_fS2_fjLj128EEEEELb0ELb1ELb0ELb1EEEvNS_9FwdParamsE,(.L_x_34033 - _ZN10layer_norm13ln_fwd_kernelINS_13Kernel_traitsI13__nv_bfloat16S2_fS2_fjLj5120ELj1ELj1ELj4ELj16ENS_18Kernel_traits_baseILj5120ES2_S2_fS2_fjLj128EEEEELb0ELb1ELb0ELb1EEEvNS_9FwdParamsE)
        .other          _ZN10layer_norm13ln_fwd_kernelINS_13Kernel_traitsI13__nv_bfloat16S2_fS2_fjLj5120ELj1ELj1ELj4ELj16ENS_18Kernel_traits_baseILj5120ES2_S2_fS2_fjLj128EEEEELb0ELb1ELb0ELb1EEEvNS_9FwdParamsE,@"STO_CUDA_ENTRY STV_DEFAULT"
_ZN10layer_norm13ln_fwd_kernelINS_13Kernel_traitsI13__nv_bfloat16S2_fS2_fjLj5120ELj1ELj1ELj4ELj16ENS_18Kernel_traits_baseILj5120ES2_S2_fS2_fjLj128EEEEELb0ELb1ELb0ELb1EEEvNS_9FwdParamsE:
.text._ZN10layer_norm13ln_fwd_kernelINS_13Kernel_traitsI13__nv_bfloat16S2_fS2_fjLj5120ELj1ELj1ELj4ELj16ENS_18Kernel_traits_baseILj5120ES2_S2_fS2_fjLj128EEEEELb0ELb1ELb0ELb1EEEvNS_9FwdParamsE:
        /* <DEDUP_REMOVED lines=31> */
.L_x_10242:
        /* <DEDUP_REMOVED lines=24> */
.L_x_10243:
[----:B------:R-:W0:Y:S02]  /*0370*/  LDCU UR4, c[0x0][0x384] ;  /* 0x00007080ff0477ac */ /* 0x000e240008000800 */
[----:B0-----:R-:W-:-:S13]  /*0380*/  ISETP.GE.AND P0, PT, R151, UR4, PT ;  /* 0x0000000497007c0c */ /* 0x001fda000bf06270 */
[----:B------:R-:W-:Y:S05]  /*0390*/  @P0 EXIT ;  /* 0x000000000000094d */ /* 0x000fea0003800000 */
[----:B--2---:R-:W0:Y:S01]  /*03a0*/  LDC.64 R2, c[0x0][0x3e0] ;  /* 0x0000f800ff027b82 */ /* 0x004e220000000a00 */
[----:B-----5:R-:W-:Y:S01]  /*03b0*/  PRMT R150, R45, 0x7632, R150 ;  /* 0x000076322d967816 */ /* 0x020fe20000000096 */
[----:B------:R-:W-:Y:S01]  /*03c0*/  UPLOP3.LUT UP0, UPT, UPT, UPT, UPT, 0x40, 0x4 ;  /* 0x000000000004789c */ /* 0x000fe20003f0e870 */
[----:B------:R-:W-:Y:S01]  /*03d0*/  PRMT R149, R25, 0x7632, R149 ;  /* 0x0000763219957816 */ /* 0x000fe20000000095 */
[----:B------:R-:W1:Y:S01]  /*03e0*/  LDCU UR10, c[0x0][0x388] ;  /* 0x00007100ff0a77ac */ /* 0x000e620008000800 */
        /* <DEDUP_REMOVED lines=8> */
[----:B------:R-:W4:Y:S01]  /*0470*/  LDCU.64 UR8, c[0x0][0x3a0] ;  /* 0x00007400ff0877ac */ /* 0x000f220008000a00 */
[----:B------:R-:W-:Y:S02]  /*0480*/  PRMT R142, R41, 0x7632, R142 ;  /* 0x00007632298e7816 */ /* 0x000fe4000000008e */
[----:B------:R-:W-:Y:S02]  /*0490*/  PRMT R141, R21, 0x7632, R141 ;  /* 0x00007632158d7816 */ /* 0x000fe4000000008d */
[----:B------:R-:W-:Y:S02]  /*04a0*/  PRMT R140, R40, 0x7632, R140 ;  /* 0x00007632288c7816 */ /* 0x000fe4000000008c */
[----:B------:R-:W-:Y:S02]  /*04b0*/  PRMT R139, R20, 0x7632, R139 ;  /* 0x00007632148b7816 */ /* 0x000fe4000000008b */
[----:B0-----:R-:W-:-:S02]  /*04c0*/  ISETP.NE.U32.AND P0, PT, R2, RZ, PT ;  /* 0x000000ff0200720c */ /* 0x001fc40003f05070 */
        /* <DEDUP_REMOVED lines=28> */
[----:B-1234-:R-:W-:-:S07]  /*0690*/  PRMT R129, R56, 0x7632, R129 ;  /* 0x0000763238817816 */ /* 0x01efce0000000081 */
.L_x_10258:
[----:B0-----:R-:W0:Y:S01]  /*06a0*/  @P0 LDC.64 R88, c[0x0][0x3e0] ;  /* 0x0000f800ff580b82 */ /* 0x001e220000000a00 */
[----:B------:R-:W-:-:S05]  /*06b0*/  IMAD R84, R151, UR10, RZ ;  /* 0x0000000a97547c24 */ /* 0x000fca000f8e02ff */
[----:B------:R-:W-:Y:S02]  /*06c0*/  SHF.R.S32.HI R85, RZ, 0x1f, R84 ;  /* 0x0000001fff557819 */ /* 0x000fe40000011454 */
[----:B------:R-:W1:Y:S02]  /*06d0*/  LDC.64 R122, c[0x0][0x390] ;  /* 0x0000e400ff7a7b82 */ /* 0x000e640000000a00 */
[----:B------:R-:W-:-:S04]  /*06e0*/  LEA.HI R85, R85, R84, RZ, 0x3 ;  /* 0x0000005455557211 */ /* 0x000fc800078f18ff */
[----:B------:R-:W-:Y:S01]  /*06f0*/  LEA.HI.SX32 R153, R85, R152, 0x1d ;  /* 0x0000009855997211 */ /* 0x000fe200078feaff */
[----:B0-----:R-:W-:-:S06]  /*0700*/  @P0 IMAD.WIDE R88, R151, 0x2, R88 ;  /* 0x0000000297580825 */ /* 0x001fcc00078e0258 */
[----:B------:R-:W2:Y:S01]  /*0710*/  @P0 LDG.E.U16 R88, desc[UR6][R88.64] ;  /* 0x0000000658580981 */ /* 0x000ea2000c1e1500 */
[----:B-1----:R-:W-:-:S06]  /*0720*/  IMAD.WIDE.U32 R84, R153, 0x10, R122 ;  /* 0x0000001099547825 */ /* 0x002fcc00078e007a */
[----:B------:R-:W5:Y:S01]  /*0730*/  LDG.E.128 R84, desc[UR6][R84.64] ;  /* 0x0000000654547981 */ /* 0x000f62000c1e1d00 */
[----:B------:R-:W-:Y:S01]  /*0740*/  ISETP.NE.U32.AND P1, PT, RZ, UR8, PT ;  /* 0x00000008ff007c0c */ /* 0x000fe2000bf25070 */
[----:B------:R-:W-:-:S03]  /*0750*/  HFMA2 R120, -RZ, RZ, 1.875, 0 ;  /* 0x3f800000ff787431 */ /* 0x000fc600000001ff */
[----:B------:R-:W-:Y:S02]  /*0760*/  ISETP.NE.AND.EX P1, PT, RZ, UR9, PT, P1 ;  /* 0x00000009ff007c0c */ /* 0x000fe4000bf25310 */
[----:B--2---:R-:W-:-:S11]  /*0770*/  @P0 SHF.L.U32 R120, R88, 0x10, RZ ;  /* 0x0000001058780819 */ /* 0x004fd600000006ff */
[----:B------:R-:W-:Y:S05]  /*0780*/  @!P1 BRA `(.L_x_10244) ;  /* 0x0000000000a49947 */ /* 0x000fea0003800000 */
        /* <DEDUP_REMOVED lines=8> */
[----:B------:R-:W-:Y:S01]  /*0810*/  PRMT R96, R87, 0x7632, R96 ;  /* 0x0000763257607816 */ /* 0x000fe20000000060 */
[-C--:B------:R-:W-:Y:S01]  /*0820*/  FMUL.FTZ R93, R93, R120.reuse ;  /* 0x000000785d5d7220 */ /* 0x080fe20000410000 */
[----:B------:R-:W-:Y:S02]  /*0830*/  SHF.L.U32 R97, R87, 0x10, RZ ;  /* 0x0000001057617819 */ /* 0x000fe400000006ff */
[----:B------:R-:W-:Y:S02]  /*0840*/  SHF.L.U32 R91, R84, 0x10, RZ ;  /* 0x00000010545b7819 */ /* 0x000fe400000006ff */
[C---:B------:R-:W-:Y:S01]  /*0850*/  PRMT R94, R86.reuse, 0x7632, R94 ;  /* 0x00007632565e7816 */ /* 0x040fe2000000005e */
[-C--:B------:R-:W-:Y:S01]  /*0860*/  FMUL.FTZ R97, R97, R120.reuse ;  /* 0x0000007861617220 */ /* 0x080fe20000410000 */
[----:B------:R-:W-:Y:S01]  /*0870*/  SHF.L.U32 R95, R86, 0x10, RZ ;  /* 0x00000010565f7819 */ /* 0x000fe200000006ff */
[-C--:B------:R-:W-:Y:S01]  /*0880*/  FMUL.FTZ R86, R85, R120.reuse ;  /* 0x0000007855567220 */ /* 0x080fe20000410000 */
[----:B------:R-:W-:Y:S01]  /*0890*/  SHF.L.U32 R87, R129, 0x10, RZ ;  /* 0x0000001081577819 */ /* 0x000fe200000006ff */
[-C--:B------:R-:W-:Y:S01]  /*08a0*/  FMUL.FTZ R91, R91, R120.reuse ;  /* 0x000000785b5b7220 */ /* 0x080fe20000410000 */
[----:B0-----:R-:W-:Y:S01]  /*08b0*/  SHF.L.U32 R89, R92, 0x10, RZ ;  /* 0x000000105c597819 */ /* 0x001fe200000006ff */
[----:B------:R-:W-:Y:S01]  /*08c0*/  FMUL.FTZ R95, R95, R120 ;  /* 0x000000785f5f7220 */ /* 0x000fe20000410000 */
[----:B------:R-:W-:-:S02]  /*08d0*/  SHF.L.U32 R88, R57, 0x10, RZ ;  /* 0x0000001039587819 */ /* 0x000fc400000006ff */
[----:B------:R-:W-:Y:S01]  /*08e0*/  SHF.L.U32 R84, R56, 0x10, RZ ;  /* 0x0000001038547819 */ /* 0x000fe200000006ff */
[----:B------:R-:W-:Y:S01]  /*08f0*/  FMUL.FTZ R90, R89, R120 ;  /* 0x00000078595a7220 */ /* 0x000fe20000410000 */
[----:B------:R-:W-:Y:S02]  /*0900*/  SHF.L.U32 R92, R128, 0x10, RZ ;  /* 0x00000010805c7819 */ /* 0x000fe400000006ff */
[----:B------:R-:W-:Y:S01]  /*0910*/  SHF.L.U32 R89, R94, 0x10, RZ ;  /* 0x000000105e597819 */ /* 0x000fe200000006ff */
[----:B--2---:R-:W-:Y:S01]  /*0920*/  FFMA.FTZ R85, R86, R87, R77 ;  /* 0x0000005756557223 */ /* 0x004fe2000001004d */
[----:B------:R-:W-:Y:S01]  /*0930*/  FFMA.FTZ R86, R93, R88, R78 ;  /* 0x000000585d567223 */ /* 0x000fe2000001004e */
[----:B------:R-:W-:Y:S01]  /*0940*/  SHF.L.U32 R93, R96, 0x10, RZ ;  /* 0x00000010605d7819 */ /* 0x000fe200000006ff */
[----:B------:R-:W-:Y:S01]  /*0950*/  FFMA.FTZ R84, R91, R84, R76 ;  /* 0x000000545b547223 */ /* 0x000fe2000001004c */
[----:B------:R-:W-:Y:S01]  /*0960*/  FFMA.FTZ R87, R90, R92, R79 ;  /* 0x0000005c5a577223 */ /* 0x000fe2000001004f */
[----:B------:R-:W-:Y:S01]  /*0970*/  SHF.L.U32 R91, R127, 0x10, RZ ;  /* 0x000000107f5b7819 */ /* 0x000fe200000006ff */
[-C--:B------:R-:W-:Y:S01]  /*0980*/  FMUL.FTZ R90, R89, R120.reuse ;  /* 0x00000078595a7220 */ /* 0x080fe20000410000 */
[----:B------:R-:W-:Y:S01]  /*0990*/  SHF.L.U32 R88, R58, 0x10, RZ ;  /* 0x000000103a587819 */ /* 0x000fe200000006ff */
[----:B------:R-:W-:Y:S01]  /*09a0*/  FMUL.FTZ R94, R93, R120 ;  /* 0x000000785d5e7220 */ /* 0x000fe20000410000 */
[----:B------:R-:W-:Y:S01]  /*09b0*/  SHF.L.U32 R92, R59, 0x10, RZ ;  /* 0x000000103b5c7819 */ /* 0x000fe200000006ff */
[----:B---3--:R-:W-:Y:S01]  /*09c0*/  FFMA.FTZ R89, R90, R91, R81 ;  /* 0x0000005b5a597223 */ /* 0x008fe20000010051 */
[----:B------:R-:W-:Y:S01]  /*09d0*/  SHF.L.U32 R96, R126, 0x10, RZ ;  /* 0x000000107e607819 */ /* 0x000fe200000006ff */
[----:B------:R-:W-:-:S02]  /*09e0*/  FFMA.FTZ R88, R95, R88, R80 ;  /* 0x000000585f587223 */ /* 0x000fc40000010050 */
[----:B------:R-:W-:Y:S02]  /*09f0*/  FFMA.FTZ R90, R97, R92, R82 ;  /* 0x0000005c615a7223 */ /* 0x000fe40000010052 */
[----:B------:R-:W-:Y:S01]  /*0a00*/  FFMA.FTZ R91, R94, R96, R83 ;  /* 0x000000605e5b7223 */ /* 0x000fe20000010053 */
[----:B------:R-:W-:Y:S06]  /*0a10*/  BRA `(.L_x_10245) ;  /* 0x0000000000907947 */ /* 0x000fec0003800000 */
.L_x_10244:
[C---:B-----5:R-:W-:Y:S02]  /*0a20*/  PRMT R93, R85.reuse, 0x7632, R93 ;  /* 0x00007632555d7816 */ /* 0x060fe4000000005d */
[----:B------:R-:W-:Y:S02]  /*0a30*/  SHF.L.U32 R85, R85, 0x10, RZ ;  /* 0x0000001055557819 */ /* 0x000fe400000006ff */
[C---:B------:R-:W-:Y:S02]  /*0a40*/  PRMT R95, R86.reuse, 0x7632, R95 ;  /* 0x00007632565f7816 */ /* 0x040fe4000000005f */
[----:B------:R-:W-:Y:S01]  /*0a50*/  SHF.L.U32 R97, R86, 0x10, RZ ;  /* 0x0000001056617819 */ /* 0x000fe200000006ff */
[-C--:B------:R-:W-:Y:S01]  /*0a60*/  FMUL.FTZ R85, R85, R120.reuse ;  /* 0x0000007855557220 */ /* 0x080fe20000410000 */
[----:B------:R-:W-:Y:S02]  /*0a70*/  SHF.L.U32 R86, R57, 0x10, RZ ;  /* 0x0000001039567819 */ /* 0x000fe400000006ff */
[C---:B------:R-:W-:Y:S01]  /*0a80*/  PRMT R89, R84.reuse, 0x7632, R89 ;  /* 0x0000763254597816 */ /* 0x040fe20000000059 */
[----:B------:R-:W-:Y:S01]  /*0a90*/  FMUL.FTZ R97, R97, R120 ;  /* 0x0000007861617220 */ /* 0x000fe20000410000 */
[----:B------:R-:W-:Y:S01]  /*0aa0*/  SHF.L.U32 R91, R84, 0x10, RZ ;  /* 0x00000010545b7819 */ /* 0x000fe200000006ff */
[----:B------:R-:W-:Y:S01]  /*0ab0*/  FMUL.FTZ R86, R85, R86 ;  /* 0x0000005655567220 */ /* 0x000fe20000410000 */
[----:B------:R-:W-:-:S02]  /*0ac0*/  PRMT R98, R87, 0x7632, R98 ;  /* 0x0000763257627816 */ /* 0x000fc40000000062 */
[----:B------:R-:W-:Y:S01]  /*0ad0*/  SHF.L.U32 R87, R87, 0x10, RZ ;  /* 0x0000001057577819 */ /* 0x000fe200000006ff */
[-C--:B------:R-:W-:Y:S01]  /*0ae0*/  FMUL.FTZ R91, R91, R120.reuse ;  /* 0x000000785b5b7220 */ /* 0x080fe20000410000 */
[----:B------:R-:W-:Y:S02]  /*0af0*/  SHF.L.U32 R84, R56, 0x10, RZ ;  /* 0x0000001038547819 */ /* 0x000fe400000006ff */
        /* <DEDUP_REMOVED lines=22> */
.L_x_10245:
[----:B------:R-:W0:Y:S01]  /*0c60*/  LDC.64 R160, c[0x0][0x3a8] ;  /* 0x0000ea00ffa07b82 */ /* 0x000e220000000a00 */
[----:B------:R-:W-:-:S05]  /*0c70*/  IADD3 R154, PT, PT, R153, 0x80, RZ ;  /* 0x00000080999a7810 */ /* 0x000fca0007ffe0ff */
[----:B------:R-:W-:Y:S02]  /*0c80*/  IMAD.WIDE.U32 R92, R154, 0x10, R122 ;  /* 0x000000109a5c7825 */ /* 0x000fe400078e007a */
[----:B------:R-:W1:Y:S02]  /*0c90*/  @P1 LDC.64 R96, c[0x0][0x3a0] ;  /* 0x0000e800ff601b82 */ /* 0x000e640000000a00 */
[----:B0-----:R-:W-:-:S05]  /*0ca0*/  IMAD.WIDE.U32 R98, R153, 0x20, R160 ;  /* 0x0000002099627825 */ /* 0x001fca00078e00a0 */
[----:B------:R0:W-:Y:S01]  /*0cb0*/  STG.E.128 desc[UR6][R98.64], R84 ;  /* 0x0000005462007986 */ /* 0x0001e2000c101d06 */
[----:B-1----:R-:W-:-:S03]  /*0cc0*/  @P1 IMAD.WIDE.U32 R96, R154, 0x20, R96 ;  /* 0x000000209a601825 */ /* 0x002fc600078e0060 */
[----:B------:R0:W-:Y:S04]  /*0cd0*/  STG.E.128 desc[UR6][R98.64+0x10], R88 ;  /* 0x0000105862007986 */ /* 0x0001e8000c101d06 */
[----:B------:R0:W5:Y:S04]  /*0ce0*/  @P1 LDG.E.128 R76, desc[UR6][R96.64] ;  /* 0x00000006604c1981 */ /* 0x000168000c1e1d00 */
[----:B------:R0:W5:Y:S04]  /*0cf0*/  @P1 LDG.E.128 R80, desc[UR6][R96.64+0x10] ;  /* 0x0000100660501981 */ /* 0x000168000c1e1d00 */
[----:B------:R-:W5:Y:S01]  /*0d00*/  LDG.E.128 R92, desc[UR6][R92.64] ;  /* 0x000000065c5c7981 */ /* 0x000f62000c1e1d00 */
[----:B------:R-:W-:Y:S05]  /*0d10*/  @!P1 BRA `(.L_x_10246) ;  /* 0x0000000000949947 */ /* 0x000fea0003800000 */
[C---:B-----5:R-:W-:Y:S02]  /*0d20*/  PRMT R102, R95.reuse, 0x7632, R102 ;  /* 0x000076325f667816 */ /* 0x060fe40000000066 */
[----:B------:R-:W-:Y:S02]  /*0d30*/  SHF.L.U32 R95, R95, 0x10, RZ ;  /* 0x000000105f5f7819 */ /* 0x000fe400000006ff */
[----:B0-----:R-:W-:Y:S02]  /*0d40*/  SHF.L.U32 R99, R92, 0x10, RZ ;  /* 0x000000105c637819 */ /* 0x001fe400000006ff */
[----:B------:R-:W-:Y:S01]  /*0d50*/  PRMT R100, R93, 0x7632, R100 ;  /* 0x000076325d647816 */ /* 0x000fe20000000064 */
[-C--:B------:R-:W-:Y:S01]  /*0d60*/  FMUL.FTZ R95, R95, R120.reuse ;  /* 0x000000785f5f7220 */ /* 0x080fe20000410000 */
[----:B------:R-:W-:Y:S01]  /*0d70*/  SHF.L.U32 R98, R63, 0x10, RZ ;  /* 0x000000103f627819 */ /* 0x000fe200000006ff */
[----:B------:R-:W-:Y:S01]  /*0d80*/  FMUL.FTZ R99, R99, R120 ;  /* 0x0000007863637220 */ /* 0x000fe20000410000 */
[----:B------:R-:W-:-:S02]  /*0d90*/  SHF.L.U32 R93, R93, 0x10, RZ ;  /* 0x000000105d5d7819 */ /* 0x000fc400000006ff */
[----:B------:R-:W-:Y:S01]  /*0da0*/  SHF.L.U32 R103, R94, 0x10, RZ ;  /* 0x000000105e677819 */ /* 0x000fe200000006ff */
[----:B------:R-:W-:Y:S01]  /*0db0*/  FFMA.FTZ R98, R95, R98, R82 ;  /* 0x000000625f627223 */ /* 0x000fe20000010052 */
[----:B------:R-:W-:Y:S01]  /*0dc0*/  PRMT R97, R92, 0x7632, R97 ;  /* 0x000076325c617816 */ /* 0x000fe20000000061 */
        /* <DEDUP_REMOVED lines=26> */
.L_x_10246:
[C---:B-----5:R-:W-:Y:S02]  /*0f70*/  PRMT R101, R93.reuse, 0x7632, R101 ;  /* 0x000076325d657816 */ /* 0x060fe40000000065 */
[----:B------:R-:W-:Y:S02]  /*0f80*/  SHF.L.U32 R93, R93, 0x10, RZ ;  /* 0x000000105d5d7819 */ /* 0x000fe400000006ff */
[C---:B------:R-:W-:Y:S02]  /*0f90*/  PRMT R103, R94.reuse, 0x7632, R103 ;  /* 0x000076325e677816 */ /* 0x040fe40000000067 */
[----:B------:R-:W-:Y:S01]  /*0fa0*/  SHF.L.U32 R105, R94, 0x10, RZ ;  /* 0x000000105e697819 */ /* 0x000fe200000006ff */
[-C--:B------:R-:W-:Y:S01]  /*0fb0*/  FMUL.FTZ R93, R93, R120.reuse ;  /* 0x000000785d5d7220 */ /* 0x080fe20000410000 */
[----:B------:R-:W-:Y:S02]  /*0fc0*/  SHF.L.U32 R94, R61, 0x10, RZ ;  /* 0x000000103d5e7819 */ /* 0x000fe400000006ff */
[C---:B0-----:R-:W-:Y:S01]  /*0fd0*/  PRMT R97, R92.reuse, 0x7632, R97 ;  /* 0x000076325c617816 */ /* 0x041fe20000000061 */
        /* <DEDUP_REMOVED lines=29> */
.L_x_10247:
[----:B------:R-:W0:Y:S01]  /*11b0*/  @P1 LDC.64 R104, c[0x0][0x3a0] ;  /* 0x0000e800ff681b82 */ /* 0x000e220000000a00 */
[----:B------:R-:W-:Y:S01]  /*11c0*/  IADD3 R155, PT, PT, R153, 0x100, RZ ;  /* 0x00000100999b7810 */ /* 0x000fe20007ffe0ff */
[----:B------:R-:W-:-:S04]  /*11d0*/  IMAD.WIDE.U32 R106, R154, 0x20, R160 ;  /* 0x000000209a6a7825 */ /* 0x000fc800078e00a0 */
[C---:B------:R-:W-:Y:S01]  /*11e0*/  IMAD.WIDE.U32 R100, R155.reuse, 0x10, R122 ;  /* 0x000000109b647825 */ /* 0x040fe200078e007a */
[----:B------:R1:W-:Y:S04]  /*11f0*/  STG.E.128 desc[UR6][R106.64], R92 ;  /* 0x0000005c6a007986 */ /* 0x0003e8000c101d06 */
[----:B------:R1:W-:Y:S04]  /*1200*/  STG.E.128 desc[UR6][R106.64+0x10], R96 ;  /* 0x000010606a007986 */ /* 0x0003e8000c101d06 */
[----:B------:R-:W5:Y:S01]  /*1210*/  LDG.E.128 R100, desc[UR6][R100.64] ;  /* 0x0000000664647981 */ /* 0x000f62000c1e1d00 */
[----:B0-----:R-:W-:-:S05]  /*1220*/  @P1 IMAD.WIDE.U32 R104, R155, 0x20, R104 ;  /* 0x000000209b681825 */ /* 0x001fca00078e0068 */
[----:B------:R1:W5:Y:S04]  /*1230*/  @P1 LDG.E.128 R76, desc[UR6][R104.64] ;  /* 0x00000006684c1981 */ /* 0x000368000c1e1d00 */
[----:B------:R1:W5:Y:S01]  /*1240*/  @P1 LDG.E.128 R80, desc[UR6][R104.64+0x10] ;  /* 0x0000100668501981 */ /* 0x000362000c1e1d00 */
[----:B------:R-:W-:Y:S05]  /*1250*/  @!P1 BRA `(.L_x_10248) ;  /* 0x0000000000949947 */ /* 0x000fea0003800000 */
[C---:B-----5:R-:W-:Y:S02]  /*1260*/  PRMT R110, R103.reuse, 0x7632, R110 ;  /* 0x00007632676e7816 */ /* 0x060fe4000000006e */
[----:B------:R-:W-:Y:S02]  /*1270*/  SHF.L.U32 R103, R103, 0x10, RZ ;  /* 0x0000001067677819 */ /* 0x000fe400000006ff */
[----:B-1----:R-:W-:Y:S02]  /*1280*/  SHF.L.U32 R107, R100, 0x10, RZ ;  /* 0x00000010646b7819 */ /* 0x002fe400000006ff */
        /* <DEDUP_REMOVED lines=34> */
.L_x_10248:
[C---:B-----5:R-:W-:Y:S02]  /*14b0*/  PRMT R109, R101.reuse, 0x7632, R109 ;  /* 0x00007632656d7816 */ /* 0x060fe4000000006d */
[----:B------:R-:W-:Y:S02]  /*14c0*/  SHF.L.U32 R101, R101, 0x10, RZ ;  /* 0x0000001065657819 */ /* 0x000fe400000006ff */
[C---:B------:R-:W-:Y:S02]  /*14d0*/  PRMT R111, R102.reuse, 0x7632, R111 ;  /* 0x00007632666f7816 */ /* 0x040fe4000000006f */
[----:B------:R-:W-:Y:S01]  /*14e0*/  SHF.L.U32 R113, R102, 0x10, RZ ;  /* 0x0000001066717819 */ /* 0x000fe200000006ff */
[-C--:B------:R-:W-:Y:S01]  /*14f0*/  FMUL.FTZ R101, R101, R120.reuse ;  /* 0x0000007865657220 */ /* 0x080fe20000410000 */
[----:B------:R-:W-:Y:S02]  /*1500*/  SHF.L.U32 R102, R65, 0x10, RZ ;  /* 0x0000001041667819 */ /* 0x000fe400000006ff */
[C---:B-1----:R-:W-:Y:S01]  /*1510*/  PRMT R105, R100.reuse, 0x7632, R105 ;  /* 0x0000763264697816 */ /* 0x042fe20000000069 */
        /* <DEDUP_REMOVED lines=29> */
.L_x_10249:
        /* <DEDUP_REMOVED lines=11> */
[----:B-1---5:R-:W-:Y:S02]  /*17a0*/  SHF.L.U32 R109, R116, 0x10, RZ ;  /* 0x00000010746d7819 */ /* 0x022fe400000006ff */
[----:B------:R-:W-:Y:S02]  /*17b0*/  SHF.L.U32 R108, R68, 0x10, RZ ;  /* 0x00000010446c7819 */ /* 0x000fe400000006ff */
[----:B------:R-:W-:Y:S01]  /*17c0*/  SHF.L.U32 R112, R70, 0x10, RZ ;  /* 0x0000001046707819 */ /* 0x000fe200000006ff */
[----:B------:R-:W-:Y:S01]  /*17d0*/  FMUL.FTZ R109, R109, R120 ;  /* 0x000000786d6d7220 */ /* 0x000fe20000410000 */
[----:B------:R-:W-:Y:S02]  /*17e0*/  PRMT R116, R116, 0x7632, R116 ;  /* 0x0000763274747816 */ /* 0x000fe40000000074 */
[----:B------:R-:W-:Y:S01]  /*17f0*/  SHF.L.U32 R113, R119, 0x10, RZ ;  /* 0x0000001077717819 */ /* 0x000fe200000006ff */
[----:B------:R-:W-:Y:S01]  /*1800*/  FFMA.FTZ R108, R109, R108, R76 ;  /* 0x0000006c6d6c7223 */ /* 0x000fe2000001004c */
[----:B------:R-:W-:-:S02]  /*1810*/  SHF.L.U32 R109, R118, 0x10, RZ ;  /* 0x00000010766d7819 */ /* 0x000fc400000006ff */
[----:B------:R-:W-:Y:S01]  /*1820*/  SHF.L.U32 R111, R117, 0x10, RZ ;  /* 0x00000010756f7819 */ /* 0x000fe200000006ff */
[-C--:B------:R-:W-:Y:S01]  /*1830*/  FMUL.FTZ R113, R113, R120.reuse ;  /* 0x0000007871717220 */ /* 0x080fe20000410000 */
[----:B------:R-:W-:Y:S01]  /*1840*/  PRMT R117, R117, 0x7632, R117 ;  /* 0x0000763275757816 */ /* 0x000fe20000000075 */
[-C--:B------:R-:W-:Y:S01]  /*1850*/  FMUL.FTZ R109, R109, R120.reuse ;  /* 0x000000786d6d7220 */ /* 0x080fe20000410000 */
        /* <DEDUP_REMOVED lines=8> */
[----:B------:R-:W-:Y:S01]  /*18e0*/  SHF.L.U32 R117, R117, 0x10, RZ ;  /* 0x0000001075757819 */ /* 0x000fe200000006ff */
[----:B------:R-:W-:Y:S01]  /*18f0*/  FMUL.FTZ R116, R109, R120 ;  /* 0x000000786d747220 */ /* 0x000fe20000410000 */
[----:B------:R-:W-:-:S02]  /*1900*/  PRMT R119, R119, 0x7632, R119 ;  /* 0x0000763277777816 */ /* 0x000fc40000000077 */
[----:B------:R-:W-:Y:S02]  /*1910*/  SHF.L.U32 R109, R9, 0x10, RZ ;  /* 0x00000010096d7819 */ /* 0x000fe400000006ff */
[----:B------:R-:W-:Y:S01]  /*1920*/  SHF.L.U32 R113, R118, 0x10, RZ ;  /* 0x0000001076717819 */ /* 0x000fe200000006ff */
[-C--:B------:R-:W-:Y:S01]  /*1930*/  FMUL.FTZ R118, R117, R120.reuse ;  /* 0x0000007875767220 */ /* 0x080fe20000410000 */
[----:B------:R-:W-:Y:S01]  /*1940*/  SHF.L.U32 R111, R8, 0x10, RZ ;  /* 0x00000010086f7819 */ /* 0x000fe200000006ff */
[----:B------:R-:W-:Y:S01]  /*1950*/  FFMA.FTZ R109, R116, R109, R77 ;  /* 0x0000006d746d7223 */ /* 0x000fe2000001004d */
[----:B------:R-:W-:Y:S01]  /*1960*/  SHF.L.U32 R119, R119, 0x10, RZ ;  /* 0x0000001077777819 */ /* 0x000fe200000006ff */
[-C--:B------:R-:W-:Y:S01]  /*1970*/  FMUL.FTZ R116, R113, R120.reuse ;  /* 0x0000007871747220 */ /* 0x080fe20000410000 */
[----:B------:R-:W-:Y:S01]  /*1980*/  SHF.L.U32 R113, R7, 0x10, RZ ;  /* 0x0000001007717819 */ /* 0x000fe200000006ff */
[----:B------:R-:W-:Y:S01]  /*1990*/  FFMA.FTZ R111, R118, R111, R79 ;  /* 0x0000006f766f7223 */ /* 0x000fe2000001004f */
[----:B------:R-:W-:Y:S01]  /*19a0*/  SHF.L.U32 R115, R6, 0x10, RZ ;  /* 0x0000001006737819 */ /* 0x000fe200000006ff */
[----:B------:R-:W-:-:S02]  /*19b0*/  FMUL.FTZ R118, R119, R120 ;  /* 0x0000007877767220 */ /* 0x000fc40000410000 */
[----:B------:R-:W-:Y:S02]  /*19c0*/  FFMA.FTZ R113, R116, R113, R81 ;  /* 0x0000007174717223 */ /* 0x000fe40000010051 */
[----:B------:R-:W-:Y:S01]  /*19d0*/  FFMA.FTZ R115, R118, R115, R83 ;  /* 0x0000007376737223 */ /* 0x000fe20000010053 */
[----:B------:R-:W-:Y:S06]  /*19e0*/  BRA `(.L_x_10251) ;  /* 0x0000000000907947 */ /* 0x000fec0003800000 */
.L_x_10250:
[----:B-1---5:R-:W-:Y:S02]  /*19f0*/  SHF.L.U32 R109, R116, 0x10, RZ ;  /* 0x00000010746d7819 */ /* 0x022fe400000006ff */
[----:B------:R-:W-:Y:S02]  /*1a00*/  SHF.L.U32 R108, R68, 0x10, RZ ;  /* 0x00000010446c7819 */ /* 0x000fe400000006ff */
[----:B------:R-:W-:Y:S01]  /*1a10*/  SHF.L.U32 R113, R119, 0x10, RZ ;  /* 0x0000001077717819 */ /* 0x000fe200000006ff */
[----:B------:R-:W-:Y:S01]  /*1a20*/  FMUL.FTZ R109, R109, R120 ;  /* 0x000000786d6d7220 */ /* 0x000fe20000410000 */
[----:B------:R-:W-:Y:S02]  /*1a30*/  SHF.L.U32 R112, R70, 0x10, RZ ;  /* 0x0000001046707819 */ /* 0x000fe400000006ff */
[----:B------:R-:W-:Y:S01]  /*1a40*/  SHF.L.U32 R111, R117, 0x10, RZ ;  /* 0x00000010756f7819 */ /* 0x000fe200000006ff */
[----:B------:R-:W-:Y:S01]  /*1a50*/  FMUL.FTZ R108, R109, R108 ;  /* 0x0000006c6d6c7220 */ /* 0x000fe20000410000 */
[----:B------:R-:W-:Y:S01]  /*1a60*/  SHF.L.U32 R109, R118, 0x10, RZ ;  /* 0x00000010766d7819 */ /* 0x000fe200000006ff */
[-C--:B------:R-:W-:Y:S01]  /*1a70*/  FMUL.FTZ R113, R113, R120.reuse ;  /* 0x0000007871717220 */ /* 0x080fe20000410000 */
[----:B------:R-:W-:Y:S01]  /*1a80*/  PRMT R116, R116, 0x7632, R116 ;  /* 0x0000763274747816 */ /* 0x000fe20000000074 */
[-C--:B------:R-:W-:Y:S01]  /*1a90*/  FMUL.FTZ R111, R111, R120.reuse ;  /* 0x000000786f6f7220 */ /* 0x080fe20000410000 */
[----:B------:R-:W-:Y:S01]  /*1aa0*/  PRMT R117, R117, 0x7632, R117 ;  /* 0x0000763275757816 */ /* 0x000fe20000000075 */
[----:B------:R-:W-:Y:S01]  /*1ab0*/  FMUL.FTZ R109, R109, R120 ;  /* 0x000000786d6d7220 */ /* 0x000fe20000410000 */
[----:B------:R-:W-:-:S02]  /*1ac0*/  SHF.L.U32 R114, R71, 0x10, RZ ;  /* 0x0000001047727819 */ /* 0x000fc400000006ff */
[----:B------:R-:W-:Y:S01]  /*1ad0*/  PRMT R118, R118, 0x7632, R118 ;  /* 0x0000763276767816 */ /* 0x000fe20000000076 */
[----:B------:R-:W-:Y:S01]  /*1ae0*/  FMUL.FTZ R112, R109, R112 ;  /* 0x000000706d707220 */ /* 0x000fe20000410000 */
[----:B------:R-:W-:Y:S01]  /*1af0*/  SHF.L.U32 R109, R116, 0x10, RZ ;  /* 0x00000010746d7819 */ /* 0x000fe200000006ff */
[----:B------:R-:W-:Y:S01]  /*1b00*/  FMUL.FTZ R114, R113, R114 ;  /* 0x0000007271727220 */ /* 0x000fe20000410000 */
[----:B------:R-:W-:Y:S02]  /*1b10*/  SHF.L.U32 R117, R117, 0x10, RZ ;  /* 0x0000001075757819 */ /* 0x000fe400000006ff */
[----:B------:R-:W-:Y:S01]  /*1b20*/  PRMT R119, R119, 0x7632, R119 ;  /* 0x0000763277777816 */ /* 0x000fe20000000077 */
[-C--:B------:R-:W-:Y:S01]  /*1b30*/  FMUL.FTZ R109, R109, R120.reuse ;  /* 0x000000786d6d7220 */ /* 0x080fe20000410000 */
[----:B------:R-:W-:Y:S01]  /*1b40*/  SHF.L.U32 R110, R69, 0x10, RZ ;  /* 0x00000010456e7819 */ /* 0x000fe200000006ff */
[----:B------:R-:W-:Y:S01]  /*1b50*/  FMUL.FTZ R117, R117, R120 ;  /* 0x0000007875757220 */ /* 0x000fe20000410000 */
[----:B------:R-:W-:-:S02]  /*1b60*/  SHF.L.U32 R113, R118, 0x10, RZ ;  /* 0x0000001076717819 */ /* 0x000fc400000006ff */
        /* <DEDUP_REMOVED lines=9> */
[----:B------:R-:W-:Y:S02]  /*1c00*/  FMUL.FTZ R119, R119, R120 ;  /* 0x0000007877777220 */ /* 0x000fe40000410000 */
[----:B------:R-:W-:-:S02]  /*1c10*/  FMUL.FTZ R113, R113, R116 ;  /* 0x0000007471717220 */ /* 0x000fc40000410000 */
[----:B------:R-:W-:-:S07]  /*1c20*/  FMUL.FTZ R115, R119, R118 ;  /* 0x0000007677737220 */ /* 0x000fce0000410000 */
.L_x_10251:
[----:B------:R-:W0:Y:S01]  /*1c30*/  @P1 LDC.64 R116, c[0x0][0x3a0] ;  /* 0x0000e800ff741b82 */ /* 0x000e220000000a00 */
[----:B------:R-:W-:Y:S01]  /*1c40*/  IADD3 R158, PT, PT, R153, 0x200, RZ ;  /* 0x00000200999e7810 */ /* 0x000fe20007ffe0ff */
[----:B------:R-:W-:-:S05]  /*1c50*/  IMAD.WIDE.U32 R162, R156, 0x20, R160 ;  /* 0x000000209ca27825 */ /* 0x000fca00078e00a0 */
[----:B------:R1:W-:Y:S04]  /*1c60*/  STG.E.128 desc[UR6][R162.64], R108 ;  /* 0x0000006ca2007986 */ /* 0x0003e8000c101d06 */
[----:B------:R1:W-:Y:S01]  /*1c70*/  STG.E.128 desc[UR6][R162.64+0x10], R112 ;  /* 0x00001070a2007986 */ /* 0x0003e2000c101d06 */
[----:B0-----:R-:W-:-:S04]  /*1c80*/  @P1 IMAD.WIDE.U32 R136, R158, 0x20, R116 ;  /* 0x000000209e881825 */ /* 0x001fc800078e0074 */
[----:B------:R-:W-:Y:S01]  /*1c90*/  IMAD.WIDE.U32 R116, R158, 0x10, R122 ;  /* 0x000000109e747825 */ /* 0x000fe200078e007a */
[----:B------:R1:W5:Y:S04]  /*1ca0*/  @P1 LDG.E.128 R76, desc[UR6][R136.64] ;  /* 0x00000006884c1981 */ /* 0x000368000c1e1d00 */
[----:B------:R1:W5:Y:S04]  /*1cb0*/  @P1 LDG.E.128 R80, desc[UR6][R136.64+0x10] ;  /* 0x0000100688501981 */ /* 0x000368000c1e1d00 */
[----:B------:R-:W5:Y:S01]  /*1cc0*/  LDG.E.128 R116, desc[UR6][R116.64] ;  /* 0x0000000674747981 */ /* 0x000f62000c1e1d00 */
[----:B------:R-:W-:Y:S05]  /*1cd0*/  @!P1 BRA `(.L_x_10252) ;  /* 0x0000000000949947 */ /* 0x000fea0003800000 */
[----:B-----5:R-:W-:Y:S02]  /*1ce0*/  PRMT R121, R116, 0x7632, R121 ;  /* 0x0000763274797816 */ /* 0x020fe40000000079 */
[C---:B------:R-:W-:Y:S02]  /*1cf0*/  SHF.L.U32 R157, R117.reuse, 0x10, RZ ;  /* 0x00000010759d7819 */ /* 0x040fe400000006ff */
[----:B------:R-:W-:Y:S02]  /*1d00*/  SHF.L.U32 R159, R118, 0x10, RZ ;  /* 0x00000010769f7819 */ /* 0x000fe400000006ff */
[----:B------:R-:W-:Y:S02]  /*1d10*/  SHF.L.U32 R123, R116, 0x10, RZ ;  /* 0x00000010747b7819 */ /* 0x000fe400000006ff */
[----:B------:R-:W-:Y:S02]  /*1d20*/  PRMT R122, R118, 0x7632, R122 ;  /* 0x00007632767a7816 */ /* 0x000fe4000000007a */
[----:B------:R-:W-:Y:S01]  /*1d30*/  PRMT R116, R117, 0x7632, R116 ;  /* 0x0000763275747816 */ /* 0x000fe20000000074 */
[----:B------:R-:W-:Y:S01]  /*1d40*/  FMUL.FTZ R117, R123, R120 ;  /* 0x000000787b757220 */ /* 0x000fe20000410000 */
[----:B------:R-:W-:-:S02]  /*1d50*/  PRMT R118, R119, 0x7632, R118 ;  /* 0x0000763277767816 */ /* 0x000fc40000000076 */
[----:B-1----:R-:W-:Y:S01]  /*1d60*/  SHF.L.U32 R163, R119, 0x10, RZ ;  /* 0x0000001077a37819 */ /* 0x002fe200000006ff */
        /* <DEDUP_REMOVED lines=28> */
.L_x_10252:
[C---:B-1---5:R-:W-:Y:S02]  /*1f30*/  SHF.L.U32 R137, R117.reuse, 0x10, RZ ;  /* 0x0000001075897819 */ /* 0x062fe400000006ff */
[----:B------:R-:W-:Y:S02]  /*1f40*/  PRMT R122, R117, 0x7632, R122 ;  /* 0x00007632757a7816 */ /* 0x000fe4000000007a */
[----:B------:R-:W-:Y:S02]  /*1f50*/  SHF.L.U32 R157, R118, 0x10, RZ ;  /* 0x00000010769d7819 */ /* 0x000fe400000006ff */
[----:B------:R-:W-:Y:S02]  /*1f60*/  SHF.L.U32 R123, R116, 0x10, RZ ;  /* 0x00000010747b7819 */ /* 0x000fe400000006ff */
[----:B------:R-:W-:Y:S01]  /*1f70*/  PRMT R136, R118, 0x7632, R136 ;  /* 0x0000763276887816 */ /* 0x000fe20000000088 */
[----:B------:R-:W-:Y:S01]  /*1f80*/  FMUL.FTZ R118, R137, R120 ;  /* 0x0000007889767220 */ /* 0x000fe20000410000 */
[----:B------:R-:W-:-:S02]  /*1f90*/  PRMT R152, R119, 0x7632, R152 ;  /* 0x0000763277987816 */ /* 0x000fc40000000098 */
[----:B------:R-:W-:Y:S02]  /*1fa0*/  SHF.L.U32 R159, R119, 0x10, RZ ;  /* 0x00000010779f7819 */ /* 0x000fe400000006ff */
[----:B------:R-:W-:Y:S01]  /*1fb0*/  SHF.L.U32 R119, R122, 0x10, RZ ;  /* 0x000000107a777819 */ /* 0x000fe200000006ff */
[-C--:B------:R-:W-:Y:S01]  /*1fc0*/  FMUL.FTZ R122, R157, R120.reuse ;  /* 0x000000789d7a7220 */ /* 0x080fe20000410000 */
[----:B------:R-:W-:Y:S01]  /*1fd0*/  PRMT R121, R116, 0x7632, R121 ;  /* 0x0000763274797816 */ /* 0x000fe20000000079 */
[-C--:B------:R-:W-:Y:S01]  /*1fe0*/  FMUL.FTZ R116, R123, R120.reuse ;  /* 0x000000787b747220 */ /* 0x080fe20000410000 */
        /* <DEDUP_REMOVED lines=13> */
[----:B------:R-:W-:Y:S01]  /*20c0*/  FMUL.FTZ R123, R123, R120 ;  /* 0x000000787b7b7220 */ /* 0x000fe20000410000 */
[----:B------:R-:W-:Y:S01]  /*20d0*/  FMUL.FTZ R120, R122, R137 ;  /* 0x000000897a787220 */ /* 0x000fe20000410000 */
[----:B------:R-:W-:Y:S01]  /*20e0*/  SHF.L.U32 R152, R4, 0x10, RZ ;  /* 0x0000001004987819 */ /* 0x000fe200000006ff */
[----:B------:R-:W-:Y:S01]  /*20f0*/  FMUL.FTZ R122, R136, R157 ;  /* 0x0000009d887a7220 */ /* 0x000fe20000410000 */
[----:B------:R-:W-:-:S03]  /*2100*/  SHF.L.U32 R136, R5, 0x10, RZ ;  /* 0x0000001005887819 */ /* 0x000fc600000006ff */
[----:B------:R-:W-:Y:S01]  /*2110*/  FMUL.FTZ R119, R119, R152 ;  /* 0x0000009877777220 */ /* 0x000fe20000410000 */
[----:B------:R-:W-:Y:S01]  /*2120*/  SHF.L.U32 R152, R2, 0x10, RZ ;  /* 0x0000001002987819 */ /* 0x000fe200000006ff */
[----:B------:R-:W-:Y:S01]  /*2130*/  FMUL.FTZ R117, R117, R136 ;  /* 0x0000008875757220 */ /* 0x000fe20000410000 */
[----:B------:R-:W-:-:S03]  /*2140*/  SHF.L.U32 R136, R3, 0x10, RZ ;  /* 0x0000001003887819 */ /* 0x000fc600000006ff */
[----:B------:R-:W-:Y:S02]  /*2150*/  FMUL.FTZ R123, R123, R152 ;  /* 0x000000987b7b7220 */ /* 0x000fe40000410000 */
[----:B------:R-:W-:-:S07]  /*2160*/  FMUL.FTZ R121, R121, R136 ;  /* 0x0000008879797220 */ /* 0x000fce0000410000 */
.L_x_10253:
        /* <DEDUP_REMOVED lines=155> */
.L_x_10255:
[----:B------:R-:W-:Y:S05]  /*2b20*/  BSYNC.RECONVERGENT B0 ;  /* 0x0000000000007941 */ /* 0x000fea0003800200 */
.L_x_10254:
        /* <DEDUP_REMOVED lines=15> */
.L_x_10257:
[----:B------:R-:W-:Y:S05]  /*2c20*/  BSYNC.RECONVERGENT B0 ;  /* 0x0000000000007941 */ /* 0x000fea0003800200 */
.L_x_10256:
[----:B0-----:R-:W0:Y:S01]  /*2c30*/  SHFL.DOWN PT, R159, R136, 0x2, 0x1f ;  /* 0x08401f00889f7f89 */ /* 0x001e2200000e0000 */
[----:B------:R-:W-:Y:S01]  /*2c40*/  I2FP.F32.U32 R161, R162 ;  /* 0x000000a200a17245 */ /* 0x000fe20000201000 */
[----:B------:R-:W1:Y:S01]  /*2c50*/  LDC.64 R168, c[0x0][0x428] ;  /* 0x00010a00ffa87b82 */ /* 0x000e620000000a00 */
[----:B------:R-:W-:Y:S01]  /*2c60*/  ISETP.NE.AND P1, PT, R152, RZ, PT ;  /* 0x000000ff9800720c */ /* 0x000fe20003f25270 */
[----:B------:R-:W2:Y:S01]  /*2c70*/  SHFL.DOWN PT, R163, R162, 0x2, 0x1f ;  /* 0x08401f00a2a37f89 */ /* 0x000ea200000e0000 */
[----:B------:R-:W-:Y:S01]  /*2c80*/  ISETP.NE.AND P2, PT, RZ, UR11, PT ;  /* 0x0000000bff007c0c */ /* 0x000fe2000bf45270 */
[----:B------:R-:W-:Y:S01]  /*2c90*/  UPLOP3.LUT UP0, UPT, UPT, UPT, UP0, 0x40, 0x4 ;  /* 0x000000000004789c */ /* 0x000fe20003f0e800 */
[----:B------:R-:W-:-:S04]  /*2ca0*/  PRMT R166, R54, 0x7632, R166 ;  /* 0x0000763236a67816 */ /* 0x000fc800000000a6 */
[----:B------:R-:W-:Y:S01]  /*2cb0*/  SHF.L.U32 R166, R166, 0x10, RZ ;  /* 0x00000010a6a67819 */ /* 0x000fe200000006ff */
[----:B0-----:R-:W-:-:S04]  /*2cc0*/  FADD.FTZ R157, -R159, R136 ;  /* 0x000000889f9d7221 */ /* 0x001fc80000010100 */
[----:B------:R-:W-:Y:S01]  /*2cd0*/  FMUL.FTZ R160, R157, R157 ;  /* 0x0000009d9da07220 */ /* 0x000fe20000410000 */
[----:B--2---:R-:W-:Y:S02]  /*2ce0*/  IADD3 R157, PT, PT, R163, R162, RZ ;  /* 0x000000a2a39d7210 */ /* 0x004fe40007ffe0ff */
[----:B------:R-:W-:Y:S01]  /*2cf0*/  I2FP.F32.S32 R163, R163 ;  /* 0x000000a300a37245 */ /* 0x000fe20000201400 */
[----:B------:R-:W-:-:S04]  /*2d00*/  FMUL.FTZ R160, R160, R161 ;  /* 0x000000a1a0a07220 */ /* 0x000fc80000410000 */
[-C--:B------:R-:W-:Y:S01]  /*2d10*/  FMUL.FTZ R164, R159, R163.reuse ;  /* 0x000000a39fa47220 */ /* 0x080fe20000410000 */
[----:B------:R-:W-:-:S03]  /*2d20*/  FMUL.FTZ R160, R160, R163 ;  /* 0x000000a3a0a07220 */ /* 0x000fc60000410000 */
[----:B------:R-:W-:Y:S02]  /*2d30*/  FFMA.FTZ R164, R161, R136, R164 ;  /* 0x00000088a1a47223 */ /* 0x000fe400000100a4 */
[----:B------:R-:W0:Y:S02]  /*2d40*/  SHFL.DOWN PT, R136, R137, 0x2, 0x1f ;  /* 0x08401f0089887f89 */ /* 0x000e2400000e0000 */
[----:B0-----:R-:W-:Y:S01]  /*2d50*/  FADD.FTZ R162, R136, R137 ;  /* 0x0000008988a27221 */ /* 0x001fe20000010000 */
[----:B------:R-:W-:-:S04]  /*2d60*/  I2FP.F32.S32 R136, R157 ;  /* 0x0000009d00887245 */ /* 0x000fc80000201400 */
[----:B------:R-:W0:Y:S02]  /*2d70*/  MUFU.RCP R159, R136 ;  /* 0x00000088009f7308 */ /* 0x000e240000001000 */
[C---:B0-----:R-:W-:Y:S01]  /*2d80*/  FFMA.FTZ R160, R159.reuse, R160, R162 ;  /* 0x000000a09fa07223 */ /* 0x041fe200000100a2 */
[----:B------:R-:W-:Y:S02]  /*2d90*/  FMUL.FTZ R159, R159, R164 ;  /* 0x000000a49f9f7220 */ /* 0x000fe40000410000 */
[----:B------:R-:W-:Y:S04]  /*2da0*/  SHFL.DOWN PT, R164, R157, 0x1, 0x1f ;  /* 0x08201f009da47f89 */ /* 0x000fe800000e0000 */
[----:B------:R-:W0:Y:S02]  /*2db0*/  SHFL.DOWN PT, R162, R159, 0x1, 0x1f ;  /* 0x08201f009fa27f89 */ /* 0x000e2400000e0000 */
[----:B0-----:R-:W-:-:S04]  /*2dc0*/  FADD.FTZ R161, R159, -R162 ;  /* 0x800000a29fa17221 */ /* 0x001fc80000010000 */
[----:B------:R-:W-:Y:S01]  /*2dd0*/  FMUL.FTZ R163, R161, R161 ;  /* 0x000000a1a1a37220 */ /* 0x000fe20000410000 */
[-C--:B------:R-:W-:Y:S02]  /*2de0*/  IADD3 R161, PT, PT, R157, R164.reuse, RZ ;  /* 0x000000a49da17210 */ /* 0x080fe40007ffe0ff */
[----:B------:R-:W-:Y:S01]  /*2df0*/  I2FP.F32.S32 R164, R164 ;  /* 0x000000a400a47245 */ /* 0x000fe20000201400 */
[----:B------:R-:W-:Y:S01]  /*2e00*/  FMUL.FTZ R137, R136, R163 ;  /* 0x000000a388897220 */ /* 0x000fe20000410000 */
[----:B------:R-:W-:-:S03]  /*2e10*/  I2FP.F32.S32 R161, R161 ;  /* 0x000000a100a17245 */ /* 0x000fc60000201400 */
[-C--:B------:R-:W-:Y:S01]  /*2e20*/  FMUL.FTZ R163, R162, R164.reuse ;  /* 0x000000a4a2a37220 */ /* 0x080fe20000410000 */
[----:B------:R-:W-:Y:S01]  /*2e30*/  FMUL.FTZ R137, R137, R164 ;  /* 0x000000a489897220 */ /* 0x000fe20000410000 */
[----:B------:R-:W-:Y:S02]  /*2e40*/  PRMT R164, R46, 0x7632, R164 ;  /* 0x000076322ea47816 */ /* 0x000fe400000000a4 */
[----:B------:R-:W-:Y:S02]  /*2e50*/  FFMA.FTZ R165, R136, R159, R163 ;  /* 0x0000009f88a57223 */ /* 0x000fe400000100a3 */
[----:B------:R-:W0:Y:S01]  /*2e60*/  SHFL.DOWN PT, R163, R160, 0x1, 0x1f ;  /* 0x08201f00a0a37f89 */ /* 0x000e2200000e0000 */
[----:B------:R-:W2:Y:S01]  /*2e70*/  MUFU.RCP R136, R161 ;  /* 0x000000a100887308 */ /* 0x000ea20000001000 */
[----:B------:R-:W3:Y:S01]  /*2e80*/  LDC R159, c[0x0][0x448] ;  /* 0x00011200ff9f7b82 */ /* 0x000ee20000000800 */
[----:B------:R-:W-:Y:S01]  /*2e90*/  SHF.L.U32 R164, R164, 0x10, RZ ;  /* 0x00000010a4a47819 */ /* 0x000fe200000006ff */
[----:B--2---:R-:W-:Y:S01]  /*2ea0*/  FMUL.FTZ R157, R136, R165 ;  /* 0x000000a5889d7220 */ /* 0x004fe20000410000 */
[----:B0-----:R-:W-:-:S05]  /*2eb0*/  FADD.FTZ R163, R160, R163 ;  /* 0x000000a3a0a37221 */ /* 0x001fca0000010000 */
[----:B------:R-:W0:Y:S01]  /*2ec0*/  SHFL.IDX PT, R157, R157, RZ, 0x1f ;  /* 0x00001fff9d9d7589 */ /* 0x000e2200000e0000 */
[----:B------:R-:W-:Y:S02]  /*2ed0*/  FFMA.FTZ R163, R136, R137, R163 ;  /* 0x0000008988a37223 */ /* 0x000fe400000100a3 */
[----:B------:R-:W2:Y:S03]  /*2ee0*/  @!P1 LDC.64 R136, c[0x0][0x3c0] ;  /* 0x0000f000ff889b82 */ /* 0x000ea60000000a00 */
[----:B------:R-:W3:Y:S01]  /*2ef0*/  SHFL.IDX PT, R162, R163, RZ, 0x1f ;  /* 0x00001fffa3a27589 */ /* 0x000ee200000e0000 */
[C---:B0-----:R-:W-:Y:S01]  /*2f00*/  FMUL.FTZ R160, R157.reuse, R157 ;  /* 0x0000009d9da07220 */ /* 0x041fe20000410000 */
[----:B------:R-:W-:-:S04]  /*2f10*/  FSEL R161, R157, RZ, !P2 ;  /* 0x000000ff9da17208 */ /* 0x000fc80005000000 */
[----:B------:R-:W-:Y:S01]  /*2f20*/  FSEL R160, R160, RZ, P2 ;  /* 0x000000ffa0a07208 */ /* 0x000fe20001000000 */
[----:B------:R-:W-:Y:S01]  /*2f30*/  FADD.FTZ R105, -R161, R105 ;  /* 0x00000069a1697221 */ /* 0x000fe20000010100 */
[----:B--2---:R-:W-:-:S04]  /*2f40*/  @!P1 IMAD.WIDE R136, R151, 0x4, R136 ;  /* 0x0000000497889825 */ /* 0x004fc800078e0288 */
[----:B---3--:R-:W-:Y:S01]  /*2f50*/  FFMA.FTZ R159, R162, UR12, R159 ;  /* 0x0000000ca29f7c23 */ /* 0x008fe2000801009f */
[----:B------:R-:W-:Y:S01]  /*2f60*/  PRMT R162, R26, 0x7632, R162 ;  /* 0x000076321aa27816 */ /* 0x000fe200000000a2 */
[C---:B------:R-:W-:Y:S01]  /*2f70*/  FADD.FTZ R107, -R161.reuse, R107 ;  /* 0x0000006ba16b7221 */ /* 0x040fe20000010100 */
[----:B------:R-:W-:Y:S01]  /*2f80*/  FADD.FTZ R109, -R161, R109 ;  /* 0x0000006da16d7221 */ /* 0x000fe20000010100 */
[----:B------:R-:W-:Y:S01]  /*2f90*/  FADD.FTZ R160, R159, R160 ;  /* 0x000000a09fa07221 */ /* 0x000fe20000010000 */
[----:B------:R-:W-:Y:S01]  /*2fa0*/  SHF.L.U32 R162, R162, 0x10, RZ ;  /* 0x00000010a2a27819 */ /* 0x000fe200000006ff */
[----:B------:R0:W-:Y:S01]  /*2fb0*/  @!P1 STG.E desc[UR6][R136.64], R157 ;  /* 0x0000009d88009986 */ /* 0x0001e2000c101906 */
[----:B------:R-:W-:Y:S01]  /*2fc0*/  PRMT R159, R27, 0x7632, R159 ;  /* 0x000076321b9f7816 */ /* 0x000fe2000000009f */
[C---:B------:R-:W-:Y:S01]  /*2fd0*/  FADD.FTZ R111, -R161.reuse, R111 ;  /* 0x0000006fa16f7221 */ /* 0x040fe20000010100 */
[C---:B------:R-:W-:Y:S01]  /*2fe0*/  FADD.FTZ R113, -R161.reuse, R113 ;  /* 0x00000071a1717221 */ /* 0x040fe20000010100 */
[----:B------:R-:W2:Y:S01]  /*2ff0*/  MUFU.RSQ R160, R160 ;  /* 0x000000a000a07308 */ /* 0x000ea20000001400 */
[C---:B------:R-:W-:Y:S01]  /*3000*/  FADD.FTZ R115, -R161.reuse, R115 ;  /* 0x00000073a1737221 */ /* 0x040fe20000010100 */
[C---:B------:R-:W-:Y:S01]  /*3010*/  FADD.FTZ R117, -R161.reuse, R117 ;  /* 0x00000075a1757221 */ /* 0x040fe20000010100 */
[C---:B------:R-:W-:Y:S01]  /*3020*/  FADD.FTZ R119, -R161.reuse, R119 ;  /* 0x00000077a1777221 */ /* 0x040fe20000010100 */
[C---:B------:R-:W-:Y:S01]  /*3030*/  FADD.FTZ R121, -R161.reuse, R121 ;  /* 0x00000079a1797221 */ /* 0x040fe20000010100 */
[C---:B------:R-:W-:Y:S01]  /*3040*/  FADD.FTZ R123, -R161.reuse, R123 ;  /* 0x0000007ba17b7221 */ /* 0x040fe20000010100 */
[C---:B------:R-:W-:Y:S01]  /*3050*/  FADD.FTZ R85, -R161.reuse, R85 ;  /* 0x00000055a1557221 */ /* 0x040fe20000010100 */
[----:B------:R-:W-:Y:S01]  /*3060*/  FADD.FTZ R87, -R161, R87 ;  /* 0x00000057a1577221 */ /* 0x000fe20000010100 */
[----:B0-----:R-:W-:Y:S01]  /*3070*/  SHF.L.U32 R136, R159, 0x10, RZ ;  /* 0x000000109f887819 */ /* 0x001fe200000006ff */
        /* <DEDUP_REMOVED lines=12> */
[----:B------:R-:W-:Y:S01]  /*3140*/  FFMA.FTZ R105, R105, R162, R164 ;  /* 0x000000a269697223 */ /* 0x000fe200000100a4 */
[----:B------:R-:W-:Y:S01]  /*3150*/  PRMT R162, R47, 0x7632, R162 ;  /* 0x000076322fa27816 */ /* 0x000fe200000000a2 */
[----:B------:R-:W-:Y:S01]  /*3160*/  FMUL.FTZ R113, R160, R113 ;  /* 0x00000071a0717220 */ /* 0x000fe20000410000 */
[----:B------:R-:W-:Y:S01]  /*3170*/  PRMT R164, R50, 0x7632, R164 ;  /* 0x0000763232a47816 */ /* 0x000fe200000000a4 */
[----:B------:R-:W-:Y:S01]  /*3180*/  FMUL.FTZ R115, R160, R115 ;  /* 0x00000073a0737220 */ /* 0x000fe20000410000 */
[----:B------:R-:W-:Y:S01]  /*3190*/  SHF.L.U32 R162, R162, 0x10, RZ ;  /* 0x00000010a2a27819 */ /* 0x000fe200000006ff */
[----:B------:R-:W-:Y:S01]  /*31a0*/  FMUL.FTZ R85, R160, R85 ;  /* 0x00000055a0557220 */ /* 0x000fe20000410000 */
[----:B------:R-:W-:Y:S01]  /*31b0*/  SHF.L.U32 R164, R164, 0x10, RZ ;  /* 0x00000010a4a47819 */ /* 0x000fe200000006ff */
[C---:B------:R-:W-:Y:S01]  /*31c0*/  FMUL.FTZ R87, R160.reuse, R87 ;  /* 0x00000057a0577220 */ /* 0x040fe20000410000 */
[----:B------:R-:W-:Y:S01]  /*31d0*/  FMUL.FTZ R89, R160, R89 ;  /* 0x00000059a0597220 */ /* 0x000fe20000410000 */
[----:B------:R-:W-:Y:S01]  /*31e0*/  FFMA.FTZ R159, R107, R136, R162 ;  /* 0x000000886b9f7223 */ /* 0x000fe200000100a2 */
[----:B------:R-:W-:Y:S01]  /*31f0*/  PRMT R136, R28, 0x7632, R136 ;  /* 0x000076321c887816 */ /* 0x000fe20000000088 */
[----:B------:R-:W-:Y:S01]  /*3200*/  FMUL.FTZ R107, R160, R117 ;  /* 0x00000075a06b7220 */ /* 0x000fe20000410000 */
[----:B------:R-:W-:Y:S01]  /*3210*/  PRMT R162, R48, 0x7632, R162 ;  /* 0x0000763230a27816 */ /* 0x000fe200000000a2 */
[----:B------:R-:W-:Y:S01]  /*3220*/  FADD.FTZ R117, -R161, R84 ;  /* 0x00000054a1757221 */ /* 0x000fe20000010100 */
[----:B------:R-:W-:Y:S01]  /*3230*/  SHF.L.U32 R136, R136, 0x10, RZ ;  /* 0x0000001088887819 */ /* 0x000fe200000006ff */
[----:B------:R-:W-:Y:S01]  /*3240*/  FMUL.FTZ R91, R160, R91 ;  /* 0x0000005ba05b7220 */ /* 0x000fe20000410000 */
[----:B------:R-:W-:Y:S01]  /*3250*/  SHF.L.U32 R162, R162, 0x10, RZ ;  /* 0x00000010a2a27819 */ /* 0x000fe200000006ff */
[----:B------:R-:W-:Y:S01]  /*3260*/  FMUL.FTZ R84, R160, R117 ;  /* 0x00000075a0547220 */ /* 0x000fe20000410000 */
[----:B------:R-:W-:Y:S01]  /*3270*/  SHF.L.U32 R117, R16, 0x10, RZ ;  /* 0x0000001010757819 */ /* 0x000fe200000006ff */
[C---:B------:R-:W-:Y:S01]  /*3280*/  FMUL.FTZ R93, R160.reuse, R93 ;  /* 0x0000005da05d7220 */ /* 0x040fe20000410000 */
[C---:B------:R-:W-:Y:S01]  /*3290*/  FMUL.FTZ R95, R160.reuse, R95 ;  /* 0x0000005fa05f7220 */ /* 0x040fe20000410000 */
[----:B------:R-:W-:Y:S01]  /*32a0*/  FFMA.FTZ R109, R109, R136, R162 ;  /* 0x000000886d6d7223 */ /* 0x000fe200000100a2 */
[----:B------:R-:W-:Y:S01]  /*32b0*/  PRMT R136, R29, 0x7632, R136 ;  /* 0x000076321d887816 */ /* 0x000fe20000000088 */
[C---:B------:R-:W-:Y:S01]  /*32c0*/  FMUL.FTZ R97, R160.reuse, R97 ;  /* 0x00000061a0617220 */ /* 0x040fe20000410000 */
[----:B------:R-:W-:Y:S01]  /*32d0*/  PRMT R162, R49, 0x7632, R162 ;  /* 0x0000763231a27816 */ /* 0x000fe200000000a2 */
[----:B------:R-:W-:Y:S01]  /*32e0*/  FMUL.FTZ R99, R160, R99 ;  /* 0x00000063a0637220 */ /* 0x000fe20000410000 */
[----:B------:R-:W-:-:S02]  /*32f0*/  SHF.L.U32 R136, R136, 0x10, RZ ;  /* 0x0000001088887819 */ /* 0x000fc400000006ff */
[----:B------:R-:W-:-:S05]  /*3300*/  SHF.L.U32 R162, R162, 0x10, RZ ;  /* 0x00000010a2a27819 */ /* 0x000fca00000006ff */
[--C-:B------:R-:W-:Y:S01]  /*3310*/  FFMA.FTZ R136, R111, R136, R162.reuse ;  /* 0x000000886f887223 */ /* 0x100fe200000100a2 */
[----:B------:R-:W-:Y:S01]  /*3320*/  PRMT R162, R30, 0x7632, R162 ;  /* 0x000076321ea27816 */ /* 0x000fe200000000a2 */
[----:B------:R-:W-:Y:S01]  /*3330*/  FMUL.FTZ R111, R160, R119 ;  /* 0x00000077a06f7220 */ /* 0x000fe20000410000 */
[----:B------:R-:W-:Y:S02]  /*3340*/  SHF.L.U32 R119, R36, 0x10, RZ ;  /* 0x0000001024777819 */ /* 0x000fe400000006ff */
[----:B------:R-:W-:-:S03]  /*3350*/  SHF.L.U32 R162, R162, 0x10, RZ ;  /* 0x00000010a2a27819 */ /* 0x000fc600000006ff */
[----:B------:R-:W-:Y:S01]  /*3360*/  FFMA.FTZ R84, R84, R117, R119 ;  /* 0x0000007554547223 */ /* 0x000fe20000010077 */
[----:B------:R-:W-:Y:S01]  /*3370*/  SHF.L.U32 R119, R38, 0x10, RZ ;  /* 0x0000001026777819 */ /* 0x000fe200000006ff */
[----:B------:R-:W-:Y:S01]  /*3380*/  FFMA.FTZ R137, R113, R162, R164 ;  /* 0x000000a271897223 */ /* 0x000fe200000100a4 */
[----:B------:R-:W-:Y:S01]  /*3390*/  PRMT R162, R31, 0x7632, R162 ;  /* 0x000076321fa27816 */ /* 0x000fe200000000a2 */
[----:B------:R-:W-:Y:S01]  /*33a0*/  FMUL.FTZ R113, R160, R121 ;  /* 0x00000079a0717220 */ /* 0x000fe20000410000 */
[----:B------:R-:W-:Y:S02]  /*33b0*/  PRMT R164, R51, 0x7632, R164 ;  /* 0x0000763233a47816 */ /* 0x000fe400000000a4 */
[----:B------:R-:W-:Y:S02]  /*33c0*/  SHF.L.U32 R162, R162, 0x10, RZ ;  /* 0x00000010a2a27819 */ /* 0x000fe400000006ff */
[----:B------:R-:W-:-:S05]  /*33d0*/  SHF.L.U32 R164, R164, 0x10, RZ ;  /* 0x00000010a4a47819 */ /* 0x000fca00000006ff */
[----:B------:R-:W-:Y:S01]  /*33e0*/  FFMA.FTZ R157, R115, R162, R164 ;  /* 0x000000a2739d7223 */ /* 0x000fe200000100a4 */
[----:B------:R-:W-:Y:S01]  /*33f0*/  PRMT R162, R32, 0x7632, R162 ;  /* 0x0000763220a27816 */ /* 0x000fe200000000a2 */
[----:B------:R-:W-:Y:S01]  /*3400*/  FMUL.FTZ R115, R160, R123 ;  /* 0x0000007ba0737220 */ /* 0x000fe20000410000 */
[----:B------:R-:W-:Y:S02]  /*3410*/  PRMT R164, R52, 0x7632, R164 ;  /* 0x0000763234a47816 */ /* 0x000fe400000000a4 */
[----:B------:R-:W-:Y:S02]  /*3420*/  SHF.L.U32 R162, R162, 0x10, RZ ;  /* 0x00000010a2a27819 */ /* 0x000fe400000006ff */
[----:B------:R-:W-:Y:S02]  /*3430*/  SHF.L.U32 R164, R164, 0x10, RZ ;  /* 0x00000010a4a47819 */ /* 0x000fe400000006ff */
[----:B------:R-:W-:-:S03]  /*3440*/  SHF.L.U32 R123, R48, 0x10, RZ ;  /* 0x00000010307b7819 */ /* 0x000fc600000006ff */
[----:B------:R-:W-:Y:S01]  /*3450*/  FFMA.FTZ R107, R107, R162, R164 ;  /* 0x000000a26b6b7223 */ /* 0x000fe200000100a4 */
[----:B------:R-:W-:Y:S02]  /*3460*/  PRMT R162, R33, 0x7632, R162 ;  /* 0x0000763221a27816 */ /* 0x000fe400000000a2 */
[----:B------:R-:W-:Y:S02]  /*3470*/  PRMT R164, R53, 0x7632, R164 ;  /* 0x0000763235a47816 */ /* 0x000fe400000000a4 */
[----:B------:R-:W-:Y:S02]  /*3480*/  SHF.L.U32 R162, R162, 0x10, RZ ;  /* 0x00000010a2a27819 */ /* 0x000fe400000006ff */
[----:B------:R-:W-:-:S05]  /*3490*/  SHF.L.U32 R164, R164, 0x10, RZ ;  /* 0x00000010a4a47819 */ /* 0x000fca00000006ff */
[--C-:B------:R-:W-:Y:S01]  /*34a0*/  FFMA.FTZ R111, R111, R162, R164.reuse ;  /* 0x000000a26f6f7223 */ /* 0x100fe200000100a4 */
[----:B------:R-:W-:Y:S01]  /*34b0*/  PRMT R164, R34, 0x7632, R164 ;  /* 0x0000763222a47816 */ /* 0x000fe200000000a4 */
[----:B------:R-:W0:Y:S03]  /*34c0*/  @!P1 LDC.64 R162, c[0x0][0x3c8] ;  /* 0x0000f200ffa29b82 */ /* 0x000e260000000a00 */
[----:B------:R-:W-:-:S05]  /*34d0*/  SHF.L.U32 R164, R164, 0x10, RZ ;  /* 0x00000010a4a47819 */ /* 0x000fca00000006ff */
[----:B------:R-:W-:Y:S01]  /*34e0*/  FFMA.FTZ R113, R113, R164, R166 ;  /* 0x000000a471717223 */ /* 0x000fe200000100a6 */
[----:B------:R-:W-:Y:S02]  /*34f0*/  PRMT R164, R35, 0x7632, R164 ;  /* 0x0000763223a47816 */ /* 0x000fe400000000a4 */
[----:B------:R-:W-:Y:S02]  /*3500*/  PRMT R166, R55, 0x7632, R166 ;  /* 0x0000763237a67816 */ /* 0x000fe400000000a6 */
[----:B------:R-:W-:Y:S02]  /*3510*/  SHF.L.U32 R164, R164, 0x10, RZ ;  /* 0x00000010a4a47819 */ /* 0x000fe400000006ff */
[----:B------:R-:W-:-:S05]  /*3520*/  SHF.L.U32 R166, R166, 0x10, RZ ;  /* 0x00000010a6a67819 */ /* 0x000fca00000006ff */
[----:B------:R-:W-:Y:S01]  /*3530*/  FFMA.FTZ R115, R115, R164, R166 ;  /* 0x000000a473737223 */ /* 0x000fe200000100a6 */
[----:B------:R-:W-:Y:S02]  /*3540*/  SHF.L.U32 R164, R0, 0x10, RZ ;  /* 0x0000001000a47819 */ /* 0x000fe400000006ff */
[----:B------:R-:W-:Y:S01]  /*3550*/  SHF.L.U32 R166, R130, 0x10, RZ ;  /* 0x0000001082a67819 */ /* 0x000fe200000006ff */
[----:B0-----:R-:W-:-:S04]  /*3560*/  @!P1 IMAD.WIDE R162, R151, 0x4, R162 ;  /* 0x0000000497a29825 */ /* 0x001fc800078e02a2 */
[----:B------:R-:W-:Y:S01]  /*3570*/  FFMA.FTZ R117, R85, R164, R166 ;  /* 0x000000a455757223 */ /* 0x000fe200000100a6 */
[----:B------:R-:W-:Y:S01]  /*3580*/  FADD.FTZ R85, -R161, R86 ;  /* 0x00000056a1557221 */ /* 0x000fe20000010100 */
[----:B------:R0:W-:Y:S01]  /*3590*/  @!P1 STG.E desc[UR6][R162.64], R160 ;  /* 0x000000a0a2009986 */ /* 0x0001e2000c101906 */
[----:B------:R-:W-:Y:S01]  /*35a0*/  SHF.L.U32 R86, R17, 0x10, RZ ;  /* 0x0000001011567819 */ /* 0x000fe200000006ff */
[----:B-1----:R-:W-:-:S04]  /*35b0*/  IMAD.WIDE.U32 R166, R156, 0x10, R168 ;  /* 0x000000109ca67825 */ /* 0x002fc800078e00a8 */
[----:B------:R-:W-:Y:S01]  /*35c0*/  FMUL.FTZ R85, R160, R85 ;  /* 0x00000055a0557220 */ /* 0x000fe20000410000 */
[----:B------:R-:W-:Y:S02]  /*35d0*/  SHF.L.U32 R164, R134, 0x10, RZ ;  /* 0x0000001086a47819 */ /* 0x000fe400000006ff */
[----:B------:R-:W-:Y:S02]  /*35e0*/  F2FP.BF16.F32.PACK_AB R84, R117, R84 ;  /* 0x000000547554723e */ /* 0x000fe400000010ff */
[----:B0-----:R-:W-:Y:S02]  /*35f0*/  SHF.L.U32 R162, R37, 0x10, RZ ;  /* 0x0000001025a27819 */ /* 0x001fe400000006ff */
[----:B------:R-:W-:-:S03]  /*3600*/  SHF.L.U32 R163, R50, 0x10, RZ ;  /* 0x0000001032a37819 */ /* 0x000fc600000006ff */
[----:B------:R-:W-:Y:S01]  /*3610*/  FFMA.FTZ R85, R85, R86, R162 ;  /* 0x0000005655557223 */ /* 0x000fe200000100a2 */
[----:B------:R-:W-:Y:S02]  /*3620*/  SHF.L.U32 R162, R131, 0x10, RZ ;  /* 0x0000001083a27819 */ /* 0x000fe400000006ff */
[----:B------:R-:W-:-:S05]  /*3630*/  SHF.L.U32 R86, R132, 0x10, RZ ;  /* 0x0000001084567819 */ /* 0x000fca00000006ff */
[----:B------:R-:W-:Y:S01]  /*3640*/  FFMA.FTZ R162, R87, R162, R86 ;  /* 0x000000a257a27223 */ /* 0x000fe20000010056 */
[----:B------:R-:W-:Y:S01]  /*3650*/  FADD.FTZ R87, -R161, R88 ;  /* 0x00000058a1577221 */ /* 0x000fe20000010100 */
[----:B------:R-:W-:-:S03]  /*3660*/  SHF.L.U32 R88, R133, 0x10, RZ ;  /* 0x0000001085587819 */ /* 0x000fc600000006ff */
[----:B------:R-:W-:Y:S01]  /*3670*/  FMUL.FTZ R86, R160, R87 ;  /* 0x00000057a0567220 */ /* 0x000fe20000410000 */
[----:B------:R-:W-:Y:S01]  /*3680*/  SHF.L.U32 R87, R18, 0x10, RZ ;  /* 0x0000001012577819 */ /* 0x000fe200000006ff */
[----:B------:R-:W-:Y:S01]  /*3690*/  FFMA.FTZ R89, R89, R88, R164 ;  /* 0x0000005859597223 */ /* 0x000fe200000100a4 */
[----:B------:R-:W-:Y:S02]  /*36a0*/  SHF.L.U32 R88, R19, 0x10, RZ ;  /* 0x0000001013587819 */ /* 0x000fe400000006ff */
[----:B------:R-:W-:Y:S01]  /*36b0*/  SHF.L.U32 R164, R135, 0x10, RZ ;  /* 0x0000001087a47819 */ /* 0x000fe200000006ff */
[----:B------:R-:W-:Y:S01]  /*36c0*/  FFMA.FTZ R86, R86, R87, R119 ;  /* 0x0000005756567223 */ /* 0x000fe20000010077 */
[----:B------:R-:W-:Y:S01]  /*36d0*/  FADD.FTZ R87, -R161, R90 ;  /* 0x0000005aa1577221 */ /* 0x000fe20000010100 */
[----:B------:R-:W-:Y:S02]  /*36e0*/  SHF.L.U32 R90, R39, 0x10, RZ ;  /* 0x00000010275a7819 */ /* 0x000fe400000006ff */
[----:B------:R-:W-:Y:S01]  /*36f0*/  SHF.L.U32 R119, R40, 0x10, RZ ;  /* 0x0000001028777819 */ /* 0x000fe200000006ff */
[----:B------:R-:W-:Y:S01]  /*3700*/  FMUL.FTZ R87, R160, R87 ;  /* 0x00000057a0577220 */ /* 0x000fe20000410000 */
[----:B------:R-:W-:-:S02]  /*3710*/  F2FP.BF16.F32.PACK_AB R86, R89, R86 ;  /* 0x000000565956723e */ /* 0x000fc400000010ff */
[----:B------:R-:W-:Y:S01]  /*3720*/  F2FP.BF16.F32.PACK_AB R85, R162, R85 ;  /* 0x00000055a255723e */ /* 0x000fe200000010ff */
[----:B------:R-:W-:Y:S01]  /*3730*/  FFMA.FTZ R87, R87, R88, R90 ;  /* 0x0000005857577223 */ /* 0x000fe2000001005a */
[----:B------:R-:W-:Y:S02]  /*3740*/  SHF.L.U32 R88, R138, 0x10, RZ ;  /* 0x000000108a587819 */ /* 0x000fe400000006ff */
[----:B------:R-:W-:-:S03]  /*3750*/  SHF.L.U32 R90, R139, 0x10, RZ ;  /* 0x000000108b5a7819 */ /* 0x000fc600000006ff */
        /* <DEDUP_REMOVED lines=16> */
[----:B------:R-:W-:Y:S01]  /*3860*/  SHF.L.U32 R90, R141, 0x10, RZ ;  /* 0x000000108d5a7819 */ /* 0x000fe200000006ff */
[----:B------:R-:W-:Y:S01]  /*3870*/  FADD.FTZ R91, -R161, R96 ;  /* 0x00000060a15b7221 */ /* 0x000fe20000010100 */
[----:B------:R-:W-:-:S03]  /*3880*/  SHF.L.U32 R96, R144, 0x10, RZ ;  /* 0x0000001090607819 */ /* 0x000fc600000006ff */
[----:B------:R-:W-:Y:S01]  /*3890*/  FFMA.FTZ R95, R95, R90, R92 ;  /* 0x0000005a5f5f7223 */ /* 0x000fe2000001005c */
[----:B------:R-:W-:Y:S01]  /*38a0*/  FMUL.FTZ R90, R160, R91 ;  /* 0x0000005ba05a7220 */ /* 0x000fe20000410000 */
[----:B------:R-:W-:Y:S02]  /*38b0*/  SHF.L.U32 R91, R22, 0x10, RZ ;  /* 0x00000010165b7819 */ /* 0x000fe400000006ff */
[----:B------:R-:W-:Y:S02]  /*38c0*/  SHF.L.U32 R92, R143, 0x10, RZ ;  /* 0x000000108f5c7819 */ /* 0x000fe400000006ff */
[----:B------:R-:W-:Y:S01]  /*38d0*/  F2FP.BF16.F32.PACK_AB R89, R95, R94 ;  /* 0x0000005e5f59723e */ /* 0x000fe200000010ff */
[----:B------:R-:W-:Y:S01]  /*38e0*/  FFMA.FTZ R90, R90, R91, R119 ;  /* 0x0000005b5a5a7223 */ /* 0x000fe20000010077 */
[----:B------:R-:W-:Y:S01]  /*38f0*/  FADD.FTZ R91, -R161, R98 ;  /* 0x00000062a15b7221 */ /* 0x000fe20000010100 */
[----:B------:R-:W-:Y:S01]  /*3900*/  FFMA.FTZ R119, R97, R92, R96 ;  /* 0x0000005c61777223 */ /* 0x000fe20000010060 */
[----:B------:R-:W-:Y:S01]  /*3910*/  SHF.L.U32 R92, R23, 0x10, RZ ;  /* 0x00000010175c7819 */ /* 0x000fe200000006ff */
[----:B------:R-:W-:Y:S01]  /*3920*/  FADD.FTZ R97, -R161, R100 ;  /* 0x00000064a1617221 */ /* 0x000fe20000010100 */
[----:B------:R-:W-:Y:S01]  /*3930*/  SHF.L.U32 R96, R43, 0x10, RZ ;  /* 0x000000102b607819 */ /* 0x000fe200000006ff */
[----:B------:R-:W-:Y:S01]  /*3940*/  FMUL.FTZ R91, R160, R91 ;  /* 0x0000005ba05b7220 */ /* 0x000fe20000410000 */
[----:B------:R-:W-:-:S02]  /*3950*/  SHF.L.U32 R98, R148, 0x10, RZ ;  /* 0x0000001094627819 */ /* 0x000fc400000006ff */
[----:B------:R-:W-:Y:S01]  /*3960*/  SHF.L.U32 R100, R150, 0x10, RZ ;  /* 0x0000001096647819 */ /* 0x000fe200000006ff */
[----:B------:R-:W-:Y:S01]  /*3970*/  FFMA.FTZ R91, R91, R92, R96 ;  /* 0x0000005c5b5b7223 */ /* 0x000fe20000010060 */
[----:B------:R-:W-:Y:S02]  /*3980*/  SHF.L.U32 R92, R145, 0x10, RZ ;  /* 0x00000010915c7819 */ /* 0x000fe400000006ff */
[----:B------:R-:W-:Y:S02]  /*3990*/  SHF.L.U32 R96, R146, 0x10, RZ ;  /* 0x0000001092607819 */ /* 0x000fe400000006ff */
[----:B------:R-:W-:-:S03]  /*39a0*/  F2FP.BF16.F32.PACK_AB R90, R119, R90 ;  /* 0x0000005a775a723e */ /* 0x000fc600000010ff */
[----:B------:R-:W-:Y:S01]  /*39b0*/  FFMA.FTZ R121, R99, R92, R96 ;  /* 0x0000005c63797223 */ /* 0x000fe20000010060 */
[----:B------:R-:W-:Y:S01]  /*39c0*/  FMUL.FTZ R92, R160, R97 ;  /* 0x00000061a05c7220 */ /* 0x000fe20000410000 */
[----:B------:R-:W-:Y:S02]  /*39d0*/  SHF.L.U32 R97, R24, 0x10, RZ ;  /* 0x0000001018617819 */ /* 0x000fe400000006ff */
[----:B------:R-:W-:Y:S02]  /*39e0*/  SHF.L.U32 R99, R44, 0x10, RZ ;  /* 0x000000102c637819 */ /* 0x000fe400000006ff */
[----:B------:R-:W-:Y:S02]  /*39f0*/  SHF.L.U32 R96, R147, 0x10, RZ ;  /* 0x0000001093607819 */ /* 0x000fe400000006ff */
[----:B------:R-:W-:Y:S01]  /*3a00*/  F2FP.BF16.F32.PACK_AB R91, R121, R91 ;  /* 0x0000005b795b723e */ /* 0x000fe200000010ff */
[----:B------:R-:W-:Y:S01]  /*3a10*/  FFMA.FTZ R92, R92, R97, R99 ;  /* 0x000000615c5c7223 */ /* 0x000fe20000010063 */
[----:B------:R-:W-:Y:S01]  /*3a20*/  FMUL.FTZ R97, R160, R101 ;  /* 0x00000065a0617220 */ /* 0x000fe20000410000 */
[----:B------:R-:W-:Y:S01]  /*3a30*/  FADD.FTZ R99, -R161, R102 ;  /* 0x00000066a1637221 */ /* 0x000fe20000010100 */
[----:B------:R-:W-:-:S02]  /*3a40*/  SHF.L.U32 R101, R45, 0x10, RZ ;  /* 0x000000102d657819 */ /* 0x000fc400000006ff */
[----:B------:R-:W-:Y:S01]  /*3a50*/  FFMA.FTZ R97, R97, R96, R98 ;  /* 0x0000006061617223 */ /* 0x000fe20000010062 */
[----:B------:R-:W-:Y:S01]  /*3a60*/  FMUL.FTZ R98, R160, R99 ;  /* 0x00000063a0627220 */ /* 0x000fe20000410000 */
[----:B------:R-:W-:Y:S02]  /*3a70*/  SHF.L.U32 R99, R25, 0x10, RZ ;  /* 0x0000001019637819 */ /* 0x000fe400000006ff */
[----:B------:R-:W-:Y:S02]  /*3a80*/  SHF.L.U32 R96, R149, 0x10, RZ ;  /* 0x0000001095607819 */ /* 0x000fe400000006ff */
[----:B------:R-:W-:Y:S01]  /*3a90*/  SHF.L.U32 R102, R49, 0x10, RZ ;  /* 0x0000001031667819 */ /* 0x000fe200000006ff */
[----:B------:R-:W-:Y:S01]  /*3aa0*/  FFMA.FTZ R98, R98, R99, R101 ;  /* 0x0000006362627223 */ /* 0x000fe20000010065 */
[----:B------:R-:W-:Y:S01]  /*3ab0*/  FMUL.FTZ R99, R160, R103 ;  /* 0x00000067a0637220 */ /* 0x000fe20000410000 */
[----:B------:R-:W-:Y:S01]  /*3ac0*/  FADD.FTZ R101, -R161, R104 ;  /* 0x00000068a1657221 */ /* 0x000fe20000010100 */
[----:B------:R-:W-:-:S02]  /*3ad0*/  SHF.L.U32 R104, R26, 0x10, RZ ;  /* 0x000000101a687819 */ /* 0x000fc400000006ff */
[----:B------:R-:W-:Y:S01]  /*3ae0*/  FFMA.FTZ R99, R99, R96, R100 ;  /* 0x0000006063637223 */ /* 0x000fe20000010064 */
[----:B------:R-:W-:Y:S01]  /*3af0*/  SHF.L.U32 R96, R46, 0x10, RZ ;  /* 0x000000102e607819 */ /* 0x000fe200000006ff */
[C---:B------:R-:W-:Y:S01]  /*3b00*/  FMUL.FTZ R101, R160.reuse, R101 ;  /* 0x00000065a0657220 */ /* 0x040fe20000410000 */
[----:B------:R-:W-:Y:S02]  /*3b10*/  SHF.L.U32 R100, R47, 0x10, RZ ;  /* 0x000000102f647819 */ /* 0x000fe400000006ff */
[----:B------:R-:W-:Y:S01]  /*3b20*/  F2FP.BF16.F32.PACK_AB R93, R99, R98 ;  /* 0x00000062635d723e */ /* 0x000fe200000010ff */
[----:B------:R-:W-:Y:S01]  /*3b30*/  FFMA.FTZ R104, R101, R104, R96 ;  /* 0x0000006865687223 */ /* 0x000fe20000010060 */
[----:B------:R-:W-:Y:S01]  /*3b40*/  FADD.FTZ R101, -R161, R106 ;  /* 0x0000006aa1657221 */ /* 0x000fe20000010100 */
[----:B------:R-:W-:Y:S02]  /*3b50*/  SHF.L.U32 R96, R27, 0x10, RZ ;  /* 0x000000101b607819 */ /* 0x000fe400000006ff */
[----:B------:R-:W-:Y:S01]  /*3b60*/  F2FP.BF16.F32.PACK_AB R92, R97, R92 ;  /* 0x0000005c615c723e */ /* 0x000fe200000010ff */
[----:B------:R-:W-:Y:S01]  /*3b70*/  FMUL.FTZ R101, R160, R101 ;  /* 0x00000065a0657220 */ /* 0x000fe20000410000 */
[----:B------:R-:W-:-:S02]  /*3b80*/  F2FP.BF16.F32.PACK_AB R94, R105, R104 ;  /* 0x00000068695e723e */ /* 0x000fc400000010ff */
[----:B------:R-:W0:Y:S01]  /*3b90*/  LDC.64 R104, c[0x0][0x380] ;  /* 0x0000e000ff687b82 */ /* 0x000e220000000a00 */
[----:B------:R-:W-:Y:S01]  /*3ba0*/  FFMA.FTZ R103, R101, R96, R100 ;  /* 0x0000006065677223 */ /* 0x000fe20000010064 */
[----:B------:R-:W-:Y:S01]  /*3bb0*/  FADD.FTZ R101, -R161, R108 ;  /* 0x0000006ca1657221 */ /* 0x000fe20000010100 */
[----:B------:R-:W-:-:S03]  /*3bc0*/  SHF.L.U32 R100, R29, 0x10, RZ ;  /* 0x000000101d647819 */ /* 0x000fc600000006ff */
[----:B------:R-:W-:Y:S01]  /*3bd0*/  FMUL.FTZ R96, R160, R101 ;  /* 0x00000065a0607220 */ /* 0x000fe20000410000 */
[----:B------:R-:W-:Y:S02]  /*3be0*/  SHF.L.U32 R101, R28, 0x10, RZ ;  /* 0x000000101c657819 */ /* 0x000fe400000006ff */
[----:B------:R-:W-:-:S03]  /*3bf0*/  F2FP.BF16.F32.PACK_AB R95, R159, R103 ;  /* 0x000000679f5f723e */ /* 0x000fc600000010ff */
[----:B------:R-:W-:Y:S01]  /*3c00*/  FFMA.FTZ R96, R96, R101, R123 ;  /* 0x0000006560607223 */ /* 0x000fe2000001007b */
[C---:B------:R-:W-:Y:S01]  /*3c10*/  FADD.FTZ R101, -R161.reuse, R110 ;  /* 0x0000006ea1657221 */ /* 0x040fe20000010100 */
[----:B------:R-:W-:-:S03]  /*3c20*/  FADD.FTZ R123, -R161, R112 ;  /* 0x00000070a17b7221 */ /* 0x000fc60000010100 */
[----:B------:R-:W-:Y:S01]  /*3c30*/  FMUL.FTZ R101, R160, R101 ;  /* 0x00000065a0657220 */ /* 0x000fe20000410000 */
[----:B------:R-:W-:-:S03]  /*3c40*/  F2FP.BF16.F32.PACK_AB R96, R109, R96 ;  /* 0x000000606d60723e */ /* 0x000fc600000010ff */
[----:B------:R-:W-:Y:S01]  /*3c50*/  FFMA.FTZ R101, R101, R100, R102 ;  /* 0x0000006465657223 */ /* 0x000fe20000010066 */
[----:B------:R-:W-:Y:S01]  /*3c60*/  FMUL.FTZ R102, R160, R123 ;  /* 0x0000007ba0667220 */ /* 0x000fe20000410000 */
[----:B------:R-:W-:Y:S02]  /*3c70*/  SHF.L.U32 R123, R30, 0x10, RZ ;  /* 0x000000101e7b7819 */ /* 0x000fe400000006ff */
[----:B0-----:R-:W-:Y:S02]  /*3c80*/  IADD3 R151, PT, PT, R151, R104, RZ ;  /* 0x0000006897977210 */ /* 0x001fe40007ffe0ff */
[----:B------:R-:W-:Y:S01]  /*3c90*/  F2FP.BF16.F32.PACK_AB R97, R136, R101 ;  /* 0x000000658861723e */ /* 0x000fe200000010ff */
[----:B------:R-:W-:Y:S01]  /*3ca0*/  FFMA.FTZ R102, R102, R123, R163 ;  /* 0x0000007b66667223 */ /* 0x000fe200000100a3 */
[----:B------:R-:W-:Y:S01]  /*3cb0*/  FADD.FTZ R123, -R161, R114 ;  /* 0x00000072a17b7221 */ /* 0x000fe20000010100 */
[----:B------:R-:W-:Y:S02]  /*3cc0*/  SHF.L.U32 R163, R51, 0x10, RZ ;  /* 0x0000001033a37819 */ /* 0x000fe400000006ff */
[----:B------:R-:W-:Y:S01]  /*3cd0*/  ISETP.GE.AND P1, PT, R151, R105, PT ;  /* 0x000000699700720c */ /* 0x000fe20003f26270 */
[----:B------:R-:W-:Y:S01]  /*3ce0*/  FMUL.FTZ R110, R160, R123 ;  /* 0x0000007ba06e7220 */ /* 0x000fe20000410000 */
[----:B------:R-:W-:-:S02]  /*3cf0*/  SHF.L.U32 R123, R31, 0x10, RZ ;  /* 0x000000101f7b7819 */ /* 0x000fc400000006ff */
[----:B------:R-:W-:-:S03]  /*3d00*/  F2FP.BF16.F32.PACK_AB R98, R137, R102 ;  /* 0x000000668962723e */ /* 0x000fc600000010ff */
[----:B------:R-:W-:Y:S01]  /*3d10*/  FFMA.FTZ R110, R110, R123, R163 ;  /* 0x0000007b6e6e7223 */ /* 0x000fe200000100a3 */
[----:B------:R-:W-:Y:S01]  /*3d20*/  FADD.FTZ R123, -R161, R116 ;  /* 0x00000074a17b7221 */ /* 0x000fe20000010100 */
[----:B------:R-:W-:-:S03]  /*3d30*/  SHF.L.U32 R163, R52, 0x10, RZ ;  /* 0x0000001034a37819 */ /* 0x000fc600000006ff */
[----:B------:R-:W-:Y:S01]  /*3d40*/  FMUL.FTZ R100, R160, R123 ;  /* 0x0000007ba0647220 */ /* 0x000fe20000410000 */
[----:B------:R-:W-:Y:S02]  /*3d50*/  SHF.L.U32 R123, R32, 0x10, RZ ;  /* 0x00000010207b7819 */ /* 0x000fe400000006ff */
        /* <DEDUP_REMOVED lines=9> */
[----:B------:R-:W-:Y:S01]  /*3df0*/  FADD.FTZ R163, -R161, R122 ;  /* 0x0000007aa1a37221 */ /* 0x000fe20000010100 */
[----:B------:R-:W-:Y:S02]  /*3e00*/  SHF.L.U32 R161, R54, 0x10, RZ ;  /* 0x0000001036a17819 */ /* 0x000fe400000006ff */
[----:B------:R-:W-:Y:S01]  /*3e10*/  FMUL.FTZ R108, R160, R123 ;  /* 0x0000007ba06c7220 */ /* 0x000fe20000410000 */
[----:B------:R-:W-:Y:S01]  /*3e20*/  SHF.L.U32 R123, R34, 0x10, RZ ;  /* 0x00000010227b7819 */ /* 0x000fe200000006ff */
[----:B------:R-:W-:Y:S01]  /*3e30*/  FMUL.FTZ R112, R160, R163 ;  /* 0x000000a3a0707220 */ /* 0x000fe20000410000 */
[----:B------:R-:W-:-:S03]  /*3e40*/  F2FP.BF16.F32.PACK_AB R101, R111, R106 ;  /* 0x0000006a6f65723e */ /* 0x000fc600000010ff */
[----:B------:R-:W-:Y:S01]  /*3e50*/  FFMA.FTZ R108, R108, R123, R161 ;  /* 0x0000007b6c6c7223 */ /* 0x000fe200000100a1 */
[----:B------:R-:W-:Y:S02]  /*3e60*/  SHF.L.U32 R123, R35, 0x10, RZ ;  /* 0x00000010237b7819 */ /* 0x000fe400000006ff */
[----:B------:R-:W-:Y:S02]  /*3e70*/  SHF.L.U32 R161, R55, 0x10, RZ ;  /* 0x0000001037a17819 */ /* 0x000fe400000006ff */
[----:B------:R-:W-:-:S03]  /*3e80*/  F2FP.BF16.F32.PACK_AB R102, R113, R108 ;  /* 0x0000006c7166723e */ /* 0x000fc600000010ff */
[----:B------:R-:W-:Y:S01]  /*3e90*/  FFMA.FTZ R112, R112, R123, R161 ;  /* 0x0000007b70707223 */ /* 0x000fe200000100a1 */
[----:B------:R-:W-:-:S04]  /*3ea0*/  IMAD.WIDE.U32 R122, R153, 0x10, R168 ;  /* 0x00000010997a7825 */ /* 0x000fc800078e00a8 */
[--C-:B------:R-:W-:Y:S01]  /*3eb0*/  IMAD.WIDE.U32 R160, R154, 0x10, R168.reuse ;  /* 0x000000109aa07825 */ /* 0x100fe200078e00a8 */
[----:B------:R-:W-:Y:S01]  /*3ec0*/  F2FP.BF16.F32.PACK_AB R103, R115, R112 ;  /* 0x000000707367723e */ /* 0x000fe200000010ff */
[----:B------:R0:W-:Y:S02]  /*3ed0*/  STG.E.128 desc[UR6][R122.64], R84 ;  /* 0x000000547a007986 */ /* 0x0001e4000c101d06 */
[--C-:B------:R-:W-:Y:S02]  /*3ee0*/  IMAD.WIDE.U32 R154, R155, 0x10, R168.reuse ;  /* 0x000000109b9a7825 */ /* 0x100fe400078e00a8 */
[----:B------:R0:W-:Y:S02]  /*3ef0*/  STG.E.128 desc[UR6][R160.64], R88 ;  /* 0x00000058a0007986 */ /* 0x0001e4000c101d06 */
[----:B------:R-:W-:Y:S02]  /*3f00*/  IMAD.WIDE.U32 R168, R158, 0x10, R168 ;  /* 0x000000109ea87825 */ /* 0x000fe400078e00a8 */
[----:B------:R0:W-:Y:S04]  /*3f10*/  STG.E.128 desc[UR6][R154.64], R92 ;  /* 0x0000005c9a007986 */ /* 0x0001e8000c101d06 */
[----:B------:R0:W-:Y:S04]  /*3f20*/  STG.E.128 desc[UR6][R166.64], R96 ;  /* 0x00000060a6007986 */ /* 0x0001e8000c101d06 */
[----:B------:R0:W-:Y:S01]  /*3f30*/  STG.E.128 desc[UR6][R168.64], R100 ;  /* 0x00000064a8007986 */ /* 0x0001e2000c101d06 */
[----:B------:R-:W-:Y:S05]  /*3f40*/  @!P1 BRA `(.L_x_10258) ;  /* 0xffffffc400d49947 */ /* 0x000fea000383ffff */
[----:B------:R-:W-:Y:S05]  /*3f50*/  EXIT ;  /* 0x000000000000794d */ /* 0x000fea0003800000 */
.L_x_10259:
        /* <DEDUP_REMOVED lines=10> */
.L_x_34033:


//--------------------- .text._ZN10layer_norm13ln_fwd_kernelINS_13Kernel_traitsI13__nv_bfloat16S2_fS2_fjLj5120ELj1ELj1ELj4ELj16ENS_18Kernel_traits_baseILj5120ES2_S2_fS2_fjLj128EEEEELb0ELb1ELb1ELb0EEEvNS_9FwdParamsE --------------------------
	.section	.text._ZN10layer_norm13ln_fwd_kernelINS_13Kernel_traitsI13__nv_bfloat16S2_fS2_fjLj5120ELj1ELj1ELj4ELj16ENS_18Kernel_traits_baseILj5120ES2_S2_fS2_fjLj128EEEEELb0ELb1ELb1ELb0EEEvNS_9FwdParamsE,"ax",@progbits
	.align	128
        .global         _ZN10layer_norm13ln_fwd_kernelINS_13Kernel_traitsI13__nv_bfloat16S2_fS2_fjLj5120ELj1ELj1ELj4ELj16ENS_18Kernel_traits_baseILj5120ES2_S2_fS2_fjLj128EEEEELb0ELb1ELb1ELb0EEEvNS_9FwdParamsE
        .type           _ZN10layer_norm13ln_fwd_kernelINS_13Kernel_traitsI13__nv_bfloat16S2_fS2_fjLj5120ELj1ELj1ELj4ELj16ENS_18Kernel_traits_baseILj5120ES2_S2_fS2_fjLj128EEEEELb0ELb1ELb1ELb0EEEvNS_9FwdParamsE,@function
        .size           _ZN10layer_norm13ln_fwd_kernelINS_13Kernel_traitsI13__nv_bfloat16S2_fS2_fjLj5120ELj1ELj1ELj4ELj16ENS_18Kernel_traits_baseILj5120ES2_S2_fS2_fjLj128EEEEELb0ELb1ELb1ELb0EEEvNS_9FwdParamsE,(.L_x_34034 - _ZN10layer_norm13ln_fwd_kernelINS_13Kernel_traitsI13__nv_bfloat16S2_fS2_fjLj5120ELj1ELj1ELj4ELj16ENS_18Kernel_traits_baseILj5120ES2_S2_fS2_fjLj128EEEEELb0ELb1ELb1ELb0EEEvNS_9FwdParamsE)
        .other          _ZN10layer_norm13ln_fwd_kernelINS_13Kernel_traitsI13__nv_bfloat16S2_fS2_fjLj5120ELj1ELj1ELj4ELj16ENS_18Kernel_traits_baseILj5120ES2_S2_fS2_fjLj128EEEEELb0ELb1ELb1ELb0EEEvNS_9FwdParamsE,@"STO_CUDA_ENTRY STV_DEFAULT"
_ZN10layer_norm13ln_fwd_kernelINS_13Kernel_traitsI13__nv_bfloat16S2_fS2_fjLj5120ELj1ELj1ELj4ELj16ENS_18Kernel_traits_baseILj5120ES2_S2_fS2_fjLj128EEEEELb0ELb1ELb1ELb0EEEvNS_9FwdParamsE:
.text._ZN10layer_norm13ln_fwd_kernelINS_13Kernel_traitsI13__nv_bfloat16S2_fS2_fjLj5120ELj1ELj1ELj4ELj16ENS_18Kernel_traits_baseILj5120ES2_S2_fS2_fjLj128EEEEELb0ELb1ELb1ELb0EEEvNS_9FwdParamsE:
        /* <DEDUP_REMOVED lines=74> */
.L_x_10261:
        /* <DEDUP_REMOVED lines=12> */
[----:B------:R-:W-:-:S03]  /*0560*/  @P0 LOP3.LUT R75, R75, 0x80, RZ, 0xfc, !PT ;  /* 0x000000804b4b0812 */ /* 0x000fc600078efcff */
[----:B------:R-:W-:Y:S01]  /*0570*/  HFMA2 R42, -RZ, RZ, 0, 0 ;  /* 0x00000000ff2a7431 */ /* 0x000fe200000001ff */
[----:B------:R-:W5:Y:S02]  /*0580*/  @P0 LDG.E.128 R124, desc[UR6][R16.64] ;  /* 0x00000006107c0981 */ /* 0x000f64000c1e1d00 */
[----:B------:R-:W1:Y:S01]  /*0590*/  @P2 LDC.64 R66, c[0x0][0x3e8] ;  /* 0x0000fa00ff422b82 */ /* 0x000e620000000a00 */
[----:B--2---:R-:W-:-:S04]  /*05a0*/  @P1 IMAD.WIDE.U32 R60, R75, 0x10, R40 ;  /* 0x000000104b3c1825 */ /* 0x004fc800078e0028 */
[----:B------:R-:W-:Y:S01]  /*05b0*/  HFMA2 R6, -RZ, RZ, 0, 0 ;  /* 0x00000000ff067431 */ /* 0x000fe200000001ff */
[----:B------:R2:W5:Y:S04]  /*05c0*/  @P0 LDG.E.128 R8, desc[UR6][R28.64] ;  /* 0x000000061c080981 */ /* 0x000568000c1e1d00 */
[----:B------:R-:W5:Y:S01]  /*05d0*/  @P1 LDG.E.128 R12, desc[UR6][R60.64] ;  /* 0x000000063c0c1981 */ /* 0x000f62000c1e1d00 */
[----:B------:R-:W4:Y:S01]  /*05e0*/  @P3 LDC.64 R68, c[0x0][0x3d0] ;  /* 0x0000f400ff443b82 */ /* 0x000f220000000a00 */
[C---:B---3--:R-:W-:Y:S01]  /*05f0*/  @P1 IMAD.WIDE.U32 R62, R75.reuse, 0x10, R62 ;  /* 0x000000104b3e1825 */ /* 0x048fe200078e003e */
[----:B------:R-:W-:-:S04]  /*0600*/  @P1 IADD3 R75, PT, PT, R75, 0x80, RZ ;  /* 0x000000804b4b1810 */ /* 0x000fc80007ffe0ff */
[----:B------:R-:W5:Y:S02]  /*0610*/  @P1 LDG.E.128 R20, desc[UR6][R62.64] ;  /* 0x000000063e141981 */ /* 0x000f64000c1e1d00 */
[----:B------:R-:W3:Y:S01]  /*0620*/  @P3 LDC.64 R70, c[0x0][0x3e8] ;  /* 0x0000fa00ff463b82 */ /* 0x000ee20000000a00 */
[----:B0-----:R-:W-:-:S05]  /*0630*/  @P2 IMAD.WIDE.U32 R64, R75, 0x10, R64 ;  /* 0x000000104b402825 */ /* 0x001fca00078e0040 */
[----:B------:R-:W5:Y:S02]  /*0640*/  @P2 LDG.E.128 R24, desc[UR6][R64.64] ;  /* 0x0000000640182981 */ /* 0x000f64000c1e1d00 */
[----:B------:R-:W0:Y:S01]  /*0650*/  @P4 LDC.64 R2, c[0x0][0x3d0] ;  /* 0x0000f400ff024b82 */ /* 0x000e220000000a00 */
[C---:B-1----:R-:W-:Y:S01]  /*0660*/  @P2 IMAD.WIDE.U32 R66, R75.reuse, 0x10, R66 ;  /* 0x000000104b422825 */ /* 0x042fe200078e0042 */
[----:B------:R-:W-:-:S04]  /*0670*/  @P2 IADD3 R75, PT, PT, R75, 0x80, RZ ;  /* 0x000000804b4b2810 */ /* 0x000fc80007ffe0ff */
[----:B------:R-:W5:Y:S01]  /*0680*/  @P2 LDG.E.128 R32, desc[UR6][R66.64] ;  /* 0x0000000642202981 */ /* 0x000f62000c1e1d00 */
[C---:B----4-:R-:W-:Y:S01]  /*0690*/  @P3 IMAD.WIDE.U32 R68, R75.reuse, 0x10, R68 ;  /* 0x000000104b443825 */ /* 0x050fe200078e0044 */
[----:B------:R-:W1:Y:S04]  /*06a0*/  @P4 LDC.64 R4, c[0x0][0x3e8] ;  /* 0x0000fa00ff044b82 */ /* 0x000e680000000a00 */
[----:B------:R-:W5:Y:S01]  /*06b0*/  @P3 LDG.E.128 R36, desc[UR6][R68.64] ;  /* 0x0000000644243981 */ /* 0x000f62000c1e1d00 */
[C---:B---3--:R-:W-:Y:S01]  /*06c0*/  @P3 IMAD.WIDE.U32 R70, R75.reuse, 0x10, R70 ;  /* 0x000000104b463825 */ /* 0x048fe200078e0046 */
[----:B------:R-:W-:-:S04]  /*06d0*/  @P3 IADD3 R75, PT, PT, R75, 0x80, RZ ;  /* 0x000000804b4b3810 */ /* 0x000fc80007ffe0ff */
[----:B------:R-:W5:Y:S01]  /*06e0*/  @P3 LDG.E.128 R44, desc[UR6][R70.64] ;  /* 0x00000006462c3981 */ /* 0x000f62000c1e1d00 */
[----:B0-----:R-:W-:-:S05]  /*06f0*/  @P4 IMAD.WIDE.U32 R2, R75, 0x10, R2 ;  /* 0x000000104b024825 */ /* 0x001fca00078e0002 */
[----:B------:R-:W5:Y:S01]  /*0700*/  @P4 LDG.E.128 R48, desc[UR6][R2.64] ;  /* 0x0000000602304981 */ /* 0x000f62000c1e1d00 */
[----:B-1----:R-:W-:Y:S01]  /*0710*/  @P4 IMAD.WIDE.U32 R4, R75, 0x10, R4 ;  /* 0x000000104b044825 */ /* 0x002fe200078e0004 */
[----:B------:R-:W-:Y:S02]  /*0720*/  CS2R R40, SRZ ;  /* 0x0000000000287805 */ /* 0x000fe4000001ff00 */
[----:B--2---:R-:W-:Y:S02]  /*0730*/  CS2R R28, SRZ ;  /* 0x00000000001c7805 */ /* 0x004fe4000001ff00 */
[----:B------:R-:W-:Y:S01]  /*0740*/  MOV R18, RZ ;  /* 0x000000ff00127202 */ /* 0x000fe20000000f00 */
[----:B------:R-:W-:Y:S01]  /*0750*/  IMAD.MOV.U32 R30, RZ, RZ, RZ ;  /* 0x000000ffff1e7224 */ /* 0x000fe200078e00ff */
[----:B------:R0:W5:Y:S01]  /*0760*/  @P4 LDG.E.128 R56, desc[UR6][R4.64] ;  /* 0x0000000604384981 */ /* 0x000162000c1e1d00 */
[----:B------:R-:W-:Y:S02]  /*0770*/  CS2R R16, SRZ ;  /* 0x0000000000107805 */ /* 0x000fe4000001ff00 */
[----:B------:R-:W-:-:S02]  /*0780*/  @P4 CS2R R54, SRZ ;  /* 0x0000000000364805 */ /* 0x000fc4000001ff00 */
[----:B------:R-:W-:Y:S02]  /*0790*/  @P4 CS2R R52, SRZ ;  /* 0x0000000000344805 */ /* 0x000fe4000001ff00 */
[----:B------:R-:W-:Y:S02]  /*07a0*/  @P0 MOV R7, RZ ;  /* 0x000000ff00070202 */ /* 0x000fe40000000f00 */
[----:B------:R-:W-:Y:S02]  /*07b0*/  @P1 MOV R19, RZ ;  /* 0x000000ff00131202 */ /* 0x000fe40000000f00 */
[----:B------:R-:W-:Y:S02]  /*07c0*/  @P2 MOV R31, RZ ;  /* 0x000000ff001f2202 */ /* 0x000fe40000000f00 */
[----:B0-----:R-:W-:Y:S02]  /*07d0*/  CS2R R4, SRZ ;  /* 0x0000000000047805 */ /* 0x001fe4000001ff00 */
[----:B------:R-:W-:-:S07]  /*07e0*/  @P3 MOV R43, RZ ;  /* 0x000000ff002b3202 */ /* 0x000fce0000000f00 */
.L_x_10262:
[----:B------:R-:W-:Y:S05]  /*07f0*/  BSYNC.RECONVERGENT B0 ;  /* 0x0000000000007941 */ /* 0x000fea0003800200 */
.L_x_10260:
[----:B------:R-:W0:Y:S02]  /*0800*/  LDCU UR4, c[0x0][0x384] ;  /* 0x00007080ff0477ac */ /* 0x000e240008000800 */
[----:B0-----:R-:W-:-:S13]  /*0810*/  ISETP.GE.AND P0, PT, R117, UR4, PT ;  /* 0x0000000475007c0c */ /* 0x001fda000bf06270 */
[----:B------:R-:W-:Y:S05]  /*0820*/  @P0 EXIT ;  /* 0x000000000000094d */ /* 0x000fea0003800000 */
[----:B------:R-:W-:Y:S01]  /*0830*/  SHF.R.S32.HI R73, RZ, 0x3, R73 ;  /* 0x00000003ff497819 */ /* 0x000fe20000011449 */
[----:B------:R-:W-:Y:S01]  /*0840*/  UPLOP3.LUT UP1, UPT, UPT, UPT, UPT, 0x40, 0x4 ;  /* 0x000000000004789c */ /* 0x000fe20003f2e870 */
[----:B-----5:R-:W-:Y:S01]  /*0850*/  PRMT R136, R55, 0x7632, R136 ;  /* 0x0000763237887816 */ /* 0x020fe20000000088 */
[----:B------:R-:W0:Y:S01]  /*0860*/  LDCU UR12, c[0x0][0x40c] ;  /* 0x00008180ff0c77ac */ /* 0x000e220008000800 */
[C---:B------:R-:W-:Y:S02]  /*0870*/  LOP3.LUT R3, R73.reuse, 0x7f, RZ, 0xc0, !PT ;  /* 0x0000007f49037812 */ /* 0x040fe400078ec0ff */
[----:B------:R-:W-:Y:S01]  /*0880*/  SHF.L.U32 R73, R73, 0x1, RZ ;  /* 0x0000000149497819 */ /* 0x000fe200000006ff */
[----:B------:R-:W1:Y:S01]  /*0890*/  LDCU.U8 UR10, c[0x0][0x410] ;  /* 0x00008200ff0a77ac */ /* 0x000e620008000000 */
[----:B------:R-:W-:Y:S01]  /*08a0*/  PRMT R138, R51, 0x7632, R138 ;  /* 0x00007632338a7816 */ /* 0x000fe2000000008a */
[----:B------:R-:W-:Y:S01]  /*08b0*/  IMAD R0, R0, -0x20, R3 ;  /* 0xffffffe000007824 */ /* 0x000fe200078e0203 */
[----:B------:R-:W-:Y:S01]  /*08c0*/  VIADDMNMX R3, R3, -R72, RZ, !PT ;  /* 0x8000004803037246 */ /* 0x000fe200078001ff */
[----:B------:R-:W2:Y:S01]  /*08d0*/  LDCU UR11, c[0x0][0x400] ;  /* 0x00008000ff0b77ac */ /* 0x000ea20008000800 */
[----:B------:R-:W-:-:S02]  /*08e0*/  LOP3.LUT R118, R73, 0xffffff00, RZ, 0xc0, !PT ;  /* 0xffffff0049767812 */ /* 0x000fc400078ec0ff */
[----:B------:R-:W-:Y:S01]  /*08f0*/  VIMNMX R3, PT, PT, R3, 0x20, PT ;  /* 0x0000002003037848 */ /* 0x000fe20003fe0100 */
[----:B------:R-:W3:Y:S01]  /*0900*/  LDCU.64 UR8, c[0x0][0x3a0] ;  /* 0x00007400ff0877ac */ /* 0x000ee20008000a00 */
[----:B------:R-:W-:Y:S02]  /*0910*/  VIMNMX R0, PT, PT, RZ, R0, !PT ;  /* 0x00000000ff007248 */ /* 0x000fe40007fe0100 */
[----:B------:R-:W-:Y:S02]  /*0920*/  LEA R3, R3, R118, 0x3 ;  /* 0x0000007603037211 */ /* 0x000fe400078e18ff */
[----:B------:R-:W-:Y:S02]  /*0930*/  VIMNMX R61, PT, PT, R0, 0x20, PT ;  /* 0x00000020003d7848 */ /* 0x000fe40003fe0100 */
[----:B------:R-:W-:Y:S02]  /*0940*/  I2FP.F32.U32 R3, R3 ;  /* 0x0000000300037245 */ /* 0x000fe40000201000 */
[----:B------:R-:W-:Y:S01]  /*0950*/  PRMT R139, R54, 0x7632, R139 ;  /* 0x00007632368b7816 */ /* 0x000fe2000000008b */
[----:B------:R-:W-:Y:S01]  /*0960*/  IMAD R118, R61, 0x8, R118 ;  /* 0x000000083d767824 */ /* 0x000fe200078e0276 */
[----:B------:R4:W0:Y:S01]  /*0970*/  MUFU.RCP R119, R3 ;  /* 0x0000000300777308 */ /* 0x0008220000001000 */
        /* <DEDUP_REMOVED lines=57> */
.L_x_10298:
[----:B------:R-:W0:Y:S08]  /*0d10*/  LDC.64 R2, c[0x0][0x3f0] ;  /* 0x0000fc00ff027b82 */ /* 0x000e300000000a00 */
[----:B------:R-:W1:Y:S08]  /*0d20*/  LDC R134, c[0x0][0x388] ;  /* 0x0000e200ff867b82 */ /* 0x000e700000000800 */
[----:B------:R-:W2:Y:S01]  /*0d30*/  LDC.64 R112, c[0x0][0x3f8] ;  /* 0x0000fe00ff707b82 */ /* 0x000ea20000000a00 */
[----:B0-----:R-:W-:-:S05]  /*0d40*/  IMAD.WIDE R2, R117, 0x4, R2 ;  /* 0x0000000475027825 */ /* 0x001fca00078e0202 */
[----:B------:R-:W3:Y:S01]  /*0d50*/  LDG.E R0, desc[UR6][R2.64] ;  /* 0x0000000602007981 */ /* 0x000ee2000c1e1900 */
[----:B------:R-:W0:Y:S01]  /*0d60*/  S2R R114, SR_TID.X ;  /* 0x0000000000727919 */ /* 0x000e220000002100 */
[----:B------:R-:W-:Y:S01]  /*0d70*/  ISETP.GE.U32.AND P0, PT, R116, 0x80, PT ;  /* 0x000000807400780c */ /* 0x000fe20003f06070 */
[----:B--2---:R-:W-:Y:S01]  /*0d80*/  IMAD.WIDE R112, R117, 0x4, R112 ;  /* 0x0000000475707825 */ /* 0x004fe200078e0270 */
[----:B------:R-:W-:Y:S04]  /*0d90*/  BSSY.RECONVERGENT B0, `(.L_x_10263) ;  /* 0x0000086000007945 */ /* 0x000fe80003800200 */
[----:B------:R2:W5:Y:S02]  /*0da0*/  LDG.E R115, desc[UR6][R112.64] ;  /* 0x0000000670737981 */ /* 0x000564000c1e1900 */
[----:B--2---:R-:W-:Y:S01]  /*0db0*/  HFMA2 R112, -RZ, RZ, 0, 0 ;  /* 0x00000000ff707431 */ /* 0x004fe200000001ff */
[----:B---3--:R-:W-:-:S13]  /*0dc0*/  ISETP.GE.AND P5, PT, R0, 0x1, PT ;  /* 0x000000010000780c */ /* 0x008fda0003fa6270 */
[----:B------:R-:W-:-:S05]  /*0dd0*/  @P5 IADD3 R135, PT, PT, R0, -0x1, RZ ;  /* 0xffffffff00875810 */ /* 0x000fca0007ffe0ff */
[-C--:B-1----:R-:W-:Y:S02]  /*0de0*/  @P5 IMAD R137, R135, R134.reuse, RZ ;  /* 0x0000008687895224 */ /* 0x082fe400078e02ff */
[----:B------:R-:W-:-:S03]  /*0df0*/  IMAD R135, R117, R134, RZ ;  /* 0x0000008675877224 */ /* 0x000fc600078e02ff */
[----:B------:R-:W-:Y:S02]  /*0e00*/  @P5 SHF.R.S32.HI R188, RZ, 0x1f, R137 ;  /* 0x0000001fffbc5819 */ /* 0x000fe40000011489 */
[----:B------:R-:W-:Y:S02]  /*0e10*/  SHF.R.S32.HI R2, RZ, 0x1f, R135 ;  /* 0x0000001fff027819 */ /* 0x000fe40000011487 */
[----:B------:R-:W-:Y:S02]  /*0e20*/  @P5 LEA.HI R137, R188, R137, RZ, 0x3 ;  /* 0x00000089bc895211 */ /* 0x000fe400078f18ff */
[----:B------:R-:W-:Y:S02]  /*0e30*/  LEA.HI R113, R2, R135, RZ, 0x3 ;  /* 0x0000008702717211 */ /* 0x000fe400078f18ff */
[-C--:B0-----:R-:W-:Y:S02]  /*0e40*/  @P5 LEA.HI.SX32 R112, R137, R114.reuse, 0x1d ;  /* 0x0000007289705211 */ /* 0x081fe400078feaff */
[----:B------:R-:W-:Y:S01]  /*0e50*/  LEA.HI.SX32 R113, R113, R114, 0x1d ;  /* 0x0000007271717211 */ /* 0x000fe200078feaff */
[----:B------:R-:W-:Y:S06]  /*0e60*/  @!P0 BRA `(.L_x_10264) ;  /* 0x0000000400e08947 */ /* 0x000fec0003800000 */
[----:B------:R-:W-:-:S04]  /*0e70*/  UISETP.NE.U32.AND UP0, UPT, UR8, URZ, UPT ;  /* 0x000000ff0800728c */ /* 0x000fc8000bf05070 */
[----:B------:R-:W-:Y:S01]  /*0e80*/  UISETP.NE.AND.EX UP0, UPT, UR9, URZ, UPT, UP0 ;  /* 0x000000ff0900728c */ /* 0x000fe2000bf05300 */
[----:B------:R-:W-:Y:S10]  /*0e90*/  @!P5 BRA `(.L_x_10265) ;  /* 0x00000000000cd947 */ /* 0x000ff40003800000 */
[----:B------:R-:W0:Y:S02]  /*0ea0*/  LDC.64 R60, c[0x0][0x390] ;  /* 0x0000e400ff3c7b82 */ /* 0x000e240000000a00 */
[----:B0-----:R-:W-:-:S06]  /*0eb0*/  IMAD.WIDE.U32 R60, R112, 0x10, R60 ;  /* 0x00000010703c7825 */ /* 0x001fcc00078e003c */
[----:B------:R-:W5:Y:S02]  /*0ec0*/  LDG.E.128 R60, desc[UR6][R60.64] ;  /* 0x000000063c3c7981 */ /* 0x000f64000c1e1d00 */
.L_x_10265:
[----:B------:R-:W-:Y:S05]  /*0ed0*/  BRA.U !UP0, `(.L_x_10266) ;  /* 0x0000000108e87547 */ /* 0x000fea000b800000 */
[----:B------:R-:W0:Y:S02]  /*0ee0*/  LDC.64 R2, c[0x0][0x3a0] ;  /* 0x0000e800ff027b82 */ /* 0x000e240000000a00 */
[----:B0-----:R-:W-:-:S05]  /*0ef0*/  IMAD.WIDE.U32 R2, R113, 0x20, R2 ;  /* 0x0000002071027825 */ /* 0x001fca00078e0002 */
[----:B------:R-:W2:Y:S04]  /*0f00*/  LDG.E.128 R64, desc[UR6][R2.64] ;  /* 0x0000000602407981 */ /* 0x000ea8000c1e1d00 */
[----:B------:R0:W3:Y:S01]  /*0f10*/  LDG.E.128 R68, desc[UR6][R2.64+0x10] ;  /* 0x0000100602447981 */ /* 0x0000e2000c1e1d00 */
[----:B------:R-:W-:-:S13]  /*0f20*/  ISETP.GT.AND P1, PT, R0, RZ, PT ;  /* 0x000000ff0000720c */ /* 0x000fda0003f24270 */
[----:B------:R-:W1:Y:S01]  /*0f30*/  @P1 LDC R79, c[0x0][0x40c] ;  /* 0x00010300ff4f1b82 */ /* 0x000e620000000800 */
[----:B-----5:R-:W-:Y:S01]  /*0f40*/  @P1 PRMT R72, R60, 0x7632, R72 ;  /* 0x000076323c481816 */ /* 0x020fe20000000048 */
[----:B------:R-:W-:Y:S01]  /*0f50*/  @P1 IMAD.U32 R191, R11, 0x10000, RZ ;  /* 0x000100000bbf1824 */ /* 0x000fe200078e00ff */
[C---:B------:R-:W-:Y:S02]  /*0f60*/  @P1 PRMT R74, R61.reuse, 0x7632, R74 ;  /* 0x000076323d4a1816 */ /* 0x040fe4000000004a */
[----:B------:R-:W-:Y:S02]  /*0f70*/  @P1 SHF.L.U32 R72, R72, 0x10, RZ ;  /* 0x0000001048481819 */ /* 0x000fe400000006ff */
[----:B0-----:R-:W-:Y:S01]  /*0f80*/  @P1 SHF.L.U32 R2, R60, 0x10, RZ ;  /* 0x000000103c021819 */ /* 0x001fe200000006ff */
[----:B------:R-:W0:Y:S01]  /*0f90*/  @P1 LDC R77, c[0x0][0x40c] ;  /* 0x00010300ff4d1b82 */ /* 0x000e220000000800 */
[----:B------:R-:W-:Y:S02]  /*0fa0*/  @P1 SHF.L.U32 R75, R74, 0x10, RZ ;  /* 0x000000104a4b1819 */ /* 0x000fe400000006ff */
[----:B------:R-:W-:-:S02]  /*0fb0*/  @P1 SHF.L.U32 R73, R61, 0x10, RZ ;  /* 0x000000103d491819 */ /* 0x000fc400000006ff */
[----:B------:R-:W-:Y:S02]  /*0fc0*/  @P1 SHF.L.U32 R78, R63, 0x10, RZ ;  /* 0x000000103f4e1819 */ /* 0x000fe400000006ff */
[----:B------:R-:W-:Y:S01]  /*0fd0*/  @P1 SHF.L.U32 R137, R10, 0x10, RZ ;  /* 0x000000100a891819 */ /* 0x000fe200000006ff */
[----:B------:R-:W4:Y:S01]  /*0fe0*/  @P1 LDC R76, c[0x0][0x40c] ;  /* 0x00010300ff4c1b82 */ /* 0x000f220000000800 */
[----:B------:R-:W-:-:S07]  /*0ff0*/  @P1 SHF.L.U32 R187, R132, 0x10, RZ ;  /* 0x0000001084bb1819 */ /* 0x000fce00000006ff */
[----:B------:R-:W4:Y:S01]  /*1000*/  @P1 LDC R188, c[0x0][0x40c] ;  /* 0x00010300ffbc1b82 */ /* 0x000f220000000800 */
[----:B-1----:R-:W-:Y:S01]  /*1010*/  @P1 FMUL.FTZ R74, R72, R79 ;  /* 0x0000004f484a1220 */ /* 0x002fe20000410000 */
[----:B------:R-:W-:-:S06]  /*1020*/  @P1 PRMT R72, R62, 0x7632, R72 ;  /* 0x000076323e481816 */ /* 0x000fcc0000000048 */
[----:B------:R-:W1:Y:S01]  /*1030*/  @P1 LDC R135, c[0x0][0x40c] ;  /* 0x00010300ff871b82 */ /* 0x000e620000000800 */
[----:B0-----:R-:W-:Y:S01]  /*1040*/  @P1 FMUL.FTZ R3, R2, R77 ;  /* 0x0000004d02031220 */ /* 0x001fe20000410000 */
[----:B------:R-:W-:Y:S02]  /*1050*/  @P1 SHF.L.U32 R2, R8, 0x10, RZ ;  /* 0x0000001008021819 */ /* 0x000fe400000006ff */
[----:B------:R-:W-:-:S04]  /*1060*/  @P1 SHF.L.U32 R77, R72, 0x10, RZ ;  /* 0x00000010484d1819 */ /* 0x000fc800000006ff */
[----:B------:R-:W0:Y:S01]  /*1070*/  @P1 LDC R190, c[0x0][0x40c] ;  /* 0x00010300ffbe1b82 */ /* 0x000e220000000800 */
[----:B----4-:R-:W-:Y:S01]  /*1080*/  @P1 FMUL.FTZ R79, R73, R76 ;  /* 0x0000004c494f1220 */ /* 0x010fe20000410000 */
[----:B------:R-:W-:-:S06]  /*1090*/  @P1 IMAD.U32 R76, R62, 0x10000, RZ ;  /* 0x000100003e4c1824 */ /* 0x000fcc00078e00ff */
[----:B------:R-:W4:Y:S01]  /*10a0*/  @P1 LDC R189, c[0x0][0x40c] ;  /* 0x00010300ffbd1b82 */ /* 0x000f220000000800 */
[----:B------:R-:W-:Y:S01]  /*10b0*/  @P1 FMUL.FTZ R188, R75, R188 ;  /* 0x000000bc4bbc1220 */ /* 0x000fe20000410000 */
[----:B------:R-:W-:Y:S01]  /*10c0*/  @P1 SHF.L.U32 R75, R186, 0x10, RZ ;  /* 0x00000010ba4b1819 */ /* 0x000fe200000006ff */
[----:B-1----:R-:W-:Y:S01]  /*10d0*/  @P1 FMUL.FTZ R135, R76, R135 ;  /* 0x000000874c871220 */ /* 0x002fe20000410000 */
[----:B0-----:R-:W-:Y:S01]  /*10e0*/  @P1 FMUL.FTZ R190, R77, R190 ;  /* 0x000000be4dbe1220 */ /* 0x001fe20000410000 */
[----:B----4-:R-:W-:Y:S01]  /*10f0*/  @P1 FMUL.FTZ R189, R78, R189 ;  /* 0x000000bd4ebd1220 */ /* 0x010fe20000410000 */
[----:B--2---:R-:W-:Y:S01]  /*1100*/  @!P1 MOV R72, R64 ;  /* 0x0000004000489202 */ /* 0x004fe20000000f00 */
[----:B------:R-:W-:Y:S01]  /*1110*/  @P1 FFMA.FTZ R72, R3, R2, R64 ;  /* 0x0000000203481223 */ /* 0x000fe20000010040 */
[----:B------:R-:W-:Y:S02]  /*1120*/  @P1 SHF.L.U32 R2, R9, 0x10, RZ ;  /* 0x0000001009021819 */ /* 0x000fe400000006ff */
[----:B------:R-:W-:-:S02]  /*1130*/  @P1 SHF.L.U32 R3, R133, 0x10, RZ ;  /* 0x0000001085031819 */ /* 0x000fc400000006ff */
[----:B------:R-:W-:Y:S01]  /*1140*/  MOV R73, R65 ;  /* 0x0000004100497202 */ /* 0x000fe20000000f00 */
[----:B------:R-:W-:Y:S01]  /*1150*/  @P1 FFMA.FTZ R73, R74, R75, R65 ;  /* 0x0000004b4a491223 */ /* 0x000fe20000010041 */
[----:B------:R-:W-:Y:S01]  /*1160*/  MOV R74, R66 ;  /* 0x00000042004a7202 */ /* 0x000fe20000000f00 */
[----:B------:R-:W-:Y:S01]  /*1170*/  @P1 FFMA.FTZ R74, R79, R2, R66 ;  /* 0x000000024f4a1223 */ /* 0x000fe20000010042 */
[----:B------:R-:W-:Y:S01]  /*1180*/  MOV R75, R67 ;  /* 0x00000043004b7202 */ /* 0x000fe20000000f00 */
[----:B------:R-:W-:Y:S01]  /*1190*/  @P1 FFMA.FTZ R75, R188, R3, R67 ;  /* 0x00000003bc4b1223 */ /* 0x000fe20000010043 */
[----:B---3--:R-:W-:Y:S01]  /*11a0*/  MOV R76, R68 ;  /* 0x00000044004c7202 */ /* 0x008fe20000000f00 */
[----:B------:R-:W-:Y:S01]  /*11b0*/  @P1 FFMA.FTZ R76, R135, R137, R68 ;  /* 0x00000089874c1223 */ /* 0x000fe20000010044 */
[----:B------:R-:W-:Y:S01]  /*11c0*/  MOV R77, R69 ;  /* 0x00000045004d7202 */ /* 0x000fe20000000f00 */
[----:B------:R-:W-:Y:S01]  /*11d0*/  @P1 FFMA.FTZ R77, R190, R187, R69 ;  /* 0x000000bbbe4d1223 */ /* 0x000fe20000010045 */
[----:B------:R-:W-:Y:S01]  /*11e0*/  MOV R78, R70 ;  /* 0x00000046004e7202 */ /* 0x000fe20000000f00 */
[----:B------:R-:W-:Y:S01]  /*11f0*/  @P1 FFMA.FTZ R78, R189, R191, R70 ;  /* 0x000000bfbd4e1223 */ /* 0x000fe20000010046 */
[----:B------:R-:W-:Y:S01]  /*1200*/  MOV R79, R71 ;  /* 0x00000047004f7202 */ /* 0x000fe20000000f00 */
[----:B------:R-:W-:Y:S06]  /*1210*/  @!P1 BRA `(.L_x_10267) ;  /* 0x0000000000dc9947 */ /* 0x000fec0003800000 */
[----:B------:R-:W-:Y:S02]  /*1220*/  PRMT R2, R63, 0x7632, R2 ;  /* 0x000076323f027816 */ /* 0x000fe40000000002 */
[----:B------:R-:W-:Y:S02]  /*1230*/  SHF.L.U32 R79, R131, 0x10, RZ ;  /* 0x00000010834f7819 */ /* 0x000fe400000006ff */
[----:B------:R-:W-:-:S05]  /*1240*/  SHF.L.U32 R2, R2, 0x10, RZ ;  /* 0x0000001002027819 */ /* 0x000fca00000006ff */
[----:B------:R-:W-:-:S04]  /*1250*/  FMUL.FTZ R2, R2, UR12 ;  /* 0x0000000c02027c20 */ /* 0x000fc80008410000 */
[----:B------:R-:W-:Y:S01]  /*1260*/  FFMA.FTZ R79, R2, R79, R71 ;  /* 0x0000004f024f7223 */ /* 0x000fe20000010047 */
[----:B------:R-:W-:Y:S06]  /*1270*/  BRA `(.L_x_10267) ;  /* 0x0000000000c47947 */ /* 0x000fec0003800000 */
.L_x_10266:
[----:B------:R-:W0:Y:S01]  /*1280*/  @P5 LDC R72, c[0x0][0x40c] ;  /* 0x00010300ff485b82 */ /* 0x000e220000000800 */
[C---:B-----5:R-:W-:Y:S01]  /*1290*/  @P5 IMAD.U32 R3, R60.reuse, 0x10000, RZ ;  /* 0x000100003c035824 */ /* 0x060fe200078e00ff */
[----:B------:R-:W-:Y:S01]  /*12a0*/  @P5 PRMT R2, R60, 0x7632, R2 ;  /* 0x000076323c025816 */ /* 0x000fe20000000002 */
[----:B------:R-:W-:Y:S01]  /*12b0*/  @P5 IMAD.U32 R137, R63, 0x10000, RZ ;  /* 0x000100003f895824 */ /* 0x000fe200078e00ff */
[----:B------:R-:W-:Y:S02]  /*12c0*/  @P5 SHF.L.U32 R74, R61, 0x10, RZ ;  /* 0x000000103d4a5819 */ /* 0x000fe400000006ff */
[----:B------:R-:W-:Y:S02]  /*12d0*/  @P5 SHF.L.U32 R2, R2, 0x10, RZ ;  /* 0x0000001002025819 */ /* 0x000fe400000006ff */
        /* <DEDUP_REMOVED lines=8> */
[----:B------:R-:W-:-:S02]  /*1360*/  @P5 PRMT R72, R62, 0x7632, R72 ;  /* 0x000076323e485816 */ /* 0x000fc40000000048 */
[----:B------:R-:W-:Y:S02]  /*1370*/  @P5 PRMT R3, R61, 0x7632, R3 ;  /* 0x000076323d035816 */ /* 0x000fe40000000003 */
[----:B------:R-:W-:Y:S02]  /*1380*/  @P5 SHF.L.U32 R72, R72, 0x10, RZ ;  /* 0x0000001048485819 */ /* 0x000fe400000006ff */
[----:B------:R-:W0:Y:S01]  /*1390*/  @P5 LDC R190, c[0x0][0x40c] ;  /* 0x00010300ffbe5b82 */ /* 0x000e220000000800 */
[----:B------:R-:W-:Y:S02]  /*13a0*/  @P5 SHF.L.U32 R3, R3, 0x10, RZ ;  /* 0x0000001003035819 */ /* 0x000fe400000006ff */
[----:B-1----:R-:W-:Y:S01]  /*13b0*/  @P5 FMUL.FTZ R135, R72, R135 ;  /* 0x0000008748875220 */ /* 0x002fe20000410000 */
[----:B------:R-:W-:-:S04]  /*13c0*/  @P5 PRMT R72, R63, 0x7632, R72 ;  /* 0x000076323f485816 */ /* 0x000fc80000000048 */
[----:B------:R-:W1:Y:S01]  /*13d0*/  @P5 LDC R192, c[0x0][0x40c] ;  /* 0x00010300ffc05b82 */ /* 0x000e620000000800 */
[----:B--2---:R-:W-:Y:S01]  /*13e0*/  @P5 FMUL.FTZ R78, R74, R75 ;  /* 0x0000004b4a4e5220 */ /* 0x004fe20000410000 */
[----:B------:R-:W-:Y:S01]  /*13f0*/  @P5 SHF.L.U32 R75, R72, 0x10, RZ ;  /* 0x00000010484b5819 */ /* 0x000fe200000006ff */
[----:B------:R-:W-:Y:S02]  /*1400*/  HFMA2 R74, -RZ, RZ, 0, 0 ;  /* 0x00000000ff4a7431 */ /* 0x000fe400000001ff */
[----:B------:R-:W-:Y:S01]  /*1410*/  @P5 FMUL.FTZ R74, R78, R187 ;  /* 0x000000bb4e4a5220 */ /* 0x000fe20000410000 */
[----:B------:R-:W-:Y:S02]  /*1420*/  @P5 SHF.L.U32 R187, R10, 0x10, RZ ;  /* 0x000000100abb5819 */ /* 0x000fe400000006ff */
[----:B------:R-:W2:Y:S01]  /*1430*/  @P5 LDC R188, c[0x0][0x40c] ;  /* 0x00010300ffbc5b82 */ /* 0x000ea20000000800 */
[----:B---3--:R-:W-:Y:S01]  /*1440*/  @P5 FMUL.FTZ R2, R2, R73 ;  /* 0x0000004902025220 */ /* 0x008fe20000410000 */
[----:B------:R-:W-:-:S03]  /*1450*/  CS2R R72, SRZ ;  /* 0x0000000000487805 */ /* 0x000fc6000001ff00 */
[----:B------:R-:W-:Y:S01]  /*1460*/  @P5 FMUL.FTZ R73, R2, R79 ;  /* 0x0000004f02495220 */ /* 0x000fe20000410000 */
[----:B------:R-:W-:Y:S02]  /*1470*/  @P5 SHF.L.U32 R2, R133, 0x10, RZ ;  /* 0x0000001085025819 */ /* 0x000fe400000006ff */
[----:B------:R-:W-:Y:S01]  /*1480*/  CS2R R78, SRZ ;  /* 0x00000000004e7805 */ /* 0x000fe2000001ff00 */
[----:B------:R-:W3:Y:S01]  /*1490*/  @P5 LDC R194, c[0x0][0x40c] ;  /* 0x00010300ffc25b82 */ /* 0x000ee20000000800 */
[----:B0-----:R-:W-:Y:S01]  /*14a0*/  @P5 FMUL.FTZ R190, R77, R190 ;  /* 0x000000be4dbe5220 */ /* 0x001fe20000410000 */
[----:B------:R-:W-:-:S05]  /*14b0*/  @P5 SHF.L.U32 R77, R8, 0x10, RZ ;  /* 0x00000010084d5819 */ /* 0x000fca00000006ff */
[----:B------:R-:W-:Y:S01]  /*14c0*/  @P5 FMUL.FTZ R72, R76, R77 ;  /* 0x0000004d4c485220 */ /* 0x000fe20000410000 */
[----:B-1----:R-:W-:Y:S01]  /*14d0*/  @P5 FMUL.FTZ R192, R137, R192 ;  /* 0x000000c089c05220 */ /* 0x002fe20000410000 */
[----:B------:R-:W-:Y:S02]  /*14e0*/  CS2R R76, SRZ ;  /* 0x00000000004c7805 */ /* 0x000fe4000001ff00 */
[----:B------:R-:W-:Y:S01]  /*14f0*/  @P5 FMUL.FTZ R76, R190, R187 ;  /* 0x000000bbbe4c5220 */ /* 0x000fe20000410000 */
[----:B------:R-:W-:Y:S01]  /*1500*/  @P5 FMUL.FTZ R78, R192, R189 ;  /* 0x000000bdc04e5220 */ /* 0x000fe20000410000 */
[----:B--2---:R-:W-:Y:S01]  /*1510*/  @P5 FMUL.FTZ R3, R3, R188 ;  /* 0x000000bc03035220 */ /* 0x004fe20000410000 */
[----:B------:R-:W-:-:S05]  /*1520*/  @P5 SHF.L.U32 R188, R132, 0x10, RZ ;  /* 0x0000001084bc5819 */ /* 0x000fca00000006ff */
[----:B------:R-:W-:Y:S01]  /*1530*/  @P5 FMUL.FTZ R77, R135, R188 ;  /* 0x000000bc874d5220 */ /* 0x000fe20000410000 */
[----:B---3--:R-:W-:Y:S01]  /*1540*/  @P5 FMUL.FTZ R137, R75, R194 ;  /* 0x000000c24b895220 */ /* 0x008fe20000410000 */
[----:B------:R-:W-:Y:S02]  /*1550*/  @P5 SHF.L.U32 R194, R131, 0x10, RZ ;  /* 0x0000001083c25819 */ /* 0x000fe400000006ff */
[----:B------:R-:W-:Y:S01]  /*1560*/  MOV R75, RZ ;  /* 0x000000ff004b7202 */ /* 0x000fe20000000f00 */
[----:B------:R-:W-:Y:S02]  /*1570*/  @P5 FMUL.FTZ R75, R3, R2 ;  /* 0x00000002034b5220 */ /* 0x000fe40000410000 */
[----:B------:R-:W-:-:S07]  /*1580*/  @P5 FMUL.FTZ R79, R137, R194 ;  /* 0x000000c2894f5220 */ /* 0x000fce0000410000 */
.L_x_10267:
[----:B------:R-:W0:Y:S01]  /*1590*/  LDC.64 R2, c[0x0][0x3a8] ;  /* 0x0000ea00ff027b82 */ /* 0x000e220000000a00 */
[----:B------:R-:W-:Y:S02]  /*15a0*/  VIADD R112, R112, 0x80 ;  /* 0x0000008070707836 */ /* 0x000fe40000000000 */
[C---:B0-----:R-:W-:Y:S01]  /*15b0*/  IMAD.WIDE.U32 R2, R113.reuse, 0x20, R2 ;  /* 0x0000002071027825 */ /* 0x041fe200078e0002 */
[----:B------:R-:W-:-:S04]  /*15c0*/  IADD3 R113, PT, PT, R113, 0x80, RZ ;  /* 0x0000008071717810 */ /* 0x000fc80007ffe0ff */
[----:B------:R0:W-:Y:S04]  /*15d0*/  STG.E.128 desc[UR6][R2.64], R72 ;  /* 0x0000004802007986 */ /* 0x0001e8000c101d06 */
[----:B------:R0:W-:Y:S02]  /*15e0*/  STG.E.128 desc[UR6][R2.64+0x10], R76 ;  /* 0x0000104c02007986 */ /* 0x0001e4000c101d06 */
.L_x_10264:
[----:B------:R-:W-:Y:S05]  /*15f0*/  BSYNC.RECONVERGENT B0 ;  /* 0x0000000000007941 */ /* 0x000fea0003800200 */
.L_x_10263:
        /* <DEDUP_REMOVED lines=10> */
[----:B------:R0:W5:Y:S04]  /*16a0*/  @P2 LDG.E.128 R64, desc[UR6][R80.64] ;  /* 0x0000000650402981 */ /* 0x000168000c1e1d00 */
[----:B------:R0:W5:Y:S01]  /*16b0*/  @P2 LDG.E.128 R68, desc[UR6][R80.64+0x10] ;  /* 0x0000100650442981 */ /* 0x000162000c1e1d00 */
[----:B------:R-:W-:Y:S05]  /*16c0*/  @!P2 BRA `(.L_x_10270) ;  /* 0x0000000000d8a947 */ /* 0x000fea0003800000 */
[----:B------:R-:W-:-:S13]  /*16d0*/  ISETP.GT.AND P2, PT, R0, RZ, PT ;  /* 0x000000ff0000720c */ /* 0x000fda0003f44270 */
[----:B------:R-:W1:Y:S01]  /*16e0*/  @P2 LDC R188, c[0x0][0x40c] ;  /* 0x00010300ffbc2b82 */ /* 0x000e620000000800 */
[----:B0----5:R-:W-:Y:S02]  /*16f0*/  @P2 PRMT R3, R61, 0x7632, R3 ;  /* 0x000076323d032816 */ /* 0x021fe40000000003 */
[----:B------:R-:W-:Y:S02]  /*1700*/  @P2 PRMT R2, R60, 0x7632, R2 ;  /* 0x000076323c022816 */ /* 0x000fe40000000002 */
[----:B------:R-:W-:Y:S02]  /*1710*/  @P2 SHF.L.U32 R3, R3, 0x10, RZ ;  /* 0x0000001003032819 */ /* 0x000fe400000006ff */
[----:B------:R-:W-:Y:S01]  /*1720*/  @P2 SHF.L.U32 R2, R2, 0x10, RZ ;  /* 0x0000001002022819 */ /* 0x000fe200000006ff */
[----:B------:R-:W0:Y:S01]  /*1730*/  @P2 LDC R83, c[0x0][0x40c] ;  /* 0x00010300ff532b82 */ /* 0x000e220000000800 */
[----:B------:R-:W-:Y:S02]  /*1740*/  @P2 SHF.L.U32 R82, R61, 0x10, RZ ;  /* 0x000000103d522819 */ /* 0x000fe400000006ff */
[----:B------:R-:W-:-:S02]  /*1750*/  @P2 SHF.L.U32 R80, R60, 0x10, RZ ;  /* 0x000000103c502819 */ /* 0x000fc400000006ff */
[C---:B------:R-:W-:Y:S02]  /*1760*/  @P2 SHF.L.U32 R84, R62.reuse, 0x10, RZ ;  /* 0x000000103e542819 */ /* 0x040fe400000006ff */
[----:B------:R-:W-:Y:S01]  /*1770*/  @P2 SHF.L.U32 R86, R63, 0x10, RZ ;  /* 0x000000103f562819 */ /* 0x000fe200000006ff */
[----:B------:R-:W2:Y:S08]  /*1780*/  @P2 LDC R87, c[0x0][0x40c] ;  /* 0x00010300ff572b82 */ /* 0x000eb00000000800 */
[----:B------:R-:W3:Y:S01]  /*1790*/  @P2 LDC R81, c[0x0][0x40c] ;  /* 0x00010300ff512b82 */ /* 0x000ee20000000800 */
[----:B-1----:R-:W-:Y:S01]  /*17a0*/  @P2 FMUL.FTZ R188, R3, R188 ;  /* 0x000000bc03bc2220 */ /* 0x002fe20000410000 */
[----:B------:R-:W-:-:S06]  /*17b0*/  @P2 PRMT R3, R62, 0x7632, R3 ;  /* 0x000076323e032816 */ /* 0x000fcc0000000003 */
[----:B------:R-:W1:Y:S01]  /*17c0*/  @P2 LDC R135, c[0x0][0x40c] ;  /* 0x00010300ff872b82 */ /* 0x000e620000000800 */
[----:B0-----:R-:W-:Y:S01]  /*17d0*/  @P2 FMUL.FTZ R2, R2, R83 ;  /* 0x0000005302022220 */ /* 0x001fe20000410000 */
[----:B------:R-:W-:Y:S01]  /*17e0*/  @P2 IMAD.U32 R83, R3, 0x10000, RZ ;  /* 0x0001000003532824 */ /* 0x000fe200078e00ff */
[----:B------:R-:W-:-:S05]  /*17f0*/  @P2 SHF.L.U32 R3, R20, 0x10, RZ ;  /* 0x0000001014032819 */ /* 0x000fca00000006ff */
[----:B------:R-:W0:Y:S01]  /*1800*/  @P2 LDC R137, c[0x0][0x40c] ;  /* 0x00010300ff892b82 */ /* 0x000e220000000800 */
[----:B--2---:R-:W-:Y:S01]  /*1810*/  @P2 FMUL.FTZ R187, R82, R87 ;  /* 0x0000005752bb2220 */ /* 0x004fe20000410000 */
[----:B------:R-:W-:Y:S02]  /*1820*/  @P2 SHF.L.U32 R82, R130, 0x10, RZ ;  /* 0x0000001082522819 */ /* 0x000fe400000006ff */
[----:B------:R-:W-:-:S04]  /*1830*/  @P2 SHF.L.U32 R87, R22, 0x10, RZ ;  /* 0x0000001016572819 */ /* 0x000fc800000006ff */
[----:B------:R-:W2:Y:S01]  /*1840*/  @P2 LDC R190, c[0x0][0x40c] ;  /* 0x00010300ffbe2b82 */ /* 0x000ea20000000800 */
[----:B---3--:R-:W-:Y:S01]  /*1850*/  @P2 FMUL.FTZ R85, R80, R81 ;  /* 0x0000005150552220 */ /* 0x008fe20000410000 */
[----:B------:R-:W-:Y:S01]  /*1860*/  MOV R81, R65 ;  /* 0x0000004100517202 */ /* 0x000fe20000000f00 */
[----:B------:R-:W-:Y:S01]  /*1870*/  @P2 FFMA.FTZ R81, R2, R82, R65 ;  /* 0x0000005202512223 */ /* 0x000fe20000010041 */
[----:B------:R-:W-:Y:S01]  /*1880*/  MOV R80, R64 ;  /* 0x0000004000507202 */ /* 0x000fe20000000f00 */
[----:B------:R-:W-:Y:S01]  /*1890*/  @P2 FFMA.FTZ R80, R85, R3, R64 ;  /* 0x0000000355502223 */ /* 0x000fe20000010040 */
[----:B------:R-:W-:Y:S01]  /*18a0*/  @P2 SHF.L.U32 R2, R129, 0x10, RZ ;  /* 0x0000001081022819 */ /* 0x000fe200000006ff */
[----:B------:R-:W-:Y:S02]  /*18b0*/  @P2 IMAD.U32 R3, R21, 0x10000, RZ ;  /* 0x0001000015032824 */ /* 0x000fe400078e00ff */
[----:B-1----:R-:W-:Y:S01]  /*18c0*/  @P2 FMUL.FTZ R189, R84, R135 ;  /* 0x0000008754bd2220 */ /* 0x002fe20000410000 */
[----:B------:R-:W-:-:S02]  /*18d0*/  @P2 SHF.L.U32 R135, R128, 0x10, RZ ;  /* 0x0000001080872819 */ /* 0x000fc400000006ff */
[----:B------:R-:W-:Y:S01]  /*18e0*/  MOV R84, R68 ;  /* 0x0000004400547202 */ /* 0x000fe20000000f00 */
[----:B------:R-:W-:Y:S01]  /*18f0*/  @P2 FFMA.FTZ R84, R189, R87, R68 ;  /* 0x00000057bd542223 */ /* 0x000fe20000010044 */
[----:B------:R-:W-:Y:S01]  /*1900*/  MOV R82, R66 ;  /* 0x0000004200527202 */ /* 0x000fe20000000f00 */
[----:B------:R-:W-:Y:S01]  /*1910*/  @P2 FFMA.FTZ R82, R187, R3, R66 ;  /* 0x00000003bb522223 */ /* 0x000fe20000010042 */
[----:B------:R-:W-:Y:S01]  /*1920*/  MOV R85, R69 ;  /* 0x0000004500557202 */ /* 0x000fe20000000f00 */
[----:B0-----:R-:W-:Y:S01]  /*1930*/  @P2 FMUL.FTZ R191, R86, R137 ;  /* 0x0000008956bf2220 */ /* 0x001fe20000410000 */
[----:B------:R-:W-:Y:S02]  /*1940*/  @P2 SHF.L.U32 R137, R23, 0x10, RZ ;  /* 0x0000001017892819 */ /* 0x000fe400000006ff */
[----:B------:R-:W-:Y:S02]  /*1950*/  MOV R86, R70 ;  /* 0x0000004600567202 */ /* 0x000fe40000000f00 */
[----:B------:R-:W-:Y:S01]  /*1960*/  MOV R87, R71 ;  /* 0x0000004700577202 */ /* 0x000fe20000000f00 */
[----:B------:R-:W-:Y:S01]  /*1970*/  @P2 FFMA.FTZ R86, R191, R137, R70 ;  /* 0x00000089bf562223 */ /* 0x000fe20000010046 */
[----:B--2---:R-:W-:Y:S01]  /*1980*/  @P2 FMUL.FTZ R190, R83, R190 ;  /* 0x000000be53be2220 */ /* 0x004fe20000410000 */
[----:B------:R-:W-:Y:S01]  /*1990*/  MOV R83, R67 ;  /* 0x0000004300537202 */ /* 0x000fe20000000f00 */
[----:B------:R-:W-:-:S02]  /*19a0*/  @P2 FFMA.FTZ R83, R188, R2, R67 ;  /* 0x00000002bc532223 */ /* 0x000fc40000010043 */
[----:B------:R-:W-:Y:S01]  /*19b0*/  @P2 FFMA.FTZ R85, R190, R135, R69 ;  /* 0x00000087be552223 */ /* 0x000fe20000010045 */
[----:B------:R-:W-:Y:S06]  /*19c0*/  @!P2 BRA `(.L_x_10271) ;  /* 0x0000000000dca947 */ /* 0x000fec0003800000 */
[----:B------:R-:W-:Y:S02]  /*19d0*/  PRMT R2, R63, 0x7632, R2 ;  /* 0x000076323f027816 */ /* 0x000fe40000000002 */
[----:B------:R-:W-:Y:S02]  /*19e0*/  SHF.L.U32 R87, R123, 0x10, RZ ;  /* 0x000000107b577819 */ /* 0x000fe400000006ff */
[----:B------:R-:W-:-:S05]  /*19f0*/  SHF.L.U32 R2, R2, 0x10, RZ ;  /* 0x0000001002027819 */ /* 0x000fca00000006ff */
[----:B------:R-:W-:-:S04]  /*1a00*/  FMUL.FTZ R2, R2, UR12 ;  /* 0x0000000c02027c20 */ /* 0x000fc80008410000 */
[----:B------:R-:W-:Y:S01]  /*1a10*/  FFMA.FTZ R87, R2, R87, R71 ;  /* 0x0000005702577223 */ /* 0x000fe20000010047 */
[----:B------:R-:W-:Y:S06]  /*1a20*/  BRA `(.L_x_10271) ;  /* 0x0000000000c47947 */ /* 0x000fec0003800000 */
.L_x_10270:
[----:B0-----:R-:W0:Y:S01]  /*1a30*/  @P5 LDC R80, c[0x0][0x40c] ;  /* 0x00010300ff505b82 */ /* 0x001e220000000800 */
[C---:B-----5:R-:W-:Y:S02]  /*1a40*/  @P5 SHF.L.U32 R3, R60.reuse, 0x10, RZ ;  /* 0x000000103c035819 */ /* 0x060fe400000006ff */
[----:B------:R-:W-:Y:S02]  /*1a50*/  @P5 PRMT R2, R60, 0x7632, R2 ;  /* 0x000076323c025816 */ /* 0x000fe40000000002 */
[----:B------:R-:W-:Y:S02]  /*1a60*/  @P5 SHF.L.U32 R82, R61, 0x10, RZ ;  /* 0x000000103d525819 */ /* 0x000fe400000006ff */
[----:B------:R-:W-:Y:S01]  /*1a70*/  @P5 SHF.L.U32 R85, R62, 0x10, RZ ;  /* 0x000000103e555819 */ /* 0x000fe200000006ff */
[----:B------:R-:W1:Y:S01]  /*1a80*/  @P5 LDC R135, c[0x0][0x40c] ;  /* 0x00010300ff875b82 */ /* 0x000e620000000800 */
[----:B------:R-:W-:Y:S01]  /*1a90*/  @P5 IMAD.U32 R2, R2, 0x10000, RZ ;  /* 0x0001000002025824 */ /* 0x000fe200078e00ff */
[----:B------:R-:W-:-:S02]  /*1aa0*/  @P5 SHF.L.U32 R137, R63, 0x10, RZ ;  /* 0x000000103f895819 */ /* 0x000fc400000006ff */
[----:B------:R-:W-:Y:S02]  /*1ab0*/  @P5 SHF.L.U32 R87, R130, 0x10, RZ ;  /* 0x0000001082575819 */ /* 0x000fe400000006ff */
[----:B------:R-:W-:Y:S02]  /*1ac0*/  @P5 SHF.L.U32 R187, R21, 0x10, RZ ;  /* 0x0000001015bb5819 */ /* 0x000fe400000006ff */
[----:B------:R-:W2:Y:S01]  /*1ad0*/  @P5 LDC R83, c[0x0][0x40c] ;  /* 0x00010300ff535b82 */ /* 0x000ea20000000800 */
[----:B------:R-:W-:-:S07]  /*1ae0*/  @P5 SHF.L.U32 R189, R23, 0x10, RZ ;  /* 0x0000001017bd5819 */ /* 0x000fce00000006ff */
[----:B------:R-:W3:Y:S01]  /*1af0*/  @P5 LDC R81, c[0x0][0x40c] ;  /* 0x00010300ff515b82 */ /* 0x000ee20000000800 */
[----:B0-----:R-:W-:Y:S01]  /*1b00*/  @P5 FMUL.FTZ R84, R3, R80 ;  /* 0x0000005003545220 */ /* 0x001fe20000410000 */
[----:B------:R-:W-:Y:S02]  /*1b10*/  @P5 PRMT R80, R62, 0x7632, R80 ;  /* 0x000076323e505816 */ /* 0x000fe40000000050 */
        /* <DEDUP_REMOVED lines=8> */
[----:B------:R-:W-:Y:S02]  /*1ba0*/  @P5 IMAD.U32 R83, R80, 0x10000, RZ ;  /* 0x0001000050535824 */ /* 0x000fe400078e00ff */
[----:B------:R-:W-:Y:S02]  /*1bb0*/  HFMA2 R82, -RZ, RZ, 0, 0 ;  /* 0x00000000ff527431 */ /* 0x000fe400000001ff */
[----:B------:R-:W-:Y:S01]  /*1bc0*/  @P5 FMUL.FTZ R82, R86, R187 ;  /* 0x000000bb56525220 */ /* 0x000fe20000410000 */
[----:B------:R-:W-:Y:S01]  /*1bd0*/  @P5 SHF.L.U32 R187, R22, 0x10, RZ ;  /* 0x0000001016bb5819 */ /* 0x000fe200000006ff */
        /* <DEDUP_REMOVED lines=22> */
.L_x_10271:
[----:B------:R-:W0:Y:S01]  /*1d40*/  LDC.64 R2, c[0x0][0x3a8] ;  /* 0x0000ea00ff027b82 */ /* 0x000e220000000a00 */
[----:B------:R-:W-:Y:S01]  /*1d50*/  IADD3 R112, PT, PT, R112, 0x80, RZ ;  /* 0x0000008070707810 */ /* 0x000fe20007ffe0ff */
[----:B0-----:R-:W-:-:S04]  /*1d60*/  IMAD.WIDE.U32 R2, R113, 0x20, R2 ;  /* 0x0000002071027825 */ /* 0x001fc800078e0002 */
[----:B------:R-:W-:Y:S01]  /*1d70*/  VIADD R113, R113, 0x80 ;  /* 0x0000008071717836 */ /* 0x000fe20000000000 */
[----:B------:R1:W-:Y:S04]  /*1d80*/  STG.E.128 desc[UR6][R2.64], R80 ;  /* 0x0000005002007986 */ /* 0x0003e8000c101d06 */
[----:B------:R1:W-:Y:S02]  /*1d90*/  STG.E.128 desc[UR6][R2.64+0x10], R84 ;  /* 0x0000105402007986 */ /* 0x0003e4000c101d06 */
.L_x_10269:
[----:B------:R-:W-:Y:S05]  /*1da0*/  BSYNC.RECONVERGENT B0 ;  /* 0x0000000000007941 */ /* 0x000fea0003800200 */
.L_x_10268:
        /* <DEDUP_REMOVED lines=15> */
[----:B0----5:R-:W-:Y:S01]  /*1ea0*/  @P3 PRMT R3, R61, 0x7632, R3 ;  /* 0x000076323d033816 */ /* 0x021fe20000000003 */
[----:B------:R-:W-:Y:S01]  /*1eb0*/  @P3 IMAD.U32 R94, R63, 0x10000, RZ ;  /* 0x000100003f5e3824 */ /* 0x000fe200078e00ff */
[----:B------:R-:W-:Y:S02]  /*1ec0*/  @P3 PRMT R2, R60, 0x7632, R2 ;  /* 0x000076323c023816 */ /* 0x000fe40000000002 */
[----:B------:R-:W-:Y:S02]  /*1ed0*/  @P3 SHF.L.U32 R3, R3, 0x10, RZ ;  /* 0x0000001003033819 */ /* 0x000fe400000006ff */
[----:B------:R-:W-:Y:S01]  /*1ee0*/  @P3 SHF.L.U32 R2, R2, 0x10, RZ ;  /* 0x0000001002023819 */ /* 0x000fe200000006ff */
[----:B------:R-:W0:Y:S01]  /*1ef0*/  @P3 LDC R91, c[0x0][0x40c] ;  /* 0x00010300ff5b3b82 */ /* 0x000e220000000800 */
[----:B------:R-:W-:Y:S02]  /*1f00*/  @P3 SHF.L.U32 R90, R61, 0x10, RZ ;  /* 0x000000103d5a3819 */ /* 0x000fe400000006ff */
[----:B------:R-:W-:-:S02]  /*1f10*/  @P3 SHF.L.U32 R88, R60, 0x10, RZ ;  /* 0x000000103c583819 */ /* 0x000fc400000006ff */
[----:B------:R-:W-:-:S03]  /*1f20*/  @P3 SHF.L.U32 R92, R62, 0x10, RZ ;  /* 0x000000103e5c3819 */ /* 0x000fc600000006ff */
[----:B------:R-:W2:Y:S08]  /*1f30*/  @P3 LDC R95, c[0x0][0x40c] ;  /* 0x00010300ff5f3b82 */ /* 0x000eb00000000800 */
[----:B------:R-:W3:Y:S01]  /*1f40*/  @P3 LDC R89, c[0x0][0x40c] ;  /* 0x00010300ff593b82 */ /* 0x000ee20000000800 */
[----:B-1----:R-:W-:Y:S01]  /*1f50*/  @P3 FMUL.FTZ R188, R3, R188 ;  /* 0x000000bc03bc3220 */ /* 0x002fe20000410000 */
[----:B------:R-:W-:-:S06]  /*1f60*/  @P3 PRMT R3, R62, 0x7632, R3 ;  /* 0x000076323e033816 */ /* 0x000fcc0000000003 */
[----:B------:R-:W1:Y:S01]  /*1f70*/  @P3 LDC R135, c[0x0][0x40c] ;  /* 0x00010300ff873b82 */ /* 0x000e620000000800 */
[----:B0-----:R-:W-:Y:S01]  /*1f80*/  @P3 FMUL.FTZ R2, R2, R91 ;  /* 0x0000005b02023220 */ /* 0x001fe20000410000 */
[----:B------:R-:W-:Y:S02]  /*1f90*/  @P3 SHF.L.U32 R91, R3, 0x10, RZ ;  /* 0x00000010035b3819 */ /* 0x000fe400000006ff */
[----:B------:R-:W-:-:S04]  /*1fa0*/  @P3 SHF.L.U32 R3, R32, 0x10, RZ ;  /* 0x0000001020033819 */ /* 0x000fc800000006ff */
[----:B------:R-:W0:Y:S01]  /*1fb0*/  @P3 LDC R137, c[0x0][0x40c] ;  /* 0x00010300ff893b82 */ /* 0x000e220000000800 */
[----:B--2---:R-:W-:Y:S01]  /*1fc0*/  @P3 FMUL.FTZ R187, R90, R95 ;  /* 0x0000005f5abb3220 */ /* 0x004fe20000410000 */
[----:B------:R-:W-:Y:S02]  /*1fd0*/  @P3 SHF.L.U32 R90, R122, 0x10, RZ ;  /* 0x000000107a5a3819 */ /* 0x000fe400000006ff */
[----:B------:R-:W-:-:S04]  /*1fe0*/  @P3 SHF.L.U32 R95, R34, 0x10, RZ ;  /* 0x00000010225f3819 */ /* 0x000fc800000006ff */
[----:B------:R-:W2:Y:S01]  /*1ff0*/  @P3 LDC R190, c[0x0][0x40c] ;  /* 0x00010300ffbe3b82 */ /* 0x000ea20000000800 */
[----:B---3--:R-:W-:Y:S01]  /*2000*/  @P3 FMUL.FTZ R93, R88, R89 ;  /* 0x00000059585d3220 */ /* 0x008fe20000410000 */
[----:B------:R-:W-:Y:S02]  /*2010*/  MOV R88, R64 ;  /* 0x0000004000587202 */ /* 0x000fe40000000f00 */
[----:B------:R-:W-:Y:S01]  /*2020*/  MOV R89, R65 ;  /* 0x0000004100597202 */ /* 0x000fe20000000f00 */
[----:B------:R-:W-:Y:S01]  /*2030*/  @P3 FFMA.FTZ R88, R93, R3, R64 ;  /* 0x000000035d583223 */ /* 0x000fe20000010040 */
[----:B------:R-:W-:Y:S01]  /*2040*/  @P3 FFMA.FTZ R89, R2, R90, R65 ;  /* 0x0000005a02593223 */ /* 0x000fe20000010041 */
[----:B------:R-:W-:Y:S01]  /*2050*/  @P3 SHF.L.U32 R3, R33, 0x10, RZ ;  /* 0x0000001021033819 */ /* 0x000fe200000006ff */
[----:B-1----:R-:W-:Y:S01]  /*2060*/  @P3 FMUL.FTZ R189, R92, R135 ;  /* 0x000000875cbd3220 */ /* 0x002fe20000410000 */
[----:B------:R-:W-:Y:S01]  /*2070*/  @P3 SHF.L.U32 R135, R120, 0x10, RZ ;  /* 0x0000001078873819 */ /* 0x000fe200000006ff */
[----:B------:R-:W-:Y:S01]  /*2080*/  @P3 IMAD.U32 R2, R121, 0x10000, RZ ;  /* 0x0001000079023824 */ /* 0x000fe200078e00ff */
[----:B------:R-:W-:Y:S01]  /*2090*/  MOV R92, R68 ;  /* 0x00000044005c7202 */ /* 0x000fe20000000f00 */
[----:B------:R-:W-:Y:S01]  /*20a0*/  @P3 FFMA.FTZ R92, R189, R95, R68 ;  /* 0x0000005fbd5c3223 */ /* 0x000fe20000010044 */
[----:B------:R-:W-:Y:S01]  /*20b0*/  MOV R90, R66 ;  /* 0x00000042005a7202 */ /* 0x000fe20000000f00 */
[----:B------:R-:W-:Y:S01]  /*20c0*/  @P3 FFMA.FTZ R90, R187, R3, R66 ;  /* 0x00000003bb5a3223 */ /* 0x000fe20000010042 */
[----:B------:R-:W-:Y:S01]  /*20d0*/  MOV R93, R69 ;  /* 0x00000045005d7202 */ /* 0x000fe20000000f00 */
[----:B0-----:R-:W-:Y:S01]  /*20e0*/  @P3 FMUL.FTZ R191, R94, R137 ;  /* 0x000000895ebf3220 */ /* 0x001fe20000410000 */
[----:B------:R-:W-:-:S02]  /*20f0*/  @P3 SHF.L.U32 R137, R35, 0x10, RZ ;  /* 0x0000001023893819 */ /* 0x000fc400000006ff */
[----:B------:R-:W-:Y:S02]  /*2100*/  MOV R94, R70 ;  /* 0x00000046005e7202 */ /* 0x000fe40000000f00 */
[----:B------:R-:W-:Y:S01]  /*2110*/  MOV R95, R71 ;  /* 0x00000047005f7202 */ /* 0x000fe20000000f00 */
[----:B------:R-:W-:Y:S01]  /*2120*/  @P3 FFMA.FTZ R94, R191, R137, R70 ;  /* 0x00000089bf5e3223 */ /* 0x000fe20000010046 */
[----:B--2---:R-:W-:Y:S01]  /*2130*/  @P3 FMUL.FTZ R190, R91, R190 ;  /* 0x000000be5bbe3220 */ /* 0x004fe20000410000 */
[----:B------:R-:W-:Y:S01]  /*2140*/  MOV R91, R67 ;  /* 0x00000043005b7202 */ /* 0x000fe20000000f00 */
[----:B------:R-:W-:Y:S02]  /*2150*/  @P3 FFMA.FTZ R91, R188, R2, R67 ;  /* 0x00000002bc5b3223 */ /* 0x000fe40000010043 */
        /* <DEDUP_REMOVED lines=8> */
.L_x_10274:
[----:B0-----:R-:W0:Y:S01]  /*21e0*/  @P5 LDC R88, c[0x0][0x40c] ;  /* 0x00010300ff585b82 */ /* 0x001e220000000800 */
[C---:B-----5:R-:W-:Y:S01]  /*21f0*/  @P5 SHF.L.U32 R3, R60.reuse, 0x10, RZ ;  /* 0x000000103c035819 */ /* 0x060fe200000006ff */
[----:B------:R-:W-:Y:S01]  /*2200*/  @P5 IMAD.U32 R90, R61, 0x10000, RZ ;  /* 0x000100003d5a5824 */ /* 0x000fe200078e00ff */
[----:B------:R-:W-:Y:S02]  /*2210*/  @P5 PRMT R2, R60, 0x7632, R2 ;  /* 0x000076323c025816 */ /* 0x000fe40000000002 */
[----:B------:R-:W-:Y:S02]  /*2220*/  @P5 SHF.L.U32 R93, R62, 0x10, RZ ;  /* 0x000000103e5d5819 */ /* 0x000fe400000006ff */
        /* <DEDUP_REMOVED lines=19> */
[----:B------:R-:W-:Y:S02]  /*2360*/  IMAD.MOV.U32 R90, RZ, RZ, RZ ;  /* 0x000000ffff5a7224 */ /* 0x000fe400078e00ff */
        /* <DEDUP_REMOVED lines=20> */
[----:B------:R-:W-:Y:S01]  /*24b0*/  @P5 SHF.L.U32 R194, R185, 0x10, RZ ;  /* 0x00000010b9c25819 */ /* 0x000fe200000006ff */
[----:B------:R-:W-:Y:S02]  /*24c0*/  HFMA2 R91, -RZ, RZ, 0, 0 ;  /* 0x00000000ff5b7431 */ /* 0x000fe400000001ff */
[----:B------:R-:W-:Y:S02]  /*24d0*/  @P5 FMUL.FTZ R91, R2, R3 ;  /* 0x00000003025b5220 */ /* 0x000fe40000410000 */
[----:B------:R-:W-:-:S07]  /*24e0*/  @P5 FMUL.FTZ R95, R194, R137 ;  /* 0x00000089c25f5220 */ /* 0x000fce0000410000 */
.L_x_10275:
[----:B------:R-:W0:Y:S01]  /*24f0*/  LDC.64 R2, c[0x0][0x3a8] ;  /* 0x0000ea00ff027b82 */ /* 0x000e220000000a00 */
[----:B------:R-:W-:Y:S01]  /*2500*/  IADD3 R112, PT, PT, R112, 0x80, RZ ;  /* 0x0000008070707810 */ /* 0x000fe20007ffe0ff */
[C---:B0-----:R-:W-:Y:S01]  /*2510*/  IMAD.WIDE.U32 R2, R113.reuse, 0x20, R2 ;  /* 0x0000002071027825 */ /* 0x041fe200078e0002 */
[----:B------:R-:W-:-:S04]  /*2520*/  IADD3 R113, PT, PT, R113, 0x80, RZ ;  /* 0x0000008071717810 */ /* 0x000fc80007ffe0ff */
[----:B------:R2:W-:Y:S04]  /*2530*/  STG.E.128 desc[UR6][R2.64], R88 ;  /* 0x0000005802007986 */ /* 0x0005e8000c101d06 */
[----:B------:R2:W-:Y:S02]  /*2540*/  STG.E.128 desc[UR6][R2.64+0x10], R92 ;  /* 0x0000105c02007986 */ /* 0x0005e4000c101d06 */
.L_x_10273:
[----:B------:R-:W-:Y:S05]  /*2550*/  BSYNC.RECONVERGENT B0 ;  /* 0x0000000000007941 */ /* 0x000fea0003800200 */
.L_x_10272:
        /* <DEDUP_REMOVED lines=16> */
[C---:B------:R-:W-:Y:S01]  /*2660*/  @P4 IMAD.U32 R96, R60.reuse, 0x10000, RZ ;  /* 0x000100003c604824 */ /* 0x040fe200078e00ff */
        /* <DEDUP_REMOVED lines=13> */
[----:B------:R-:W-:Y:S01]  /*2740*/  @P4 SHF.L.U32 R99, R3, 0x10, RZ ;  /* 0x0000001003634819 */ /* 0x000fe200000006ff */
[----:B------:R-:W-:-:S05]  /*2750*/  @P4 IMAD.U32 R3, R44, 0x10000, RZ ;  /* 0x000100002c034824 */ /* 0x000fca00078e00ff */
[----:B------:R-:W0:Y:S01]  /*2760*/  @P4 LDC R137, c[0x0][0x40c] ;  /* 0x00010300ff894b82 */ /* 0x000e220000000800 */
[----:B--2---:R-:W-:Y:S01]  /*2770*/  @P4 FMUL.FTZ R187, R98, R103 ;  /* 0x0000006762bb4220 */ /* 0x004fe20000410000 */
[----:B------:R-:W-:Y:S01]  /*2780*/  @P4 SHF.L.U32 R98, R184, 0x10, RZ ;  /* 0x00000010b8624819 */ /* 0x000fe200000006ff */
[----:B------:R-:W-:-:S05]  /*2790*/  @P4 IMAD.U32 R103, R46, 0x10000, RZ ;  /* 0x000100002e674824 */ /* 0x000fca00078e00ff */
        /* <DEDUP_REMOVED lines=8> */
[----:B------:R-:W-:Y:S02]  /*2820*/  @P4 SHF.L.U32 R2, R183, 0x10, RZ ;  /* 0x00000010b7024819 */ /* 0x000fe400000006ff */
[----:B------:R-:W-:-:S02]  /*2830*/  @P4 SHF.L.U32 R135, R182, 0x10, RZ ;  /* 0x00000010b6874819 */ /* 0x000fc400000006ff */
[----:B------:R-:W-:Y:S01]  /*2840*/  MOV R100, R68 ;  /* 0x0000004400647202 */ /* 0x000fe20000000f00 */
[----:B------:R-:W-:Y:S01]  /*2850*/  @P4 FFMA.FTZ R100, R189, R103, R68 ;  /* 0x00000067bd644223 */ /* 0x000fe20000010044 */
[----:B------:R-:W-:Y:S01]  /*2860*/  MOV R98, R66 ;  /* 0x0000004200627202 */ /* 0x000fe20000000f00 */
[----:B0-----:R-:W-:Y:S01]  /*2870*/  @P4 FMUL.FTZ R191, R102, R137 ;  /* 0x0000008966bf4220 */ /* 0x001fe20000410000 */
[----:B------:R-:W-:Y:S01]  /*2880*/  @P4 SHF.L.U32 R137, R47, 0x10, RZ ;  /* 0x000000102f894819 */ /* 0x000fe200000006ff */
[----:B------:R-:W-:Y:S01]  /*2890*/  @P4 FFMA.FTZ R98, R187, R3, R66 ;  /* 0x00000003bb624223 */ /* 0x000fe20000010042 */
[----:B------:R-:W-:Y:S02]  /*28a0*/  MOV R101, R69 ;  /* 0x0000004500657202 */ /* 0x000fe40000000f00 */
[----:B------:R-:W-:Y:S01]  /*28b0*/  MOV R102, R70 ;  /* 0x0000004600667202 */ /* 0x000fe20000000f00 */
[----:B------:R-:W-:Y:S01]  /*28c0*/  @P4 FFMA.FTZ R102, R191, R137, R70 ;  /* 0x00000089bf664223 */ /* 0x000fe20000010046 */
[----:B------:R-:W-:Y:S01]  /*28d0*/  MOV R103, R71 ;  /* 0x0000004700677202 */ /* 0x000fe20000000f00 */
        /* <DEDUP_REMOVED lines=11> */
.L_x_10278:
[----:B0-----:R-:W0:Y:S01]  /*2990*/  @P5 LDC R96, c[0x0][0x40c] ;  /* 0x00010300ff605b82 */ /* 0x001e220000000800 */
[C---:B-----5:R-:W-:Y:S02]  /*29a0*/  @P5 SHF.L.U32 R3, R60.reuse, 0x10, RZ ;  /* 0x000000103c035819 */ /* 0x060fe400000006ff */
        /* <DEDUP_REMOVED lines=16> */
[----:B------:R-:W-:Y:S02]  /*2ab0*/  @P5 IMAD.U32 R3, R3, 0x10000, RZ ;  /* 0x0001000003035824 */ /* 0x000fe400078e00ff */
[----:B-1----:R-:W-:Y:S01]  /*2ac0*/  @P5 FMUL.FTZ R135, R96, R135 ;  /* 0x0000008760875220 */ /* 0x002fe20000410000 */
[----:B------:R-:W-:-:S04]  /*2ad0*/  @P5 PRMT R96, R63, 0x7632, R96 ;  /* 0x000076323f605816 */ /* 0x000fc80000000060 */
[----:B------:R-:W1:Y:S01]  /*2ae0*/  @P5 LDC R192, c[0x0][0x40c] ;  /* 0x00010300ffc05b82 */ /* 0x000e620000000800 */
[----:B--2---:R-:W-:Y:S01]  /*2af0*/  @P5 FMUL.FTZ R102, R98, R99 ;  /* 0x0000006362665220 */ /* 0x004fe20000410000 */
[----:B------:R-:W-:Y:S01]  /*2b00*/  @P5 SHF.L.U32 R99, R96, 0x10, RZ ;  /* 0x0000001060635819 */ /* 0x000fe200000006ff */
[----:B------:R-:W-:Y:S02]  /*2b10*/  HFMA2 R98, -RZ, RZ, 0, 0 ;  /* 0x00000000ff627431 */ /* 0x000fe400000001ff */
[----:B------:R-:W-:Y:S01]  /*2b20*/  @P5 FMUL.FTZ R98, R102, R187 ;  /* 0x000000bb66625220 */ /* 0x000fe20000410000 */
[----:B------:R-:W-:Y:S02]  /*2b30*/  @P5 IMAD.U32 R187, R46, 0x10000, RZ ;  /* 0x000100002ebb5824 */ /* 0x000fe400078e00ff */
        /* <DEDUP_REMOVED lines=22> */
.L_x_10279:
[----:B------:R-:W0:Y:S01]  /*2ca0*/  LDC.64 R2, c[0x0][0x3a8] ;  /* 0x0000ea00ff027b82 */ /* 0x000e220000000a00 */
[----:B------:R-:W-:Y:S01]  /*2cb0*/  IADD3 R112, PT, PT, R112, 0x80, RZ ;  /* 0x0000008070707810 */ /* 0x000fe20007ffe0ff */
[C---:B0-----:R-:W-:Y:S01]  /*2cc0*/  IMAD.WIDE.U32 R2, R113.reuse, 0x20, R2 ;  /* 0x0000002071027825 */ /* 0x041fe200078e0002 */
[----:B------:R-:W-:-:S04]  /*2cd0*/  IADD3 R113, PT, PT, R113, 0x80, RZ ;  /* 0x0000008071717810 */ /* 0x000fc80007ffe0ff */
[----:B------:R3:W-:Y:S04]  /*2ce0*/  STG.E.128 desc[UR6][R2.64], R96 ;  /* 0x0000006002007986 */ /* 0x0007e8000c101d06 */
[----:B------:R3:W-:Y:S02]  /*2cf0*/  STG.E.128 desc[UR6][R2.64+0x10], R100 ;  /* 0x0000106402007986 */ /* 0x0007e4000c101d06 */
.L_x_10277:
[----:B------:R-:W-:Y:S05]  /*2d00*/  BSYNC.RECONVERGENT B0 ;  /* 0x0000000000007941 */ /* 0x000fea0003800200 */
.L_x_10276:
        /* <DEDUP_REMOVED lines=15> */
[C---:B0----5:R-:W-:Y:S02]  /*2e00*/  @P5 PRMT R2, R61.reuse, 0x7632, R2 ;  /* 0x000076323d025816 */ /* 0x061fe40000000002 */
[----:B------:R-:W-:Y:S02]  /*2e10*/  @P5 PRMT R0, R60, 0x7632, R0 ;  /* 0x000076323c005816 */ /* 0x000fe40000000000 */
[----:B------:R-:W-:Y:S01]  /*2e20*/  @P5 SHF.L.U32 R106, R61, 0x10, RZ ;  /* 0x000000103d6a5819 */ /* 0x000fe200000006ff */
[----:B------:R-:W-:Y:S01]  /*2e30*/  @P5 IMAD.U32 R2, R2, 0x10000, RZ ;  /* 0x0001000002025824 */ /* 0x000fe200078e00ff */
[----:B------:R-:W-:Y:S01]  /*2e40*/  @P5 SHF.L.U32 R3, R60, 0x10, RZ ;  /* 0x000000103c035819 */ /* 0x000fe200000006ff */
[----:B------:R-:W0:Y:S01]  /*2e50*/  @P5 LDC R109, c[0x0][0x40c] ;  /* 0x00010300ff6d5b82 */ /* 0x000e220000000800 */
[----:B------:R-:W-:Y:S02]  /*2e60*/  @P5 SHF.L.U32 R0, R0, 0x10, RZ ;  /* 0x0000001000005819 */ /* 0x000fe400000006ff */
[----:B------:R-:W-:-:S05]  /*2e70*/  @P5 SHF.L.U32 R108, R62, 0x10, RZ ;  /* 0x000000103e6c5819 */ /* 0x000fca00000006ff */
[----:B------:R-:W2:Y:S08]  /*2e80*/  @P5 LDC R104, c[0x0][0x40c] ;  /* 0x00010300ff685b82 */ /* 0x000eb00000000800 */
[----:B------:R-:W3:Y:S01]  /*2e90*/  @P5 LDC R105, c[0x0][0x40c] ;  /* 0x00010300ff695b82 */ /* 0x000ee20000000800 */
[----:B-1----:R-:W-:Y:S01]  /*2ea0*/  @P5 FMUL.FTZ R112, R2, R111 ;  /* 0x0000006f02705220 */ /* 0x002fe20000410000 */
[----:B------:R-:W-:-:S02]  /*2eb0*/  @P5 PRMT R2, R62, 0x7632, R2 ;  /* 0x000076323e025816 */ /* 0x000fc40000000002 */
[----:B------:R-:W-:-:S04]  /*2ec0*/  @P5 SHF.L.U32 R111, R58, 0x10, RZ ;  /* 0x000000103a6f5819 */ /* 0x000fc800000006ff */
[----:B------:R-:W1:Y:S01]  /*2ed0*/  @P5 LDC R135, c[0x0][0x40c] ;  /* 0x00010300ff875b82 */ /* 0x000e620000000800 */
[----:B0-----:R-:W-:Y:S01]  /*2ee0*/  @P5 FMUL.FTZ R137, R106, R109 ;  /* 0x0000006d6a895220 */ /* 0x001fe20000410000 */
[----:B------:R-:W-:Y:S02]  /*2ef0*/  @P5 SHF.L.U32 R106, R2, 0x10, RZ ;  /* 0x00000010026a5819 */ /* 0x000fe400000006ff */
[----:B------:R-:W-:Y:S02]  /*2f00*/  @P5 SHF.L.U32 R2, R180, 0x10, RZ ;  /* 0x00000010b4025819 */ /* 0x000fe400000006ff */
[----:B------:R-:W-:Y:S02]  /*2f10*/  @P5 SHF.L.U32 R109, R63, 0x10, RZ ;  /* 0x000000103f6d5819 */ /* 0x000fe400000006ff */
[----:B------:R-:W0:Y:S01]  /*2f20*/  @P5 LDC R189, c[0x0][0x40c] ;  /* 0x00010300ffbd5b82 */ /* 0x000e220000000800 */
[----:B--2---:R-:W-:Y:S01]  /*2f30*/  @P5 FMUL.FTZ R107, R3, R104 ;  /* 0x00000068036b5220 */ /* 0x004fe20000410000 */
[----:B------:R-:W-:-:S02]  /*2f40*/  @P5 SHF.L.U32 R3, R56, 0x10, RZ ;  /* 0x0000001038035819 */ /* 0x000fc400000006ff */
[----:B------:R-:W-:-:S03]  /*2f50*/  MOV R104, R64 ;  /* 0x0000004000687202 */ /* 0x000fc60000000f00 */
[----:B------:R-:W-:Y:S01]  /*2f60*/  @P5 FFMA.FTZ R104, R107, R3, R64 ;  /* 0x000000036b685223 */ /* 0x000fe20000010040 */
[----:B------:R-:W2:Y:S01]  /*2f70*/  @P5 LDC R110, c[0x0][0x40c] ;  /* 0x00010300ff6e5b82 */ /* 0x000ea20000000800 */
[----:B---3--:R-:W-:Y:S01]  /*2f80*/  @P5 FMUL.FTZ R0, R0, R105 ;  /* 0x0000006900005220 */ /* 0x008fe20000410000 */
[----:B------:R-:W-:Y:S02]  /*2f90*/  MOV R105, R65 ;  /* 0x0000004100697202 */ /* 0x000fe40000000f00 */
[----:B------:R-:W-:Y:S01]  /*2fa0*/  @P5 SHF.L.U32 R3, R57, 0x10, RZ ;  /* 0x0000001039035819 */ /* 0x000fe200000006ff */
[----:B------:R-:W-:Y:S01]  /*2fb0*/  @P5 FFMA.FTZ R105, R0, R2, R65 ;  /* 0x0000000200695223 */ /* 0x000fe20000010041 */
[----:B------:R-:W-:Y:S01]  /*2fc0*/  @P5 SHF.L.U32 R0, R179, 0x10, RZ ;  /* 0x00000010b3005819 */ /* 0x000fe200000006ff */
[----:B-1----:R-:W-:Y:S01]  /*2fd0*/  @P5 FMUL.FTZ R187, R108, R135 ;  /* 0x000000876cbb5220 */ /* 0x002fe20000410000 */
[----:B------:R-:W-:Y:S01]  /*2fe0*/  @P5 SHF.L.U32 R2, R178, 0x10, RZ ;  /* 0x00000010b2025819 */ /* 0x000fe200000006ff */
[--C-:B------:R-:W-:Y:S01]  /*2ff0*/  IMAD.MOV.U32 R108, RZ, RZ, R68.reuse ;  /* 0x000000ffff6c7224 */ /* 0x100fe200078e0044 */
[----:B------:R-:W-:Y:S01]  /*3000*/  @P5 SHF.L.U32 R135, R59, 0x10, RZ ;  /* 0x000000103b875819 */ /* 0x000fe200000006ff */
[----:B------:R-:W-:Y:S01]  /*3010*/  @P5 FFMA.FTZ R108, R187, R111, R68 ;  /* 0x0000006fbb6c5223 */ /* 0x000fe20000010044 */
[----:B------:R-:W-:Y:S01]  /*3020*/  MOV R107, R67 ;  /* 0x00000043006b7202 */ /* 0x000fe20000000f00 */
[----:B------:R-:W-:Y:S01]  /*3030*/  @P5 FFMA.FTZ R107, R112, R0, R67 ;  /* 0x00000000706b5223 */ /* 0x000fe20000010043 */
[----:B------:R-:W-:Y:S01]  /*3040*/  MOV R111, R71 ;  /* 0x00000047006f7202 */ /* 0x000fe20000000f00 */
[----:B0-----:R-:W-:Y:S01]  /*3050*/  @P5 FMUL.FTZ R188, R106, R189 ;  /* 0x000000bd6abc5220 */ /* 0x001fe20000410000 */
[----:B------:R-:W-:Y:S01]  /*3060*/  MOV R106, R66 ;  /* 0x00000042006a7202 */ /* 0x000fe20000000f00 */
[----:B------:R-:W-:Y:S01]  /*3070*/  @P5 FFMA.FTZ R106, R137, R3, R66 ;  /* 0x00000003896a5223 */ /* 0x000fe20000010042 */
[----:B--2---:R-:W-:Y:S01]  /*3080*/  @P5 FMUL.FTZ R189, R109, R110 ;  /* 0x0000006e6dbd5220 */ /* 0x004fe20000410000 */
[----:B------:R-:W-:Y:S01]  /*3090*/  MOV R109, R69 ;  /* 0x00000045006d7202 */ /* 0x000fe20000000f00 */
[----:B------:R-:W-:Y:S01]  /*30a0*/  @P5 FFMA.FTZ R109, R188, R2, R69 ;  /* 0x00000002bc6d5223 */ /* 0x000fe20000010045 */
[----:B------:R-:W-:Y:S01]  /*30b0*/  MOV R110, R70 ;  /* 0x00000046006e7202 */ /* 0x000fe20000000f00 */
[----:B------:R-:W-:Y:S01]  /*30c0*/  @P5 FFMA.FTZ R110, R189, R135, R70 ;  /* 0x00000087bd6e5223 */ /* 0x000fe20000010046 */
[----:B------:R-:W-:Y:S06]  /*30d0*/  @!P5 BRA `(.L_x_10283) ;  /* 0x0000000000dcd947 */ /* 0x000fec0003800000 */
[----:B------:R-:W-:Y:S01]  /*30e0*/  PRMT R0, R63, 0x7632, R0 ;  /* 0x000076323f007816 */ /* 0x000fe20000000000 */
[----:B------:R-:W-:-:S03]  /*30f0*/  IMAD.U32 R111, R177, 0x10000, RZ ;  /* 0x00010000b16f7824 */ /* 0x000fc600078e00ff */
[----:B------:R-:W-:-:S05]  /*3100*/  SHF.L.U32 R0, R0, 0x10, RZ ;  /* 0x0000001000007819 */ /* 0x000fca00000006ff */
[----:B------:R-:W-:-:S04]  /*3110*/  FMUL.FTZ R0, R0, UR12 ;  /* 0x0000000c00007c20 */ /* 0x000fc80008410000 */
[----:B------:R-:W-:Y:S01]  /*3120*/  FFMA.FTZ R111, R0, R111, R71 ;  /* 0x0000006f006f7223 */ /* 0x000fe20000010047 */
[----:B------:R-:W-:Y:S06]  /*3130*/  BRA `(.L_x_10283) ;  /* 0x0000000000c47947 */ /* 0x000fec0003800000 */
.L_x_10282:
[----:B0-----:R-:W0:Y:S01]  /*3140*/  @P5 LDC R3, c[0x0][0x40c] ;  /* 0x00010300ff035b82 */ /* 0x001e220000000800 */
[C---:B-----5:R-:W-:Y:S02]  /*3150*/  @P5 SHF.L.U32 R2, R60.reuse, 0x10, RZ ;  /* 0x000000103c025819 */ /* 0x060fe400000006ff */
[----:B------:R-:W-:Y:S02]  /*3160*/  @P5 SHF.L.U32 R104, R61, 0x10, RZ ;  /* 0x000000103d685819 */ /* 0x000fe400000006ff */
[----:B------:R-:W-:Y:S02]  /*3170*/  @P5 PRMT R0, R60, 0x7632, R0 ;  /* 0x000076323c005816 */ /* 0x000fe40000000000 */
        /* <DEDUP_REMOVED lines=13> */
[----:B-1----:R-:W-:Y:S01]  /*3250*/  @P5 FMUL.FTZ R110, R104, R107 ;  /* 0x0000006b686e5220 */ /* 0x002fe20000410000 */
[----:B------:R-:W-:Y:S02]  /*3260*/  @P5 PRMT R104, R63, 0x7632, R104 ;  /* 0x000076323f685816 */ /* 0x000fe40000000068 */
[----:B------:R-:W-:Y:S02]  /*3270*/  @P5 SHF.L.U32 R2, R2, 0x10, RZ ;  /* 0x0000001002025819 */ /* 0x000fe400000006ff */
[----:B------:R-:W-:-:S02]  /*3280*/  @P5 SHF.L.U32 R107, R104, 0x10, RZ ;  /* 0x00000010686b5819 */ /* 0x000fc400000006ff */
        /* <DEDUP_REMOVED lines=8> */
[----:B------:R-:W-:-:S06]  /*3310*/  @P5 IMAD.U32 R112, R63, 0x10000, RZ ;  /* 0x000100003f705824 */ /* 0x000fcc00078e00ff */
[----:B------:R-:W3:Y:S01]  /*3320*/  @P5 LDC R188, c[0x0][0x40c] ;  /* 0x00010300ffbc5b82 */ /* 0x000ee20000000800 */
[----:B0-----:R-:W-:Y:S01]  /*3330*/  @P5 FMUL.FTZ R0, R0, R105 ;  /* 0x0000006900005220 */ /* 0x001fe20000410000 */
[----:B------:R-:W-:-:S03]  /*3340*/  CS2R R104, SRZ ;  /* 0x0000000000687805 */ /* 0x000fc6000001ff00 */
[----:B------:R-:W-:Y:S01]  /*3350*/  @P5 FMUL.FTZ R105, R111, R0 ;  /* 0x000000006f695220 */ /* 0x000fe20000410000 */
[----:B------:R-:W-:Y:S02]  /*3360*/  @P5 SHF.L.U32 R0, R58, 0x10, RZ ;  /* 0x000000103a005819 */ /* 0x000fe400000006ff */
[----:B------:R-:W-:Y:S01]  /*3370*/  CS2R R110, SRZ ;  /* 0x00000000006e7805 */ /* 0x000fe2000001ff00 */
[----:B-1----:R-:W-:Y:S01]  /*3380*/  @P5 FMUL.FTZ R2, R2, R109 ;  /* 0x0000006d02025220 */ /* 0x002fe20000410000 */
[----:B------:R-:W-:-:S05]  /*3390*/  @P5 SHF.L.U32 R109, R56, 0x10, RZ ;  /* 0x00000010386d5819 */ /* 0x000fca00000006ff */
[----:B------:R-:W-:Y:S01]  /*33a0*/  @P5 FMUL.FTZ R104, R108, R109 ;  /* 0x0000006d6c685220 */ /* 0x000fe20000410000 */
[----:B------:R-:W-:Y:S01]  /*33b0*/  CS2R R108, SRZ ;  /* 0x00000000006c7805 */ /* 0x000fe2000001ff00 */
[----:B--2---:R-:W-:Y:S01]  /*33c0*/  @P5 FMUL.FTZ R187, R112, R187 ;  /* 0x000000bb70bb5220 */ /* 0x004fe20000410000 */
[----:B------:R-:W-:-:S03]  /*33d0*/  @P5 FMUL.FTZ R108, R137, R0 ;  /* 0x00000000896c5220 */ /* 0x000fc60000410000 */
[----:B------:R-:W-:Y:S01]  /*33e0*/  @P5 FMUL.FTZ R110, R187, R190 ;  /* 0x000000bebb6e5220 */ /* 0x000fe20000410000 */
[----:B---3--:R-:W-:Y:S01]  /*33f0*/  @P5 FMUL.FTZ R112, R107, R188 ;  /* 0x000000bc6b705220 */ /* 0x008fe20000410000 */
[----:B------:R-:W-:Y:S02]  /*3400*/  @P5 SHF.L.U32 R188, R178, 0x10, RZ ;  /* 0x00000010b2bc5819 */ /* 0x000fe400000006ff */
[----:B------:R-:W-:Y:S01]  /*3410*/  MOV R107, RZ ;  /* 0x000000ff006b7202 */ /* 0x000fe20000000f00 */
[----:B------:R-:W-:Y:S01]  /*3420*/  @P5 FMUL.FTZ R107, R135, R2 ;  /* 0x00000002876b5220 */ /* 0x000fe20000410000 */
[----:B------:R-:W-:Y:S01]  /*3430*/  @P5 FMUL.FTZ R111, R189, R112 ;  /* 0x00000070bd6f5220 */ /* 0x000fe20000410000 */
[----:B------:R-:W-:-:S07]  /*3440*/  @P5 FMUL.FTZ R109, R188, R3 ;  /* 0x00000003bc6d5220 */ /* 0x000fce0000410000 */
.L_x_10283:
[----:B------:R-:W0:Y:S02]  /*3450*/  LDC.64 R2, c[0x0][0x3a8] ;  /* 0x0000ea00ff027b82 */ /* 0x000e240000000a00 */
[----:B0-----:R-:W-:-:S05]  /*3460*/  IMAD.WIDE.U32 R2, R113, 0x20, R2 ;  /* 0x0000002071027825 */ /* 0x001fca00078e0002 */
[----:B------:R4:W-:Y:S04]  /*3470*/  STG.E.128 desc[UR6][R2.64], R104 ;  /* 0x0000006802007986 */ /* 0x0009e8000c101d06 */
[----:B------:R4:W-:Y:S02]  /*3480*/  STG.E.128 desc[UR6][R2.64+0x10], R108 ;  /* 0x0000106c02007986 */ /* 0x0009e4000c101d06 */
.L_x_10281:
[----:B------:R-:W-:Y:S05]  /*3490*/  BSYNC.RECONVERGENT B0 ;  /* 0x0000000000007941 */ /* 0x000fea0003800200 */
.L_x_10280:
[----:B------:R-:W-:Y:S01]  /*34a0*/  FADD.FTZ R0, RZ, R72 ;  /* 0x00000048ff007221 */ /* 0x000fe20000010000 */
[C---:B------:R-:W-:Y:S01]  /*34b0*/  ISETP.GT.U32.AND P5, PT, R116.reuse, 0xff, PT ;  /* 0x000000ff7400780c */ /* 0x040fe20003fa4070 */
[----:B------:R-:W-:Y:S01]  /*34c0*/  BSSY.RECONVERGENT B0, `(.L_x_10284) ;  /* 0x00000a2000007945 */ /* 0x000fe20003800200 */
[C---:B------:R-:W-:Y:S01]  /*34d0*/  ISETP.GT.U32.AND P6, PT, R116.reuse, 0x17f, PT ;  /* 0x0000017f7400780c */ /* 0x040fe20003fc4070 */
[----:B01234-:R-:W-:Y:S01]  /*34e0*/  FADD.FTZ R3, R73, R0 ;  /* 0x0000000049037221 */ /* 0x01ffe20000010000 */
        /* <DEDUP_REMOVED lines=159> */
.L_x_10285:
[----:B------:R-:W-:Y:S05]  /*3ee0*/  BSYNC.RECONVERGENT B0 ;  /* 0x0000000000007941 */ /* 0x000fea0003800200 */
.L_x_10284:
        /* <DEDUP_REMOVED lines=11> */
[----:B------:R0:W1:Y:S03]  /*3fa0*/  LDS.64 R2, [R0+UR4] ;  /* 0x0000000400027984 */ /* 0x0000660008000a00 */
.L_x_10287:
[----:B------:R-:W-:Y:S05]  /*3fb0*/  BSYNC.RECONVERGENT B0 ;  /* 0x0000000000007941 */ /* 0x000fea0003800200 */
.L_x_10286:
[----:B0-----:R-:W0:Y:S01]  /*3fc0*/  SHFL.DOWN PT, R0, R137, 0x2, 0x1f ;  /* 0x08401f0089007f89 */ /* 0x001e2200000e0000 */
[----:B------:R-:W-:Y:S02]  /*3fd0*/  ISETP.NE.AND P6, PT, R114, RZ, PT ;  /* 0x000000ff7200720c */ /* 0x000fe40003fc5270 */
[----:B------:R-:W-:Y:S01]  /*3fe0*/  ISETP.NE.AND P5, PT, RZ, UR10, PT ;  /* 0x0000000aff007c0c */ /* 0x000fe2000bfa5270 */
[----:B-1----:R-:W1:Y:S04]  /*3ff0*/  SHFL.DOWN PT, R113, R2, 0x2, 0x1f ;  /* 0x08401f0002717f89 */ /* 0x002e6800000e0000 */
[----:B------:R-:W2:Y:S01]  /*4000*/  SHFL.DOWN PT, R112, R3, 0x2, 0x1f ;  /* 0x08401f0003707f89 */ /* 0x000ea200000e0000 */
[----:B0-----:R-:W-:Y:S02]  /*4010*/  IADD3 R135, PT, PT, R0, R137, RZ ;  /* 0x0000008900877210 */ /* 0x001fe40007ffe0ff */
[----:B------:R-:W-:-:S02]  /*4020*/  I2FP.F32.S32 R190, R0 ;  /* 0x0000000000be7245 */ /* 0x000fc40000201400 */
[----:B------:R-:W-:Y:S01]  /*4030*/  I2FP.F32.S32 R187, R135 ;  /* 0x0000008700bb7245 */ /* 0x000fe20000201400 */
[----:B------:R-:W0:Y:S01]  /*4040*/  SHFL.DOWN PT, R192, R135, 0x1, 0x1f ;  /* 0x08201f0087c07f89 */ /* 0x000e2200000e0000 */
[----:B------:R-:W-:Y:S01]  /*4050*/  I2FP.F32.S32 R0, R137 ;  /* 0x0000008900007245 */ /* 0x000fe20000201400 */
[C---:B-1----:R-:W-:Y:S01]  /*4060*/  FMUL.FTZ R189, R113.reuse, R190 ;  /* 0x000000be71bd7220 */ /* 0x042fe20000410000 */
[----:B------:R-:W1:Y:S01]  /*4070*/  MUFU.RCP R188, R187 ;  /* 0x000000bb00bc7308 */ /* 0x000e620000001000 */
[----:B------:R-:W-:Y:S01]  /*4080*/  FADD.FTZ R113, -R113, R2 ;  /* 0x0000000271717221 */ /* 0x000fe20000010100 */
[----:B--2---:R-:W-:Y:S01]  /*4090*/  FADD.FTZ R3, R112, R3 ;  /* 0x0000000370037221 */ /* 0x004fe20000010000 */
[----:B------:R-:W-:Y:S02]  /*40a0*/  FFMA.FTZ R189, R0, R2, R189 ;  /* 0x0000000200bd7223 */ /* 0x000fe400000100bd */
[----:B------:R-:W-:-:S04]  /*40b0*/  FMUL.FTZ R113, R113, R113 ;  /* 0x0000007171717220 */ /* 0x000fc80000410000 */
[----:B------:R-:W-:-:S04]  /*40c0*/  FMUL.FTZ R113, R113, R0 ;  /* 0x0000000071717220 */ /* 0x000fc80000410000 */
        /* <DEDUP_REMOVED lines=10> */
[----:B------:R-:W-:-:S02]  /*4170*/  FMUL.FTZ R188, R137, R192 ;  /* 0x000000c089bc7220 */ /* 0x000fc40000410000 */
[----:B------:R-:W0:Y:S01]  /*4180*/  LDC R137, c[0x0][0x448] ;  /* 0x00011200ff897b82 */ /* 0x000e220000000800 */
[----:B------:R-:W-:Y:S01]  /*4190*/  FMUL.FTZ R112, R112, R112 ;  /* 0x0000007070707220 */ /* 0x000fe20000410000 */
[----:B------:R-:W-:Y:S01]  /*41a0*/  FFMA.FTZ R188, R187, R2, R188 ;  /* 0x00000002bbbc7223 */ /* 0x000fe200000100bc */
[----:B-1----:R-:W-:Y:S02]  /*41b0*/  FADD.FTZ R0, R3, R0 ;  /* 0x0000000003007221 */ /* 0x002fe40000010000 */
[----:B------:R-:W-:Y:S01]  /*41c0*/  FMUL.FTZ R112, R187, R112 ;  /* 0x00000070bb707220 */ /* 0x000fe20000410000 */
[C---:B--2---:R-:W-:Y:S02]  /*41d0*/  FMUL.FTZ R188, R135.reuse, R188 ;  /* 0x000000bc87bc7220 */ /* 0x044fe40000410000 */
        /* <DEDUP_REMOVED lines=25> */
[--C-:B------:R-:W-:Y:S01]  /*4370*/  FADD.FTZ R2, R72, -R0.reuse ;  /* 0x8000000048027221 */ /* 0x100fe20000010000 */
[----:B------:R-:W-:Y:S01]  /*4380*/  SHF.L.U32 R3, R124, 0x10, RZ ;  /* 0x000000107c037819 */ /* 0x000fe200000006ff */
[--C-:B------:R-:W-:Y:S01]  /*4390*/  FADD.FTZ R112, R74, -R0.reuse ;  /* 0x800000004a707221 */ /* 0x100fe20000010000 */
[----:B------:R-:W-:Y:S01]  /*43a0*/  SHF.L.U32 R113, R4, 0x10, RZ ;  /* 0x0000001004717819 */ /* 0x000fe200000006ff */
[C---:B------:R-:W-:Y:S01]  /*43b0*/  FMUL.FTZ R2, R135.reuse, R2 ;  /* 0x0000000287027220 */ /* 0x040fe20000410000 */
[--C-:B------:R-:W-:Y:S01]  /*43c0*/  FADD.FTZ R134, R76, -R0.reuse ;  /* 0x800000004c867221 */ /* 0x100fe20000010000 */
[----:B------:R-:W-:Y:S01]  /*43d0*/  FMUL.FTZ R114, R135, R112 ;  /* 0x0000007087727220 */ /* 0x000fe20000410000 */
[--C-:B------:R-:W-:Y:S01]  /*43e0*/  FADD.FTZ R190, R78, -R0.reuse ;  /* 0x800000004ebe7221 */ /* 0x100fe20000010000 */
[----:B------:R-:W-:Y:S01]  /*43f0*/  FFMA.FTZ R112, R2, R3, R113 ;  /* 0x0000000302707223 */ /* 0x000fe20000010071 */
[----:B------:R-:W-:Y:S01]  /*4400*/  SHF.L.U32 R189, R126, 0x10, RZ ;  /* 0x000000107ebd7819 */ /* 0x000fe200000006ff */
[----:B------:R-:W0:Y:S01]  /*4410*/  LDC.64 R2, c[0x0][0x428] ;  /* 0x00010a00ff027b82 */ /* 0x000e220000000a00 */
        /* <DEDUP_REMOVED lines=9> */
[--C-:B------:R-:W-:Y:S01]  /*44b0*/  FADD.FTZ R188, R75, -R0.reuse ;  /* 0x800000004bbc7221 */ /* 0x100fe20000010000 */
[--C-:B------:R-:W-:Y:S01]  /*44c0*/  FADD.FTZ R114, R73, -R0.reuse ;  /* 0x8000000049727221 */ /* 0x100fe20000010000 */
[----:B------:R-:W-:Y:S01]  /*44d0*/  FFMA.FTZ R192, R190, R193, R195 ;  /* 0x000000c1bec07223 */ /* 0x000fe200000100c3 */
[--C-:B------:R-:W-:Y:S01]  /*44e0*/  FADD.FTZ R190, R77, -R0.reuse ;  /* 0x800000004dbe7221 */ /* 0x100fe20000010000 */
        /* <DEDUP_REMOVED lines=15> */
[----:B0-----:R-:W-:-:S04]  /*45e0*/  IMAD.WIDE.U32 R2, R137, 0x10, R2 ;  /* 0x0000001089027825 */ /* 0x001fc800078e0002 */
[----:B------:R-:W-:Y:S01]  /*45f0*/  FFMA.FTZ R190, R190, R193, R195 ;  /* 0x000000c1bebe7223 */ /* 0x000fe200000100c3 */
[----:B------:R-:W-:Y:S01]  /*4600*/  F2FP.BF16.F32.PACK_AB R113, R189, R134 ;  /* 0x00000086bd71723e */ /* 0x000fe200000010ff */
[----:B------:R-:W-:Y:S01]  /*4610*/  FFMA.FTZ R197, R194, R197, R199 ;  /* 0x000000c5c2c57223 */ /* 0x000fe200000100c7 */
[----:B------:R-:W-:Y:S02]  /*4620*/  F2FP.BF16.F32.PACK_AB R112, R187, R112 ;  /* 0x00000070bb70723e */ /* 0x000fe400000010ff */
[----:B------:R-:W-:Y:S02]  /*4630*/  F2FP.BF16.F32.PACK_AB R114, R190, R191 ;  /* 0x000000bfbe72723e */ /* 0x000fe400000010ff */
[----:B------:R-:W-:Y:S02]  /*4640*/  F2FP.BF16.F32.PACK_AB R115, R197, R192 ;  /* 0x000000c0c573723e */ /* 0x000fe400000010ff */
[----:B------:R-:W-:-:S03]  /*4650*/  IADD3 R137, PT, PT, R137, 0x80, RZ ;  /* 0x0000008089897810 */ /* 0x000fc60007ffe0ff */
[----:B------:R0:W-:Y:S04]  /*4660*/  STG.E.128 desc[UR6][R2.64], R112 ;  /* 0x0000007002007986 */ /* 0x0001e8000c101d06 */
.L_x_10290:
[----:B------:R-:W-:Y:S05]  /*4670*/  BSYNC.RECONVERGENT B0 ;  /* 0x0000000000007941 */ /* 0x000fea0003800200 */
.L_x_10289:
[----:B------:R-:W-:Y:S04]  /*4680*/  BSSY.RECONVERGENT B0, `(.L_x_10291) ;  /* 0x0000032000007945 */ /* 0x000fe80003800200 */
[----:B------:R-:W-:Y:S05]  /*4690*/  @!P1 BRA `(.L_x_10292) ;  /* 0x0000000000c09947 */ /* 0x000fea0003800000 */
[--C-:B0-----:R-:W-:Y:S01]  /*46a0*/  FADD.FTZ R2, R80, -R0.reuse ;  /* 0x8000000050027221 */ /* 0x101fe20000010000 */
[----:B------:R-:W-:Y:S01]  /*46b0*/  SHF.L.U32 R3, R12, 0x10, RZ ;  /* 0x000000100c037819 */ /* 0x000fe200000006ff */
[--C-:B------:R-:W-:Y:S01]  /*46c0*/  FADD.FTZ R112, R82, -R0.reuse ;  /* 0x8000000052707221 */ /* 0x100fe20000010000 */
[----:B------:R-:W-:Y:S01]  /*46d0*/  SHF.L.U32 R113, R16, 0x10, RZ ;  /* 0x0000001010717819 */ /* 0x000fe200000006ff */
[C---:B------:R-:W-:Y:S01]  /*46e0*/  FMUL.FTZ R2, R135.reuse, R2 ;  /* 0x0000000287027220 */ /* 0x040fe20000410000 */
[--C-:B------:R-:W-:Y:S01]  /*46f0*/  FADD.FTZ R134, R84, -R0.reuse ;  /* 0x8000000054867221 */ /* 0x100fe20000010000 */
[C---:B------:R-:W-:Y:S01]  /*4700*/  FMUL.FTZ R114, R135.reuse, R112 ;  /* 0x0000007087727220 */ /* 0x040fe20000410000 */
[--C-:B------:R-:W-:Y:S01]  /*4710*/  FADD.FTZ R190, R86, -R0.reuse ;  /* 0x8000000056be7221 */ /* 0x100fe20000010000 */
[----:B------:R-:W-:Y:S01]  /*4720*/  FFMA.FTZ R112, R2, R3, R113 ;  /* 0x0000000302707223 */ /* 0x000fe20000010071 */
[----:B------:R-:W-:Y:S01]  /*4730*/  SHF.L.U32 R189, R14, 0x10, RZ ;  /* 0x000000100ebd7819 */ /* 0x000fe200000006ff */
[----:B------:R-:W0:Y:S01]  /*4740*/  LDC.64 R2, c[0x0][0x428] ;  /* 0x00010a00ff027b82 */ /* 0x000e220000000a00 */
[----:B------:R-:W-:Y:S01]  /*4750*/  SHF.L.U32 R191, R18, 0x10, RZ ;  /* 0x0000001012bf7819 */ /* 0x000fe200000006ff */
[----:B------:R-:W-:Y:S01]  /*4760*/  FMUL.FTZ R188, R135, R134 ;  /* 0x0000008687bc7220 */ /* 0x000fe20000410000 */
[----:B------:R-:W-:Y:S01]  /*4770*/  SHF.L.U32 R115, R13, 0x10, RZ ;  /* 0x000000100d737819 */ /* 0x000fe200000006ff */
[----:B------:R-:W-:Y:S01]  /*4780*/  FMUL.FTZ R190, R135, R190 ;  /* 0x000000be87be7220 */ /* 0x000fe20000410000 */
[----:B------:R-:W-:Y:S01]  /*4790*/  SHF.L.U32 R187, R17, 0x10, RZ ;  /* 0x0000001011bb7819 */ /* 0x000fe200000006ff */
[----:B------:R-:W-:Y:S01]  /*47a0*/  FFMA.FTZ R191, R188, R189, R191 ;  /* 0x000000bdbcbf7223 */ /* 0x000fe200000100bf */
[----:B------:R-:W-:Y:S01]  /*47b0*/  SHF.L.U32 R193, R15, 0x10, RZ ;  /* 0x000000100fc17819 */ /* 0x000fe200000006ff */
[--C-:B------:R-:W-:Y:S01]  /*47c0*/  FADD.FTZ R188, R83, -R0.reuse ;  /* 0x8000000053bc7221 */ /* 0x100fe20000010000 */
[----:B------:R-:W-:Y:S01]  /*47d0*/  SHF.L.U32 R195, R19, 0x10, RZ ;  /* 0x0000001013c37819 */ /* 0x000fe200000006ff */
[----:B------:R-:W-:Y:S01]  /*47e0*/  FFMA.FTZ R134, R114, R115, R187 ;  /* 0x0000007372867223 */ /* 0x000fe200000100bb */
[--C-:B------:R-:W-:Y:S01]  /*47f0*/  FADD.FTZ R114, R81, -R0.reuse ;  /* 0x8000000051727221 */ /* 0x100fe20000010000 */
[--C-:B------:R-:W-:Y:S01]  /*4800*/  FADD.FTZ R194, R87, -R0.reuse ;  /* 0x8000000057c27221 */ /* 0x100fe20000010000 */
[----:B------:R-:W-:Y:S01]  /*4810*/  SHF.L.U32 R187, R166, 0x10, RZ ;  /* 0x00000010a6bb7819 */ /* 0x000fe200000006ff */
        /* <DEDUP_REMOVED lines=14> */
[----:B------:R-:W-:Y:S01]  /*4900*/  FFMA.FTZ R190, R190, R193, R195 ;  /* 0x000000c1bebe7223 */ /* 0x000fe200000100c3 */
[----:B------:R-:W-:Y:S01]  /*4910*/  FFMA.FTZ R187, R114, R113, R115 ;  /* 0x0000007172bb7223 */ /* 0x000fe20000010073 */
[----:B0-----:R-:W-:-:S04]  /*4920*/  IMAD.WIDE.U32 R2, R137, 0x10, R2 ;  /* 0x0000001089027825 */ /* 0x001fc800078e0002 */
[----:B------:R-:W-:Y:S01]  /*4930*/  FFMA.FTZ R197, R194, R197, R199 ;  /* 0x000000c5c2c57223 */ /* 0x000fe200000100c7 */
[----:B------:R-:W-:Y:S02]  /*4940*/  F2FP.BF16.F32.PACK_AB R113, R189, R134 ;  /* 0x00000086bd71723e */ /* 0x000fe400000010ff */
[----:B------:R-:W-:Y:S02]  /*4950*/  F2FP.BF16.F32.PACK_AB R114, R190, R191 ;  /* 0x000000bfbe72723e */ /* 0x000fe400000010ff */
[----:B------:R-:W-:Y:S02]  /*4960*/  F2FP.BF16.F32.PACK_AB R115, R197, R192 ;  /* 0x000000c0c573723e */ /* 0x000fe400000010ff */
[----:B------:R-:W-:Y:S02]  /*4970*/  F2FP.BF16.F32.PACK_AB R112, R187, R112 ;  /* 0x00000070bb70723e */ /* 0x000fe400000010ff */
[----:B------:R-:W-:-:S03]  /*4980*/  IADD3 R137, PT, PT, R137, 0x80, RZ ;  /* 0x0000008089897810 */ /* 0x000fc60007ffe0ff */
[----:B------:R1:W-:Y:S04]  /*4990*/  STG.E.128 desc[UR6][R2.64], R112 ;  /* 0x0000007002007986 */ /* 0x0003e8000c101d06 */
.L_x_10292:
[----:B------:R-:W-:Y:S05]  /*49a0*/  BSYNC.RECONVERGENT B0 ;  /* 0x0000000000007941 */ /* 0x000fea0003800200 */
.L_x_10291:
[----:B------:R-:W-:Y:S04]  /*49b0*/  BSSY.RECONVERGENT B0, `(.L_x_10293) ;  /* 0x0000032000007945 */ /* 0x000fe80003800200 */
[----:B------:R-:W-:Y:S05]  /*49c0*/  @!P2 BRA `(.L_x_10294) ;  /* 0x0000000000c0a947 */ /* 0x000fea0003800000 */
[--C-:B01----:R-:W-:Y:S01]  /*49d0*/  FADD.FTZ R2, R88, -R0.reuse ;  /* 0x8000000058027221 */ /* 0x103fe20000010000 */
[----:B------:R-:W-:Y:S01]  /*49e0*/  SHF.L.U32 R3, R24, 0x10, RZ ;  /* 0x0000001018037819 */ /* 0x000fe200000006ff */
[--C-:B------:R-:W-:Y:S01]  /*49f0*/  FADD.FTZ R112, R90, -R0.reuse ;  /* 0x800000005a707221 */ /* 0x100fe20000010000 */
[----:B------:R-:W-:Y:S02]  /*4a00*/  IMAD.U32 R113, R28, 0x10000, RZ ;  /* 0x000100001c717824 */ /* 0x000fe400078e00ff */
        /* <DEDUP_REMOVED lines=23> */
[----:B------:R-:W-:Y:S01]  /*4b80*/  IMAD.U32 R189, R157, 0x10000, RZ ;  /* 0x000100009dbd7824 */ /* 0x000fe200078e00ff */
        /* <DEDUP_REMOVED lines=20> */
.L_x_10294:
[----:B------:R-:W-:Y:S05]  /*4cd0*/  BSYNC.RECONVERGENT B0 ;  /* 0x0000000000007941 */ /* 0x000fea0003800200 */
.L_x_10293:
[----:B------:R-:W-:Y:S04]  /*4ce0*/  BSSY.RECONVERGENT B0, `(.L_x_10295) ;  /* 0x0000032000007945 */ /* 0x000fe80003800200 */
[----:B------:R-:W-:Y:S05]  /*4cf0*/  @!P3 BRA `(.L_x_10296) ;  /* 0x0000000000c0b947 */ /* 0x000fea0003800000 */
[--C-:B012---:R-:W-:Y:S01]  /*4d00*/  FADD.FTZ R2, R96, -R0.reuse ;  /* 0x8000000060027221 */ /* 0x107fe20000010000 */
        /* <DEDUP_REMOVED lines=47> */
.L_x_10296:
[----:B------:R-:W-:Y:S05]  /*5000*/  BSYNC.RECONVERGENT B0 ;  /* 0x0000000000007941 */ /* 0x000fea0003800200 */
.L_x_10295:
        /* <DEDUP_REMOVED lines=31> */
[----:B0-----:R-:W-:Y:S01]  /*5200*/  IMAD.WIDE.U32 R2, R137, 0x10, R2 ;  /* 0x0000001089027825 */ /* 0x001fe200078e0002 */
[----:B------:R-:W-:-:S03]  /*5210*/  SHF.L.U32 R189, R140, 0x10, RZ ;  /* 0x000000108cbd7819 */ /* 0x000fc600000006ff */
[----:B------:R-:W-:Y:S01]  /*5220*/  FFMA.FTZ R187, R188, R135, R187 ;  /* 0x00000087bcbb7223 */ /* 0x000fe200000100bb */
[----:B------:R-:W-:Y:S02]  /*5230*/  SHF.L.U32 R193, R51, 0x10, RZ ;  /* 0x0000001033c17819 */ /* 0x000fe400000006ff */
        /* <DEDUP_REMOVED lines=14> */
.L_x_10297:
[----:B------:R-:W-:Y:S05]  /*5320*/  BSYNC.RECONVERGENT B0 ;  /* 0x0000000000007941 */ /* 0x000fea0003800200 */
.L_x_10288:
[----:B01234-:R-:W0:Y:S01]  /*5330*/  LDC.64 R2, c[0x0][0x380] ;  /* 0x0000e000ff027b82 */ /* 0x01fe220000000a00 */
[----:B------:R-:W-:Y:S01]  /*5340*/  UPLOP3.LUT UP1, UPT, UPT, UPT, UP1, 0x40, 0x4 ;  /* 0x000000000004789c */ /* 0x000fe20003f2e810 */
[----:B0-----:R-:W-:-:S04]  /*5350*/  IADD3 R117, PT, PT, R117, R2, RZ ;  /* 0x0000000275757210 */ /* 0x001fc80007ffe0ff */
[----:B------:R-:W-:-:S13]  /*5360*/  ISETP.GE.AND P0, PT, R117, R3, PT ;  /* 0x000000037500720c */ /* 0x000fda0003f06270 */
[----:B------:R-:W-:Y:S05]  /*5370*/  @!P0 BRA `(.L_x_10298) ;  /* 0xffffffb800648947 */ /* 0x000fea000383ffff */
[----:B------:R-:W-:Y:S05]  /*5380*/  EXIT ;  /* 0x000000000000794d */ /* 0x000fea0003800000 */
.L_x_10299:
        /* <DEDUP_REMOVED lines=15> */
.L_x_34034:


//--------------------- .text._ZN10layer_norm13ln_fwd_kernelINS_13Kernel_traitsI13__nv_bfloat16S2_fS2_fjLj5120ELj1ELj1ELj4ELj16ENS_18Kernel_traits_baseILj5120ES2_S2_fS2_fjLj128EEEEELb0ELb1ELb1ELb1EEEvNS_9FwdParamsE --------------------------
	.section	.text._ZN10layer_norm13ln_fwd_kernelINS_13Kernel_traitsI13__nv_bfloat16S2_fS2_fjLj5120ELj1ELj1ELj4ELj16ENS_18Kernel_traits_baseILj5120ES2_S2_fS2_fjLj128EEEEELb0ELb1ELb1ELb1EEEvNS_9FwdParamsE,"ax",@progbits
	.align	128
        .global         _ZN10layer_norm13ln_fwd_kernelINS_13Kernel_traitsI13__nv_bfloat16S2_fS2_fjLj5120ELj1ELj1ELj4ELj16ENS_18Kernel_traits_baseILj5120ES2_S2_fS2_fjLj128EEEEELb0ELb1ELb1ELb1EEEvNS_9FwdParamsE
        .type           _ZN10layer_norm13ln_fwd_kernelINS_13Kernel_traitsI13__nv_bfloat16S2_fS2_fjLj5120ELj1ELj1ELj4ELj16ENS_18Kernel_traits_baseILj5120ES2_S2_fS2_fjLj128EEEEELb0ELb1ELb1ELb1EEEvNS_9FwdParamsE,@function
        .size           _ZN10layer_norm13ln_fwd_kernelINS_13Kernel_traitsI13__nv_bfloat16S2_fS2_fjLj5120ELj1ELj1ELj4ELj16ENS_18Kernel_traits_baseILj5120ES2_S2_fS2_fjLj128EEEEELb0ELb1ELb1ELb1EEEvNS_9FwdParamsE,(.L_x_34035 - _ZN10layer_norm13ln_fwd_kernelINS_13Kernel_traitsI13__nv_bfloat16S2_fS2_fjLj5120ELj1ELj1ELj4ELj16ENS_18Kernel_traits_baseILj5120ES2_S2_fS2_fjLj128EEEEELb0ELb1ELb1ELb1EEEvNS_9FwdParamsE)
        .other          _ZN10layer_norm13ln_fwd_kernelINS_13Kernel_traitsI13__nv_bfloat16S2_fS2_fjLj5120ELj1ELj1ELj4ELj16ENS_18Kernel_traits_baseILj5120ES2_S2_fS2_fjLj128EEEEELb0ELb1ELb1ELb1EEEvNS_9FwdParamsE,@"STO_CUDA_ENTRY STV_DEFAULT"
_ZN10layer_norm13ln_fwd_kernelINS_13Kernel_traitsI13__nv_bfloat16S2_fS2_fjLj5120ELj1ELj1ELj4ELj16ENS_18Kernel_traits_baseILj5120ES2_S2_fS2_fjLj128EEEEELb0ELb1ELb1ELb1EEEvNS_9FwdParamsE:
.text._ZN10layer_norm13ln_fwd_kernelINS_13Kernel_traitsI13__nv_bfloat16S2_fS2_fjLj5120ELj1ELj1ELj4ELj16ENS_18Kernel_traits_baseILj5120ES2_S2_fS2_fjLj128EEEEELb0ELb1ELb1ELb1EEEvNS_9FwdParamsE:
        /* <DEDUP_REMOVED lines=30> */
.L_x_10300:
        /* <DEDUP_REMOVED lines=24> */
.L_x_10301:
        /* <DEDUP_REMOVED lines=17> */
[----:B------:R-:W-:Y:S02]  /*0470*/  PRMT R144, R20, 0x7632, R144 ;  /* 0x0000763214907816 */ /* 0x000fe40000000090 */
[----:B-1----:R-:W-:Y:S01]  /*0480*/  PRMT R2, R39, 0x7632, R2 ;  /* 0x0000763227027816 */ /* 0x002fe20000000002 */
[----:B------:R-:W1:Y:S01]  /*0490*/  LDCU.128 UR8, c[0x0][0x3f0] ;  /* 0x00007e00ff0877ac */ /* 0x000e620008000c00 */
        /* <DEDUP_REMOVED lines=28> */
[----:B01234-:R-:W-:-:S07]  /*0660*/  PRMT R143, R56, 0x7632, R143 ;  /* 0x00007632388f7816 */ /* 0x01ffce000000008f */
.L_x_10317:
[----:B------:R-:W-:-:S06]  /*0670*/  UIMAD.WIDE UR4, UR7, 0x4, UR8 ;  /* 0x00000004070478a5 */ /* 0x000fcc000f8e0208 */
[----:B-1----:R-:W-:Y:S02]  /*0680*/  MOV R90, UR4 ;  /* 0x00000004005a7c02 */ /* 0x002fe40008000f00 */
[----:B------:R-:W-:-:S05]  /*0690*/  MOV R91, UR5 ;  /* 0x00000005005b7c02 */ /* 0x000fca0008000f00 */
[----:B------:R-:W2:Y:S01]  /*06a0*/  LDG.E R90, desc[UR12][R90.64] ;  /* 0x0000000c5a5a7981 */ /* 0x000ea2000c1e1900 */
[----:B------:R-:W-:Y:S01]  /*06b0*/  HFMA2 R124, -RZ, RZ, 0, 0 ;  /* 0x00000000ff7c7431 */ /* 0x000fe200000001ff */
[----:B--2---:R-:W-:-:S13]  /*06c0*/  R2UR UR14, R90 ;  /* 0x000000005a0e72ca */ /* 0x004fda00000e0000 */
[----:B------:R-:W-:-:S06]  /*06d0*/  UISETP.GE.AND UP1, UPT, UR14, 0x1, UPT ;  /* 0x000000010e00788c */ /* 0x000fcc000bf26270 */
[----:B------:R-:W-:-:S05]  /*06e0*/  PLOP3.LUT P1, PT, PT, PT, UP1, 0x80, 0x8 ;  /* 0x000000000008781c */ /* 0x000fca0003f2f018 */
[----:B------:R-:W-:-:S06]  /*06f0*/  @UP1 UIADD3 UR4, UPT, UPT, UR14, -0x1, URZ ;  /* 0xffffffff0e041890 */ /* 0x000fcc000fffe0ff */
[----:B------:R-:W-:Y:S01]  /*0700*/  MOV R94, UR4 ;  /* 0x00000004005e7c02 */ /* 0x000fe20008000f00 */
[----:B------:R-:W-:Y:S01]  /*0710*/  UIMAD.WIDE UR4, UR7, 0x4, UR10 ;  /* 0x00000004070478a5 */ /* 0x000fe2000f8e020a */
[----:B0-----:R-:W0:Y:S03]  /*0720*/  @P1 LDC.64 R88, c[0x0][0x390] ;  /* 0x0000e400ff581b82 */ /* 0x001e260000000a00 */
[----:B------:R-:W-:Y:S02]  /*0730*/  @P1 IMAD R94, R94, UR15, RZ ;  /* 0x0000000f5e5e1c24 */ /* 0x000fe4000f8e02ff */
[----:B------:R-:W-:Y:S02]  /*0740*/  MOV R92, UR4 ;  /* 0x00000004005c7c02 */ /* 0x000fe40008000f00 */
[----:B------:R-:W-:Y:S02]  /*0750*/  MOV R93, UR5 ;  /* 0x00000005005d7c02 */ /* 0x000fe40008000f00 */
[----:B------:R-:W-:-:S03]  /*0760*/  @P1 SHF.R.S32.HI R95, RZ, 0x1f, R94 ;  /* 0x0000001fff5f1819 */ /* 0x000fc6000001145e */
[----:B------:R-:W2:Y:S01]  /*0770*/  LDG.E R92, desc[UR12][R92.64] ;  /* 0x0000000c5c5c7981 */ /* 0x000ea2000c1e1900 */
[----:B------:R-:W-:-:S04]  /*0780*/  @P1 LEA.HI R95, R95, R94, RZ, 0x3 ;  /* 0x0000005e5f5f1211 */ /* 0x000fc800078f18ff */
        /* <DEDUP_REMOVED lines=13> */
[----:B0-----:R-:W-:-:S05]  /*0860*/  IMAD.WIDE.U32 R88, R0, 0x20, R88 ;  /* 0x0000002000587825 */ /* 0x001fca00078e0058 */
[----:B------:R-:W2:Y:S04]  /*0870*/  LDG.E.128 R80, desc[UR12][R88.64] ;  /* 0x0000000c58507981 */ /* 0x000ea8000c1e1d00 */
[----:B------:R0:W3:Y:S01]  /*0880*/  LDG.E.128 R84, desc[UR12][R88.64+0x10] ;  /* 0x0000100c58547981 */ /* 0x0000e2000c1e1d00 */
[----:B------:R-:W-:-:S13]  /*0890*/  ISETP.LT.AND P2, PT, RZ, UR14, PT ;  /* 0x0000000eff007c0c */ /* 0x000fda000bf41270 */
[----:B------:R-:W1:Y:S01]  /*08a0*/  @P2 LDC R95, c[0x0][0x40c] ;  /* 0x00010300ff5f2b82 */ /* 0x000e620000000800 */
[----:B-----5:R-:W-:Y:S02]  /*08b0*/  @P2 PRMT R91, R77, 0x7632, R91 ;  /* 0x000076324d5b2816 */ /* 0x020fe4000000005b */
[C---:B0-----:R-:W-:Y:S02]  /*08c0*/  @P2 SHF.L.U32 R88, R76.reuse, 0x10, RZ ;  /* 0x000000104c582819 */ /* 0x041fe400000006ff */
[----:B------:R-:W-:Y:S02]  /*08d0*/  @P2 PRMT R90, R76, 0x7632, R90 ;  /* 0x000076324c5a2816 */ /* 0x000fe4000000005a */
[----:B------:R-:W-:Y:S01]  /*08e0*/  @P2 SHF.L.U32 R93, R91, 0x10, RZ ;  /* 0x000000105b5d2819 */ /* 0x000fe200000006ff */
[----:B------:R-:W0:Y:S01]  /*08f0*/  @P2 LDC R97, c[0x0][0x40c] ;  /* 0x00010300ff612b82 */ /* 0x000e220000000800 */
[----:B------:R-:W-:Y:S02]  /*0900*/  @P2 SHF.L.U32 R90, R90, 0x10, RZ ;  /* 0x000000105a5a2819 */ /* 0x000fe400000006ff */
[----:B------:R-:W-:-:S02]  /*0910*/  @P2 SHF.L.U32 R89, R77, 0x10, RZ ;  /* 0x000000104d592819 */ /* 0x000fc400000006ff */
[----:B------:R-:W-:-:S03]  /*0920*/  @P2 SHF.L.U32 R104, R59, 0x10, RZ ;  /* 0x000000103b682819 */ /* 0x000fc600000006ff */
[----:B------:R-:W4:Y:S08]  /*0930*/  @P2 LDC R94, c[0x0][0x40c] ;  /* 0x00010300ff5e2b82 */ /* 0x000f300000000800 */
[----:B------:R-:W4:Y:S01]  /*0940*/  @P2 LDC R98, c[0x0][0x40c] ;  /* 0x00010300ff622b82 */ /* 0x000f220000000800 */
[----:B-1----:R-:W-:Y:S01]  /*0950*/  @P2 FMUL.FTZ R91, R88, R95 ;  /* 0x0000005f585b2220 */ /* 0x002fe20000410000 */
[----:B------:R-:W-:-:S05]  /*0960*/  @P2 PRMT R88, R78, 0x7632, R88 ;  /* 0x000076324e582816 */ /* 0x000fca0000000058 */
[----:B------:R-:W-:Y:S01]  /*0970*/  @P2 IMAD.U32 R96, R88, 0x10000, RZ ;  /* 0x0001000058602824 */ /* 0x000fe200078e00ff */
[----:B------:R-:W1:Y:S01]  /*0980*/  @P2 LDC R101, c[0x0][0x40c] ;  /* 0x00010300ff652b82 */ /* 0x000e620000000800 */
[----:B0-----:R-:W-:Y:S01]  /*0990*/  @P2 FMUL.FTZ R92, R90, R97 ;  /* 0x000000615a5c2220 */ /* 0x001fe20000410000 */
[----:B------:R-:W-:Y:S02]  /*09a0*/  @P2 SHF.L.U32 R97, R79, 0x10, RZ ;  /* 0x000000104f612819 */ /* 0x000fe400000006ff */
[----:B------:R-:W-:-:S04]  /*09b0*/  @P2 SHF.L.U32 R90, R56, 0x10, RZ ;  /* 0x00000010385a2819 */ /* 0x000fc800000006ff */
[----:B------:R-:W0:Y:S01]  /*09c0*/  @P2 LDC R100, c[0x0][0x40c] ;  /* 0x00010300ff642b82 */ /* 0x000e220000000800 */
[----:B----4-:R-:W-:Y:S01]  /*09d0*/  @P2 FMUL.FTZ R95, R89, R94 ;  /* 0x0000005e595f2220 */ /* 0x010fe20000410000 */
[----:B------:R-:W-:-:S06]  /*09e0*/  @P2 SHF.L.U32 R94, R78, 0x10, RZ ;  /* 0x000000104e5e2819 */ /* 0x000fcc00000006ff */
[----:B------:R-:W4:Y:S01]  /*09f0*/  @P2 LDC R99, c[0x0][0x40c] ;  /* 0x00010300ff632b82 */ /* 0x000f220000000800 */
[----:B------:R-:W-:Y:S01]  /*0a00*/  @P2 FMUL.FTZ R98, R93, R98 ;  /* 0x000000625d622220 */ /* 0x000fe20000410000 */
[----:B------:R-:W-:Y:S01]  /*0a10*/  @P2 SHF.L.U32 R93, R143, 0x10, RZ ;  /* 0x000000108f5d2819 */ /* 0x000fe200000006ff */
[----:B-1----:R-:W-:Y:S01]  /*0a20*/  @P2 FMUL.FTZ R102, R96, R101 ;  /* 0x0000006560662220 */ /* 0x002fe20000410000 */
[----:B------:R-:W-:Y:S02]  /*0a30*/  @P2 SHF.L.U32 R96, R57, 0x10, RZ ;  /* 0x0000001039602819 */ /* 0x000fe400000006ff */
[----:B------:R-:W-:Y:S01]  /*0a40*/  @P2 SHF.L.U32 R101, R141, 0x10, RZ ;  /* 0x000000108d652819 */ /* 0x000fe200000006ff */
[----:B0-----:R-:W-:Y:S01]  /*0a50*/  @P2 FMUL.FTZ R103, R97, R100 ;  /* 0x0000006461672220 */ /* 0x001fe20000410000 */
[----:B------:R-:W-:Y:S02]  /*0a60*/  @P2 SHF.L.U32 R97, R142, 0x10, RZ ;  /* 0x000000108e612819 */ /* 0x000fe400000006ff */
[----:B------:R-:W-:Y:S01]  /*0a70*/  @P2 SHF.L.U32 R100, R58, 0x10, RZ ;  /* 0x000000103a642819 */ /* 0x000fe200000006ff */
[----:B----4-:R-:W-:Y:S01]  /*0a80*/  @P2 FMUL.FTZ R99, R94, R99 ;  /* 0x000000635e632220 */ /* 0x010fe20000410000 */
[----:B--2---:R-:W-:Y:S01]  /*0a90*/  @!P2 MOV R88, R80 ;  /* 0x000000500058a202 */ /* 0x004fe20000000f00 */
[----:B------:R-:W-:Y:S01]  /*0aa0*/  @P2 FFMA.FTZ R88, R91, R90, R80 ;  /* 0x0000005a5b582223 */ /* 0x000fe20000010050 */
        /* <DEDUP_REMOVED lines=12> */
[----:B------:R-:W-:Y:S01]  /*0b70*/  IMAD.MOV.U32 R95, RZ, RZ, R87 ;  /* 0x000000ffff5f7224 */ /* 0x000fe200078e0057 */
[----:B------:R-:W-:Y:S06]  /*0b80*/  @!P2 BRA `(.L_x_10303) ;  /* 0x0000000000dca947 */ /* 0x000fec0003800000 */
[----:B------:R-:W-:Y:S02]  /*0b90*/  PRMT R95, R79, 0x7632, R95 ;  /* 0x000076324f5f7816 */ /* 0x000fe4000000005f */
[----:B------:R-:W-:Y:S02]  /*0ba0*/  SHF.L.U32 R97, R140, 0x10, RZ ;  /* 0x000000108c617819 */ /* 0x000fe400000006ff */
[----:B------:R-:W-:-:S05]  /*0bb0*/  SHF.L.U32 R95, R95, 0x10, RZ ;  /* 0x000000105f5f7819 */ /* 0x000fca00000006ff */
[----:B------:R-:W-:-:S04]  /*0bc0*/  FMUL.FTZ R96, R95, UR23 ;  /* 0x000000175f607c20 */ /* 0x000fc80008410000 */
[----:B------:R-:W-:Y:S01]  /*0bd0*/  FFMA.FTZ R95, R96, R97, R87 ;  /* 0x00000061605f7223 */ /* 0x000fe20000010057 */
[----:B------:R-:W-:Y:S06]  /*0be0*/  BRA `(.L_x_10303) ;  /* 0x0000000000c47947 */ /* 0x000fec0003800000 */
.L_x_10302:
[----:B------:R-:W0:Y:S01]  /*0bf0*/  @P1 LDC R90, c[0x0][0x40c] ;  /* 0x00010300ff5a1b82 */ /* 0x000e220000000800 */
[C---:B-----5:R-:W-:Y:S02]  /*0c00*/  @P1 PRMT R88, R76.reuse, 0x7632, R88 ;  /* 0x000076324c581816 */ /* 0x060fe40000000058 */
[----:B------:R-:W-:Y:S02]  /*0c10*/  @P1 SHF.L.U32 R89, R76, 0x10, RZ ;  /* 0x000000104c591819 */ /* 0x000fe400000006ff */
        /* <DEDUP_REMOVED lines=15> */
[----:B-1----:R-:W-:Y:S01]  /*0d10*/  @P1 FMUL.FTZ R91, R88, R91 ;  /* 0x0000005b585b1220 */ /* 0x002fe20000410000 */
[----:B------:R-:W-:-:S02]  /*0d20*/  @P1 PRMT R88, R79, 0x7632, R88 ;  /* 0x000076324f581816 */ /* 0x000fc40000000058 */
[----:B------:R-:W-:-:S04]  /*0d30*/  @P1 SHF.L.U32 R90, R90, 0x10, RZ ;  /* 0x000000105a5a1819 */ /* 0x000fc800000006ff */
[----:B------:R-:W1:Y:S01]  /*0d40*/  @P1 LDC R99, c[0x0][0x40c] ;  /* 0x00010300ff631b82 */ /* 0x000e620000000800 */
[----:B--2---:R-:W-:Y:S01]  /*0d50*/  @P1 FMUL.FTZ R95, R92, R95 ;  /* 0x0000005f5c5f1220 */ /* 0x004fe20000410000 */
[----:B------:R-:W-:-:S06]  /*0d60*/  @P1 SHF.L.U32 R92, R88, 0x10, RZ ;  /* 0x00000010585c1819 */ /* 0x000fcc00000006ff */
[----:B------:R-:W2:Y:S01]  /*0d70*/  @P1 LDC R103, c[0x0][0x40c] ;  /* 0x00010300ff671b82 */ /* 0x000ea20000000800 */
[----:B---3--:R-:W-:Y:S01]  /*0d80*/  @P1 FMUL.FTZ R96, R89, R96 ;  /* 0x0000006059601220 */ /* 0x008fe20000410000 */
[----:B------:R-:W-:Y:S02]  /*0d90*/  CS2R R88, SRZ ;  /* 0x0000000000587805 */ /* 0x000fe4000001ff00 */
[----:B------:R-:W-:Y:S01]  /*0da0*/  @P1 FMUL.FTZ R89, R91, R100 ;  /* 0x000000645b591220 */ /* 0x000fe20000410000 */
[----:B------:R-:W-:Y:S02]  /*0db0*/  @P1 SHF.L.U32 R100, R58, 0x10, RZ ;  /* 0x000000103a641819 */ /* 0x000fe400000006ff */
[----:B------:R-:W-:Y:S01]  /*0dc0*/  MOV R91, RZ ;  /* 0x000000ff005b7202 */ /* 0x000fe20000000f00 */
[----:B------:R-:W3:Y:S01]  /*0dd0*/  @P1 LDC R105, c[0x0][0x40c] ;  /* 0x00010300ff691b82 */ /* 0x000ee20000000800 */
[----:B0-----:R-:W-:Y:S01]  /*0de0*/  @P1 FMUL.FTZ R101, R94, R97 ;  /* 0x000000615e651220 */ /* 0x001fe20000410000 */
[----:B------:R-:W-:-:S05]  /*0df0*/  @P1 SHF.L.U32 R94, R56, 0x10, RZ ;  /* 0x00000010385e1819 */ /* 0x000fca00000006ff */
[----:B------:R-:W-:Y:S01]  /*0e00*/  @P1 FMUL.FTZ R88, R93, R94 ;  /* 0x0000005e5d581220 */ /* 0x000fe20000410000 */
[----:B-1----:R-:W-:Y:S01]  /*0e10*/  @P1 FMUL.FTZ R97, R90, R99 ;  /* 0x000000635a611220 */ /* 0x002fe20000410000 */
[----:B------:R-:W-:Y:S01]  /*0e20*/  MOV R90, RZ ;  /* 0x000000ff005a7202 */ /* 0x000fe20000000f00 */
[----:B------:R-:W-:Y:S01]  /*0e30*/  @P1 FMUL.FTZ R90, R95, R102 ;  /* 0x000000665f5a1220 */ /* 0x000fe20000410000 */
[----:B------:R-:W-:Y:S01]  /*0e40*/  @P1 SHF.L.U32 R102, R141, 0x10, RZ ;  /* 0x000000108d661819 */ /* 0x000fe200000006ff */
[----:B------:R-:W-:Y:S01]  /*0e50*/  @P1 IMAD.U32 R99, R142, 0x10000, RZ ;  /* 0x000100008e631824 */ /* 0x000fe200078e00ff */
[----:B------:R-:W-:Y:S01]  /*0e60*/  CS2R R94, SRZ ;  /* 0x00000000005e7805 */ /* 0x000fe2000001ff00 */
[----:B--2---:R-:W-:Y:S02]  /*0e70*/  @P1 FMUL.FTZ R103, R98, R103 ;  /* 0x0000006762671220 */ /* 0x004fe40000410000 */
[----:B------:R-:W-:Y:S02]  /*0e80*/  @P1 FMUL.FTZ R91, R96, R99 ;  /* 0x00000063605b1220 */ /* 0x000fe40000410000 */
[----:B------:R-:W-:Y:S01]  /*0e90*/  @P1 FMUL.FTZ R94, R103, R104 ;  /* 0x00000068675e1220 */ /* 0x000fe20000410000 */
[----:B---3--:R-:W-:Y:S01]  /*0ea0*/  @P1 FMUL.FTZ R98, R92, R105 ;  /* 0x000000695c621220 */ /* 0x008fe20000410000 */
[----:B------:R-:W-:-:S02]  /*0eb0*/  @P1 SHF.L.U32 R105, R140, 0x10, RZ ;  /* 0x000000108c691819 */ /* 0x000fc400000006ff */
[----:B------:R-:W-:Y:S02]  /*0ec0*/  CS2R R92, SRZ ;  /* 0x00000000005c7805 */ /* 0x000fe4000001ff00 */
[----:B------:R-:W-:Y:S01]  /*0ed0*/  @P1 FMUL.FTZ R92, R101, R100 ;  /* 0x00000064655c1220 */ /* 0x000fe20000410000 */
[----:B------:R-:W-:Y:S01]  /*0ee0*/  @P1 FMUL.FTZ R93, R97, R102 ;  /* 0x00000066615d1220 */ /* 0x000fe20000410000 */
[----:B------:R-:W-:-:S07]  /*0ef0*/  @P1 FMUL.FTZ R95, R98, R105 ;  /* 0x00000069625f1220 */ /* 0x000fce0000410000 */
.L_x_10303:
[----:B------:R-:W0:Y:S01]  /*0f00*/  LDC.64 R154, c[0x0][0x3a8] ;  /* 0x0000ea00ff9a7b82 */ /* 0x000e220000000a00 */
[----:B------:R-:W-:Y:S02]  /*0f10*/  @P1 IADD3 R103, PT, PT, R124, 0x80, RZ ;  /* 0x000000807c671810 */ /* 0x000fe40007ffe0ff */
[----:B------:R-:W-:-:S05]  /*0f20*/  @P0 IADD3 R105, PT, PT, R0, 0x80, RZ ;  /* 0x0000008000690810 */ /* 0x000fca0007ffe0ff */
[----:B------:R-:W1:Y:S08]  /*0f30*/  @P1 LDC.64 R98, c[0x0][0x390] ;  /* 0x0000e400ff621b82 */ /* 0x000e700000000a00 */
[----:B------:R-:W2:Y:S01]  /*0f40*/  @P0 LDC.64 R96, c[0x0][0x3a0] ;  /* 0x0000e800ff600b82 */ /* 0x000ea20000000a00 */
[----:B0-----:R-:W-:-:S05]  /*0f50*/  IMAD.WIDE.U32 R100, R0, 0x20, R154 ;  /* 0x0000002000647825 */ /* 0x001fca00078e009a */
[----:B------:R0:W-:Y:S01]  /*0f60*/  STG.E.128 desc[UR12][R100.64], R88 ;  /* 0x0000005864007986 */ /* 0x0001e2000c101d0c */
[----:B-1----:R-:W-:-:S03]  /*0f70*/  @P1 IMAD.WIDE.U32 R98, R103, 0x10, R98 ;  /* 0x0000001067621825 */ /* 0x002fc600078e0062 */
[----:B------:R0:W-:Y:S04]  /*0f80*/  STG.E.128 desc[UR12][R100.64+0x10], R92 ;  /* 0x0000105c64007986 */ /* 0x0001e8000c101d0c */
[----:B------:R0:W5:Y:S01]  /*0f90*/  @P1 LDG.E.128 R76, desc[UR12][R98.64] ;  /* 0x0000000c624c1981 */ /* 0x000162000c1e1d00 */
[----:B--2---:R-:W-:-:S05]  /*0fa0*/  @P0 IMAD.WIDE.U32 R96, R105, 0x20, R96 ;  /* 0x0000002069600825 */ /* 0x004fca00078e0060 */
[----:B------:R0:W5:Y:S04]  /*0fb0*/  @P0 LDG.E.128 R80, desc[UR12][R96.64] ;  /* 0x0000000c60500981 */ /* 0x000168000c1e1d00 */
[----:B------:R0:W5:Y:S01]  /*0fc0*/  @P0 LDG.E.128 R84, desc[UR12][R96.64+0x10] ;  /* 0x0000100c60540981 */ /* 0x000162000c1e1d00 */
[----:B------:R-:W-:Y:S05]  /*0fd0*/  @!P0 BRA `(.L_x_10304) ;  /* 0x0000000000d88947 */ /* 0x000fea0003800000 */
[----:B------:R-:W-:-:S13]  /*0fe0*/  ISETP.LT.AND P2, PT, RZ, UR14, PT ;  /* 0x0000000eff007c0c */ /* 0x000fda000bf41270 */
[----:B0-----:R-:W0:Y:S01]  /*0ff0*/  @P2 LDC R99, c[0x0][0x40c] ;  /* 0x00010300ff632b82 */ /* 0x001e220000000800 */
[C---:B-----5:R-:W-:Y:S02]  /*1000*/  @P2 SHF.L.U32 R98, R76.reuse, 0x10, RZ ;  /* 0x000000104c622819 */ /* 0x060fe400000006ff */
[----:B------:R-:W-:Y:S02]  /*1010*/  @P2 PRMT R96, R76, 0x7632, R96 ;  /* 0x000076324c602816 */ /* 0x000fe40000000060 */
[C---:B------:R-:W-:Y:S02]  /*1020*/  @P2 SHF.L.U32 R100, R77.reuse, 0x10, RZ ;  /* 0x000000104d642819 */ /* 0x040fe400000006ff */
[----:B------:R-:W-:Y:S01]  /*1030*/  @P2 SHF.L.U32 R96, R96, 0x10, RZ ;  /* 0x0000001060602819 */ /* 0x000fe200000006ff */
[----:B------:R-:W1:Y:S01]  /*1040*/  @P2 LDC R101, c[0x0][0x40c] ;  /* 0x00010300ff652b82 */ /* 0x000e620000000800 */
[----:B------:R-:W-:Y:S02]  /*1050*/  @P2 PRMT R97, R77, 0x7632, R97 ;  /* 0x000076324d612816 */ /* 0x000fe40000000061 */
[----:B------:R-:W-:-:S02]  /*1060*/  @P2 SHF.L.U32 R102, R78, 0x10, RZ ;  /* 0x000000104e662819 */ /* 0x000fc400000006ff */
[----:B------:R-:W-:Y:S02]  /*1070*/  @P2 SHF.L.U32 R97, R97, 0x10, RZ ;  /* 0x0000001061612819 */ /* 0x000fe400000006ff */
[----:B------:R-:W-:Y:S01]  /*1080*/  @P2 SHF.L.U32 R109, R63, 0x10, RZ ;  /* 0x000000103f6d2819 */ /* 0x000fe200000006ff */
[----:B------:R-:W2:Y:S08]  /*1090*/  @P2 LDC R105, c[0x0][0x40c] ;  /* 0x00010300ff692b82 */ /* 0x000eb00000000800 */
[----:B------:R-:W3:Y:S01]  /*10a0*/  @P2 LDC R107, c[0x0][0x40c] ;  /* 0x00010300ff6b2b82 */ /* 0x000ee20000000800 */
[----:B0-----:R-:W-:Y:S01]  /*10b0*/  @P2 FMUL.FTZ R103, R98, R99 ;  /* 0x0000006362672220 */ /* 0x001fe20000410000 */
[----:B------:R-:W-:-:S06]  /*10c0*/  @P2 PRMT R99, R78, 0x7632, R99 ;  /* 0x000076324e632816 */ /* 0x000fcc0000000063 */
[----:B------:R-:W0:Y:S01]  /*10d0*/  @P2 LDC R108, c[0x0][0x40c] ;  /* 0x00010300ff6c2b82 */ /* 0x000e220000000800 */
[----:B-1----:R-:W-:Y:S01]  /*10e0*/  @P2 FMUL.FTZ R98, R96, R101 ;  /* 0x0000006560622220 */ /* 0x002fe20000410000 */
[----:B------:R-:W-:Y:S01]  /*10f0*/  @P2 IMAD.U32 R101, R99, 0x10000, RZ ;  /* 0x0001000063652824 */ /* 0x000fe200078e00ff */
[----:B------:R-:W-:Y:S02]  /*1100*/  @P2 SHF.L.U32 R99, R60, 0x10, RZ ;  /* 0x000000103c632819 */ /* 0x000fe400000006ff */
[----:B------:R-:W-:-:S03]  /*1110*/  MOV R96, R80 ;  /* 0x0000005000607202 */ /* 0x000fc60000000f00 */
[----:B------:R-:W1:Y:S01]  /*1120*/  @P2 LDC R104, c[0x0][0x40c] ;  /* 0x00010300ff682b82 */ /* 0x000e620000000800 */
[----:B--2---:R-:W-:Y:S01]  /*1130*/  @P2 FMUL.FTZ R111, R100, R105 ;  /* 0x00000069646f2220 */ /* 0x004fe20000410000 */
[----:B------:R-:W-:Y:S01]  /*1140*/  @P2 SHF.L.U32 R105, R79, 0x10, RZ ;  /* 0x000000104f692819 */ /* 0x000fe200000006ff */
[----:B------:R-:W-:Y:S01]  /*1150*/  @P2 FFMA.FTZ R96, R103, R99, R80 ;  /* 0x0000006367602223 */ /* 0x000fe20000010050 */
[----:B------:R-:W-:Y:S02]  /*1160*/  @P2 SHF.L.U32 R100, R137, 0x10, RZ ;  /* 0x0000001089642819 */ /* 0x000fe400000006ff */
[----:B------:R-:W-:Y:S02]  /*1170*/  @P2 SHF.L.U32 R103, R61, 0x10, RZ ;  /* 0x000000103d672819 */ /* 0x000fe400000006ff */
[----:B------:R-:W2:Y:S01]  /*1180*/  @P2 LDC R106, c[0x0][0x40c] ;  /* 0x00010300ff6a2b82 */ /* 0x000ea20000000800 */
[----:B---3--:R-:W-:Y:S01]  /*1190*/  @P2 FMUL.FTZ R113, R102, R107 ;  /* 0x0000006b66712220 */ /* 0x008fe20000410000 */
[----:B------:R-:W-:-:S02]  /*11a0*/  @P2 SHF.L.U32 R107, R62, 0x10, RZ ;  /* 0x000000103e6b2819 */ /* 0x000fc400000006ff */
[----:B------:R-:W-:Y:S02]  /*11b0*/  MOV R99, R83 ;  /* 0x0000005300637202 */ /* 0x000fe40000000f00 */
[----:B------:R-:W-:Y:S01]  /*11c0*/  MOV R102, R86 ;  /* 0x0000005600667202 */ /* 0x000fe20000000f00 */
[----:B0-----:R-:W-:Y:S01]  /*11d0*/  @P2 FMUL.FTZ R115, R105, R108 ;  /* 0x0000006c69732220 */ /* 0x001fe20000410000 */
[----:B------:R-:W-:Y:S02]  /*11e0*/  @P2 SHF.L.U32 R105, R136, 0x10, RZ ;  /* 0x0000001088692819 */ /* 0x000fe400000006ff */
[----:B------:R-:W-:Y:S01]  /*11f0*/  @P2 SHF.L.U32 R108, R135, 0x10, RZ ;  /* 0x00000010876c2819 */ /* 0x000fe200000006ff */
[----:B------:R-:W-:Y:S01]  /*1200*/  @P2 FFMA.FTZ R102, R115, R109, R86 ;  /* 0x0000006d73662223 */ /* 0x000fe20000010056 */
[----:B-1----:R-:W-:Y:S01]  /*1210*/  @P2 FMUL.FTZ R104, R97, R104 ;  /* 0x0000006861682220 */ /* 0x002fe20000410000 */
[----:B------:R-:W-:Y:S01]  /*1220*/  MOV R97, R81 ;  /* 0x0000005100617202 */ /* 0x000fe20000000f00 */
[----:B------:R-:W-:Y:S01]  /*1230*/  @P2 FFMA.FTZ R97, R98, R100, R81 ;  /* 0x0000006462612223 */ /* 0x000fe20000010051 */
[----:B------:R-:W-:Y:S01]  /*1240*/  MOV R98, R82 ;  /* 0x0000005200627202 */ /* 0x000fe20000000f00 */
[----:B------:R-:W-:Y:S01]  /*1250*/  @P2 FFMA.FTZ R98, R111, R103, R82 ;  /* 0x000000676f622223 */ /* 0x000fe20000010052 */
[----:B------:R-:W-:Y:S01]  /*1260*/  MOV R100, R84 ;  /* 0x0000005400647202 */ /* 0x000fe20000000f00 */
[----:B------:R-:W-:Y:S01]  /*1270*/  @P2 FFMA.FTZ R99, R104, R105, R83 ;  /* 0x0000006968632223 */ /* 0x000fe20000010053 */
[----:B------:R-:W-:Y:S01]  /*1280*/  @P2 FFMA.FTZ R100, R113, R107, R84 ;  /* 0x0000006b71642223 */ /* 0x000fe20000010054 */
[----:B--2---:R-:W-:Y:S01]  /*1290*/  @P2 FMUL.FTZ R106, R101, R106 ;  /* 0x0000006a656a2220 */ /* 0x004fe20000410000 */
[----:B------:R-:W-:-:S02]  /*12a0*/  MOV R101, R85 ;  /* 0x0000005500657202 */ /* 0x000fc40000000f00 */
[----:B------:R-:W-:Y:S01]  /*12b0*/  MOV R103, R87 ;  /* 0x0000005700677202 */ /* 0x000fe20000000f00 */
[----:B------:R-:W-:Y:S01]  /*12c0*/  @P2 FFMA.FTZ R101, R106, R108, R85 ;  /* 0x0000006c6a652223 */ /* 0x000fe20000010055 */
[----:B------:R-:W-:Y:S06]  /*12d0*/  @!P2 BRA `(.L_x_10305) ;  /* 0x0000000000dca947 */ /* 0x000fec0003800000 */
[----:B------:R-:W-:Y:S02]  /*12e0*/  PRMT R103, R79, 0x7632, R103 ;  /* 0x000076324f677816 */ /* 0x000fe40000000067 */
[----:B------:R-:W-:-:S03]  /*12f0*/  SHF.L.U32 R105, R134, 0x10, RZ ;  /* 0x0000001086697819 */ /* 0x000fc600000006ff */
[----:B------:R-:W-:-:S04]  /*1300*/  IMAD.U32 R103, R103, 0x10000, RZ ;  /* 0x0001000067677824 */ /* 0x000fc800078e00ff */
[----:B------:R-:W-:-:S04]  /*1310*/  FMUL.FTZ R104, R103, UR23 ;  /* 0x0000001767687c20 */ /* 0x000fc80008410000 */
[----:B------:R-:W-:Y:S01]  /*1320*/  FFMA.FTZ R103, R104, R105, R87 ;  /* 0x0000006968677223 */ /* 0x000fe20000010057 */
[----:B------:R-:W-:Y:S06]  /*1330*/  BRA `(.L_x_10305) ;  /* 0x0000000000c47947 */ /* 0x000fec0003800000 */
.L_x_10304:
[----:B0-----:R-:W0:Y:S01]  /*1340*/  @P1 LDC R98, c[0x0][0x40c] ;  /* 0x00010300ff621b82 */ /* 0x001e220000000800 */
        /* <DEDUP_REMOVED lines=25> */
[----:B------:R-:W-:-:S06]  /*14e0*/  @P1 SHF.L.U32 R102, R60, 0x10, RZ ;  /* 0x000000103c661819 */ /* 0x000fcc00000006ff */
[----:B------:R-:W3:Y:S01]  /*14f0*/  @P1 LDC R113, c[0x0][0x40c] ;  /* 0x00010300ff711b82 */ /* 0x000ee20000000800 */
[----:B0-----:R-:W-:Y:S01]  /*1500*/  @P1 FMUL.FTZ R104, R97, R104 ;  /* 0x0000006861681220 */ /* 0x001fe20000410000 */
[----:B------:R-:W-:Y:S02]  /*1510*/  CS2R R96, SRZ ;  /* 0x0000000000607805 */ /* 0x000fe4000001ff00 */
[----:B------:R-:W-:Y:S01]  /*1520*/  @P1 FMUL.FTZ R97, R108, R99 ;  /* 0x000000636c611220 */ /* 0x000fe20000410000 */
[----:B------:R-:W-:Y:S02]  /*1530*/  @P1 IMAD.U32 R108, R62, 0x10000, RZ ;  /* 0x000100003e6c1824 */ /* 0x000fe400078e00ff */
[----:B------:R-:W-:Y:S01]  /*1540*/  @P1 FMUL.FTZ R96, R101, R102 ;  /* 0x0000006665601220 */ /* 0x000fe20000410000 */
[----:B------:R-:W-:Y:S01]  /*1550*/  MOV R99, RZ ;  /* 0x000000ff00637202 */ /* 0x000fe20000000f00 */
[----:B-1----:R-:W-:Y:S01]  /*1560*/  @P1 FMUL.FTZ R105, R98, R107 ;  /* 0x0000006b62691220 */ /* 0x002fe20000410000 */
[----:B------:R-:W-:-:S02]  /*1570*/  HFMA2 R98, -RZ, RZ, 0, 0 ;  /* 0x00000000ff627431 */ /* 0x000fc400000001ff */
[----:B------:R-:W-:Y:S01]  /*1580*/  @P1 FMUL.FTZ R98, R103, R110 ;  /* 0x0000006e67621220 */ /* 0x000fe20000410000 */
[----:B------:R-:W-:Y:S02]  /*1590*/  @P1 SHF.L.U32 R107, R136, 0x10, RZ ;  /* 0x00000010886b1819 */ /* 0x000fe400000006ff */
[----:B------:R-:W-:Y:S02]  /*15a0*/  CS2R R102, SRZ ;  /* 0x0000000000667805 */ /* 0x000fe4000001ff00 */
[----:B------:R-:W-:Y:S01]  /*15b0*/  @P1 SHF.L.U32 R110, R135, 0x10, RZ ;  /* 0x00000010876e1819 */ /* 0x000fe200000006ff */
[----:B--2---:R-:W-:Y:S01]  /*15c0*/  @P1 FMUL.FTZ R111, R106, R111 ;  /* 0x0000006f6a6f1220 */ /* 0x004fe20000410000 */
[----:B------:R-:W-:-:S03]  /*15d0*/  @P1 FMUL.FTZ R99, R107, R104 ;  /* 0x000000686b631220 */ /* 0x000fc60000410000 */
[----:B------:R-:W-:Y:S01]  /*15e0*/  @P1 FMUL.FTZ R102, R111, R112 ;  /* 0x000000706f661220 */ /* 0x000fe20000410000 */
[----:B---3--:R-:W-:Y:S01]  /*15f0*/  @P1 FMUL.FTZ R106, R100, R113 ;  /* 0x00000071646a1220 */ /* 0x008fe20000410000 */
[----:B------:R-:W-:Y:S02]  /*1600*/  @P1 SHF.L.U32 R113, R134, 0x10, RZ ;  /* 0x0000001086711819 */ /* 0x000fe400000006ff */
[----:B------:R-:W-:Y:S02]  /*1610*/  CS2R R100, SRZ ;  /* 0x0000000000647805 */ /* 0x000fe4000001ff00 */
[----:B------:R-:W-:Y:S01]  /*1620*/  @P1 FMUL.FTZ R100, R109, R108 ;  /* 0x0000006c6d641220 */ /* 0x000fe20000410000 */
[----:B------:R-:W-:Y:S01]  /*1630*/  @P1 FMUL.FTZ R101, R110, R105 ;  /* 0x000000696e651220 */ /* 0x000fe20000410000 */
[----:B------:R-:W-:-:S07]  /*1640*/  @P1 FMUL.FTZ R103, R113, R106 ;  /* 0x0000006a71671220 */ /* 0x000fce0000410000 */
.L_x_10305:
[----:B------:R-:W0:Y:S01]  /*1650*/  @P1 LDC.64 R106, c[0x0][0x390] ;  /* 0x0000e400ff6a1b82 */ /* 0x000e220000000a00 */
[----:B------:R-:W-:Y:S02]  /*1660*/  IADD3 R109, PT, PT, R0, 0x80, RZ ;  /* 0x00000080006d7810 */ /* 0x000fe40007ffe0ff */
[----:B------:R-:W-:Y:S02]  /*1670*/  @P1 IADD3 R111, PT, PT, R124, 0x100, RZ ;  /* 0x000001007c6f1810 */ /* 0x000fe40007ffe0ff */
[----:B------:R-:W-:Y:S01]  /*1680*/  @P0 IADD3 R113, PT, PT, R0, 0x100, RZ ;  /* 0x0000010000710810 */ /* 0x000fe20007ffe0ff */
[----:B------:R-:W-:Y:S02]  /*1690*/  IMAD.WIDE.U32 R108, R109, 0x20, R154 ;  /* 0x000000206d6c7825 */ /* 0x000fe400078e009a */
[----:B------:R-:W1:Y:S03]  /*16a0*/  @P0 LDC.64 R104, c[0x0][0x3a0] ;  /* 0x0000e800ff680b82 */ /* 0x000e660000000a00 */
[----:B------:R2:W-:Y:S04]  /*16b0*/  STG.E.128 desc[UR12][R108.64], R96 ;  /* 0x000000606c007986 */ /* 0x0005e8000c101d0c */
[----:B------:R2:W-:Y:S01]  /*16c0*/  STG.E.128 desc[UR12][R108.64+0x10], R100 ;  /* 0x000010646c007986 */ /* 0x0005e2000c101d0c */
[----:B0-----:R-:W-:-:S05]  /*16d0*/  @P1 IMAD.WIDE.U32 R106, R111, 0x10, R106 ;  /* 0x000000106f6a1825 */ /* 0x001fca00078e006a */
[----:B------:R2:W5:Y:S01]  /*16e0*/  @P1 LDG.E.128 R76, desc[UR12][R106.64] ;  /* 0x0000000c6a4c1981 */ /* 0x000562000c1e1d00 */
[----:B-1----:R-:W-:-:S05]  /*16f0*/  @P0 IMAD.WIDE.U32 R104, R113, 0x20, R104 ;  /* 0x0000002071680825 */ /* 0x002fca00078e0068 */
[----:B------:R2:W5:Y:S04]  /*1700*/  @P0 LDG.E.128 R80, desc[UR12][R104.64] ;  /* 0x0000000c68500981 */ /* 0x000568000c1e1d00 */
[----:B------:R2:W5:Y:S01]  /*1710*/  @P0 LDG.E.128 R84, desc[UR12][R104.64+0x10] ;  /* 0x0000100c68540981 */ /* 0x000562000c1e1d00 */
[----:B------:R-:W-:Y:S05]  /*1720*/  @!P0 BRA `(.L_x_10306) ;  /* 0x0000000000d88947 */ /* 0x000fea0003800000 */
[----:B------:R-:W-:-:S13]  /*1730*/  ISETP.LT.AND P2, PT, RZ, UR14, PT ;  /* 0x0000000eff007c0c */ /* 0x000fda000bf41270 */
[----:B--2---:R-:W0:Y:S01]  /*1740*/  @P2 LDC R107, c[0x0][0x40c] ;  /* 0x00010300ff6b2b82 */ /* 0x004e220000000800 */
        /* <DEDUP_REMOVED lines=52> */
.L_x_10306:
[----:B--2---:R-:W0:Y:S01]  /*1a90*/  @P1 LDC R106, c[0x0][0x40c] ;  /* 0x00010300ff6a1b82 */ /* 0x004e220000000800 */
        /* <DEDUP_REMOVED lines=48> */
.L_x_10307:
        /* <DEDUP_REMOVED lines=25> */
[----:B------:R-:W-:-:S06]  /*1f30*/  @P2 PRMT R113, R77, 0x7632, R113 ;  /* 0x000076324d712816 */ /* 0x000fcc0000000071 */
[----:B------:R-:W0:Y:S01]  /*1f40*/  @P2 LDC R125, c[0x0][0x40c] ;  /* 0x00010300ff7d2b82 */ /* 0x000e220000000800 */
[----:B-1----:R-:W-:Y:S01]  /*1f50*/  @P2 FMUL.FTZ R123, R118, R119 ;  /* 0x00000077767b2220 */ /* 0x002fe20000410000 */
[----:B------:R-:W-:Y:S01]  /*1f60*/  @P2 SHF.L.U32 R119, R113, 0x10, RZ ;  /* 0x0000001071772819 */ /* 0x000fe200000006ff */
[----:B------:R-:W-:Y:S01]  /*1f70*/  IMAD.MOV.U32 R113, RZ, RZ, R81 ;  /* 0x000000ffff717224 */ /* 0x000fe200078e0051 */
[----:B------:R-:W-:-:S04]  /*1f80*/  @P2 SHF.L.U32 R118, R129, 0x10, RZ ;  /* 0x0000001081762819 */ /* 0x000fc800000006ff */
[----:B------:R-:W1:Y:S01]  /*1f90*/  @P2 LDC R116, c[0x0][0x40c] ;  /* 0x00010300ff742b82 */ /* 0x000e620000000800 */
[----:B--2---:R-:W-:Y:S01]  /*1fa0*/  @P2 FMUL.FTZ R114, R112, R115 ;  /* 0x0000007370722220 */ /* 0x004fe20000410000 */
[----:B------:R-:W-:Y:S02]  /*1fb0*/  @P2 SHF.L.U32 R115, R68, 0x10, RZ ;  /* 0x0000001044732819 */ /* 0x000fe400000006ff */
[----:B------:R-:W-:Y:S01]  /*1fc0*/  MOV R112, R80 ;  /* 0x0000005000707202 */ /* 0x000fe20000000f00 */
[----:B------:R-:W-:Y:S01]  /*1fd0*/  @P2 FFMA.FTZ R113, R114, R118, R81 ;  /* 0x0000007672712223 */ /* 0x000fe20000010051 */
[----:B------:R-:W-:Y:S01]  /*1fe0*/  @P2 SHF.L.U32 R118, R128, 0x10, RZ ;  /* 0x0000001080762819 */ /* 0x000fe200000006ff */
[----:B------:R-:W-:Y:S01]  /*1ff0*/  @P2 FFMA.FTZ R112, R121, R115, R80 ;  /* 0x0000007379702223 */ /* 0x000fe20000010050 */
[----:B------:R-:W2:Y:S01]  /*2000*/  @P2 LDC R117, c[0x0][0x40c] ;  /* 0x00010300ff752b82 */ /* 0x000ea20000000800 */
[----:B---3--:R-:W-:Y:S01]  /*2010*/  @P2 FMUL.FTZ R120, R119, R120 ;  /* 0x0000007877782220 */ /* 0x008fe20000410000 */
[----:B------:R-:W-:-:S02]  /*2020*/  @P2 PRMT R119, R78, 0x7632, R119 ;  /* 0x000076324e772816 */ /* 0x000fc40000000077 */
[----:B------:R-:W-:Y:S02]  /*2030*/  @P2 SHF.L.U32 R121, R79, 0x10, RZ ;  /* 0x000000104f792819 */ /* 0x000fe400000006ff */
[----:B------:R-:W-:Y:S01]  /*2040*/  MOV R114, R82 ;  /* 0x0000005200727202 */ /* 0x000fe20000000f00 */
[----:B0-----:R-:W-:Y:S01]  /*2050*/  @P2 FMUL.FTZ R125, R122, R125 ;  /* 0x0000007d7a7d2220 */ /* 0x001fe20000410000 */
[----:B------:R-:W-:Y:S02]  /*2060*/  @P2 SHF.L.U32 R122, R119, 0x10, RZ ;  /* 0x00000010777a2819 */ /* 0x000fe400000006ff */
[----:B------:R-:W-:Y:S02]  /*2070*/  @P2 SHF.L.U32 R119, R69, 0x10, RZ ;  /* 0x0000001045772819 */ /* 0x000fe400000006ff */
[----:B------:R-:W-:Y:S01]  /*2080*/  MOV R115, R83 ;  /* 0x0000005300737202 */ /* 0x000fe20000000f00 */
[----:B------:R-:W-:Y:S01]  /*2090*/  @P2 FFMA.FTZ R115, R120, R118, R83 ;  /* 0x0000007678732223 */ /* 0x000fe20000010053 */
[----:B------:R-:W-:Y:S01]  /*20a0*/  @P2 SHF.L.U32 R120, R15, 0x10, RZ ;  /* 0x000000100f782819 */ /* 0x000fe200000006ff */
[----:B------:R-:W-:Y:S01]  /*20b0*/  @P2 FFMA.FTZ R114, R123, R119, R82 ;  /* 0x000000777b722223 */ /* 0x000fe20000010052 */
[----:B-1----:R-:W-:Y:S01]  /*20c0*/  @P2 FMUL.FTZ R127, R121, R116 ;  /* 0x00000074797f2220 */ /* 0x002fe20000410000 */
[----:B------:R-:W-:-:S02]  /*20d0*/  @P2 SHF.L.U32 R119, R70, 0x10, RZ ;  /* 0x0000001046772819 */ /* 0x000fc400000006ff */
[----:B------:R-:W-:Y:S02]  /*20e0*/  @P2 SHF.L.U32 R121, R71, 0x10, RZ ;  /* 0x0000001047792819 */ /* 0x000fe400000006ff */
[----:B------:R-:W-:Y:S01]  /*20f0*/  MOV R116, R84 ;  /* 0x0000005400747202 */ /* 0x000fe20000000f00 */
[----:B------:R-:W-:Y:S01]  /*2100*/  @P2 FFMA.FTZ R116, R125, R119, R84 ;  /* 0x000000777d742223 */ /* 0x000fe20000010054 */
[----:B--2---:R-:W-:Y:S01]  /*2110*/  @P2 FMUL.FTZ R122, R122, R117 ;  /* 0x000000757a7a2220 */ /* 0x004fe20000410000 */
[----:B------:R-:W-:Y:S02]  /*2120*/  MOV R117, R85 ;  /* 0x0000005500757202 */ /* 0x000fe40000000f00 */
[----:B------:R-:W-:Y:S01]  /*2130*/  MOV R118, R86 ;  /* 0x0000005600767202 */ /* 0x000fe20000000f00 */
[----:B------:R-:W-:Y:S01]  /*2140*/  @P2 FFMA.FTZ R117, R122, R120, R85 ;  /* 0x000000787a752223 */ /* 0x000fe20000010055 */
[----:B------:R-:W-:Y:S01]  /*2150*/  @P2 FFMA.FTZ R118, R127, R121, R86 ;  /* 0x000000797f762223 */ /* 0x000fe20000010056 */
[----:B------:R-:W-:Y:S01]  /*2160*/  MOV R119, R87 ;  /* 0x0000005700777202 */ /* 0x000fe20000000f00 */
[----:B------:R-:W-:Y:S06]  /*2170*/  @!P2 BRA `(.L_x_10309) ;  /* 0x0000000000e4a947 */ /* 0x000fec0003800000 */
[----:B------:R-:W-:Y:S02]  /*2180*/  PRMT R119, R79, 0x7632, R119 ;  /* 0x000076324f777816 */ /* 0x000fe40000000077 */
[----:B------:R-:W-:-:S03]  /*2190*/  SHF.L.U32 R121, R14, 0x10, RZ ;  /* 0x000000100e797819 */ /* 0x000fc600000006ff */
[----:B------:R-:W-:-:S04]  /*21a0*/  IMAD.U32 R119, R119, 0x10000, RZ ;  /* 0x0001000077777824 */ /* 0x000fc800078e00ff */
[----:B------:R-:W-:-:S04]  /*21b0*/  FMUL.FTZ R120, R119, UR23 ;  /* 0x0000001777787c20 */ /* 0x000fc80008410000 */
[----:B------:R-:W-:Y:S01]  /*21c0*/  FFMA.FTZ R119, R120, R121, R87 ;  /* 0x0000007978777223 */ /* 0x000fe20000010057 */
[----:B------:R-:W-:Y:S06]  /*21d0*/  BRA `(.L_x_10309) ;  /* 0x0000000000cc7947 */ /* 0x000fec0003800000 */
.L_x_10308:
[----:B--2---:R-:W0:Y:S01]  /*21e0*/  @P1 LDC R115, c[0x0][0x40c] ;  /* 0x00010300ff731b82 */ /* 0x004e220000000800 */
[C---:B-----5:R-:W-:Y:S02]  /*21f0*/  @P1 PRMT R112, R76.reuse, 0x7632, R112 ;  /* 0x000076324c701816 */ /* 0x060fe40000000070 */
[----:B------:R-:W-:Y:S02]  /*2200*/  @P1 SHF.L.U32 R114, R76, 0x10, RZ ;  /* 0x000000104c721819 */ /* 0x000fe400000006ff */
[----:B------:R-:W-:Y:S01]  /*2210*/  @P1 SHF.L.U32 R113, R112, 0x10, RZ ;  /* 0x0000001070711819 */ /* 0x000fe200000006ff */
[----:B------:R-:W-:Y:S01]  /*2220*/  HFMA2 R112, -RZ, RZ, 0, 0 ;  /* 0x00000000ff707431 */ /* 0x000fe200000001ff */
[----:B------:R-:W-:Y:S01]  /*2230*/  @P1 SHF.L.U32 R122, R78, 0x10, RZ ;  /* 0x000000104e7a1819 */ /* 0x000fe200000006ff */
[----:B------:R-:W1:Y:S01]  /*2240*/  @P1 LDC R116, c[0x0][0x40c] ;  /* 0x00010300ff741b82 */ /* 0x000e620000000800 */
[----:B------:R-:W-:Y:S02]  /*2250*/  @P1 SHF.L.U32 R118, R77, 0x10, RZ ;  /* 0x000000104d761819 */ /* 0x000fe400000006ff */
[----:B------:R-:W-:-:S02]  /*2260*/  @P1 SHF.L.U32 R117, R68, 0x10, RZ ;  /* 0x0000001044751819 */ /* 0x000fc400000006ff */
[----:B------:R-:W-:-:S03]  /*2270*/  @P1 SHF.L.U32 R120, R69, 0x10, RZ ;  /* 0x0000001045781819 */ /* 0x000fc600000006ff */
[----:B------:R-:W2:Y:S08]  /*2280*/  @P1 LDC R123, c[0x0][0x40c] ;  /* 0x00010300ff7b1b82 */ /* 0x000eb00000000800 */
[----:B------:R-:W3:Y:S01]  /*2290*/  @P1 LDC R119, c[0x0][0x40c] ;  /* 0x00010300ff771b82 */ /* 0x000ee20000000800 */
[----:B0-----:R-:W-:-:S04]  /*22a0*/  @P1 FMUL.FTZ R114, R114, R115 ;  /* 0x0000007372721220 */ /* 0x001fc80000410000 */
[----:B------:R-:W-:Y:S01]  /*22b0*/  @P1 FMUL.FTZ R112, R114, R117 ;  /* 0x0000007572701220 */ /* 0x000fe20000410000 */
[----:B------:R-:W-:Y:S02]  /*22c0*/  HFMA2 R114, -RZ, RZ, 0, 0 ;  /* 0x00000000ff727431 */ /* 0x000fe400000001ff */
[----:B------:R-:W0:Y:S01]  /*22d0*/  @P1 LDC R121, c[0x0][0x40c] ;  /* 0x00010300ff791b82 */ /* 0x000e220000000800 */
[----:B-1----:R-:W-:Y:S01]  /*22e0*/  @P1 FMUL.FTZ R115, R113, R116 ;  /* 0x0000007471731220 */ /* 0x002fe20000410000 */
[----:B------:R-:W-:-:S04]  /*22f0*/  @P1 PRMT R113, R77, 0x7632, R113 ;  /* 0x000076324d711816 */ /* 0x000fc80000000071 */
[----:B------:R-:W-:Y:S02]  /*2300*/  @P1 SHF.L.U32 R116, R113, 0x10, RZ ;  /* 0x0000001071741819 */ /* 0x000fe400000006ff */
[----:B------:R-:W1:Y:S01]  /*2310*/  @P1 LDC R125, c[0x0][0x40c] ;  /* 0x00010300ff7d1b82 */ /* 0x000e620000000800 */
[----:B--2---:R-:W-:Y:S01]  /*2320*/  @P1 FMUL.FTZ R122, R122, R123 ;  /* 0x0000007b7a7a1220 */ /* 0x004fe20000410000 */
[----:B------:R-:W-:-:S06]  /*2330*/  MOV R113, RZ ;  /* 0x000000ff00717202 */ /* 0x000fcc0000000f00 */
[----:B------:R-:W2:Y:S01]  /*2340*/  @P1 LDC R127, c[0x0][0x40c] ;  /* 0x00010300ff7f1b82 */ /* 0x000ea20000000800 */
[----:B---3--:R-:W-:Y:S01]  /*2350*/  @P1 FMUL.FTZ R119, R118, R119 ;  /* 0x0000007776771220 */ /* 0x008fe20000410000 */
[----:B------:R-:W-:-:S03]  /*2360*/  @P1 SHF.L.U32 R118, R129, 0x10, RZ ;  /* 0x0000001081761819 */ /* 0x000fc600000006ff */
[----:B------:R-:W-:Y:S01]  /*2370*/  @P1 FMUL.FTZ R114, R119, R120 ;  /* 0x0000007877721220 */ /* 0x000fe20000410000 */
[----:B------:R-:W-:Y:S01]  /*2380*/  @P1 SHF.L.U32 R120, R128, 0x10, RZ ;  /* 0x0000001080781819 */ /* 0x000fe200000006ff */
[----:B------:R-:W-:Y:S01]  /*2390*/  @P1 FMUL.FTZ R113, R118, R115 ;  /* 0x0000007376711220 */ /* 0x000fe20000410000 */
[----:B------:R-:W3:Y:S01]  /*23a0*/  @P1 LDC R123, c[0x0][0x40c] ;  /* 0x00010300ff7b1b82 */ /* 0x000ee20000000800 */
[----:B0-----:R-:W-:Y:S01]  /*23b0*/  @P1 FMUL.FTZ R117, R116, R121 ;  /* 0x0000007974751220 */ /* 0x001fe20000410000 */
[----:B------:R-:W-:Y:S01]  /*23c0*/  @P1 SHF.L.U32 R119, R70, 0x10, RZ ;  /* 0x0000001046771819 */ /* 0x000fe200000006ff */
[----:B------:R-:W-:Y:S01]  /*23d0*/  IMAD.MOV.U32 R115, RZ, RZ, RZ ;  /* 0x000000ffff737224 */ /* 0x000fe200078e00ff */
[----:B------:R-:W-:Y:S01]  /*23e0*/  @P1 PRMT R118, R78, 0x7632, R118 ;  /* 0x000076324e761816 */ /* 0x000fe20000000076 */
[----:B------:R-:W-:Y:S01]  /*23f0*/  @P1 FMUL.FTZ R115, R120, R117 ;  /* 0x0000007578731220 */ /* 0x000fe20000410000 */
[----:B------:R-:W-:Y:S01]  /*2400*/  MOV R116, RZ ;  /* 0x000000ff00747202 */ /* 0x000fe20000000f00 */
[----:B------:R-:W-:Y:S01]  /*2410*/  @P1 FMUL.FTZ R116, R122, R119 ;  /* 0x000000777a741220 */ /* 0x000fe20000410000 */
[----:B------:R-:W-:Y:S01]  /*2420*/  @P1 SHF.L.U32 R118, R118, 0x10, RZ ;  /* 0x0000001076761819 */ /* 0x000fe200000006ff */
[----:B------:R-:W-:Y:S01]  /*2430*/  HFMA2 R117, -RZ, RZ, 0, 0 ;  /* 0x00000000ff757431 */ /* 0x000fe200000001ff */
[----:B------:R-:W-:-:S02]  /*2440*/  @P1 SHF.L.U32 R120, R79, 0x10, RZ ;  /* 0x000000104f781819 */ /* 0x000fc400000006ff */
[----:B------:R-:W-:Y:S01]  /*2450*/  @P1 PRMT R119, R79, 0x7632, R119 ;  /* 0x000076324f771816 */ /* 0x000fe20000000077 */
[----:B-1----:R-:W-:Y:S01]  /*2460*/  @P1 FMUL.FTZ R118, R118, R125 ;  /* 0x0000007d76761220 */ /* 0x002fe20000410000 */
[----:B------:R-:W-:Y:S01]  /*2470*/  @P1 SHF.L.U32 R121, R15, 0x10, RZ ;  /* 0x000000100f791819 */ /* 0x000fe200000006ff */
[----:B--2---:R-:W-:Y:S01]  /*2480*/  @P1 FMUL.FTZ R127, R120, R127 ;  /* 0x0000007f787f1220 */ /* 0x004fe20000410000 */
[----:B------:R-:W-:-:S03]  /*2490*/  @P1 SHF.L.U32 R120, R119, 0x10, RZ ;  /* 0x0000001077781819 */ /* 0x000fc600000006ff */
[----:B------:R-:W-:Y:S01]  /*24a0*/  @P1 FMUL.FTZ R117, R121, R118 ;  /* 0x0000007679751220 */ /* 0x000fe20000410000 */
[----:B------:R-:W-:Y:S02]  /*24b0*/  @P1 SHF.L.U32 R122, R71, 0x10, RZ ;  /* 0x00000010477a1819 */ /* 0x000fe400000006ff */
[----:B------:R-:W-:Y:S02]  /*24c0*/  CS2R R118, SRZ ;  /* 0x0000000000767805 */ /* 0x000fe4000001ff00 */
[----:B------:R-:W-:Y:S01]  /*24d0*/  @P1 SHF.L.U32 R121, R14, 0x10, RZ ;  /* 0x000000100e791819 */ /* 0x000fe200000006ff */
[----:B---3--:R-:W-:Y:S01]  /*24e0*/  @P1 FMUL.FTZ R120, R120, R123 ;  /* 0x0000007b78781220 */ /* 0x008fe20000410000 */
[----:B------:R-:W-:-:S03]  /*24f0*/  @P1 FMUL.FTZ R118, R127, R122 ;  /* 0x0000007a7f761220 */ /* 0x000fc60000410000 */
[----:B------:R-:W-:-:S07]  /*2500*/  @P1 FMUL.FTZ R119, R121, R120 ;  /* 0x0000007879771220 */ /* 0x000fce0000410000 */
.L_x_10309:
[----:B------:R-:W0:Y:S01]  /*2510*/  @P1 LDC.64 R122, c[0x0][0x390] ;  /* 0x0000e400ff7a1b82 */ /* 0x000e220000000a00 */
[----:B------:R-:W-:Y:S02]  /*2520*/  @P1 IADD3 R125, PT, PT, R124, 0x200, RZ ;  /* 0x000002007c7d1810 */ /* 0x000fe40007ffe0ff */
[C---:B------:R-:W-:Y:S02]  /*2530*/  IADD3 R127, PT, PT, R0.reuse, 0x180, RZ ;  /* 0x00000180007f7810 */ /* 0x040fe40007ffe0ff */
[----:B------:R-:W-:-:S03]  /*2540*/  IADD3 R139, PT, PT, R0, 0x200, RZ ;  /* 0x00000200008b7810 */ /* 0x000fc60007ffe0ff */
[----:B------:R-:W1:Y:S01]  /*2550*/  @P0 LDC.64 R120, c[0x0][0x3a0] ;  /* 0x0000e800ff780b82 */ /* 0x000e620000000a00 */
[----:B0-----:R-:W-:-:S04]  /*2560*/  @P1 IMAD.WIDE.U32 R122, R125, 0x10, R122 ;  /* 0x000000107d7a1825 */ /* 0x001fc800078e007a */
[----:B------:R-:W-:-:S04]  /*2570*/  IMAD.WIDE.U32 R124, R127, 0x20, R154 ;  /* 0x000000207f7c7825 */ /* 0x000fc800078e009a */
[----:B-1----:R-:W-:Y:S01]  /*2580*/  @P0 IMAD.WIDE.U32 R120, R139, 0x20, R120 ;  /* 0x000000208b780825 */ /* 0x002fe200078e0078 */
[----:B------:R0:W-:Y:S04]  /*2590*/  STG.E.128 desc[UR12][R124.64], R112 ;  /* 0x000000707c007986 */ /* 0x0001e8000c101d0c */
[----:B------:R0:W-:Y:S04]  /*25a0*/  STG.E.128 desc[UR12][R124.64+0x10], R116 ;  /* 0x000010747c007986 */ /* 0x0001e8000c101d0c */
[----:B------:R0:W5:Y:S04]  /*25b0*/  @P1 LDG.E.128 R76, desc[UR12][R122.64] ;  /* 0x0000000c7a4c1981 */ /* 0x000168000c1e1d00 */
[----:B------:R0:W5:Y:S04]  /*25c0*/  @P0 LDG.E.128 R80, desc[UR12][R120.64] ;  /* 0x0000000c78500981 */ /* 0x000168000c1e1d00 */
[----:B------:R0:W5:Y:S01]  /*25d0*/  @P0 LDG.E.128 R84, desc[UR12][R120.64+0x10] ;  /* 0x0000100c78540981 */ /* 0x000162000c1e1d00 */
[----:B------:R-:W-:Y:S05]  /*25e0*/  @!P0 BRA `(.L_x_10310) ;  /* 0x0000000000dc8947 */ /* 0x000fea0003800000 */
[----:B------:R-:W-:Y:S01]  /*25f0*/  UISETP.GT.AND UP1, UPT, UR14, URZ, UPT ;  /* 0x000000ff0e00728c */ /* 0x000fe2000bf24270 */
[----:B0----5:R-:W-:Y:S02]  /*2600*/  MOV R120, R80 ;  /* 0x0000005000787202 */ /* 0x021fe40000000f00 */
[----:B------:R-:W-:Y:S02]  /*2610*/  MOV R122, R82 ;  /* 0x00000052007a7202 */ /* 0x000fe40000000f00 */
[----:B------:R-:W-:Y:S02]  /*2620*/  MOV R124, R84 ;  /* 0x00000054007c7202 */ /* 0x000fe40000000f00 */
[----:B------:R-:W-:Y:S02]  /*2630*/  PLOP3.LUT P0, PT, PT, PT, UP1, 0x80, 0x8 ;  /* 0x000000000008781c */ /* 0x000fe40003f0f018 */
[----:B------:R-:W-:Y:S02]  /*2640*/  MOV R126, R86 ;  /* 0x00000056007e7202 */ /* 0x000fe40000000f00 */
[----:B------:R-:W0:Y:S01]  /*2650*/  @UP1 LDCU UR4, c[0x0][0x40c] ;  /* 0x00008180ff0417ac */ /* 0x000e220008000800 */
[----:B------:R-:W1:Y:S01]  /*2660*/  @UP1 LDCU UR5, c[0x0][0x40c] ;  /* 0x00008180ff0517ac */ /* 0x000e620008000800 */
[----:B------:R-:W2:Y:S07]  /*2670*/  @UP1 LDCU UR14, c[0x0][0x40c] ;  /* 0x00008180ff0e17ac */ /* 0x000eae0008000800 */
[----:B------:R-:W-:-:S02]  /*2680*/  @P0 SHF.L.U32 R0, R76, 0x10, RZ ;  /* 0x000000104c000819 */ /* 0x000fc400000006ff */
[----:B------:R-:W-:Y:S01]  /*2690*/  @P0 SHF.L.U32 R121, R72, 0x10, RZ ;  /* 0x0000001048790819 */ /* 0x000fe200000006ff */
[----:B------:R-:W3:Y:S01]  /*26a0*/  @UP1 LDCU UR22, c[0x0][0x40c] ;  /* 0x00008180ff1617ac */ /* 0x000ee20008000800 */
[----:B------:R-:W-:Y:S02]  /*26b0*/  @P0 SHF.L.U32 R125, R12, 0x10, RZ ;  /* 0x000000100c7d0819 */ /* 0x000fe400000006ff */
[----:B------:R-:W-:Y:S01]  /*26c0*/  @P0 SHF.L.U32 R127, R11, 0x10, RZ ;  /* 0x000000100b7f0819 */ /* 0x000fe200000006ff */
        /* <DEDUP_REMOVED lines=9> */
[----:B------:R-:W-:Y:S01]  /*2760*/  @P0 SHF.L.U32 R121, R74, 0x10, RZ ;  /* 0x000000104a790819 */ /* 0x000fe200000006ff */
[----:B--2---:R-:W-:Y:S01]  /*2770*/  @P0 FMUL.FTZ R123, R0, UR14 ;  /* 0x0000000e007b0c20 */ /* 0x004fe20008410000 */
[----:B------:R-:W-:-:S03]  /*2780*/  @P0 SHF.L.U32 R0, R79, 0x10, RZ ;  /* 0x000000104f000819 */ /* 0x000fc600000006ff */
[----:B------:R-:W-:Y:S01]  /*2790*/  @P0 FFMA.FTZ R124, R123, R121, R84 ;  /* 0x000000797b7c0223 */ /* 0x000fe20000010054 */
[----:B------:R-:W-:Y:S01]  /*27a0*/  @P0 SHF.L.U32 R121, R75, 0x10, RZ ;  /* 0x000000104b790819 */ /* 0x000fe200000006ff */
[----:B---3--:R-:W-:Y:S01]  /*27b0*/  @P0 FMUL.FTZ R123, R0, UR22 ;  /* 0x00000016007b0c20 */ /* 0x008fe20008410000 */
[----:B------:R-:W-:-:S03]  /*27c0*/  @P0 PRMT R0, R76, 0x7632, R0 ;  /* 0x000076324c000816 */ /* 0x000fc60000000000 */
[----:B------:R-:W-:Y:S01]  /*27d0*/  @P0 FFMA.FTZ R126, R123, R121, R86 ;  /* 0x000000797b7e0223 */ /* 0x000fe20000010056 */
[----:B------:R-:W-:Y:S02]  /*27e0*/  @P0 SHF.L.U32 R0, R0, 0x10, RZ ;  /* 0x0000001000000819 */ /* 0x000fe400000006ff */
[----:B------:R-:W-:Y:S02]  /*27f0*/  @P0 SHF.L.U32 R123, R13, 0x10, RZ ;  /* 0x000000100d7b0819 */ /* 0x000fe400000006ff */
[----:B------:R-:W-:Y:S01]  /*2800*/  MOV R121, R81 ;  /* 0x0000005100797202 */ /* 0x000fe20000000f00 */
[----:B0-----:R-:W-:Y:S01]  /*2810*/  @P0 FMUL.FTZ R0, R0, UR4 ;  /* 0x0000000400000c20 */ /* 0x001fe20008410000 */
[----:B------:R-:W0:Y:S03]  /*2820*/  @UP1 LDCU UR4, c[0x0][0x40c] ;  /* 0x00008180ff0417ac */ /* 0x000e260008000800 */
[----:B------:R-:W-:Y:S01]  /*2830*/  @P0 FFMA.FTZ R121, R0, R123, R81 ;  /* 0x0000007b00790223 */ /* 0x000fe20000010051 */
[----:B------:R-:W-:-:S02]  /*2840*/  @P0 PRMT R0, R77, 0x7632, R0 ;  /* 0x000076324d000816 */ /* 0x000fc40000000000 */
[----:B------:R-:W-:Y:S02]  /*2850*/  MOV R123, R83 ;  /* 0x00000053007b7202 */ /* 0x000fe40000000f00 */
[----:B------:R-:W-:-:S05]  /*2860*/  @P0 SHF.L.U32 R0, R0, 0x10, RZ ;  /* 0x0000001000000819 */ /* 0x000fca00000006ff */
[----:B-1----:R-:W-:-:S04]  /*2870*/  @P0 FMUL.FTZ R0, R0, UR5 ;  /* 0x0000000500000c20 */ /* 0x002fc80008410000 */
[----:B------:R-:W-:Y:S01]  /*2880*/  @P0 FFMA.FTZ R123, R0, R125, R83 ;  /* 0x0000007d007b0223 */ /* 0x000fe20000010053 */
[----:B------:R-:W-:Y:S02]  /*2890*/  @P0 PRMT R0, R78, 0x7632, R0 ;  /* 0x000076324e000816 */ /* 0x000fe40000000000 */
[----:B------:R-:W-:-:S03]  /*28a0*/  MOV R125, R85 ;  /* 0x00000055007d7202 */ /* 0x000fc60000000f00 */
[----:B------:R-:W-:-:S04]  /*28b0*/  @P0 IMAD.U32 R0, R0, 0x10000, RZ ;  /* 0x0001000000000824 */ /* 0x000fc800078e00ff */
[----:B0-----:R-:W-:-:S04]  /*28c0*/  @P0 FMUL.FTZ R0, R0, UR4 ;  /* 0x0000000400000c20 */ /* 0x001fc80008410000 */
[----:B------:R-:W-:Y:S01]  /*28d0*/  @P0 FFMA.FTZ R125, R0, R127, R85 ;  /* 0x0000007f007d0223 */ /* 0x000fe20000010055 */
[----:B------:R-:W-:Y:S01]  /*28e0*/  MOV R127, R87 ;  /* 0x00000057007f7202 */ /* 0x000fe20000000f00 */
[----:B------:R-:W-:Y:S06]  /*28f0*/  BRA.U !UP1, `(.L_x_10311) ;  /* 0x0000000109e47547 */ /* 0x000fec000b800000 */
[----:B------:R-:W-:Y:S02]  /*2900*/  PRMT R0, R79, 0x7632, R0 ;  /* 0x000076324f007816 */ /* 0x000fe40000000000 */
[----:B------:R-:W-:Y:S02]  /*2910*/  SHF.L.U32 R127, R10, 0x10, RZ ;  /* 0x000000100a7f7819 */ /* 0x000fe400000006ff */
[----:B------:R-:W-:-:S05]  /*2920*/  SHF.L.U32 R0, R0, 0x10, RZ ;  /* 0x0000001000007819 */ /* 0x000fca00000006ff */
[----:B------:R-:W-:-:S04]  /*2930*/  FMUL.FTZ R0, R0, UR23 ;  /* 0x0000001700007c20 */ /* 0x000fc80008410000 */
[----:B------:R-:W-:Y:S01]  /*2940*/  FFMA.FTZ R127, R0, R127, R87 ;  /* 0x0000007f007f7223 */ /* 0x000fe20000010057 */
[----:B------:R-:W-:Y:S06]  /*2950*/  BRA `(.L_x_10311) ;  /* 0x0000000000cc7947 */ /* 0x000fec0003800000 */
.L_x_10310:
[----:B0-----:R-:W0:Y:S01]  /*2960*/  @P1 LDC R121, c[0x0][0x40c] ;  /* 0x00010300ff791b82 */ /* 0x001e220000000800 */
[C---:B-----5:R-:W-:Y:S01]  /*2970*/  @P1 PRMT R0, R76.reuse, 0x7632, R0 ;  /* 0x000076324c001816 */ /* 0x060fe20000000000 */
[----:B------:R-:W-:Y:S01]  /*2980*/  HFMA2 R124, -RZ, RZ, 0, 0 ;  /* 0x00000000ff7c7431 */ /* 0x000fe200000001ff */
[----:B------:R-:W-:Y:S01]  /*2990*/  @P1 SHF.L.U32 R120, R76, 0x10, RZ ;  /* 0x000000104c781819 */ /* 0x000fe200000006ff */
[----:B------:R-:W-:Y:S01]  /*29a0*/  HFMA2 R126, -RZ, RZ, 0, 0 ;  /* 0x00000000ff7e7431 */ /* 0x000fe200000001ff */
[----:B------:R-:W-:Y:S02]  /*29b0*/  @P1 SHF.L.U32 R0, R0, 0x10, RZ ;  /* 0x0000001000001819 */ /* 0x000fe400000006ff */
[----:B------:R-:W-:Y:S01]  /*29c0*/  @P1 SHF.L.U32 R122, R72, 0x10, RZ ;  /* 0x00000010487a1819 */ /* 0x000fe200000006ff */
[----:B------:R-:W1:Y:S08]  /*29d0*/  @P1 LDC R123, c[0x0][0x40c] ;  /* 0x00010300ff7b1b82 */ /* 0x000e700000000800 */
[----:B------:R-:W2:Y:S01]  /*29e0*/  @P1 LDC R125, c[0x0][0x40c] ;  /* 0x00010300ff7d1b82 */ /* 0x000ea20000000800 */
[----:B0-----:R-:W-:-:S07]  /*29f0*/  @P1 FMUL.FTZ R121, R120, R121 ;  /* 0x0000007978791220 */ /* 0x001fce0000410000 */
[----:B------:R-:W0:Y:S01]  /*2a00*/  @P1 LDC R127, c[0x0][0x40c] ;  /* 0x00010300ff7f1b82 */ /* 0x000e220000000800 */
[----:B------:R-:W-:Y:S02]  /*2a10*/  HFMA2 R120, -RZ, RZ, 0, 0 ;  /* 0x00000000ff787431 */ /* 0x000fe400000001ff */
[----:B------:R-:W-:Y:S01]  /*2a20*/  @P1 FMUL.FTZ R120, R121, R122 ;  /* 0x0000007a79781220 */ /* 0x000fe20000410000 */
[----:B------:R-:W-:Y:S02]  /*2a30*/  @P1 SHF.L.U32 R122, R77, 0x10, RZ ;  /* 0x000000104d7a1819 */ /* 0x000fe400000006ff */
[----:B------:R-:W-:Y:S01]  /*2a40*/  MOV R121, RZ ;  /* 0x000000ff00797202 */ /* 0x000fe20000000f00 */
[----:B-1----:R-:W-:Y:S01]  /*2a50*/  @P1 FMUL.FTZ R0, R0, R123 ;  /* 0x0000007b00001220 */ /* 0x002fe20000410000 */
[----:B------:R-:W-:Y:S01]  /*2a60*/  @P1 SHF.L.U32 R123, R13, 0x10, RZ ;  /* 0x000000100d7b1819 */ /* 0x000fe200000006ff */
[----:B------:R-:W1:Y:S04]  /*2a70*/  @P1 LDC R153, c[0x0][0x40c] ;  /* 0x00010300ff991b82 */ /* 0x000e680000000800 */
[----:B------:R-:W-:Y:S01]  /*2a80*/  @P1 FMUL.FTZ R121, R123, R0 ;  /* 0x000000007b791220 */ /* 0x000fe20000410000 */
[----:B------:R-:W-:Y:S01]  /*2a90*/  @P1 SHF.L.U32 R0, R73, 0x10, RZ ;  /* 0x0000001049001819 */ /* 0x000fe200000006ff */
[----:B--2---:R-:W-:Y:S01]  /*2aa0*/  @P1 FMUL.FTZ R125, R122, R125 ;  /* 0x0000007d7a7d1220 */ /* 0x004fe20000410000 */
[----:B------:R-:W-:Y:S01]  /*2ab0*/  CS2R R122, SRZ ;  /* 0x00000000007a7805 */ /* 0x000fe2000001ff00 */
[----:B------:R-:W2:Y:S02]  /*2ac0*/  @P1 LDC R157, c[0x0][0x40c] ;  /* 0x00010300ff9d1b82 */ /* 0x000ea40000000800 */
[----:B------:R-:W-:Y:S01]  /*2ad0*/  @P1 FMUL.FTZ R122, R125, R0 ;  /* 0x000000007d7a1220 */ /* 0x000fe20000410000 */
[----:B------:R-:W-:Y:S01]  /*2ae0*/  @P1 PRMT R0, R77, 0x7632, R0 ;  /* 0x000076324d001816 */ /* 0x000fe20000000000 */
[----:B------:R-:W-:-:S03]  /*2af0*/  @P1 IMAD.U32 R125, R12, 0x10000, RZ ;  /* 0x000100000c7d1824 */ /* 0x000fc600078e00ff */
[----:B------:R-:W-:-:S05]  /*2b00*/  @P1 SHF.L.U32 R0, R0, 0x10, RZ ;  /* 0x0000001000001819 */ /* 0x000fca00000006ff */
[----:B0-----:R-:W-:Y:S02]  /*2b10*/  @P1 FMUL.FTZ R0, R0, R127 ;  /* 0x0000007f00001220 */ /* 0x001fe40000410000 */
[----:B------:R-:W0:Y:S02]  /*2b20*/  @P1 LDC R127, c[0x0][0x40c] ;  /* 0x00010300ff7f1b82 */ /* 0x000e240000000800 */
[----:B------:R-:W-:Y:S01]  /*2b30*/  @P1 FMUL.FTZ R123, R125, R0 ;  /* 0x000000007d7b1220 */ /* 0x000fe20000410000 */
[----:B------:R-:W-:Y:S02]  /*2b40*/  @P1 SHF.L.U32 R0, R78, 0x10, RZ ;  /* 0x000000104e001819 */ /* 0x000fe400000006ff */
[----:B------:R-:W-:-:S03]  /*2b50*/  @P1 SHF.L.U32 R125, R74, 0x10, RZ ;  /* 0x000000104a7d1819 */ /* 0x000fc600000006ff */
[----:B-1----:R-:W-:Y:S02]  /*2b60*/  @P1 FMUL.FTZ R0, R0, R153 ;  /* 0x0000009900001220 */ /* 0x002fe40000410000 */
[----:B------:R-:W1:Y:S02]  /*2b70*/  @P1 LDC R153, c[0x0][0x40c] ;  /* 0x00010300ff991b82 */ /* 0x000e640000000800 */
[----:B------:R-:W-:Y:S01]  /*2b80*/  @P1 FMUL.FTZ R124, R0, R125 ;  /* 0x0000007d007c1220 */ /* 0x000fe20000410000 */
[----:B------:R-:W-:Y:S02]  /*2b90*/  @P1 PRMT R0, R78, 0x7632, R0 ;  /* 0x000076324e001816 */ /* 0x000fe40000000000 */
[----:B------:R-:W-:Y:S02]  /*2ba0*/  MOV R125, RZ ;  /* 0x000000ff007d7202 */ /* 0x000fe40000000f00 */
[----:B------:R-:W-:-:S05]  /*2bb0*/  @P1 SHF.L.U32 R0, R0, 0x10, RZ ;  /* 0x0000001000001819 */ /* 0x000fca00000006ff */
[----:B0-----:R-:W-:Y:S01]  /*2bc0*/  @P1 FMUL.FTZ R0, R0, R127 ;  /* 0x0000007f00001220 */ /* 0x001fe20000410000 */
[----:B------:R-:W-:-:S05]  /*2bd0*/  @P1 SHF.L.U32 R127, R11, 0x10, RZ ;  /* 0x000000100b7f1819 */ /* 0x000fca00000006ff */
[----:B------:R-:W-:Y:S01]  /*2be0*/  @P1 FMUL.FTZ R125, R127, R0 ;  /* 0x000000007f7d1220 */ /* 0x000fe20000410000 */
[----:B------:R-:W-:Y:S02]  /*2bf0*/  @P1 SHF.L.U32 R0, R79, 0x10, RZ ;  /* 0x000000104f001819 */ /* 0x000fe400000006ff */
[----:B------:R-:W-:-:S03]  /*2c00*/  @P1 SHF.L.U32 R127, R75, 0x10, RZ ;  /* 0x000000104b7f1819 */ /* 0x000fc600000006ff */
[----:B-1----:R-:W-:Y:S01]  /*2c10*/  @P1 FMUL.FTZ R0, R0, R153 ;  /* 0x0000009900001220 */ /* 0x002fe20000410000 */
[----:B------:R-:W-:-:S03]  /*2c20*/  @P1 SHF.L.U32 R153, R10, 0x10, RZ ;  /* 0x000000100a991819 */ /* 0x000fc600000006ff */
[----:B------:R-:W-:Y:S01]  /*2c30*/  @P1 FMUL.FTZ R126, R0, R127 ;  /* 0x0000007f007e1220 */ /* 0x000fe20000410000 */
[----:B------:R-:W-:Y:S02]  /*2c40*/  @P1 PRMT R0, R79, 0x7632, R0 ;  /* 0x000076324f001816 */ /* 0x000fe40000000000 */
[----:B------:R-:W-:Y:S02]  /*2c50*/  MOV R127, RZ ;  /* 0x000000ff007f7202 */ /* 0x000fe40000000f00 */
[----:B------:R-:W-:-:S05]  /*2c60*/  @P1 SHF.L.U32 R0, R0, 0x10, RZ ;  /* 0x0000001000001819 */ /* 0x000fca00000006ff */
[----:B--2---:R-:W-:-:S04]  /*2c70*/  @P1 FMUL.FTZ R0, R0, R157 ;  /* 0x0000009d00001220 */ /* 0x004fc80000410000 */
[----:B------:R-:W-:-:S07]  /*2c80*/  @P1 FMUL.FTZ R127, R153, R0 ;  /* 0x00000000997f1220 */ /* 0x000fce0000410000 */
.L_x_10311:
        /* <DEDUP_REMOVED lines=157> */
.L_x_10313:
[----:B------:R-:W-:Y:S05]  /*3660*/  BSYNC.RECONVERGENT B0 ;  /* 0x0000000000007941 */ /* 0x000fea0003800200 */
.L_x_10312:
[----:B------:R-:W-:Y:S01]  /*3670*/  BAR.SYNC.DEFER_BLOCKING 0x0 ;  /* 0x0000000000007b1d */ /* 0x000fe20000010000 */
[----:B------:R-:W-:Y:S01]  /*3680*/  HFMA2 R157, -RZ, RZ, 0, 0 ;  /* 0x00000000ff9d7431 */ /* 0x000fe200000001ff */
[----:B0-----:R-:W-:-:S04]  /*3690*/  CS2R R138, SRZ ;  /* 0x00000000008a7805 */ /* 0x001fc8000001ff00 */
        /* <DEDUP_REMOVED lines=10> */
.L_x_10315:
[----:B------:R-:W-:Y:S05]  /*3740*/  BSYNC.RECONVERGENT B0 ;  /* 0x0000000000007941 */ /* 0x000fea0003800200 */
.L_x_10314:
        /* <DEDUP_REMOVED lines=29> */
[----:B------:R-:W-:-:S02]  /*3920*/  MOV R159, UR7 ;  /* 0x00000007009f7c02 */ /* 0x000fc40008000f00 */
[----:B------:R-:W-:Y:S01]  /*3930*/  FMUL.FTZ R154, R154, R154 ;  /* 0x0000009a9a9a7220 */ /* 0x000fe20000410000 */
[----:B------:R-:W-:Y:S01]  /*3940*/  FFMA.FTZ R158, R153, R138, R158 ;  /* 0x0000008a999e7223 */ /* 0x000fe2000001009e */
[----:B-1----:R-:W-:Y:S01]  /*3950*/  FADD.FTZ R156, R155, R156 ;  /* 0x0000009c9b9c7221 */ /* 0x002fe20000010000 */
[----:B------:R-:W0:Y:S01]  /*3960*/  LDC R138, c[0x0][0x448] ;  /* 0x00011200ff8a7b82 */ /* 0x000e220000000800 */
[----:B------:R-:W-:Y:S01]  /*3970*/  FMUL.FTZ R154, R153, R154 ;  /* 0x0000009a999a7220 */ /* 0x000fe20000410000 */
[----:B--2---:R-:W-:-:S03]  /*3980*/  FMUL.FTZ R153, R139, R158 ;  /* 0x0000009e8b997220 */ /* 0x004fc60000410000 */
[----:B------:R-:W-:-:S03]  /*3990*/  FMUL.FTZ R154, R154, R157 ;  /* 0x0000009d9a9a7220 */ /* 0x000fc60000410000 */
[----:B------:R-:W1:Y:S01]  /*39a0*/  SHFL.IDX PT, R153, R153, RZ, 0x1f ;  /* 0x00001fff99997589 */ /* 0x000e6200000e0000 */
[----:B------:R-:W-:-:S05]  /*39b0*/  FFMA.FTZ R156, R139, R154, R156 ;  /* 0x0000009a8b9c7223 */ /* 0x000fca000001009c */
        /* <DEDUP_REMOVED lines=20> */
[----:B------:R-:W-:Y:S02]  /*3b00*/  SHF.L.U32 R154, R154, 0x10, RZ ;  /* 0x000000109a9a7819 */ /* 0x000fe400000006ff */
[----:B------:R-:W-:Y:S01]  /*3b10*/  SHF.L.U32 R138, R152, 0x10, RZ ;  /* 0x00000010988a7819 */ /* 0x000fe200000006ff */
[----:B------:R-:W-:Y:S01]  /*3b20*/  USHF.R.S32.HI UR5, URZ, 0x1f, UR4 ;  /* 0x0000001fff057899 */ /* 0x000fe20008011404 */
[----:B------:R-:W-:-:S02]  /*3b30*/  PRMT R156, R45, 0x7632, R156 ;  /* 0x000076322d9c7816 */ /* 0x000fc4000000009c */
[----:B------:R-:W-:Y:S01]  /*3b40*/  SHF.L.U32 R155, R150, 0x10, RZ ;  /* 0x00000010969b7819 */ /* 0x000fe200000006ff */
[----:B------:R-:W-:Y:S01]  /*3b50*/  ULEA.HI UR5, UR5, UR4, URZ, 0x3 ;  /* 0x0000000405057291 */ /* 0x000fe2000f8f18ff */
[----:B------:R-:W-:Y:S02]  /*3b60*/  SHF.L.U32 R156, R156, 0x10, RZ ;  /* 0x000000109c9c7819 */ /* 0x000fe400000006ff */
[----:B------:R-:W-:Y:S01]  /*3b70*/  SHF.L.U32 R157, R46, 0x10, RZ ;  /* 0x000000102e9d7819 */ /* 0x000fe200000006ff */
[----:B------:R-:W-:Y:S01]  /*3b80*/  FADD.FTZ R105, R105, -UR14 ;  /* 0x8000000e69697e21 */ /* 0x000fe20008010000 */
[----:B------:R-:W-:Y:S01]  /*3b90*/  FADD.FTZ R88, R88, -UR14 ;  /* 0x8000000e58587e21 */ /* 0x000fe20008010000 */
[----:B------:R-:W-:Y:S01]  /*3ba0*/  FADD.FTZ R89, R89, -UR14 ;  /* 0x8000000e59597e21 */ /* 0x000fe20008010000 */
[----:B------:R-:W-:Y:S01]  /*3bb0*/  SHF.L.U32 R159, R47, 0x10, RZ ;  /* 0x000000102f9f7819 */ /* 0x000fe200000006ff */
[----:B------:R-:W-:Y:S01]  /*3bc0*/  FMUL.FTZ R105, R105, UR22 ;  /* 0x0000001669697c20 */ /* 0x000fe20008410000 */
[----:B------:R-:W-:Y:S01]  /*3bd0*/  FMUL.FTZ R88, R88, UR22 ;  /* 0x0000001658587c20 */ /* 0x000fe20008410000 */
[----:B------:R-:W-:Y:S01]  /*3be0*/  FMUL.FTZ R89, R89, UR22 ;  /* 0x0000001659597c20 */ /* 0x000fe20008410000 */
[----:B------:R-:W-:Y:S01]  /*3bf0*/  MOV R165, UR5 ;  /* 0x0000000500a57c02 */ /* 0x000fe20008000f00 */
[--C-:B------:R-:W-:Y:S01]  /*3c00*/  FFMA.FTZ R138, R105, R138, R154.reuse ;  /* 0x0000008a698a7223 */ /* 0x100fe2000001009a */
[----:B------:R-:W-:Y:S01]  /*3c10*/  PRMT R154, R25, 0x7632, R154 ;  /* 0x00007632199a7816 */ /* 0x000fe2000000009a */
[----:B------:R-:W-:Y:S01]  /*3c20*/  FADD.FTZ R105, R107, -UR14 ;  /* 0x8000000e6b697e21 */ /* 0x000fe20008010000 */
[----:B------:R-:W-:-:S02]  /*3c30*/  SHF.L.U32 R161, R55, 0x10, RZ ;  /* 0x0000001037a17819 */ /* 0x000fc400000006ff */
[----:B------:R-:W-:Y:S01]  /*3c40*/  SHF.L.U32 R154, R154, 0x10, RZ ;  /* 0x000000109a9a7819 */ /* 0x000fe200000006ff */
[----:B------:R-:W-:Y:S01]  /*3c50*/  FMUL.FTZ R105, R105, UR22 ;  /* 0x0000001669697c20 */ /* 0x000fe20008410000 */
[----:B------:R-:W-:-:S03]  /*3c60*/  LEA.HI.SX32 R165, R165, R0, 0x1d ;  /* 0x00000000a5a57211 */ /* 0x000fc600078feaff */
[----:B------:R-:W-:Y:S01]  /*3c70*/  FFMA.FTZ R107, R105, R154, R156 ;  /* 0x0000009a696b7223 */ /* 0x000fe2000001009c */
[----:B------:R-:W-:Y:S01]  /*3c80*/  PRMT R154, R26, 0x7632, R154 ;  /* 0x000076321a9a7816 */ /* 0x000fe2000000009a */
[----:B------:R-:W-:Y:S01]  /*3c90*/  FADD.FTZ R105, R109, -UR14 ;  /* 0x8000000e6d697e21 */ /* 0x000fe20008010000 */
[----:B------:R-:W-:Y:S01]  /*3ca0*/  PRMT R156, R46, 0x7632, R156 ;  /* 0x000076322e9c7816 */ /* 0x000fe2000000009c */
[----:B------:R-:W-:Y:S01]  /*3cb0*/  FADD.FTZ R109, R115, -UR14 ;  /* 0x8000000e736d7e21 */ /* 0x000fe20008010000 */
[----:B------:R-:W-:Y:S01]  /*3cc0*/  SHF.L.U32 R154, R154, 0x10, RZ ;  /* 0x000000109a9a7819 */ /* 0x000fe200000006ff */
[----:B------:R-:W-:Y:S01]  /*3cd0*/  FMUL.FTZ R105, R105, UR22 ;  /* 0x0000001669697c20 */ /* 0x000fe20008410000 */
[----:B------:R-:W-:Y:S01]  /*3ce0*/  SHF.L.U32 R156, R156, 0x10, RZ ;  /* 0x000000109c9c7819 */ /* 0x000fe200000006ff */
[----:B------:R-:W-:Y:S01]  /*3cf0*/  FMUL.FTZ R109, R109, UR22 ;  /* 0x000000166d6d7c20 */ /* 0x000fe20008410000 */
[----:B------:R-:W-:-:S03]  /*3d00*/  IADD3 R163, PT, PT, R165, 0x80, RZ ;  /* 0x00000080a5a37810 */ /* 0x000fc60007ffe0ff */
[----:B------:R-:W-:Y:S01]  /*3d10*/  FFMA.FTZ R139, R105, R154, R156 ;  /* 0x0000009a698b7223 */ /* 0x000fe2000001009c */
[----:B------:R-:W-:Y:S01]  /*3d20*/  PRMT R154, R27, 0x7632, R154 ;  /* 0x000076321b9a7816 */ /* 0x000fe2000000009a */
[----:B------:R-:W-:Y:S01]  /*3d30*/  FADD.FTZ R105, R111, -UR14 ;  /* 0x8000000e6f697e21 */ /* 0x000fe20008010000 */
[----:B------:R-:W-:Y:S02]  /*3d40*/  PRMT R156, R47, 0x7632, R156 ;  /* 0x000076322f9c7816 */ /* 0x000fe4000000009c */
[----:B------:R-:W-:Y:S01]  /*3d50*/  SHF.L.U32 R154, R154, 0x10, RZ ;  /* 0x000000109a9a7819 */ /* 0x000fe200000006ff */
[----:B------:R-:W-:Y:S01]  /*3d60*/  FMUL.FTZ R105, R105, UR22 ;  /* 0x0000001669697c20 */ /* 0x000fe20008410000 */
[----:B------:R-:W-:-:S05]  /*3d70*/  SHF.L.U32 R156, R156, 0x10, RZ ;  /* 0x000000109c9c7819 */ /* 0x000fca00000006ff */
        /* <DEDUP_REMOVED lines=9> */
[----:B------:R-:W-:-:S03]  /*3e10*/  SHF.L.U32 R123, R16, 0x10, RZ ;  /* 0x00000010107b7819 */ /* 0x000fc600000006ff */
[----:B------:R-:W-:Y:S01]  /*3e20*/  FFMA.FTZ R105, R105, R154, R156 ;  /* 0x0000009a69697223 */ /* 0x000fe2000001009c */
[----:B------:R-:W-:Y:S02]  /*3e30*/  PRMT R154, R29, 0x7632, R154 ;  /* 0x000076321d9a7816 */ /* 0x000fe4000000009a */
[----:B------:R-:W-:-:S03]  /*3e40*/  PRMT R156, R49, 0x7632, R156 ;  /* 0x00007632319c7816 */ /* 0x000fc6000000009c */
[----:B------:R-:W-:Y:S01]  /*3e50*/  IMAD.U32 R154, R154, 0x10000, RZ ;  /* 0x000100009a9a7824 */ /* 0x000fe200078e00ff */
        /* <DEDUP_REMOVED lines=10> */
[----:B------:R-:W-:-:S03]  /*3f00*/  IMAD.U32 R125, R36, 0x10000, RZ ;  /* 0x00010000247d7824 */ /* 0x000fc600078e00ff */
[----:B------:R-:W-:Y:S01]  /*3f10*/  FFMA.FTZ R115, R109, R154, R156 ;  /* 0x0000009a6d737223 */ /* 0x000fe2000001009c */
[----:B------:R-:W-:Y:S01]  /*3f20*/  PRMT R154, R31, 0x7632, R154 ;  /* 0x000076321f9a7816 */ /* 0x000fe2000000009a */
[----:B------:R-:W-:Y:S01]  /*3f30*/  FADD.FTZ R109, R119, -UR14 ;  /* 0x8000000e776d7e21 */ /* 0x000fe20008010000 */
[----:B------:R-:W-:Y:S01]  /*3f40*/  PRMT R156, R51, 0x7632, R156 ;  /* 0x00007632339c7816 */ /* 0x000fe2000000009c */
[----:B------:R-:W-:Y:S01]  /*3f50*/  FFMA.FTZ R88, R88, R123, R125 ;  /* 0x0000007b58587223 */ /* 0x000fe2000001007d */
[----:B------:R-:W-:Y:S01]  /*3f60*/  SHF.L.U32 R154, R154, 0x10, RZ ;  /* 0x000000109a9a7819 */ /* 0x000fe200000006ff */
[----:B------:R-:W-:Y:S01]  /*3f70*/  FMUL.FTZ R109, R109, UR22 ;  /* 0x000000166d6d7c20 */ /* 0x000fe20008410000 */
[----:B------:R-:W-:Y:S02]  /*3f80*/  SHF.L.U32 R156, R156, 0x10, RZ ;  /* 0x000000109c9c7819 */ /* 0x000fe400000006ff */
[----:B------:R-:W-:-:S03]  /*3f90*/  SHF.L.U32 R125, R7, 0x10, RZ ;  /* 0x00000010077d7819 */ /* 0x000fc600000006ff */
        /* <DEDUP_REMOVED lines=12> */
[----:B------:R-:W-:Y:S02]  /*4060*/  PRMT R156, R53, 0x7632, R156 ;  /* 0x00007632359c7816 */ /* 0x000fe4000000009c */
[----:B------:R-:W-:Y:S02]  /*4070*/  SHF.L.U32 R154, R154, 0x10, RZ ;  /* 0x000000109a9a7819 */ /* 0x000fe400000006ff */
[----:B------:R-:W-:-:S05]  /*4080*/  SHF.L.U32 R156, R156, 0x10, RZ ;  /* 0x000000109c9c7819 */ /* 0x000fca00000006ff */
        /* <DEDUP_REMOVED lines=12> */
[----:B------:R-:W-:-:S05]  /*4150*/  SHF.L.U32 R156, R8, 0x10, RZ ;  /* 0x00000010089c7819 */ /* 0x000fca00000006ff */
[----:B------:R-:W-:Y:S01]  /*4160*/  FFMA.FTZ R123, R89, R154, R156 ;  /* 0x0000009a597b7223 */ /* 0x000fe2000001009c */
[----:B------:R-:W-:Y:S01]  /*4170*/  FADD.FTZ R89, R90, -UR14 ;  /* 0x8000000e5a597e21 */ /* 0x000fe20008010000 */
[----:B------:R-:W-:Y:S02]  /*4180*/  SHF.L.U32 R90, R17, 0x10, RZ ;  /* 0x00000010115a7819 */ /* 0x000fe400000006ff */
[----:B------:R-:W-:Y:S01]  /*4190*/  SHF.L.U32 R154, R37, 0x10, RZ ;  /* 0x00000010259a7819 */ /* 0x000fe200000006ff */
[----:B------:R-:W-:Y:S01]  /*41a0*/  FMUL.FTZ R89, R89, UR22 ;  /* 0x0000001659597c20 */ /* 0x000fe20008410000 */
[----:B------:R-:W-:-:S03]  /*41b0*/  F2FP.BF16.F32.PACK_AB R88, R123, R88 ;  /* 0x000000587b58723e */ /* 0x000fc600000010ff */
[----:B------:R-:W-:Y:S01]  /*41c0*/  FFMA.FTZ R89, R89, R90, R154 ;  /* 0x0000005a59597223 */ /* 0x000fe2000001009a */
[----:B------:R-:W-:Y:S01]  /*41d0*/  FADD.FTZ R90, R91, -UR14 ;  /* 0x8000000e5b5a7e21 */ /* 0x000fe20008010000 */
[----:B------:R-:W-:Y:S02]  /*41e0*/  SHF.L.U32 R91, R6, 0x10, RZ ;  /* 0x00000010065b7819 */ /* 0x000fe400000006ff */
[----:B------:R-:W-:Y:S01]  /*41f0*/  SHF.L.U32 R154, R4, 0x10, RZ ;  /* 0x00000010049a7819 */ /* 0x000fe200000006ff */
[----:B------:R-:W-:-:S04]  /*4200*/  FMUL.FTZ R90, R90, UR22 ;  /* 0x000000165a5a7c20 */ /* 0x000fc80008410000 */
        /* <DEDUP_REMOVED lines=8> */
[----:B------:R-:W-:-:S03]  /*4290*/  SHF.L.U32 R127, R2, 0x10, RZ ;  /* 0x00000010027f7819 */ /* 0x000fc600000006ff */
[----:B------:R-:W-:-:S04]  /*42a0*/  FMUL.FTZ R91, R91, UR22 ;  /* 0x000000165b5b7c20 */ /* 0x000fc80008410000 */
[----:B------:R-:W-:Y:S01]  /*42b0*/  FFMA.FTZ R93, R91, R92, R154 ;  /* 0x0000005c5b5d7223 */ /* 0x000fe2000001009a */
[----:B------:R-:W-:Y:S01]  /*42c0*/  FADD.FTZ R91, R94, -UR14 ;  /* 0x8000000e5e5b7e21 */ /* 0x000fe20008010000 */
[----:B------:R-:W-:Y:S02]  /*42d0*/  SHF.L.U32 R92, R19, 0x10, RZ ;  /* 0x00000010135c7819 */ /* 0x000fe400000006ff */
[----:B------:R-:W-:Y:S01]  /*42e0*/  SHF.L.U32 R94, R39, 0x10, RZ ;  /* 0x00000010275e7819 */ /* 0x000fe200000006ff */
[----:B------:R-:W-:Y:S01]  /*42f0*/  FMUL.FTZ R91, R91, UR22 ;  /* 0x000000165b5b7c20 */ /* 0x000fe20008410000 */
[----:B------:R-:W-:Y:S02]  /*4300*/  SHF.L.U32 R154, R145, 0x10, RZ ;  /* 0x00000010919a7819 */ /* 0x000fe400000006ff */
[----:B------:R-:W-:Y:S01]  /*4310*/  F2FP.BF16.F32.PACK_AB R90, R93, R90 ;  /* 0x0000005a5d5a723e */ /* 0x000fe200000010ff */
[----:B------:R-:W-:Y:S01]  /*4320*/  FFMA.FTZ R91, R91, R92, R94 ;  /* 0x0000005c5b5b7223 */ /* 0x000fe2000001005e */
[----:B------:R-:W-:Y:S01]  /*4330*/  FADD.FTZ R92, R95, -UR14 ;  /* 0x8000000e5f5c7e21 */ /* 0x000fe20008010000 */
[----:B------:R-:W-:-:S03]  /*4340*/  SHF.L.U32 R95, R3, 0x10, RZ ;  /* 0x00000010035f7819 */ /* 0x000fc600000006ff */
[----:B------:R-:W-:-:S04]  /*4350*/  FMUL.FTZ R92, R92, UR22 ;  /* 0x000000165c5c7c20 */ /* 0x000fc80008410000 */
[----:B------:R-:W-:Y:S01]  /*4360*/  FFMA.FTZ R94, R92, R95, R127 ;  /* 0x0000005f5c5e7223 */ /* 0x000fe2000001007f */
[----:B------:R-:W-:Y:S01]  /*4370*/  FADD.FTZ R92, R96, -UR14 ;  /* 0x8000000e605c7e21 */ /* 0x000fe20008010000 */
[----:B------:R-:W-:Y:S01]  /*4380*/  SHF.L.U32 R127, R40, 0x10, RZ ;  /* 0x00000010287f7819 */ /* 0x000fe200000006ff */
[----:B------:R-:W-:Y:S01]  /*4390*/  IMAD.U32 R95, R20, 0x10000, RZ ;  /* 0x00010000145f7824 */ /* 0x000fe200078e00ff */
[----:B------:R-:W-:Y:S01]  /*43a0*/  SHF.L.U32 R96, R144, 0x10, RZ ;  /* 0x0000001090607819 */ /* 0x000fe200000006ff */
[----:B------:R-:W-:Y:S01]  /*43b0*/  FMUL.FTZ R92, R92, UR22 ;  /* 0x000000165c5c7c20 */ /* 0x000fe20008410000 */
[----:B------:R-:W-:-:S03]  /*43c0*/  F2FP.BF16.F32.PACK_AB R91, R94, R91 ;  /* 0x0000005b5e5b723e */ /* 0x000fc600000010ff */
[----:B------:R-:W-:Y:S01]  /*43d0*/  FFMA.FTZ R92, R92, R95, R127 ;  /* 0x0000005f5c5c7223 */ /* 0x000fe2000001007f */
[----:B------:R-:W-:-:S04]  /*43e0*/  FADD.FTZ R95, R97, -UR14 ;  /* 0x8000000e615f7e21 */ /* 0x000fc80008010000 */
        /* <DEDUP_REMOVED lines=20> */
[----:B------:R-:W-:Y:S01]  /*4530*/  SHF.L.U32 R100, R148, 0x10, RZ ;  /* 0x0000001094647819 */ /* 0x000fe200000006ff */
[----:B------:R-:W-:Y:S01]  /*4540*/  IMAD.U32 R101, R151, 0x10000, RZ ;  /* 0x0001000097657824 */ /* 0x000fe200078e00ff */
        /* <DEDUP_REMOVED lines=22> */
[----:B------:R-:W-:Y:S01]  /*46b0*/  FMUL.FTZ R101, R101, UR22 ;  /* 0x0000001665657c20 */ /* 0x000fe20008410000 */
[----:B------:R-:W-:-:S03]  /*46c0*/  F2FP.BF16.F32.PACK_AB R96, R138, R100 ;  /* 0x000000648a60723e */ /* 0x000fc600000010ff */
[----:B------:R-:W-:Y:S01]  /*46d0*/  FFMA.FTZ R101, R101, R102, R104 ;  /* 0x0000006665657223 */ /* 0x000fe20000010068 */
[----:B------:R-:W-:Y:S01]  /*46e0*/  FADD.FTZ R102, R108, -UR14 ;  /* 0x8000000e6c667e21 */ /* 0x000fe20008010000 */
[----:B------:R-:W-:Y:S01]  /*46f0*/  FADD.FTZ R108, R118, -UR14 ;  /* 0x8000000e766c7e21 */ /* 0x000fe20008010000 */
[----:B------:R-:W-:Y:S02]  /*4700*/  IADD3 R118, PT, PT, R165, 0x200, RZ ;  /* 0x00000200a5767810 */ /* 0x000fe40007ffe0ff */
[----:B------:R-:W-:Y:S01]  /*4710*/  FMUL.FTZ R102, R102, UR22 ;  /* 0x0000001666667c20 */ /* 0x000fe20008410000 */
[----:B------:R-:W-:Y:S01]  /*4720*/  FMUL.FTZ R108, R108, UR22 ;  /* 0x000000166c6c7c20 */ /* 0x000fe20008410000 */
[----:B------:R-:W-:Y:S02]  /*4730*/  F2FP.BF16.F32.PACK_AB R97, R107, R101 ;  /* 0x000000656b61723e */ /* 0x000fe400000010ff */
[----:B------:R-:W-:Y:S01]  /*4740*/  FFMA.FTZ R103, R102, R103, R157 ;  /* 0x0000006766677223 */ /* 0x000fe2000001009d */
[----:B------:R-:W-:Y:S01]  /*4750*/  FADD.FTZ R102, R110, -UR14 ;  /* 0x8000000e6e667e21 */ /* 0x000fe20008010000 */
[----:B------:R-:W-:Y:S01]  /*4760*/  SHF.L.U32 R157, R27, 0x10, RZ ;  /* 0x000000101b9d7819 */ /* 0x000fe200000006ff */
[----:B------:R-:W-:-:S02]  /*4770*/  FADD.FTZ R110, R122, -UR14 ;  /* 0x8000000e7a6e7e21 */ /* 0x000fc40008010000 */
[----:B------:R-:W-:Y:S01]  /*4780*/  FMUL.FTZ R102, R102, UR22 ;  /* 0x0000001666667c20 */ /* 0x000fe20008410000 */
[----:B------:R-:W-:Y:S01]  /*4790*/  F2FP.BF16.F32.PACK_AB R98, R139, R103 ;  /* 0x000000678b62723e */ /* 0x000fe200000010ff */
[----:B------:R-:W-:Y:S02]  /*47a0*/  FMUL.FTZ R110, R110, UR22 ;  /* 0x000000166e6e7c20 */ /* 0x000fe40008410000 */
[----:B------:R-:W-:Y:S01]  /*47b0*/  FFMA.FTZ R154, R102, R157, R159 ;  /* 0x0000009d669a7223 */ /* 0x000fe2000001009f */
[----:B------:R-:W-:Y:S01]  /*47c0*/  FADD.FTZ R102, R112, -UR14 ;  /* 0x8000000e70667e21 */ /* 0x000fe20008010000 */
[----:B------:R-:W-:Y:S01]  /*47d0*/  SHF.L.U32 R157, R28, 0x10, RZ ;  /* 0x000000101c9d7819 */ /* 0x000fe200000006ff */
[----:B------:R-:W-:Y:S01]  /*47e0*/  FADD.FTZ R112, R124, -UR14 ;  /* 0x8000000e7c707e21 */ /* 0x000fe20008010000 */
[----:B------:R-:W-:Y:S01]  /*47f0*/  SHF.L.U32 R159, R48, 0x10, RZ ;  /* 0x00000010309f7819 */ /* 0x000fe200000006ff */
[----:B------:R-:W-:Y:S01]  /*4800*/  FMUL.FTZ R102, R102, UR22 ;  /* 0x0000001666667c20 */ /* 0x000fe20008410000 */
[----:B------:R-:W-:Y:S01]  /*4810*/  F2FP.BF16.F32.PACK_AB R99, R153, R154 ;  /* 0x0000009a9963723e */ /* 0x000fe200000010ff */
[----:B------:R-:W-:-:S02]  /*4820*/  FMUL.FTZ R112, R112, UR22 ;  /* 0x0000001670707c20 */ /* 0x000fc40008410000 */
        /* <DEDUP_REMOVED lines=9> */
[----:B------:R-:W-:Y:S01]  /*48c0*/  FADD.FTZ R116, R126, -UR14 ;  /* 0x8000000e7e747e21 */ /* 0x000fe20008010000 */
[----:B------:R-:W-:Y:S01]  /*48d0*/  SHF.L.U32 R159, R50, 0x10, RZ ;  /* 0x00000010329f7819 */ /* 0x000fe200000006ff */
[----:B------:R-:W-:Y:S01]  /*48e0*/  FMUL.FTZ R102, R102, UR22 ;  /* 0x0000001666667c20 */ /* 0x000fe20008410000 */
[----:B------:R-:W-:Y:S01]  /*48f0*/  F2FP.BF16.F32.PACK_AB R101, R111, R106 ;  /* 0x0000006a6f65723e */ /* 0x000fe200000010ff */
[----:B------:R-:W-:Y:S02]  /*4900*/  FMUL.FTZ R116, R116, UR22 ;  /* 0x0000001674747c20 */ /* 0x000fe40008410000 */
[----:B------:R-:W-:Y:S01]  /*4910*/  FFMA.FTZ R102, R102, R157, R159 ;  /* 0x0000009d66667223 */ /* 0x000fe2000001009f */
[----:B------:R-:W-:Y:S01]  /*4920*/  SHF.L.U32 R159, R51, 0x10, RZ ;  /* 0x00000010339f7819 */ /* 0x000fe200000006ff */
[----:B------:R-:W-:-:S03]  /*4930*/  IMAD.U32 R157, R31, 0x10000, RZ ;  /* 0x000100001f9d7824 */ /* 0x000fc600078e00ff */
[----:B------:R-:W-:Y:S01]  /*4940*/  F2FP.BF16.F32.PACK_AB R102, R115, R102 ;  /* 0x000000667366723e */ /* 0x000fe200000010ff */
[----:B------:R-:W-:Y:S01]  /*4950*/  FFMA.FTZ R114, R108, R157, R159 ;  /* 0x0000009d6c727223 */ /* 0x000fe2000001009f */
[----:B------:R-:W-:Y:S01]  /*4960*/  FADD.FTZ R108, R120, -UR14 ;  /* 0x8000000e786c7e21 */ /* 0x000fe20008010000 */
[----:B------:R-:W-:Y:S02]  /*4970*/  SHF.L.U32 R157, R32, 0x10, RZ ;  /* 0x00000010209d7819 */ /* 0x000fe400000006ff */
[----:B------:R-:W-:Y:S01]  /*4980*/  SHF.L.U32 R159, R52, 0x10, RZ ;  /* 0x00000010349f7819 */ /* 0x000fe200000006ff */
[----:B------:R-:W-:Y:S01]  /*4990*/  FMUL.FTZ R108, R108, UR22 ;  /* 0x000000166c6c7c20 */ /* 0x000fe20008410000 */
[----:B------:R-:W-:-:S03]  /*49a0*/  F2FP.BF16.F32.PACK_AB R103, R119, R114 ;  /* 0x000000727767723e */ /* 0x000fc600000010ff */
[----:B------:R-:W-:Y:S01]  /*49b0*/  FFMA.FTZ R108, R108, R157, R159 ;  /* 0x0000009d6c6c7223 */ /* 0x000fe2000001009f */
[----:B------:R-:W-:Y:S02]  /*49c0*/  SHF.L.U32 R157, R33, 0x10, RZ ;  /* 0x00000010219d7819 */ /* 0x000fe400000006ff */
[----:B------:R-:W-:Y:S02]  /*49d0*/  SHF.L.U32 R159, R53, 0x10, RZ ;  /* 0x00000010359f7819 */ /* 0x000fe400000006ff */
[----:B------:R-:W-:-:S03]  /*49e0*/  F2FP.BF16.F32.PACK_AB R104, R109, R108 ;  /* 0x0000006c6d68723e */ /* 0x000fc600000010ff */
[----:B------:R-:W-:Y:S01]  /*49f0*/  FFMA.FTZ R110, R110, R157, R159 ;  /* 0x0000009d6e6e7223 */ /* 0x000fe2000001009f */
[----:B------:R-:W-:Y:S02]  /*4a00*/  SHF.L.U32 R157, R34, 0x10, RZ ;  /* 0x00000010229d7819 */ /* 0x000fe400000006ff */
[----:B------:R-:W-:Y:S02]  /*4a10*/  SHF.L.U32 R159, R54, 0x10, RZ ;  /* 0x00000010369f7819 */ /* 0x000fe400000006ff */
[----:B------:R-:W-:-:S03]  /*4a20*/  F2FP.BF16.F32.PACK_AB R105, R113, R110 ;  /* 0x0000006e7169723e */ /* 0x000fc600000010ff */
[----:B------:R-:W-:Y:S01]  /*4a30*/  FFMA.FTZ R112, R112, R157, R159 ;  /* 0x0000009d70707223 */ /* 0x000fe2000001009f */
[----:B------:R-:W-:Y:S01]  /*4a40*/  SHF.L.U32 R159, R35, 0x10, RZ ;  /* 0x00000010239f7819 */ /* 0x000fe200000006ff */
[----:B------:R-:W0:Y:S03]  /*4a50*/  LDC.64 R156, c[0x0][0x428] ;  /* 0x00010a00ff9c7b82 */ /* 0x000e260000000a00 */
[----:B------:R-:W-:Y:S01]  /*4a60*/  F2FP.BF16.F32.PACK_AB R106, R117, R112 ;  /* 0x00000070756a723e */ /* 0x000fe200000010ff */
[----:B------:R-:W-:Y:S01]  /*4a70*/  FFMA.FTZ R116, R116, R159, R161 ;  /* 0x0000009f74747223 */ /* 0x000fe200000100a1 */
[C---:B------:R-:W-:Y:S02]  /*4a80*/  IADD3 R161, PT, PT, R165.reuse, 0x100, RZ ;  /* 0x00000100a5a17810 */ /* 0x040fe40007ffe0ff */
[----:B------:R-:W-:Y:S02]  /*4a90*/  IADD3 R159, PT, PT, R165, 0x180, RZ ;  /* 0x00000180a59f7810 */ /* 0x000fe40007ffe0ff */
[----:B------:R-:W-:Y:S01]  /*4aa0*/  F2FP.BF16.F32.PACK_AB R107, R121, R116 ;  /* 0x00000074796b723e */ /* 0x000fe200000010ff */
        /* <DEDUP_REMOVED lines=8> */
[----:B------:R1:W-:Y:S04]  /*4b30*/  STG.E.128 desc[UR12][R158.64], R100 ;  /* 0x000000649e007986 */ /* 0x0003e8000c101d0c */
[----:B------:R1:W-:Y:S02]  /*4b40*/  STG.E.128 desc[UR12][R156.64], R104 ;  /* 0x000000689c007986 */ /* 0x0003e4000c101d0c */
.L_x_10316:
[----:B------:R-:W-:Y:S02]  /*4b50*/  UIADD3 UR7, UPT, UPT, UR7, UR20, URZ ;  /* 0x0000001407077290 */ /* 0x000fe4000fffe0ff */
[----:B------:R-:W-:Y:S02]  /*4b60*/  UPLOP3.LUT UP0, UPT, UPT, UPT, UP0, 0x40, 0x4 ;  /* 0x000000000004789c */ /* 0x000fe40003f0e800 */
[----:B------:R-:W-:-:S09]  /*4b70*/  UISETP.GE.AND UP1, UPT, UR7, UR21, UPT ;  /* 0x000000150700728c */ /* 0x000fd2000bf26270 */
[----:B------:R-:W-:Y:S05]  /*4b80*/  BRA.U !UP1, `(.L_x_10317) ;  /* 0xffffffb909b87547 */ /* 0x000fea000b83ffff */
[----:B------:R-:W-:Y:S05]  /*4b90*/  EXIT ;  /* 0x000000000000794d */ /* 0x000fea0003800000 */
.L_x_10318:
        /* <DEDUP_REMOVED lines=14> */
.L_x_34035:


//--------------------- .text._ZN10layer_norm13ln_fwd_kernelINS_13Kernel_traitsI13__nv_bfloat16S2_fS2_fjLj5120ELj1ELj1ELj4ELj16ENS_18Kernel_traits_baseILj5120ES2_S2_fS2_fjLj128EEEEELb1ELb0ELb0ELb0EEEvNS_9FwdParamsE --------------------------
	.section	.text._ZN10layer_norm13ln_fwd_kernelINS_13Kernel_traitsI13__nv_bfloat16S2_fS2_fjLj5120ELj1ELj1ELj4ELj16ENS_18Kernel_traits_baseILj5120ES2_S2_fS2_fjLj128EEEEELb1ELb0ELb0ELb0EEEvNS_9FwdParamsE,"ax",@progbits
	.align	128
        .global         _ZN10layer_norm13ln_fwd_kernelINS_13Kernel_traitsI13__nv_bfloat16S2_fS2_fjLj5120ELj1ELj1ELj4ELj16ENS_18Kernel_traits_baseILj5120ES2_S2_fS2_fjLj128EEEEELb1ELb0ELb0ELb0EEEvNS_9FwdParamsE
        .type           _ZN10layer_norm13ln_fwd_kernelINS_13Kernel_traitsI13__nv_bfloat16S2_fS2_fjLj5120ELj1ELj1ELj4ELj16ENS_18Kernel_traits_baseILj5120ES2_S2_fS2_fjLj128EEEEELb1ELb0ELb0ELb0EEEvNS_9FwdParamsE,@function
        .size           _ZN10layer_norm13ln_fwd_kernelINS_13Kernel_traitsI13__nv_bfloat16S2_fS2_fjLj5120ELj1ELj1ELj4ELj16ENS_18Kernel_traits_baseILj5120ES2_S2_fS2_fjLj128EEEEELb1ELb0ELb0ELb0EEEvNS_9FwdParamsE,(.L_x_34036 - _ZN10layer_norm13ln_fwd_kernelINS_13Kernel_traitsI13__nv_bfloat16S2_fS2_fjLj5120ELj1ELj1ELj4ELj16ENS_18Kernel_traits_baseILj5120ES2_S2_fS2_fjLj128EEEEELb1ELb0ELb0ELb0EEEvNS_9FwdParamsE)
        .other          _ZN10layer_norm13ln_fwd_kernelINS_13Kernel_traitsI13__nv_bfloat16S2_fS2_fjLj5120ELj1ELj1ELj4ELj16ENS_18Kernel_traits_baseILj5120ES2_S2_fS2_fjLj128EEEEELb1ELb0ELb0ELb0EEEvNS_9FwdParamsE,@"STO_CUDA_ENTRY STV_DEFAULT"
_ZN10layer_norm13ln_fwd_kernelINS_13Kernel_traitsI13__nv_bfloat16S2_fS2_fjLj5120ELj1ELj1ELj4ELj16ENS_18Kernel_traits_baseILj5120ES2_S2_fS2_fjLj128EEEEELb1ELb0ELb0ELb0EEEvNS_9FwdParamsE:
.text._ZN10layer_norm13ln_fwd_kernelINS_13Kernel_traitsI13__nv_bfloat16S2_fS2_fjLj5120ELj1ELj1ELj4ELj16ENS_18Kernel_traits_baseILj5120ES2_S2_fS2_fjLj128EEEEELb1ELb0ELb0ELb0EEEvNS_9FwdParamsE:
        /* <DEDUP_REMOVED lines=14> */
[----:B------:R-:W1:Y:S03]  /*00e0*/  @P0 LDC R13, c[0x0][0x460] ;  /* 0x00011800ff0d0b82 */ /* 0x000e660000000800 */
[----:B----4-:R3:W1:Y:S01]  /*00f0*/  @P0 LDG.E.64 R4, desc[UR6][R6.64] ;  /* 0x0000000606040981 */ /* 0x010662000c1e1b00 */
[----:B0-----:R-:W-:Y:S01]  /*0100*/  UISETP.NE.U32.AND UP0, UPT, UR4, URZ, UPT ;  /* 0x000000ff0400728c */ /* 0x001fe2000bf05070 */
[----:B------:R-:W-:Y:S03]  /*0110*/  BSSY.RECONVERGENT B0, `(.L_x_10319) ;  /* 0x0000075000007945 */ /* 0x000fe60003800200 */
[----:B------:R-:W0:Y:S01]  /*0120*/  S2UR UR10, SR_CTAID.X ;  /* 0x00000000000a79c3 */ /* 0x000e220000002500 */
[----:B-----5:R-:W-:Y:S01]  /*0130*/  SHF.R.S32.HI R0, RZ, 0x1f, R15 ;  /* 0x0000001fff007819 */ /* 0x020fe2000001140f */
[----:B------:R-:W-:-:S03]  /*0140*/  UISETP.NE.AND.EX UP0, UPT, UR5, URZ, UPT, UP0 ;  /* 0x000000ff0500728c */ /* 0x000fc6000bf05300 */
[----:B------:R-:W-:Y:S02]  /*0150*/  LEA.HI R0, R0, R15, RZ, 0x3 ;  /* 0x0000000f00007211 */ /* 0x000fe400078f18ff */
[C---:B---3--:R-:W-:Y:S01]  /*0160*/  LOP3.LUT R7, R9.reuse, 0x1f, RZ, 0xc0, !PT ;  /* 0x0000001f09077812 */ /* 0x048fe200078ec0ff */
[----:B------:R-:W0:Y:S02]  /*0170*/  LDC R122, c[0x0][0x360] ;  /* 0x0000d800ff7a7b82 */ /* 0x000e240000000800 */
[----:B0-----:R-:W-:Y:S01]  /*0180*/  IMAD R122, R122, UR10, R9 ;  /* 0x0000000a7a7a7c24 */ /* 0x001fe2000f8e0209 */
[----:B--2---:R-:W-:Y:S02]  /*0190*/  @P0 R2UR UR8, R2 ;  /* 0x00000000020802ca */ /* 0x004fe400000e0000 */
[----:B------:R-:W-:Y:S02]  /*01a0*/  LOP3.LUT R2, R9, 0x60, RZ, 0xc0, !PT ;  /* 0x0000006009027812 */ /* 0x000fe400078ec0ff */
[----:B------:R-:W-:-:S02]  /*01b0*/  @P0 R2UR UR9, R3 ;  /* 0x00000000030902ca */ /* 0x000fc400000e0000 */
[----:B-1----:R-:W-:Y:S02]  /*01c0*/  @P0 IADD3 R6, P1, PT, R4, R13, RZ ;  /* 0x0000000d04060210 */ /* 0x002fe40007f3e0ff */
[----:B------:R-:W-:Y:S02]  /*01d0*/  LOP3.LUT R23, R2, 0x1f, R9, 0xf8, !PT ;  /* 0x0000001f02177812 */ /* 0x000fe400078ef809 */
[----:B------:R-:W-:Y:S01]  /*01e0*/  SHF.R.S32.HI R3, RZ, 0x3, R0 ;  /* 0x00000003ff037819 */ /* 0x000fe20000011400 */
[----:B------:R-:W-:Y:S01]  /*01f0*/  @P0 IMAD.X R11, RZ, RZ, R5, P1 ;  /* 0x000000ffff0b0224 */ /* 0x000fe200008e0605 */
[----:B------:R-:W-:Y:S01]  /*0200*/  LOP3.LUT R4, R23, 0x7f, RZ, 0x3c, !PT ;  /* 0x0000007f17047812 */ /* 0x000fe200078e3cff */
[----:B------:R-:W-:Y:S02]  /*0210*/  UIADD3 UR18, UPT, UPT, UR8, -0x61c88647, URZ ;  /* 0x9e3779b908127890 */ /* 0x000fe4000fffe0ff */
[----:B------:R-:W-:Y:S01]  /*0220*/  UIADD3 UR20, UPT, UPT, UR8, 0x3c6ef372, URZ ;  /* 0x3c6ef37208147890 */ /* 0x000fe2000fffe0ff */
[--C-:B------:R-:W-:Y:S01]  /*0230*/  SHF.R.U64 R121, R6, 0x2, R11.reuse ;  /* 0x0000000206797819 */ /* 0x100fe2000000120b */
[----:B------:R-:W-:Y:S01]  /*0240*/  IMAD.IADD R0, R3, 0x1, R4 ;  /* 0x0000000103007824 */ /* 0x000fe200078e0204 */
[----:B------:R-:W-:Y:S01]  /*0250*/  SHF.R.U32.HI R120, RZ, 0x2, R11 ;  /* 0x00000002ff787819 */ /* 0x000fe2000001160b */
[----:B------:R-:W-:-:S02]  /*0260*/  UIADD3 UR19, UPT, UPT, UR9, -0x4498517b, URZ ;  /* 0xbb67ae8509137890 */ /* 0x000fc4000fffe0ff */
[----:B------:R-:W-:Y:S02]  /*0270*/  UIADD3 UR21, UPT, UPT, UR9, 0x76cf5d0a, URZ ;  /* 0x76cf5d0a09157890 */ /* 0x000fe4000fffe0ff */
[----:B------:R-:W-:Y:S02]  /*0280*/  UIADD3 UR22, UPT, UPT, UR8, -0x255992d5, URZ ;  /* 0xdaa66d2b08167890 */ /* 0x000fe4000fffe0ff */
[----:B------:R-:W-:Y:S02]  /*0290*/  UIADD3 UR23, UPT, UPT, UR9, 0x32370b8f, URZ ;  /* 0x32370b8f09177890 */ /* 0x000fe4000fffe0ff */
[----:B------:R-:W-:Y:S02]  /*02a0*/  UIADD3 UR24, UPT, UPT, UR8, 0x78dde6e4, URZ ;  /* 0x78dde6e408187890 */ /* 0x000fe4000fffe0ff */
[----:B------:R-:W-:Y:S02]  /*02b0*/  UIADD3 UR25, UPT, UPT, UR9, -0x126145ec, URZ ;  /* 0xed9eba1409197890 */ /* 0x000fe4000fffe0ff */
[----:B------:R-:W-:-:S02]  /*02c0*/  UIADD3 UR26, UPT, UPT, UR8, 0x1715609d, URZ ;  /* 0x1715609d081a7890 */ /* 0x000fc4000fffe0ff */
[----:B------:R-:W-:Y:S02]  /*02d0*/  UIADD3 UR27, UPT, UPT, UR9, -0x56f99767, URZ ;  /* 0xa9066899091b7890 */ /* 0x000fe4000fffe0ff */
[----:B------:R-:W-:Y:S02]  /*02e0*/  UIADD3 UR28, UPT, UPT, UR8, -0x4ab325aa, URZ ;  /* 0xb54cda56081c7890 */ /* 0x000fe4000fffe0ff */
[----:B------:R-:W-:Y:S02]  /*02f0*/  UIADD3 UR29, UPT, UPT, UR9, 0x646e171e, URZ ;  /* 0x646e171e091d7890 */ /* 0x000fe4000fffe0ff */
[----:B------:R-:W-:Y:S02]  /*0300*/  UIADD3 UR30, UPT, UPT, UR8, 0x5384540f, URZ ;  /* 0x5384540f081e7890 */ /* 0x000fe4000fffe0ff */
[----:B------:R-:W-:Y:S02]  /*0310*/  UIADD3 UR31, UPT, UPT, UR9, 0x1fd5c5a3, URZ ;  /* 0x1fd5c5a3091f7890 */ /* 0x000fe4000fffe0ff */
[----:B------:R-:W-:-:S02]  /*0320*/  UIADD3 UR32, UPT, UPT, UR8, -0xe443238, URZ ;  /* 0xf1bbcdc808207890 */ /* 0x000fc4000fffe0ff */
[----:B------:R-:W-:Y:S02]  /*0330*/  UIADD3 UR33, UPT, UPT, UR9, -0x24c28bd8, URZ ;  /* 0xdb3d742809217890 */ /* 0x000fe4000fffe0ff */
        /* <DEDUP_REMOVED lines=44> */
.L_x_10320:
        /* <DEDUP_REMOVED lines=38> */
.L_x_10321:
[----:B------:R-:W-:Y:S05]  /*0860*/  BSYNC.RECONVERGENT B0 ;  /* 0x0000000000007941 */ /* 0x000fea0003800200 */
.L_x_10319:
[----:B------:R-:W0:Y:S02]  /*0870*/  LDCU UR4, c[0x0][0x384] ;  /* 0x00007080ff0477ac */ /* 0x000e240008000800 */
[----:B0-----:R-:W-:-:S06]  /*0880*/  UISETP.GE.AND UP0, UPT, UR10, UR4, UPT ;  /* 0x000000040a00728c */ /* 0x001fcc000bf06270 */
[----:B------:R-:W-:-:S13]  /*0890*/  PLOP3.LUT P0, PT, PT, PT, UP0, 0x80, 0x8 ;  /* 0x000000000008781c */ /* 0x000fda0003f0f008 */
[----:B------:R-:W-:Y:S05]  /*08a0*/  @P0 EXIT ;  /* 0x000000000000094d */ /* 0x000fea0003800000 */
[----:B------:R-:W-:Y:S01]  /*08b0*/  IMAD.HI.U32 R4, R121, -0x2daee0ad, RZ ;  /* 0xd2511f5379047827 */ /* 0x000fe200078e00ff */
[----:B------:R-:W-:Y:S01]  /*08c0*/  LOP3.LUT R13, R3, 0x7f, RZ, 0xc0, !PT ;  /* 0x0000007f030d7812 */ /* 0x000fe200078ec0ff */
[----:B------:R-:W0:Y:S01]  /*08d0*/  LDCU.64 UR4, c[0x0][0x3e0] ;  /* 0x00007c00ff0477ac */ /* 0x000e220008000a00 */
[----:B-----5:R-:W-:Y:S01]  /*08e0*/  PRMT R119, R39, 0x7632, R119 ;  /* 0x0000763227777816 */ /* 0x020fe20000000077 */
[----:B------:R-:W-:Y:S01]  /*08f0*/  IMAD.HI.U32 R5, R122, -0x326172a9, RZ ;  /* 0xcd9e8d577a057827 */ /* 0x000fe200078e00ff */
[----:B------:R-:W-:Y:S01]  /*0900*/  LOP3.LUT R4, R4, UR9, RZ, 0x3c, !PT ;  /* 0x0000000904047c12 */ /* 0x000fe2000f8e3cff */
[----:B------:R-:W-:Y:S01]  /*0910*/  UPLOP3.LUT UP2, UPT, UPT, UPT, UPT, 0x40, 0x4 ;  /* 0x000000000004789c */ /* 0x000fe20003f4e870 */
[----:B------:R-:W-:Y:S01]  /*0920*/  VIADDMNMX R2, R13, -R2, RZ, !PT ;  /* 0x800000020d027246 */ /* 0x000fe200078001ff */
[----:B------:R-:W-:Y:S01]  /*0930*/  IMAD R9, R122, -0x326172a9, RZ ;  /* 0xcd9e8d577a097824 */ /* 0x000fe200078e02ff */
[----:B------:R-:W-:Y:S01]  /*0940*/  LOP3.LUT R5, R120, UR8, R5, 0x96, !PT ;  /* 0x0000000878057c12 */ /* 0x000fe2000f8e9605 */
[----:B------:R-:W-:Y:S01]  /*0950*/  IMAD.HI.U32 R8, R4, -0x326172a9, RZ ;  /* 0xcd9e8d5704087827 */ /* 0x000fe200078e00ff */
[----:B------:R-:W-:Y:S01]  /*0960*/  VIMNMX R2, PT, PT, R2, 0x20, PT ;  /* 0x0000002002027848 */ /* 0x000fe20003fe0100 */
        /* <DEDUP_REMOVED lines=10> */
[----:B------:R-:W-:Y:S01]  /*0a10*/  IMAD R9, R4, -0x326172a9, RZ ;  /* 0xcd9e8d5704097824 */ /* 0x000fe200078e02ff */
[----:B0-----:R-:W-:Y:S01]  /*0a20*/  UISETP.NE.U32.AND UP0, UPT, UR4, URZ, UPT ;  /* 0x000000ff0400728c */ /* 0x001fe2000bf05070 */
[----:B------:R-:W-:Y:S01]  /*0a30*/  IMAD.HI.U32 R5, R8, -0x2daee0ad, RZ ;  /* 0xd2511f5308057827 */ /* 0x000fe200078e00ff */
[----:B------:R-:W-:Y:S01]  /*0a40*/  PRMT R115, R46, 0x7632, R115 ;  /* 0x000076322e737816 */ /* 0x000fe20000000073 */
[----:B------:R-:W0:Y:S01]  /*0a50*/  LDCU UR15, c[0x0][0x400] ;  /* 0x00008000ff0f77ac */ /* 0x000e220008000800 */
[----:B------:R-:W-:Y:S01]  /*0a60*/  PRMT R114, R50, 0x7632, R114 ;  /* 0x0000763232727816 */ /* 0x000fe20000000072 */
[----:B------:R-:W-:Y:S01]  /*0a70*/  IMAD.HI.U32 R4, R10, -0x326172a9, RZ ;  /* 0xcd9e8d570a047827 */ /* 0x000fe200078e00ff */
[----:B------:R-:W-:Y:S01]  /*0a80*/  LOP3.LUT R5, R12, UR21, R5, 0x96, !PT ;  /* 0x000000150c057c12 */ /* 0x000fe2000f8e9605 */
        /* <DEDUP_REMOVED lines=10> */
[C---:B------:R-:W-:Y:S01]  /*0b30*/  IMAD.HI.U32 R10, R4.reuse, -0x2daee0ad, RZ ;  /* 0xd2511f53040a7827 */ /* 0x040fe200078e00ff */
[----:B------:R-:W-:Y:S01]  /*0b40*/  LOP3.LUT R8, R9, UR22, R8, 0x96, !PT ;  /* 0x0000001609087c12 */ /* 0x000fe2000f8e9608 */
[----:B------:R-:W4:Y:S01]  /*0b50*/  LDCU.64 UR16, c[0x0][0x380] ;  /* 0x00007000ff1077ac */ /* 0x000f220008000a00 */
        /* <DEDUP_REMOVED lines=33> */
[----:B------:R-:W-:Y:S01]  /*0d70*/  IMAD R8, R7, -0x20, R13 ;  /* 0xffffffe007087824 */ /* 0x000fe200078e020d */
[----:B------:R-:W-:Y:S01]  /*0d80*/  LOP3.LUT R9, R12, UR31, R9, 0x96, !PT ;  /* 0x0000001f0c097c12 */ /* 0x000fe2000f8e9609 */
[----:B------:R-:W-:Y:S01]  /*0d90*/  IMAD.SHL.U32 R3, R3, 0x2, RZ ;  /* 0x0000000203037824 */ /* 0x000fe200078e00ff */
[----:B------:R-:W-:Y:S01]  /*0da0*/  PRMT R12, R66, 0x7632, R12 ;  /* 0x00007632420c7816 */ /* 0x000fe2000000000c */
[----:B------:R-:W-:Y:S01]  /*0db0*/  IMAD R10, R10, -0x326172a9, RZ ;  /* 0xcd9e8d570a0a7824 */ /* 0x000fe200078e02ff */
[----:B------:R-:W-:Y:S01]  /*0dc0*/  VIMNMX R8, PT, PT, RZ, R8, !PT ;  /* 0x00000008ff087248 */ /* 0x000fe20007fe0100 */
[----:B------:R-:W-:Y:S01]  /*0dd0*/  IMAD.HI.U32 R7, R9, -0x326172a9, RZ ;  /* 0xcd9e8d5709077827 */ /* 0x000fe200078e00ff */
[----:B------:R-:W-:Y:S02]  /*0de0*/  LOP3.LUT R3, R3, 0xffffff00, RZ, 0xc0, !PT ;  /* 0xffffff0003037812 */ /* 0x000fe400078ec0ff */
[----:B------:R-:W-:Y:S01]  /*0df0*/  VIMNMX R8, PT, PT, R8, 0x20, PT ;  /* 0x0000002008087848 */ /* 0x000fe20003fe0100 */
[----:B------:R-:W-:Y:S01]  /*0e00*/  IMAD R11, R4, -0x2daee0ad, RZ ;  /* 0xd2511f53040b7824 */ /* 0x000fe200078e02ff */
[----:B------:R-:W-:Y:S01]  /*0e10*/  LOP3.LUT R18, R10, UR32, R7, 0x96, !PT ;  /* 0x000000200a127c12 */ /* 0x000fe2000f8e9607 */
[----:B------:R-:W-:Y:S01]  /*0e20*/  IMAD.HI.U32 R4, R5, -0x2daee0ad, RZ ;  /* 0xd2511f5305047827 */ /* 0x000fe200078e00ff */
[----:B------:R-:W-:-:S02]  /*0e30*/  LEA R7, R2, R3, 0x3 ;  /* 0x0000000302077211 */ /* 0x000fc400078e18ff */
[----:B------:R-:W-:Y:S01]  /*0e40*/  PRMT R13, R61, 0x7632, R13 ;  /* 0x000076323d0d7816 */ /* 0x000fe2000000000d */
[----:B------:R-:W-:Y:S01]  /*0e50*/  IMAD R2, R8, 0x8, R3 ;  /* 0x0000000808027824 */ /* 0x000fe200078e0203 */
[----:B------:R-:W-:Y:S01]  /*0e60*/  I2FP.F32.U32 R8, R7 ;  /* 0x0000000700087245 */ /* 0x000fe20000201000 */
[----:B------:R-:W-:Y:S01]  /*0e70*/  IMAD R10, R9, -0x326172a9, RZ ;  /* 0xcd9e8d57090a7824 */ /* 0x000fe200078e02ff */
[----:B------:R-:W-:Y:S01]  /*0e80*/  LOP3.LUT R20, R11, UR33, R4, 0x96, !PT ;  /* 0x000000210b147c12 */ /* 0x000fe2000f8e9604 */
[----:B------:R-:W-:Y:S01]  /*0e90*/  IMAD R5, R5, -0x2daee0ad, RZ ;  /* 0xd2511f5305057824 */ /* 0x000fe200078e02ff */
[----:B------:R-:W-:Y:S01]  /*0ea0*/  PRMT R7, R56, 0x7632, R7 ;  /* 0x0000763238077816 */ /* 0x000fe20000000007 */
[----:B------:R-:W-:Y:S01]  /*0eb0*/  IMAD.HI.U32 R4, R18, -0x2daee0ad, RZ ;  /* 0xd2511f5312047827 */ /* 0x000fe200078e00ff */
[----:B------:R-:W0:Y:S01]  /*0ec0*/  MUFU.RCP R8, R8 ;  /* 0x0000000800087308 */ /* 0x000e220000001000 */
[----:B------:R-:W-:Y:S02]  /*0ed0*/  PRMT R11, R62, 0x7632, R11 ;  /* 0x000076323e0b7816 */ /* 0x000fe4000000000b */
[----:B------:R-:W-:Y:S01]  /*0ee0*/  IMAD.HI.U32 R9, R20, -0x326172a9, RZ ;  /* 0xcd9e8d5714097827 */ /* 0x000fe200078e00ff */
[----:B------:R-:W-:-:S02]  /*0ef0*/  LOP3.LUT R3, R5, UR35, R4, 0x96, !PT ;  /* 0x0000002305037c12 */ /* 0x000fc4000f8e9604 */
[----:B------:R-:W-:Y:S01]  /*0f00*/  LOP3.LUT R5, R6, 0x3, RZ, 0xc0, !PT ;  /* 0x0000000306057812 */ /* 0x000fe200078ec0ff */
[----:B------:R-:W-:Y:S01]  /*0f10*/  IMAD.MOV.U32 R17, RZ, RZ, RZ ;  /* 0x000000ffff117224 */ /* 0x000fe200078e00ff */
[--C-:B------:R-:W-:Y:S01]  /*0f20*/  LOP3.LUT R4, R10, UR34, R9.reuse, 0x96, !PT ;  /* 0x000000220a047c12 */ /* 0x100fe2000f8e9609 */
[----:B------:R-:W-:Y:S01]  /*0f30*/  IMAD R18, R18, -0x2daee0ad, RZ ;  /* 0xd2511f5312127824 */ /* 0x000fe200078e02ff */
[----:B------:R-:W-:Y:S01]  /*0f40*/  PRMT R6, R52, 0x7632, R6 ;  /* 0x0000763234067816 */ /* 0x000fe20000000006 */
[----:B------:R-:W-:Y:S01]  /*0f50*/  IMAD R20, R20, -0x326172a9, RZ ;  /* 0xcd9e8d5714147824 */ /* 0x000fe200078e02ff */
[----:B------:R-:W-:Y:S02]  /*0f60*/  PRMT R9, R63, 0x7632, R9 ;  /* 0x000076323f097816 */ /* 0x000fe40000000009 */
[----:B-1234-:R-:W-:-:S07]  /*0f70*/  PRMT R10, R67, 0x7632, R10 ;  /* 0x00007632430a7816 */ /* 0x01efce000000000a */
.L_x_10751:
[----:B-1----:R-:W1:Y:S01]  /*0f80*/  @UP0 LDCU.64 UR4, c[0x0][0x3e0] ;  /* 0x00007c00ff0407ac */ /* 0x002e620008000a00 */
[----:B------:R-:W-:Y:S01]  /*0f90*/  PLOP3.LUT P0, PT, PT, PT, UP0, 0x80, 0x8 ;  /* 0x000000000008781c */ /* 0x000fe20003f0f008 */
[----:B-1----:R-:W-:-:S06]  /*0fa0*/  @UP0 UIMAD.WIDE UR4, UR10, 0x2, UR4 ;  /* 0x000000020a0408a5 */ /* 0x002fcc000f8e0204 */
[----:B0-234-:R-:W-:Y:S01]  /*0fb0*/  MOV R100, UR4 ;  /* 0x0000000400647c02 */ /* 0x01dfe20008000f00 */
        /* <DEDUP_REMOVED lines=11> */
[----:B------:R-:W-:-:S05]  /*1070*/  IMAD.U32 R123, RZ, RZ, UR5 ;  /* 0x00000005ff7b7e24 */ /* 0x000fca000f8e00ff */
[----:B-1----:R-:W-:-:S04]  /*1080*/  LEA.HI.SX32 R123, R123, R124, 0x1d ;  /* 0x0000007c7b7b7211 */ /* 0x002fc800078feaff */
[----:B------:R-:W-:Y:S02]  /*1090*/  MOV R127, R123 ;  /* 0x0000007b007f7202 */ /* 0x000fe40000000f00 */
[----:B--2---:R-:W-:-:S13]  /*10a0*/  @P0 R2UR UR11, R100 ;  /* 0x00000000640b02ca */ /* 0x004fda00000e0000 */
[----:B------:R-:W-:Y:S01]  /*10b0*/  @UP0 USHF.L.U32 UR4, UR11, 0x10, URZ ;  /* 0x000000100b040899 */ /* 0x000fe200080006ff */
[----:B------:R-:W-:Y:S11]  /*10c0*/  @!P1 BRA `(.L_x_10323) ;  /* 0x0000005000bc9947 */ /* 0x000ff60003800000 */
        /* <DEDUP_REMOVED lines=8> */
[----:B------:R1:W5:Y:S04]  /*1150*/  LDG.E.128 R24, desc[UR6][R126.64] ;  /* 0x000000067e187981 */ /* 0x000368000c1e1d00 */
[----:B------:R1:W5:Y:S01]  /*1160*/  LDG.E.128 R104, desc[UR6][R126.64+0x10] ;  /* 0x000010067e687981 */ /* 0x000362000c1e1d00 */
[----:B------:R-:W-:Y:S01]  /*1170*/  ISETP.NE.AND P0, PT, R5, 0x1, PT ;  /* 0x000000010500780c */ /* 0x000fe20003f05270 */
[----:B------:R-:W-:Y:S01]  /*1180*/  BSSY.RECONVERGENT B1, `(.L_x_10325) ;  /* 0x000004b000017945 */ /* 0x000fe20003800200 */
[----:B------:R-:W-:Y:S01]  /*1190*/  IMAD.MOV.U32 R128, RZ, RZ, 0x2 ;  /* 0x00000002ff807424 */ /* 0x000fe200078e00ff */
[----:B------:R-:W-:Y:S01]  /*11a0*/  MOV R132, R18 ;  /* 0x0000001200847202 */ /* 0x000fe20000000f00 */
[----:B------:R-:W-:-:S09]  /*11b0*/  IMAD.MOV.U32 R129, RZ, RZ, R20 ;  /* 0x000000ffff817224 */ /* 0x000fd200078e0014 */
[----:B-1----:R-:W-:Y:S05]  /*11c0*/  @!P0 BRA `(.L_x_10326) ;  /* 0x0000000400188947 */ /* 0x002fea0003800000 */
[----:B------:R-:W-:-:S05]  /*11d0*/  IMAD.MOV.U32 R126, RZ, RZ, 0x2 ;  /* 0x00000002ff7e7424 */ /* 0x000fca00078e00ff */
[----:B------:R-:W-:-:S05]  /*11e0*/  VIADDMNMX.U32 R126, R5, 0xfffffffe, R126, PT ;  /* 0xfffffffe057e7846 */ /* 0x000fca000380007e */
[----:B------:R-:W-:-:S04]  /*11f0*/  IMAD.SHL.U32 R128, R126, 0x4, RZ ;  /* 0x000000047e807824 */ /* 0x000fc800078e00ff */
[----:B------:R-:W1:Y:S02]  /*1200*/  LDC R126, c[0x2][R128] ;  /* 0x00800000807e7b82 */ /* 0x000e640000000800 */
[----:B-1----:R-:W-:-:S04]  /*1210*/  SHF.R.S32.HI R127, RZ, 0x1f, R126 ;  /* 0x0000001fff7f7819 */ /* 0x002fc8000001147e */
.L_x_33868:
[----:B0-----:R-:W-:Y:S05]  /*1220*/  BRX R126 -0x1230                                       (*"BRANCH_TARGETS .L_x_33869,.L_x_33870,.L_x_33871"*) ;  /* 0xffffffec7e747949 */ /* 0x001fea000383ffff */
.L_x_33871:
[----:B------:R-:W-:Y:S01]  /*1230*/  IADD3 R128, PT, PT, R5, 0x1, RZ ;  /* 0x0000000105807810 */ /* 0x000fe20007ffe0ff */
[----:B------:R-:W-:Y:S02]  /*1240*/  IMAD.MOV.U32 R132, RZ, RZ, R18 ;  /* 0x000000ffff847224 */ /* 0x000fe400078e0012 */
[----:B------:R-:W-:Y:S01]  /*1250*/  IMAD.MOV.U32 R129, RZ, RZ, R4 ;  /* 0x000000ffff817224 */ /* 0x000fe200078e0004 */
[----:B------:R-:W-:Y:S06]  /*1260*/  BRA `(.L_x_10326) ;  /* 0x0000000000f07947 */ /* 0x000fec0003800000 */
.L_x_33869:
[----:B------:R-:W-:Y:S01]  /*1270*/  MOV R132, R18 ;  /* 0x0000001200847202 */ /* 0x000fe20000000f00 */
[----:B------:R-:W-:Y:S02]  /*1280*/  IMAD.MOV.U32 R128, RZ, RZ, 0x3 ;  /* 0x00000003ff807424 */ /* 0x000fe400078e00ff */
[----:B------:R-:W-:Y:S01]  /*1290*/  IMAD.MOV.U32 R129, RZ, RZ, R3 ;  /* 0x000000ffff817224 */ /* 0x000fe200078e0003 */
[----:B------:R-:W-:Y:S06]  /*12a0*/  BRA `(.L_x_10326) ;  /* 0x0000000000e07947 */ /* 0x000fec0003800000 */
.L_x_33870:
        /* <DEDUP_REMOVED lines=13> */
.L_x_10328:
[----:B------:R-:W-:Y:S05]  /*1380*/  BSYNC.RECONVERGENT B2 ;  /* 0x0000000000027941 */ /* 0x000fea0003800200 */
.L_x_10327:
        /* <DEDUP_REMOVED lines=42> */
.L_x_10326:
[----:B0-----:R-:W-:Y:S05]  /*1630*/  BSYNC.RECONVERGENT B1 ;  /* 0x0000000000017941 */ /* 0x001fea0003800200 */
.L_x_10325:
        /* <DEDUP_REMOVED lines=12> */
[----:B-1----:R-:W-:-:S04]  /*1700*/  FSETP.GTU.FTZ.AND P0, PT, R126, R133, PT ;  /* 0x000000857e00720b */ /* 0x002fc80003f1c000 */
[----:B------:R-:W-:Y:S02]  /*1710*/  FSEL R127, R127, RZ, !P0 ;  /* 0x000000ff7f7f7208 */ /* 0x000fe40004000000 */
[----:B------:R-:W-:-:S03]  /*1720*/  PLOP3.LUT P0, PT, P0, PT, PT, 0x8, 0x80 ;  /* 0x000000000080781c */ /* 0x000fc6000070e170 */
[----:B------:R-:W-:Y:S01]  /*1730*/  FADD.FTZ R24, R24, R127 ;  /* 0x0000007f18187221 */ /* 0x000fe20000010000 */
[----:B------:R-:W-:Y:S01]  /*1740*/  HFMA2 R127, -RZ, RZ, 0, 1.1920928955078125e-07 ;  /* 0x00000002ff7f7431 */ /* 0x000fe200000001ff */
[----:B------:R-:W-:Y:S01]  /*1750*/  P2R R135, PR, RZ, 0x1 ;  /* 0x00000001ff877803 */ /* 0x000fe20000000000 */
        /* <DEDUP_REMOVED lines=9> */
.L_x_10331:
        /* <DEDUP_REMOVED lines=13> */
.L_x_10333:
[----:B------:R-:W-:Y:S05]  /*18c0*/  BSYNC.RECONVERGENT B2 ;  /* 0x0000000000027941 */ /* 0x000fea0003800200 */
.L_x_10332:
        /* <DEDUP_REMOVED lines=43> */
.L_x_10330:
[----:B------:R-:W-:Y:S05]  /*1b80*/  BSYNC.RECONVERGENT B1 ;  /* 0x0000000000017941 */ /* 0x000fea0003800200 */
.L_x_10329:
        /* <DEDUP_REMOVED lines=22> */
.L_x_10336:
        /* <DEDUP_REMOVED lines=13> */
.L_x_10338:
[----:B------:R-:W-:Y:S05]  /*1dc0*/  BSYNC.RECONVERGENT B2 ;  /* 0x0000000000027941 */ /* 0x000fea0003800200 */
.L_x_10337:
        /* <DEDUP_REMOVED lines=43> */
.L_x_10335:
[----:B------:R-:W-:Y:S05]  /*2080*/  BSYNC.RECONVERGENT B1 ;  /* 0x0000000000017941 */ /* 0x000fea0003800200 */
.L_x_10334:
[----:B------:R-:W-:Y:S01]  /*2090*/  I2FP.F32.U32 R5, R5 ;  /* 0x0000000500057245 */ /* 0x000fe20000201000 */
[C---:B------:R-:W-:Y:S01]  /*20a0*/  IMAD.U32 R126, R101.reuse, 0x10000, RZ ;  /* 0x00010000657e7824 */ /* 0x040fe200078e00ff */
[----:B------:R-:W-:Y:S01]  /*20b0*/  ISETP.NE.AND P2, PT, R128, 0x1, PT ;  /* 0x000000018000780c */ /* 0x000fe20003f45270 */
[----:B------:R-:W-:Y:S01]  /*20c0*/  BSSY.RECONVERGENT B1, `(.L_x_10339) ;  /* 0x000004d000017945 */ /* 0x000fe20003800200 */
[----:B------:R-:W-:Y:S01]  /*20d0*/  PRMT R130, R101, 0x7632, R130 ;  /* 0x0000763265827816 */ /* 0x000fe20000000082 */
        /* <DEDUP_REMOVED lines=18> */
.L_x_10341:
        /* <DEDUP_REMOVED lines=13> */
.L_x_10343:
[----:B------:R-:W-:Y:S05]  /*22d0*/  BSYNC.RECONVERGENT B2 ;  /* 0x0000000000027941 */ /* 0x000fea0003800200 */
.L_x_10342:
        /* <DEDUP_REMOVED lines=43> */
.L_x_10340:
[----:B------:R-:W-:Y:S05]  /*2590*/  BSYNC.RECONVERGENT B1 ;  /* 0x0000000000017941 */ /* 0x000fea0003800200 */
.L_x_10339:
        /* <DEDUP_REMOVED lines=22> */
.L_x_10346:
        /* <DEDUP_REMOVED lines=13> */
.L_x_10348:
[----:B------:R-:W-:Y:S05]  /*27d0*/  BSYNC.RECONVERGENT B2 ;  /* 0x0000000000027941 */ /* 0x000fea0003800200 */
.L_x_10347:
        /* <DEDUP_REMOVED lines=43> */
.L_x_10345:
[----:B------:R-:W-:Y:S05]  /*2a90*/  BSYNC.RECONVERGENT B1 ;  /* 0x0000000000017941 */ /* 0x000fea0003800200 */
.L_x_10344:
[----:B------:R-:W-:Y:S01]  /*2aa0*/  I2FP.F32.U32 R5, R5 ;  /* 0x0000000500057245 */ /* 0x000fe20000201000 */
[----:B------:R-:W-:Y:S01]  /*2ab0*/  IMAD.U32 R101, R102, 0x10000, RZ ;  /* 0x0001000066657824 */ /* 0x000fe200078e00ff */
[----:B------:R-:W-:Y:S01]  /*2ac0*/  ISETP.NE.AND P4, PT, R126, 0x1, PT ;  /* 0x000000017e00780c */ /* 0x000fe20003f85270 */
[----:B------:R-:W-:Y:S01]  /*2ad0*/  BSSY.RECONVERGENT B1, `(.L_x_10349) ;  /* 0x000004d000017945 */ /* 0x000fe20003800200 */
[----:B------:R-:W-:Y:S01]  /*2ae0*/  PRMT R102, R102, 0x7632, R102 ;  /* 0x0000763266667816 */ /* 0x000fe20000000066 */
        /* <DEDUP_REMOVED lines=18> */
.L_x_10351:
        /* <DEDUP_REMOVED lines=13> */
.L_x_10353:
[----:B------:R-:W-:Y:S05]  /*2ce0*/  BSYNC.RECONVERGENT B2 ;  /* 0x0000000000027941 */ /* 0x000fea0003800200 */
.L_x_10352:
        /* <DEDUP_REMOVED lines=43> */
.L_x_10350:
[----:B------:R-:W-:Y:S05]  /*2fa0*/  BSYNC.RECONVERGENT B1 ;  /* 0x0000000000017941 */ /* 0x000fea0003800200 */
.L_x_10349:
[----:B------:R-:W-:Y:S01]  /*2fb0*/  I2FP.F32.U32 R5, R5 ;  /* 0x0000000500057245 */ /* 0x000fe20000201000 */
[----:B------:R-:W-:Y:S01]  /*2fc0*/  IMAD.U32 R102, R102, 0x10000, RZ ;  /* 0x0001000066667824 */ /* 0x000fe200078e00ff */
        /* <DEDUP_REMOVED lines=20> */
.L_x_10356:
        /* <DEDUP_REMOVED lines=13> */
.L_x_10358:
[----:B------:R-:W-:Y:S05]  /*31e0*/  BSYNC.RECONVERGENT B2 ;  /* 0x0000000000027941 */ /* 0x000fea0003800200 */
.L_x_10357:
        /* <DEDUP_REMOVED lines=43> */
.L_x_10355:
[----:B------:R-:W-:Y:S05]  /*34a0*/  BSYNC.RECONVERGENT B1 ;  /* 0x0000000000017941 */ /* 0x000fea0003800200 */
.L_x_10354:
        /* <DEDUP_REMOVED lines=23> */
.L_x_10361:
        /* <DEDUP_REMOVED lines=15> */
.L_x_10363:
[----:B------:R-:W-:Y:S05]  /*3710*/  BSYNC.RECONVERGENT B2 ;  /* 0x0000000000027941 */ /* 0x000fea0003800200 */
.L_x_10362:
        /* <DEDUP_REMOVED lines=43> */
.L_x_10360:
[----:B------:R-:W-:Y:S05]  /*39d0*/  BSYNC.RECONVERGENT B1 ;  /* 0x0000000000017941 */ /* 0x000fea0003800200 */
.L_x_10359:
[----:B------:R-:W-:Y:S01]  /*39e0*/  I2FP.F32.U32 R101, R101 ;  /* 0x0000006500657245 */ /* 0x000fe20000201000 */
[----:B------:R-:W-:-:S04]  /*39f0*/  IMAD.U32 R128, R128, 0x10000, RZ ;  /* 0x0001000080807824 */ /* 0x000fc800078e00ff */
[----:B------:R-:W-:Y:S01]  /*3a00*/  FFMA.FTZ R134, R101, R134, 1.1641532182693481445e-10 ;  /* 0x2f00000065867423 */ /* 0x000fe20000010086 */
[----:B------:R-:W-:-:S04]  /*3a10*/  FMUL.FTZ R101, R128, UR4 ;  /* 0x0000000480657c20 */ /* 0x000fc80008410000 */
[----:B------:R-:W-:Y:S01]  /*3a20*/  FMUL.FTZ R101, R101, R18 ;  /* 0x0000001265657220 */ /* 0x000fe20000410000 */
[----:B------:R-:W-:-:S04]  /*3a30*/  FSETP.GTU.FTZ.AND P6, PT, R134, R133, PT ;  /* 0x000000858600720b */ /* 0x000fc80003fdc000 */
[----:B------:R-:W-:Y:S02]  /*3a40*/  FSEL R18, R101, RZ, !P6 ;  /* 0x000000ff65127208 */ /* 0x000fe40007000000 */
[----:B------:R-:W-:-:S03]  /*3a50*/  PLOP3.LUT P6, PT, P6, PT, PT, 0x8, 0x80 ;  /* 0x000000000080781c */ /* 0x000fc600037ce170 */
[----:B------:R-:W-:Y:S01]  /*3a60*/  FADD.FTZ R107, R107, R18 ;  /* 0x000000126b6b7221 */ /* 0x000fe20000010000 */
[----:B------:R-:W-:Y:S09]  /*3a70*/  BRA `(.L_x_10364) ;  /* 0x0000002400f87947 */ /* 0x000ff20003800000 */
.L_x_10324:
        /* <DEDUP_REMOVED lines=16> */
.L_x_10367:
        /* <DEDUP_REMOVED lines=13> */
.L_x_10369:
[----:B0-----:R-:W-:Y:S05]  /*3c50*/  BSYNC.RECONVERGENT B2 ;  /* 0x0000000000027941 */ /* 0x001fea0003800200 */
.L_x_10368:
        /* <DEDUP_REMOVED lines=38> */
[----:B------:R-:W-:-:S03]  /*3ec0*/  LOP3.LUT R4, R26, UR34, R105, 0x96, !PT ;  /* 0x000000221a047c12 */ /* 0x000fc6000f8e9669 */
[----:B------:R-:W-:Y:S01]  /*3ed0*/  IMAD.MOV.U32 R20, RZ, RZ, R104 ;  /* 0x000000ffff147224 */ /* 0x000fe200078e0068 */
[----:B------:R-:W-:Y:S01]  /*3ee0*/  LOP3.LUT R3, R24, UR35, R133, 0x96, !PT ;  /* 0x0000002318037c12 */ /* 0x000fe2000f8e9685 */
[----:B------:R-:W-:-:S07]  /*3ef0*/  IMAD.MOV.U32 R24, RZ, RZ, R18 ;  /* 0x000000ffff187224 */ /* 0x000fce00078e0012 */
.L_x_10366:
[----:B0-----:R-:W-:Y:S05]  /*3f00*/  BSYNC.RECONVERGENT B1 ;  /* 0x0000000000017941 */ /* 0x001fea0003800200 */
.L_x_10365:
[----:B------:R-:W0:Y:S01]  /*3f10*/  LDC R26, c[0x0][0x404] ;  /* 0x00010100ff1a7b82 */ /* 0x000e220000000800 */
[----:B------:R-:W-:Y:S01]  /*3f20*/  ISETP.NE.AND P0, PT, R27, 0x1, PT ;  /* 0x000000011b00780c */ /* 0x000fe20003f05270 */
[----:B------:R-:W-:Y:S01]  /*3f30*/  IMAD.MOV.U32 R107, RZ, RZ, 0x2f800000 ;  /* 0x2f800000ff6b7424 */ /* 0x000fe200078e00ff */
[----:B------:R-:W-:Y:S01]  /*3f40*/  I2FP.F32.U32 R24, R24 ;  /* 0x0000001800187245 */ /* 0x000fe20000201000 */
[----:B------:R-:W-:Y:S01]  /*3f50*/  BSSY.RECONVERGENT B1, `(.L_x_10370) ;  /* 0x000004d000017945 */ /* 0x000fe20003800200 */
[----:B------:R-:W-:-:S03]  /*3f60*/  MOV R104, 0x2 ;  /* 0x0000000200687802 */ /* 0x000fc60000000f00 */
[----:B------:R-:W1:Y:S01]  /*3f70*/  LDC R18, c[0x0][0x408] ;  /* 0x00010200ff127b82 */ /* 0x000e620000000800 */
[----:B------:R-:W-:Y:S01]  /*3f80*/  FFMA.FTZ R5, R24, R107, 1.1641532182693481445e-10 ;  /* 0x2f00000018057423 */ /* 0x000fe2000001006b */
[C---:B-----5:R-:W-:Y:S01]  /*3f90*/  IMAD.U32 R24, R100.reuse, 0x10000, RZ ;  /* 0x0001000064187824 */ /* 0x060fe200078e00ff */
[----:B------:R-:W-:-:S03]  /*3fa0*/  PRMT R100, R100, 0x7632, R100 ;  /* 0x0000763264647816 */ /* 0x000fc60000000064 */
[----:B------:R-:W-:Y:S01]  /*3fb0*/  FMUL.FTZ R25, R24, UR4 ;  /* 0x0000000418197c20 */ /* 0x000fe20008410000 */
[----:B0-----:R-:W-:Y:S01]  /*3fc0*/  FSETP.LE.FTZ.AND P1, PT, R5, R26, PT ;  /* 0x0000001a0500720b */ /* 0x001fe20003f33000 */
[----:B------:R-:W-:-:S03]  /*3fd0*/  IMAD.MOV.U32 R5, RZ, RZ, R20 ;  /* 0x000000ffff057224 */ /* 0x000fc600078e0014 */
[----:B------:R-:W-:Y:S01]  /*3fe0*/  P2R R135, PR, RZ, 0x2 ;  /* 0x00000002ff877803 */ /* 0x000fe20000000000 */
[----:B-1----:R-:W-:Y:S01]  /*3ff0*/  FMUL.FTZ R128, R25, R18 ;  /* 0x0000001219807220 */ /* 0x002fe20000410000 */
        /* <DEDUP_REMOVED lines=9> */
.L_x_10372:
        /* <DEDUP_REMOVED lines=13> */
.L_x_10374:
[----:B------:R-:W-:Y:S05]  /*4160*/  BSYNC.RECONVERGENT B2 ;  /* 0x0000000000027941 */ /* 0x000fea0003800200 */
.L_x_10373:
        /* <DEDUP_REMOVED lines=43> */
.L_x_10371:
[----:B------:R-:W-:Y:S05]  /*4420*/  BSYNC.RECONVERGENT B1 ;  /* 0x0000000000017941 */ /* 0x000fea0003800200 */
.L_x_10370:
[----:B------:R-:W-:Y:S01]  /*4430*/  I2FP.F32.U32 R24, R5 ;  /* 0x0000000500187245 */ /* 0x000fe20000201000 */
[----:B------:R-:W-:Y:S01]  /*4440*/  IMAD.U32 R100, R100, 0x10000, RZ ;  /* 0x0001000064647824 */ /* 0x000fe200078e00ff */
[----:B------:R-:W-:Y:S01]  /*4450*/  ISETP.NE.AND P1, PT, R104, 0x1, PT ;  /* 0x000000016800780c */ /* 0x000fe20003f25270 */
[----:B------:R-:W-:Y:S01]  /*4460*/  BSSY.RECONVERGENT B1, `(.L_x_10375) ;  /* 0x0000049000017945 */ /* 0x000fe20003800200 */
[----:B------:R-:W-:Y:S02]  /*4470*/  IMAD.MOV.U32 R25, RZ, RZ, R20 ;  /* 0x000000ffff197224 */ /* 0x000fe400078e0014 */
[----:B------:R-:W-:-:S05]  /*4480*/  FFMA.FTZ R5, R24, R107, 1.1641532182693481445e-10 ;  /* 0x2f00000018057423 */ /* 0x000fca000001006b */
[----:B------:R-:W-:Y:S01]  /*4490*/  FSETP.LE.FTZ.AND P0, PT, R5, R26, PT ;  /* 0x0000001a0500720b */ /* 0x000fe20003f13000 */
[----:B------:R-:W-:Y:S01]  /*44a0*/  FMUL.FTZ R5, R100, UR4 ;  /* 0x0000000464057c20 */ /* 0x000fe20008410000 */
[----:B------:R-:W-:-:S03]  /*44b0*/  HFMA2 R100, -RZ, RZ, 0, 1.1920928955078125e-07 ;  /* 0x00000002ff647431 */ /* 0x000fc600000001ff */
[----:B------:R-:W-:Y:S01]  /*44c0*/  FMUL.FTZ R126, R5, R18 ;  /* 0x00000012057e7220 */ /* 0x000fe20000410000 */
        /* <DEDUP_REMOVED lines=9> */
.L_x_10377:
        /* <DEDUP_REMOVED lines=13> */
.L_x_10379:
[----:B------:R-:W-:Y:S05]  /*4630*/  BSYNC.RECONVERGENT B2 ;  /* 0x0000000000027941 */ /* 0x000fea0003800200 */
.L_x_10378:
        /* <DEDUP_REMOVED lines=43> */
.L_x_10376:
[----:B------:R-:W-:Y:S05]  /*48f0*/  BSYNC.RECONVERGENT B1 ;  /* 0x0000000000017941 */ /* 0x000fea0003800200 */
.L_x_10375:
[----:B------:R-:W-:Y:S01]  /*4900*/  ISETP.NE.AND P2, PT, R100, 0x1, PT ;  /* 0x000000016400780c */ /* 0x000fe20003f45270 */
[----:B------:R-:W-:Y:S01]  /*4910*/  BSSY.RECONVERGENT B1, `(.L_x_10380) ;  /* 0x000004c000017945 */ /* 0x000fe20003800200 */
[----:B------:R-:W-:Y:S01]  /*4920*/  I2FP.F32.U32 R24, R25 ;  /* 0x0000001900187245 */ /* 0x000fe20000201000 */
[----:B------:R-:W-:Y:S01]  /*4930*/  HFMA2 R25, -RZ, RZ, 0, 1.1920928955078125e-07 ;  /* 0x00000002ff197431 */ /* 0x000fe200000001ff */
[----:B------:R-:W-:-:S03]  /*4940*/  PRMT R27, R101, 0x7632, R27 ;  /* 0x00007632651b7816 */ /* 0x000fc6000000001b */
[----:B------:R-:W-:Y:S01]  /*4950*/  FFMA.FTZ R5, R24, R107, 1.1641532182693481445e-10 ;  /* 0x2f00000018057423 */ /* 0x000fe2000001006b */
[----:B------:R-:W-:-:S04]  /*4960*/  IMAD.U32 R24, R101, 0x10000, RZ ;  /* 0x0001000065187824 */ /* 0x000fc800078e00ff */
[----:B------:R-:W-:Y:S01]  /*4970*/  FMUL.FTZ R127, R24, UR4 ;  /* 0x00000004187f7c20 */ /* 0x000fe20008410000 */
[----:B------:R-:W-:Y:S01]  /*4980*/  FSETP.LE.FTZ.AND P1, PT, R5, R26, PT ;  /* 0x0000001a0500720b */ /* 0x000fe20003f33000 */
[----:B------:R-:W-:Y:S02]  /*4990*/  IMAD.MOV.U32 R5, RZ, RZ, R20 ;  /* 0x000000ffff057224 */ /* 0x000fe400078e0014 */
        /* <DEDUP_REMOVED lines=10> */
.L_x_10382:
        /* <DEDUP_REMOVED lines=13> */
.L_x_10384:
[----:B------:R-:W-:Y:S05]  /*4b10*/  BSYNC.RECONVERGENT B2 ;  /* 0x0000000000027941 */ /* 0x000fea0003800200 */
.L_x_10383:
        /* <DEDUP_REMOVED lines=43> */
.L_x_10381:
[----:B------:R-:W-:Y:S05]  /*4dd0*/  BSYNC.RECONVERGENT B1 ;  /* 0x0000000000017941 */ /* 0x000fea0003800200 */
.L_x_10380:
        /* <DEDUP_REMOVED lines=8> */
[----:B------:R-:W-:Y:S01]  /*4e60*/  FSETP.LE.FTZ.AND P2, PT, R5, R26, PT ;  /* 0x0000001a0500720b */ /* 0x000fe20003f53000 */
        /* <DEDUP_REMOVED lines=10> */
.L_x_10387:
        /* <DEDUP_REMOVED lines=13> */
.L_x_10389:
[----:B------:R-:W-:Y:S05]  /*4fe0*/  BSYNC.RECONVERGENT B2 ;  /* 0x0000000000027941 */ /* 0x000fea0003800200 */
.L_x_10388:
        /* <DEDUP_REMOVED lines=43> */
.L_x_10386:
[----:B------:R-:W-:Y:S05]  /*52a0*/  BSYNC.RECONVERGENT B1 ;  /* 0x0000000000017941 */ /* 0x000fea0003800200 */
.L_x_10385:
[----:B------:R-:W-:Y:S01]  /*52b0*/  ISETP.NE.AND P4, PT, R100, 0x1, PT ;  /* 0x000000016400780c */ /* 0x000fe20003f85270 */
[----:B------:R-:W-:Y:S01]  /*52c0*/  BSSY.RECONVERGENT B1, `(.L_x_10390) ;  /* 0x000004c000017945 */ /* 0x000fe20003800200 */
[----:B------:R-:W-:Y:S01]  /*52d0*/  I2FP.F32.U32 R24, R5 ;  /* 0x0000000500187245 */ /* 0x000fe20000201000 */
[----:B------:R-:W-:-:S04]  /*52e0*/  HFMA2 R101, -RZ, RZ, 0, 1.1920928955078125e-07 ;  /* 0x00000002ff657431 */ /* 0x000fc800000001ff */
[----:B------:R-:W-:Y:S01]  /*52f0*/  FFMA.FTZ R5, R24, R107, 1.1641532182693481445e-10 ;  /* 0x2f00000018057423 */ /* 0x000fe2000001006b */
[C---:B------:R-:W-:Y:S01]  /*5300*/  IMAD.U32 R24, R102.reuse, 0x10000, RZ ;  /* 0x0001000066187824 */ /* 0x040fe200078e00ff */
[----:B------:R-:W-:-:S03]  /*5310*/  PRMT R102, R102, 0x7632, R102 ;  /* 0x0000763266667816 */ /* 0x000fc60000000066 */
        /* <DEDUP_REMOVED lines=13> */
.L_x_10392:
        /* <DEDUP_REMOVED lines=13> */
.L_x_10394:
[----:B------:R-:W-:Y:S05]  /*54c0*/  BSYNC.RECONVERGENT B2 ;  /* 0x0000000000027941 */ /* 0x000fea0003800200 */
.L_x_10393:
        /* <DEDUP_REMOVED lines=43> */
.L_x_10391:
[----:B------:R-:W-:Y:S05]  /*5780*/  BSYNC.RECONVERGENT B1 ;  /* 0x0000000000017941 */ /* 0x000fea0003800200 */
.L_x_10390:
[----:B------:R-:W-:Y:S01]  /*5790*/  ISETP.NE.AND P5, PT, R101, 0x1, PT ;  /* 0x000000016500780c */ /* 0x000fe20003fa5270 */
[----:B------:R-:W-:Y:S01]  /*57a0*/  IMAD.U32 R102, R102, 0x10000, RZ ;  /* 0x0001000066667824 */ /* 0x000fe200078e00ff */
[----:B------:R-:W-:Y:S01]  /*57b0*/  I2FP.F32.U32 R24, R5 ;  /* 0x0000000500187245 */ /* 0x000fe20000201000 */
[----:B------:R-:W-:Y:S02]  /*57c0*/  BSSY.RECONVERGENT B1, `(.L_x_10395) ;  /* 0x0000049000017945 */ /* 0x000fe40003800200 */
[----:B------:R-:W-:Y:S01]  /*57d0*/  FMUL.FTZ R105, R102, UR4 ;  /* 0x0000000466697c20 */ /* 0x000fe20008410000 */
[----:B------:R-:W-:Y:S02]  /*57e0*/  HFMA2 R102, -RZ, RZ, 0, 1.1920928955078125e-07 ;  /* 0x00000002ff667431 */ /* 0x000fe400000001ff */
[----:B------:R-:W-:Y:S01]  /*57f0*/  FFMA.FTZ R5, R24, R107, 1.1641532182693481445e-10 ;  /* 0x2f00000018057423 */ /* 0x000fe2000001006b */
[----:B------:R-:W-:-:S04]  /*5800*/  FMUL.FTZ R105, R105, R18 ;  /* 0x0000001269697220 */ /* 0x000fc80000410000 */
        /* <DEDUP_REMOVED lines=11> */
.L_x_10397:
        /* <DEDUP_REMOVED lines=13> */
.L_x_10399:
[----:B------:R-:W-:Y:S05]  /*5990*/  BSYNC.RECONVERGENT B2 ;  /* 0x0000000000027941 */ /* 0x000fea0003800200 */
.L_x_10398:
        /* <DEDUP_REMOVED lines=43> */
.L_x_10396:
[----:B------:R-:W-:Y:S05]  /*5c50*/  BSYNC.RECONVERGENT B1 ;  /* 0x0000000000017941 */ /* 0x000fea0003800200 */
.L_x_10395:
[----:B------:R-:W-:Y:S01]  /*5c60*/  ISETP.NE.AND P6, PT, R102, 0x1, PT ;  /* 0x000000016600780c */ /* 0x000fe20003fc5270 */
[----:B------:R-:W-:Y:S01]  /*5c70*/  BSSY.RECONVERGENT B1, `(.L_x_10400) ;  /* 0x000004e000017945 */ /* 0x000fe20003800200 */
[----:B------:R-:W-:Y:S01]  /*5c80*/  I2FP.F32.U32 R24, R5 ;  /* 0x0000000500187245 */ /* 0x000fe20000201000 */
[C---:B------:R-:W-:Y:S01]  /*5c90*/  IMAD.U32 R5, R103.reuse, 0x10000, RZ ;  /* 0x0001000067057824 */ /* 0x040fe200078e00ff */
[----:B------:R-:W-:Y:S01]  /*5ca0*/  PRMT R129, R103, 0x7632, R129 ;  /* 0x0000763267817816 */ /* 0x000fe20000000081 */
[----:B------:R-:W-:Y:S02]  /*5cb0*/  IMAD.MOV.U32 R100, RZ, RZ, R20 ;  /* 0x000000ffff647224 */ /* 0x000fe400078e0014 */
[----:B------:R-:W-:Y:S01]  /*5cc0*/  FFMA.FTZ R25, R24, R107, 1.1641532182693481445e-10 ;  /* 0x2f00000018197423 */ /* 0x000fe2000001006b */
[----:B------:R-:W-:Y:S01]  /*5cd0*/  FMUL.FTZ R101, R5, UR4 ;  /* 0x0000000405657c20 */ /* 0x000fe20008410000 */
[----:B------:R-:W-:-:S03]  /*5ce0*/  HFMA2 R5, -RZ, RZ, 0, 1.1920928955078125e-07 ;  /* 0x00000002ff057431 */ /* 0x000fc600000001ff */
[----:B------:R-:W-:Y:S01]  /*5cf0*/  FMUL.FTZ R106, R101, R18 ;  /* 0x00000012656a7220 */ /* 0x000fe20000410000 */
[----:B------:R-:W-:Y:S01]  /*5d00*/  FSETP.LE.FTZ.AND P5, PT, R25, R26, PT ;  /* 0x0000001a1900720b */ /* 0x000fe20003fb3000 */
        /* <DEDUP_REMOVED lines=9> */
.L_x_10402:
        /* <DEDUP_REMOVED lines=15> */
.L_x_10404:
[----:B------:R-:W-:Y:S05]  /*5e90*/  BSYNC.RECONVERGENT B2 ;  /* 0x0000000000027941 */ /* 0x000fea0003800200 */
.L_x_10403:
        /* <DEDUP_REMOVED lines=43> */
.L_x_10401:
[----:B------:R-:W-:Y:S05]  /*6150*/  BSYNC.RECONVERGENT B1 ;  /* 0x0000000000017941 */ /* 0x000fea0003800200 */
.L_x_10400:
[----:B------:R-:W-:Y:S01]  /*6160*/  I2FP.F32.U32 R24, R100 ;  /* 0x0000006400187245 */ /* 0x000fe20000201000 */
[----:B------:R-:W-:Y:S01]  /*6170*/  IMAD.U32 R129, R129, 0x10000, RZ ;  /* 0x0001000081817824 */ /* 0x000fe200078e00ff */
[----:B------:R-:W-:Y:S02]  /*6180*/  ISETP.NE.AND P6, PT, R135, RZ, PT ;  /* 0x000000ff8700720c */ /* 0x000fe40003fc5270 */
[----:B------:R-:W-:Y:S01]  /*6190*/  FSEL R25, R126, RZ, P0 ;  /* 0x000000ff7e197208 */ /* 0x000fe20000000000 */
[----:B------:R-:W-:Y:S01]  /*61a0*/  FFMA.FTZ R107, R24, R107, 1.1641532182693481445e-10 ;  /* 0x2f000000186b7423 */ /* 0x000fe2000001006b */
[----:B------:R-:W-:Y:S01]  /*61b0*/  FMUL.FTZ R129, R129, UR4 ;  /* 0x0000000481817c20 */ /* 0x000fe20008410000 */
[----:B------:R-:W-:Y:S02]  /*61c0*/  FSEL R24, R128, RZ, P6 ;  /* 0x000000ff80187208 */ /* 0x000fe40003000000 */
[----:B------:R-:W-:Y:S01]  /*61d0*/  FSEL R27, R27, RZ, P2 ;  /* 0x000000ff1b1b7208 */ /* 0x000fe20001000000 */
[----:B------:R-:W-:Y:S01]  /*61e0*/  FMUL.FTZ R129, R129, R18 ;  /* 0x0000001281817220 */ /* 0x000fe20000410000 */
[----:B------:R-:W-:-:S02]  /*61f0*/  FSETP.GTU.FTZ.AND P6, PT, R107, R26, PT ;  /* 0x0000001a6b00720b */ /* 0x000fc40003fdc000 */
[----:B------:R-:W-:Y:S02]  /*6200*/  FSEL R26, R127, RZ, P1 ;  /* 0x000000ff7f1a7208 */ /* 0x000fe40000800000 */
[----:B------:R-:W-:Y:S02]  /*6210*/  FSEL R107, R129, RZ, !P6 ;  /* 0x000000ff816b7208 */ /* 0x000fe40007000000 */
[----:B------:R-:W-:Y:S02]  /*6220*/  PLOP3.LUT P6, PT, P6, PT, PT, 0x8, 0x80 ;  /* 0x000000000080781c */ /* 0x000fe400037ce170 */
[----:B------:R-:W-:Y:S02]  /*6230*/  FSEL R104, R104, RZ, P3 ;  /* 0x000000ff68687208 */ /* 0x000fe40001800000 */
[----:B------:R-:W-:Y:S02]  /*6240*/  FSEL R105, R105, RZ, P4 ;  /* 0x000000ff69697208 */ /* 0x000fe40002000000 */
[----:B------:R-:W-:-:S07]  /*6250*/  FSEL R106, R106, RZ, P5 ;  /* 0x000000ff6a6a7208 */ /* 0x000fce0002800000 */
.L_x_10364:
        /* <DEDUP_REMOVED lines=8> */
[----:B------:R-:W-:Y:S02]  /*62e0*/  ISETP.NE.AND P6, PT, R135, RZ, PT ;  /* 0x000000ff8700720c */ /* 0x000fe40003fc5270 */
[----:B------:R-:W-:Y:S02]  /*62f0*/  LOP3.LUT R18, R18, R102, R103, 0xfe, !PT ;  /* 0x0000006612127212 */ /* 0x000fe400078efe67 */
[----:B------:R-:W-:Y:S02]  /*6300*/  LOP3.LUT R131, R131, R127, R126, 0xfe, !PT ;  /* 0x0000007f83837212 */ /* 0x000fe400078efe7e */
[----:B------:R-:W-:Y:S02]  /*6310*/  SEL R102, RZ, 0x1, !P3 ;  /* 0x00000001ff667807 */ /* 0x000fe40005800000 */
[----:B------:R-:W-:Y:S02]  /*6320*/  SEL R127, RZ, 0x1, !P6 ;  /* 0x00000001ff7f7807 */ /* 0x000fe40007000000 */
[----:B------:R-:W-:Y:S01]  /*6330*/  LOP3.LUT R103, R131, R102, RZ, 0xfc, !PT ;  /* 0x0000006683677212 */ /* 0x000fe200078efcff */
[----:B0-----:R-:W-:Y:S01]  /*6340*/  IMAD.WIDE.U32 R128, R123, 0x20, R128 ;  /* 0x000000207b807825 */ /* 0x001fe200078e0080 */
[----:B------:R-:W-:-:S02]  /*6350*/  LOP3.LUT R102, R18, R127, RZ, 0xfc, !PT ;  /* 0x0000007f12667212 */ /* 0x000fc400078efcff */
[----:B------:R-:W-:Y:S01]  /*6360*/  MOV R18, R132 ;  /* 0x0000008400127202 */ /* 0x000fe20000000f00 */
[C---:B------:R-:W-:Y:S01]  /*6370*/  VIADD R127, R123.reuse, 0x80 ;  /* 0x000000807b7f7836 */ /* 0x040fe20000000000 */
[----:B------:R2:W-:Y:S01]  /*6380*/  STG.E.128 desc[UR6][R128.64], R24 ;  /* 0x0000001880007986 */ /* 0x0005e2000c101d06 */
[----:B-1----:R-:W-:-:S03]  /*6390*/  IMAD.WIDE.U32 R100, R123, 0x8, R100 ;  /* 0x000000087b647825 */ /* 0x002fc600078e0064 */
[----:B------:R2:W-:Y:S04]  /*63a0*/  STG.E.128 desc[UR6][R128.64+0x10], R104 ;  /* 0x0000106880007986 */ /* 0x0005e8000c101d06 */
[----:B------:R2:W-:Y:S02]  /*63b0*/  STG.E.64 desc[UR6][R100.64], R102 ;  /* 0x0000006664007986 */ /* 0x0005e4000c101b06 */
.L_x_10323:
[----:B0-----:R-:W-:Y:S05]  /*63c0*/  BSYNC.RECONVERGENT B0 ;  /* 0x0000000000007941 */ /* 0x001fea0003800200 */
.L_x_10322:
[----:B------:R-:W-:Y:S01]  /*63d0*/  ISETP.GE.U32.AND P0, PT, R0, 0x100, PT ;  /* 0x000001000000780c */ /* 0x000fe20003f06070 */
[----:B------:R-:W-:Y:S03]  /*63e0*/  BSSY.RECONVERGENT B0, `(.L_x_10405) ;  /* 0x000052e000007945 */ /* 0x000fe60003800200 */
[----:B------:R-:W-:-:S09]  /*63f0*/  P2R R126, PR, RZ, 0x1 ;  /* 0x00000001ff7e7803 */ /* 0x000fd20000000000 */
        /* <DEDUP_REMOVED lines=9> */
[----:B------:R0:W5:Y:S04]  /*6490*/  LDG.E.128 R68, desc[UR6][R130.64] ;  /* 0x0000000682447981 */ /* 0x000168000c1e1d00 */
[----:B--2---:R0:W5:Y:S01]  /*64a0*/  LDG.E.128 R100, desc[UR6][R130.64+0x10] ;  /* 0x0000100682647981 */ /* 0x004162000c1e1d00 */
        /* <DEDUP_REMOVED lines=16> */
.L_x_10410:
        /* <DEDUP_REMOVED lines=13> */
.L_x_10412:
[----:B------:R-:W-:Y:S05]  /*6680*/  BSYNC.RECONVERGENT B2 ;  /* 0x0000000000027941 */ /* 0x000fea0003800200 */
.L_x_10411:
        /* <DEDUP_REMOVED lines=42> */
.L_x_10409:
[----:B------:R-:W-:Y:S05]  /*6930*/  BSYNC.RECONVERGENT B1 ;  /* 0x0000000000017941 */ /* 0x000fea0003800200 */
.L_x_10408:
[----:B------:R-:W0:Y:S01]  /*6940*/  LDC R129, c[0x0][0x408] ;  /* 0x00010200ff817b82 */ /* 0x000e220000000800 */
[----:B------:R-:W-:Y:S01]  /*6950*/  I2FP.F32.U32 R18, R133 ;  /* 0x0000008500127245 */ /* 0x000fe20000201000 */
[----:B------:R-:W-:Y:S02]  /*6960*/  HFMA2 R137, -RZ, RZ, 0.1171875, 0 ;  /* 0x2f800000ff897431 */ /* 0x000fe400000001ff */
[----:B-----5:R-:W-:Y:S01]  /*6970*/  IMAD.U32 R130, R72, 0x10000, RZ ;  /* 0x0001000048827824 */ /* 0x020fe200078e00ff */
[----:B------:R-:W-:Y:S01]  /*6980*/  ISETP.NE.AND P1, PT, R132, 0x1, PT ;  /* 0x000000018400780c */ /* 0x000fe20003f25270 */
[----:B------:R-:W-:Y:S01]  /*6990*/  BSSY.RECONVERGENT B1, `(.L_x_10413) ;  /* 0x000004f000017945 */ /* 0x000fe20003800200 */
[----:B------:R-:W-:Y:S01]  /*69a0*/  PRMT R72, R72, 0x7632, R72 ;  /* 0x0000763248487816 */ /* 0x000fe20000000048 */
[----:B------:R-:W-:Y:S01]  /*69b0*/  FFMA.FTZ R5, R18, R137, 1.1641532182693481445e-10 ;  /* 0x2f00000012057423 */ /* 0x000fe20000010089 */
[----:B------:R-:W1:Y:S01]  /*69c0*/  LDC R136, c[0x0][0x404] ;  /* 0x00010100ff887b82 */ /* 0x000e620000000800 */
[----:B------:R-:W-:Y:S01]  /*69d0*/  FMUL.FTZ R130, R130, UR4 ;  /* 0x0000000482827c20 */ /* 0x000fe20008410000 */
[----:B------:R-:W-:-:S03]  /*69e0*/  IMAD.MOV.U32 R131, RZ, RZ, 0x2 ;  /* 0x00000002ff837424 */ /* 0x000fc600078e00ff */
[----:B0-----:R-:W-:Y:S01]  /*69f0*/  FMUL.FTZ R130, R130, R129 ;  /* 0x0000008182827220 */ /* 0x001fe20000410000 */
[----:B-1----:R-:W-:-:S04]  /*6a00*/  FSETP.GTU.FTZ.AND P0, PT, R5, R136, PT ;  /* 0x000000880500720b */ /* 0x002fc80003f1c000 */
        /* <DEDUP_REMOVED lines=14> */
.L_x_10415:
        /* <DEDUP_REMOVED lines=13> */
.L_x_10417:
[----:B------:R-:W-:Y:S05]  /*6bc0*/  BSYNC.RECONVERGENT B2 ;  /* 0x0000000000027941 */ /* 0x000fea0003800200 */
.L_x_10416:
        /* <DEDUP_REMOVED lines=43> */
.L_x_10414:
[----:B------:R-:W-:Y:S05]  /*6e80*/  BSYNC.RECONVERGENT B1 ;  /* 0x0000000000017941 */ /* 0x000fea0003800200 */
.L_x_10413:
        /* <DEDUP_REMOVED lines=22> */
.L_x_10420:
        /* <DEDUP_REMOVED lines=13> */
.L_x_10422:
[----:B------:R-:W-:Y:S05]  /*70c0*/  BSYNC.RECONVERGENT B2 ;  /* 0x0000000000027941 */ /* 0x000fea0003800200 */
.L_x_10421:
        /* <DEDUP_REMOVED lines=43> */
.L_x_10419:
[----:B------:R-:W-:Y:S05]  /*7380*/  BSYNC.RECONVERGENT B1 ;  /* 0x0000000000017941 */ /* 0x000fea0003800200 */
.L_x_10418:
        /* <DEDUP_REMOVED lines=23> */
.L_x_10425:
        /* <DEDUP_REMOVED lines=13> */
.L_x_10427:
[----:B------:R-:W-:Y:S05]  /*75d0*/  BSYNC.RECONVERGENT B2 ;  /* 0x0000000000027941 */ /* 0x000fea0003800200 */
.L_x_10426:
        /* <DEDUP_REMOVED lines=43> */
.L_x_10424:
[----:B------:R-:W-:Y:S05]  /*7890*/  BSYNC.RECONVERGENT B1 ;  /* 0x0000000000017941 */ /* 0x000fea0003800200 */
.L_x_10423:
        /* <DEDUP_REMOVED lines=22> */
.L_x_10430:
        /* <DEDUP_REMOVED lines=13> */
.L_x_10432:
[----:B------:R-:W-:Y:S05]  /*7ad0*/  BSYNC.RECONVERGENT B2 ;  /* 0x0000000000027941 */ /* 0x000fea0003800200 */
.L_x_10431:
        /* <DEDUP_REMOVED lines=43> */
.L_x_10429:
[----:B------:R-:W-:Y:S05]  /*7d90*/  BSYNC.RECONVERGENT B1 ;  /* 0x0000000000017941 */ /* 0x000fea0003800200 */
.L_x_10428:
[----:B------:R-:W-:Y:S01]  /*7da0*/  I2FP.F32.U32 R72, R5 ;  /* 0x0000000500487245 */ /* 0x000fe20000201000 */
[----:B------:R-:W-:Y:S01]  /*7db0*/  IMAD.U32 R73, R74, 0x10000, RZ ;  /* 0x000100004a497824 */ /* 0x000fe200078e00ff */
        /* <DEDUP_REMOVED lines=21> */
.L_x_10435:
        /* <DEDUP_REMOVED lines=13> */
.L_x_10437:
[----:B------:R-:W-:Y:S05]  /*7fe0*/  BSYNC.RECONVERGENT B2 ;  /* 0x0000000000027941 */ /* 0x000fea0003800200 */
.L_x_10436:
        /* <DEDUP_REMOVED lines=43> */
.L_x_10434:
[----:B------:R-:W-:Y:S05]  /*82a0*/  BSYNC.RECONVERGENT B1 ;  /* 0x0000000000017941 */ /* 0x000fea0003800200 */
.L_x_10433:
        /* <DEDUP_REMOVED lines=22> */
.L_x_10440:
        /* <DEDUP_REMOVED lines=13> */
.L_x_10442:
[----:B------:R-:W-:Y:S05]  /*84e0*/  BSYNC.RECONVERGENT B2 ;  /* 0x0000000000027941 */ /* 0x000fea0003800200 */
.L_x_10441:
        /* <DEDUP_REMOVED lines=43> */
.L_x_10439:
[----:B------:R-:W-:Y:S05]  /*87a0*/  BSYNC.RECONVERGENT B1 ;  /* 0x0000000000017941 */ /* 0x000fea0003800200 */
.L_x_10438:
        /* <DEDUP_REMOVED lines=23> */
.L_x_10445:
        /* <DEDUP_REMOVED lines=15> */
.L_x_10447:
[----:B------:R-:W-:Y:S05]  /*8a10*/  BSYNC.RECONVERGENT B2 ;  /* 0x0000000000027941 */ /* 0x000fea0003800200 */
.L_x_10446:
        /* <DEDUP_REMOVED lines=43> */
.L_x_10444:
[----:B------:R-:W-:Y:S05]  /*8cd0*/  BSYNC.RECONVERGENT B1 ;  /* 0x0000000000017941 */ /* 0x000fea0003800200 */
.L_x_10443:
        /* <DEDUP_REMOVED lines=10> */
.L_x_10407:
[----:B------:R-:W-:Y:S01]  /*8d80*/  ISETP.NE.AND P0, PT, R5, 0x1, PT ;  /* 0x000000010500780c */ /* 0x000fe20003f05270 */
[----:B------:R-:W-:Y:S01]  /*8d90*/  BSSY.RECONVERGENT B1, `(.L_x_10449) ;  /* 0x0000047000017945 */ /* 0x000fe20003800200 */
[----:B------:R-:W-:Y:S01]  /*8da0*/  IMAD.MOV.U32 R69, RZ, RZ, 0x2 ;  /* 0x00000002ff457424 */ /* 0x000fe200078e00ff */
[----:B------:R-:W-:Y:S01]  /*8db0*/  MOV R68, R20 ;  /* 0x0000001400447202 */ /* 0x000fe20000000f00 */
[----:B--2---:R-:W-:-:S09]  /*8dc0*/  IMAD.MOV.U32 R128, RZ, RZ, R18 ;  /* 0x000000ffff807224 */ /* 0x004fd200078e0012 */
        /* <DEDUP_REMOVED lines=11> */
.L_x_10451:
        /* <DEDUP_REMOVED lines=13> */
.L_x_10453:
[----:B------:R-:W-:Y:S05]  /*8f50*/  BSYNC.RECONVERGENT B2 ;  /* 0x0000000000027941 */ /* 0x000fea0003800200 */
.L_x_10452:
        /* <DEDUP_REMOVED lines=41> */
[----:B------:R-:W-:-:S07]  /*91f0*/  IMAD.MOV.U32 R68, RZ, RZ, R18 ;  /* 0x000000ffff447224 */ /* 0x000fce00078e0012 */
.L_x_10450:
[----:B------:R-:W-:Y:S05]  /*9200*/  BSYNC.RECONVERGENT B1 ;  /* 0x0000000000017941 */ /* 0x000fea0003800200 */
.L_x_10449:
[----:B------:R-:W0:Y:S01]  /*9210*/  LDC R129, c[0x0][0x404] ;  /* 0x00010100ff817b82 */ /* 0x000e220000000800 */
[----:B------:R-:W-:Y:S01]  /*9220*/  ISETP.NE.AND P0, PT, R69, 0x1, PT ;  /* 0x000000014500780c */ /* 0x000fe20003f05270 */
[----:B------:R-:W-:Y:S01]  /*9230*/  HFMA2 R132, -RZ, RZ, 0.1171875, 0 ;  /* 0x2f800000ff847431 */ /* 0x000fe200000001ff */
[----:B------:R-:W-:Y:S01]  /*9240*/  I2FP.F32.U32 R5, R68 ;  /* 0x0000004400057245 */ /* 0x000fe20000201000 */
[----:B------:R-:W-:Y:S01]  /*9250*/  BSSY.RECONVERGENT B1, `(.L_x_10454) ;  /* 0x000004d000017945 */ /* 0x000fe20003800200 */
[----:B------:R-:W-:-:S03]  /*9260*/  IMAD.MOV.U32 R70, RZ, RZ, 0x2 ;  /* 0x00000002ff467424 */ /* 0x000fc600078e00ff */
[----:B------:R-:W1:Y:S01]  /*9270*/  LDC R103, c[0x0][0x408] ;  /* 0x00010200ff677b82 */ /* 0x000e620000000800 */
[----:B------:R-:W-:Y:S01]  /*9280*/  FFMA.FTZ R18, R5, R132, 1.1641532182693481445e-10 ;  /* 0x2f00000005127423 */ /* 0x000fe20000010084 */
[C---:B-----5:R-:W-:Y:S01]  /*9290*/  IMAD.U32 R5, R72.reuse, 0x10000, RZ ;  /* 0x0001000048057824 */ /* 0x060fe200078e00ff */
[----:B------:R-:W-:-:S03]  /*92a0*/  PRMT R72, R72, 0x7632, R72 ;  /* 0x0000763248487816 */ /* 0x000fc60000000048 */
[----:B------:R-:W-:Y:S01]  /*92b0*/  FMUL.FTZ R68, R5, UR4 ;  /* 0x0000000405447c20 */ /* 0x000fe20008410000 */
[----:B------:R-:W-:Y:S02]  /*92c0*/  MOV R5, R20 ;  /* 0x0000001400057202 */ /* 0x000fe40000000f00 */
[----:B0-----:R-:W-:-:S04]  /*92d0*/  FSETP.LE.FTZ.AND P1, PT, R18, R129, PT ;  /* 0x000000811200720b */ /* 0x001fc80003f33000 */
[----:B------:R-:W-:Y:S01]  /*92e0*/  P2R R18, PR, RZ, 0x2 ;  /* 0x00000002ff127803 */ /* 0x000fe20000000000 */
[----:B-1----:R-:W-:Y:S01]  /*92f0*/  FMUL.FTZ R133, R68, R103 ;  /* 0x0000006744857220 */ /* 0x002fe20000410000 */
        /* <DEDUP_REMOVED lines=9> */
.L_x_10456:
        /* <DEDUP_REMOVED lines=13> */
.L_x_10458:
[----:B------:R-:W-:Y:S05]  /*9460*/  BSYNC.RECONVERGENT B2 ;  /* 0x0000000000027941 */ /* 0x000fea0003800200 */
.L_x_10457:
        /* <DEDUP_REMOVED lines=43> */
.L_x_10455:
[----:B------:R-:W-:Y:S05]  /*9720*/  BSYNC.RECONVERGENT B1 ;  /* 0x0000000000017941 */ /* 0x000fea0003800200 */
.L_x_10454:
[----:B------:R-:W-:Y:S01]  /*9730*/  ISETP.NE.AND P1, PT, R70, 0x1, PT ;  /* 0x000000014600780c */ /* 0x000fe20003f25270 */
[----:B------:R-:W-:Y:S01]  /*9740*/  IMAD.U32 R72, R72, 0x10000, RZ ;  /* 0x0001000048487824 */ /* 0x000fe200078e00ff */
[----:B------:R-:W-:Y:S01]  /*9750*/  I2FP.F32.U32 R5, R5 ;  /* 0x0000000500057245 */ /* 0x000fe20000201000 */
[----:B------:R-:W-:Y:S01]  /*9760*/  BSSY.RECONVERGENT B1, `(.L_x_10459) ;  /* 0x0000049000017945 */ /* 0x000fe20003800200 */
[----:B------:R-:W-:Y:S02]  /*9770*/  IMAD.MOV.U32 R69, RZ, RZ, 0x2 ;  /* 0x00000002ff457424 */ /* 0x000fe400078e00ff */
[----:B------:R-:W-:Y:S01]  /*9780*/  FMUL.FTZ R72, R72, UR4 ;  /* 0x0000000448487c20 */ /* 0x000fe20008410000 */
[----:B------:R-:W-:Y:S01]  /*9790*/  FFMA.FTZ R68, R5, R132, 1.1641532182693481445e-10 ;  /* 0x2f00000005447423 */ /* 0x000fe20000010084 */
[----:B------:R-:W-:Y:S02]  /*97a0*/  MOV R5, R20 ;  /* 0x0000001400057202 */ /* 0x000fe40000000f00 */
[----:B------:R-:W-:-:S02]  /*97b0*/  FMUL.FTZ R130, R72, R103 ;  /* 0x0000006748827220 */ /* 0x000fc40000410000 */
[----:B------:R-:W-:Y:S01]  /*97c0*/  FSETP.LE.FTZ.AND P0, PT, R68, R129, PT ;  /* 0x000000814400720b */ /* 0x000fe20003f13000 */
        /* <DEDUP_REMOVED lines=9> */
.L_x_10461:
        /* <DEDUP_REMOVED lines=13> */
.L_x_10463:
[----:B------:R-:W-:Y:S05]  /*9930*/  BSYNC.RECONVERGENT B2 ;  /* 0x0000000000027941 */ /* 0x000fea0003800200 */
.L_x_10462:
        /* <DEDUP_REMOVED lines=43> */
.L_x_10460:
[----:B------:R-:W-:Y:S05]  /*9bf0*/  BSYNC.RECONVERGENT B1 ;  /* 0x0000000000017941 */ /* 0x000fea0003800200 */
.L_x_10459:
[----:B------:R-:W-:Y:S01]  /*9c00*/  I2FP.F32.U32 R5, R5 ;  /* 0x0000000500057245 */ /* 0x000fe20000201000 */
[----:B------:R-:W-:Y:S01]  /*9c10*/  BSSY.RECONVERGENT B1, `(.L_x_10464) ;  /* 0x000004c000017945 */ /* 0x000fe20003800200 */
[----:B------:R-:W-:Y:S01]  /*9c20*/  ISETP.NE.AND P2, PT, R69, 0x1, PT ;  /* 0x000000014500780c */ /* 0x000fe20003f45270 */
[----:B------:R-:W-:Y:S01]  /*9c30*/  IMAD.MOV.U32 R70, RZ, RZ, 0x2 ;  /* 0x00000002ff467424 */ /* 0x000fe200078e00ff */
[----:B------:R-:W-:Y:S01]  /*9c40*/  PRMT R100, R73, 0x7632, R100 ;  /* 0x0000763249647816 */ /* 0x000fe20000000064 */
[----:B------:R-:W-:Y:S01]  /*9c50*/  FFMA.FTZ R68, R5, R132, 1.1641532182693481445e-10 ;  /* 0x2f00000005447423 */ /* 0x000fe20000010084 */
[----:B------:R-:W-:-:S04]  /*9c60*/  IMAD.U32 R5, R73, 0x10000, RZ ;  /* 0x0001000049057824 */ /* 0x000fc800078e00ff */
[----:B------:R-:W-:Y:S01]  /*9c70*/  FSETP.LE.FTZ.AND P1, PT, R68, R129, PT ;  /* 0x000000814400720b */ /* 0x000fe20003f33000 */
[----:B------:R-:W-:Y:S01]  /*9c80*/  FMUL.FTZ R68, R5, UR4 ;  /* 0x0000000405447c20 */ /* 0x000fe20008410000 */
[----:B------:R-:W-:-:S03]  /*9c90*/  MOV R5, R20 ;  /* 0x0000001400057202 */ /* 0x000fc60000000f00 */
[----:B------:R-:W-:Y:S01]  /*9ca0*/  FMUL.FTZ R131, R68, R103 ;  /* 0x0000006744837220 */ /* 0x000fe20000410000 */
        /* <DEDUP_REMOVED lines=9> */
.L_x_10466:
        /* <DEDUP_REMOVED lines=13> */
.L_x_10468:
[----:B------:R-:W-:Y:S05]  /*9e10*/  BSYNC.RECONVERGENT B2 ;  /* 0x0000000000027941 */ /* 0x000fea0003800200 */
.L_x_10467:
        /* <DEDUP_REMOVED lines=43> */
.L_x_10465:
[----:B------:R-:W-:Y:S05]  /*a0d0*/  BSYNC.RECONVERGENT B1 ;  /* 0x0000000000017941 */ /* 0x000fea0003800200 */
.L_x_10464:
        /* <DEDUP_REMOVED lines=19> */
.L_x_10471:
        /* <DEDUP_REMOVED lines=13> */
.L_x_10473:
[----:B------:R-:W-:Y:S05]  /*a2e0*/  BSYNC.RECONVERGENT B2 ;  /* 0x0000000000027941 */ /* 0x000fea0003800200 */
.L_x_10472:
        /* <DEDUP_REMOVED lines=43> */
.L_x_10470:
[----:B------:R-:W-:Y:S05]  /*a5a0*/  BSYNC.RECONVERGENT B1 ;  /* 0x0000000000017941 */ /* 0x000fea0003800200 */
.L_x_10469:
[----:B------:R-:W-:Y:S01]  /*a5b0*/  ISETP.NE.AND P4, PT, R71, 0x1, PT ;  /* 0x000000014700780c */ /* 0x000fe20003f85270 */
[C---:B------:R-:W-:Y:S01]  /*a5c0*/  IMAD.U32 R69, R74.reuse, 0x10000, RZ ;  /* 0x000100004a457824 */ /* 0x040fe200078e00ff */
[----:B------:R-:W-:Y:S01]  /*a5d0*/  I2FP.F32.U32 R5, R5 ;  /* 0x0000000500057245 */ /* 0x000fe20000201000 */
[----:B------:R-:W-:Y:S01]  /*a5e0*/  BSSY.RECONVERGENT B1, `(.L_x_10474) ;  /* 0x000004a000017945 */ /* 0x000fe20003800200 */
[----:B------:R-:W-:Y:S01]  /*a5f0*/  PRMT R74, R74, 0x7632, R74 ;  /* 0x000076324a4a7816 */ /* 0x000fe2000000004a */
[----:B------:R-:W-:Y:S01]  /*a600*/  FMUL.FTZ R102, R69, UR4 ;  /* 0x0000000445667c20 */ /* 0x000fe20008410000 */
[----:B------:R-:W-:Y:S02]  /*a610*/  IMAD.MOV.U32 R69, RZ, RZ, 0x2 ;  /* 0x00000002ff457424 */ /* 0x000fe400078e00ff */
[----:B------:R-:W-:Y:S01]  /*a620*/  FFMA.FTZ R68, R5, R132, 1.1641532182693481445e-10 ;  /* 0x2f00000005447423 */ /* 0x000fe20000010084 */
[----:B------:R-:W-:Y:S01]  /*a630*/  MOV R5, R20 ;  /* 0x0000001400057202 */ /* 0x000fe20000000f00 */
[----:B------:R-:W-:-:S03]  /*a640*/  FMUL.FTZ R102, R102, R103 ;  /* 0x0000006766667220 */ /* 0x000fc60000410000 */
        /* <DEDUP_REMOVED lines=10> */
.L_x_10476:
        /* <DEDUP_REMOVED lines=13> */
.L_x_10478:
[----:B------:R-:W-:Y:S05]  /*a7c0*/  BSYNC.RECONVERGENT B2 ;  /* 0x0000000000027941 */ /* 0x000fea0003800200 */
.L_x_10477:
        /* <DEDUP_REMOVED lines=43> */
.L_x_10475:
[----:B------:R-:W-:Y:S05]  /*aa80*/  BSYNC.RECONVERGENT B1 ;  /* 0x0000000000017941 */ /* 0x000fea0003800200 */
.L_x_10474:
        /* <DEDUP_REMOVED lines=19> */
.L_x_10481:
        /* <DEDUP_REMOVED lines=13> */
.L_x_10483:
[----:B------:R-:W-:Y:S05]  /*ac90*/  BSYNC.RECONVERGENT B2 ;  /* 0x0000000000027941 */ /* 0x000fea0003800200 */
.L_x_10482:
        /* <DEDUP_REMOVED lines=43> */
.L_x_10480:
[----:B------:R-:W-:Y:S05]  /*af50*/  BSYNC.RECONVERGENT B1 ;  /* 0x0000000000017941 */ /* 0x000fea0003800200 */
.L_x_10479:
[----:B------:R-:W-:Y:S01]  /*af60*/  ISETP.NE.AND P6, PT, R70, 0x1, PT ;  /* 0x000000014600780c */ /* 0x000fe20003fc5270 */
[C---:B------:R-:W-:Y:S01]  /*af70*/  IMAD.U32 R69, R75.reuse, 0x10000, RZ ;  /* 0x000100004b457824 */ /* 0x040fe200078e00ff */
[----:B------:R-:W-:Y:S01]  /*af80*/  I2FP.F32.U32 R5, R5 ;  /* 0x0000000500057245 */ /* 0x000fe20000201000 */
[----:B------:R-:W-:Y:S01]  /*af90*/  BSSY.RECONVERGENT B1, `(.L_x_10484) ;  /* 0x000004c000017945 */ /* 0x000fe20003800200 */
[----:B------:R-:W-:Y:S01]  /*afa0*/  PRMT R75, R75, 0x7632, R75 ;  /* 0x000076324b4b7816 */ /* 0x000fe2000000004b */
[----:B------:R-:W-:Y:S01]  /*afb0*/  FMUL.FTZ R74, R69, UR4 ;  /* 0x00000004454a7c20 */ /* 0x000fe20008410000 */
[----:B------:R-:W-:Y:S01]  /*afc0*/  MOV R69, R20 ;  /* 0x0000001400457202 */ /* 0x000fe20000000f00 */
[----:B------:R-:W-:Y:S01]  /*afd0*/  FFMA.FTZ R68, R5, R132, 1.1641532182693481445e-10 ;  /* 0x2f00000005447423 */ /* 0x000fe20000010084 */
[----:B------:R-:W-:Y:S02]  /*afe0*/  IMAD.MOV.U32 R5, RZ, RZ, 0x2 ;  /* 0x00000002ff057424 */ /* 0x000fe400078e00ff */
        /* <DEDUP_REMOVED lines=11> */
.L_x_10486:
        /* <DEDUP_REMOVED lines=15> */
.L_x_10488:
[----:B------:R-:W-:Y:S05]  /*b190*/  BSYNC.RECONVERGENT B2 ;  /* 0x0000000000027941 */ /* 0x000fea0003800200 */
.L_x_10487:
        /* <DEDUP_REMOVED lines=43> */
.L_x_10485:
[----:B------:R-:W-:Y:S05]  /*b450*/  BSYNC.RECONVERGENT B1 ;  /* 0x0000000000017941 */ /* 0x000fea0003800200 */
.L_x_10484:
        /* <DEDUP_REMOVED lines=16> */
.L_x_10448:
        /* <DEDUP_REMOVED lines=18> */
[----:B-1----:R-:W-:-:S03]  /*b680*/  IMAD.WIDE.U32 R100, R127, 0x8, R100 ;  /* 0x000000087f647825 */ /* 0x002fc600078e0064 */
[----:B------:R0:W-:Y:S01]  /*b690*/  STG.E.128 desc[UR6][R130.64+0x10], R72 ;  /* 0x0000104882007986 */ /* 0x0001e2000c101d06 */
[----:B------:R-:W-:-:S03]  /*b6a0*/  IADD3 R127, PT, PT, R127, 0x80, RZ ;  /* 0x000000807f7f7810 */ /* 0x000fc60007ffe0ff */
[----:B------:R0:W-:Y:S04]  /*b6b0*/  STG.E.64 desc[UR6][R100.64], R102 ;  /* 0x0000006664007986 */ /* 0x0001e8000c101b06 */
.L_x_10406:
[----:B------:R-:W-:Y:S05]  /*b6c0*/  BSYNC.RECONVERGENT B0 ;  /* 0x0000000000007941 */ /* 0x000fea0003800200 */
.L_x_10405:
[----:B------:R-:W-:Y:S01]  /*b6d0*/  ISETP.GE.U32.AND P0, PT, R0, 0x180, PT ;  /* 0x000001800000780c */ /* 0x000fe20003f06070 */
[----:B------:R-:W-:Y:S03]  /*b6e0*/  BSSY.RECONVERGENT B0, `(.L_x_10489) ;  /* 0x000052e000007945 */ /* 0x000fe60003800200 */
[----:B--2---:R-:W-:-:S09]  /*b6f0*/  P2R R128, PR, RZ, 0x1 ;  /* 0x00000001ff807803 */ /* 0x004fd20000000000 */
[----:B------:R-:W-:Y:S05]  /*b700*/  @!P0 BRA `(.L_x_10490) ;  /* 0x0000005000ac8947 */ /* 0x000fea0003800000 */
[----:B------:R-:W1:Y:S02]  /*b710*/  LDC.64 R76, c[0x0][0x390] ;  /* 0x0000e400ff4c7b82 */ /* 0x000e640000000a00 */
[----:B-1----:R-:W-:-:S05]  /*b720*/  IMAD.WIDE.U32 R76, R127, 0x10, R76 ;  /* 0x000000107f4c7825 */ /* 0x002fca00078e004c */
[----:B------:R1:W5:Y:S01]  /*b730*/  LDG.E.128 R80, desc[UR6][R76.64] ;  /* 0x000000064c507981 */ /* 0x000362000c1e1d00 */
[----:B------:R-:W-:-:S04]  /*b740*/  UISETP.NE.U32.AND UP1, UPT, UR12, URZ, UPT ;  /* 0x000000ff0c00728c */ /* 0x000fc8000bf25070 */
[----:B------:R-:W-:-:S09]  /*b750*/  UISETP.NE.AND.EX UP1, UPT, UR13, URZ, UPT, UP1 ;  /* 0x000000ff0d00728c */ /* 0x000fd2000bf25310 */
[----:B-1----:R-:W-:Y:S05]  /*b760*/  BRA.U !UP1, `(.L_x_10491) ;  /* 0x0000002909447547 */ /* 0x002fea000b800000 */
[----:B------:R-:W1:Y:S02]  /*b770*/  LDC.64 R132, c[0x0][0x3a0] ;  /* 0x0000e800ff847b82 */ /* 0x000e640000000a00 */
[----:B-1----:R-:W-:-:S05]  /*b780*/  IMAD.WIDE.U32 R132, R127, 0x20, R132 ;  /* 0x000000207f847825 */ /* 0x002fca00078e0084 */
[----:B------:R1:W5:Y:S04]  /*b790*/  LDG.E.128 R76, desc[UR6][R132.64] ;  /* 0x00000006844c7981 */ /* 0x000368000c1e1d00 */
[----:B0-----:R1:W5:Y:S01]  /*b7a0*/  LDG.E.128 R100, desc[UR6][R132.64+0x10] ;  /* 0x0000100684647981 */ /* 0x001362000c1e1d00 */
[----:B------:R-:W-:Y:S01]  /*b7b0*/  ISETP.NE.AND P0, PT, R5, 0x1, PT ;  /* 0x000000010500780c */ /* 0x000fe20003f05270 */
[----:B------:R-:W-:Y:S01]  /*b7c0*/  BSSY.RECONVERGENT B1, `(.L_x_10492) ;  /* 0x0000047000017945 */ /* 0x000fe20003800200 */
[----:B------:R-:W-:Y:S01]  /*b7d0*/  IMAD.MOV.U32 R134, RZ, RZ, 0x2 ;  /* 0x00000002ff867424 */ /* 0x000fe200078e00ff */
[----:B------:R-:W-:Y:S01]  /*b7e0*/  MOV R130, R18 ;  /* 0x0000001200827202 */ /* 0x000fe20000000f00 */
[----:B------:R-:W-:-:S09]  /*b7f0*/  IMAD.MOV.U32 R135, RZ, RZ, R20 ;  /* 0x000000ffff877224 */ /* 0x000fd200078e0014 */
[----:B-1----:R-:W-:Y:S05]  /*b800*/  @!P0 BRA `(.L_x_10493) ;  /* 0x0000000400088947 */ /* 0x002fea0003800000 */
        /* <DEDUP_REMOVED lines=10> */
.L_x_10494:
        /* <DEDUP_REMOVED lines=13> */
.L_x_10496:
[----:B------:R-:W-:Y:S05]  /*b980*/  BSYNC.RECONVERGENT B2 ;  /* 0x0000000000027941 */ /* 0x000fea0003800200 */
.L_x_10495:
        /* <DEDUP_REMOVED lines=42> */
.L_x_10493:
[----:B------:R-:W-:Y:S05]  /*bc30*/  BSYNC.RECONVERGENT B1 ;  /* 0x0000000000017941 */ /* 0x000fea0003800200 */
.L_x_10492:
        /* <DEDUP_REMOVED lines=27> */
.L_x_10499:
        /* <DEDUP_REMOVED lines=13> */
.L_x_10501:
[----:B------:R-:W-:Y:S05]  /*bec0*/  BSYNC.RECONVERGENT B2 ;  /* 0x0000000000027941 */ /* 0x000fea0003800200 */
.L_x_10500:
        /* <DEDUP_REMOVED lines=35> */
[----:B------:R-:W-:Y:S01]  /*c100*/  IMAD.WIDE.U32 R136, R136, -0x326172a9, RZ ;  /* 0xcd9e8d5788887825 */ /* 0x000fe200078e00ff */
[----:B------:R-:W-:-:S03]  /*c110*/  MOV R5, R130 ;  /* 0x0000008200057202 */ /* 0x000fc60000000f00 */
[----:B------:R-:W-:Y:S01]  /*c120*/  IMAD.WIDE.U32 R132, R132, -0x2daee0ad, RZ ;  /* 0xd2511f5384847825 */ /* 0x000fe200078e00ff */
[----:B------:R-:W-:-:S03]  /*c130*/  LOP3.LUT R4, R4, UR34, R137, 0x96, !PT ;  /* 0x0000002204047c12 */ /* 0x000fc6000f8e9689 */
[----:B------:R-:W-:Y:S01]  /*c140*/  IMAD.MOV.U32 R20, RZ, RZ, R136 ;  /* 0x000000ffff147224 */ /* 0x000fe200078e0088 */
[----:B------:R-:W-:Y:S01]  /*c150*/  LOP3.LUT R3, R134, UR35, R133, 0x96, !PT ;  /* 0x0000002386037c12 */ /* 0x000fe2000f8e9685 */
[----:B------:R-:W-:Y:S02]  /*c160*/  IMAD.MOV.U32 R130, RZ, RZ, R132 ;  /* 0x000000ffff827224 */ /* 0x000fe400078e0084 */
[----:B------:R-:W-:-:S07]  /*c170*/  IMAD.MOV.U32 R133, RZ, RZ, RZ ;  /* 0x000000ffff857224 */ /* 0x000fce00078e00ff */
.L_x_10498:
[----:B------:R-:W-:Y:S05]  /*c180*/  BSYNC.RECONVERGENT B1 ;  /* 0x0000000000017941 */ /* 0x000fea0003800200 */
.L_x_10497:
[----:B------:R-:W-:Y:S01]  /*c190*/  I2FP.F32.U32 R5, R5 ;  /* 0x0000000500057245 */ /* 0x000fe20000201000 */
[----:B------:R-:W-:Y:S01]  /*c1a0*/  BSSY.RECONVERGENT B1, `(.L_x_10502) ;  /* 0x000004e000017945 */ /* 0x000fe20003800200 */
[----:B------:R-:W-:Y:S01]  /*c1b0*/  SHF.L.U32 R132, R80, 0x10, RZ ;  /* 0x0000001050847819 */ /* 0x000fe200000006ff */
[----:B------:R-:W-:Y:S01]  /*c1c0*/  IMAD.MOV.U32 R134, RZ, RZ, 0x2 ;  /* 0x00000002ff867424 */ /* 0x000fe200078e00ff */
[----:B------:R-:W-:Y:S01]  /*c1d0*/  ISETP.NE.AND P1, PT, R133, 0x1, PT ;  /* 0x000000018500780c */ /* 0x000fe20003f25270 */
[----:B------:R-:W-:Y:S01]  /*c1e0*/  FFMA.FTZ R80, R5, R138, 1.1641532182693481445e-10 ;  /* 0x2f00000005507423 */ /* 0x000fe2000001008a */
[----:B------:R-:W-:Y:S02]  /*c1f0*/  IMAD.MOV.U32 R5, RZ, RZ, R20 ;  /* 0x000000ffff057224 */ /* 0x000fe400078e0014 */
[----:B------:R-:W-:Y:S02]  /*c200*/  FMUL.FTZ R132, R132, UR4 ;  /* 0x0000000484847c20 */ /* 0x000fe40008410000 */
[----:B------:R-:W-:-:S02]  /*c210*/  FSETP.GTU.FTZ.AND P0, PT, R80, R131, PT ;  /* 0x000000835000720b */ /* 0x000fc40003f1c000 */
        /* <DEDUP_REMOVED lines=13> */
.L_x_10504:
        /* <DEDUP_REMOVED lines=13> */
.L_x_10506:
[----:B------:R-:W-:Y:S05]  /*c3c0*/  BSYNC.RECONVERGENT B2 ;  /* 0x0000000000027941 */ /* 0x000fea0003800200 */
.L_x_10505:
        /* <DEDUP_REMOVED lines=43> */
.L_x_10503:
[----:B------:R-:W-:Y:S05]  /*c680*/  BSYNC.RECONVERGENT B1 ;  /* 0x0000000000017941 */ /* 0x000fea0003800200 */
.L_x_10502:
        /* <DEDUP_REMOVED lines=9> */
[----:B------:R-:W-:-:S05]  /*c720*/  FMUL.FTZ R132, R132, R129 ;  /* 0x0000008184847220 */ /* 0x000fca0000410000 */
        /* <DEDUP_REMOVED lines=13> */
.L_x_10509:
        /* <DEDUP_REMOVED lines=13> */
.L_x_10511:
[----:B------:R-:W-:Y:S05]  /*c8d0*/  BSYNC.RECONVERGENT B2 ;  /* 0x0000000000027941 */ /* 0x000fea0003800200 */
.L_x_10510:
        /* <DEDUP_REMOVED lines=43> */
.L_x_10508:
[----:B------:R-:W-:Y:S05]  /*cb90*/  BSYNC.RECONVERGENT B1 ;  /* 0x0000000000017941 */ /* 0x000fea0003800200 */
.L_x_10507:
        /* <DEDUP_REMOVED lines=22> */
.L_x_10514:
        /* <DEDUP_REMOVED lines=13> */
.L_x_10516:
[----:B------:R-:W-:Y:S05]  /*cdd0*/  BSYNC.RECONVERGENT B2 ;  /* 0x0000000000027941 */ /* 0x000fea0003800200 */
.L_x_10515:
        /* <DEDUP_REMOVED lines=36> */
[----:B------:R-:W-:Y:S01]  /*d020*/  IMAD.WIDE.U32 R134, R134, -0x326172a9, RZ ;  /* 0xcd9e8d5786867825 */ /* 0x000fe200078e00ff */
[----:B------:R-:W-:-:S03]  /*d030*/  MOV R5, R130 ;  /* 0x0000008200057202 */ /* 0x000fc60000000f00 */
[----:B------:R-:W-:Y:S01]  /*d040*/  IMAD.WIDE.U32 R80, R80, -0x2daee0ad, RZ ;  /* 0xd2511f5350507825 */ /* 0x000fe200078e00ff */
[----:B------:R-:W-:-:S03]  /*d050*/  LOP3.LUT R4, R4, UR34, R135, 0x96, !PT ;  /* 0x0000002204047c12 */ /* 0x000fc6000f8e9687 */
[----:B------:R-:W-:Y:S01]  /*d060*/  IMAD.MOV.U32 R20, RZ, RZ, R134 ;  /* 0x000000ffff147224 */ /* 0x000fe200078e0086 */
[----:B------:R-:W-:Y:S01]  /*d070*/  LOP3.LUT R3, R132, UR35, R81, 0x96, !PT ;  /* 0x0000002384037c12 */ /* 0x000fe2000f8e9651 */
[----:B------:R-:W-:-:S07]  /*d080*/  IMAD.MOV.U32 R130, RZ, RZ, R80 ;  /* 0x000000ffff827224 */ /* 0x000fce00078e0050 */
.L_x_10513:
[----:B------:R-:W-:Y:S05]  /*d090*/  BSYNC.RECONVERGENT B1 ;  /* 0x0000000000017941 */ /* 0x000fea0003800200 */
.L_x_10512:
        /* <DEDUP_REMOVED lines=8> */
[----:B------:R-:W-:-:S05]  /*d120*/  FMUL.FTZ R132, R132, R129 ;  /* 0x0000008184847220 */ /* 0x000fca0000410000 */
[----:B------:R-:W-:Y:S01]  /*d130*/  FSEL R5, R132, RZ, !P3 ;  /* 0x000000ff84057208 */ /* 0x000fe20005800000 */
[----:B------:R-:W-:Y:S01]  /*d140*/  IMAD.MOV.U32 R132, RZ, RZ, 0x2 ;  /* 0x00000002ff847424 */ /* 0x000fe200078e00ff */
        /* <DEDUP_REMOVED lines=12> */
.L_x_10519:
        /* <DEDUP_REMOVED lines=13> */
.L_x_10521:
[----:B------:R-:W-:Y:S05]  /*d2e0*/  BSYNC.RECONVERGENT B2 ;  /* 0x0000000000027941 */ /* 0x000fea0003800200 */
.L_x_10520:
        /* <DEDUP_REMOVED lines=43> */
.L_x_10518:
[----:B------:R-:W-:Y:S05]  /*d5a0*/  BSYNC.RECONVERGENT B1 ;  /* 0x0000000000017941 */ /* 0x000fea0003800200 */
.L_x_10517:
        /* <DEDUP_REMOVED lines=22> */
.L_x_10524:
        /* <DEDUP_REMOVED lines=13> */
.L_x_10526:
[----:B------:R-:W-:Y:S05]  /*d7e0*/  BSYNC.RECONVERGENT B2 ;  /* 0x0000000000027941 */ /* 0x000fea0003800200 */
.L_x_10525:
        /* <DEDUP_REMOVED lines=43> */
.L_x_10523:
[----:B------:R-:W-:Y:S05]  /*daa0*/  BSYNC.RECONVERGENT B1 ;  /* 0x0000000000017941 */ /* 0x000fea0003800200 */
.L_x_10522:
        /* <DEDUP_REMOVED lines=23> */
.L_x_10529:
        /* <DEDUP_REMOVED lines=15> */
.L_x_10531:
[----:B------:R-:W-:Y:S05]  /*dd10*/  BSYNC.RECONVERGENT B2 ;  /* 0x0000000000027941 */ /* 0x000fea0003800200 */
.L_x_10530:
        /* <DEDUP_REMOVED lines=43> */
.L_x_10528:
[----:B------:R-:W-:Y:S05]  /*dfd0*/  BSYNC.RECONVERGENT B1 ;  /* 0x0000000000017941 */ /* 0x000fea0003800200 */
.L_x_10527:
[----:B------:R-:W-:Y:S02]  /*dfe0*/  I2FP.F32.U32 R101, R101 ;  /* 0x0000006500657245 */ /* 0x000fe40000201000 */
[----:B------:R-:W-:-:S03]  /*dff0*/  SHF.L.U32 R83, R83, 0x10, RZ ;  /* 0x0000001053537819 */ /* 0x000fc600000006ff */
[----:B------:R-:W-:Y:S02]  /*e000*/  FFMA.FTZ R138, R101, R138, 1.1641532182693481445e-10 ;  /* 0x2f000000658a7423 */ /* 0x000fe4000001008a */
[----:B------:R-:W-:-:S03]  /*e010*/  FMUL.FTZ R100, R83, UR4 ;  /* 0x0000000453647c20 */ /* 0x000fc60008410000 */
[----:B------:R-:W-:Y:S01]  /*e020*/  FSETP.GTU.FTZ.AND P6, PT, R138, R131, PT ;  /* 0x000000838a00720b */ /* 0x000fe20003fdc000 */
[----:B------:R-:W-:-:S05]  /*e030*/  FMUL.FTZ R100, R100, R129 ;  /* 0x0000008164647220 */ /* 0x000fca0000410000 */
[----:B------:R-:W-:Y:S02]  /*e040*/  FSEL R100, R100, RZ, !P6 ;  /* 0x000000ff64647208 */ /* 0x000fe40007000000 */
[----:B------:R-:W-:-:S03]  /*e050*/  PLOP3.LUT P6, PT, P6, PT, PT, 0x8, 0x80 ;  /* 0x000000000080781c */ /* 0x000fc600037ce170 */
[----:B------:R-:W-:Y:S01]  /*e060*/  FADD.FTZ R83, R103, R100 ;  /* 0x0000006467537221 */ /* 0x000fe20000010000 */
[----:B------:R-:W-:Y:S09]  /*e070*/  BRA `(.L_x_10532) ;  /* 0x0000002400f87947 */ /* 0x000ff20003800000 */
.L_x_10491:
[----:B------:R-:W-:Y:S01]  /*e080*/  ISETP.NE.AND P0, PT, R5, 0x1, PT ;  /* 0x000000010500780c */ /* 0x000fe20003f05270 */
[----:B------:R-:W-:Y:S01]  /*e090*/  BSSY.RECONVERGENT B1, `(.L_x_10533) ;  /* 0x0000047000017945 */ /* 0x000fe20003800200 */
[----:B------:R-:W-:Y:S01]  /*e0a0*/  IMAD.MOV.U32 R77, RZ, RZ, 0x2 ;  /* 0x00000002ff4d7424 */ /* 0x000fe200078e00ff */
[----:B0-----:R-:W-:Y:S01]  /*e0b0*/  MOV R130, R18 ;  /* 0x0000001200827202 */ /* 0x001fe20000000f00 */
        /* <DEDUP_REMOVED lines=12> */
.L_x_10535:
        /* <DEDUP_REMOVED lines=13> */
.L_x_10537:
[----:B------:R-:W-:Y:S05]  /*e250*/  BSYNC.RECONVERGENT B2 ;  /* 0x0000000000027941 */ /* 0x000fea0003800200 */
.L_x_10536:
        /* <DEDUP_REMOVED lines=42> */
.L_x_10534:
[----:B------:R-:W-:Y:S05]  /*e500*/  BSYNC.RECONVERGENT B1 ;  /* 0x0000000000017941 */ /* 0x000fea0003800200 */
.L_x_10533:
[----:B------:R-:W0:Y:S01]  /*e510*/  LDC R103, c[0x0][0x404] ;  /* 0x00010100ff677b82 */ /* 0x000e220000000800 */
[----:B------:R-:W-:Y:S01]  /*e520*/  I2FP.F32.U32 R5, R76 ;  /* 0x0000004c00057245 */ /* 0x000fe20000201000 */
[----:B------:R-:W-:Y:S01]  /*e530*/  IMAD.MOV.U32 R132, RZ, RZ, 0x2f800000 ;  /* 0x2f800000ff847424 */ /* 0x000fe200078e00ff */
[----:B------:R-:W-:Y:S01]  /*e540*/  ISETP.NE.AND P0, PT, R77, 0x1, PT ;  /* 0x000000014d00780c */ /* 0x000fe20003f05270 */
[----:B------:R-:W-:Y:S01]  /*e550*/  BSSY.RECONVERGENT B1, `(.L_x_10538) ;  /* 0x000004d000017945 */ /* 0x000fe20003800200 */
[----:B------:R-:W-:Y:S02]  /*e560*/  IMAD.MOV.U32 R78, RZ, RZ, 0x2 ;  /* 0x00000002ff4e7424 */ /* 0x000fe400078e00ff */
[----:B------:R-:W-:Y:S01]  /*e570*/  FFMA.FTZ R18, R5, R132, 1.1641532182693481445e-10 ;  /* 0x2f00000005127423 */ /* 0x000fe20000010084 */
[C---:B-----5:R-:W-:Y:S01]  /*e580*/  SHF.L.U32 R5, R80.reuse, 0x10, RZ ;  /* 0x0000001050057819 */ /* 0x060fe200000006ff */
[----:B------:R-:W1:Y:S01]  /*e590*/  LDC R102, c[0x0][0x408] ;  /* 0x00010200ff667b82 */ /* 0x000e620000000800 */
[----:B------:R-:W-:-:S03]  /*e5a0*/  PRMT R80, R80, 0x7632, R80 ;  /* 0x0000763250507816 */ /* 0x000fc60000000050 */
[----:B------:R-:W-:Y:S01]  /*e5b0*/  FMUL.FTZ R133, R5, UR4 ;  /* 0x0000000405857c20 */ /* 0x000fe20008410000 */
[----:B------:R-:W-:Y:S01]  /*e5c0*/  IMAD.MOV.U32 R5, RZ, RZ, R20 ;  /* 0x000000ffff057224 */ /* 0x000fe200078e0014 */
[----:B0-----:R-:W-:-:S04]  /*e5d0*/  FSETP.LE.FTZ.AND P1, PT, R18, R103, PT ;  /* 0x000000671200720b */ /* 0x001fc80003f33000 */
[----:B------:R-:W-:Y:S01]  /*e5e0*/  P2R R18, PR, RZ, 0x2 ;  /* 0x00000002ff127803 */ /* 0x000fe20000000000 */
[----:B-1----:R-:W-:Y:S01]  /*e5f0*/  FMUL.FTZ R133, R133, R102 ;  /* 0x0000006685857220 */ /* 0x002fe20000410000 */
        /* <DEDUP_REMOVED lines=9> */
.L_x_10540:
        /* <DEDUP_REMOVED lines=13> */
.L_x_10542:
[----:B------:R-:W-:Y:S05]  /*e760*/  BSYNC.RECONVERGENT B2 ;  /* 0x0000000000027941 */ /* 0x000fea0003800200 */
.L_x_10541:
        /* <DEDUP_REMOVED lines=43> */
.L_x_10539:
[----:B------:R-:W-:Y:S05]  /*ea20*/  BSYNC.RECONVERGENT B1 ;  /* 0x0000000000017941 */ /* 0x000fea0003800200 */
.L_x_10538:
[----:B------:R-:W-:Y:S01]  /*ea30*/  ISETP.NE.AND P1, PT, R78, 0x1, PT ;  /* 0x000000014e00780c */ /* 0x000fe20003f25270 */
[----:B------:R-:W-:Y:S01]  /*ea40*/  BSSY.RECONVERGENT B1, `(.L_x_10543) ;  /* 0x000004b000017945 */ /* 0x000fe20003800200 */
[----:B------:R-:W-:Y:S01]  /*ea50*/  I2FP.F32.U32 R5, R5 ;  /* 0x0000000500057245 */ /* 0x000fe20000201000 */
[----:B------:R-:W-:Y:S01]  /*ea60*/  IMAD.MOV.U32 R77, RZ, RZ, 0x2 ;  /* 0x00000002ff4d7424 */ /* 0x000fe200078e00ff */
[----:B------:R-:W-:-:S03]  /*ea70*/  SHF.L.U32 R80, R80, 0x10, RZ ;  /* 0x0000001050507819 */ /* 0x000fc600000006ff */
[----:B------:R-:W-:Y:S01]  /*ea80*/  FFMA.FTZ R76, R5, R132, 1.1641532182693481445e-10 ;  /* 0x2f000000054c7423 */ /* 0x000fe20000010084 */
[----:B------:R-:W-:Y:S02]  /*ea90*/  IMAD.MOV.U32 R5, RZ, RZ, R20 ;  /* 0x000000ffff057224 */ /* 0x000fe400078e0014 */
[----:B------:R-:W-:Y:S02]  /*eaa0*/  FMUL.FTZ R129, R80, UR4 ;  /* 0x0000000450817c20 */ /* 0x000fe40008410000 */
[----:B------:R-:W-:Y:S02]  /*eab0*/  FSETP.LE.FTZ.AND P0, PT, R76, R103, PT ;  /* 0x000000674c00720b */ /* 0x000fe40003f13000 */
[----:B------:R-:W-:Y:S01]  /*eac0*/  FMUL.FTZ R129, R129, R102 ;  /* 0x0000006681817220 */ /* 0x000fe20000410000 */
        /* <DEDUP_REMOVED lines=9> */
.L_x_10545:
        /* <DEDUP_REMOVED lines=13> */
.L_x_10547:
[----:B------:R-:W-:Y:S05]  /*ec30*/  BSYNC.RECONVERGENT B2 ;  /* 0x0000000000027941 */ /* 0x000fea0003800200 */
.L_x_10546:
        /* <DEDUP_REMOVED lines=43> */
.L_x_10544:
[----:B------:R-:W-:Y:S05]  /*eef0*/  BSYNC.RECONVERGENT B1 ;  /* 0x0000000000017941 */ /* 0x000fea0003800200 */
.L_x_10543:
[----:B------:R-:W-:Y:S01]  /*ef00*/  I2FP.F32.U32 R5, R5 ;  /* 0x0000000500057245 */ /* 0x000fe20000201000 */
[----:B------:R-:W-:Y:S01]  /*ef10*/  BSSY.RECONVERGENT B1, `(.L_x_10548) ;  /* 0x000004c000017945 */ /* 0x000fe20003800200 */
[----:B------:R-:W-:Y:S01]  /*ef20*/  ISETP.NE.AND P2, PT, R77, 0x1, PT ;  /* 0x000000014d00780c */ /* 0x000fe20003f45270 */
[----:B------:R-:W-:Y:S01]  /*ef30*/  IMAD.MOV.U32 R78, RZ, RZ, 0x2 ;  /* 0x00000002ff4e7424 */ /* 0x000fe200078e00ff */
[----:B------:R-:W-:Y:S01]  /*ef40*/  PRMT R100, R81, 0x7632, R100 ;  /* 0x0000763251647816 */ /* 0x000fe20000000064 */
[----:B------:R-:W-:Y:S01]  /*ef50*/  FFMA.FTZ R76, R5, R132, 1.1641532182693481445e-10 ;  /* 0x2f000000054c7423 */ /* 0x000fe20000010084 */
[----:B------:R-:W-:-:S04]  /*ef60*/  SHF.L.U32 R5, R81, 0x10, RZ ;  /* 0x0000001051057819 */ /* 0x000fc800000006ff */
[----:B------:R-:W-:Y:S01]  /*ef70*/  FSETP.LE.FTZ.AND P1, PT, R76, R103, PT ;  /* 0x000000674c00720b */ /* 0x000fe20003f33000 */
[----:B------:R-:W-:Y:S01]  /*ef80*/  FMUL.FTZ R131, R5, UR4 ;  /* 0x0000000405837c20 */ /* 0x000fe20008410000 */
[----:B------:R-:W-:-:S03]  /*ef90*/  IMAD.MOV.U32 R5, RZ, RZ, R20 ;  /* 0x000000ffff057224 */ /* 0x000fc600078e0014 */
[----:B------:R-:W-:Y:S01]  /*efa0*/  FMUL.FTZ R131, R131, R102 ;  /* 0x0000006683837220 */ /* 0x000fe20000410000 */
        /* <DEDUP_REMOVED lines=9> */
.L_x_10550:
        /* <DEDUP_REMOVED lines=13> */
.L_x_10552:
[----:B------:R-:W-:Y:S05]  /*f110*/  BSYNC.RECONVERGENT B2 ;  /* 0x0000000000027941 */ /* 0x000fea0003800200 */
.L_x_10551:
        /* <DEDUP_REMOVED lines=43> */
.L_x_10549:
[----:B------:R-:W-:Y:S05]  /*f3d0*/  BSYNC.RECONVERGENT B1 ;  /* 0x0000000000017941 */ /* 0x000fea0003800200 */
.L_x_10548:
[----:B------:R-:W-:Y:S01]  /*f3e0*/  ISETP.NE.AND P3, PT, R78, 0x1, PT ;  /* 0x000000014e00780c */ /* 0x000fe20003f65270 */
[----:B------:R-:W-:Y:S01]  /*f3f0*/  BSSY.RECONVERGENT B1, `(.L_x_10553) ;  /* 0x000004b000017945 */ /* 0x000fe20003800200 */
[----:B------:R-:W-:Y:S01]  /*f400*/  I2FP.F32.U32 R5, R5 ;  /* 0x0000000500057245 */ /* 0x000fe20000201000 */
[----:B------:R-:W-:Y:S01]  /*f410*/  IMAD.MOV.U32 R79, RZ, RZ, 0x2 ;  /* 0x00000002ff4f7424 */ /* 0x000fe200078e00ff */
[----:B------:R-:W-:Y:S01]  /*f420*/  SHF.L.U32 R100, R100, 0x10, RZ ;  /* 0x0000001064647819 */ /* 0x000fe200000006ff */
[----:B------:R-:W-:Y:S02]  /*f430*/  IMAD.MOV.U32 R77, RZ, RZ, R20 ;  /* 0x000000ffff4d7224 */ /* 0x000fe400078e0014 */
[----:B------:R-:W-:Y:S02]  /*f440*/  FFMA.FTZ R76, R5, R132, 1.1641532182693481445e-10 ;  /* 0x2f000000054c7423 */ /* 0x000fe40000010084 */
[----:B------:R-:W-:-:S03]  /*f450*/  FMUL.FTZ R5, R100, UR4 ;  /* 0x0000000464057c20 */ /* 0x000fc60008410000 */
[----:B------:R-:W-:Y:S01]  /*f460*/  FSETP.LE.FTZ.AND P2, PT, R76, R103, PT ;  /* 0x000000674c00720b */ /* 0x000fe20003f53000 */
[----:B------:R-:W-:Y:S01]  /*f470*/  FMUL.FTZ R80, R5, R102 ;  /* 0x0000006605507220 */ /* 0x000fe20000410000 */
[----:B------:R-:W-:Y:S11]  /*f480*/  @!P3 BRA `(.L_x_10554) ;  /* 0x000000040004b947 */ /* 0x000ff60003800000 */
        /* <DEDUP_REMOVED lines=8> */
.L_x_10555:
        /* <DEDUP_REMOVED lines=13> */
.L_x_10557:
[----:B------:R-:W-:Y:S05]  /*f5e0*/  BSYNC.RECONVERGENT B2 ;  /* 0x0000000000027941 */ /* 0x000fea0003800200 */
.L_x_10556:
        /* <DEDUP_REMOVED lines=43> */
.L_x_10554:
[----:B------:R-:W-:Y:S05]  /*f8a0*/  BSYNC.RECONVERGENT B1 ;  /* 0x0000000000017941 */ /* 0x000fea0003800200 */
.L_x_10553:
[----:B------:R-:W-:Y:S01]  /*f8b0*/  ISETP.NE.AND P4, PT, R79, 0x1, PT ;  /* 0x000000014f00780c */ /* 0x000fe20003f85270 */
[----:B------:R-:W-:Y:S01]  /*f8c0*/  BSSY.RECONVERGENT B1, `(.L_x_10558) ;  /* 0x000004c000017945 */ /* 0x000fe20003800200 */
[----:B------:R-:W-:Y:S01]  /*f8d0*/  I2FP.F32.U32 R5, R77 ;  /* 0x0000004d00057245 */ /* 0x000fe20000201000 */
[----:B------:R-:W-:Y:S01]  /*f8e0*/  IMAD.MOV.U32 R78, RZ, RZ, 0x2 ;  /* 0x00000002ff4e7424 */ /* 0x000fe200078e00ff */
[C---:B------:R-:W-:Y:S02]  /*f8f0*/  SHF.L.U32 R77, R82.reuse, 0x10, RZ ;  /* 0x00000010524d7819 */ /* 0x040fe400000006ff */
[----:B------:R-:W-:Y:S01]  /*f900*/  PRMT R82, R82, 0x7632, R82 ;  /* 0x0000763252527816 */ /* 0x000fe20000000052 */
[----:B------:R-:W-:Y:S01]  /*f910*/  FFMA.FTZ R76, R5, R132, 1.1641532182693481445e-10 ;  /* 0x2f000000054c7423 */ /* 0x000fe20000010084 */
[----:B------:R-:W-:Y:S02]  /*f920*/  IMAD.MOV.U32 R5, RZ, RZ, R20 ;  /* 0x000000ffff057224 */ /* 0x000fe400078e0014 */
[----:B------:R-:W-:-:S02]  /*f930*/  FMUL.FTZ R77, R77, UR4 ;  /* 0x000000044d4d7c20 */ /* 0x000fc40008410000 */
        /* <DEDUP_REMOVED lines=11> */
.L_x_10560:
        /* <DEDUP_REMOVED lines=13> */
.L_x_10562:
[----:B------:R-:W-:Y:S05]  /*fac0*/  BSYNC.RECONVERGENT B2 ;  /* 0x0000000000027941 */ /* 0x000fea0003800200 */
.L_x_10561:
        /* <DEDUP_REMOVED lines=43> */
.L_x_10559:
[----:B------:R-:W-:Y:S05]  /*fd80*/  BSYNC.RECONVERGENT B1 ;  /* 0x0000000000017941 */ /* 0x000fea0003800200 */
.L_x_10558:
[----:B------:R-:W-:Y:S01]  /*fd90*/  ISETP.NE.AND P5, PT, R78, 0x1, PT ;  /* 0x000000014e00780c */ /* 0x000fe20003fa5270 */
[----:B------:R-:W-:Y:S01]  /*fda0*/  BSSY.RECONVERGENT B1, `(.L_x_10563) ;  /* 0x000004b000017945 */ /* 0x000fe20003800200 */
[----:B------:R-:W-:Y:S02]  /*fdb0*/  I2FP.F32.U32 R5, R5 ;  /* 0x0000000500057245 */ /* 0x000fe40000201000 */
[----:B------:R-:W-:-:S03]  /*fdc0*/  SHF.L.U32 R82, R82, 0x10, RZ ;  /* 0x0000001052527819 */ /* 0x000fc600000006ff */
[----:B------:R-:W-:Y:S01]  /*fdd0*/  FFMA.FTZ R76, R5, R132, 1.1641532182693481445e-10 ;  /* 0x2f000000054c7423 */ /* 0x000fe20000010084 */
[----:B------:R-:W-:Y:S02]  /*fde0*/  IMAD.MOV.U32 R5, RZ, RZ, R20 ;  /* 0x000000ffff057224 */ /* 0x000fe400078e0014 */
[----:B------:R-:W-:Y:S01]  /*fdf0*/  FMUL.FTZ R81, R82, UR4 ;  /* 0x0000000452517c20 */ /* 0x000fe20008410000 */
[----:B------:R-:W-:Y:S01]  /*fe00*/  IMAD.MOV.U32 R82, RZ, RZ, 0x2 ;  /* 0x00000002ff527424 */ /* 0x000fe200078e00ff */
        /* <DEDUP_REMOVED lines=11> */
.L_x_10565:
        /* <DEDUP_REMOVED lines=13> */
.L_x_10567:
[----:B------:R-:W-:Y:S05]  /*ff90*/  BSYNC.RECONVERGENT B2 ;  /* 0x0000000000027941 */ /* 0x000fea0003800200 */
.L_x_10566:
        /* <DEDUP_REMOVED lines=43> */
.L_x_10564:
[----:B------:R-:W-:Y:S05]  /*10250*/  BSYNC.RECONVERGENT B1 ;  /* 0x0000000000017941 */ /* 0x000fea0003800200 */
.L_x_10563:
[----:B------:R-:W-:Y:S01]  /*10260*/  ISETP.NE.AND P6, PT, R82, 0x1, PT ;  /* 0x000000015200780c */ /* 0x000fe20003fc5270 */
[----:B------:R-:W-:Y:S01]  /*10270*/  BSSY.RECONVERGENT B1, `(.L_x_10568) ;  /* 0x000004e000017945 */ /* 0x000fe20003800200 */
[----:B------:R-:W-:Y:S02]  /*10280*/  I2FP.F32.U32 R5, R5 ;  /* 0x0000000500057245 */ /* 0x000fe40000201000 */
[C---:B------:R-:W-:Y:S02]  /*10290*/  SHF.L.U32 R77, R83.reuse, 0x10, RZ ;  /* 0x00000010534d7819 */ /* 0x040fe400000006ff */
[----:B------:R-:W-:Y:S01]  /*102a0*/  PRMT R134, R83, 0x7632, R134 ;  /* 0x0000763253867816 */ /* 0x000fe20000000086 */
[----:B------:R-:W-:Y:S01]  /*102b0*/  FFMA.FTZ R76, R5, R132, 1.1641532182693481445e-10 ;  /* 0x2f000000054c7423 */ /* 0x000fe20000010084 */
[----:B------:R-:W-:Y:S02]  /*102c0*/  IMAD.MOV.U32 R5, RZ, RZ, 0x2 ;  /* 0x00000002ff057424 */ /* 0x000fe400078e00ff */
[----:B------:R-:W-:Y:S01]  /*102d0*/  FMUL.FTZ R79, R77, UR4 ;  /* 0x000000044d4f7c20 */ /* 0x000fe20008410000 */
[----:B------:R-:W-:Y:S01]  /*102e0*/  IMAD.MOV.U32 R77, RZ, RZ, R20 ;  /* 0x000000ffff4d7224 */ /* 0x000fe200078e0014 */
[----:B------:R-:W-:-:S02]  /*102f0*/  FSETP.LE.FTZ.AND P5, PT, R76, R103, PT ;  /* 0x000000674c00720b */ /* 0x000fc40003fb3000 */
        /* <DEDUP_REMOVED lines=10> */
.L_x_10570:
        /* <DEDUP_REMOVED lines=15> */
.L_x_10572:
[----:B------:R-:W-:Y:S05]  /*10490*/  BSYNC.RECONVERGENT B2 ;  /* 0x0000000000027941 */ /* 0x000fea0003800200 */
.L_x_10571:
        /* <DEDUP_REMOVED lines=43> */
.L_x_10569:
[----:B------:R-:W-:Y:S05]  /*10750*/  BSYNC.RECONVERGENT B1 ;  /* 0x0000000000017941 */ /* 0x000fea0003800200 */
.L_x_10568:
[----:B------:R-:W-:Y:S02]  /*10760*/  I2FP.F32.U32 R77, R77 ;  /* 0x0000004d004d7245 */ /* 0x000fe40000201000 */
[----:B------:R-:W-:Y:S02]  /*10770*/  SHF.L.U32 R134, R134, 0x10, RZ ;  /* 0x0000001086867819 */ /* 0x000fe400000006ff */
[----:B------:R-:W-:Y:S01]  /*10780*/  ISETP.NE.AND P6, PT, R18, RZ, PT ;  /* 0x000000ff1200720c */ /* 0x000fe20003fc5270 */
[----:B------:R-:W-:Y:S01]  /*10790*/  FFMA.FTZ R132, R77, R132, 1.1641532182693481445e-10 ;  /* 0x2f0000004d847423 */ /* 0x000fe20000010084 */
[----:B------:R-:W-:Y:S01]  /*107a0*/  FSEL R79, R80, RZ, P2 ;  /* 0x000000ff504f7208 */ /* 0x000fe20001000000 */
[----:B------:R-:W-:Y:S01]  /*107b0*/  FMUL.FTZ R77, R134, UR4 ;  /* 0x00000004864d7c20 */ /* 0x000fe20008410000 */
[----:B------:R-:W-:Y:S02]  /*107c0*/  FSEL R76, R133, RZ, P6 ;  /* 0x000000ff854c7208 */ /* 0x000fe40003000000 */
[----:B------:R-:W-:Y:S01]  /*107d0*/  FSETP.GTU.FTZ.AND P6, PT, R132, R103, PT ;  /* 0x000000678400720b */ /* 0x000fe20003fdc000 */
[----:B------:R-:W-:Y:S01]  /*107e0*/  FMUL.FTZ R77, R77, R102 ;  /* 0x000000664d4d7220 */ /* 0x000fe20000410000 */
[----:B------:R-:W-:-:S02]  /*107f0*/  FSEL R78, R131, RZ, P1 ;  /* 0x000000ff834e7208 */ /* 0x000fc40000800000 */
[----:B------:R-:W-:Y:S02]  /*10800*/  FSEL R80, R101, RZ, P3 ;  /* 0x000000ff65507208 */ /* 0x000fe40001800000 */
[----:B------:R-:W-:Y:S02]  /*10810*/  FSEL R83, R77, RZ, !P6 ;  /* 0x000000ff4d537208 */ /* 0x000fe40007000000 */
[----:B------:R-:W-:Y:S02]  /*10820*/  PLOP3.LUT P6, PT, P6, PT, PT, 0x8, 0x80 ;  /* 0x000000000080781c */ /* 0x000fe400037ce170 */
[----:B------:R-:W-:Y:S02]  /*10830*/  FSEL R77, R129, RZ, P0 ;  /* 0x000000ff814d7208 */ /* 0x000fe40000000000 */
[----:B------:R-:W-:Y:S02]  /*10840*/  FSEL R81, R81, RZ, P4 ;  /* 0x000000ff51517208 */ /* 0x000fe40002000000 */
[----:B------:R-:W-:-:S07]  /*10850*/  FSEL R82, R100, RZ, P5 ;  /* 0x000000ff64527208 */ /* 0x000fce0002800000 */
.L_x_10532:
        /* <DEDUP_REMOVED lines=20> */
[----:B------:R-:W-:-:S03]  /*109a0*/  VIADD R127, R127, 0x80 ;  /* 0x000000807f7f7836 */ /* 0x000fc60000000000 */
[----:B------:R2:W-:Y:S04]  /*109b0*/  STG.E.64 desc[UR6][R100.64], R132 ;  /* 0x0000008464007986 */ /* 0x0005e8000c101b06 */
.L_x_10490:
[----:B------:R-:W-:Y:S05]  /*109c0*/  BSYNC.RECONVERGENT B0 ;  /* 0x0000000000007941 */ /* 0x000fea0003800200 */
.L_x_10489:
[----:B------:R-:W-:Y:S01]  /*109d0*/  ISETP.GE.U32.AND P0, PT, R0, 0x200, PT ;  /* 0x000002000000780c */ /* 0x000fe20003f06070 */
[----:B------:R-:W-:Y:S03]  /*109e0*/  BSSY.RECONVERGENT B0, `(.L_x_10573) ;  /* 0x000052e000007945 */ /* 0x000fe60003800200 */
[----:B------:R-:W-:-:S09]  /*109f0*/  P2R R129, PR, RZ, 0x1 ;  /* 0x00000001ff817803 */ /* 0x000fd20000000000 */
[----:B------:R-:W-:Y:S05]  /*10a00*/  @!P0 BRA `(.L_x_10574) ;  /* 0x0000005000ac8947 */ /* 0x000fea0003800000 */
[----:B------:R-:W1:Y:S02]  /*10a10*/  LDC.64 R84, c[0x0][0x390] ;  /* 0x0000e400ff547b82 */ /* 0x000e640000000a00 */
[----:B-1----:R-:W-:-:S05]  /*10a20*/  IMAD.WIDE.U32 R84, R127, 0x10, R84 ;  /* 0x000000107f547825 */ /* 0x002fca00078e0054 */
[----:B------:R1:W5:Y:S01]  /*10a30*/  LDG.E.128 R88, desc[UR6][R84.64] ;  /* 0x0000000654587981 */ /* 0x000362000c1e1d00 */
[----:B------:R-:W-:-:S04]  /*10a40*/  UISETP.NE.U32.AND UP1, UPT, UR12, URZ, UPT ;  /* 0x000000ff0c00728c */ /* 0x000fc8000bf25070 */
[----:B------:R-:W-:-:S09]  /*10a50*/  UISETP.NE.AND.EX UP1, UPT, UR13, URZ, UPT, UP1 ;  /* 0x000000ff0d00728c */ /* 0x000fd2000bf25310 */
[----:B-1----:R-:W-:Y:S05]  /*10a60*/  BRA.U !UP1, `(.L_x_10575) ;  /* 0x0000002909447547 */ /* 0x002fea000b800000 */
[----:B--2---:R-:W1:Y:S02]  /*10a70*/  LDC.64 R132, c[0x0][0x3a0] ;  /* 0x0000e800ff847b82 */ /* 0x004e640000000a00 */
[----:B-1----:R-:W-:-:S05]  /*10a80*/  IMAD.WIDE.U32 R132, R127, 0x20, R132 ;  /* 0x000000207f847825 */ /* 0x002fca00078e0084 */
[----:B------:R1:W5:Y:S04]  /*10a90*/  LDG.E.128 R84, desc[UR6][R132.64] ;  /* 0x0000000684547981 */ /* 0x000368000c1e1d00 */
[----:B0-----:R1:W5:Y:S01]  /*10aa0*/  LDG.E.128 R100, desc[UR6][R132.64+0x10] ;  /* 0x0000100684647981 */ /* 0x001362000c1e1d00 */
[----:B------:R-:W-:Y:S01]  /*10ab0*/  ISETP.NE.AND P0, PT, R5, 0x1, PT ;  /* 0x000000010500780c */ /* 0x000fe20003f05270 */
[----:B------:R-:W-:Y:S01]  /*10ac0*/  BSSY.RECONVERGENT B1, `(.L_x_10576) ;  /* 0x0000047000017945 */ /* 0x000fe20003800200 */
[----:B------:R-:W-:Y:S02]  /*10ad0*/  HFMA2 R134, -RZ, RZ, 0, 1.1920928955078125e-07 ;  /* 0x00000002ff867431 */ /* 0x000fe400000001ff */
[----:B------:R-:W-:Y:S02]  /*10ae0*/  IMAD.MOV.U32 R135, RZ, RZ, R20 ;  /* 0x000000ffff877224 */ /* 0x000fe400078e0014 */
[----:B------:R-:W-:-:S07]  /*10af0*/  IMAD.MOV.U32 R130, RZ, RZ, R18 ;  /* 0x000000ffff827224 */ /* 0x000fce00078e0012 */
[----:B-1----:R-:W-:Y:S05]  /*10b00*/  @!P0 BRA `(.L_x_10577) ;  /* 0x0000000400088947 */ /* 0x002fea0003800000 */
        /* <DEDUP_REMOVED lines=10> */
.L_x_10578:
        /* <DEDUP_REMOVED lines=13> */
.L_x_10580:
[----:B------:R-:W-:Y:S05]  /*10c80*/  BSYNC.RECONVERGENT B2 ;  /* 0x0000000000027941 */ /* 0x000fea0003800200 */
.L_x_10579:
        /* <DEDUP_REMOVED lines=42> */
.L_x_10577:
[----:B------:R-:W-:Y:S05]  /*10f30*/  BSYNC.RECONVERGENT B1 ;  /* 0x0000000000017941 */ /* 0x000fea0003800200 */
.L_x_10576:
        /* <DEDUP_REMOVED lines=10> */
[----:B------:R-:W-:-:S03]  /*10fe0*/  PRMT R88, R88, 0x7632, R88 ;  /* 0x0000763258587816 */ /* 0x000fc60000000058 */
        /* <DEDUP_REMOVED lines=16> */
.L_x_10583:
        /* <DEDUP_REMOVED lines=13> */
.L_x_10585:
[----:B------:R-:W-:Y:S05]  /*111c0*/  BSYNC.RECONVERGENT B2 ;  /* 0x0000000000027941 */ /* 0x000fea0003800200 */
.L_x_10584:
        /* <DEDUP_REMOVED lines=43> */
.L_x_10582:
[----:B------:R-:W-:Y:S05]  /*11480*/  BSYNC.RECONVERGENT B1 ;  /* 0x0000000000017941 */ /* 0x000fea0003800200 */
.L_x_10581:
        /* <DEDUP_REMOVED lines=22> */
.L_x_10588:
        /* <DEDUP_REMOVED lines=13> */
.L_x_10590:
[----:B------:R-:W-:Y:S05]  /*116c0*/  BSYNC.RECONVERGENT B2 ;  /* 0x0000000000027941 */ /* 0x000fea0003800200 */
.L_x_10589:
        /* <DEDUP_REMOVED lines=43> */
.L_x_10587:
[----:B------:R-:W-:Y:S05]  /*11980*/  BSYNC.RECONVERGENT B1 ;  /* 0x0000000000017941 */ /* 0x000fea0003800200 */
.L_x_10586:
        /* <DEDUP_REMOVED lines=23> */
.L_x_10593:
        /* <DEDUP_REMOVED lines=13> */
.L_x_10595:
[----:B------:R-:W-:Y:S05]  /*11bd0*/  BSYNC.RECONVERGENT B2 ;  /* 0x0000000000027941 */ /* 0x000fea0003800200 */
.L_x_10594:
        /* <DEDUP_REMOVED lines=43> */
.L_x_10592:
[----:B------:R-:W-:Y:S05]  /*11e90*/  BSYNC.RECONVERGENT B1 ;  /* 0x0000000000017941 */ /* 0x000fea0003800200 */
.L_x_10591:
        /* <DEDUP_REMOVED lines=22> */
.L_x_10598:
        /* <DEDUP_REMOVED lines=13> */
.L_x_10600:
[----:B------:R-:W-:Y:S05]  /*120d0*/  BSYNC.RECONVERGENT B2 ;  /* 0x0000000000027941 */ /* 0x000fea0003800200 */
.L_x_10599:
        /* <DEDUP_REMOVED lines=43> */
.L_x_10597:
[----:B------:R-:W-:Y:S05]  /*12390*/  BSYNC.RECONVERGENT B1 ;  /* 0x0000000000017941 */ /* 0x000fea0003800200 */
.L_x_10596:
        /* <DEDUP_REMOVED lines=23> */
.L_x_10603:
        /* <DEDUP_REMOVED lines=13> */
.L_x_10605:
[----:B------:R-:W-:Y:S05]  /*125e0*/  BSYNC.RECONVERGENT B2 ;  /* 0x0000000000027941 */ /* 0x000fea0003800200 */
.L_x_10604:
        /* <DEDUP_REMOVED lines=43> */
.L_x_10602:
[----:B------:R-:W-:Y:S05]  /*128a0*/  BSYNC.RECONVERGENT B1 ;  /* 0x0000000000017941 */ /* 0x000fea0003800200 */
.L_x_10601:
        /* <DEDUP_REMOVED lines=22> */
.L_x_10608:
        /* <DEDUP_REMOVED lines=13> */
.L_x_10610:
[----:B------:R-:W-:Y:S05]  /*12ae0*/  BSYNC.RECONVERGENT B2 ;  /* 0x0000000000027941 */ /* 0x000fea0003800200 */
.L_x_10609:
        /* <DEDUP_REMOVED lines=43> */
.L_x_10607:
[----:B------:R-:W-:Y:S05]  /*12da0*/  BSYNC.RECONVERGENT B1 ;  /* 0x0000000000017941 */ /* 0x000fea0003800200 */
.L_x_10606:
        /* <DEDUP_REMOVED lines=23> */
.L_x_10613:
        /* <DEDUP_REMOVED lines=15> */
.L_x_10615:
[----:B------:R-:W-:Y:S05]  /*13010*/  BSYNC.RECONVERGENT B2 ;  /* 0x0000000000027941 */ /* 0x000fea0003800200 */
.L_x_10614:
        /* <DEDUP_REMOVED lines=43> */
.L_x_10612:
[----:B------:R-:W-:Y:S05]  /*132d0*/  BSYNC.RECONVERGENT B1 ;  /* 0x0000000000017941 */ /* 0x000fea0003800200 */
.L_x_10611:
        /* <DEDUP_REMOVED lines=10> */
.L_x_10575:
        /* <DEDUP_REMOVED lines=16> */
.L_x_10619:
        /* <DEDUP_REMOVED lines=13> */
.L_x_10621:
[----:B------:R-:W-:Y:S05]  /*13550*/  BSYNC.RECONVERGENT B2 ;  /* 0x0000000000027941 */ /* 0x000fea0003800200 */
.L_x_10620:
[----:B------:R-:W-:Y:S01]  /*13560*/  IMAD.WIDE.U32 R4, R122, -0x326172a9, RZ ;  /* 0xcd9e8d577a047825 */ /* 0x000fe200078e00ff */
[----:B------:R-:W-:-:S04]  /*13570*/  LOP3.LUT R86, R17, UR9, R85, 0x96, !PT ;  /* 0x0000000911567c12 */ /* 0x000fc8000f8e9655 */
[----:B--2---:R-:W-:Y:S01]  /*13580*/  LOP3.LUT R100, R120, UR8, R5, 0x96, !PT ;  /* 0x0000000878647c12 */ /* 0x004fe2000f8e9605 */
        /* <DEDUP_REMOVED lines=39> */
.L_x_10618:
[----:B------:R-:W-:Y:S05]  /*13800*/  BSYNC.RECONVERGENT B1 ;  /* 0x0000000000017941 */ /* 0x000fea0003800200 */
.L_x_10617:
[----:B------:R-:W0:Y:S01]  /*13810*/  LDC R131, c[0x0][0x404] ;  /* 0x00010100ff837b82 */ /* 0x000e220000000800 */
[----:B------:R-:W-:Y:S01]  /*13820*/  ISETP.NE.AND P0, PT, R85, 0x1, PT ;  /* 0x000000015500780c */ /* 0x000fe20003f05270 */
[----:B------:R-:W-:Y:S01]  /*13830*/  IMAD.MOV.U32 R134, RZ, RZ, 0x2f800000 ;  /* 0x2f800000ff867424 */ /* 0x000fe200078e00ff */
[----:B------:R-:W-:Y:S01]  /*13840*/  I2FP.F32.U32 R5, R84 ;  /* 0x0000005400057245 */ /* 0x000fe20000201000 */
[----:B------:R-:W-:Y:S01]  /*13850*/  BSSY.RECONVERGENT B1, `(.L_x_10622) ;  /* 0x000004d000017945 */ /* 0x000fe20003800200 */
[----:B------:R-:W-:-:S03]  /*13860*/  MOV R86, 0x2 ;  /* 0x0000000200567802 */ /* 0x000fc60000000f00 */
[----:B--2---:R-:W1:Y:S01]  /*13870*/  LDC R103, c[0x0][0x408] ;  /* 0x00010200ff677b82 */ /* 0x004e620000000800 */
[----:B------:R-:W-:Y:S01]  /*13880*/  FFMA.FTZ R18, R5, R134, 1.1641532182693481445e-10 ;  /* 0x2f00000005127423 */ /* 0x000fe20000010086 */
[C---:B-----5:R-:W-:Y:S01]  /*13890*/  IMAD.U32 R5, R88.reuse, 0x10000, RZ ;  /* 0x0001000058057824 */ /* 0x060fe200078e00ff */
        /* <DEDUP_REMOVED lines=15> */
.L_x_10624:
        /* <DEDUP_REMOVED lines=13> */
.L_x_10626:
[----:B------:R-:W-:Y:S05]  /*13a60*/  BSYNC.RECONVERGENT B2 ;  /* 0x0000000000027941 */ /* 0x000fea0003800200 */
.L_x_10625:
        /* <DEDUP_REMOVED lines=43> */
.L_x_10623:
[----:B------:R-:W-:Y:S05]  /*13d20*/  BSYNC.RECONVERGENT B1 ;  /* 0x0000000000017941 */ /* 0x000fea0003800200 */
.L_x_10622:
[----:B------:R-:W-:Y:S01]  /*13d30*/  ISETP.NE.AND P1, PT, R86, 0x1, PT ;  /* 0x000000015600780c */ /* 0x000fe20003f25270 */
[----:B------:R-:W-:Y:S01]  /*13d40*/  IMAD.U32 R88, R88, 0x10000, RZ ;  /* 0x0001000058587824 */ /* 0x000fe200078e00ff */
[----:B------:R-:W-:Y:S01]  /*13d50*/  I2FP.F32.U32 R5, R5 ;  /* 0x0000000500057245 */ /* 0x000fe20000201000 */
[----:B------:R-:W-:Y:S01]  /*13d60*/  BSSY.RECONVERGENT B1, `(.L_x_10627) ;  /* 0x0000049000017945 */ /* 0x000fe20003800200 */
[----:B------:R-:W-:Y:S02]  /*13d70*/  HFMA2 R87, -RZ, RZ, 0, 1.1920928955078125e-07 ;  /* 0x00000002ff577431 */ /* 0x000fe400000001ff */
[----:B------:R-:W-:Y:S01]  /*13d80*/  FMUL.FTZ R88, R88, UR4 ;  /* 0x0000000458587c20 */ /* 0x000fe20008410000 */
[----:B------:R-:W-:Y:S01]  /*13d90*/  FFMA.FTZ R84, R5, R134, 1.1641532182693481445e-10 ;  /* 0x2f00000005547423 */ /* 0x000fe20000010086 */
[----:B------:R-:W-:Y:S02]  /*13da0*/  IMAD.MOV.U32 R5, RZ, RZ, R20 ;  /* 0x000000ffff057224 */ /* 0x000fe400078e0014 */
[----:B------:R-:W-:-:S02]  /*13db0*/  FMUL.FTZ R132, R88, R103 ;  /* 0x0000006758847220 */ /* 0x000fc40000410000 */
        /* <DEDUP_REMOVED lines=10> */
.L_x_10629:
        /* <DEDUP_REMOVED lines=13> */
.L_x_10631:
[----:B------:R-:W-:Y:S05]  /*13f30*/  BSYNC.RECONVERGENT B2 ;  /* 0x0000000000027941 */ /* 0x000fea0003800200 */
.L_x_10630:
        /* <DEDUP_REMOVED lines=43> */
.L_x_10628:
[----:B------:R-:W-:Y:S05]  /*141f0*/  BSYNC.RECONVERGENT B1 ;  /* 0x0000000000017941 */ /* 0x000fea0003800200 */
.L_x_10627:
[----:B------:R-:W-:Y:S01]  /*14200*/  ISETP.NE.AND P2, PT, R87, 0x1, PT ;  /* 0x000000015700780c */ /* 0x000fe20003f45270 */
[C---:B------:R-:W-:Y:S01]  /*14210*/  IMAD.U32 R85, R89.reuse, 0x10000, RZ ;  /* 0x0001000059557824 */ /* 0x040fe200078e00ff */
[----:B------:R-:W-:Y:S01]  /*14220*/  I2FP.F32.U32 R5, R5 ;  /* 0x0000000500057245 */ /* 0x000fe20000201000 */
[----:B------:R-:W-:Y:S01]  /*14230*/  BSSY.RECONVERGENT B1, `(.L_x_10632) ;  /* 0x000004a000017945 */ /* 0x000fe20003800200 */
[----:B------:R-:W-:Y:S01]  /*14240*/  PRMT R100, R89, 0x7632, R100 ;  /* 0x0000763259647816 */ /* 0x000fe20000000064 */
[----:B------:R-:W-:Y:S01]  /*14250*/  FMUL.FTZ R86, R85, UR4 ;  /* 0x0000000455567c20 */ /* 0x000fe20008410000 */
[----:B------:R-:W-:Y:S02]  /*14260*/  HFMA2 R85, -RZ, RZ, 0, 1.1920928955078125e-07 ;  /* 0x00000002ff557431 */ /* 0x000fe400000001ff */
        /* <DEDUP_REMOVED lines=13> */
.L_x_10634:
        /* <DEDUP_REMOVED lines=13> */
.L_x_10636:
[----:B------:R-:W-:Y:S05]  /*14410*/  BSYNC.RECONVERGENT B2 ;  /* 0x0000000000027941 */ /* 0x000fea0003800200 */
.L_x_10635:
        /* <DEDUP_REMOVED lines=43> */
.L_x_10633:
[----:B------:R-:W-:Y:S05]  /*146d0*/  BSYNC.RECONVERGENT B1 ;  /* 0x0000000000017941 */ /* 0x000fea0003800200 */
.L_x_10632:
        /* <DEDUP_REMOVED lines=19> */
.L_x_10639:
        /* <DEDUP_REMOVED lines=13> */
.L_x_10641:
[----:B------:R-:W-:Y:S05]  /*148e0*/  BSYNC.RECONVERGENT B2 ;  /* 0x0000000000027941 */ /* 0x000fea0003800200 */
.L_x_10640:
        /* <DEDUP_REMOVED lines=43> */
.L_x_10638:
[----:B------:R-:W-:Y:S05]  /*14ba0*/  BSYNC.RECONVERGENT B1 ;  /* 0x0000000000017941 */ /* 0x000fea0003800200 */
.L_x_10637:
        /* <DEDUP_REMOVED lines=20> */
.L_x_10644:
        /* <DEDUP_REMOVED lines=13> */
.L_x_10646:
[----:B------:R-:W-:Y:S05]  /*14dc0*/  BSYNC.RECONVERGENT B2 ;  /* 0x0000000000027941 */ /* 0x000fea0003800200 */
.L_x_10645:
        /* <DEDUP_REMOVED lines=43> */
.L_x_10643:
[----:B------:R-:W-:Y:S05]  /*15080*/  BSYNC.RECONVERGENT B1 ;  /* 0x0000000000017941 */ /* 0x000fea0003800200 */
.L_x_10642:
        /* <DEDUP_REMOVED lines=19> */
.L_x_10649:
        /* <DEDUP_REMOVED lines=13> */
.L_x_10651:
[----:B------:R-:W-:Y:S05]  /*15290*/  BSYNC.RECONVERGENT B2 ;  /* 0x0000000000027941 */ /* 0x000fea0003800200 */
.L_x_10650:
        /* <DEDUP_REMOVED lines=43> */
.L_x_10648:
[----:B------:R-:W-:Y:S05]  /*15550*/  BSYNC.RECONVERGENT B1 ;  /* 0x0000000000017941 */ /* 0x000fea0003800200 */
.L_x_10647:
[----:B------:R-:W-:Y:S01]  /*15560*/  ISETP.NE.AND P6, PT, R86, 0x1, PT ;  /* 0x000000015600780c */ /* 0x000fe20003fc5270 */
[C---:B------:R-:W-:Y:S01]  /*15570*/  IMAD.U32 R85, R91.reuse, 0x10000, RZ ;  /* 0x000100005b557824 */ /* 0x040fe200078e00ff */
[----:B------:R-:W-:Y:S01]  /*15580*/  I2FP.F32.U32 R5, R5 ;  /* 0x0000000500057245 */ /* 0x000fe20000201000 */
[----:B------:R-:W-:Y:S01]  /*15590*/  BSSY.RECONVERGENT B1, `(.L_x_10652) ;  /* 0x000004c000017945 */ /* 0x000fe20003800200 */
[----:B------:R-:W-:Y:S01]  /*155a0*/  PRMT R91, R91, 0x7632, R91 ;  /* 0x000076325b5b7816 */ /* 0x000fe2000000005b */
[----:B------:R-:W-:Y:S01]  /*155b0*/  FMUL.FTZ R100, R85, UR4 ;  /* 0x0000000455647c20 */ /* 0x000fe20008410000 */
[----:B------:R-:W-:Y:S02]  /*155c0*/  IMAD.MOV.U32 R85, RZ, RZ, R20 ;  /* 0x000000ffff557224 */ /* 0x000fe400078e0014 */
[----:B------:R-:W-:Y:S01]  /*155d0*/  FFMA.FTZ R84, R5, R134, 1.1641532182693481445e-10 ;  /* 0x2f00000005547423 */ /* 0x000fe20000010086 */
[----:B------:R-:W-:Y:S02]  /*155e0*/  HFMA2 R5, -RZ, RZ, 0, 1.1920928955078125e-07 ;  /* 0x00000002ff057431 */ /* 0x000fe400000001ff */
        /* <DEDUP_REMOVED lines=11> */
.L_x_10654:
        /* <DEDUP_REMOVED lines=15> */
.L_x_10656:
[----:B------:R-:W-:Y:S05]  /*15790*/  BSYNC.RECONVERGENT B2 ;  /* 0x0000000000027941 */ /* 0x000fea0003800200 */
.L_x_10655:
        /* <DEDUP_REMOVED lines=43> */
.L_x_10653:
[----:B------:R-:W-:Y:S05]  /*15a50*/  BSYNC.RECONVERGENT B1 ;  /* 0x0000000000017941 */ /* 0x000fea0003800200 */
.L_x_10652:
        /* <DEDUP_REMOVED lines=16> */
.L_x_10616:
        /* <DEDUP_REMOVED lines=18> */
[----:B-1----:R-:W-:-:S03]  /*15c80*/  IMAD.WIDE.U32 R100, R127, 0x8, R100 ;  /* 0x000000087f647825 */ /* 0x002fc600078e0064 */
[----:B------:R3:W-:Y:S01]  /*15c90*/  STG.E.128 desc[UR6][R102.64+0x10], R88 ;  /* 0x0000105866007986 */ /* 0x0007e2000c101d06 */
[----:B------:R-:W-:-:S03]  /*15ca0*/  VIADD R127, R127, 0x80 ;  /* 0x000000807f7f7836 */ /* 0x000fc60000000000 */
[----:B------:R3:W-:Y:S04]  /*15cb0*/  STG.E.64 desc[UR6][R100.64], R132 ;  /* 0x0000008464007986 */ /* 0x0007e8000c101b06 */
.L_x_10574:
[----:B------:R-:W-:Y:S05]  /*15cc0*/  BSYNC.RECONVERGENT B0 ;  /* 0x0000000000007941 */ /* 0x000fea0003800200 */
.L_x_10573:
[----:B------:R-:W-:Y:S01]  /*15cd0*/  ISETP.GE.U32.AND P0, PT, R0, 0x280, PT ;  /* 0x000002800000780c */ /* 0x000fe20003f06070 */
[----:B------:R-:W-:Y:S03]  /*15ce0*/  BSSY.RECONVERGENT B0, `(.L_x_10657) ;  /* 0x000052d000007945 */ /* 0x000fe60003800200 */
[----:B0-----:R-:W-:-:S09]  /*15cf0*/  P2R R130, PR, RZ, 0x1 ;  /* 0x00000001ff827803 */ /* 0x001fd20000000000 */
        /* <DEDUP_REMOVED lines=9> */
[----:B------:R0:W5:Y:S04]  /*15d90*/  LDG.E.128 R92, desc[UR6][R134.64] ;  /* 0x00000006865c7981 */ /* 0x000168000c1e1d00 */
[----:B--23--:R0:W5:Y:S01]  /*15da0*/  LDG.E.128 R100, desc[UR6][R134.64+0x10] ;  /* 0x0000100686647981 */ /* 0x00c162000c1e1d00 */
        /* <DEDUP_REMOVED lines=16> */
.L_x_10662:
        /* <DEDUP_REMOVED lines=13> */
.L_x_10664:
[----:B------:R-:W-:Y:S05]  /*15f80*/  BSYNC.RECONVERGENT B2 ;  /* 0x0000000000027941 */ /* 0x000fea0003800200 */
.L_x_10663:
        /* <DEDUP_REMOVED lines=42> */
.L_x_10661:
[----:B------:R-:W-:Y:S05]  /*16230*/  BSYNC.RECONVERGENT B1 ;  /* 0x0000000000017941 */ /* 0x000fea0003800200 */
.L_x_10660:
        /* <DEDUP_REMOVED lines=27> */
.L_x_10667:
        /* <DEDUP_REMOVED lines=13> */
.L_x_10669:
[----:B------:R-:W-:Y:S05]  /*164c0*/  BSYNC.RECONVERGENT B2 ;  /* 0x0000000000027941 */ /* 0x000fea0003800200 */
.L_x_10668:
        /* <DEDUP_REMOVED lines=43> */
.L_x_10666:
[----:B------:R-:W-:Y:S05]  /*16780*/  BSYNC.RECONVERGENT B1 ;  /* 0x0000000000017941 */ /* 0x000fea0003800200 */
.L_x_10665:
        /* <DEDUP_REMOVED lines=22> */
.L_x_10672:
        /* <DEDUP_REMOVED lines=13> */
.L_x_10674:
[----:B------:R-:W-:Y:S05]  /*169c0*/  BSYNC.RECONVERGENT B2 ;  /* 0x0000000000027941 */ /* 0x000fea0003800200 */
.L_x_10673:
        /* <DEDUP_REMOVED lines=43> */
.L_x_10671:
[----:B------:R-:W-:Y:S05]  /*16c80*/  BSYNC.RECONVERGENT B1 ;  /* 0x0000000000017941 */ /* 0x000fea0003800200 */
.L_x_10670:
        /* <DEDUP_REMOVED lines=23> */
.L_x_10677:
        /* <DEDUP_REMOVED lines=11> */
[----:B------:R-:W-:-:S04]  /*16eb0*/  @P3 IADD3 R3, PT, PT, R17, RZ, RZ ;  /* 0x000000ff11033210 */ /* 0x000fc80007ffe0ff */
[----:B------:R-:W-:-:S07]  /*16ec0*/  @!P2 MOV R17, R3 ;  /* 0x000000030011a202 */ /* 0x000fce0000000f00 */
.L_x_10679:
[----:B------:R-:W-:Y:S05]  /*16ed0*/  BSYNC.RECONVERGENT B2 ;  /* 0x0000000000027941 */ /* 0x000fea0003800200 */
.L_x_10678:
        /* <DEDUP_REMOVED lines=41> */
[----:B------:R-:W-:Y:S02]  /*17170*/  HFMA2 R97, -RZ, RZ, 0, 0 ;  /* 0x00000000ff617431 */ /* 0x000fe400000001ff */
[----:B------:R-:W-:-:S07]  /*17180*/  IMAD.MOV.U32 R132, RZ, RZ, R96 ;  /* 0x000000ffff847224 */ /* 0x000fce00078e0060 */
.L_x_10676:
[----:B------:R-:W-:Y:S05]  /*17190*/  BSYNC.RECONVERGENT B1 ;  /* 0x0000000000017941 */ /* 0x000fea0003800200 */
.L_x_10675:
[----:B------:R-:W-:Y:S01]  /*171a0*/  I2FP.F32.U32 R5, R5 ;  /* 0x0000000500057245 */ /* 0x000fe20000201000 */
[----:B------:R-:W-:Y:S01]  /*171b0*/  IMAD.U32 R138, R138, 0x10000, RZ ;  /* 0x000100008a8a7824 */ /* 0x000fe200078e00ff */
[----:B------:R-:W-:Y:S01]  /*171c0*/  ISETP.NE.AND P3, PT, R97, 0x1, PT ;  /* 0x000000016100780c */ /* 0x000fe20003f65270 */
[----:B------:R-:W-:Y:S01]  /*171d0*/  BSSY.RECONVERGENT B1, `(.L_x_10680) ;  /* 0x000004c000017945 */ /* 0x000fe20003800200 */
[----:B------:R-:W-:Y:S01]  /*171e0*/  MOV R135, 0x2 ;  /* 0x0000000200877802 */ /* 0x000fe20000000f00 */
        /* <DEDUP_REMOVED lines=17> */
.L_x_10682:
        /* <DEDUP_REMOVED lines=13> */
.L_x_10684:
[----:B------:R-:W-:Y:S05]  /*173d0*/  BSYNC.RECONVERGENT B2 ;  /* 0x0000000000027941 */ /* 0x000fea0003800200 */
.L_x_10683:
        /* <DEDUP_REMOVED lines=43> */
.L_x_10681:
[----:B------:R-:W-:Y:S05]  /*17690*/  BSYNC.RECONVERGENT B1 ;  /* 0x0000000000017941 */ /* 0x000fea0003800200 */
.L_x_10680:
        /* <DEDUP_REMOVED lines=8> */
[----:B------:R-:W-:-:S04]  /*17720*/  FSETP.GTU.FTZ.AND P3, PT, R96, R133, PT ;  /* 0x000000856000720b */ /* 0x000fc80003f7c000 */
[----:B------:R-:W-:Y:S02]  /*17730*/  FSEL R5, R134, RZ, !P3 ;  /* 0x000000ff86057208 */ /* 0x000fe40005800000 */
[----:B------:R-:W-:Y:S02]  /*17740*/  MOV R134, 0x2 ;  /* 0x0000000200867802 */ /* 0x000fe40000000f00 */
        /* <DEDUP_REMOVED lines=12> */
.L_x_10687:
        /* <DEDUP_REMOVED lines=13> */
.L_x_10689:
[----:B------:R-:W-:Y:S05]  /*178e0*/  BSYNC.RECONVERGENT B2 ;  /* 0x0000000000027941 */ /* 0x000fea0003800200 */
.L_x_10688:
        /* <DEDUP_REMOVED lines=39> */
[----:B------:R-:W-:Y:S02]  /*17b60*/  IMAD.MOV.U32 R132, RZ, RZ, R134 ;  /* 0x000000ffff847224 */ /* 0x000fe400078e0086 */
[----:B------:R-:W-:Y:S02]  /*17b70*/  HFMA2 R134, -RZ, RZ, 0, 0 ;  /* 0x00000000ff867431 */ /* 0x000fe400000001ff */
[----:B------:R-:W-:Y:S01]  /*17b80*/  IMAD.MOV.U32 R20, RZ, RZ, R138 ;  /* 0x000000ffff147224 */ /* 0x000fe200078e008a */
[----:B------:R-:W-:-:S07]  /*17b90*/  LOP3.LUT R3, R136, UR35, R135, 0x96, !PT ;  /* 0x0000002388037c12 */ /* 0x000fce000f8e9687 */
.L_x_10686:
[----:B------:R-:W-:Y:S05]  /*17ba0*/  BSYNC.RECONVERGENT B1 ;  /* 0x0000000000017941 */ /* 0x000fea0003800200 */
.L_x_10685:
        /* <DEDUP_REMOVED lines=22> */
.L_x_10692:
        /* <DEDUP_REMOVED lines=13> */
.L_x_10694:
[----:B------:R-:W-:Y:S05]  /*17de0*/  BSYNC.RECONVERGENT B2 ;  /* 0x0000000000027941 */ /* 0x000fea0003800200 */
.L_x_10693:
        /* <DEDUP_REMOVED lines=43> */
.L_x_10691:
[----:B------:R-:W-:Y:S05]  /*180a0*/  BSYNC.RECONVERGENT B1 ;  /* 0x0000000000017941 */ /* 0x000fea0003800200 */
.L_x_10690:
[----:B------:R-:W-:Y:S01]  /*180b0*/  I2FP.F32.U32 R5, R5 ;  /* 0x0000000500057245 */ /* 0x000fe20000201000 */
[----:B------:R-:W-:Y:S01]  /*180c0*/  IMAD.U32 R100, R99, 0x10000, RZ ;  /* 0x0001000063647824 */ /* 0x000fe200078e00ff */
[----:B------:R-:W-:Y:S01]  /*180d0*/  ISETP.NE.AND P6, PT, R135, 0x1, PT ;  /* 0x000000018700780c */ /* 0x000fe20003fc5270 */
[----:B------:R-:W-:Y:S01]  /*180e0*/  BSSY.RECONVERGENT B1, `(.L_x_10695) ;  /* 0x000004f000017945 */ /* 0x000fe20003800200 */
[----:B------:R-:W-:Y:S01]  /*180f0*/  PRMT R99, R99, 0x7632, R99 ;  /* 0x0000763263637816 */ /* 0x000fe20000000063 */
        /* <DEDUP_REMOVED lines=18> */
.L_x_10697:
        /* <DEDUP_REMOVED lines=15> */
.L_x_10699:
[----:B------:R-:W-:Y:S05]  /*18310*/  BSYNC.RECONVERGENT B2 ;  /* 0x0000000000027941 */ /* 0x000fea0003800200 */
.L_x_10698:
        /* <DEDUP_REMOVED lines=40> */
[----:B------:R-:W-:Y:S02]  /*185a0*/  LOP3.LUT R3, R134, UR35, R101, 0x96, !PT ;  /* 0x0000002386037c12 */ /* 0x000fe4000f8e9665 */
[----:B------:R-:W-:Y:S01]  /*185b0*/  MOV R101, R132 ;  /* 0x0000008400657202 */ /* 0x000fe20000000f00 */
[----:B------:R-:W-:-:S07]  /*185c0*/  IMAD.MOV.U32 R132, RZ, RZ, R100 ;  /* 0x000000ffff847224 */ /* 0x000fce00078e0064 */
.L_x_10696:
[----:B------:R-:W-:Y:S05]  /*185d0*/  BSYNC.RECONVERGENT B1 ;  /* 0x0000000000017941 */ /* 0x000fea0003800200 */
.L_x_10695:
        /* <DEDUP_REMOVED lines=10> */
.L_x_10659:
[----:B------:R-:W-:Y:S01]  /*18680*/  ISETP.NE.AND P0, PT, R5, 0x1, PT ;  /* 0x000000010500780c */ /* 0x000fe20003f05270 */
[----:B------:R-:W-:Y:S01]  /*18690*/  BSSY.RECONVERGENT B1, `(.L_x_10701) ;  /* 0x0000047000017945 */ /* 0x000fe20003800200 */
[----:B------:R-:W-:Y:S02]  /*186a0*/  HFMA2 R93, -RZ, RZ, 0, 1.1920928955078125e-07 ;  /* 0x00000002ff5d7431 */ /* 0x000fe400000001ff */
[----:B------:R-:W-:Y:S01]  /*186b0*/  IMAD.MOV.U32 R92, RZ, RZ, R20 ;  /* 0x000000ffff5c7224 */ /* 0x000fe200078e0014 */
[----:B--23--:R-:W-:-:S08]  /*186c0*/  MOV R132, R18 ;  /* 0x0000001200847202 */ /* 0x00cfd00000000f00 */
        /* <DEDUP_REMOVED lines=11> */
.L_x_10703:
        /* <DEDUP_REMOVED lines=13> */
.L_x_10705:
[----:B------:R-:W-:Y:S05]  /*18850*/  BSYNC.RECONVERGENT B2 ;  /* 0x0000000000027941 */ /* 0x000fea0003800200 */
.L_x_10704:
        /* <DEDUP_REMOVED lines=42> */
.L_x_10702:
[----:B------:R-:W-:Y:S05]  /*18b00*/  BSYNC.RECONVERGENT B1 ;  /* 0x0000000000017941 */ /* 0x000fea0003800200 */
.L_x_10701:
[----:B------:R-:W0:Y:S01]  /*18b10*/  LDC R131, c[0x0][0x404] ;  /* 0x00010100ff837b82 */ /* 0x000e220000000800 */
[----:B------:R-:W-:Y:S01]  /*18b20*/  ISETP.NE.AND P0, PT, R93, 0x1, PT ;  /* 0x000000015d00780c */ /* 0x000fe20003f05270 */
[----:B------:R-:W-:Y:S01]  /*18b30*/  IMAD.MOV.U32 R135, RZ, RZ, 0x2f800000 ;  /* 0x2f800000ff877424 */ /* 0x000fe200078e00ff */
[----:B------:R-:W-:Y:S01]  /*18b40*/  I2FP.F32.U32 R18, R92 ;  /* 0x0000005c00127245 */ /* 0x000fe20000201000 */
[----:B------:R-:W-:Y:S01]  /*18b50*/  BSSY.RECONVERGENT B1, `(.L_x_10706) ;  /* 0x000004d000017945 */ /* 0x000fe20003800200 */
[C---:B-----5:R-:W-:Y:S01]  /*18b60*/  SHF.L.U32 R5, R96.reuse, 0x10, RZ ;  /* 0x0000001060057819 */ /* 0x060fe200000006ff */
[----:B------:R-:W-:Y:S01]  /*18b70*/  IMAD.MOV.U32 R94, RZ, RZ, 0x2 ;  /* 0x00000002ff5e7424 */ /* 0x000fe200078e00ff */
[----:B------:R-:W-:Y:S01]  /*18b80*/  PRMT R96, R96, 0x7632, R96 ;  /* 0x0000763260607816 */ /* 0x000fe20000000060 */
[----:B------:R-:W1:Y:S01]  /*18b90*/  LDC R103, c[0x0][0x408] ;  /* 0x00010200ff677b82 */ /* 0x000e620000000800 */
[----:B------:R-:W-:Y:S01]  /*18ba0*/  FFMA.FTZ R18, R18, R135, 1.1641532182693481445e-10 ;  /* 0x2f00000012127423 */ /* 0x000fe20000010087 */
[----:B------:R-:W-:Y:S01]  /*18bb0*/  FMUL.FTZ R136, R5, UR4 ;  /* 0x0000000405887c20 */ /* 0x000fe20008410000 */
[----:B------:R-:W-:-:S03]  /*18bc0*/  MOV R5, R20 ;  /* 0x0000001400057202 */ /* 0x000fc60000000f00 */
        /* <DEDUP_REMOVED lines=12> */
.L_x_10708:
        /* <DEDUP_REMOVED lines=13> */
.L_x_10710:
[----:B------:R-:W-:Y:S05]  /*18d60*/  BSYNC.RECONVERGENT B2 ;  /* 0x0000000000027941 */ /* 0x000fea0003800200 */
.L_x_10709:
        /* <DEDUP_REMOVED lines=43> */
.L_x_10707:
[----:B------:R-:W-:Y:S05]  /*19020*/  BSYNC.RECONVERGENT B1 ;  /* 0x0000000000017941 */ /* 0x000fea0003800200 */
.L_x_10706:
[----:B------:R-:W-:Y:S01]  /*19030*/  ISETP.NE.AND P1, PT, R94, 0x1, PT ;  /* 0x000000015e00780c */ /* 0x000fe20003f25270 */
[----:B------:R-:W-:Y:S01]  /*19040*/  BSSY.RECONVERGENT B1, `(.L_x_10711) ;  /* 0x000004b000017945 */ /* 0x000fe20003800200 */
[----:B------:R-:W-:Y:S01]  /*19050*/  I2FP.F32.U32 R92, R5 ;  /* 0x00000005005c7245 */ /* 0x000fe20000201000 */
[----:B------:R-:W-:Y:S01]  /*19060*/  IMAD.MOV.U32 R93, RZ, RZ, 0x2 ;  /* 0x00000002ff5d7424 */ /* 0x000fe200078e00ff */
[----:B------:R-:W-:Y:S02]  /*19070*/  SHF.L.U32 R96, R96, 0x10, RZ ;  /* 0x0000001060607819 */ /* 0x000fe400000006ff */
[----:B------:R-:W-:Y:S01]  /*19080*/  MOV R5, R20 ;  /* 0x0000001400057202 */ /* 0x000fe20000000f00 */
        /* <DEDUP_REMOVED lines=13> */
.L_x_10713:
        /* <DEDUP_REMOVED lines=13> */
.L_x_10715:
[----:B------:R-:W-:Y:S05]  /*19230*/  BSYNC.RECONVERGENT B2 ;  /* 0x0000000000027941 */ /* 0x000fea0003800200 */
.L_x_10714:
        /* <DEDUP_REMOVED lines=43> */
.L_x_10712:
[----:B------:R-:W-:Y:S05]  /*194f0*/  BSYNC.RECONVERGENT B1 ;  /* 0x0000000000017941 */ /* 0x000fea0003800200 */
.L_x_10711:
[----:B------:R-:W-:Y:S01]  /*19500*/  ISETP.NE.AND P2, PT, R93, 0x1, PT ;  /* 0x000000015d00780c */ /* 0x000fe20003f45270 */
[----:B------:R-:W-:Y:S01]  /*19510*/  BSSY.RECONVERGENT B1, `(.L_x_10716) ;  /* 0x000004c000017945 */ /* 0x000fe20003800200 */
[----:B------:R-:W-:Y:S01]  /*19520*/  I2FP.F32.U32 R92, R5 ;  /* 0x00000005005c7245 */ /* 0x000fe20000201000 */
[----:B------:R-:W-:Y:S01]  /*19530*/  IMAD.MOV.U32 R94, RZ, RZ, 0x2 ;  /* 0x00000002ff5e7424 */ /* 0x000fe200078e00ff */
[C---:B------:R-:W-:Y:S02]  /*19540*/  SHF.L.U32 R5, R97.reuse, 0x10, RZ ;  /* 0x0000001061057819 */ /* 0x040fe400000006ff */
[----:B------:R-:W-:Y:S01]  /*19550*/  PRMT R100, R97, 0x7632, R100 ;  /* 0x0000763261647816 */ /* 0x000fe20000000064 */
[----:B------:R-:W-:Y:S02]  /*19560*/  FFMA.FTZ R92, R92, R135, 1.1641532182693481445e-10 ;  /* 0x2f0000005c5c7423 */ /* 0x000fe40000010087 */
[----:B------:R-:W-:Y:S01]  /*19570*/  FMUL.FTZ R134, R5, UR4 ;  /* 0x0000000405867c20 */ /* 0x000fe20008410000 */
[----:B------:R-:W-:-:S02]  /*19580*/  MOV R5, R20 ;  /* 0x0000001400057202 */ /* 0x000fc40000000f00 */
        /* <DEDUP_REMOVED lines=11> */
.L_x_10718:
        /* <DEDUP_REMOVED lines=13> */
.L_x_10720:
[----:B------:R-:W-:Y:S05]  /*19710*/  BSYNC.RECONVERGENT B2 ;  /* 0x0000000000027941 */ /* 0x000fea0003800200 */
.L_x_10719:
        /* <DEDUP_REMOVED lines=43> */
.L_x_10717:
[----:B------:R-:W-:Y:S05]  /*199d0*/  BSYNC.RECONVERGENT B1 ;  /* 0x0000000000017941 */ /* 0x000fea0003800200 */
.L_x_10716:
        /* <DEDUP_REMOVED lines=19> */
.L_x_10723:
        /* <DEDUP_REMOVED lines=13> */
.L_x_10725:
[----:B------:R-:W-:Y:S05]  /*19be0*/  BSYNC.RECONVERGENT B2 ;  /* 0x0000000000027941 */ /* 0x000fea0003800200 */
.L_x_10724:
        /* <DEDUP_REMOVED lines=43> */
.L_x_10722:
[----:B------:R-:W-:Y:S05]  /*19ea0*/  BSYNC.RECONVERGENT B1 ;  /* 0x0000000000017941 */ /* 0x000fea0003800200 */
.L_x_10721:
        /* <DEDUP_REMOVED lines=20> */
.L_x_10728:
        /* <DEDUP_REMOVED lines=13> */
.L_x_10730:
[----:B------:R-:W-:Y:S05]  /*1a0c0*/  BSYNC.RECONVERGENT B2 ;  /* 0x0000000000027941 */ /* 0x000fea0003800200 */
.L_x_10729:
        /* <DEDUP_REMOVED lines=43> */
.L_x_10727:
[----:B------:R-:W-:Y:S05]  /*1a380*/  BSYNC.RECONVERGENT B1 ;  /* 0x0000000000017941 */ /* 0x000fea0003800200 */
.L_x_10726:
        /* <DEDUP_REMOVED lines=19> */
.L_x_10733:
        /* <DEDUP_REMOVED lines=13> */
.L_x_10735:
[----:B------:R-:W-:Y:S05]  /*1a590*/  BSYNC.RECONVERGENT B2 ;  /* 0x0000000000027941 */ /* 0x000fea0003800200 */
.L_x_10734:
        /* <DEDUP_REMOVED lines=39> */
[----:B------:R-:W-:Y:S01]  /*1a810*/  MOV R20, R96 ;  /* 0x0000006000147202 */ /* 0x000fe20000000f00 */
[----:B------:R-:W-:Y:S01]  /*1a820*/  IMAD.MOV.U32 R5, RZ, RZ, R132 ;  /* 0x000000ffff057224 */ /* 0x000fe200078e0084 */
[----:B------:R-:W-:Y:S02]  /*1a830*/  LOP3.LUT R3, R94, UR35, R93, 0x96, !PT ;  /* 0x000000235e037c12 */ /* 0x000fe4000f8e965d */
[----:B------:R-:W-:-:S07]  /*1a840*/  MOV R132, R92 ;  /* 0x0000005c00847202 */ /* 0x000fce0000000f00 */
.L_x_10732:
[----:B------:R-:W-:Y:S05]  /*1a850*/  BSYNC.RECONVERGENT B1 ;  /* 0x0000000000017941 */ /* 0x000fea0003800200 */
.L_x_10731:
[----:B------:R-:W-:Y:S01]  /*1a860*/  ISETP.NE.AND P6, PT, R95, 0x1, PT ;  /* 0x000000015f00780c */ /* 0x000fe20003fc5270 */
[----:B------:R-:W-:Y:S01]  /*1a870*/  BSSY.RECONVERGENT B1, `(.L_x_10736) ;  /* 0x000004e000017945 */ /* 0x000fe20003800200 */
[----:B------:R-:W-:Y:S02]  /*1a880*/  I2FP.F32.U32 R92, R5 ;  /* 0x00000005005c7245 */ /* 0x000fe40000201000 */
[C---:B------:R-:W-:Y:S02]  /*1a890*/  SHF.L.U32 R5, R99.reuse, 0x10, RZ ;  /* 0x0000001063057819 */ /* 0x040fe400000006ff */
[----:B------:R-:W-:Y:S01]  /*1a8a0*/  PRMT R99, R99, 0x7632, R99 ;  /* 0x0000763263637816 */ /* 0x000fe20000000063 */
[----:B------:R-:W-:Y:S01]  /*1a8b0*/  FFMA.FTZ R92, R92, R135, 1.1641532182693481445e-10 ;  /* 0x2f0000005c5c7423 */ /* 0x000fe20000010087 */
[----:B------:R-:W-:Y:S01]  /*1a8c0*/  MOV R93, R20 ;  /* 0x00000014005d7202 */ /* 0x000fe20000000f00 */
[----:B------:R-:W-:Y:S01]  /*1a8d0*/  FMUL.FTZ R100, R5, UR4 ;  /* 0x0000000405647c20 */ /* 0x000fe20008410000 */
[----:B------:R-:W-:-:S02]  /*1a8e0*/  IMAD.MOV.U32 R5, RZ, RZ, 0x2 ;  /* 0x00000002ff057424 */ /* 0x000fc400078e00ff */
        /* <DEDUP_REMOVED lines=11> */
.L_x_10738:
        /* <DEDUP_REMOVED lines=15> */
.L_x_10740:
[----:B------:R-:W-:Y:S05]  /*1aa90*/  BSYNC.RECONVERGENT B2 ;  /* 0x0000000000027941 */ /* 0x000fea0003800200 */
.L_x_10739:
        /* <DEDUP_REMOVED lines=43> */
.L_x_10737:
[----:B------:R-:W-:Y:S05]  /*1ad50*/  BSYNC.RECONVERGENT B1 ;  /* 0x0000000000017941 */ /* 0x000fea0003800200 */
.L_x_10736:
        /* <DEDUP_REMOVED lines=16> */
.L_x_10700:
        /* <DEDUP_REMOVED lines=19> */
[----:B------:R0:W-:Y:S04]  /*1af90*/  STG.E.128 desc[UR6][R134.64+0x10], R96 ;  /* 0x0000106086007986 */ /* 0x0001e8000c101d06 */
[----:B------:R0:W-:Y:S02]  /*1afa0*/  STG.E.64 desc[UR6][R100.64], R102 ;  /* 0x0000006664007986 */ /* 0x0001e4000c101b06 */
.L_x_10658:
[----:B------:R-:W-:Y:S05]  /*1afb0*/  BSYNC.RECONVERGENT B0 ;  /* 0x0000000000007941 */ /* 0x000fea0003800200 */
.L_x_10657:
[----:B0-23--:R-:W-:Y:S01]  /*1afc0*/  FADD.FTZ R100, RZ, R24 ;  /* 0x00000018ff647221 */ /* 0x00dfe20000010000 */
[----:B------:R-:W-:Y:S01]  /*1afd0*/  ISETP.NE.AND P4, PT, R125, RZ, PT ;  /* 0x000000ff7d00720c */ /* 0x000fe20003f85270 */
[----:B------:R-:W0:Y:S01]  /*1afe0*/  S2UR UR5, SR_CgaCtaId ;  /* 0x00000000000579c3 */ /* 0x000e220000008800 */
[C---:B------:R-:W-:Y:S01]  /*1aff0*/  ISETP.GT.U32.AND P0, PT, R0.reuse, 0xff, PT ;  /* 0x000000ff0000780c */ /* 0x040fe20003f04070 */
[----:B------:R-:W-:Y:S01]  /*1b000*/  FADD.FTZ R101, R25, R100 ;  /* 0x0000006419657221 */ /* 0x000fe20000010000 */
[C---:B------:R-:W-:Y:S01]  /*1b010*/  ISETP.GT.U32.AND P1, PT, R0.reuse, 0x17f, PT ;  /* 0x0000017f0000780c */ /* 0x040fe20003f24070 */
[----:B------:R-:W-:Y:S01]  /*1b020*/  UMOV UR4, 0x400 ;  /* 0x0000040000047882 */ /* 0x000fe20000000000 */
[----:B------:R-:W-:Y:S01]  /*1b030*/  ISETP.GT.U32.AND P2, PT, R0, 0x1ff, PT ;  /* 0x000001ff0000780c */ /* 0x000fe20003f44070 */
[----:B------:R-:W-:Y:S01]  /*1b040*/  FADD.FTZ R100, R26, R101 ;  /* 0x000000651a647221 */ /* 0x000fe20000010000 */
[----:B------:R-:W-:Y:S01]  /*1b050*/  ISETP.GT.U32.AND P3, PT, R0, 0x27f, PT ;  /* 0x0000027f0000780c */ /* 0x000fe20003f64070 */
[----:B------:R-:W-:Y:S02]  /*1b060*/  BSSY.RECONVERGENT B0, `(.L_x_10741) ;  /* 0x0000100000007945 */ /* 0x000fe40003800200 */
        /* <DEDUP_REMOVED lines=142> */
[----:B------:R-:W-:-:S08]  /*1b950*/  ISETP.GT.U32.AND P1, PT, R102, 0x3, PT ;  /* 0x000000036600780c */ /* 0x000fd00003f24070 */
[----:B------:R-:W-:-:S04]  /*1b960*/  @!P0 SHF.R.U32.HI R102, RZ, 0x2, R124 ;  /* 0x00000002ff668819 */ /* 0x000fc8000001167c */
[----:B------:R-:W-:Y:S02]  /*1b970*/  @!P0 LOP3.LUT R125, R102, 0x18, RZ, 0xc0, !PT ;  /* 0x00000018667d8812 */ /* 0x000fe400078ec0ff */
[----:B------:R-:W-:Y:S02]  /*1b980*/  CS2R R102, SRZ ;  /* 0x0000000000667805 */ /* 0x000fe4000001ff00 */
[----:B------:R-:W-:Y:S01]  /*1b990*/  @!P1 SHF.L.U32 R127, R124, 0x3, RZ ;  /* 0x000000037c7f9819 */ /* 0x000fe200000006ff */
[----:B0-----:R-:W-:-:S03]  /*1b9a0*/  FADD.FTZ R101, R131, R132 ;  /* 0x0000008483657221 */ /* 0x001fc60000010000 */
[----:B------:R-:W-:Y:S01]  /*1b9b0*/  @!P1 LOP3.LUT R131, R127, 0xf8, RZ, 0xc0, !PT ;  /* 0x000000f87f839812 */ /* 0x000fe200078ec0ff */
[----:B------:R-:W-:Y:S01]  /*1b9c0*/  IMAD.MOV.U32 R127, RZ, RZ, RZ ;  /* 0x000000ffff7f7224 */ /* 0x000fe200078e00ff */
[----:B------:R-:W-:Y:S01]  /*1b9d0*/  @!P1 MOV R127, R2 ;  /* 0x00000002007f9202 */ /* 0x000fe20000000f00 */
[----:B------:R0:W-:Y:S01]  /*1b9e0*/  @!P0 STS.64 [R125+UR4], R100 ;  /* 0x000000647d008988 */ /* 0x0001e20008000a04 */
[----:B------:R-:W-:Y:S01]  /*1b9f0*/  BAR.SYNC.DEFER_BLOCKING 0x0 ;  /* 0x0000000000007b1d */ /* 0x000fe20000010000 */
[----:B------:R-:W-:-:S05]  /*1ba00*/  ISETP.NE.AND P0, PT, RZ, UR14, PT ;  /* 0x0000000eff007c0c */ /* 0x000fca000bf05270 */
[----:B------:R-:W1:Y:S01]  /*1ba10*/  SHFL.DOWN PT, R132, R127, 0x2, 0x1f ;  /* 0x08401f007f847f89 */ /* 0x000e6200000e0000 */
[----:B0-----:R-:W-:-:S03]  /*1ba20*/  I2FP.F32.S32 R100, R127 ;  /* 0x0000007f00647245 */ /* 0x001fc60000201400 */
[----:B------:R0:W-:Y:S01]  /*1ba30*/  @!P1 LDS.64 R102, [R131+UR4] ;  /* 0x0000000483669984 */ /* 0x0001e20008000a00 */
[----:B------:R-:W-:Y:S01]  /*1ba40*/  ISETP.NE.AND P1, PT, R124, RZ, PT ;  /* 0x000000ff7c00720c */ /* 0x000fe20003f25270 */
[----:B-1----:R-:W-:Y:S01]  /*1ba50*/  IMAD.IADD R135, R132, 0x1, R127 ;  /* 0x0000000184877824 */ /* 0x002fe200078e027f */
[----:B------:R-:W-:Y:S01]  /*1ba60*/  I2FP.F32.S32 R132, R132 ;  /* 0x0000008400847245 */ /* 0x000fe20000201400 */
[----:B0-----:R-:W0:Y:S03]  /*1ba70*/  LDC R131, c[0x0][0x448] ;  /* 0x00011200ff837b82 */ /* 0x001e260000000800 */
[----:B------:R-:W-:Y:S01]  /*1ba80*/  I2FP.F32.S32 R136, R135 ;  /* 0x0000008700887245 */ /* 0x000fe20000201400 */
[----:B------:R-:W1:Y:S03]  /*1ba90*/  SHFL.DOWN PT, R140, R135, 0x1, 0x1f ;  /* 0x08201f00878c7f89 */ /* 0x000e6600000e0000 */
[----:B------:R-:W2:Y:S01]  /*1baa0*/  MUFU.RCP R137, R136 ;  /* 0x0000008800897308 */ /* 0x000ea20000001000 */
[-C--:B-1----:R-:W-:Y:S01]  /*1bab0*/  IADD3 R135, PT, PT, R135, R140.reuse, RZ ;  /* 0x0000008c87877210 */ /* 0x082fe20007ffe0ff */
[----:B------:R-:W1:Y:S01]  /*1bac0*/  SHFL.DOWN PT, R133, R102, 0x2, 0x1f ;  /* 0x08401f0066857f89 */ /* 0x000e6200000e0000 */
[----:B------:R-:W-:-:S02]  /*1bad0*/  I2FP.F32.S32 R140, R140 ;  /* 0x0000008c008c7245 */ /* 0x000fc40000201400 */
[----:B------:R-:W-:Y:S01]  /*1bae0*/  I2FP.F32.S32 R135, R135 ;  /* 0x0000008700877245 */ /* 0x000fe20000201400 */
[----:B------:R-:W3:Y:S05]  /*1baf0*/  SHFL.DOWN PT, R134, R103, 0x2, 0x1f ;  /* 0x08401f0067867f89 */ /* 0x000eea00000e0000 */
[----:B------:R-:W4:Y:S01]  /*1bb00*/  MUFU.RCP R135, R135 ;  /* 0x0000008700877308 */ /* 0x000f220000001000 */
[C---:B-1----:R-:W-:Y:S01]  /*1bb10*/  FMUL.FTZ R101, R133.reuse, R132 ;  /* 0x0000008485657220 */ /* 0x042fe20000410000 */
[----:B------:R-:W-:-:S03]  /*1bb20*/  FADD.FTZ R133, -R133, R102 ;  /* 0x0000006685857221 */ /* 0x000fc60000010100 */
[----:B------:R-:W-:Y:S01]  /*1bb30*/  FFMA.FTZ R138, R100, R102, R101 ;  /* 0x00000066648a7223 */ /* 0x000fe20000010065 */
[----:B------:R-:W-:Y:S01]  /*1bb40*/  FMUL.FTZ R133, R133, R133 ;  /* 0x0000008585857220 */ /* 0x000fe20000410000 */
[----:B---3--:R-:W-:Y:S02]  /*1bb50*/  FADD.FTZ R134, R134, R103 ;  /* 0x0000006786867221 */ /* 0x008fe40000010000 */
[----:B--2---:R-:W-:Y:S01]  /*1bb60*/  FMUL.FTZ R101, R137, R138 ;  /* 0x0000008a89657220 */ /* 0x004fe20000410000 */
        /* <DEDUP_REMOVED lines=10> */
[----:B----4-:R-:W-:Y:S01]  /*1bc10*/  FMUL.FTZ R125, R135, R100 ;  /* 0x00000064877d7220 */ /* 0x010fe20000410000 */
[----:B--2---:R-:W-:Y:S01]  /*1bc20*/  FADD.FTZ R102, R133, R102 ;  /* 0x0000006685667221 */ /* 0x004fe20000010000 */
[----:B------:R-:W1:Y:S01]  /*1bc30*/  @!P1 LDC.64 R100, c[0x0][0x3c8] ;  /* 0x0000f200ff649b82 */ /* 0x000e620000000a00 */
[----:B------:R-:W-:Y:S01]  /*1bc40*/  FMUL.FTZ R103, R103, R140 ;  /* 0x0000008c67677220 */ /* 0x000fe20000410000 */
[----:B------:R-:W-:Y:S02]  /*1bc50*/  MOV R133, UR10 ;  /* 0x0000000a00857c02 */ /* 0x000fe40008000f00 */
[----:B------:R-:W2:Y:S01]  /*1bc60*/  SHFL.IDX PT, R125, R125, RZ, 0x1f ;  /* 0x00001fff7d7d7589 */ /* 0x000ea200000e0000 */
[----:B------:R-:W-:-:S03]  /*1bc70*/  FFMA.FTZ R135, R135, R103, R102 ;  /* 0x0000006787877223 */ /* 0x000fc60000010066 */
[----:B------:R-:W3:Y:S02]  /*1bc80*/  @!P1 LDC.64 R102, c[0x0][0x3c0] ;  /* 0x0000f000ff669b82 */ /* 0x000ee40000000a00 */
[----:B------:R-:W0:Y:S01]  /*1bc90*/  SHFL.IDX PT, R132, R135, RZ, 0x1f ;  /* 0x00001fff87847589 */ /* 0x000e2200000e0000 */
[----:B-1----:R-:W-:-:S04]  /*1bca0*/  @!P1 IMAD.WIDE R100, R133, 0x4, R100 ;  /* 0x0000000485649825 */ /* 0x002fc800078e0264 */
[----:B--2---:R-:W-:-:S05]  /*1bcb0*/  FMUL.FTZ R124, R125, R125 ;  /* 0x0000007d7d7c7220 */ /* 0x004fca0000410000 */
[----:B------:R-:W-:Y:S01]  /*1bcc0*/  FSEL R127, R124, RZ, P0 ;  /* 0x000000ff7c7f7208 */ /* 0x000fe20000000000 */
[----:B0-----:R-:W-:Y:S01]  /*1bcd0*/  FFMA.FTZ R124, R132, UR15, R131 ;  /* 0x0000000f847c7c23 */ /* 0x001fe20008010083 */
[----:B------:R-:W-:-:S03]  /*1bce0*/  IMAD.U32 R131, RZ, RZ, UR10 ;  /* 0x0000000aff837e24 */ /* 0x000fc6000f8e00ff */
[----:B------:R-:W-:Y:S01]  /*1bcf0*/  FADD.FTZ R127, R124, R127 ;  /* 0x0000007f7c7f7221 */ /* 0x000fe20000010000 */
[----:B---3--:R-:W-:Y:S01]  /*1bd00*/  @!P1 IMAD.WIDE R102, R131, 0x4, R102 ;  /* 0x0000000483669825 */ /* 0x008fe200078e0266 */
[----:B------:R-:W-:-:S04]  /*1bd10*/  FSEL R131, R125, RZ, !P0 ;  /* 0x000000ff7d837208 */ /* 0x000fc80004000000 */
        /* <DEDUP_REMOVED lines=8> */
[----:B------:R-:W-:Y:S01]  /*1bda0*/  FADD.FTZ R132, R106, -R131 ;  /* 0x800000836a847221 */ /* 0x000fe20000010000 */
        /* <DEDUP_REMOVED lines=43> */
.L_x_10742:
[----:B------:R-:W-:Y:S05]  /*1c060*/  BSYNC.RECONVERGENT B0 ;  /* 0x0000000000007941 */ /* 0x000fea0003800200 */
.L_x_10741:
[----:B------:R-:W-:Y:S01]  /*1c070*/  ISETP.NE.AND P0, PT, R126, RZ, PT ;  /* 0x000000ff7e00720c */ /* 0x000fe20003f05270 */
[----:B------:R-:W-:-:S12]  /*1c080*/  BSSY.RECONVERGENT B0, `(.L_x_10743) ;  /* 0x0000032000007945 */ /* 0x000fd80003800200 */
[----:B------:R-:W-:Y:S05]  /*1c090*/  @!P0 BRA `(.L_x_10744) ;  /* 0x0000000000c08947 */ /* 0x000fea0003800000 */
[--C-:B0-----:R-:W-:Y:S01]  /*1c0a0*/  FADD.FTZ R124, R72, -R131.reuse ;  /* 0x80000083487c7221 */ /* 0x101fe20000010000 */
[--C-:B-1----:R-:W-:Y:S01]  /*1c0b0*/  FADD.FTZ R102, R70, -R131.reuse ;  /* 0x8000008346667221 */ /* 0x102fe20000010000 */
[----:B------:R-:W-:Y:S01]  /*1c0c0*/  SHF.L.U32 R125, R57, 0x10, RZ ;  /* 0x00000010397d7819 */ /* 0x000fe200000006ff */
[----:B------:R-:W-:Y:S01]  /*1c0d0*/  FADD.FTZ R126, R74, -R131 ;  /* 0x800000834a7e7221 */ /* 0x000fe20000010000 */
        /* <DEDUP_REMOVED lines=44> */
.L_x_10744:
[----:B------:R-:W-:Y:S05]  /*1c3a0*/  BSYNC.RECONVERGENT B0 ;  /* 0x0000000000007941 */ /* 0x000fea0003800200 */
.L_x_10743:
[----:B------:R-:W-:Y:S01]  /*1c3b0*/  ISETP.NE.AND P0, PT, R128, RZ, PT ;  /* 0x000000ff8000720c */ /* 0x000fe20003f05270 */
[----:B------:R-:W-:-:S12]  /*1c3c0*/  BSSY.RECONVERGENT B0, `(.L_x_10745) ;  /* 0x0000032000007945 */ /* 0x000fd80003800200 */
[----:B------:R-:W-:Y:S05]  /*1c3d0*/  @!P0 BRA `(.L_x_10746) ;  /* 0x0000000000c08947 */ /* 0x000fea0003800000 */
[--C-:B0-2---:R-:W-:Y:S01]  /*1c3e0*/  FADD.FTZ R124, R80, -R131.reuse ;  /* 0x80000083507c7221 */ /* 0x105fe20000010000 */
        /* <DEDUP_REMOVED lines=47> */
.L_x_10746:
[----:B------:R-:W-:Y:S05]  /*1c6e0*/  BSYNC.RECONVERGENT B0 ;  /* 0x0000000000007941 */ /* 0x000fea0003800200 */
.L_x_10745:
        /* <DEDUP_REMOVED lines=27> */
[----:B------:R-:W-:Y:S01]  /*1c8a0*/  FADD.FTZ R128, R87, -R131 ;  /* 0x8000008357807221 */ /* 0x000fe20000010000 */
[----:B------:R-:W-:Y:S01]  /*1c8b0*/  PRMT R101, R40, 0x7632, R101 ;  /* 0x0000763228657816 */ /* 0x000fe20000000065 */
[----:B------:R-:W-:Y:S01]  /*1c8c0*/  FADD.FTZ R132, R89, -R131 ;  /* 0x8000008359847221 */ /* 0x000fe20000010000 */
        /* <DEDUP_REMOVED lines=27> */
.L_x_10748:
[----:B------:R-:W-:Y:S05]  /*1ca80*/  BSYNC.RECONVERGENT B0 ;  /* 0x0000000000007941 */ /* 0x000fea0003800200 */
.L_x_10747:
[----:B------:R-:W-:Y:S01]  /*1ca90*/  ISETP.NE.AND P0, PT, R130, RZ, PT ;  /* 0x000000ff8200720c */ /* 0x000fe20003f05270 */
[----:B------:R-:W-:-:S12]  /*1caa0*/  BSSY.RECONVERGENT B0, `(.L_x_10749) ;  /* 0x0000039000007945 */ /* 0x000fd80003800200 */
[----:B------:R-:W-:Y:S05]  /*1cab0*/  @!P0 BRA `(.L_x_10750) ;  /* 0x0000000000dc8947 */ /* 0x000fea0003800000 */
[--C-:B01234-:R-:W-:Y:S01]  /*1cac0*/  FADD.FTZ R100, R92, -R131.reuse ;  /* 0x800000835c647221 */ /* 0x11ffe20000010000 */
[--C-:B------:R-:W-:Y:S01]  /*1cad0*/  FADD.FTZ R126, R95, -R131.reuse ;  /* 0x800000835f7e7221 */ /* 0x100fe20000010000 */
[----:B------:R-:W-:Y:S01]  /*1cae0*/  IMAD.U32 R101, R32, 0x10000, RZ ;  /* 0x0001000020657824 */ /* 0x000fe200078e00ff */
[----:B------:R-:W-:Y:S01]  /*1caf0*/  SHF.L.U32 R103, R28, 0x10, RZ ;  /* 0x000000101c677819 */ /* 0x000fe200000006ff */
[C---:B------:R-:W-:Y:S01]  /*1cb00*/  FMUL.FTZ R100, R127.reuse, R100 ;  /* 0x000000647f647220 */ /* 0x040fe20000410000 */
[----:B------:R-:W-:Y:S01]  /*1cb10*/  FMUL.FTZ R128, R127, R126 ;  /* 0x0000007e7f807220 */ /* 0x000fe20000410000 */
[--C-:B------:R-:W-:Y:S01]  /*1cb20*/  FADD.FTZ R130, R96, -R131.reuse ;  /* 0x8000008360827221 */ /* 0x100fe20000010000 */
[----:B------:R-:W-:Y:S01]  /*1cb30*/  FADD.FTZ R124, R94, -R131 ;  /* 0x800000835e7c7221 */ /* 0x000fe20000010000 */
[----:B------:R-:W-:Y:S01]  /*1cb40*/  FFMA.FTZ R126, R100, R101, R103 ;  /* 0x00000065647e7223 */ /* 0x000fe20000010067 */
[--C-:B------:R-:W-:Y:S01]  /*1cb50*/  FADD.FTZ R102, R93, -R131.reuse ;  /* 0x800000835d667221 */ /* 0x100fe20000010000 */
[----:B------:R-:W0:Y:S01]  /*1cb60*/  LDC.64 R100, c[0x0][0x428] ;  /* 0x00010a00ff647b82 */ /* 0x000e220000000a00 */
[--C-:B------:R-:W-:Y:S01]  /*1cb70*/  FADD.FTZ R132, R97, -R131.reuse ;  /* 0x8000008361847221 */ /* 0x100fe20000010000 */
[--C-:B------:R-:W-:Y:S01]  /*1cb80*/  FADD.FTZ R134, R98, -R131.reuse ;  /* 0x8000008362867221 */ /* 0x100fe20000010000 */
[----:B------:R-:W-:Y:S01]  /*1cb90*/  FADD.FTZ R136, R99, -R131 ;  /* 0x8000008363887221 */ /* 0x000fe20000010000 */
        /* <DEDUP_REMOVED lines=14> */
[----:B------:R-:W-:Y:S02]  /*1cc80*/  PRMT R131, R29, 0x7632, R131 ;  /* 0x000076321d837816 */ /* 0x000fe40000000083 */
[----:B------:R-:W-:-:S02]  /*1cc90*/  PRMT R103, R32, 0x7632, R103 ;  /* 0x0000763220677816 */ /* 0x000fc40000000067 */
[----:B------:R-:W-:Y:S01]  /*1cca0*/  PRMT R125, R28, 0x7632, R125 ;  /* 0x000076321c7d7816 */ /* 0x000fe2000000007d */
[----:B------:R-:W-:Y:S01]  /*1ccb0*/  IMAD.U32 R131, R131, 0x10000, RZ ;  /* 0x0001000083837824 */ /* 0x000fe200078e00ff */
[----:B------:R-:W-:Y:S01]  /*1ccc0*/  PRMT R133, R34, 0x7632, R133 ;  /* 0x0000763222857816 */ /* 0x000fe20000000085 */
[----:B------:R-:W-:Y:S01]  /*1ccd0*/  IMAD.U32 R103, R103, 0x10000, RZ ;  /* 0x0001000067677824 */ /* 0x000fe200078e00ff */
[----:B------:R-:W-:Y:S02]  /*1cce0*/  PRMT R135, R30, 0x7632, R135 ;  /* 0x000076321e877816 */ /* 0x000fe40000000087 */
[----:B------:R-:W-:Y:S01]  /*1ccf0*/  PRMT R141, R35, 0x7632, R141 ;  /* 0x00007632238d7816 */ /* 0x000fe2000000008d */
[----:B------:R-:W-:Y:S01]  /*1cd00*/  IMAD.U32 R133, R133, 0x10000, RZ ;  /* 0x0001000085857824 */ /* 0x000fe200078e00ff */
[----:B------:R-:W-:Y:S02]  /*1cd10*/  PRMT R143, R31, 0x7632, R143 ;  /* 0x000076321f8f7816 */ /* 0x000fe4000000008f */
        /* <DEDUP_REMOVED lines=11> */
[----:B0-----:R-:W-:Y:S01]  /*1cdd0*/  IMAD.WIDE.U32 R124, R123, 0x10, R100 ;  /* 0x000000107b7c7825 */ /* 0x001fe200078e0064 */
[----:B------:R-:W-:-:S02]  /*1cde0*/  F2FP.BF16.F32.PACK_AB R103, R141, R134 ;  /* 0x000000868d67723e */ /* 0x000fc400000010ff */
[----:B------:R-:W-:Y:S02]  /*1cdf0*/  F2FP.BF16.F32.PACK_AB R102, R133, R130 ;  /* 0x000000828566723e */ /* 0x000fe400000010ff */
[----:B------:R-:W-:Y:S02]  /*1ce00*/  F2FP.BF16.F32.PACK_AB R101, R128, R129 ;  /* 0x000000818065723e */ /* 0x000fe400000010ff */
[----:B------:R-:W-:-:S05]  /*1ce10*/  F2FP.BF16.F32.PACK_AB R100, R127, R126 ;  /* 0x0000007e7f64723e */ /* 0x000fca00000010ff */
[----:B------:R0:W-:Y:S02]  /*1ce20*/  STG.E.128 desc[UR6][R124.64], R100 ;  /* 0x000000647c007986 */ /* 0x0001e4000c101d06 */
.L_x_10750:
[----:B------:R-:W-:Y:S05]  /*1ce30*/  BSYNC.RECONVERGENT B0 ;  /* 0x0000000000007941 */ /* 0x000fea0003800200 */
.L_x_10749:
[----:B------:R-:W-:Y:S02]  /*1ce40*/  UIADD3 UR10, UPT, UPT, UR10, UR16, URZ ;  /* 0x000000100a0a7290 */ /* 0x000fe4000fffe0ff */
[----:B------:R-:W-:Y:S02]  /*1ce50*/  UPLOP3.LUT UP2, UPT, UPT, UPT, UP2, 0x40, 0x4 ;  /* 0x000000000004789c */ /* 0x000fe40003f4e820 */
[----:B------:R-:W-:-:S09]  /*1ce60*/  UISETP.GE.AND UP1, UPT, UR10, UR17, UPT ;  /* 0x000000110a00728c */ /* 0x000fd2000bf26270 */
[----:B------:R-:W-:Y:S05]  /*1ce70*/  BRA.U !UP1, `(.L_x_10751) ;  /* 0xfffffe4109407547 */ /* 0x000fea000b83ffff */
[----:B------:R-:W-:Y:S05]  /*1ce80*/  EXIT ;  /* 0x000000000000794d */ /* 0x000fea0003800000 */
.L_x_10752:
        /* <DEDUP_REMOVED lines=15> */
.L_x_34036:


//--------------------- .text._ZN10layer_norm13ln_fwd_kernelINS_13Kernel_traitsI13__nv_bfloat16S2_fS2_fjLj5120ELj1ELj1ELj4ELj16ENS_18Kernel_traits_baseILj5120ES2_S2_fS2_fjLj128EEEEELb1ELb0ELb0ELb1EEEvNS_9FwdParamsE --------------------------
	.section	.text._ZN10layer_norm13ln_fwd_kernelINS_13Kernel_traitsI13__nv_bfloat16S2_fS2_fjLj5120ELj1ELj1ELj4ELj16ENS_18Kernel_traits_baseILj5120ES2_S2_fS2_fjLj128EEEEELb1ELb0ELb0ELb1EEEvNS_9FwdParamsE,"ax",@progbits
	.align	128
        .global         _ZN10layer_norm13ln_fwd_kernelINS_13Kernel_traitsI13__nv_bfloat16S2_fS2_fjLj5120ELj1ELj1ELj4ELj16ENS_18Kernel_traits_baseILj5120ES2_S2_fS2_fjLj128EEEEELb1ELb0ELb0ELb1EEEvNS_9FwdParamsE
        .type           _ZN10layer_norm13ln_fwd_kernelINS_13Kernel_traitsI13__nv_bfloat16S2_fS2_fjLj5120ELj1ELj1ELj4ELj16ENS_18Kernel_traits_baseILj5120ES2_S2_fS2_fjLj128EEEEELb1ELb0ELb0ELb1EEEvNS_9FwdParamsE,@function
        .size           _ZN10layer_norm13ln_fwd_kernelINS_13Kernel_traitsI13__nv_bfloat16S2_fS2_fjLj5120ELj1ELj1ELj4ELj16ENS_18Kernel_traits_baseILj5120ES2_S2_fS2_fjLj128EEEEELb1ELb0ELb0ELb1EEEvNS_9FwdParamsE,(.L_x_34037 - _ZN10layer_norm13ln_fwd_kernelINS_13Kernel_traitsI13__nv_bfloat16S2_fS2_fjLj5120ELj1ELj1ELj4ELj16ENS_18Kernel_traits_baseILj5120ES2_S2_fS2_fjLj128EEEEELb1ELb0ELb0ELb1EEEvNS_9FwdParamsE)
        .other          _ZN10layer_norm13ln_fwd_kernelINS_13Kernel_traitsI13__nv_bfloat16S2_fS2_fjLj5120ELj1ELj1ELj4ELj16ENS_18Kernel_traits_baseILj5120ES2_S2_fS2_fjLj128EEEEELb1ELb0ELb0ELb1EEEvNS_9FwdParamsE,@"STO_CUDA_ENTRY STV_DEFAULT"
_ZN10layer_norm13ln_fwd_kernelINS_13Kernel_traitsI13__nv_bfloat16S2_fS2_fjLj5120ELj1ELj1ELj4ELj16ENS_18Kernel_traits_baseILj5120ES2_S2_fS2_fjLj128EEEEELb1ELb0ELb0ELb1EEEvNS_9FwdParamsE:
.text._ZN10layer_norm13ln_fwd_kernelINS_13Kernel_traitsI13__nv_bfloat16S2_fS2_fjLj5120ELj1ELj1ELj4ELj16ENS_18Kernel_traits_baseILj5120ES2_S2_fS2_fjLj128EEEEELb1ELb0ELb0ELb1EEEvNS_9FwdParamsE:
        /* <DEDUP_REMOVED lines=47> */
[----:B-----5:R-:W-:Y:S01]  /*02f0*/  @P0 MOV R117, R20 ;  /* 0x0000001400750202 */ /* 0x020fe20000000f00 */
[C---:B------:R-:W-:Y:S01]  /*0300*/  IMAD.HI.U32 R0, R119.reuse, -0x2daee0ad, RZ ;  /* 0xd2511f5377007827 */ /* 0x040fe200078e00ff */
[----:B------:R-:W-:Y:S01]  /*0310*/  LOP3.LUT R3, R118, UR10, R3, 0x96, !PT ;  /* 0x0000000a76037c12 */ /* 0x000fe2000f8e9603 */
[----:B------:R-:W-:Y:S01]  /*0320*/  UIADD3 UR22, UPT, UPT, UR11, -0x4498517b, URZ ;  /* 0xbb67ae850b167890 */ /* 0x000fe2000fffe0ff */
[----:B------:R-:W-:Y:S01]  /*0330*/  @P0 MOV R114, R23 ;  /* 0x0000001700720202 */ /* 0x000fe20000000f00 */
[----:B------:R-:W-:Y:S01]  /*0340*/  IMAD R27, R119, -0x2daee0ad, RZ ;  /* 0xd2511f53771b7824 */ /* 0x000fe200078e02ff */
[----:B------:R-:W-:Y:S01]  /*0350*/  LOP3.LUT R0, R0, UR11, RZ, 0x3c, !PT ;  /* 0x0000000b00007c12 */ /* 0x000fe2000f8e3cff */
[----:B------:R-:W-:Y:S01]  /*0360*/  IMAD.HI.U32 R24, R3, -0x2daee0ad, RZ ;  /* 0xd2511f5303187827 */ /* 0x000fe200078e00ff */
[----:B------:R-:W-:Y:S01]  /*0370*/  UIADD3 UR23, UPT, UPT, UR10, 0x3c6ef372, URZ ;  /* 0x3c6ef3720a177890 */ /* 0x000fe2000fffe0ff */
[----:B------:R-:W-:Y:S01]  /*0380*/  @P0 MOV R112, R17 ;  /* 0x0000001100700202 */ /* 0x000fe20000000f00 */
        /* <DEDUP_REMOVED lines=15> */
[C---:B------:R-:W-:Y:S01]  /*0480*/  IMAD.HI.U32 R3, R2.reuse, -0x2daee0ad, RZ ;  /* 0xd2511f5302037827 */ /* 0x040fe200078e00ff */
        /* <DEDUP_REMOVED lines=20> */
[----:B------:R-:W-:-:S02]  /*05d0*/  @!P0 CS2R R76, SRZ ;  /* 0x00000000004c8805 */ /* 0x000fc4000001ff00 */
[----:B------:R-:W-:Y:S01]  /*05e0*/  @!P0 CS2R R72, SRZ ;  /* 0x0000000000488805 */ /* 0x000fe2000001ff00 */
[----:B------:R-:W-:Y:S01]  /*05f0*/  UIADD3 UR35, UPT, UPT, UR10, -0xe443238, URZ ;  /* 0xf1bbcdc80a237890 */ /* 0x000fe2000fffe0ff */
[----:B------:R-:W-:Y:S01]  /*0600*/  IMAD.HI.U32 R0, R2, -0x2daee0ad, RZ ;  /* 0xd2511f5302007827 */ /* 0x000fe200078e00ff */
[----:B------:R-:W-:Y:S01]  /*0610*/  LOP3.LUT R3, R24, UR27, R3, 0x96, !PT ;  /* 0x0000001b18037c12 */ /* 0x000fe2000f8e9603 */
[----:B------:R-:W-:Y:S01]  /*0620*/  UIADD3 UR36, UPT, UPT, UR11, -0x24c28bd8, URZ ;  /* 0xdb3d74280b247890 */ /* 0x000fe2000fffe0ff */
[-C--:B------:R-:W-:Y:S01]  /*0630*/  @P0 MOV R107, R14.reuse ;  /* 0x0000000e006b0202 */ /* 0x080fe20000000f00 */
[----:B------:R-:W-:Y:S01]  /*0640*/  IMAD R27, R2, -0x2daee0ad, RZ ;  /* 0xd2511f53021b7824 */ /* 0x000fe200078e02ff */
[----:B------:R-:W-:Y:S01]  /*0650*/  LOP3.LUT R0, R25, UR28, R0, 0x96, !PT ;  /* 0x0000001c19007c12 */ /* 0x000fe2000f8e9600 */
[----:B------:R-:W-:Y:S01]  /*0660*/  IMAD.HI.U32 R24, R3, -0x2daee0ad, RZ ;  /* 0xd2511f5303187827 */ /* 0x000fe200078e00ff */
[----:B------:R-:W-:Y:S01]  /*0670*/  UIADD3 UR37, UPT, UPT, UR10, -0x700cb87f, URZ ;  /* 0x8ff347810a257890 */ /* 0x000fe2000fffe0ff */
[-C--:B------:R-:W-:Y:S01]  /*0680*/  @P0 MOV R104, R9.reuse ;  /* 0x0000000900680202 */ /* 0x080fe20000000f00 */
[----:B------:R-:W-:Y:S01]  /*0690*/  UIADD3 UR38, UPT, UPT, UR11, -0x695add53, URZ ;  /* 0x96a522ad0b267890 */ /* 0x000fe2000fffe0ff */
[----:B------:R-:W-:Y:S01]  /*06a0*/  IMAD R25, R26, -0x326172a9, RZ ;  /* 0xcd9e8d571a197824 */ /* 0x000fe200078e02ff */
[----:B------:R-:W-:Y:S01]  /*06b0*/  LOP3.LUT R24, R27, UR30, R24, 0x96, !PT ;  /* 0x0000001e1b187c12 */ /* 0x000fe2000f8e9618 */
[C---:B------:R-:W-:Y:S01]  /*06c0*/  IMAD.HI.U32 R2, R0.reuse, -0x326172a9, RZ ;  /* 0xcd9e8d5700027827 */ /* 0x040fe200078e00ff */
[----:B------:R-:W-:Y:S01]  /*06d0*/  @!P0 MOV R107, R14 ;  /* 0x0000000e006b8202 */ /* 0x000fe20000000f00 */
[----:B0-----:R-:W-:Y:S01]  /*06e0*/  UISETP.NE.U32.AND UP0, UPT, UR4, URZ, UPT ;  /* 0x000000ff0400728c */ /* 0x001fe2000bf05070 */
[----:B------:R-:W-:Y:S01]  /*06f0*/  @!P0 MOV R104, R9 ;  /* 0x0000000900688202 */ /* 0x000fe20000000f00 */
[----:B------:R-:W-:Y:S01]  /*0700*/  IMAD R26, R3, -0x2daee0ad, RZ ;  /* 0xd2511f53031a7824 */ /* 0x000fe200078e02ff */
[----:B------:R-:W-:Y:S01]  /*0710*/  LOP3.LUT R2, R25, UR29, R2, 0x96, !PT ;  /* 0x0000001d19027c12 */ /* 0x000fe2000f8e9602 */
[----:B------:R-:W-:Y:S01]  /*0720*/  IMAD R25, R0, -0x326172a9, RZ ;  /* 0xcd9e8d5700197824 */ /* 0x000fe200078e02ff */
[----:B------:R-:W-:Y:S01]  /*0730*/  @P0 MOV R101, R4 ;  /* 0x0000000400650202 */ /* 0x000fe20000000f00 */
[----:B------:R-:W-:Y:S01]  /*0740*/  IMAD.HI.U32 R0, R24, -0x326172a9, RZ ;  /* 0xcd9e8d5718007827 */ /* 0x000fe200078e00ff */
[----:B------:R-:W-:-:S02]  /*0750*/  @P0 MOV R98, R7 ;  /* 0x0000000700620202 */ /* 0x000fc40000000f00 */
[----:B------:R-:W-:Y:S02]  /*0760*/  @!P0 CS2R R74, SRZ ;  /* 0x00000000004a8805 */ /* 0x000fe4000001ff00 */
[----:B------:R-:W-:Y:S01]  /*0770*/  @!P0 MOV R101, R4 ;  /* 0x0000000400658202 */ /* 0x000fe20000000f00 */
[C---:B------:R-:W-:Y:S01]  /*0780*/  IMAD.HI.U32 R3, R2.reuse, -0x2daee0ad, RZ ;  /* 0xd2511f5302037827 */ /* 0x040fe200078e00ff */
[----:B------:R-:W-:Y:S02]  /*0790*/  LOP3.LUT R0, R25, UR31, R0, 0x96, !PT ;  /* 0x0000001f19007c12 */ /* 0x000fe4000f8e9600 */
[----:B------:R-:W-:Y:S02]  /*07a0*/  @!P0 CS2R R70, SRZ ;  /* 0x0000000000468805 */ /* 0x000fe4000001ff00 */
[----:B------:R-:W-:Y:S01]  /*07b0*/  @!P0 MOV R98, R7 ;  /* 0x0000000700628202 */ /* 0x000fe20000000f00 */
[----:B------:R-:W-:Y:S01]  /*07c0*/  IMAD R27, R2, -0x2daee0ad, RZ ;  /* 0xd2511f53021b7824 */ /* 0x000fe200078e02ff */
[----:B------:R-:W-:Y:S01]  /*07d0*/  LOP3.LUT R3, R26, UR32, R3, 0x96, !PT ;  /* 0x000000201a037c12 */ /* 0x000fe2000f8e9603 */
[----:B------:R-:W-:Y:S01]  /*07e0*/  IMAD.HI.U32 R26, R0, -0x2daee0ad, RZ ;  /* 0xd2511f53001a7827 */ /* 0x000fe200078e00ff */
[----:B------:R-:W-:-:S02]  /*07f0*/  LOP3.LUT R127, R127, 0x3, RZ, 0xc0, !PT ;  /* 0x000000037f7f7812 */ /* 0x000fc400078ec0ff */
[----:B------:R-:W-:Y:S02]  /*0800*/  @!P0 CS2R R68, SRZ ;  /* 0x0000000000448805 */ /* 0x000fe4000001ff00 */
[----:B------:R-:W-:Y:S01]  /*0810*/  PRMT R14, R86, 0x7632, R14 ;  /* 0x00007632560e7816 */ /* 0x000fe2000000000e */
        /* <DEDUP_REMOVED lines=11> */
[----:B------:R-:W-:Y:S01]  /*08d0*/  UPLOP3.LUT UP2, UPT, UPT, UPT, UPT, 0x40, 0x4 ;  /* 0x000000000004789c */ /* 0x000fe20003f4e870 */
[----:B------:R-:W0:Y:S02]  /*08e0*/  LDCU UR6, c[0x0][0x404] ;  /* 0x00008080ff0677ac */ /* 0x000e240008000800 */
[----:B------:R-:W-:Y:S01]  /*08f0*/  IMAD.HI.U32 R0, R2, -0x2daee0ad, RZ ;  /* 0xd2511f5302007827 */ /* 0x000fe200078e00ff */
[----:B------:R-:W-:Y:S01]  /*0900*/  LOP3.LUT R126, R24, UR35, R3, 0x96, !PT ;  /* 0x00000023187e7c12 */ /* 0x000fe2000f8e9603 */
        /* <DEDUP_REMOVED lines=13> */
[----:B------:R-:W-:Y:S01]  /*09e0*/  @P0 IMAD.MOV.U32 R111, RZ, RZ, R18 ;  /* 0x000000ffff6f0224 */ /* 0x000fe200078e0012 */
[----:B------:R-:W4:Y:S01]  /*09f0*/  LDCU UR20, c[0x0][0x400] ;  /* 0x00008000ff1477ac */ /* 0x000f220008000800 */
[----:B------:R-:W-:-:S02]  /*0a00*/  @P0 IMAD.MOV.U32 R109, RZ, RZ, R12 ;  /* 0x000000ffff6d0224 */ /* 0x000fc400078e000c */
[----:B------:R-:W-:Y:S01]  /*0a10*/  @P0 IMAD.MOV.U32 R108, RZ, RZ, R13 ;  /* 0x000000ffff6c0224 */ /* 0x000fe200078e000d */
[----:B------:R-:W0:Y:S01]  /*0a20*/  LDCU.64 UR12, c[0x0][0x3a0] ;  /* 0x00007400ff0c77ac */ /* 0x000e220008000a00 */
[----:B------:R-:W-:Y:S02]  /*0a30*/  @P0 IMAD.MOV.U32 R106, RZ, RZ, R15 ;  /* 0x000000ffff6a0224 */ /* 0x000fe400078e000f */
[----:B------:R-:W-:Y:S01]  /*0a40*/  @P0 IMAD.MOV.U32 R105, RZ, RZ, R8 ;  /* 0x000000ffff690224 */ /* 0x000fe200078e0008 */
[----:B------:R-:W0:Y:S01]  /*0a50*/  LDCU.64 UR14, c[0x0][0x380] ;  /* 0x00007000ff0e77ac */ /* 0x000e220008000a00 */
[----:B------:R-:W-:Y:S02]  /*0a60*/  @P0 IMAD.MOV.U32 R103, RZ, RZ, R10 ;  /* 0x000000ffff670224 */ /* 0x000fe400078e000a */
[----:B------:R-:W-:Y:S01]  /*0a70*/  @P0 IMAD.MOV.U32 R115, RZ, RZ, R22 ;  /* 0x000000ffff730224 */ /* 0x000fe200078e0016 */
[----:B------:R-:W-:Y:S01]  /*0a80*/  @!P0 MOV R115, R22 ;  /* 0x0000001600738202 */ /* 0x000fe20000000f00 */
[--C-:B------:R-:W-:Y:S01]  /*0a90*/  @!P0 IMAD.MOV.U32 R117, RZ, RZ, R20.reuse ;  /* 0x000000ffff758224 */ /* 0x100fe200078e0014 */
[----:B------:R-:W-:Y:S01]  /*0aa0*/  PRMT R20, R107, 0x7632, R20 ;  /* 0x000076326b147816 */ /* 0x000fe20000000014 */
[----:B------:R-:W-:Y:S01]  /*0ab0*/  @!P0 IMAD.MOV.U32 R116, RZ, RZ, R21 ;  /* 0x000000ffff748224 */ /* 0x000fe200078e0015 */
[----:B------:R-:W-:Y:S01]  /*0ac0*/  PRMT R92, R115, 0x7632, R92 ;  /* 0x00007632735c7816 */ /* 0x000fe2000000005c */
[----:B------:R-:W-:Y:S01]  /*0ad0*/  @!P0 IMAD.MOV.U32 R114, RZ, RZ, R23 ;  /* 0x000000ffff728224 */ /* 0x000fe200078e0017 */
[----:B------:R-:W-:Y:S01]  /*0ae0*/  PRMT R26, R117, 0x7632, R26 ;  /* 0x00007632751a7816 */ /* 0x000fe2000000001a */
[----:B------:R-:W-:Y:S01]  /*0af0*/  @P0 IMAD.MOV.U32 R113, RZ, RZ, R16 ;  /* 0x000000ffff710224 */ /* 0x000fe200078e0010 */
[----:B------:R-:W-:Y:S01]  /*0b00*/  @!P0 MOV R113, R16 ;  /* 0x0000001000718202 */ /* 0x000fe20000000f00 */
[----:B------:R-:W-:Y:S01]  /*0b10*/  @P0 IMAD.MOV.U32 R110, RZ, RZ, R19 ;  /* 0x000000ffff6e0224 */ /* 0x000fe200078e0013 */
[----:B------:R-:W-:Y:S01]  /*0b20*/  @!P0 MOV R110, R19 ;  /* 0x00000013006e8202 */ /* 0x000fe20000000f00 */
[----:B------:R-:W-:Y:S01]  /*0b30*/  @!P0 IMAD.MOV.U32 R112, RZ, RZ, R17 ;  /* 0x000000ffff708224 */ /* 0x000fe200078e0011 */
[----:B------:R-:W-:Y:S01]  /*0b40*/  PRMT R93, R114, 0x7632, R93 ;  /* 0x00007632725d7816 */ /* 0x000fe2000000005d */
        /* <DEDUP_REMOVED lines=12> */
[----:B------:R-:W-:Y:S01]  /*0c10*/  @P0 IMAD.MOV.U32 R102, RZ, RZ, R11 ;  /* 0x000000ffff660224 */ /* 0x000fe200078e000b */
[----:B------:R-:W-:Y:S01]  /*0c20*/  PRMT R19, R108, 0x7632, R19 ;  /* 0x000076326c137816 */ /* 0x000fe20000000013 */
[----:B------:R-:W-:Y:S01]  /*0c30*/  @P0 IMAD.MOV.U32 R100, RZ, RZ, R5 ;  /* 0x000000ffff640224 */ /* 0x000fe200078e0005 */
[----:B------:R-:W-:Y:S01]  /*0c40*/  PRMT R18, R109, 0x7632, R18 ;  /* 0x000076326d127816 */ /* 0x000fe20000000012 */
[----:B------:R-:W-:Y:S01]  /*0c50*/  @P0 IMAD.MOV.U32 R99, RZ, RZ, R6 ;  /* 0x000000ffff630224 */ /* 0x000fe200078e0006 */
[----:B------:R-:W-:Y:S01]  /*0c60*/  PRMT R97, R103, 0x7632, R97 ;  /* 0x0000763267617816 */ /* 0x000fe20000000061 */
[----:B------:R-:W-:Y:S01]  /*0c70*/  @!P0 IMAD.MOV.U32 R102, RZ, RZ, R11 ;  /* 0x000000ffff668224 */ /* 0x000fe200078e000b */
[----:B------:R-:W-:Y:S01]  /*0c80*/  PRMT R17, R104, 0x7632, R17 ;  /* 0x0000763268117816 */ /* 0x000fe20000000011 */
[----:B------:R-:W-:Y:S01]  /*0c90*/  @!P0 IMAD.MOV.U32 R100, RZ, RZ, R5 ;  /* 0x000000ffff648224 */ /* 0x000fe200078e0005 */
[----:B------:R-:W-:Y:S01]  /*0ca0*/  PRMT R16, R105, 0x7632, R16 ;  /* 0x0000763269107816 */ /* 0x000fe20000000010 */
[----:B------:R-:W-:Y:S01]  /*0cb0*/  @!P0 IMAD.MOV.U32 R99, RZ, RZ, R6 ;  /* 0x000000ffff638224 */ /* 0x000fe200078e0006 */
[----:B------:R-:W-:Y:S01]  /*0cc0*/  PRMT R15, R87, 0x7632, R15 ;  /* 0x00007632570f7816 */ /* 0x000fe2000000000f */
[----:B------:R-:W-:Y:S01]  /*0cd0*/  IMAD.MOV.U32 R94, RZ, RZ, RZ ;  /* 0x000000ffff5e7224 */ /* 0x000fe200078e00ff */
[----:B------:R-:W-:Y:S01]  /*0ce0*/  PRMT R13, R85, 0x7632, R13 ;  /* 0x00007632550d7816 */ /* 0x000fe2000000000d */
[----:B------:R-:W-:Y:S01]  /*0cf0*/  IMAD R126, R126, -0x2daee0ad, RZ ;  /* 0xd2511f537e7e7824 */ /* 0x000fe200078e02ff */
[----:B------:R-:W-:Y:S01]  /*0d00*/  PRMT R12, R84, 0x7632, R12 ;  /* 0x00007632540c7816 */ /* 0x000fe2000000000c */
[----:B------:R-:W-:Y:S01]  /*0d10*/  IMAD R0, R0, -0x326172a9, RZ ;  /* 0xcd9e8d5700007824 */ /* 0x000fe200078e02ff */
[----:B------:R-:W-:-:S02]  /*0d20*/  PRMT R11, R83, 0x7632, R11 ;  /* 0x00007632530b7816 */ /* 0x000fc4000000000b */
[----:B------:R-:W-:Y:S02]  /*0d30*/  PRMT R10, R82, 0x7632, R10 ;  /* 0x00007632520a7816 */ /* 0x000fe4000000000a */
[----:B------:R-:W-:Y:S02]  /*0d40*/  PRMT R8, R80, 0x7632, R8 ;  /* 0x0000763250087816 */ /* 0x000fe40000000008 */
[----:B------:R-:W-:Y:S02]  /*0d50*/  PRMT R6, R78, 0x7632, R6 ;  /* 0x000076324e067816 */ /* 0x000fe40000000006 */
[----:B01234-:R-:W-:-:S07]  /*0d60*/  PRMT R5, R77, 0x7632, R5 ;  /* 0x000076324d057816 */ /* 0x01ffce0000000005 */
.L_x_11006:
[----:B0-----:R-:W0:Y:S01]  /*0d70*/  @UP0 LDCU.64 UR4, c[0x0][0x3e0] ;  /* 0x00007c00ff0407ac */ /* 0x001e220008000a00 */
[----:B------:R-:W1:Y:S01]  /*0d80*/  S2R R121, SR_TID.X ;  /* 0x0000000000797919 */ /* 0x000e620000002100 */
[----:B------:R-:W2:Y:S01]  /*0d90*/  LDC.64 R32, c[0x0][0x390] ;  /* 0x0000e400ff207b82 */ /* 0x000ea20000000a00 */
[----:B------:R-:W-:Y:S01]  /*0da0*/  PLOP3.LUT P0, PT, PT, PT, UP0, 0x80, 0x8 ;  /* 0x000000000008781c */ /* 0x000fe20003f0f008 */
[----:B0-----:R-:W-:-:S06]  /*0db0*/  @UP0 UIMAD.WIDE UR4, UR16, 0x2, UR4 ;  /* 0x00000002100408a5 */ /* 0x001fcc000f8e0204 */
[----:B------:R-:W-:Y:S01]  /*0dc0*/  IMAD.U32 R34, RZ, RZ, UR4 ;  /* 0x00000004ff227e24 */ /* 0x000fe2000f8e00ff */
[----:B------:R-:W-:Y:S01]  /*0dd0*/  UIMAD UR4, UR16, UR18, URZ ;  /* 0x00000012100472a4 */ /* 0x000fe2000f8e02ff */
[----:B------:R-:W-:-:S03]  /*0de0*/  MOV R35, UR5 ;  /* 0x0000000500237c02 */ /* 0x000fc60008000f00 */
        /* <DEDUP_REMOVED lines=16> */
[----:B0-----:R-:W-:-:S05]  /*0ef0*/  IMAD.WIDE.U32 R34, R122, 0x20, R34 ;  /* 0x000000207a227825 */ /* 0x001fca00078e0022 */
[----:B------:R0:W5:Y:S04]  /*0f00*/  LDG.E.128 R64, desc[UR8][R34.64] ;  /* 0x0000000822407981 */ /* 0x000168000c1e1d00 */
[----:B------:R0:W5:Y:S01]  /*0f10*/  LDG.E.128 R60, desc[UR8][R34.64+0x10] ;  /* 0x00001008223c7981 */ /* 0x000162000c1e1d00 */
[----:B------:R-:W-:Y:S01]  /*0f20*/  ISETP.NE.AND P0, PT, R127, 0x1, PT ;  /* 0x000000017f00780c */ /* 0x000fe20003f05270 */
[----:B------:R-:W-:Y:S02]  /*0f30*/  HFMA2 R36, -RZ, RZ, 0, 1.1920928955078125e-07 ;  /* 0x00000002ff247431 */ /* 0x000fe400000001ff */
[----:B------:R-:W-:Y:S02]  /*0f40*/  IMAD.MOV.U32 R37, RZ, RZ, R0 ;  /* 0x000000ffff257224 */ /* 0x000fe400078e0000 */
[----:B------:R-:W-:-:S08]  /*0f50*/  IMAD.MOV.U32 R44, RZ, RZ, R126 ;  /* 0x000000ffff2c7224 */ /* 0x000fd000078e007e */
[----:B0-----:R-:W-:Y:S05]  /*0f60*/  @!P0 BRA `(.L_x_10754) ;  /* 0x0000000400108947 */ /* 0x001fea0003800000 */
[----:B------:R-:W-:-:S04]  /*0f70*/  MOV R34, 0x2 ;  /* 0x0000000200227802 */ /* 0x000fc80000000f00 */
[----:B------:R-:W-:-:S05]  /*0f80*/  VIADDMNMX.U32 R34, R127, 0xfffffffe, R34, PT ;  /* 0xfffffffe7f227846 */ /* 0x000fca0003800022 */
[----:B------:R-:W-:-:S04]  /*0f90*/  IMAD.SHL.U32 R36, R34, 0x4, RZ ;  /* 0x0000000422247824 */ /* 0x000fc800078e00ff */
[----:B------:R-:W0:Y:S02]  /*0fa0*/  LDC R34, c[0x2][R36] ;  /* 0x0080000024227b82 */ /* 0x000e240000000800 */
[----:B0-----:R-:W-:-:S04]  /*0fb0*/  SHF.R.S32.HI R35, RZ, 0x1f, R34 ;  /* 0x0000001fff237819 */ /* 0x001fc80000011422 */
.L_x_33872:
[----:B------:R-:W-:Y:S05]  /*0fc0*/  BRX R34 -0xfd0                                         (*"BRANCH_TARGETS .L_x_33873,.L_x_33874,.L_x_33875"*) ;  /* 0xfffffff0220c7949 */ /* 0x000fea000383ffff */
.L_x_33875:
[----:B------:R-:W-:Y:S01]  /*0fd0*/  VIADD R36, R127, 0x1 ;  /* 0x000000017f247836 */ /* 0x000fe20000000000 */
[----:B------:R-:W-:Y:S01]  /*0fe0*/  MOV R44, R126 ;  /* 0x0000007e002c7202 */ /* 0x000fe20000000f00 */
[----:B------:R-:W-:Y:S01]  /*0ff0*/  IMAD.MOV.U32 R37, RZ, RZ, R95 ;  /* 0x000000ffff257224 */ /* 0x000fe200078e005f */
[----:B------:R-:W-:Y:S06]  /*1000*/  BRA `(.L_x_10754) ;  /* 0x0000000000e87947 */ /* 0x000fec0003800000 */
.L_x_33873:
[----:B------:R-:W-:Y:S02]  /*1010*/  HFMA2 R36, -RZ, RZ, 0, 1.78813934326171875e-07 ;  /* 0x00000003ff247431 */ /* 0x000fe400000001ff */
[----:B------:R-:W-:Y:S02]  /*1020*/  IMAD.MOV.U32 R44, RZ, RZ, R126 ;  /* 0x000000ffff2c7224 */ /* 0x000fe400078e007e */
[----:B------:R-:W-:Y:S01]  /*1030*/  IMAD.MOV.U32 R37, RZ, RZ, R96 ;  /* 0x000000ffff257224 */ /* 0x000fe200078e0060 */
[----:B------:R-:W-:Y:S06]  /*1040*/  BRA `(.L_x_10754) ;  /* 0x0000000000d87947 */ /* 0x000fec0003800000 */
.L_x_33874:
        /* <DEDUP_REMOVED lines=12> */
.L_x_10755:
        /* <DEDUP_REMOVED lines=42> */
.L_x_10754:
[----:B------:R-:W-:Y:S01]  /*13b0*/  I2FP.F32.U32 R34, R37 ;  /* 0x0000002500227245 */ /* 0x000fe20000201000 */
[----:B------:R-:W-:Y:S01]  /*13c0*/  UMOV UR5, UR7 ;  /* 0x0000000700057c82 */ /* 0x000fe20008000000 */
[----:B-----5:R-:W-:Y:S01]  /*13d0*/  SHF.L.U32 R35, R28, 0x10, RZ ;  /* 0x000000101c237819 */ /* 0x020fe200000006ff */
[----:B------:R-:W-:Y:S01]  /*13e0*/  UMOV UR4, UR6 ;  /* 0x0000000600047c82 */ /* 0x000fe20008000000 */
        /* <DEDUP_REMOVED lines=8> */
[----:B------:R-:W-:-:S03]  /*1470*/  PLOP3.LUT P0, PT, P0, PT, PT, 0x8, 0x80 ;  /* 0x000000000080781c */ /* 0x000fc6000070e170 */
        /* <DEDUP_REMOVED lines=12> */
.L_x_10757:
        /* <DEDUP_REMOVED lines=12> */
.L_x_10758:
        /* <DEDUP_REMOVED lines=43> */
.L_x_10756:
[----:B------:R-:W-:Y:S01]  /*18b0*/  I2FP.F32.U32 R34, R34 ;  /* 0x0000002200227245 */ /* 0x000fe20000201000 */
[----:B------:R-:W-:Y:S01]  /*18c0*/  IMAD.MOV.U32 R36, RZ, RZ, 0x2 ;  /* 0x00000002ff247424 */ /* 0x000fe200078e00ff */
        /* <DEDUP_REMOVED lines=19> */
.L_x_10760:
        /* <DEDUP_REMOVED lines=12> */
.L_x_10761:
        /* <DEDUP_REMOVED lines=43> */
.L_x_10759:
[----:B------:R-:W-:Y:S02]  /*1d70*/  I2FP.F32.U32 R28, R28 ;  /* 0x0000001c001c7245 */ /* 0x000fe40000201000 */
        /* <DEDUP_REMOVED lines=8> */
[----:B------:R-:W-:Y:S01]  /*1e00*/  FSEL R35, R34, RZ, !P1 ;  /* 0x000000ff22237208 */ /* 0x000fe20004800000 */
[----:B------:R-:W-:Y:S01]  /*1e10*/  IMAD.MOV.U32 R34, RZ, RZ, 0x2 ;  /* 0x00000002ff227424 */ /* 0x000fe200078e00ff */
        /* <DEDUP_REMOVED lines=11> */
.L_x_10763:
        /* <DEDUP_REMOVED lines=12> */
.L_x_10764:
        /* <DEDUP_REMOVED lines=43> */
.L_x_10762:
[----:B------:R-:W-:Y:S01]  /*2240*/  I2FP.F32.U32 R28, R28 ;  /* 0x0000001c001c7245 */ /* 0x000fe20000201000 */
[----:B------:R-:W-:Y:S01]  /*2250*/  IMAD.MOV.U32 R35, RZ, RZ, 0x2 ;  /* 0x00000002ff237424 */ /* 0x000fe200078e00ff */
[----:B------:R-:W-:Y:S01]  /*2260*/  SHF.L.U32 R41, R41, 0x10, RZ ;  /* 0x0000001029297819 */ /* 0x000fe200000006ff */
[----:B------:R-:W-:Y:S01]  /*2270*/  IMAD.MOV.U32 R29, RZ, RZ, R0 ;  /* 0x000000ffff1d7224 */ /* 0x000fe200078e0000 */
        /* <DEDUP_REMOVED lines=17> */
.L_x_10766:
        /* <DEDUP_REMOVED lines=12> */
.L_x_10767:
        /* <DEDUP_REMOVED lines=43> */
.L_x_10765:
        /* <DEDUP_REMOVED lines=22> */
.L_x_10769:
        /* <DEDUP_REMOVED lines=12> */
.L_x_10770:
        /* <DEDUP_REMOVED lines=43> */
.L_x_10768:
        /* <DEDUP_REMOVED lines=21> */
.L_x_10772:
        /* <DEDUP_REMOVED lines=12> */
.L_x_10773:
        /* <DEDUP_REMOVED lines=43> */
.L_x_10771:
        /* <DEDUP_REMOVED lines=22> */
.L_x_10775:
        /* <DEDUP_REMOVED lines=14> */
.L_x_10776:
        /* <DEDUP_REMOVED lines=43> */
.L_x_10774:
[----:B------:R-:W-:Y:S02]  /*3580*/  I2FP.F32.U32 R28, R28 ;  /* 0x0000001c001c7245 */ /* 0x000fe40000201000 */
[----:B------:R-:W-:-:S03]  /*3590*/  SHF.L.U32 R41, R41, 0x10, RZ ;  /* 0x0000001029297819 */ /* 0x000fc600000006ff */
[----:B------:R-:W-:Y:S02]  /*35a0*/  FFMA.FTZ R28, R28, R123, 1.1641532182693481445e-10 ;  /* 0x2f0000001c1c7423 */ /* 0x000fe4000001007b */
[----:B------:R-:W-:-:S03]  /*35b0*/  FMUL.FTZ R41, R41, UR17 ;  /* 0x0000001129297c20 */ /* 0x000fc60008410000 */
[----:B------:R-:W-:Y:S01]  /*35c0*/  FSETP.GTU.FTZ.AND P6, PT, R28, UR4, PT ;  /* 0x000000041c007c0b */ /* 0x000fe2000bfdc000 */
[----:B------:R-:W-:-:S05]  /*35d0*/  FMUL.FTZ R41, R41, UR5 ;  /* 0x0000000529297c20 */ /* 0x000fca0008410000 */
[----:B------:R-:W-:Y:S02]  /*35e0*/  FSEL R28, R41, RZ, !P6 ;  /* 0x000000ff291c7208 */ /* 0x000fe40007000000 */
[----:B------:R-:W-:-:S03]  /*35f0*/  PLOP3.LUT P6, PT, P6, PT, PT, 0x8, 0x80 ;  /* 0x000000000080781c */ /* 0x000fc600037ce170 */
[----:B------:R-:W-:Y:S01]  /*3600*/  FADD.FTZ R63, R63, R28 ;  /* 0x0000001c3f3f7221 */ /* 0x000fe20000010000 */
[----:B------:R-:W-:Y:S09]  /*3610*/  BRA `(.L_x_10777) ;  /* 0x0000002400747947 */ /* 0x000ff20003800000 */
.L_x_10753:
        /* <DEDUP_REMOVED lines=15> */
.L_x_10779:
        /* <DEDUP_REMOVED lines=12> */
.L_x_10780:
        /* <DEDUP_REMOVED lines=42> */
.L_x_10778:
[----:B------:R-:W-:Y:S01]  /*3a70*/  ISETP.NE.AND P0, PT, R36, 0x1, PT ;  /* 0x000000012400780c */ /* 0x000fe20003f05270 */
[----:B-----5:R-:W-:Y:S01]  /*3a80*/  IMAD.U32 R35, R28, 0x10000, RZ ;  /* 0x000100001c237824 */ /* 0x020fe200078e00ff */
[----:B------:R-:W-:Y:S01]  /*3a90*/  I2FP.F32.U32 R34, R34 ;  /* 0x0000002200227245 */ /* 0x000fe20000201000 */
[----:B------:R-:W-:Y:S01]  /*3aa0*/  UMOV UR4, UR6 ;  /* 0x0000000600047c82 */ /* 0x000fe20008000000 */
[----:B------:R-:W-:Y:S01]  /*3ab0*/  UMOV UR5, UR7 ;  /* 0x0000000700057c82 */ /* 0x000fe20008000000 */
[----:B------:R-:W-:Y:S01]  /*3ac0*/  FMUL.FTZ R35, R35, UR17 ;  /* 0x0000001123237c20 */ /* 0x000fe20008410000 */
[----:B------:R-:W-:Y:S02]  /*3ad0*/  HFMA2 R37, -RZ, RZ, 0, 1.1920928955078125e-07 ;  /* 0x00000002ff257431 */ /* 0x000fe400000001ff */
[----:B------:R-:W-:Y:S01]  /*3ae0*/  FFMA.FTZ R34, R34, R123, 1.1641532182693481445e-10 ;  /* 0x2f00000022227423 */ /* 0x000fe2000001007b */
[----:B------:R-:W-:Y:S01]  /*3af0*/  PRMT R28, R28, 0x7632, R28 ;  /* 0x000076321c1c7816 */ /* 0x000fe2000000001c */
[----:B------:R-:W-:-:S03]  /*3b00*/  FMUL.FTZ R64, R35, UR5 ;  /* 0x0000000523407c20 */ /* 0x000fc60008410000 */
[----:B------:R-:W-:Y:S01]  /*3b10*/  FSETP.LE.FTZ.AND P1, PT, R34, UR4, PT ;  /* 0x0000000422007c0b */ /* 0x000fe2000bf33000 */
[----:B------:R-:W-:-:S03]  /*3b20*/  IMAD.MOV.U32 R34, RZ, RZ, R0 ;  /* 0x000000ffff227224 */ /* 0x000fc600078e0000 */
        /* <DEDUP_REMOVED lines=10> */
.L_x_10782:
        /* <DEDUP_REMOVED lines=12> */
.L_x_10783:
        /* <DEDUP_REMOVED lines=43> */
.L_x_10781:
[----:B------:R-:W-:Y:S01]  /*3f40*/  ISETP.NE.AND P1, PT, R37, 0x1, PT ;  /* 0x000000012500780c */ /* 0x000fe20003f25270 */
[----:B------:R-:W-:Y:S01]  /*3f50*/  IMAD.U32 R28, R28, 0x10000, RZ ;  /* 0x000100001c1c7824 */ /* 0x000fe200078e00ff */
[----:B------:R-:W-:Y:S02]  /*3f60*/  I2FP.F32.U32 R34, R34 ;  /* 0x0000002200227245 */ /* 0x000fe40000201000 */
[----:B------:R-:W-:Y:S01]  /*3f70*/  MOV R35, 0x2 ;  /* 0x0000000200237802 */ /* 0x000fe20000000f00 */
[----:B------:R-:W-:Y:S02]  /*3f80*/  FMUL.FTZ R28, R28, UR17 ;  /* 0x000000111c1c7c20 */ /* 0x000fe40008410000 */
[----:B------:R-:W-:Y:S02]  /*3f90*/  FFMA.FTZ R34, R34, R123, 1.1641532182693481445e-10 ;  /* 0x2f00000022227423 */ /* 0x000fe4000001007b */
[----:B------:R-:W-:-:S03]  /*3fa0*/  FMUL.FTZ R65, R28, UR5 ;  /* 0x000000051c417c20 */ /* 0x000fc60008410000 */
[----:B------:R-:W-:Y:S01]  /*3fb0*/  FSETP.LE.FTZ.AND P0, PT, R34, UR4, PT ;  /* 0x0000000422007c0b */ /* 0x000fe2000bf13000 */
        /* <DEDUP_REMOVED lines=10> */
.L_x_10785:
        /* <DEDUP_REMOVED lines=12> */
.L_x_10786:
        /* <DEDUP_REMOVED lines=43> */
.L_x_10784:
[----:B------:R-:W-:Y:S01]  /*43d0*/  ISETP.NE.AND P2, PT, R35, 0x1, PT ;  /* 0x000000012300780c */ /* 0x000fe20003f45270 */
[----:B------:R-:W-:Y:S01]  /*43e0*/  HFMA2 R36, -RZ, RZ, 0, 1.1920928955078125e-07 ;  /* 0x00000002ff247431 */ /* 0x000fe200000001ff */
[----:B------:R-:W-:Y:S01]  /*43f0*/  I2FP.F32.U32 R28, R34 ;  /* 0x00000022001c7245 */ /* 0x000fe20000201000 */
[C---:B------:R-:W-:Y:S01]  /*4400*/  IMAD.U32 R34, R29.reuse, 0x10000, RZ ;  /* 0x000100001d227824 */ /* 0x040fe200078e00ff */
[----:B------:R-:W-:Y:S01]  /*4410*/  PRMT R41, R29, 0x7632, R41 ;  /* 0x000076321d297816 */ /* 0x000fe20000000029 */
[----:B------:R-:W-:Y:S02]  /*4420*/  IMAD.MOV.U32 R29, RZ, RZ, R0 ;  /* 0x000000ffff1d7224 */ /* 0x000fe400078e0000 */
[----:B------:R-:W-:Y:S01]  /*4430*/  FFMA.FTZ R28, R28, R123, 1.1641532182693481445e-10 ;  /* 0x2f0000001c1c7423 */ /* 0x000fe2000001007b */
[----:B------:R-:W-:-:S04]  /*4440*/  FMUL.FTZ R34, R34, UR17 ;  /* 0x0000001122227c20 */ /* 0x000fc80008410000 */
[----:B------:R-:W-:Y:S01]  /*4450*/  FSETP.LE.FTZ.AND P1, PT, R28, UR4, PT ;  /* 0x000000041c007c0b */ /* 0x000fe2000bf33000 */
[----:B------:R-:W-:Y:S01]  /*4460*/  FMUL.FTZ R66, R34, UR5 ;  /* 0x0000000522427c20 */ /* 0x000fe20008410000 */
        /* <DEDUP_REMOVED lines=9> */
.L_x_10788:
        /* <DEDUP_REMOVED lines=12> */
.L_x_10789:
        /* <DEDUP_REMOVED lines=43> */
.L_x_10787:
        /* <DEDUP_REMOVED lines=8> */
[----:B------:R-:W-:Y:S01]  /*48f0*/  FSETP.LE.FTZ.AND P2, PT, R28, UR4, PT ;  /* 0x000000041c007c0b */ /* 0x000fe2000bf53000 */
        /* <DEDUP_REMOVED lines=9> */
.L_x_10791:
        /* <DEDUP_REMOVED lines=12> */
.L_x_10792:
        /* <DEDUP_REMOVED lines=43> */
.L_x_10790:
[----:B------:R-:W-:Y:S01]  /*4d00*/  ISETP.NE.AND P4, PT, R34, 0x1, PT ;  /* 0x000000012200780c */ /* 0x000fe20003f85270 */
[----:B------:R-:W-:Y:S01]  /*4d10*/  HFMA2 R35, -RZ, RZ, 0, 1.1920928955078125e-07 ;  /* 0x00000002ff237431 */ /* 0x000fe200000001ff */
[----:B------:R-:W-:Y:S01]  /*4d20*/  I2FP.F32.U32 R28, R29 ;  /* 0x0000001d001c7245 */ /* 0x000fe20000201000 */
[C---:B------:R-:W-:Y:S01]  /*4d30*/  IMAD.U32 R29, R30.reuse, 0x10000, RZ ;  /* 0x000100001e1d7824 */ /* 0x040fe200078e00ff */
[----:B------:R-:W-:-:S03]  /*4d40*/  PRMT R30, R30, 0x7632, R30 ;  /* 0x000076321e1e7816 */ /* 0x000fc6000000001e */
[----:B------:R-:W-:Y:S01]  /*4d50*/  FFMA.FTZ R28, R28, R123, 1.1641532182693481445e-10 ;  /* 0x2f0000001c1c7423 */ /* 0x000fe2000001007b */
[----:B------:R-:W-:-:S04]  /*4d60*/  FMUL.FTZ R29, R29, UR17 ;  /* 0x000000111d1d7c20 */ /* 0x000fc80008410000 */
[----:B------:R-:W-:Y:S01]  /*4d70*/  FSETP.LE.FTZ.AND P3, PT, R28, UR4, PT ;  /* 0x000000041c007c0b */ /* 0x000fe2000bf73000 */
[----:B------:R-:W-:Y:S01]  /*4d80*/  FMUL.FTZ R60, R29, UR5 ;  /* 0x000000051d3c7c20 */ /* 0x000fe20008410000 */
[----:B------:R-:W-:Y:S01]  /*4d90*/  IMAD.MOV.U32 R28, RZ, RZ, R0 ;  /* 0x000000ffff1c7224 */ /* 0x000fe200078e0000 */
        /* <DEDUP_REMOVED lines=9> */
.L_x_10794:
        /* <DEDUP_REMOVED lines=12> */
.L_x_10795:
        /* <DEDUP_REMOVED lines=43> */
.L_x_10793:
        /* <DEDUP_REMOVED lines=18> */
.L_x_10797:
        /* <DEDUP_REMOVED lines=12> */
.L_x_10798:
        /* <DEDUP_REMOVED lines=43> */
.L_x_10796:
[----:B------:R-:W-:Y:S01]  /*5630*/  ISETP.NE.AND P6, PT, R34, 0x1, PT ;  /* 0x000000012200780c */ /* 0x000fe20003fc5270 */
[C---:B------:R-:W-:Y:S01]  /*5640*/  IMAD.U32 R29, R31.reuse, 0x10000, RZ ;  /* 0x000100001f1d7824 */ /* 0x040fe200078e00ff */
[----:B------:R-:W-:Y:S01]  /*5650*/  I2FP.F32.U32 R28, R28 ;  /* 0x0000001c001c7245 */ /* 0x000fe20000201000 */
[----:B------:R-:W-:Y:S01]  /*5660*/  HFMA2 R43, -RZ, RZ, 0, 1.1920928955078125e-07 ;  /* 0x00000002ff2b7431 */ /* 0x000fe200000001ff */
[----:B------:R-:W-:Y:S01]  /*5670*/  PRMT R41, R31, 0x7632, R41 ;  /* 0x000076321f297816 */ /* 0x000fe20000000029 */
        /* <DEDUP_REMOVED lines=14> */
.L_x_10800:
        /* <DEDUP_REMOVED lines=14> */
.L_x_10801:
        /* <DEDUP_REMOVED lines=43> */
.L_x_10799:
        /* <DEDUP_REMOVED lines=8> */
[----:B------:R-:W-:Y:S01]  /*5b70*/  FMUL.FTZ R41, R41, UR5 ;  /* 0x0000000529297c20 */ /* 0x000fe20008410000 */
[----:B------:R-:W-:-:S02]  /*5b80*/  FSETP.GTU.FTZ.AND P6, PT, R28, UR4, PT ;  /* 0x000000041c007c0b */ /* 0x000fc4000bfdc000 */
[----:B------:R-:W-:Y:S02]  /*5b90*/  FSEL R67, R67, RZ, P2 ;  /* 0x000000ff43437208 */ /* 0x000fe40001000000 */
[----:B------:R-:W-:Y:S02]  /*5ba0*/  FSEL R63, R41, RZ, !P6 ;  /* 0x000000ff293f7208 */ /* 0x000fe40007000000 */
[----:B------:R-:W-:Y:S02]  /*5bb0*/  PLOP3.LUT P6, PT, P6, PT, PT, 0x8, 0x80 ;  /* 0x000000000080781c */ /* 0x000fe400037ce170 */
[----:B------:R-:W-:Y:S02]  /*5bc0*/  FSEL R60, R60, RZ, P3 ;  /* 0x000000ff3c3c7208 */ /* 0x000fe40001800000 */
[----:B------:R-:W-:Y:S02]  /*5bd0*/  FSEL R61, R61, RZ, P4 ;  /* 0x000000ff3d3d7208 */ /* 0x000fe40002000000 */
[----:B------:R-:W-:-:S07]  /*5be0*/  FSEL R62, R62, RZ, P5 ;  /* 0x000000ff3e3e7208 */ /* 0x000fce0002800000 */
.L_x_10777:
        /* <DEDUP_REMOVED lines=13> */
[C---:B------:R-:W-:Y:S01]  /*5cc0*/  IADD3 R124, PT, PT, R122.reuse, 0x80, RZ ;  /* 0x000000807a7c7810 */ /* 0x040fe20007ffe0ff */
[----:B0-----:R-:W-:Y:S01]  /*5cd0*/  IMAD.WIDE.U32 R34, R122, 0x20, R130 ;  /* 0x000000207a227825 */ /* 0x001fe200078e0082 */
[----:B------:R-:W-:-:S02]  /*5ce0*/  LOP3.LUT R37, R37, R36, RZ, 0xfc, !PT ;  /* 0x0000002425257212 */ /* 0x000fc400078efcff */
[----:B------:R-:W-:Y:S01]  /*5cf0*/  LOP3.LUT R36, R28, R29, RZ, 0xfc, !PT ;  /* 0x0000001d1c247212 */ /* 0x000fe200078efcff */
[----:B------:R-:W-:Y:S01]  /*5d00*/  IMAD.WIDE.U32 R28, R124, 0x10, R32 ;  /* 0x000000107c1c7825 */ /* 0x000fe200078e0020 */
[----:B------:R0:W-:Y:S03]  /*5d10*/  STG.E.128 desc[UR8][R34.64], R64 ;  /* 0x0000004022007986 */ /* 0x0001e6000c101d08 */
[----:B-1----:R-:W-:Y:S01]  /*5d20*/  IMAD.WIDE.U32 R38, R122, 0x8, R128 ;  /* 0x000000087a267825 */ /* 0x002fe200078e0080 */
[----:B------:R0:W-:Y:S04]  /*5d30*/  STG.E.128 desc[UR8][R34.64+0x10], R60 ;  /* 0x0000103c22007986 */ /* 0x0001e8000c101d08 */
[----:B------:R0:W-:Y:S04]  /*5d40*/  STG.E.64 desc[UR8][R38.64], R36 ;  /* 0x0000002426007986 */ /* 0x0001e8000c101b08 */
[----:B------:R-:W5:Y:S01]  /*5d50*/  LDG.E.128 R28, desc[UR8][R28.64] ;  /* 0x000000081c1c7981 */ /* 0x000f62000c1e1d00 */
[----:B------:R-:W-:Y:S05]  /*5d60*/  BRA.U !UP1, `(.L_x_10802) ;  /* 0x0000002509b87547 */ /* 0x000fea000b800000 */
[----:B0-----:R-:W0:Y:S02]  /*5d70*/  LDC.64 R34, c[0x0][0x3a0] ;  /* 0x0000e800ff227b82 */ /* 0x001e240000000a00 */
[----:B0-----:R-:W-:-:S05]  /*5d80*/  IMAD.WIDE.U32 R34, R124, 0x20, R34 ;  /* 0x000000207c227825 */ /* 0x001fca00078e0022 */
[----:B------:R0:W5:Y:S04]  /*5d90*/  LDG.E.128 R56, desc[UR8][R34.64] ;  /* 0x0000000822387981 */ /* 0x000168000c1e1d00 */
[----:B------:R0:W5:Y:S01]  /*5da0*/  LDG.E.128 R52, desc[UR8][R34.64+0x10] ;  /* 0x0000100822347981 */ /* 0x000162000c1e1d00 */
[----:B------:R-:W-:Y:S01]  /*5db0*/  ISETP.NE.AND P0, PT, R43, 0x1, PT ;  /* 0x000000012b00780c */ /* 0x000fe20003f05270 */
[----:B------:R-:W-:Y:S01]  /*5dc0*/  IMAD.MOV.U32 R36, RZ, RZ, 0x2 ;  /* 0x00000002ff247424 */ /* 0x000fe200078e00ff */
[----:B------:R-:W-:Y:S01]  /*5dd0*/  MOV R42, R44 ;  /* 0x0000002c002a7202 */ /* 0x000fe20000000f00 */
[----:B------:R-:W-:-:S10]  /*5de0*/  IMAD.MOV.U32 R37, RZ, RZ, R0 ;  /* 0x000000ffff257224 */ /* 0x000fd400078e0000 */
[----:B0-----:R-:W-:Y:S05]  /*5df0*/  @!P0 BRA `(.L_x_10803) ;  /* 0x0000000400008947 */ /* 0x001fea0003800000 */
        /* <DEDUP_REMOVED lines=10> */
.L_x_10804:
        /* <DEDUP_REMOVED lines=12> */
.L_x_10805:
        /* <DEDUP_REMOVED lines=42> */
.L_x_10803:
[----:B------:R-:W-:Y:S01]  /*6200*/  I2FP.F32.U32 R34, R37 ;  /* 0x0000002500227245 */ /* 0x000fe20000201000 */
[----:B-----5:R-:W-:Y:S01]  /*6210*/  IMAD.U32 R35, R28, 0x10000, RZ ;  /* 0x000100001c237824 */ /* 0x020fe200078e00ff */
[----:B------:R-:W-:Y:S01]  /*6220*/  ISETP.NE.AND P1, PT, R36, 0x1, PT ;  /* 0x000000012400780c */ /* 0x000fe20003f25270 */
[----:B------:R-:W-:Y:S01]  /*6230*/  HFMA2 R37, -RZ, RZ, 0, 1.1920928955078125e-07 ;  /* 0x00000002ff257431 */ /* 0x000fe200000001ff */
[----:B------:R-:W-:Y:S01]  /*6240*/  PRMT R43, R28, 0x7632, R43 ;  /* 0x000076321c2b7816 */ /* 0x000fe2000000002b */
[----:B------:R-:W-:Y:S01]  /*6250*/  FFMA.FTZ R34, R34, R123, 1.1641532182693481445e-10 ;  /* 0x2f00000022227423 */ /* 0x000fe2000001007b */
[----:B------:R-:W-:-:S04]  /*6260*/  FMUL.FTZ R35, R35, UR17 ;  /* 0x0000001123237c20 */ /* 0x000fc80008410000 */
        /* <DEDUP_REMOVED lines=16> */
.L_x_10807:
        /* <DEDUP_REMOVED lines=12> */
.L_x_10808:
        /* <DEDUP_REMOVED lines=43> */
.L_x_10806:
[----:B------:R-:W-:Y:S01]  /*66e0*/  I2FP.F32.U32 R34, R35 ;  /* 0x0000002300227245 */ /* 0x000fe20000201000 */
[----:B------:R-:W-:Y:S01]  /*66f0*/  IMAD.U32 R43, R43, 0x10000, RZ ;  /* 0x000100002b2b7824 */ /* 0x000fe200078e00ff */
[----:B------:R-:W-:Y:S01]  /*6700*/  ISETP.NE.AND P1, PT, R37, 0x1, PT ;  /* 0x000000012500780c */ /* 0x000fe20003f25270 */
[----:B------:R-:W-:Y:S01]  /*6710*/  IMAD.MOV.U32 R35, RZ, RZ, R0 ;  /* 0x000000ffff237224 */ /* 0x000fe200078e0000 */
        /* <DEDUP_REMOVED lines=17> */
.L_x_10810:
        /* <DEDUP_REMOVED lines=12> */
.L_x_10811:
        /* <DEDUP_REMOVED lines=43> */
.L_x_10809:
        /* <DEDUP_REMOVED lines=22> */
.L_x_10813:
        /* <DEDUP_REMOVED lines=12> */
.L_x_10814:
        /* <DEDUP_REMOVED lines=43> */
.L_x_10812:
        /* <DEDUP_REMOVED lines=21> */
.L_x_10816:
        /* <DEDUP_REMOVED lines=12> */
.L_x_10817:
        /* <DEDUP_REMOVED lines=43> */
.L_x_10815:
        /* <DEDUP_REMOVED lines=22> */
.L_x_10819:
        /* <DEDUP_REMOVED lines=12> */
.L_x_10820:
        /* <DEDUP_REMOVED lines=43> */
.L_x_10818:
[----:B------:R-:W-:Y:S01]  /*7a00*/  I2FP.F32.U32 R34, R29 ;  /* 0x0000001d00227245 */ /* 0x000fe20000201000 */
[----:B------:R-:W-:Y:S01]  /*7a10*/  IMAD.U32 R30, R30, 0x10000, RZ ;  /* 0x000100001e1e7824 */ /* 0x000fe200078e00ff */
[----:B------:R-:W-:Y:S01]  /*7a20*/  ISETP.NE.AND P5, PT, R36, 0x1, PT ;  /* 0x000000012400780c */ /* 0x000fe20003fa5270 */
[----:B------:R-:W-:Y:S02]  /*7a30*/  IMAD.MOV.U32 R29, RZ, RZ, R0 ;  /* 0x000000ffff1d7224 */ /* 0x000fe400078e0000 */
[----:B------:R-:W-:Y:S01]  /*7a40*/  FFMA.FTZ R34, R34, R123, 1.1641532182693481445e-10 ;  /* 0x2f00000022227423 */ /* 0x000fe2000001007b */
[----:B------:R-:W-:-:S04]  /*7a50*/  FMUL.FTZ R30, R30, UR17 ;  /* 0x000000111e1e7c20 */ /* 0x000fc80008410000 */
[----:B------:R-:W-:Y:S01]  /*7a60*/  FMUL.FTZ R30, R30, UR5 ;  /* 0x000000051e1e7c20 */ /* 0x000fe20008410000 */
[----:B------:R-:W-:Y:S02]  /*7a70*/  FSETP.GTU.FTZ.AND P4, PT, R34, UR4, PT ;  /* 0x0000000422007c0b */ /* 0x000fe4000bf9c000 */
        /* <DEDUP_REMOVED lines=13> */
.L_x_10822:
        /* <DEDUP_REMOVED lines=12> */
.L_x_10823:
        /* <DEDUP_REMOVED lines=43> */
.L_x_10821:
        /* <DEDUP_REMOVED lines=8> */
[----:B------:R-:W-:Y:S02]  /*7f40*/  FSEL R35, R29, RZ, !P5 ;  /* 0x000000ff1d237208 */ /* 0x000fe40006800000 */
[----:B------:R-:W-:Y:S01]  /*7f50*/  PRMT R29, R31, 0x7632, R29 ;  /* 0x000076321f1d7816 */ /* 0x000fe2000000001d */
[----:B------:R-:W-:Y:S01]  /*7f60*/  IMAD.MOV.U32 R31, RZ, RZ, R0 ;  /* 0x000000ffff1f7224 */ /* 0x000fe200078e0000 */
[----:B------:R-:W-:Y:S01]  /*7f70*/  PLOP3.LUT P5, PT, P5, PT, PT, 0x8, 0x80 ;  /* 0x000000000080781c */ /* 0x000fe20002fae170 */
[----:B------:R-:W-:Y:S01]  /*7f80*/  FADD.FTZ R54, R54, R35 ;  /* 0x0000002336367221 */ /* 0x000fe20000010000 */
        /* <DEDUP_REMOVED lines=9> */
.L_x_10825:
        /* <DEDUP_REMOVED lines=14> */
.L_x_10826:
        /* <DEDUP_REMOVED lines=43> */
.L_x_10824:
[----:B------:R-:W-:Y:S01]  /*83b0*/  I2FP.F32.U32 R30, R31 ;  /* 0x0000001f001e7245 */ /* 0x000fe20000201000 */
[----:B------:R-:W-:-:S04]  /*83c0*/  IMAD.U32 R29, R29, 0x10000, RZ ;  /* 0x000100001d1d7824 */ /* 0x000fc800078e00ff */
[----:B------:R-:W-:Y:S01]  /*83d0*/  FFMA.FTZ R30, R30, R123, 1.1641532182693481445e-10 ;  /* 0x2f0000001e1e7423 */ /* 0x000fe2000001007b */
[----:B------:R-:W-:-:S04]  /*83e0*/  FMUL.FTZ R29, R29, UR17 ;  /* 0x000000111d1d7c20 */ /* 0x000fc80008410000 */
[----:B------:R-:W-:Y:S01]  /*83f0*/  FMUL.FTZ R29, R29, UR5 ;  /* 0x000000051d1d7c20 */ /* 0x000fe20008410000 */
[----:B------:R-:W-:-:S04]  /*8400*/  FSETP.GTU.FTZ.AND P6, PT, R30, UR4, PT ;  /* 0x000000041e007c0b */ /* 0x000fc8000bfdc000 */
[----:B------:R-:W-:Y:S02]  /*8410*/  FSEL R30, R29, RZ, !P6 ;  /* 0x000000ff1d1e7208 */ /* 0x000fe40007000000 */
[----:B------:R-:W-:-:S03]  /*8420*/  PLOP3.LUT P6, PT, P6, PT, PT, 0x8, 0x80 ;  /* 0x000000000080781c */ /* 0x000fc600037ce170 */
[----:B------:R-:W-:Y:S01]  /*8430*/  FADD.FTZ R55, R55, R30 ;  /* 0x0000001e37377221 */ /* 0x000fe20000010000 */
[----:B------:R-:W-:Y:S09]  /*8440*/  BRA `(.L_x_10827) ;  /* 0x00000024006c7947 */ /* 0x000ff20003800000 */
.L_x_10802:
[----:B------:R-:W-:Y:S01]  /*8450*/  ISETP.NE.AND P0, PT, R43, 0x1, PT ;  /* 0x000000012b00780c */ /* 0x000fe20003f05270 */
[----:B0-----:R-:W-:Y:S02]  /*8460*/  HFMA2 R36, -RZ, RZ, 0, 1.1920928955078125e-07 ;  /* 0x00000002ff247431 */ /* 0x001fe400000001ff */
        /* <DEDUP_REMOVED lines=13> */
.L_x_10829:
        /* <DEDUP_REMOVED lines=12> */
.L_x_10830:
        /* <DEDUP_REMOVED lines=42> */
.L_x_10828:
[----:B------:R-:W-:Y:S01]  /*88a0*/  ISETP.NE.AND P0, PT, R36, 0x1, PT ;  /* 0x000000012400780c */ /* 0x000fe20003f05270 */
[C---:B-----5:R-:W-:Y:S01]  /*88b0*/  IMAD.U32 R35, R28.reuse, 0x10000, RZ ;  /* 0x000100001c237824 */ /* 0x060fe200078e00ff */
[----:B------:R-:W-:Y:S01]  /*88c0*/  I2FP.F32.U32 R34, R34 ;  /* 0x0000002200227245 */ /* 0x000fe20000201000 */
[----:B------:R-:W-:Y:S01]  /*88d0*/  IMAD.MOV.U32 R37, RZ, RZ, 0x2 ;  /* 0x00000002ff257424 */ /* 0x000fe200078e00ff */
[----:B------:R-:W-:Y:S01]  /*88e0*/  PRMT R43, R28, 0x7632, R43 ;  /* 0x000076321c2b7816 */ /* 0x000fe2000000002b */
[----:B------:R-:W-:Y:S01]  /*88f0*/  FMUL.FTZ R56, R35, UR17 ;  /* 0x0000001123387c20 */ /* 0x000fe20008410000 */
[----:B------:R-:W-:Y:S01]  /*8900*/  MOV R35, R0 ;  /* 0x0000000000237202 */ /* 0x000fe20000000f00 */
[----:B------:R-:W-:Y:S02]  /*8910*/  FFMA.FTZ R34, R34, R123, 1.1641532182693481445e-10 ;  /* 0x2f00000022227423 */ /* 0x000fe4000001007b */
[----:B------:R-:W-:-:S03]  /*8920*/  FMUL.FTZ R56, R56, UR5 ;  /* 0x0000000538387c20 */ /* 0x000fc60008410000 */
[----:B------:R-:W-:-:S04]  /*8930*/  FSETP.LE.FTZ.AND P1, PT, R34, UR4, PT ;  /* 0x0000000422007c0b */ /* 0x000fc8000bf33000 */
        /* <DEDUP_REMOVED lines=10> */
.L_x_10832:
        /* <DEDUP_REMOVED lines=12> */
.L_x_10833:
        /* <DEDUP_REMOVED lines=43> */
.L_x_10831:
[----:B------:R-:W-:Y:S01]  /*8d50*/  ISETP.NE.AND P1, PT, R37, 0x1, PT ;  /* 0x000000012500780c */ /* 0x000fe20003f25270 */
[----:B------:R-:W-:Y:S01]  /*8d60*/  IMAD.U32 R43, R43, 0x10000, RZ ;  /* 0x000100002b2b7824 */ /* 0x000fe200078e00ff */
[----:B------:R-:W-:Y:S01]  /*8d70*/  I2FP.F32.U32 R34, R35 ;  /* 0x0000002300227245 */ /* 0x000fe20000201000 */
[----:B------:R-:W-:Y:S01]  /*8d80*/  IMAD.MOV.U32 R36, RZ, RZ, 0x2 ;  /* 0x00000002ff247424 */ /* 0x000fe200078e00ff */
[----:B------:R-:W-:Y:S01]  /*8d90*/  MOV R35, R0 ;  /* 0x0000000000237202 */ /* 0x000fe20000000f00 */
        /* <DEDUP_REMOVED lines=13> */
.L_x_10835:
        /* <DEDUP_REMOVED lines=12> */
.L_x_10836:
        /* <DEDUP_REMOVED lines=43> */
.L_x_10834:
[----:B------:R-:W-:Y:S01]  /*91e0*/  ISETP.NE.AND P2, PT, R36, 0x1, PT ;  /* 0x000000012400780c */ /* 0x000fe20003f45270 */
[----:B------:R-:W-:Y:S01]  /*91f0*/  IMAD.MOV.U32 R37, RZ, RZ, 0x2 ;  /* 0x00000002ff257424 */ /* 0x000fe200078e00ff */
[----:B------:R-:W-:Y:S01]  /*9200*/  I2FP.F32.U32 R34, R35 ;  /* 0x0000002300227245 */ /* 0x000fe20000201000 */
[C---:B------:R-:W-:Y:S01]  /*9210*/  IMAD.U32 R35, R29.reuse, 0x10000, RZ ;  /* 0x000100001d237824 */ /* 0x040fe200078e00ff */
[----:B------:R-:W-:-:S03]  /*9220*/  PRMT R29, R29, 0x7632, R29 ;  /* 0x000076321d1d7816 */ /* 0x000fc6000000001d */
[----:B------:R-:W-:Y:S01]  /*9230*/  FFMA.FTZ R34, R34, R123, 1.1641532182693481445e-10 ;  /* 0x2f00000022227423 */ /* 0x000fe2000001007b */
[----:B------:R-:W-:Y:S01]  /*9240*/  FMUL.FTZ R58, R35, UR17 ;  /* 0x00000011233a7c20 */ /* 0x000fe20008410000 */
[----:B------:R-:W-:-:S03]  /*9250*/  MOV R35, R0 ;  /* 0x0000000000237202 */ /* 0x000fc60000000f00 */
[----:B------:R-:W-:Y:S01]  /*9260*/  FSETP.LE.FTZ.AND P1, PT, R34, UR4, PT ;  /* 0x0000000422007c0b */ /* 0x000fe2000bf33000 */
[----:B------:R-:W-:Y:S01]  /*9270*/  FMUL.FTZ R58, R58, UR5 ;  /* 0x000000053a3a7c20 */ /* 0x000fe20008410000 */
        /* <DEDUP_REMOVED lines=9> */
.L_x_10838:
        /* <DEDUP_REMOVED lines=12> */
.L_x_10839:
        /* <DEDUP_REMOVED lines=43> */
.L_x_10837:
        /* <DEDUP_REMOVED lines=18> */
.L_x_10841:
        /* <DEDUP_REMOVED lines=12> */
.L_x_10842:
        /* <DEDUP_REMOVED lines=43> */
.L_x_10840:
[----:B------:R-:W-:Y:S01]  /*9b10*/  ISETP.NE.AND P4, PT, R36, 0x1, PT ;  /* 0x000000012400780c */ /* 0x000fe20003f85270 */
[C---:B------:R-:W-:Y:S01]  /*9b20*/  IMAD.U32 R29, R30.reuse, 0x10000, RZ ;  /* 0x000100001e1d7824 */ /* 0x040fe200078e00ff */
[----:B------:R-:W-:Y:S01]  /*9b30*/  I2FP.F32.U32 R34, R35 ;  /* 0x0000002300227245 */ /* 0x000fe20000201000 */
[----:B------:R-:W-:Y:S01]  /*9b40*/  IMAD.MOV.U32 R35, RZ, RZ, 0x2 ;  /* 0x00000002ff237424 */ /* 0x000fe200078e00ff */
[----:B------:R-:W-:Y:S01]  /*9b50*/  PRMT R30, R30, 0x7632, R30 ;  /* 0x000076321e1e7816 */ /* 0x000fe2000000001e */
[----:B------:R-:W-:Y:S01]  /*9b60*/  FMUL.FTZ R52, R29, UR17 ;  /* 0x000000111d347c20 */ /* 0x000fe20008410000 */
[----:B------:R-:W-:Y:S01]  /*9b70*/  MOV R29, R0 ;  /* 0x00000000001d7202 */ /* 0x000fe20000000f00 */
        /* <DEDUP_REMOVED lines=12> */
.L_x_10844:
        /* <DEDUP_REMOVED lines=12> */
.L_x_10845:
        /* <DEDUP_REMOVED lines=43> */
.L_x_10843:
        /* <DEDUP_REMOVED lines=18> */
.L_x_10847:
        /* <DEDUP_REMOVED lines=12> */
.L_x_10848:
        /* <DEDUP_REMOVED lines=43> */
.L_x_10846:
        /* <DEDUP_REMOVED lines=19> */
.L_x_10850:
        /* <DEDUP_REMOVED lines=14> */
.L_x_10851:
        /* <DEDUP_REMOVED lines=43> */
.L_x_10849:
        /* <DEDUP_REMOVED lines=16> */
.L_x_10827:
[----:B------:R-:W-:Y:S01]  /*aa00*/  SEL R31, RZ, 0x1000000, !P6 ;  /* 0x01000000ff1f7807 */ /* 0x000fe20007000000 */
[----:B------:R-:W-:Y:S01]  /*aa10*/  VIADD R125, R122, 0x100 ;  /* 0x000001007a7d7836 */ /* 0x000fe20000000000 */
[----:B------:R-:W-:Y:S01]  /*aa20*/  ISETP.NE.AND P6, PT, R28, RZ, PT ;  /* 0x000000ff1c00720c */ /* 0x000fe20003fc5270 */
[C---:B------:R-:W-:Y:S01]  /*aa30*/  IMAD.WIDE.U32 R38, R124.reuse, 0x20, R130 ;  /* 0x000000207c267825 */ /* 0x040fe200078e0082 */
[----:B------:R-:W-:Y:S02]  /*aa40*/  SEL R34, RZ, 0x10000, !P5 ;  /* 0x00010000ff227807 */ /* 0x000fe40006800000 */
[----:B------:R-:W-:Y:S01]  /*aa50*/  SEL R35, RZ, 0x100, !P4 ;  /* 0x00000100ff237807 */ /* 0x000fe20006000000 */
[----:B------:R-:W-:Y:S01]  /*aa60*/  IMAD.WIDE.U32 R36, R124, 0x8, R128 ;  /* 0x000000087c247825 */ /* 0x000fe200078e0080 */
[----:B------:R-:W-:Y:S01]  /*aa70*/  SEL R30, RZ, 0x1000000, !P2 ;  /* 0x01000000ff1e7807 */ /* 0x000fe20005000000 */
[----:B------:R0:W-:Y:S01]  /*aa80*/  STG.E.128 desc[UR8][R38.64], R56 ;  /* 0x0000003826007986 */ /* 0x0001e2000c101d08 */
[----:B------:R-:W-:-:S02]  /*aa90*/  SEL R29, RZ, 0x10000, !P1 ;  /* 0x00010000ff1d7807 */ /* 0x000fc40004800000 */
[----:B------:R-:W-:Y:S01]  /*aaa0*/  SEL R28, RZ, 0x100, !P0 ;  /* 0x00000100ff1c7807 */ /* 0x000fe20004000000 */
[----:B------:R0:W-:Y:S01]  /*aab0*/  STG.E.128 desc[UR8][R38.64+0x10], R52 ;  /* 0x0000103426007986 */ /* 0x0001e2000c101d08 */
        /* <DEDUP_REMOVED lines=15> */
[----:B------:R-:W-:Y:S01]  /*abb0*/  IMAD.MOV.U32 R37, RZ, RZ, R0 ;  /* 0x000000ffff257224 */ /* 0x000fe200078e0000 */
[----:B------:R-:W-:Y:S01]  /*abc0*/  MOV R36, 0x2 ;  /* 0x0000000200247802 */ /* 0x000fe20000000f00 */
[----:B------:R-:W-:-:S10]  /*abd0*/  IMAD.MOV.U32 R134, RZ, RZ, R42 ;  /* 0x000000ffff867224 */ /* 0x000fd400078e002a */
        /* <DEDUP_REMOVED lines=11> */
.L_x_10854:
        /* <DEDUP_REMOVED lines=12> */
.L_x_10855:
        /* <DEDUP_REMOVED lines=42> */
.L_x_10853:
        /* <DEDUP_REMOVED lines=23> */
.L_x_10857:
        /* <DEDUP_REMOVED lines=12> */
.L_x_10858:
        /* <DEDUP_REMOVED lines=43> */
.L_x_10856:
        /* <DEDUP_REMOVED lines=21> */
.L_x_10860:
        /* <DEDUP_REMOVED lines=12> */
.L_x_10861:
        /* <DEDUP_REMOVED lines=43> */
.L_x_10859:
        /* <DEDUP_REMOVED lines=22> */
.L_x_10863:
        /* <DEDUP_REMOVED lines=12> */
.L_x_10864:
        /* <DEDUP_REMOVED lines=43> */
.L_x_10862:
[----:B------:R-:W-:Y:S01]  /*be60*/  I2FP.F32.U32 R28, R29 ;  /* 0x0000001d001c7245 */ /* 0x000fe20000201000 */
[----:B------:R-:W-:Y:S01]  /*be70*/  IMAD.U32 R40, R40, 0x10000, RZ ;  /* 0x0001000028287824 */ /* 0x000fe200078e00ff */
        /* <DEDUP_REMOVED lines=19> */
.L_x_10866:
        /* <DEDUP_REMOVED lines=12> */
.L_x_10867:
        /* <DEDUP_REMOVED lines=43> */
.L_x_10865:
        /* <DEDUP_REMOVED lines=22> */
.L_x_10869:
        /* <DEDUP_REMOVED lines=12> */
.L_x_10870:
        /* <DEDUP_REMOVED lines=43> */
.L_x_10868:
[----:B------:R-:W-:Y:S01]  /*c7f0*/  I2FP.F32.U32 R28, R29 ;  /* 0x0000001d001c7245 */ /* 0x000fe20000201000 */
[----:B------:R-:W-:Y:S01]  /*c800*/  IMAD.U32 R30, R30, 0x10000, RZ ;  /* 0x000100001e1e7824 */ /* 0x000fe200078e00ff */
[----:B------:R-:W-:Y:S02]  /*c810*/  ISETP.NE.AND P5, PT, R34, 0x1, PT ;  /* 0x000000012200780c */ /* 0x000fe40003fa5270 */
        /* <DEDUP_REMOVED lines=18> */
.L_x_10872:
        /* <DEDUP_REMOVED lines=12> */
.L_x_10873:
        /* <DEDUP_REMOVED lines=43> */
.L_x_10871:
        /* <DEDUP_REMOVED lines=22> */
.L_x_10875:
        /* <DEDUP_REMOVED lines=14> */
.L_x_10876:
        /* <DEDUP_REMOVED lines=43> */
.L_x_10874:
        /* <DEDUP_REMOVED lines=10> */
.L_x_10852:
        /* <DEDUP_REMOVED lines=15> */
.L_x_10879:
        /* <DEDUP_REMOVED lines=12> */
.L_x_10880:
        /* <DEDUP_REMOVED lines=42> */
.L_x_10878:
[----:B------:R-:W-:Y:S01]  /*d690*/  ISETP.NE.AND P0, PT, R36, 0x1, PT ;  /* 0x000000012400780c */ /* 0x000fe20003f05270 */
[----:B------:R-:W-:Y:S01]  /*d6a0*/  IMAD.MOV.U32 R37, RZ, RZ, 0x2 ;  /* 0x00000002ff257424 */ /* 0x000fe200078e00ff */
[----:B------:R-:W-:Y:S02]  /*d6b0*/  I2FP.F32.U32 R34, R34 ;  /* 0x0000002200227245 */ /* 0x000fe40000201000 */
[C---:B-----5:R-:W-:Y:S02]  /*d6c0*/  SHF.L.U32 R35, R28.reuse, 0x10, RZ ;  /* 0x000000101c237819 */ /* 0x060fe400000006ff */
[----:B------:R-:W-:Y:S01]  /*d6d0*/  PRMT R28, R28, 0x7632, R28 ;  /* 0x000076321c1c7816 */ /* 0x000fe2000000001c */
[----:B------:R-:W-:Y:S02]  /*d6e0*/  FFMA.FTZ R34, R34, R123, 1.1641532182693481445e-10 ;  /* 0x2f00000022227423 */ /* 0x000fe4000001007b */
[----:B------:R-:W-:Y:S01]  /*d6f0*/  FMUL.FTZ R48, R35, UR17 ;  /* 0x0000001123307c20 */ /* 0x000fe20008410000 */
[----:B------:R-:W-:-:S02]  /*d700*/  IMAD.MOV.U32 R35, RZ, RZ, R0 ;  /* 0x000000ffff237224 */ /* 0x000fc400078e0000 */
[----:B------:R-:W-:Y:S01]  /*d710*/  FSETP.LE.FTZ.AND P1, PT, R34, UR4, PT ;  /* 0x0000000422007c0b */ /* 0x000fe2000bf33000 */
[----:B------:R-:W-:-:S03]  /*d720*/  FMUL.FTZ R48, R48, UR5 ;  /* 0x0000000530307c20 */ /* 0x000fc60008410000 */
        /* <DEDUP_REMOVED lines=10> */
.L_x_10882:
        /* <DEDUP_REMOVED lines=12> */
.L_x_10883:
        /* <DEDUP_REMOVED lines=43> */
.L_x_10881:
[----:B------:R-:W-:Y:S01]  /*db40*/  ISETP.NE.AND P1, PT, R37, 0x1, PT ;  /* 0x000000012500780c */ /* 0x000fe20003f25270 */
[----:B------:R-:W-:Y:S01]  /*db50*/  IMAD.MOV.U32 R36, RZ, RZ, 0x2 ;  /* 0x00000002ff247424 */ /* 0x000fe200078e00ff */
[----:B------:R-:W-:Y:S01]  /*db60*/  I2FP.F32.U32 R34, R35 ;  /* 0x0000002300227245 */ /* 0x000fe20000201000 */
[----:B------:R-:W-:Y:S01]  /*db70*/  IMAD.MOV.U32 R35, RZ, RZ, R0 ;  /* 0x000000ffff237224 */ /* 0x000fe200078e0000 */
[----:B------:R-:W-:-:S03]  /*db80*/  SHF.L.U32 R28, R28, 0x10, RZ ;  /* 0x000000101c1c7819 */ /* 0x000fc600000006ff */
[----:B------:R-:W-:Y:S02]  /*db90*/  FFMA.FTZ R34, R34, R123, 1.1641532182693481445e-10 ;  /* 0x2f00000022227423 */ /* 0x000fe4000001007b */
[----:B------:R-:W-:-:S03]  /*dba0*/  FMUL.FTZ R28, R28, UR17 ;  /* 0x000000111c1c7c20 */ /* 0x000fc60008410000 */
[----:B------:R-:W-:Y:S01]  /*dbb0*/  FSETP.LE.FTZ.AND P0, PT, R34, UR4, PT ;  /* 0x0000000422007c0b */ /* 0x000fe2000bf13000 */
[----:B------:R-:W-:Y:S01]  /*dbc0*/  FMUL.FTZ R49, R28, UR5 ;  /* 0x000000051c317c20 */ /* 0x000fe20008410000 */
        /* <DEDUP_REMOVED lines=9> */
.L_x_10885:
        /* <DEDUP_REMOVED lines=12> */
.L_x_10886:
        /* <DEDUP_REMOVED lines=43> */
.L_x_10884:
[----:B------:R-:W-:Y:S02]  /*dfd0*/  ISETP.NE.AND P2, PT, R36, 0x1, PT ;  /* 0x000000012400780c */ /* 0x000fe40003f45270 */
[----:B------:R-:W-:Y:S01]  /*dfe0*/  I2FP.F32.U32 R28, R35 ;  /* 0x00000023001c7245 */ /* 0x000fe20000201000 */
[----:B------:R-:W-:Y:S01]  /*dff0*/  IMAD.MOV.U32 R35, RZ, RZ, 0x2 ;  /* 0x00000002ff237424 */ /* 0x000fe200078e00ff */
[C---:B------:R-:W-:Y:S02]  /*e000*/  SHF.L.U32 R34, R29.reuse, 0x10, RZ ;  /* 0x000000101d227819 */ /* 0x040fe400000006ff */
[----:B------:R-:W-:Y:S01]  /*e010*/  PRMT R40, R29, 0x7632, R40 ;  /* 0x000076321d287816 */ /* 0x000fe20000000028 */
[----:B------:R-:W-:Y:S01]  /*e020*/  FFMA.FTZ R28, R28, R123, 1.1641532182693481445e-10 ;  /* 0x2f0000001c1c7423 */ /* 0x000fe2000001007b */
[----:B------:R-:W-:Y:S02]  /*e030*/  IMAD.MOV.U32 R29, RZ, RZ, R0 ;  /* 0x000000ffff1d7224 */ /* 0x000fe400078e0000 */
[----:B------:R-:W-:-:S02]  /*e040*/  FMUL.FTZ R34, R34, UR17 ;  /* 0x0000001122227c20 */ /* 0x000fc40008410000 */
[----:B------:R-:W-:Y:S02]  /*e050*/  FSETP.LE.FTZ.AND P1, PT, R28, UR4, PT ;  /* 0x000000041c007c0b */ /* 0x000fe4000bf33000 */
[----:B------:R-:W-:Y:S01]  /*e060*/  FMUL.FTZ R50, R34, UR5 ;  /* 0x0000000522327c20 */ /* 0x000fe20008410000 */
        /* <DEDUP_REMOVED lines=9> */
.L_x_10888:
        /* <DEDUP_REMOVED lines=12> */
.L_x_10889:
        /* <DEDUP_REMOVED lines=43> */
.L_x_10887:
        /* <DEDUP_REMOVED lines=18> */
.L_x_10891:
        /* <DEDUP_REMOVED lines=12> */
.L_x_10892:
        /* <DEDUP_REMOVED lines=43> */
.L_x_10890:
[----:B------:R-:W-:Y:S01]  /*e900*/  ISETP.NE.AND P4, PT, R34, 0x1, PT ;  /* 0x000000012200780c */ /* 0x000fe20003f85270 */
[----:B------:R-:W-:Y:S01]  /*e910*/  IMAD.MOV.U32 R35, RZ, RZ, 0x2 ;  /* 0x00000002ff237424 */ /* 0x000fe200078e00ff */
[----:B------:R-:W-:Y:S02]  /*e920*/  I2FP.F32.U32 R28, R29 ;  /* 0x0000001d001c7245 */ /* 0x000fe40000201000 */
[C---:B------:R-:W-:Y:S02]  /*e930*/  SHF.L.U32 R29, R30.reuse, 0x10, RZ ;  /* 0x000000101e1d7819 */ /* 0x040fe400000006ff */
[----:B------:R-:W-:Y:S01]  /*e940*/  PRMT R30, R30, 0x7632, R30 ;  /* 0x000076321e1e7816 */ /* 0x000fe2000000001e */
[----:B------:R-:W-:Y:S02]  /*e950*/  FFMA.FTZ R28, R28, R123, 1.1641532182693481445e-10 ;  /* 0x2f0000001c1c7423 */ /* 0x000fe4000001007b */
[----:B------:R-:W-:Y:S01]  /*e960*/  FMUL.FTZ R44, R29, UR17 ;  /* 0x000000111d2c7c20 */ /* 0x000fe20008410000 */
[----:B------:R-:W-:-:S02]  /*e970*/  IMAD.MOV.U32 R29, RZ, RZ, R0 ;  /* 0x000000ffff1d7224 */ /* 0x000fc400078e0000 */
        /* <DEDUP_REMOVED lines=11> */
.L_x_10894:
        /* <DEDUP_REMOVED lines=12> */
.L_x_10895:
        /* <DEDUP_REMOVED lines=43> */
.L_x_10893:
        /* <DEDUP_REMOVED lines=18> */
.L_x_10897:
        /* <DEDUP_REMOVED lines=12> */
.L_x_10898:
        /* <DEDUP_REMOVED lines=43> */
.L_x_10896:
        /* <DEDUP_REMOVED lines=19> */
.L_x_10900:
        /* <DEDUP_REMOVED lines=14> */
.L_x_10901:
        /* <DEDUP_REMOVED lines=43> */
.L_x_10899:
[----:B------:R-:W-:Y:S02]  /*f6f0*/  I2FP.F32.U32 R28, R29 ;  /* 0x0000001d001c7245 */ /* 0x000fe40000201000 */
[----:B------:R-:W-:Y:S02]  /*f700*/  SHF.L.U32 R38, R38, 0x10, RZ ;  /* 0x0000001026267819 */ /* 0x000fe400000006ff */
[----:B------:R-:W-:Y:S01]  /*f710*/  ISETP.NE.AND P6, PT, R42, RZ, PT ;  /* 0x000000ff2a00720c */ /* 0x000fe20003fc5270 */
[----:B------:R-:W-:Y:S01]  /*f720*/  FFMA.FTZ R28, R28, R123, 1.1641532182693481445e-10 ;  /* 0x2f0000001c1c7423 */ /* 0x000fe2000001007b */
[----:B------:R-:W-:Y:S01]  /*f730*/  FSEL R49, R49, RZ, P0 ;  /* 0x000000ff31317208 */ /* 0x000fe20000000000 */
[----:B------:R-:W-:Y:S01]  /*f740*/  FMUL.FTZ R38, R38, UR17 ;  /* 0x0000001126267c20 */ /* 0x000fe20008410000 */
[----:B------:R-:W-:Y:S02]  /*f750*/  FSEL R48, R48, RZ, P6 ;  /* 0x000000ff30307208 */ /* 0x000fe40003000000 */
[----:B------:R-:W-:Y:S01]  /*f760*/  FSETP.GTU.FTZ.AND P6, PT, R28, UR4, PT ;  /* 0x000000041c007c0b */ /* 0x000fe2000bfdc000 */
[----:B------:R-:W-:Y:S01]  /*f770*/  FMUL.FTZ R38, R38, UR5 ;  /* 0x0000000526267c20 */ /* 0x000fe20008410000 */
[----:B------:R-:W-:-:S02]  /*f780*/  FSEL R50, R50, RZ, P1 ;  /* 0x000000ff32327208 */ /* 0x000fc40000800000 */
[----:B------:R-:W-:Y:S02]  /*f790*/  FSEL R51, R51, RZ, P2 ;  /* 0x000000ff33337208 */ /* 0x000fe40001000000 */
[----:B------:R-:W-:Y:S02]  /*f7a0*/  FSEL R47, R38, RZ, !P6 ;  /* 0x000000ff262f7208 */ /* 0x000fe40007000000 */
[----:B------:R-:W-:Y:S02]  /*f7b0*/  PLOP3.LUT P6, PT, P6, PT, PT, 0x8, 0x80 ;  /* 0x000000000080781c */ /* 0x000fe400037ce170 */
[----:B------:R-:W-:Y:S02]  /*f7c0*/  FSEL R44, R44, RZ, P3 ;  /* 0x000000ff2c2c7208 */ /* 0x000fe40001800000 */
[----:B------:R-:W-:Y:S02]  /*f7d0*/  FSEL R45, R45, RZ, P4 ;  /* 0x000000ff2d2d7208 */ /* 0x000fe40002000000 */
[----:B------:R-:W-:-:S07]  /*f7e0*/  FSEL R46, R46, RZ, P5 ;  /* 0x000000ff2e2e7208 */ /* 0x000fce0002800000 */
.L_x_10877:
[----:B------:R-:W-:Y:S01]  /*f7f0*/  SEL R31, RZ, 0x1000000, !P6 ;  /* 0x01000000ff1f7807 */ /* 0x000fe20007000000 */
[----:B------:R-:W-:Y:S01]  /*f800*/  VIADD R133, R122, 0x180 ;  /* 0x000001807a857836 */ /* 0x000fe20000000000 */
[----:B------:R-:W-:Y:S01]  /*f810*/  SEL R34, RZ, 0x10000, !P5 ;  /* 0x00010000ff227807 */ /* 0x000fe20006800000 */
[C---:B------:R-:W-:Y:S01]  /*f820*/  IMAD.WIDE.U32 R38, R125.reuse, 0x20, R130 ;  /* 0x000000207d267825 */ /* 0x040fe200078e0082 */
[----:B------:R-:W-:Y:S02]  /*f830*/  SEL R35, RZ, 0x100, !P4 ;  /* 0x00000100ff237807 */ /* 0x000fe40006000000 */
[----:B------:R-:W-:Y:S01]  /*f840*/  SEL R30, RZ, 0x1000000, !P2 ;  /* 0x01000000ff1e7807 */ /* 0x000fe20005000000 */
[----:B------:R-:W-:Y:S01]  /*f850*/  IMAD.WIDE.U32 R36, R125, 0x8, R128 ;  /* 0x000000087d247825 */ /* 0x000fe200078e0080 */
[----:B------:R-:W-:Y:S01]  /*f860*/  SEL R29, RZ, 0x10000, !P1 ;  /* 0x00010000ff1d7807 */ /* 0x000fe20004800000 */
[----:B------:R0:W-:Y:S01]  /*f870*/  STG.E.128 desc[UR8][R38.64], R48 ;  /* 0x0000003026007986 */ /* 0x0001e2000c101d08 */
[----:B------:R-:W-:-:S02]  /*f880*/  SEL R28, RZ, 0x100, !P0 ;  /* 0x00000100ff1c7807 */ /* 0x000fc40004000000 */
[----:B------:R-:W-:Y:S01]  /*f890*/  ISETP.NE.AND P6, PT, R42, RZ, PT ;  /* 0x000000ff2a00720c */ /* 0x000fe20003fc5270 */
        /* <DEDUP_REMOVED lines=30> */
.L_x_10904:
        /* <DEDUP_REMOVED lines=12> */
.L_x_10905:
        /* <DEDUP_REMOVED lines=38> */
[----:B------:R-:W-:Y:S02]  /*fda0*/  MOV R0, R90 ;  /* 0x0000005a00007202 */ /* 0x000fe40000000f00 */
[----:B------:R-:W-:Y:S01]  /*fdb0*/  LOP3.LUT R95, R126, UR37, R91, 0x96, !PT ;  /* 0x000000257e5f7c12 */ /* 0x000fe2000f8e965b */
[----:B------:R-:W-:Y:S01]  /*fdc0*/  IMAD.MOV.U32 R132, RZ, RZ, R34 ;  /* 0x000000ffff847224 */ /* 0x000fe200078e0022 */
[----:B------:R-:W-:Y:S01]  /*fdd0*/  LOP3.LUT R96, R88, UR38, R35, 0x96, !PT ;  /* 0x0000002658607c12 */ /* 0x000fe2000f8e9623 */
[----:B------:R-:W-:-:S07]  /*fde0*/  IMAD.MOV.U32 R90, RZ, RZ, R134 ;  /* 0x000000ffff5a7224 */ /* 0x000fce00078e0086 */
.L_x_10903:
        /* <DEDUP_REMOVED lines=23> */
.L_x_10907:
        /* <DEDUP_REMOVED lines=12> */
.L_x_10908:
        /* <DEDUP_REMOVED lines=43> */
.L_x_10906:
        /* <DEDUP_REMOVED lines=21> */
.L_x_10910:
        /* <DEDUP_REMOVED lines=12> */
.L_x_10911:
        /* <DEDUP_REMOVED lines=43> */
.L_x_10909:
        /* <DEDUP_REMOVED lines=22> */
.L_x_10913:
        /* <DEDUP_REMOVED lines=12> */
.L_x_10914:
        /* <DEDUP_REMOVED lines=43> */
.L_x_10912:
        /* <DEDUP_REMOVED lines=21> */
.L_x_10916:
        /* <DEDUP_REMOVED lines=12> */
.L_x_10917:
        /* <DEDUP_REMOVED lines=43> */
.L_x_10915:
        /* <DEDUP_REMOVED lines=22> */
.L_x_10919:
        /* <DEDUP_REMOVED lines=12> */
.L_x_10920:
        /* <DEDUP_REMOVED lines=43> */
.L_x_10918:
[----:B------:R-:W-:Y:S01]  /*115f0*/  I2FP.F32.U32 R34, R29 ;  /* 0x0000001d00227245 */ /* 0x000fe20000201000 */
[----:B------:R-:W-:Y:S01]  /*11600*/  IMAD.U32 R30, R30, 0x10000, RZ ;  /* 0x000100001e1e7824 */ /* 0x000fe200078e00ff */
[----:B------:R-:W-:Y:S02]  /*11610*/  ISETP.NE.AND P5, PT, R88, 0x1, PT ;  /* 0x000000015800780c */ /* 0x000fe40003fa5270 */
[----:B------:R-:W-:Y:S01]  /*11620*/  MOV R29, R0 ;  /* 0x00000000001d7202 */ /* 0x000fe20000000f00 */
        /* <DEDUP_REMOVED lines=17> */
.L_x_10922:
        /* <DEDUP_REMOVED lines=12> */
.L_x_10923:
        /* <DEDUP_REMOVED lines=43> */
.L_x_10921:
        /* <DEDUP_REMOVED lines=9> */
[----:B------:R-:W-:Y:S02]  /*11b40*/  PRMT R29, R31, 0x7632, R29 ;  /* 0x000076321f1d7816 */ /* 0x000fe4000000001d */
[----:B------:R-:W-:Y:S01]  /*11b50*/  MOV R31, R0 ;  /* 0x00000000001f7202 */ /* 0x000fe20000000f00 */
[----:B------:R-:W-:Y:S01]  /*11b60*/  FADD.FTZ R38, R38, R35 ;  /* 0x0000002326267221 */ /* 0x000fe20000010000 */
        /* <DEDUP_REMOVED lines=10> */
.L_x_10925:
        /* <DEDUP_REMOVED lines=14> */
.L_x_10926:
        /* <DEDUP_REMOVED lines=43> */
.L_x_10924:
        /* <DEDUP_REMOVED lines=10> */
.L_x_10902:
        /* <DEDUP_REMOVED lines=15> */
.L_x_10929:
        /* <DEDUP_REMOVED lines=12> */
.L_x_10930:
        /* <DEDUP_REMOVED lines=43> */
.L_x_10928:
        /* <DEDUP_REMOVED lines=20> */
.L_x_10932:
        /* <DEDUP_REMOVED lines=12> */
.L_x_10933:
        /* <DEDUP_REMOVED lines=43> */
.L_x_10931:
        /* <DEDUP_REMOVED lines=18> */
.L_x_10935:
        /* <DEDUP_REMOVED lines=12> */
.L_x_10936:
        /* <DEDUP_REMOVED lines=43> */
.L_x_10934:
        /* <DEDUP_REMOVED lines=19> */
.L_x_10938:
        /* <DEDUP_REMOVED lines=12> */
.L_x_10939:
        /* <DEDUP_REMOVED lines=43> */
.L_x_10937:
        /* <DEDUP_REMOVED lines=18> */
.L_x_10941:
        /* <DEDUP_REMOVED lines=12> */
.L_x_10942:
        /* <DEDUP_REMOVED lines=43> */
.L_x_10940:
        /* <DEDUP_REMOVED lines=19> */
.L_x_10944:
        /* <DEDUP_REMOVED lines=12> */
.L_x_10945:
        /* <DEDUP_REMOVED lines=43> */
.L_x_10943:
[----:B------:R-:W-:Y:S01]  /*13bb0*/  ISETP.NE.AND P5, PT, R35, 0x1, PT ;  /* 0x000000012300780c */ /* 0x000fe20003fa5270 */
[----:B------:R-:W-:Y:S01]  /*13bc0*/  IMAD.U32 R30, R30, 0x10000, RZ ;  /* 0x000100001e1e7824 */ /* 0x000fe200078e00ff */
[----:B------:R-:W-:Y:S01]  /*13bd0*/  I2FP.F32.U32 R34, R29 ;  /* 0x0000001d00227245 */ /* 0x000fe20000201000 */
[----:B------:R-:W-:Y:S02]  /*13be0*/  IMAD.MOV.U32 R36, RZ, RZ, 0x2 ;  /* 0x00000002ff247424 */ /* 0x000fe400078e00ff */
        /* <DEDUP_REMOVED lines=14> */
.L_x_10947:
        /* <DEDUP_REMOVED lines=12> */
.L_x_10948:
        /* <DEDUP_REMOVED lines=43> */
.L_x_10946:
[----:B------:R-:W-:Y:S01]  /*14040*/  ISETP.NE.AND P6, PT, R36, 0x1, PT ;  /* 0x000000012400780c */ /* 0x000fe20003fc5270 */
[----:B------:R-:W-:Y:S01]  /*14050*/  IMAD.MOV.U32 R127, RZ, RZ, 0x2 ;  /* 0x00000002ff7f7424 */ /* 0x000fe200078e00ff */
[----:B------:R-:W-:Y:S02]  /*14060*/  I2FP.F32.U32 R30, R30 ;  /* 0x0000001e001e7245 */ /* 0x000fe40000201000 */
[C---:B------:R-:W-:Y:S02]  /*14070*/  SHF.L.U32 R34, R31.reuse, 0x10, RZ ;  /* 0x000000101f227819 */ /* 0x040fe400000006ff */
[----:B------:R-:W-:Y:S01]  /*14080*/  PRMT R90, R31, 0x7632, R90 ;  /* 0x000076321f5a7816 */ /* 0x000fe2000000005a */
[----:B------:R-:W-:Y:S01]  /*14090*/  FFMA.FTZ R30, R30, R123, 1.1641532182693481445e-10 ;  /* 0x2f0000001e1e7423 */ /* 0x000fe2000001007b */
[----:B------:R-:W-:Y:S01]  /*140a0*/  MOV R31, R0 ;  /* 0x00000000001f7202 */ /* 0x000fe20000000f00 */
[----:B------:R-:W-:-:S03]  /*140b0*/  FMUL.FTZ R34, R34, UR17 ;  /* 0x0000001122227c20 */ /* 0x000fc60008410000 */
        /* <DEDUP_REMOVED lines=11> */
.L_x_10950:
        /* <DEDUP_REMOVED lines=14> */
.L_x_10951:
        /* <DEDUP_REMOVED lines=43> */
.L_x_10949:
        /* <DEDUP_REMOVED lines=16> */
.L_x_10927:
        /* <DEDUP_REMOVED lines=22> */
[----:B------:R-:W1:Y:S02]  /*14760*/  LDC.64 R136, c[0x0][0x3a0] ;  /* 0x0000e800ff887b82 */ /* 0x000e640000000a00 */
[----:B-1----:R-:W-:-:S05]  /*14770*/  IMAD.WIDE.U32 R136, R135, 0x20, R136 ;  /* 0x0000002087887825 */ /* 0x002fca00078e0088 */
[----:B0-----:R0:W5:Y:S04]  /*14780*/  LDG.E.128 R88, desc[UR8][R136.64] ;  /* 0x0000000888587981 */ /* 0x001168000c1e1d00 */
[----:B------:R0:W5:Y:S01]  /*14790*/  LDG.E.128 R32, desc[UR8][R136.64+0x10] ;  /* 0x0000100888207981 */ /* 0x000162000c1e1d00 */
[----:B------:R-:W-:Y:S01]  /*147a0*/  ISETP.NE.AND P0, PT, R127, 0x1, PT ;  /* 0x000000017f00780c */ /* 0x000fe20003f05270 */
[----:B------:R-:W-:Y:S02]  /*147b0*/  HFMA2 R134, -RZ, RZ, 0, 1.1920928955078125e-07 ;  /* 0x00000002ff867431 */ /* 0x000fe400000001ff */
[----:B------:R-:W-:Y:S01]  /*147c0*/  IMAD.MOV.U32 R138, RZ, RZ, R0 ;  /* 0x000000ffff8a7224 */ /* 0x000fe200078e0000 */
[----:B------:R-:W-:-:S09]  /*147d0*/  MOV R126, R132 ;  /* 0x00000084007e7202 */ /* 0x000fd20000000f00 */
[----:B0-----:R-:W-:Y:S05]  /*147e0*/  @!P0 BRA `(.L_x_10953) ;  /* 0x0000000400008947 */ /* 0x001fea0003800000 */
        /* <DEDUP_REMOVED lines=10> */
.L_x_10954:
        /* <DEDUP_REMOVED lines=12> */
.L_x_10955:
        /* <DEDUP_REMOVED lines=40> */
[----:B------:R-:W-:Y:S01]  /*14bd0*/  IMAD.MOV.U32 R138, RZ, RZ, R132 ;  /* 0x000000ffff8a7224 */ /* 0x000fe200078e0084 */
[----:B------:R-:W-:-:S07]  /*14be0*/  LOP3.LUT R96, R136, UR38, R127, 0x96, !PT ;  /* 0x0000002688607c12 */ /* 0x000fce000f8e967f */
.L_x_10953:
        /* <DEDUP_REMOVED lines=23> */
.L_x_10957:
        /* <DEDUP_REMOVED lines=12> */
.L_x_10958:
        /* <DEDUP_REMOVED lines=43> */
.L_x_10956:
[----:B------:R-:W-:Y:S01]  /*150d0*/  I2FP.F32.U32 R134, R127 ;  /* 0x0000007f00867245 */ /* 0x000fe20000201000 */
[----:B------:R-:W-:Y:S01]  /*150e0*/  IMAD.U32 R28, R28, 0x10000, RZ ;  /* 0x000100001c1c7824 */ /* 0x000fe200078e00ff */
[----:B------:R-:W-:-:S03]  /*150f0*/  ISETP.NE.AND P1, PT, R136, 0x1, PT ;  /* 0x000000018800780c */ /* 0x000fc60003f25270 */
        /* <DEDUP_REMOVED lines=18> */
.L_x_10960:
        /* <DEDUP_REMOVED lines=12> */
.L_x_10961:
        /* <DEDUP_REMOVED lines=43> */
.L_x_10959:
        /* <DEDUP_REMOVED lines=8> */
[----:B------:R-:W-:Y:S02]  /*15610*/  FSEL R127, R127, RZ, !P1 ;  /* 0x000000ff7f7f7208 */ /* 0x000fe40004800000 */
[----:B------:R-:W-:-:S03]  /*15620*/  PLOP3.LUT P1, PT, P1, PT, PT, 0x8, 0x80 ;  /* 0x000000000080781c */ /* 0x000fc60000f2e170 */
[--C-:B------:R-:W-:Y:S01]  /*15630*/  FADD.FTZ R90, R90, R127.reuse ;  /* 0x0000007f5a5a7221 */ /* 0x100fe20000010000 */
        /* <DEDUP_REMOVED lines=11> */
.L_x_10963:
        /* <DEDUP_REMOVED lines=12> */
.L_x_10964:
        /* <DEDUP_REMOVED lines=43> */
.L_x_10962:
        /* <DEDUP_REMOVED lines=21> */
.L_x_10966:
        /* <DEDUP_REMOVED lines=12> */
.L_x_10967:
        /* <DEDUP_REMOVED lines=43> */
.L_x_10965:
        /* <DEDUP_REMOVED lines=22> */
.L_x_10969:
        /* <DEDUP_REMOVED lines=12> */
.L_x_10970:
        /* <DEDUP_REMOVED lines=43> */
.L_x_10968:
        /* <DEDUP_REMOVED lines=21> */
.L_x_10972:
        /* <DEDUP_REMOVED lines=12> */
.L_x_10973:
        /* <DEDUP_REMOVED lines=43> */
.L_x_10971:
        /* <DEDUP_REMOVED lines=22> */
.L_x_10975:
        /* <DEDUP_REMOVED lines=14> */
.L_x_10976:
        /* <DEDUP_REMOVED lines=43> */
.L_x_10974:
        /* <DEDUP_REMOVED lines=10> */
.L_x_10952:
[----:B------:R-:W-:Y:S01]  /*16e40*/  ISETP.NE.AND P0, PT, R127, 0x1, PT ;  /* 0x000000017f00780c */ /* 0x000fe20003f05270 */
[----:B------:R-:W-:Y:S01]  /*16e50*/  IMAD.MOV.U32 R32, RZ, RZ, R0 ;  /* 0x000000ffff207224 */ /* 0x000fe200078e0000 */
[----:B0-----:R-:W-:Y:S02]  /*16e60*/  MOV R34, 0x2 ;  /* 0x0000000200227802 */ /* 0x001fe40000000f00 */
        /* <DEDUP_REMOVED lines=12> */
.L_x_10979:
        /* <DEDUP_REMOVED lines=12> */
.L_x_10980:
        /* <DEDUP_REMOVED lines=41> */
[----:B------:R-:W-:-:S07]  /*17280*/  IMAD.MOV.U32 R32, RZ, RZ, R132 ;  /* 0x000000ffff207224 */ /* 0x000fce00078e0084 */
.L_x_10978:
[----:B------:R-:W-:Y:S01]  /*17290*/  ISETP.NE.AND P0, PT, R34, 0x1, PT ;  /* 0x000000012200780c */ /* 0x000fe20003f05270 */
[C---:B-----5:R-:W-:Y:S01]  /*172a0*/  IMAD.U32 R33, R28.reuse, 0x10000, RZ ;  /* 0x000100001c217824 */ /* 0x060fe200078e00ff */
[----:B------:R-:W-:Y:S02]  /*172b0*/  I2FP.F32.U32 R32, R32 ;  /* 0x0000002000207245 */ /* 0x000fe40000201000 */
[----:B------:R-:W-:Y:S01]  /*172c0*/  PRMT R28, R28, 0x7632, R28 ;  /* 0x000076321c1c7816 */ /* 0x000fe2000000001c */
[----:B------:R-:W-:Y:S01]  /*172d0*/  FMUL.FTZ R88, R33, UR17 ;  /* 0x0000001121587c20 */ /* 0x000fe20008410000 */
[----:B------:R-:W-:Y:S01]  /*172e0*/  MOV R35, 0x2 ;  /* 0x0000000200237802 */ /* 0x000fe20000000f00 */
[----:B------:R-:W-:Y:S01]  /*172f0*/  FFMA.FTZ R32, R32, R123, 1.1641532182693481445e-10 ;  /* 0x2f00000020207423 */ /* 0x000fe2000001007b */
[----:B------:R-:W-:Y:S02]  /*17300*/  IMAD.MOV.U32 R33, RZ, RZ, R0 ;  /* 0x000000ffff217224 */ /* 0x000fe400078e0000 */
[----:B------:R-:W-:-:S02]  /*17310*/  FMUL.FTZ R88, R88, UR5 ;  /* 0x0000000558587c20 */ /* 0x000fc40008410000 */
[----:B------:R-:W-:-:S04]  /*17320*/  FSETP.LE.FTZ.AND P1, PT, R32, UR4, PT ;  /* 0x0000000420007c0b */ /* 0x000fc8000bf33000 */
        /* <DEDUP_REMOVED lines=10> */
.L_x_10982:
        /* <DEDUP_REMOVED lines=12> */
.L_x_10983:
        /* <DEDUP_REMOVED lines=43> */
.L_x_10981:
        /* <DEDUP_REMOVED lines=18> */
.L_x_10985:
        /* <DEDUP_REMOVED lines=12> */
.L_x_10986:
        /* <DEDUP_REMOVED lines=43> */
.L_x_10984:
[----:B------:R-:W-:Y:S01]  /*17bd0*/  ISETP.NE.AND P2, PT, R34, 0x1, PT ;  /* 0x000000012200780c */ /* 0x000fe20003f45270 */
[C---:B------:R-:W-:Y:S01]  /*17be0*/  IMAD.U32 R32, R29.reuse, 0x10000, RZ ;  /* 0x000100001d207824 */ /* 0x040fe200078e00ff */
[----:B------:R-:W-:Y:S02]  /*17bf0*/  I2FP.F32.U32 R28, R33 ;  /* 0x00000021001c7245 */ /* 0x000fe40000201000 */
[----:B------:R-:W-:Y:S01]  /*17c00*/  PRMT R91, R29, 0x7632, R91 ;  /* 0x000076321d5b7816 */ /* 0x000fe2000000005b */
[----:B------:R-:W-:Y:S01]  /*17c10*/  FMUL.FTZ R32, R32, UR17 ;  /* 0x0000001120207c20 */ /* 0x000fe20008410000 */
[----:B------:R-:W-:Y:S01]  /*17c20*/  MOV R33, 0x2 ;  /* 0x0000000200217802 */ /* 0x000fe20000000f00 */
[----:B------:R-:W-:Y:S01]  /*17c30*/  FFMA.FTZ R28, R28, R123, 1.1641532182693481445e-10 ;  /* 0x2f0000001c1c7423 */ /* 0x000fe2000001007b */
[----:B------:R-:W-:Y:S02]  /*17c40*/  IMAD.MOV.U32 R29, RZ, RZ, R0 ;  /* 0x000000ffff1d7224 */ /* 0x000fe400078e0000 */
[----:B------:R-:W-:-:S02]  /*17c50*/  FMUL.FTZ R90, R32, UR5 ;  /* 0x00000005205a7c20 */ /* 0x000fc40008410000 */
        /* <DEDUP_REMOVED lines=10> */
.L_x_10988:
        /* <DEDUP_REMOVED lines=12> */
.L_x_10989:
        /* <DEDUP_REMOVED lines=43> */
.L_x_10987:
        /* <DEDUP_REMOVED lines=18> */
.L_x_10991:
        /* <DEDUP_REMOVED lines=12> */
.L_x_10992:
        /* <DEDUP_REMOVED lines=43> */
.L_x_10990:
[----:B------:R-:W-:Y:S02]  /*18500*/  ISETP.NE.AND P4, PT, R32, 0x1, PT ;  /* 0x000000012000780c */ /* 0x000fe40003f85270 */
[----:B------:R-:W-:Y:S01]  /*18510*/  I2FP.F32.U32 R28, R29 ;  /* 0x0000001d001c7245 */ /* 0x000fe20000201000 */
[C---:B------:R-:W-:Y:S01]  /*18520*/  IMAD.U32 R29, R30.reuse, 0x10000, RZ ;  /* 0x000100001e1d7824 */ /* 0x040fe200078e00ff */
[----:B------:R-:W-:Y:S02]  /*18530*/  PRMT R30, R30, 0x7632, R30 ;  /* 0x000076321e1e7816 */ /* 0x000fe4000000001e */
[----:B------:R-:W-:Y:S01]  /*18540*/  MOV R33, 0x2 ;  /* 0x0000000200217802 */ /* 0x000fe20000000f00 */
[----:B------:R-:W-:Y:S01]  /*18550*/  FFMA.FTZ R28, R28, R123, 1.1641532182693481445e-10 ;  /* 0x2f0000001c1c7423 */ /* 0x000fe2000001007b */
[----:B------:R-:W-:Y:S01]  /*18560*/  FMUL.FTZ R137, R29, UR17 ;  /* 0x000000111d897c20 */ /* 0x000fe20008410000 */
[----:B------:R-:W-:-:S03]  /*18570*/  IMAD.MOV.U32 R29, RZ, RZ, R0 ;  /* 0x000000ffff1d7224 */ /* 0x000fc600078e0000 */
        /* <DEDUP_REMOVED lines=11> */
.L_x_10994:
        /* <DEDUP_REMOVED lines=12> */
.L_x_10995:
        /* <DEDUP_REMOVED lines=43> */
.L_x_10993:
        /* <DEDUP_REMOVED lines=18> */
.L_x_10997:
        /* <DEDUP_REMOVED lines=12> */
.L_x_10998:
        /* <DEDUP_REMOVED lines=43> */
.L_x_10996:
        /* <DEDUP_REMOVED lines=19> */
.L_x_11000:
        /* <DEDUP_REMOVED lines=14> */
.L_x_11001:
        /* <DEDUP_REMOVED lines=43> */
.L_x_10999:
        /* <DEDUP_REMOVED lines=16> */
.L_x_10977:
        /* <DEDUP_REMOVED lines=9> */
[----:B------:R-:W-:Y:S01]  /*19480*/  STG.E.128 desc[UR8][R130.64], R88 ;  /* 0x0000005882007986 */ /* 0x000fe2000c101d08 */
[----:B------:R-:W-:Y:S01]  /*19490*/  BSSY.RECONVERGENT B0, `(.L_x_11002) ;  /* 0x000009f000007945 */ /* 0x000fe20003800200 */
[----:B------:R-:W-:Y:S01]  /*194a0*/  LOP3.LUT R139, R139, R30, R138, 0xfe, !PT ;  /* 0x0000001e8b8b7212 */ /* 0x000fe200078efe8a */
[----:B------:R-:W-:Y:S01]  /*194b0*/  FADD.FTZ R29, R28, R67 ;  /* 0x000000431c1d7221 */ /* 0x000fe20000010000 */
[----:B------:R-:W-:Y:S01]  /*194c0*/  SEL R30, RZ, 0x1, !P6 ;  /* 0x00000001ff1e7807 */ /* 0x000fe20007000000 */
[----:B------:R-:W-:Y:S02]  /*194d0*/  STG.E.128 desc[UR8][R130.64+0x10], R32 ;  /* 0x0000102082007986 */ /* 0x000fe4000c101d08 */
        /* <DEDUP_REMOVED lines=56> */
[----:B------:R-:W-:-:S03]  /*19860*/  SEL R136, RZ, 0x10000, !P1 ;  /* 0x00010000ff887807 */ /* 0x000fc60004800000 */
        /* <DEDUP_REMOVED lines=77> */
[----:B------:R-:W-:Y:S02]  /*19d40*/  SEL R136, RZ, 0x1, !P3 ;  /* 0x00000001ff887807 */ /* 0x000fe40005800000 */
[----:B------:R-:W-:Y:S01]  /*19d50*/  LOP3.LUT R30, R29, R30, RZ, 0xfc, !PT ;  /* 0x0000001e1d1e7212 */ /* 0x000fe200078efcff */
[----:B0-----:R-:W-:-:S05]  /*19d60*/  FADD.FTZ R31, R132, R31 ;  /* 0x0000001f841f7221 */ /* 0x001fca0000010000 */
[----:B------:R-:W0:Y:S02]  /*19d70*/  SHFL.BFLY PT, R134, R31, 0x4, 0x1f ;  /* 0x0c801f001f867f89 */ /* 0x000e2400000e0000 */
[----:B0-----:R-:W-:Y:S01]  /*19d80*/  FADD.FTZ R134, R31, R134 ;  /* 0x000000861f867221 */ /* 0x001fe20000010000 */
[----:B------:R-:W-:-:S04]  /*19d90*/  LOP3.LUT R31, R139, R136, RZ, 0xfc, !PT ;  /* 0x000000888b1f7212 */ /* 0x000fc800078efcff */
[----:B------:R-:W0:Y:S04]  /*19da0*/  SHFL.BFLY PT, R123, R134, 0x8, 0x1f ;  /* 0x0d001f00867b7f89 */ /* 0x000e2800000e0000 */
[----:B------:R-:W-:Y:S01]  /*19db0*/  STG.E.64 desc[UR8][R128.64], R30 ;  /* 0x0000001e80007986 */ /* 0x000fe2000c101b08 */
[----:B0-----:R-:W-:Y:S01]  /*19dc0*/  FADD.FTZ R132, R134, R123 ;  /* 0x0000007b86847221 */ /* 0x001fe20000010000 */
[----:B------:R-:W-:-:S04]  /*19dd0*/  LOP3.LUT P0, R123, R121, 0x1f, RZ, 0xc0, !PT ;  /* 0x0000001f797b7812 */ /* 0x000fc8000780c0ff */
        /* <DEDUP_REMOVED lines=10> */
.L_x_11003:
[----:B------:R-:W-:Y:S05]  /*19e80*/  BSYNC.RECONVERGENT B0 ;  /* 0x0000000000007941 */ /* 0x000fea0003800200 */
.L_x_11002:
        /* <DEDUP_REMOVED lines=14> */
.L_x_11005:
[----:B------:R-:W-:Y:S05]  /*19f70*/  BSYNC.RECONVERGENT B0 ;  /* 0x0000000000007941 */ /* 0x000fea0003800200 */
.L_x_11004:
[----:B------:R-:W1:Y:S01]  /*19f80*/  SHFL.DOWN PT, R31, R30, 0x2, 0x1f ;  /* 0x08401f001e1f7f89 */ /* 0x000e6200000e0000 */
[----:B------:R-:W-:Y:S01]  /*19f90*/  ISETP.NE.AND P0, PT, R121, RZ, PT ;  /* 0x000000ff7900720c */ /* 0x000fe20003f05270 */
[----:B------:R-:W-:Y:S01]  /*19fa0*/  IMAD.U32 R154, R13, 0x10000, RZ ;  /* 0x000100000d9a7824 */ /* 0x000fe200078e00ff */
[----:B------:R-:W-:Y:S01]  /*19fb0*/  ISETP.NE.AND P1, PT, RZ, UR19, PT ;  /* 0x00000013ff007c0c */ /* 0x000fe2000bf25270 */
[----:B0-----:R-:W0:Y:S01]  /*19fc0*/  SHFL.DOWN PT, R123, R28, 0x2, 0x1f ;  /* 0x08401f001c7b7f89 */ /* 0x001e2200000e0000 */
[----:B------:R-:W-:Y:S01]  /*19fd0*/  SHF.L.U32 R152, R27, 0x10, RZ ;  /* 0x000000101b987819 */ /* 0x000fe200000006ff */
[----:B------:R-:W-:Y:S01]  /*19fe0*/  IMAD.U32 R156, R80, 0x10000, RZ ;  /* 0x00010000509c7824 */ /* 0x000fe200078e00ff */
[----:B------:R-:W-:Y:S01]  /*19ff0*/  PRMT R141, R98, 0x7632, R141 ;  /* 0x00007632628d7816 */ /* 0x000fe2000000008d */
[----:B------:R-:W2:Y:S01]  /*1a000*/  SHFL.DOWN PT, R128, R29, 0x2, 0x1f ;  /* 0x08401f001d807f89 */ /* 0x000ea200000e0000 */
[C---:B------:R-:W-:Y:S01]  /*1a010*/  PRMT R143, R71.reuse, 0x7632, R143 ;  /* 0x00007632478f7816 */ /* 0x040fe2000000008f */
[----:B------:R-:W-:Y:S01]  /*1a020*/  UPLOP3.LUT UP2, UPT, UPT, UPT, UP2, 0x40, 0x4 ;  /* 0x000000000004789c */ /* 0x000fe20003f4e820 */
        /* <DEDUP_REMOVED lines=8> */
[----:B0-----:R-:W-:Y:S01]  /*1a0b0*/  FMUL.FTZ R134, R123, R132 ;  /* 0x000000847b867220 */ /* 0x001fe20000410000 */
[----:B--2---:R-:W-:Y:S01]  /*1a0c0*/  FADD.FTZ R128, R128, R29 ;  /* 0x0000001d80807221 */ /* 0x004fe20000010000 */
[----:B------:R-:W0:Y:S02]  /*1a0d0*/  MUFU.RCP R131, R130 ;  /* 0x0000008200837308 */ /* 0x000e240000001000 */
[----:B------:R-:W-:Y:S01]  /*1a0e0*/  FFMA.FTZ R134, R31, R28, R134 ;  /* 0x0000001c1f867223 */ /* 0x000fe20000010086 */
[----:B------:R-:W-:-:S04]  /*1a0f0*/  FADD.FTZ R28, -R123, R28 ;  /* 0x0000001c7b1c7221 */ /* 0x000fc80000010100 */
        /* <DEDUP_REMOVED lines=11> */
[----:B0-----:R-:W-:Y:S01]  /*1a1b0*/  FMUL.FTZ R31, R30, R136 ;  /* 0x000000881e1f7220 */ /* 0x001fe20000410000 */
[----:B------:R-:W-:-:S03]  /*1a1c0*/  FADD.FTZ R30, R137, -R30 ;  /* 0x8000001e891e7221 */ /* 0x000fc60000010000 */
[----:B------:R-:W-:Y:S01]  /*1a1d0*/  FFMA.FTZ R128, R130, R137, R31 ;  /* 0x0000008982807223 */ /* 0x000fe2000001001f */
[----:B------:R-:W-:Y:S01]  /*1a1e0*/  FMUL.FTZ R129, R30, R30 ;  /* 0x0000001e1e817220 */ /* 0x000fe20000410000 */
[----:B-1----:R-:W-:Y:S02]  /*1a1f0*/  FADD.FTZ R30, R28, R29 ;  /* 0x0000001d1c1e7221 */ /* 0x002fe40000010000 */
[----:B--2---:R-:W-:Y:S01]  /*1a200*/  FMUL.FTZ R31, R123, R128 ;  /* 0x000000807b1f7220 */ /* 0x004fe20000410000 */
[----:B------:R-:W-:Y:S01]  /*1a210*/  FMUL.FTZ R129, R130, R129 ;  /* 0x0000008182817220 */ /* 0x000fe20000410000 */
[----:B------:R-:W0:Y:S03]  /*1a220*/  LDC R28, c[0x0][0x448] ;  /* 0x00011200ff1c7b82 */ /* 0x000e260000000800 */
[----:B------:R-:W-:Y:S01]  /*1a230*/  FMUL.FTZ R129, R129, R136 ;  /* 0x0000008881817220 */ /* 0x000fe20000410000 */
[----:B------:R-:W1:Y:S03]  /*1a240*/  SHFL.IDX PT, R31, R31, RZ, 0x1f ;  /* 0x00001fff1f1f7589 */ /* 0x000e6600000e0000 */
[----:B------:R-:W-:-:S06]  /*1a250*/  FFMA.FTZ R129, R123, R129, R30 ;  /* 0x000000817b817223 */ /* 0x000fcc000001001e */
[----:B------:R-:W0:Y:S01]  /*1a260*/  SHFL.IDX PT, R129, R129, RZ, 0x1f ;  /* 0x00001fff81817589 */ /* 0x000e2200000e0000 */
[C---:B-1----:R-:W-:Y:S01]  /*1a270*/  FMUL.FTZ R123, R31.reuse, R31 ;  /* 0x0000001f1f7b7220 */ /* 0x042fe20000410000 */
[----:B------:R-:W-:-:S04]  /*1a280*/  FSEL R30, R31, RZ, !P1 ;  /* 0x000000ff1f1e7208 */ /* 0x000fc80004800000 */
[----:B------:R-:W-:Y:S01]  /*1a290*/  FSEL R130, R123, RZ, P1 ;  /* 0x000000ff7b827208 */ /* 0x000fe20000800000 */
[C---:B------:R-:W-:Y:S01]  /*1a2a0*/  FADD.FTZ R138, -R30.reuse, R36 ;  /* 0x000000241e8a7221 */ /* 0x040fe20000010100 */
[C---:B------:R-:W-:Y:S01]  /*1a2b0*/  FADD.FTZ R36, -R30.reuse, R37 ;  /* 0x000000251e247221 */ /* 0x040fe20000010100 */
[----:B------:R-:W-:Y:S02]  /*1a2c0*/  IMAD.U32 R37, RZ, RZ, UR16 ;  /* 0x00000010ff257e24 */ /* 0x000fe4000f8e00ff */
[----:B0-----:R-:W-:Y:S01]  /*1a2d0*/  FFMA.FTZ R121, R129, UR20, R28 ;  /* 0x0000001481797c23 */ /* 0x001fe2000801001c */
[C---:B------:R-:W-:Y:S01]  /*1a2e0*/  FADD.FTZ R64, -R30.reuse, R64 ;  /* 0x000000401e407221 */ /* 0x040fe20000010100 */
[----:B------:R-:W0:Y:S01]  /*1a2f0*/  @!P0 LDC.64 R28, c[0x0][0x3c0] ;  /* 0x0000f000ff1c8b82 */ /* 0x000e220000000a00 */
[C---:B------:R-:W-:Y:S01]  /*1a300*/  FADD.FTZ R140, -R30.reuse, R39 ;  /* 0x000000271e8c7221 */ /* 0x040fe20000010100 */
[----:B------:R-:W-:Y:S01]  /*1a310*/  FADD.FTZ R121, R121, R130 ;  /* 0x0000008279797221 */ /* 0x000fe20000010000 */
[C---:B------:R-:W-:Y:S01]  /*1a320*/  FADD.FTZ R130, -R30.reuse, R44 ;  /* 0x0000002c1e827221 */ /* 0x040fe20000010100 */
[C---:B------:R-:W-:Y:S01]  /*1a330*/  FADD.FTZ R44, -R30.reuse, R45 ;  /* 0x0000002d1e2c7221 */ /* 0x040fe20000010100 */
[----:B------:R-:W-:Y:S01]  /*1a340*/  FADD.FTZ R144, -R30, R32 ;  /* 0x000000201e907221 */ /* 0x000fe20000010100 */
[----:B------:R-:W1:Y:S01]  /*1a350*/  MUFU.RSQ R45, R121 ;  /* 0x00000079002d7308 */ /* 0x000e620000001400 */
[----:B------:R-:W-:-:S02]  /*1a360*/  IMAD.U32 R39, R84, 0x10000, RZ ;  /* 0x0001000054277824 */ /* 0x000fc400078e00ff */
        /* <DEDUP_REMOVED lines=17> */
[----:B------:R-:W-:-:S03]  /*1a480*/  SHF.L.U32 R37, R117, 0x10, RZ ;  /* 0x0000001075257819 */ /* 0x000fc600000006ff */
        /* <DEDUP_REMOVED lines=20> */
[----:B------:R0:W-:Y:S01]  /*1a5d0*/  @!P0 STG.E desc[UR8][R28.64], R31 ;  /* 0x0000001f1c008986 */ /* 0x0001e2000c101908 */
[----:B------:R-:W-:Y:S01]  /*1a5e0*/  IMAD.U32 R32, R12, 0x10000, RZ ;  /* 0x000100000c207824 */ /* 0x000fe200078e00ff */
[----:B------:R-:W-:Y:S01]  /*1a5f0*/  SHF.L.U32 R41, R115, 0x10, RZ ;  /* 0x0000001073297819 */ /* 0x000fe200000006ff */
[----:B------:R-:W-:Y:S01]  /*1a600*/  FMUL.FTZ R35, R45, R65 ;  /* 0x000000412d237220 */ /* 0x000fe20000410000 */
[----:B------:R-:W-:Y:S01]  /*1a610*/  IMAD.U32 R43, R86, 0x10000, RZ ;  /* 0x00010000562b7824 */ /* 0x000fe200078e00ff */
[----:B------:R-:W-:Y:S01]  /*1a620*/  SHF.L.U32 R33, R116, 0x10, RZ ;  /* 0x0000001074217819 */ /* 0x000fe200000006ff */
[----:B------:R-:W-:-:S02]  /*1a630*/  IMAD.U32 R37, R85, 0x10000, RZ ;  /* 0x0001000055257824 */ /* 0x000fc400078e00ff */
[----:B------:R-:W-:Y:S01]  /*1a640*/  FFMA.FTZ R35, R35, R30, R32 ;  /* 0x0000001e23237223 */ /* 0x000fe20000010020 */
[C---:B------:R-:W-:Y:S01]  /*1a650*/  FMUL.FTZ R66, R45.reuse, R66 ;  /* 0x000000422d427220 */ /* 0x040fe20000410000 */
[C---:B------:R-:W-:Y:S01]  /*1a660*/  FMUL.FTZ R39, R45.reuse, R67 ;  /* 0x000000432d277220 */ /* 0x040fe20000410000 */
[----:B------:R-:W-:Y:S02]  /*1a670*/  IMAD.U32 R32, R14, 0x10000, RZ ;  /* 0x000100000e207824 */ /* 0x000fe400078e00ff */
[C---:B------:R-:W-:Y:S01]  /*1a680*/  FMUL.FTZ R47, R45.reuse, R61 ;  /* 0x0000003d2d2f7220 */ /* 0x040fe20000410000 */
[----:B0-----:R-:W-:Y:S01]  /*1a690*/  FMUL.FTZ R28, R45, R60 ;  /* 0x0000003c2d1c7220 */ /* 0x001fe20000410000 */
[----:B------:R-:W-:Y:S01]  /*1a6a0*/  SHF.L.U32 R29, R114, 0x10, RZ ;  /* 0x00000010721d7819 */ /* 0x000fe200000006ff */
[----:B------:R-:W-:Y:S02]  /*1a6b0*/  IMAD.U32 R31, R87, 0x10000, RZ ;  /* 0x00010000571f7824 */ /* 0x000fe400078e00ff */
[----:B------:R-:W-:Y:S01]  /*1a6c0*/  FMUL.FTZ R62, R45, R62 ;  /* 0x0000003e2d3e7220 */ /* 0x000fe20000410000 */
[----:B------:R-:W-:Y:S01]  /*1a6d0*/  FFMA.FTZ R30, R28, R41, R43 ;  /* 0x000000291c1e7223 */ /* 0x000fe2000001002b */
[----:B------:R-:W-:Y:S01]  /*1a6e0*/  SHF.L.U32 R28, R92, 0x10, RZ ;  /* 0x000000105c1c7819 */ /* 0x000fe200000006ff */
[----:B------:R-:W-:Y:S01]  /*1a6f0*/  FFMA.FTZ R60, R66, R33, R37 ;  /* 0x00000021423c7223 */ /* 0x000fe20000010025 */
[----:B------:R-:W-:Y:S01]  /*1a700*/  FFMA.FTZ R39, R39, R152, R154 ;  /* 0x0000009827277223 */ /* 0x000fe2000001009a */
[----:B------:R-:W-:Y:S01]  /*1a710*/  SHF.L.U32 R41, R112, 0x10, RZ ;  /* 0x0000001070297819 */ /* 0x000fe200000006ff */
[----:B------:R-:W-:Y:S01]  /*1a720*/  FFMA.FTZ R62, R62, R29, R31 ;  /* 0x0000001d3e3e7223 */ /* 0x000fe2000001001f */
[----:B------:R-:W-:Y:S01]  /*1a730*/  FFMA.FTZ R47, R47, R28, R32 ;  /* 0x0000001c2f2f7223 */ /* 0x000fe20000010020 */
[----:B------:R-:W-:Y:S01]  /*1a740*/  SHF.L.U32 R51, R111, 0x10, RZ ;  /* 0x000000106f337819 */ /* 0x000fe200000006ff */
[----:B------:R-:W-:Y:S01]  /*1a750*/  IMAD.U32 R43, R81, 0x10000, RZ ;  /* 0x00010000512b7824 */ /* 0x000fe200078e00ff */
        /* <DEDUP_REMOVED lines=8> */
[----:B------:R-:W-:Y:S01]  /*1a7e0*/  FMUL.FTZ R37, R45, R56 ;  /* 0x000000382d257220 */ /* 0x000fe20000410000 */
[----:B------:R-:W-:Y:S01]  /*1a7f0*/  SHF.L.U32 R29, R22, 0x10, RZ ;  /* 0x00000010161d7819 */ /* 0x000fe200000006ff */
[----:B------:R-:W-:Y:S02]  /*1a800*/  IMAD.U32 R32, R9, 0x10000, RZ ;  /* 0x0001000009207824 */ /* 0x000fe400078e00ff */
[C---:B------:R-:W-:Y:S01]  /*1a810*/  FMUL.FTZ R59, R45.reuse, R59 ;  /* 0x0000003b2d3b7220 */ /* 0x040fe20000410000 */
[----:B------:R-:W-:Y:S02]  /*1a820*/  IMAD.U32 R33, R8, 0x10000, RZ ;  /* 0x0001000008217824 */ /* 0x000fe400078e00ff */
[----:B------:R-:W-:Y:S01]  /*1a830*/  FMUL.FTZ R56, R45, R57 ;  /* 0x000000392d387220 */ /* 0x000fe20000410000 */
[----:B------:R-:W-:Y:S01]  /*1a840*/  FFMA.FTZ R58, R58, R41, R43 ;  /* 0x000000293a3a7223 */ /* 0x000fe2000001002b */
        /* <DEDUP_REMOVED lines=9> */
[----:B------:R-:W-:Y:S01]  /*1a8e0*/  FMUL.FTZ R41, R45, R48 ;  /* 0x000000302d297220 */ /* 0x000fe20000410000 */
[----:B------:R-:W-:Y:S01]  /*1a8f0*/  SHF.L.U32 R154, R25, 0x10, RZ ;  /* 0x00000010199a7819 */ /* 0x000fe200000006ff */
[----:B------:R-:W-:-:S02]  /*1a900*/  IMAD.U32 R28, R10, 0x10000, RZ ;  /* 0x000100000a1c7824 */ /* 0x000fc400078e00ff */
[----:B------:R-:W-:Y:S01]  /*1a910*/  FMUL.FTZ R53, R45, R53 ;  /* 0x000000352d357220 */ /* 0x000fe20000410000 */
[----:B------:R-:W-:Y:S02]  /*1a920*/  IMAD.U32 R29, R83, 0x10000, RZ ;  /* 0x00010000531d7824 */ /* 0x000fe400078e00ff */
[----:B------:R-:W-:Y:S01]  /*1a930*/  FMUL.FTZ R54, R45, R54 ;  /* 0x000000362d367220 */ /* 0x000fe20000410000 */
[----:B------:R-:W-:Y:S02]  /*1a940*/  IMAD.U32 R32, R11, 0x10000, RZ ;  /* 0x000100000b207824 */ /* 0x000fe400078e00ff */
[----:B------:R-:W-:Y:S01]  /*1a950*/  FMUL.FTZ R55, R45, R55 ;  /* 0x000000372d377220 */ /* 0x000fe20000410000 */
        /* <DEDUP_REMOVED lines=23> */
[----:B------:R-:W-:-:S02]  /*1aad0*/  IMAD.U32 R32, R79, 0x10000, RZ ;  /* 0x000100004f207824 */ /* 0x000fc400078e00ff */
[C---:B------:R-:W-:Y:S01]  /*1aae0*/  FMUL.FTZ R44, R45.reuse, R44 ;  /* 0x0000002c2d2c7220 */ /* 0x040fe20000410000 */
[----:B------:R-:W-:Y:S01]  /*1aaf0*/  FMUL.FTZ R65, R45, R46 ;  /* 0x0000002e2d417220 */ /* 0x000fe20000410000 */
[----:B------:R-:W-:Y:S01]  /*1ab00*/  SHF.L.U32 R49, R21, 0x10, RZ ;  /* 0x0000001015317819 */ /* 0x000fe200000006ff */
[----:B------:R-:W-:Y:S02]  /*1ab10*/  IMAD.U32 R51, R7, 0x10000, RZ ;  /* 0x0001000007337824 */ /* 0x000fe400078e00ff */
[----:B------:R-:W-:Y:S01]  /*1ab20*/  FFMA.FTZ R46, R44, R29, R33 ;  /* 0x0000001d2c2e7223 */ /* 0x000fe20000010021 */
[----:B------:R-:W-:Y:S01]  /*1ab30*/  FFMA.FTZ R65, R65, R28, R32 ;  /* 0x0000001c41417223 */ /* 0x000fe20000010020 */
[----:B------:R-:W-:Y:S01]  /*1ab40*/  FMUL.FTZ R130, R45, R132 ;  /* 0x000000842d827220 */ /* 0x000fe20000410000 */
[----:B------:R-:W-:Y:S01]  /*1ab50*/  SHF.L.U32 R67, R16, 0x10, RZ ;  /* 0x0000001010437819 */ /* 0x000fe200000006ff */
[----:B------:R-:W-:Y:S01]  /*1ab60*/  IMAD.U32 R29, R2, 0x10000, RZ ;  /* 0x00010000021d7824 */ /* 0x000fe200078e00ff */
[----:B------:R-:W-:Y:S01]  /*1ab70*/  SHF.L.U32 R28, R17, 0x10, RZ ;  /* 0x00000010111c7819 */ /* 0x000fe200000006ff */
[----:B------:R-:W-:-:S02]  /*1ab80*/  IMAD.U32 R32, R3, 0x10000, RZ ;  /* 0x0001000003207824 */ /* 0x000fc400078e00ff */
[C---:B------:R-:W-:Y:S01]  /*1ab90*/  FMUL.FTZ R40, R45.reuse, R40 ;  /* 0x000000282d287220 */ /* 0x040fe20000410000 */
[----:B------:R-:W-:Y:S01]  /*1aba0*/  FMUL.FTZ R89, R45, R136 ;  /* 0x000000882d597220 */ /* 0x000fe20000410000 */
[----:B------:R-:W-:Y:S01]  /*1abb0*/  SHF.L.U32 R53, R105, 0x10, RZ ;  /* 0x0000001069357819 */ /* 0x000fe200000006ff */
[----:B------:R-:W-:Y:S01]  /*1abc0*/  FFMA.FTZ R130, R130, R49, R51 ;  /* 0x0000003182827223 */ /* 0x000fe20000010033 */
[----:B------:R-:W-:Y:S01]  /*1abd0*/  SHF.L.U32 R33, R104, 0x10, RZ ;  /* 0x0000001068217819 */ /* 0x000fe200000006ff */
[----:B------:R-:W-:Y:S02]  /*1abe0*/  IMAD.U32 R55, R72, 0x10000, RZ ;  /* 0x0001000048377824 */ /* 0x000fe400078e00ff */
[----:B------:R-:W-:Y:S01]  /*1abf0*/  FMUL.FTZ R134, R45, R134 ;  /* 0x000000862d867220 */ /* 0x000fe20000410000 */
[----:B------:R-:W-:Y:S02]  /*1ac00*/  IMAD.U32 R49, R73, 0x10000, RZ ;  /* 0x0001000049317824 */ /* 0x000fe400078e00ff */
[----:B------:R-:W-:Y:S01]  /*1ac10*/  FMUL.FTZ R42, R45, R42 ;  /* 0x0000002a2d2a7220 */ /* 0x000fe20000410000 */
[----:B------:R-:W-:Y:S01]  /*1ac20*/  FFMA.FTZ R67, R40, R67, R29 ;  /* 0x0000004328437223 */ /* 0x000fe2000001001d */
[----:B------:R-:W-:Y:S01]  /*1ac30*/  FFMA.FTZ R89, R89, R28, R32 ;  /* 0x0000001c59597223 */ /* 0x000fe20000010020 */
[----:B------:R-:W-:Y:S01]  /*1ac40*/  FFMA.FTZ R44, R134, R53, R55 ;  /* 0x00000035862c7223 */ /* 0x000fe20000010037 */
[----:B------:R-:W0:Y:S01]  /*1ac50*/  @!P0 LDC.64 R28, c[0x0][0x3c8] ;  /* 0x0000f200ff1c8b82 */ /* 0x000e220000000a00 */
[----:B------:R-:W-:Y:S01]  /*1ac60*/  SHF.L.U32 R51, R103, 0x10, RZ ;  /* 0x0000001067337819 */ /* 0x000fe200000006ff */
[----:B------:R-:W-:Y:S01]  /*1ac70*/  FFMA.FTZ R40, R42, R33, R49 ;  /* 0x000000212a287223 */ /* 0x000fe20000010031 */
[----:B------:R-:W-:-:S02]  /*1ac80*/  IMAD.U32 R53, R74, 0x10000, RZ ;  /* 0x000100004a357824 */ /* 0x000fc400078e00ff */
[----:B------:R-:W-:Y:S01]  /*1ac90*/  FMUL.FTZ R138, R45, R138 ;  /* 0x0000008a2d8a7220 */ /* 0x000fe20000410000 */
[----:B------:R-:W-:Y:S01]  /*1aca0*/  PRMT R33, R74, 0x7632, R33 ;  /* 0x000076324a217816 */ /* 0x000fe20000000021 */
[----:B------:R-:W-:Y:S01]  /*1acb0*/  IMAD.U32 R55, R101, 0x10000, RZ ;  /* 0x0001000065377824 */ /* 0x000fe200078e00ff */
[----:B------:R-:W-:Y:S01]  /*1acc0*/  SHF.L.U32 R123, R68, 0x10, RZ ;  /* 0x00000010447b7819 */ /* 0x000fe200000006ff */
[----:B------:R-:W-:Y:S01]  /*1acd0*/  FMUL.FTZ R88, R45, R88 ;  /* 0x000000582d587220 */ /* 0x000fe20000410000 */
[----:B------:R-:W-:Y:S01]  /*1ace0*/  FFMA.FTZ R42, R138, R51, R53 ;  /* 0x000000338a2a7223 */ /* 0x000fe20000010035 */
[----:B------:R-:W-:Y:S01]  /*1acf0*/  SHF.L.U32 R91, R97, 0x10, RZ ;  /* 0x00000010615b7819 */ /* 0x000fe200000006ff */
[----:B------:R-:W-:Y:S01]  /*1ad00*/  IMAD.U32 R33, R33, 0x10000, RZ ;  /* 0x0001000021217824 */ /* 0x000fe200078e00ff */
[----:B------:R-:W-:Y:S01]  /*1ad10*/  PRMT R51, R102, 0x7632, R51 ;  /* 0x0000763266337816 */ /* 0x000fe20000000033 */
[----:B------:R-:W-:Y:S01]  /*1ad20*/  FMUL.FTZ R36, R45, R36 ;  /* 0x000000242d247220 */ /* 0x000fe20000410000 */
[C---:B------:R-:W-:Y:S01]  /*1ad30*/  PRMT R53, R75.reuse, 0x7632, R53 ;  /* 0x000076324b357816 */ /* 0x040fe20000000035 */
[----:B------:R-:W-:Y:S01]  /*1ad40*/  FFMA.FTZ R88, R88, R55, R123 ;  /* 0x0000003758587223 */ /* 0x000fe2000001007b */
[----:B------:R-:W-:Y:S01]  /*1ad50*/  SHF.L.U32 R49, R75, 0x10, RZ ;  /* 0x000000104b317819 */ /* 0x000fe200000006ff */
[----:B------:R-:W1:Y:S01]  /*1ad60*/  LDC.64 R54, c[0x0][0x428] ;  /* 0x00010a00ff367b82 */ /* 0x000e620000000a00 */
[----:B------:R-:W-:Y:S01]  /*1ad70*/  IMAD.U32 R121, R102, 0x10000, RZ ;  /* 0x0001000066797824 */ /* 0x000fe200078e00ff */
[----:B------:R-:W-:Y:S01]  /*1ad80*/  SHF.L.U32 R51, R51, 0x10, RZ ;  /* 0x0000001033337819 */ /* 0x000fe200000006ff */
[----:B------:R-:W-:Y:S01]  /*1ad90*/  FMUL.FTZ R38, R45, R38 ;  /* 0x000000262d267220 */ /* 0x000fe20000410000 */
[----:B------:R-:W-:Y:S01]  /*1ada0*/  FFMA.FTZ R91, R36, R91, R33 ;  /* 0x0000005b245b7223 */ /* 0x000fe20000010021 */
        /* <DEDUP_REMOVED lines=10> */
[----:B------:R-:W-:Y:S01]  /*1ae50*/  MOV R51, UR16 ;  /* 0x0000001000337c02 */ /* 0x000fe20008000f00 */
[C---:B------:R-:W-:Y:S01]  /*1ae60*/  FMUL.FTZ R129, R45.reuse, R142 ;  /* 0x0000008e2d817220 */ /* 0x040fe20000410000 */
[C---:B------:R-:W-:Y:S01]  /*1ae70*/  FMUL.FTZ R90, R45.reuse, R90 ;  /* 0x0000005a2d5a7220 */ /* 0x040fe20000410000 */
[----:B------:R-:W-:Y:S01]  /*1ae80*/  PRMT R38, R100, 0x7632, R38 ;  /* 0x0000763264267816 */ /* 0x000fe20000000026 */
[----:B------:R-:W-:Y:S01]  /*1ae90*/  FMUL.FTZ R131, R45, R148 ;  /* 0x000000942d837220 */ /* 0x000fe20000410000 */
[----:B------:R-:W-:Y:S01]  /*1aea0*/  FFMA.FTZ R129, R129, R32, R36 ;  /* 0x0000002081817223 */ /* 0x000fe20000010024 */
[----:B------:R-:W-:Y:S01]  /*1aeb0*/  FFMA.FTZ R90, R90, R33, R49 ;  /* 0x000000215a5a7223 */ /* 0x000fe20000010031 */
[----:B0-----:R-:W-:Y:S01]  /*1aec0*/  @!P0 IMAD.WIDE R32, R51, 0x4, R28 ;  /* 0x0000000433208825 */ /* 0x001fe200078e021c */
[----:B------:R-:W-:-:S03]  /*1aed0*/  PRMT R48, R69, 0x7632, R48 ;  /* 0x0000763245307816 */ /* 0x000fc60000000030 */
[----:B------:R-:W-:Y:S01]  /*1aee0*/  FMUL.FTZ R144, R45, R144 ;  /* 0x000000902d907220 */ /* 0x000fe20000410000 */
[C---:B------:R-:W-:Y:S01]  /*1aef0*/  PRMT R51, R99.reuse, 0x7632, R51 ;  /* 0x0000763263337816 */ /* 0x040fe20000000033 */
[----:B------:R-:W-:Y:S01]  /*1af00*/  IMAD.U32 R38, R38, 0x10000, RZ ;  /* 0x0001000026267824 */ /* 0x000fe200078e00ff */
[----:B------:R-:W-:Y:S01]  /*1af10*/  PRMT R53, R70, 0x7632, R53 ;  /* 0x0000763246357816 */ /* 0x000fe20000000035 */
        /* <DEDUP_REMOVED lines=14> */
[----:B------:R0:W-:Y:S01]  /*1b000*/  @!P0 STG.E desc[UR8][R32.64], R45 ;  /* 0x0000002d20008986 */ /* 0x0001e2000c101908 */
[--C-:B-1----:R-:W-:Y:S01]  /*1b010*/  IMAD.WIDE.U32 R122, R122, 0x10, R54.reuse ;  /* 0x000000107a7a7825 */ /* 0x102fe200078e0036 */
[----:B------:R-:W-:Y:S01]  /*1b020*/  F2FP.BF16.F32.PACK_AB R31, R31, R62 ;  /* 0x0000003e1f1f723e */ /* 0x000fe200000010ff */
[----:B------:R-:W-:Y:S01]  /*1b030*/  UIADD3 UR16, UPT, UPT, UR16, UR14, URZ ;  /* 0x0000000e10107290 */ /* 0x000fe2000fffe0ff */
[----:B------:R-:W-:Y:S01]  /*1b040*/  F2FP.BF16.F32.PACK_AB R30, R47, R30 ;  /* 0x0000001e2f1e723e */ /* 0x000fe200000010ff */
[--C-:B------:R-:W-:Y:S01]  /*1b050*/  IMAD.WIDE.U32 R48, R124, 0x10, R54.reuse ;  /* 0x000000107c307825 */ /* 0x100fe200078e0036 */
[----:B------:R-:W-:Y:S01]  /*1b060*/  F2FP.BF16.F32.PACK_AB R29, R39, R60 ;  /* 0x0000003c271d723e */ /* 0x000fe200000010ff */
[----:B------:R-:W-:Y:S01]  /*1b070*/  UISETP.GE.AND UP1, UPT, UR16, UR15, UPT ;  /* 0x0000000f1000728c */ /* 0x000fe2000bf26270 */
[----:B------:R-:W-:Y:S01]  /*1b080*/  F2FP.BF16.F32.PACK_AB R28, R35, R34 ;  /* 0x00000022231c723e */ /* 0x000fe200000010ff */
[----:B------:R-:W-:Y:S01]  /*1b090*/  IMAD.WIDE.U32 R50, R125, 0x10, R54 ;  /* 0x000000107d327825 */ /* 0x000fe200078e0036 */
[----:B------:R-:W-:-:S02]  /*1b0a0*/  F2FP.BF16.F32.PACK_AB R35, R154, R59 ;  /* 0x0000003b9a23723e */ /* 0x000fc400000010ff */
[----:B------:R-:W-:Y:S01]  /*1b0b0*/  F2FP.BF16.F32.PACK_AB R34, R152, R57 ;  /* 0x000000399822723e */ /* 0x000fe200000010ff */
[--C-:B------:R-:W-:Y:S01]  /*1b0c0*/  IMAD.WIDE.U32 R52, R133, 0x10, R54.reuse ;  /* 0x0000001085347825 */ /* 0x100fe200078e0036 */
[----:B0-----:R-:W-:Y:S01]  /*1b0d0*/  F2FP.BF16.F32.PACK_AB R33, R43, R58 ;  /* 0x0000003a2b21723e */ /* 0x001fe200000010ff */
        /* <DEDUP_REMOVED lines=21> */
.L_x_11007:
        /* <DEDUP_REMOVED lines=13> */
.L_x_34037:


//--------------------- .text._ZN10layer_norm13ln_fwd_kernelINS_13Kernel_traitsI13__nv_bfloat16S2_fS2_fjLj5120ELj1ELj1ELj4ELj16ENS_18Kernel_traits_baseILj5120ES2_S2_fS2_fjLj128EEEEELb1ELb0ELb1ELb0EEEvNS_9FwdParamsE --------------------------
	.section	.text._ZN10layer_norm13ln_fwd_kernelINS_13Kernel_traitsI13__nv_bfloat16S2_fS2_fjLj5120ELj1ELj1ELj4ELj16ENS_18Kernel_traits_baseILj5120ES2_S2_fS2_fjLj128EEEEELb1ELb0ELb1ELb0EEEvNS_9FwdParamsE,"ax",@progbits
	.align	128
        .global         _ZN10layer_norm13ln_fwd_kernelINS_13Kernel_traitsI13__nv_bfloat16S2_fS2_fjLj5120ELj1ELj1ELj4ELj16ENS_18Kernel_traits_baseILj5120ES2_S2_fS2_fjLj128EEEEELb1ELb0ELb1ELb0EEEvNS_9FwdParamsE
        .type           _ZN10layer_norm13ln_fwd_kernelINS_13Kernel_traitsI13__nv_bfloat16S2_fS2_fjLj5120ELj1ELj1ELj4ELj16ENS_18Kernel_traits_baseILj5120ES2_S2_fS2_fjLj128EEEEELb1ELb0ELb1ELb0EEEvNS_9FwdParamsE,@function
        .size           _ZN10layer_norm13ln_fwd_kernelINS_13Kernel_traitsI13__nv_bfloat16S2_fS2_fjLj5120ELj1ELj1ELj4ELj16ENS_18Kernel_traits_baseILj5120ES2_S2_fS2_fjLj128EEEEELb1ELb0ELb1ELb0EEEvNS_9FwdParamsE,(.L_x_34038 - _ZN10layer_norm13ln_fwd_kernelINS_13Kernel_traitsI13__nv_bfloat16S2_fS2_fjLj5120ELj1ELj1ELj4ELj16ENS_18Kernel_traits_baseILj5120ES2_S2_fS2_fjLj128EEEEELb1ELb0ELb1ELb0EEEvNS_9FwdParamsE)
        .other          _ZN10layer_norm13ln_fwd_kernelINS_13Kernel_traitsI13__nv_bfloat16S2_fS2_fjLj5120ELj1ELj1ELj4ELj16ENS_18Kernel_traits_baseILj5120ES2_S2_fS2_fjLj128EEEEELb1ELb0ELb1ELb0EEEvNS_9FwdParamsE,@"STO_CUDA_ENTRY STV_DEFAULT"
_ZN10layer_norm13ln_fwd_kernelINS_13Kernel_traitsI13__nv_bfloat16S2_fS2_fjLj5120ELj1ELj1ELj4ELj16ENS_18Kernel_traits_baseILj5120ES2_S2_fS2_fjLj128EEEEELb1ELb0ELb1ELb0EEEvNS_9FwdParamsE:
.text._ZN10layer_norm13ln_fwd_kernelINS_13Kernel_traitsI13__nv_bfloat16S2_fS2_fjLj5120ELj1ELj1ELj4ELj16ENS_18Kernel_traits_baseILj5120ES2_S2_fS2_fjLj128EEEEELb1ELb0ELb1ELb0EEEvNS_9FwdParamsE:
        /* <DEDUP_REMOVED lines=96> */
.L_x_11009:
        /* <DEDUP_REMOVED lines=38> */
.L_x_11010:
[----:B------:R-:W-:Y:S05]  /*0860*/  BSYNC.RECONVERGENT B0 ;  /* 0x0000000000007941 */ /* 0x000fea0003800200 */
.L_x_11008:
[----:B------:R-:W0:Y:S02]  /*0870*/  LDCU UR4, c[0x0][0x384] ;  /* 0x00007080ff0477ac */ /* 0x000e240008000800 */
[----:B0-----:R-:W-:-:S06]  /*0880*/  UISETP.GE.AND UP0, UPT, UR23, UR4, UPT ;  /* 0x000000041700728c */ /* 0x001fcc000bf06270 */
[----:B------:R-:W-:-:S13]  /*0890*/  PLOP3.LUT P0, PT, PT, PT, UP0, 0x80, 0x8 ;  /* 0x000000000008781c */ /* 0x000fda0003f0f008 */
[----:B------:R-:W-:Y:S05]  /*08a0*/  @P0 EXIT ;  /* 0x000000000000094d */ /* 0x000fea0003800000 */
[----:B------:R-:W-:Y:S01]  /*08b0*/  IMAD.HI.U32 R6, R141, -0x2daee0ad, RZ ;  /* 0xd2511f538d067827 */ /* 0x000fe200078e00ff */
[----:B------:R-:W-:Y:S01]  /*08c0*/  LOP3.LUT R13, R3, 0x7f, RZ, 0xc0, !PT ;  /* 0x0000007f030d7812 */ /* 0x000fe200078ec0ff */
[----:B------:R-:W-:Y:S01]  /*08d0*/  UPLOP3.LUT UP1, UPT, UPT, UPT, UPT, 0x40, 0x4 ;  /* 0x000000000004789c */ /* 0x000fe20003f2e870 */
[----:B------:R-:W-:Y:S01]  /*08e0*/  LOP3.LUT R4, R4, 0x3, RZ, 0xc0, !PT ;  /* 0x0000000304047812 */ /* 0x000fe200078ec0ff */
[----:B------:R-:W-:Y:S01]  /*08f0*/  IMAD.HI.U32 R7, R142, -0x326172a9, RZ ;  /* 0xcd9e8d578e077827 */ /* 0x000fe200078e00ff */
[----:B------:R-:W-:Y:S01]  /*0900*/  LOP3.LUT R6, R6, UR15, RZ, 0x3c, !PT ;  /* 0x0000000f06067c12 */ /* 0x000fe2000f8e3cff */
[----:B------:R-:W0:Y:S01]  /*0910*/  LDCU UR28, c[0x0][0x388] ;  /* 0x00007100ff1c77ac */ /* 0x000e220008000800 */
[----:B------:R-:W-:Y:S01]  /*0920*/  VIADDMNMX R2, R13, -R2, RZ, !PT ;  /* 0x800000020d027246 */ /* 0x000fe200078001ff */
[----:B------:R-:W-:Y:S01]  /*0930*/  IMAD R9, R142, -0x326172a9, RZ ;  /* 0xcd9e8d578e097824 */ /* 0x000fe200078e02ff */
[----:B------:R-:W-:Y:S01]  /*0940*/  LOP3.LUT R7, R140, UR14, R7, 0x96, !PT ;  /* 0x0000000e8c077c12 */ /* 0x000fe2000f8e9607 */
[----:B------:R-:W-:Y:S01]  /*0950*/  IMAD.HI.U32 R8, R6, -0x326172a9, RZ ;  /* 0xcd9e8d5706087827 */ /* 0x000fe200078e00ff */
[----:B------:R-:W-:Y:S01]  /*0960*/  VIMNMX R2, PT, PT, R2, 0x20, PT ;  /* 0x0000002002027848 */ /* 0x000fe20003fe0100 */
[----:B------:R-:W1:Y:S01]  /*0970*/  LDCU.U8 UR29, c[0x0][0x410] ;  /* 0x00008200ff1d77ac */ /* 0x000e620008000000 */
[----:B-----5:R-:W-:Y:S01]  /*0980*/  PRMT R139, R56, 0x7632, R139 ;  /* 0x00007632388b7816 */ /* 0x020fe2000000008b */
[----:B------:R-:W-:Y:S01]  /*0990*/  IMAD R11, R141, -0x2daee0ad, RZ ;  /* 0xd2511f538d0b7824 */ /* 0x000fe200078e02ff */
[----:B------:R-:W-:Y:S01]  /*09a0*/  LOP3.LUT R8, R9, UR5, R8, 0x96, !PT ;  /* 0x0000000509087c12 */ /* 0x000fe2000f8e9608 */
[----:B------:R-:W-:Y:S01]  /*09b0*/  IMAD.HI.U32 R10, R7, -0x2daee0ad, RZ ;  /* 0xd2511f53070a7827 */ /* 0x000fe200078e00ff */
[----:B------:R-:W-:Y:S01]  /*09c0*/  PRMT R138, R52, 0x7632, R138 ;  /* 0x00007632348a7816 */ /* 0x000fe2000000008a */
[----:B------:R-:W2:Y:S01]  /*09d0*/  LDCU UR30, c[0x0][0x400] ;  /* 0x00008000ff1e77ac */ /* 0x000ea20008000800 */
        /* <DEDUP_REMOVED lines=18> */
[C---:B------:R-:W-:Y:S01]  /*0b00*/  IMAD.HI.U32 R11, R6.reuse, -0x2daee0ad, RZ ;  /* 0xd2511f53060b7827 */ /* 0x040fe200078e00ff */
[----:B------:R-:W-:Y:S02]  /*0b10*/  LOP3.LUT R8, R9, UR25, R8, 0x96, !PT ;  /* 0x0000001909087c12 */ /* 0x000fe4000f8e9608 */
        /* <DEDUP_REMOVED lines=36> */
[C---:B------:R-:W-:Y:S01]  /*0d60*/  IMAD.HI.U32 R8, R7.reuse, -0x326172a9, RZ ;  /* 0xcd9e8d5707087827 */ /* 0x040fe200078e00ff */
[----:B------:R-:W-:Y:S01]  /*0d70*/  PRMT R115, R32, 0x7632, R115 ;  /* 0x0000763220737816 */ /* 0x000fe20000000073 */
[----:B------:R-:W4:Y:S01]  /*0d80*/  LDCU.64 UR16, c[0x0][0x408] ;  /* 0x00008100ff1077ac */ /* 0x000f220008000a00 */
[----:B------:R-:W-:Y:S01]  /*0d90*/  PRMT R114, R28, 0x7632, R114 ;  /* 0x000076321c727816 */ /* 0x000fe20000000072 */
[----:B------:R-:W-:Y:S01]  /*0da0*/  IMAD R12, R7, -0x326172a9, RZ ;  /* 0xcd9e8d57070c7824 */ /* 0x000fe200078e02ff */
[----:B------:R-:W-:Y:S01]  /*0db0*/  LOP3.LUT R8, R9, UR18, R8, 0x96, !PT ;  /* 0x0000001209087c12 */ /* 0x000fe2000f8e9608 */
[----:B------:R-:W-:Y:S01]  /*0dc0*/  IMAD R9, R5, -0x20, R13 ;  /* 0xffffffe005097824 */ /* 0x000fe200078e020d */
[----:B------:R-:W-:Y:S01]  /*0dd0*/  PRMT R113, R27, 0x7632, R113 ;  /* 0x000076321b717816 */ /* 0x000fe20000000071 */
[----:B------:R-:W-:Y:S01]  /*0de0*/  IMAD.HI.U32 R10, R6, -0x2daee0ad, RZ ;  /* 0xd2511f53060a7827 */ /* 0x000fe200078e00ff */
[----:B------:R-:W-:-:S02]  /*0df0*/  PRMT R112, R23, 0x7632, R112 ;  /* 0x0000763217707816 */ /* 0x000fc40000000070 */
[----:B------:R-:W-:Y:S01]  /*0e00*/  VIMNMX R9, PT, PT, RZ, R9, !PT ;  /* 0x00000009ff097248 */ /* 0x000fe20007fe0100 */
[----:B------:R-:W-:Y:S01]  /*0e10*/  IMAD R7, R6, -0x2daee0ad, RZ ;  /* 0xd2511f5306077824 */ /* 0x000fe200078e02ff */
[----:B------:R-:W-:Y:S01]  /*0e20*/  LOP3.LUT R10, R11, UR19, R10, 0x96, !PT ;  /* 0x000000130b0a7c12 */ /* 0x000fe2000f8e960a */
[----:B------:R-:W-:Y:S01]  /*0e30*/  IMAD.SHL.U32 R3, R3, 0x2, RZ ;  /* 0x0000000203037824 */ /* 0x000fe200078e00ff */
[----:B------:R-:W-:Y:S01]  /*0e40*/  PRMT R111, R26, 0x7632, R111 ;  /* 0x000076321a6f7816 */ /* 0x000fe2000000006f */
[----:B------:R-:W-:Y:S01]  /*0e50*/  IMAD.HI.U32 R6, R8, -0x2daee0ad, RZ ;  /* 0xd2511f5308067827 */ /* 0x000fe200078e00ff */
[----:B------:R-:W-:Y:S01]  /*0e60*/  PRMT R110, R22, 0x7632, R110 ;  /* 0x00007632166e7816 */ /* 0x000fe2000000006e */
[----:B------:R-:W0:Y:S01]  /*0e70*/  LDCU.64 UR18, c[0x0][0x3a0] ;  /* 0x00007400ff1277ac */ /* 0x000e220008000a00 */
[----:B------:R-:W-:Y:S01]  /*0e80*/  LOP3.LUT R3, R3, 0xffffff00, RZ, 0xc0, !PT ;  /* 0xffffff0003037812 */ /* 0x000fe200078ec0ff */
[----:B------:R-:W-:Y:S01]  /*0e90*/  IMAD.HI.U32 R5, R10, -0x326172a9, RZ ;  /* 0xcd9e8d570a057827 */ /* 0x000fe200078e00ff */
[----:B------:R-:W-:-:S02]  /*0ea0*/  LOP3.LUT R14, R7, UR20, R6, 0x96, !PT ;  /* 0x00000014070e7c12 */ /* 0x000fc4000f8e9606 */
[----:B------:R-:W-:Y:S01]  /*0eb0*/  VIMNMX R6, PT, PT, R9, 0x20, PT ;  /* 0x0000002009067848 */ /* 0x000fe20003fe0100 */
[----:B------:R-:W-:Y:S01]  /*0ec0*/  IMAD R8, R8, -0x2daee0ad, RZ ;  /* 0xd2511f5308087824 */ /* 0x000fe200078e02ff */
[----:B------:R-:W-:Y:S01]  /*0ed0*/  LEA R7, R2, R3, 0x3 ;  /* 0x0000000302077211 */ /* 0x000fe200078e18ff */
[----:B------:R-:W-:Y:S01]  /*0ee0*/  IMAD R10, R10, -0x326172a9, RZ ;  /* 0xcd9e8d570a0a7824 */ /* 0x000fe200078e02ff */
[----:B------:R-:W-:Y:S01]  /*0ef0*/  LOP3.LUT R12, R12, UR26, R5, 0x96, !PT ;  /* 0x0000001a0c0c7c12 */ /* 0x000fe2000f8e9605 */
[----:B------:R-:W-:Y:S01]  /*0f00*/  IMAD R2, R6, 0x8, R3 ;  /* 0x0000000806027824 */ /* 0x000fe200078e0203 */
[----:B------:R-:W-:Y:S01]  /*0f10*/  I2FP.F32.U32 R3, R7 ;  /* 0x0000000700037245 */ /* 0x000fe20000201000 */
[----:B------:R-:W-:Y:S01]  /*0f20*/  IMAD.HI.U32 R9, R14, -0x326172a9, RZ ;  /* 0xcd9e8d570e097827 */ /* 0x000fe200078e00ff */
[----:B------:R-:W-:-:S03]  /*0f30*/  PRMT R7, R25, 0x7632, R7 ;  /* 0x0000763219077816 */ /* 0x000fc60000000007 */
[----:B------:R-:W-:Y:S01]  /*0f40*/  IMAD.HI.U32 R5, R12, -0x2daee0ad, RZ ;  /* 0xd2511f530c057827 */ /* 0x000fe200078e00ff */
[----:B------:R-:W0:Y:S03]  /*0f50*/  MUFU.RCP R3, R3 ;  /* 0x0000000300037308 */ /* 0x000e260000001000 */
[----:B------:R-:W-:Y:S01]  /*0f60*/  IMAD.MOV.U32 R11, RZ, RZ, RZ ;  /* 0x000000ffff0b7224 */ /* 0x000fe200078e00ff */
[----:B------:R-:W-:Y:S01]  /*0f70*/  LOP3.LUT R6, R8, UR27, R5, 0x96, !PT ;  /* 0x0000001b08067c12 */ /* 0x000fe2000f8e9605 */
[----:B------:R-:W-:Y:S01]  /*0f80*/  IMAD R12, R12, -0x2daee0ad, RZ ;  /* 0xd2511f530c0c7824 */ /* 0x000fe200078e02ff */
[--C-:B------:R-:W-:Y:S01]  /*0f90*/  LOP3.LUT R5, R10, UR21, R9.reuse, 0x96, !PT ;  /* 0x000000150a057c12 */ /* 0x100fe2000f8e9609 */
[----:B------:R-:W-:Y:S01]  /*0fa0*/  IMAD R14, R14, -0x326172a9, RZ ;  /* 0xcd9e8d570e0e7824 */ /* 0x000fe200078e02ff */
[----:B------:R-:W-:Y:S01]  /*0fb0*/  PRMT R8, R21, 0x7632, R8 ;  /* 0x0000763215087816 */ /* 0x000fe20000000008 */
[----:B------:R-:W0:Y:S01]  /*0fc0*/  LDCU UR27, c[0x0][0x404] ;  /* 0x00008080ff1b77ac */ /* 0x000e220008000800 */
[----:B------:R-:W-:-:S02]  /*0fd0*/  PRMT R9, R24, 0x7632, R9 ;  /* 0x0000763218097816 */ /* 0x000fc40000000009 */
[----:B------:R-:W-:Y:S01]  /*0fe0*/  PRMT R10, R20, 0x7632, R10 ;  /* 0x00007632140a7816 */ /* 0x000fe2000000000a */
[----:B-1234-:R-:W0:Y:S06]  /*0ff0*/  LDCU.64 UR20, c[0x0][0x380] ;  /* 0x00007000ff1477ac */ /* 0x01ee2c0008000a00 */
.L_x_11524:
[----:B------:R-:W-:-:S06]  /*1000*/  UIMAD.WIDE UR4, UR23, 0x4, UR8 ;  /* 0x00000004170478a5 */ /* 0x000fcc000f8e0208 */
[----:B01234-:R-:W-:Y:S01]  /*1010*/  MOV R144, UR4 ;  /* 0x0000000400907c02 */ /* 0x01ffe20008000f00 */
[----:B------:R-:W-:-:S05]  /*1020*/  IMAD.U32 R145, RZ, RZ, UR5 ;  /* 0x00000005ff917e24 */ /* 0x000fca000f8e00ff */
[----:B------:R-:W2:Y:S01]  /*1030*/  LDG.E R144, desc[UR12][R144.64] ;  /* 0x0000000c90907981 */ /* 0x000ea2000c1e1900 */
[----:B------:R-:W-:-:S06]  /*1040*/  UIMAD.WIDE UR4, UR23, 0x4, UR10 ;  /* 0x00000004170478a5 */ /* 0x000fcc000f8e020a */
[----:B------:R-:W-:Y:S01]  /*1050*/  IMAD.U32 R104, RZ, RZ, UR4 ;  /* 0x00000004ff687e24 */ /* 0x000fe2000f8e00ff */
[----:B------:R-:W-:-:S05]  /*1060*/  MOV R105, UR5 ;  /* 0x0000000500697c02 */ /* 0x000fca0008000f00 */
[----:B------:R-:W3:Y:S01]  /*1070*/  LDG.E R104, desc[UR12][R104.64] ;  /* 0x0000000c68687981 */ /* 0x000ee2000c1e1900 */
[----:B0-----:R-:W-:Y:S01]  /*1080*/  UIMAD UR4, UR23, UR28, URZ ;  /* 0x0000001c170472a4 */ /* 0x001fe2000f8e02ff */
[----:B------:R-:W-:Y:S01]  /*1090*/  ISETP.GE.U32.AND P0, PT, R0, 0x80, PT ;  /* 0x000000800000780c */ /* 0x000fe20003f06070 */
[----:B------:R-:W-:Y:S01]  /*10a0*/  BSSY.RECONVERGENT B0, `(.L_x_11011) ;  /* 0x0000673000007945 */ /* 0x000fe20003800200 */
[----:B------:R-:W0:Y:S01]  /*10b0*/  S2R R106, SR_TID.X ;  /* 0x00000000006a7919 */ /* 0x000e220000002100 */
        /* <DEDUP_REMOVED lines=9> */
[----:B------:R-:W-:Y:S01]  /*1150*/  @UP2 ULEA.HI UR7, UR7, UR6, URZ, 0x3 ;  /* 0x0000000607072291 */ /* 0x000fe2000f8f18ff */
[----:B------:R-:W-:-:S03]  /*1160*/  IMAD.MOV.U32 R104, RZ, RZ, RZ ;  /* 0x000000ffff687224 */ /* 0x000fc600078e00ff */
[----:B------:R-:W-:Y:S02]  /*1170*/  MOV R105, UR5 ;  /* 0x0000000500697c02 */ /* 0x000fe40008000f00 */
[----:B------:R-:W-:Y:S02]  /*1180*/  IMAD.U32 R107, RZ, RZ, UR7 ;  /* 0x00000007ff6b7e24 */ /* 0x000fe4000f8e00ff */
[----:B0-----:R-:W-:-:S03]  /*1190*/  LEA.HI.SX32 R105, R105, R106, 0x1d ;  /* 0x0000006a69697211 */ /* 0x001fc600078feaff */
[----:B------:R-:W-:Y:S01]  /*11a0*/  @P1 LEA.HI.SX32 R104, R107, R106, 0x1d ;  /* 0x0000006a6b681211 */ /* 0x000fe200078feaff */
[----:B------:R-:W-:Y:S06]  /*11b0*/  @!P0 BRA `(.L_x_11012) ;  /* 0x0000006400848947 */ /* 0x000fec0003800000 */
[----:B------:R-:W-:-:S04]  /*11c0*/  UISETP.NE.U32.AND UP0, UPT, UR18, URZ, UPT ;  /* 0x000000ff1200728c */ /* 0x000fc8000bf05070 */
[----:B------:R-:W-:Y:S01]  /*11d0*/  UISETP.NE.AND.EX UP0, UPT, UR19, URZ, UPT, UP0 ;  /* 0x000000ff1300728c */ /* 0x000fe2000bf05300 */
[----:B------:R-:W-:Y:S10]  /*11e0*/  BRA.U !UP2, `(.L_x_11013) ;  /* 0x000000010a0c7547 */ /* 0x000ff4000b800000 */
[----:B------:R-:W0:Y:S02]  /*11f0*/  LDC.64 R60, c[0x0][0x390] ;  /* 0x0000e400ff3c7b82 */ /* 0x000e240000000a00 */
[----:B0-----:R-:W-:-:S06]  /*1200*/  IMAD.WIDE.U32 R60, R104, 0x10, R60 ;  /* 0x00000010683c7825 */ /* 0x001fcc00078e003c */
[----:B------:R-:W5:Y:S02]  /*1210*/  LDG.E.128 R60, desc[UR12][R60.64] ;  /* 0x0000000c3c3c7981 */ /* 0x000f64000c1e1d00 */
.L_x_11013:
[----:B------:R-:W-:Y:S05]  /*1220*/  BRA.U !UP0, `(.L_x_11014) ;  /* 0x0000003108c07547 */ /* 0x000fea000b800000 */
[----:B------:R-:W0:Y:S02]  /*1230*/  LDC.64 R144, c[0x0][0x3a0] ;  /* 0x0000e800ff907b82 */ /* 0x000e240000000a00 */
[----:B0-----:R-:W-:-:S05]  /*1240*/  IMAD.WIDE.U32 R144, R105, 0x20, R144 ;  /* 0x0000002069907825 */ /* 0x001fca00078e0090 */
[----:B------:R0:W5:Y:S04]  /*1250*/  LDG.E.128 R64, desc[UR12][R144.64] ;  /* 0x0000000c90407981 */ /* 0x000168000c1e1d00 */
[----:B------:R0:W5:Y:S01]  /*1260*/  LDG.E.128 R68, desc[UR12][R144.64+0x10] ;  /* 0x0000100c90447981 */ /* 0x000162000c1e1d00 */
[----:B------:R-:W-:-:S13]  /*1270*/  ISETP.LT.AND P1, PT, RZ, UR31, PT ;  /* 0x0000001fff007c0c */ /* 0x000fda000bf21270 */
[----:B------:R-:W-:Y:S02]  /*1280*/  @!P1 IMAD.MOV.U32 R143, RZ, RZ, R4 ;  /* 0x000000ffff8f9224 */ /* 0x000fe400078e0004 */
[----:B------:R-:W-:Y:S01]  /*1290*/  @!P1 IMAD.MOV.U32 R148, RZ, RZ, R12 ;  /* 0x000000ffff949224 */ /* 0x000fe200078e000c */
[----:B0-----:R-:W-:Y:S06]  /*12a0*/  @!P1 BRA `(.L_x_11015) ;  /* 0x0000000400849947 */ /* 0x001fec0003800000 */
        /* <DEDUP_REMOVED lines=16> */
.L_x_11018:
        /* <DEDUP_REMOVED lines=13> */
.L_x_11020:
[----:B------:R-:W-:Y:S05]  /*1480*/  BSYNC.RECONVERGENT B2 ;  /* 0x0000000000027941 */ /* 0x000fea0003800200 */
.L_x_11019:
        /* <DEDUP_REMOVED lines=12> */
[----:B------:R-:W-:-:S04]  /*1550*/  IMAD.WIDE.U32 R146, R147, -0x2daee0ad, RZ ;  /* 0xd2511f5393927825 */ /* 0x000fc800078e00ff */
        /* <DEDUP_REMOVED lines=8> */
[----:B------:R-:W-:Y:S01]  /*15e0*/  IMAD.WIDE.U32 R146, R147, -0x2daee0ad, RZ ;  /* 0xd2511f5393927825 */ /* 0x000fe200078e00ff */
[----:B------:R-:W-:-:S03]  /*15f0*/  UIADD3 UR5, UPT, UPT, UR14, 0x78dde6e4, URZ ;  /* 0x78dde6e40e057890 */ /* 0x000fc6000fffe0ff */
        /* <DEDUP_REMOVED lines=14> */
[----:B------:R-:W-:-:S03]  /*16e0*/  UIADD3 UR6, UPT, UPT, UR15, 0x1fd5c5a3, URZ ;  /* 0x1fd5c5a30f067890 */ /* 0x000fc6000fffe0ff */
        /* <DEDUP_REMOVED lines=18> */
.L_x_11017:
[----:B------:R-:W-:Y:S05]  /*1810*/  BSYNC.RECONVERGENT B1 ;  /* 0x0000000000017941 */ /* 0x000fea0003800200 */
.L_x_11016:
        /* <DEDUP_REMOVED lines=10> */
.L_x_11015:
        /* <DEDUP_REMOVED lines=19> */
.L_x_11024:
        /* <DEDUP_REMOVED lines=13> */
.L_x_11026:
[----:B------:R-:W-:Y:S05]  /*1ac0*/  BSYNC.RECONVERGENT B2 ;  /* 0x0000000000027941 */ /* 0x000fea0003800200 */
.L_x_11025:
        /* <DEDUP_REMOVED lines=56> */
.L_x_11023:
[----:B------:R-:W-:Y:S05]  /*1e50*/  BSYNC.RECONVERGENT B1 ;  /* 0x0000000000017941 */ /* 0x000fea0003800200 */
.L_x_11022:
        /* <DEDUP_REMOVED lines=11> */
.L_x_11021:
[----:B------:R-:W-:Y:S01]  /*1f10*/  @!P1 IMAD.MOV.U32 R143, RZ, RZ, R4 ;  /* 0x000000ffff8f9224 */ /* 0x000fe200078e0004 */
        /* <DEDUP_REMOVED lines=18> */
.L_x_11030:
        /* <DEDUP_REMOVED lines=13> */
.L_x_11032:
[----:B------:R-:W-:Y:S05]  /*2110*/  BSYNC.RECONVERGENT B2 ;  /* 0x0000000000027941 */ /* 0x000fea0003800200 */
.L_x_11031:
        /* <DEDUP_REMOVED lines=57> */
.L_x_11029:
[----:B------:R-:W-:Y:S05]  /*24b0*/  BSYNC.RECONVERGENT B1 ;  /* 0x0000000000017941 */ /* 0x000fea0003800200 */
.L_x_11028:
        /* <DEDUP_REMOVED lines=9> */
[----:B------:R-:W-:-:S07]  /*2550*/  FADD.FTZ R66, R66, R107 ;  /* 0x0000006b42427221 */ /* 0x000fce0000010000 */
.L_x_11027:
        /* <DEDUP_REMOVED lines=19> */
.L_x_11036:
        /* <DEDUP_REMOVED lines=13> */
.L_x_11038:
[----:B------:R-:W-:Y:S05]  /*2760*/  BSYNC.RECONVERGENT B2 ;  /* 0x0000000000027941 */ /* 0x000fea0003800200 */
.L_x_11037:
        /* <DEDUP_REMOVED lines=57> */
.L_x_11035:
[----:B------:R-:W-:Y:S05]  /*2b00*/  BSYNC.RECONVERGENT B1 ;  /* 0x0000000000017941 */ /* 0x000fea0003800200 */
.L_x_11034:
        /* <DEDUP_REMOVED lines=10> */
[----:B------:R-:W-:-:S07]  /*2bb0*/  FADD.FTZ R67, R67, R12 ;  /* 0x0000000c43437221 */ /* 0x000fce0000010000 */
.L_x_11033:
        /* <DEDUP_REMOVED lines=19> */
.L_x_11042:
        /* <DEDUP_REMOVED lines=13> */
.L_x_11044:
[----:B------:R-:W-:Y:S05]  /*2dc0*/  BSYNC.RECONVERGENT B2 ;  /* 0x0000000000027941 */ /* 0x000fea0003800200 */
.L_x_11043:
        /* <DEDUP_REMOVED lines=57> */
.L_x_11041:
[----:B------:R-:W-:Y:S05]  /*3160*/  BSYNC.RECONVERGENT B1 ;  /* 0x0000000000017941 */ /* 0x000fea0003800200 */
.L_x_11040:
        /* <DEDUP_REMOVED lines=10> */
.L_x_11039:
        /* <DEDUP_REMOVED lines=19> */
.L_x_11048:
        /* <DEDUP_REMOVED lines=13> */
.L_x_11050:
[----:B------:R-:W-:Y:S05]  /*3410*/  BSYNC.RECONVERGENT B2 ;  /* 0x0000000000027941 */ /* 0x000fea0003800200 */
.L_x_11049:
        /* <DEDUP_REMOVED lines=57> */
.L_x_11047:
[----:B------:R-:W-:Y:S05]  /*37b0*/  BSYNC.RECONVERGENT B1 ;  /* 0x0000000000017941 */ /* 0x000fea0003800200 */
.L_x_11046:
        /* <DEDUP_REMOVED lines=11> */
.L_x_11045:
        /* <DEDUP_REMOVED lines=19> */
.L_x_11054:
        /* <DEDUP_REMOVED lines=13> */
.L_x_11056:
[----:B------:R-:W-:Y:S05]  /*3a70*/  BSYNC.RECONVERGENT B2 ;  /* 0x0000000000027941 */ /* 0x000fea0003800200 */
.L_x_11055:
        /* <DEDUP_REMOVED lines=57> */
.L_x_11053:
[----:B------:R-:W-:Y:S05]  /*3e10*/  BSYNC.RECONVERGENT B1 ;  /* 0x0000000000017941 */ /* 0x000fea0003800200 */
.L_x_11052:
        /* <DEDUP_REMOVED lines=10> */
.L_x_11051:
        /* <DEDUP_REMOVED lines=19> */
.L_x_11060:
        /* <DEDUP_REMOVED lines=13> */
.L_x_11062:
[----:B------:R-:W-:Y:S05]  /*40c0*/  BSYNC.RECONVERGENT B2 ;  /* 0x0000000000027941 */ /* 0x000fea0003800200 */
.L_x_11061:
        /* <DEDUP_REMOVED lines=57> */
.L_x_11059:
[----:B------:R-:W-:Y:S05]  /*4460*/  BSYNC.RECONVERGENT B1 ;  /* 0x0000000000017941 */ /* 0x000fea0003800200 */
.L_x_11058:
[----:B-----5:R-:W-:Y:S02]  /*4470*/  PRMT R109, R63, 0x7632, R109 ;  /* 0x000076323f6d7816 */ /* 0x020fe4000000006d */
[----:B------:R-:W-:Y:S01]  /*4480*/  I2FP.F32.U32 R12, R107 ;  /* 0x0000006b000c7245 */ /* 0x000fe20000201000 */
[----:B------:R-:W-:Y:S02]  /*4490*/  HFMA2 R107, -RZ, RZ, 0.1171875, 0 ;  /* 0x2f800000ff6b7431 */ /* 0x000fe400000001ff */
[----:B------:R-:W-:-:S03]  /*44a0*/  IMAD.U32 R109, R109, 0x10000, RZ ;  /* 0x000100006d6d7824 */ /* 0x000fc600078e00ff */
[----:B------:R-:W-:Y:S01]  /*44b0*/  FFMA.FTZ R12, R12, R107, 1.1641532182693481445e-10 ;  /* 0x2f0000000c0c7423 */ /* 0x000fe2000001006b */
[----:B------:R-:W-:-:S04]  /*44c0*/  FMUL.FTZ R109, R109, UR17 ;  /* 0x000000116d6d7c20 */ /* 0x000fc80008410000 */
[----:B------:R-:W-:Y:S01]  /*44d0*/  FSETP.GTU.FTZ.AND P1, PT, R12, UR27, PT ;  /* 0x0000001b0c007c0b */ /* 0x000fe2000bf3c000 */
[----:B------:R-:W-:-:S03]  /*44e0*/  FMUL.FTZ R12, R109, UR16 ;  /* 0x000000106d0c7c20 */ /* 0x000fc60008410000 */
[----:B------:R-:W-:Y:S02]  /*44f0*/  SEL R109, RZ, 0x1, P1 ;  /* 0x00000001ff6d7807 */ /* 0x000fe40000800000 */
[----:B------:R-:W-:-:S05]  /*4500*/  FSEL R12, R12, RZ, !P1 ;  /* 0x000000ff0c0c7208 */ /* 0x000fca0004800000 */
[----:B------:R-:W-:Y:S01]  /*4510*/  FADD.FTZ R71, R71, R12 ;  /* 0x0000000c47477221 */ /* 0x000fe20000010000 */
[----:B------:R-:W-:Y:S06]  /*4520*/  BRA `(.L_x_11057) ;  /* 0x0000003000387947 */ /* 0x000fec0003800000 */
.L_x_11014:
[----:B------:R-:W-:Y:S01]  /*4530*/  IMAD.MOV.U32 R66, RZ, RZ, R4 ;  /* 0x000000ffff427224 */ /* 0x000fe200078e0004 */
[----:B------:R-:W-:Y:S01]  /*4540*/  MOV R150, R12 ;  /* 0x0000000c00967202 */ /* 0x000fe20000000f00 */
[----:B------:R-:W-:Y:S01]  /*4550*/  IMAD.MOV.U32 R64, RZ, RZ, RZ ;  /* 0x000000ffff407224 */ /* 0x000fe200078e00ff */
        /* <DEDUP_REMOVED lines=17> */
.L_x_11066:
        /* <DEDUP_REMOVED lines=13> */
.L_x_11068:
[----:B------:R-:W-:Y:S05]  /*4740*/  BSYNC.RECONVERGENT B2 ;  /* 0x0000000000027941 */ /* 0x000fea0003800200 */
.L_x_11067:
        /* <DEDUP_REMOVED lines=56> */
.L_x_11065:
[----:B------:R-:W-:Y:S05]  /*4ad0*/  BSYNC.RECONVERGENT B1 ;  /* 0x0000000000017941 */ /* 0x000fea0003800200 */
.L_x_11064:
        /* <DEDUP_REMOVED lines=9> */
.L_x_11063:
[----:B------:R-:W-:Y:S01]  /*4b70*/  IMAD.MOV.U32 R4, RZ, RZ, R66 ;  /* 0x000000ffff047224 */ /* 0x000fe200078e0042 */
[----:B------:R-:W-:Y:S01]  /*4b80*/  MOV R65, RZ ;  /* 0x000000ff00417202 */ /* 0x000fe20000000f00 */
        /* <DEDUP_REMOVED lines=14> */
.L_x_11072:
        /* <DEDUP_REMOVED lines=13> */
.L_x_11074:
[----:B------:R-:W-:Y:S05]  /*4d40*/  BSYNC.RECONVERGENT B2 ;  /* 0x0000000000027941 */ /* 0x000fea0003800200 */
.L_x_11073:
        /* <DEDUP_REMOVED lines=56> */
.L_x_11071:
[----:B------:R-:W-:Y:S05]  /*50d0*/  BSYNC.RECONVERGENT B1 ;  /* 0x0000000000017941 */ /* 0x000fea0003800200 */
.L_x_11070:
        /* <DEDUP_REMOVED lines=10> */
.L_x_11069:
[----:B------:R-:W-:Y:S02]  /*5180*/  IMAD.MOV.U32 R12, RZ, RZ, R4 ;  /* 0x000000ffff0c7224 */ /* 0x000fe400078e0004 */
[----:B------:R-:W-:Y:S01]  /*5190*/  IMAD.MOV.U32 R66, RZ, RZ, RZ ;  /* 0x000000ffff427224 */ /* 0x000fe200078e00ff */
        /* <DEDUP_REMOVED lines=14> */
.L_x_11078:
        /* <DEDUP_REMOVED lines=13> */
.L_x_11080:
[----:B------:R-:W-:Y:S05]  /*5350*/  BSYNC.RECONVERGENT B2 ;  /* 0x0000000000027941 */ /* 0x000fea0003800200 */
.L_x_11079:
        /* <DEDUP_REMOVED lines=57> */
.L_x_11077:
[----:B------:R-:W-:Y:S05]  /*56f0*/  BSYNC.RECONVERGENT B1 ;  /* 0x0000000000017941 */ /* 0x000fea0003800200 */
.L_x_11076:
        /* <DEDUP_REMOVED lines=9> */
.L_x_11075:
        /* <DEDUP_REMOVED lines=16> */
.L_x_11084:
        /* <DEDUP_REMOVED lines=13> */
.L_x_11086:
[----:B------:R-:W-:Y:S05]  /*5960*/  BSYNC.RECONVERGENT B2 ;  /* 0x0000000000027941 */ /* 0x000fea0003800200 */
.L_x_11085:
        /* <DEDUP_REMOVED lines=57> */
.L_x_11083:
[----:B------:R-:W-:Y:S05]  /*5d00*/  BSYNC.RECONVERGENT B1 ;  /* 0x0000000000017941 */ /* 0x000fea0003800200 */
.L_x_11082:
[----:B------:R-:W-:Y:S01]  /*5d10*/  I2FP.F32.U32 R12, R17 ;  /* 0x00000011000c7245 */ /* 0x000fe20000201000 */
[----:B------:R-:W-:Y:S01]  /*5d20*/  IMAD.MOV.U32 R67, RZ, RZ, 0x2f800000 ;  /* 0x2f800000ff437424 */ /* 0x000fe200078e00ff */
[----:B-----5:R-:W-:-:S03]  /*5d30*/  PRMT R17, R61, 0x7632, R17 ;  /* 0x000076323d117816 */ /* 0x020fc60000000011 */
[----:B------:R-:W-:Y:S01]  /*5d40*/  FFMA.FTZ R12, R12, R67, 1.1641532182693481445e-10 ;  /* 0x2f0000000c0c7423 */ /* 0x000fe20000010043 */
[----:B------:R-:W-:-:S04]  /*5d50*/  SHF.L.U32 R17, R17, 0x10, RZ ;  /* 0x0000001011117819 */ /* 0x000fc800000006ff */
[----:B------:R-:W-:Y:S01]  /*5d60*/  FSETP.GTU.FTZ.AND P1, PT, R12, UR27, PT ;  /* 0x0000001b0c007c0b */ /* 0x000fe2000bf3c000 */
[----:B------:R-:W-:-:S04]  /*5d70*/  FMUL.FTZ R17, R17, UR17 ;  /* 0x0000001111117c20 */ /* 0x000fc80008410000 */
[----:B------:R-:W-:Y:S01]  /*5d80*/  FMUL.FTZ R67, R17, UR16 ;  /* 0x0000001011437c20 */ /* 0x000fe20008410000 */
[----:B------:R-:W-:-:S04]  /*5d90*/  SEL R17, RZ, 0x1, P1 ;  /* 0x00000001ff117807 */ /* 0x000fc80000800000 */
[----:B------:R-:W-:-:S07]  /*5da0*/  FSEL R67, R67, RZ, !P1 ;  /* 0x000000ff43437208 */ /* 0x000fce0004800000 */
.L_x_11081:
        /* <DEDUP_REMOVED lines=16> */
.L_x_11090:
        /* <DEDUP_REMOVED lines=13> */
.L_x_11092:
[----:B------:R-:W-:Y:S05]  /*5f80*/  BSYNC.RECONVERGENT B2 ;  /* 0x0000000000027941 */ /* 0x000fea0003800200 */
.L_x_11091:
        /* <DEDUP_REMOVED lines=57> */
.L_x_11089:
[----:B------:R-:W-:Y:S05]  /*6320*/  BSYNC.RECONVERGENT B1 ;  /* 0x0000000000017941 */ /* 0x000fea0003800200 */
.L_x_11088:
        /* <DEDUP_REMOVED lines=9> */
.L_x_11087:
        /* <DEDUP_REMOVED lines=16> */
.L_x_11096:
        /* <DEDUP_REMOVED lines=13> */
.L_x_11098:
[----:B------:R-:W-:Y:S05]  /*6590*/  BSYNC.RECONVERGENT B2 ;  /* 0x0000000000027941 */ /* 0x000fea0003800200 */
.L_x_11097:
        /* <DEDUP_REMOVED lines=57> */
.L_x_11095:
[----:B------:R-:W-:Y:S05]  /*6930*/  BSYNC.RECONVERGENT B1 ;  /* 0x0000000000017941 */ /* 0x000fea0003800200 */
.L_x_11094:
        /* <DEDUP_REMOVED lines=10> */
.L_x_11093:
        /* <DEDUP_REMOVED lines=16> */
.L_x_11102:
        /* <DEDUP_REMOVED lines=13> */
.L_x_11104:
[----:B------:R-:W-:Y:S05]  /*6bb0*/  BSYNC.RECONVERGENT B2 ;  /* 0x0000000000027941 */ /* 0x000fea0003800200 */
.L_x_11103:
        /* <DEDUP_REMOVED lines=57> */
.L_x_11101:
[----:B------:R-:W-:Y:S05]  /*6f50*/  BSYNC.RECONVERGENT B1 ;  /* 0x0000000000017941 */ /* 0x000fea0003800200 */
.L_x_11100:
        /* <DEDUP_REMOVED lines=9> */
.L_x_11099:
        /* <DEDUP_REMOVED lines=16> */
.L_x_11107:
        /* <DEDUP_REMOVED lines=13> */
.L_x_11109:
[----:B------:R-:W-:Y:S05]  /*71c0*/  BSYNC.RECONVERGENT B2 ;  /* 0x0000000000027941 */ /* 0x000fea0003800200 */
.L_x_11108:
        /* <DEDUP_REMOVED lines=57> */
.L_x_11106:
[----:B------:R-:W-:Y:S05]  /*7560*/  BSYNC.RECONVERGENT B1 ;  /* 0x0000000000017941 */ /* 0x000fea0003800200 */
.L_x_11105:
        /* <DEDUP_REMOVED lines=10> */
.L_x_11057:
[----:B------:R-:W0:Y:S01]  /*7610*/  LDC.64 R144, c[0x0][0x3a8] ;  /* 0x0000ea00ff907b82 */ /* 0x000e220000000a00 */
[----:B------:R-:W-:Y:S02]  /*7620*/  IMAD.MOV.U32 R12, RZ, RZ, R150 ;  /* 0x000000ffff0c7224 */ /* 0x000fe400078e0096 */
[----:B0-----:R-:W-:-:S05]  /*7630*/  IMAD.WIDE.U32 R144, R105, 0x20, R144 ;  /* 0x0000002069907825 */ /* 0x001fca00078e0090 */
[----:B-----5:R0:W-:Y:S04]  /*7640*/  STG.E.128 desc[UR12][R144.64], R64 ;  /* 0x0000004090007986 */ /* 0x0201e8000c101d0c */
[----:B------:R0:W-:Y:S01]  /*7650*/  STG.E.128 desc[UR12][R144.64+0x10], R68 ;  /* 0x0000104490007986 */ /* 0x0001e2000c101d0c */
[----:B------:R-:W-:Y:S05]  /*7660*/  BRA.U !UP2, `(.L_x_11110) ;  /* 0x000000010a507547 */ /* 0x000fea000b800000 */
[----:B------:R-:W-:Y:S01]  /*7670*/  IMAD.U32 R143, R108, 0x10000, RZ ;  /* 0x000100006c8f7824 */ /* 0x000fe200078e00ff */
[----:B0-----:R-:W0:Y:S01]  /*7680*/  LDC.64 R144, c[0x0][0x3b0] ;  /* 0x0000ec00ff907b82 */ /* 0x001e220000000a00 */
[----:B------:R-:W-:Y:S02]  /*7690*/  LOP3.LUT R107, R109, 0xffff, RZ, 0xc0, !PT ;  /* 0x0000ffff6d6b7812 */ /* 0x000fe400078ec0ff */
[----:B------:R-:W-:Y:S02]  /*76a0*/  LOP3.LUT R150, R17, 0xff, RZ, 0xc0, !PT ;  /* 0x000000ff11967812 */ /* 0x000fe400078ec0ff */
[----:B------:R-:W-:Y:S02]  /*76b0*/  LOP3.LUT R146, R143, 0xff0000, RZ, 0xc0, !PT ;  /* 0x00ff00008f927812 */ /* 0x000fe400078ec0ff */
[----:B------:R-:W-:Y:S01]  /*76c0*/  PRMT R143, R19, 0x7104, RZ ;  /* 0x00007104138f7816 */ /* 0x000fe200000000ff */
[----:B------:R-:W-:Y:S01]  /*76d0*/  IMAD.WIDE.U32 R150, R150, 0x1000000, RZ ;  /* 0x0100000096967825 */ /* 0x000fe200078e00ff */
[----:B------:R-:W-:-:S02]  /*76e0*/  PRMT R146, R146, 0x4210, R107 ;  /* 0x0000421092927816 */ /* 0x000fc4000000006b */
[----:B------:R-:W-:Y:S02]  /*76f0*/  LOP3.LUT R148, R16, 0xff, RZ, 0xc0, !PT ;  /* 0x000000ff10947812 */ /* 0x000fe400078ec0ff */
[----:B------:R-:W-:Y:S02]  /*7700*/  LOP3.LUT R107, R146, 0xff00, R143, 0xf8, !PT ;  /* 0x0000ff00926b7812 */ /* 0x000fe400078ef88f */
[----:B------:R-:W-:Y:S01]  /*7710*/  LOP3.LUT R146, R15, 0xff, RZ, 0xc0, !PT ;  /* 0x000000ff0f927812 */ /* 0x000fe200078ec0ff */
        /* <DEDUP_REMOVED lines=9> */
.L_x_11110:
[----:B------:R-:W-:Y:S01]  /*77b0*/  IADD3 R105, PT, PT, R105, 0x80, RZ ;  /* 0x0000008069697810 */ /* 0x000fe20007ffe0ff */
[----:B------:R-:W-:-:S07]  /*77c0*/  VIADD R104, R104, 0x80 ;  /* 0x0000008068687836 */ /* 0x000fce0000000000 */
.L_x_11012:
[----:B------:R-:W-:Y:S05]  /*77d0*/  BSYNC.RECONVERGENT B0 ;  /* 0x0000000000007941 */ /* 0x000fea0003800200 */
.L_x_11011:
[----:B------:R-:W-:Y:S01]  /*77e0*/  ISETP.GE.U32.AND P1, PT, R0, 0x100, PT ;  /* 0x000001000000780c */ /* 0x000fe20003f26070 */
[----:B------:R-:W-:Y:S03]  /*77f0*/  BSSY.RECONVERGENT B0, `(.L_x_11111) ;  /* 0x0000664000007945 */ /* 0x000fe60003800200 */
[----:B------:R-:W-:-:S09]  /*7800*/  P2R R143, PR, RZ, 0x2 ;  /* 0x00000002ff8f7803 */ /* 0x000fd20000000000 */
[----:B------:R-:W-:Y:S05]  /*7810*/  @!P1 BRA `(.L_x_11112) ;  /* 0x0000006400849947 */ /* 0x000fea0003800000 */
[----:B------:R-:W-:-:S04]  /*7820*/  UISETP.NE.U32.AND UP0, UPT, UR18, URZ, UPT ;  /* 0x000000ff1200728c */ /* 0x000fc8000bf05070 */
[----:B------:R-:W-:Y:S01]  /*7830*/  UISETP.NE.AND.EX UP0, UPT, UR19, URZ, UPT, UP0 ;  /* 0x000000ff1300728c */ /* 0x000fe2000bf05300 */
[----:B------:R-:W-:Y:S10]  /*7840*/  BRA.U !UP2, `(.L_x_11113) ;  /* 0x000000010a0c7547 */ /* 0x000ff4000b800000 */
[----:B------:R-:W2:Y:S02]  /*7850*/  LDC.64 R60, c[0x0][0x390] ;  /* 0x0000e400ff3c7b82 */ /* 0x000ea40000000a00 */
[----:B--2---:R-:W-:-:S06]  /*7860*/  IMAD.WIDE.U32 R60, R104, 0x10, R60 ;  /* 0x00000010683c7825 */ /* 0x004fcc00078e003c */
[----:B------:R-:W5:Y:S02]  /*7870*/  LDG.E.128 R60, desc[UR12][R60.64] ;  /* 0x0000000c3c3c7981 */ /* 0x000f64000c1e1d00 */
.L_x_11113:
[----:B------:R-:W-:Y:S05]  /*7880*/  BRA.U !UP0, `(.L_x_11114) ;  /* 0x0000003108c07547 */ /* 0x000fea000b800000 */
[----:B01----:R-:W0:Y:S02]  /*7890*/  LDC.64 R144, c[0x0][0x3a0] ;  /* 0x0000e800ff907b82 */ /* 0x003e240000000a00 */
[----:B0-----:R-:W-:-:S05]  /*78a0*/  IMAD.WIDE.U32 R144, R105, 0x20, R144 ;  /* 0x0000002069907825 */ /* 0x001fca00078e0090 */
[----:B------:R0:W5:Y:S04]  /*78b0*/  LDG.E.128 R72, desc[UR12][R144.64] ;  /* 0x0000000c90487981 */ /* 0x000168000c1e1d00 */
[----:B------:R0:W5:Y:S01]  /*78c0*/  LDG.E.128 R76, desc[UR12][R144.64+0x10] ;  /* 0x0000100c904c7981 */ /* 0x000162000c1e1d00 */
[----:B------:R-:W-:-:S13]  /*78d0*/  ISETP.LT.AND P1, PT, RZ, UR31, PT ;  /* 0x0000001fff007c0c */ /* 0x000fda000bf21270 */
[----:B------:R-:W-:Y:S01]  /*78e0*/  @!P1 IMAD.MOV.U32 R146, RZ, RZ, R4 ;  /* 0x000000ffff929224 */ /* 0x000fe200078e0004 */
[----:B------:R-:W-:Y:S01]  /*78f0*/  @!P1 MOV R148, R12 ;  /* 0x0000000c00949202 */ /* 0x000fe20000000f00 */
[----:B0-----:R-:W-:Y:S06]  /*7900*/  @!P1 BRA `(.L_x_11115) ;  /* 0x0000000400849947 */ /* 0x001fec0003800000 */
        /* <DEDUP_REMOVED lines=16> */
.L_x_11118:
        /* <DEDUP_REMOVED lines=13> */
.L_x_11120:
[----:B------:R-:W-:Y:S05]  /*7ae0*/  BSYNC.RECONVERGENT B2 ;  /* 0x0000000000027941 */ /* 0x000fea0003800200 */
.L_x_11119:
        /* <DEDUP_REMOVED lines=56> */
.L_x_11117:
[----:B------:R-:W-:Y:S05]  /*7e70*/  BSYNC.RECONVERGENT B1 ;  /* 0x0000000000017941 */ /* 0x000fea0003800200 */
.L_x_11116:
        /* <DEDUP_REMOVED lines=9> */
[----:B------:R-:W-:-:S07]  /*7f10*/  FADD.FTZ R72, R72, R107 ;  /* 0x0000006b48487221 */ /* 0x000fce0000010000 */
.L_x_11115:
[----:B------:R-:W-:Y:S02]  /*7f20*/  @!P1 IMAD.MOV.U32 R4, RZ, RZ, R146 ;  /* 0x000000ffff049224 */ /* 0x000fe400078e0092 */
        /* <DEDUP_REMOVED lines=18> */
.L_x_11124:
        /* <DEDUP_REMOVED lines=13> */
.L_x_11126:
[----:B------:R-:W-:Y:S05]  /*8120*/  BSYNC.RECONVERGENT B2 ;  /* 0x0000000000027941 */ /* 0x000fea0003800200 */
.L_x_11125:
        /* <DEDUP_REMOVED lines=56> */
.L_x_11123:
[----:B------:R-:W-:Y:S05]  /*84b0*/  BSYNC.RECONVERGENT B1 ;  /* 0x0000000000017941 */ /* 0x000fea0003800200 */
.L_x_11122:
        /* <DEDUP_REMOVED lines=11> */
.L_x_11121:
        /* <DEDUP_REMOVED lines=19> */
.L_x_11130:
        /* <DEDUP_REMOVED lines=13> */
.L_x_11132:
[----:B------:R-:W-:Y:S05]  /*8770*/  BSYNC.RECONVERGENT B2 ;  /* 0x0000000000027941 */ /* 0x000fea0003800200 */
.L_x_11131:
        /* <DEDUP_REMOVED lines=57> */
.L_x_11129:
[----:B------:R-:W-:Y:S05]  /*8b10*/  BSYNC.RECONVERGENT B1 ;  /* 0x0000000000017941 */ /* 0x000fea0003800200 */
.L_x_11128:
[----:B------:R-:W-:Y:S01]  /*8b20*/  I2FP.F32.U32 R4, R16 ;  /* 0x0000001000047245 */ /* 0x000fe20000201000 */
[----:B------:R-:W-:Y:S02]  /*8b30*/  IMAD.MOV.U32 R107, RZ, RZ, 0x2f800000 ;  /* 0x2f800000ff6b7424 */ /* 0x000fe400078e00ff */
[----:B-----5:R-:W-:Y:S02]  /*8b40*/  IMAD.U32 R16, R61, 0x10000, RZ ;  /* 0x000100003d107824 */ /* 0x020fe400078e00ff */
[----:B------:R-:W-:Y:S02]  /*8b50*/  FFMA.FTZ R4, R4, R107, 1.1641532182693481445e-10 ;  /* 0x2f00000004047423 */ /* 0x000fe4000001006b */
[----:B------:R-:W-:-:S03]  /*8b60*/  FMUL.FTZ R16, R16, UR17 ;  /* 0x0000001110107c20 */ /* 0x000fc60008410000 */
[----:B------:R-:W-:Y:S01]  /*8b70*/  FSETP.GTU.FTZ.AND P2, PT, R4, UR27, PT ;  /* 0x0000001b04007c0b */ /* 0x000fe2000bf5c000 */
[----:B------:R-:W-:-:S05]  /*8b80*/  FMUL.FTZ R16, R16, UR16 ;  /* 0x0000001010107c20 */ /* 0x000fca0008410000 */
[----:B------:R-:W-:Y:S02]  /*8b90*/  FSEL R107, R16, RZ, !P2 ;  /* 0x000000ff106b7208 */ /* 0x000fe40005000000 */
[----:B------:R-:W-:-:S03]  /*8ba0*/  SEL R16, RZ, 0x1, P2 ;  /* 0x00000001ff107807 */ /* 0x000fc60001000000 */
[----:B------:R-:W-:-:S07]  /*8bb0*/  FADD.FTZ R74, R74, R107 ;  /* 0x0000006b4a4a7221 */ /* 0x000fce0000010000 */
.L_x_11127:
        /* <DEDUP_REMOVED lines=19> */
.L_x_11136:
        /* <DEDUP_REMOVED lines=13> */
.L_x_11138:
[----:B------:R-:W-:Y:S05]  /*8dc0*/  BSYNC.RECONVERGENT B2 ;  /* 0x0000000000027941 */ /* 0x000fea0003800200 */
.L_x_11137:
        /* <DEDUP_REMOVED lines=57> */
.L_x_11135:
[----:B------:R-:W-:Y:S05]  /*9160*/  BSYNC.RECONVERGENT B1 ;  /* 0x0000000000017941 */ /* 0x000fea0003800200 */
.L_x_11134:
        /* <DEDUP_REMOVED lines=11> */
.L_x_11133:
        /* <DEDUP_REMOVED lines=19> */
.L_x_11142:
        /* <DEDUP_REMOVED lines=13> */
.L_x_11144:
[----:B------:R-:W-:Y:S05]  /*9420*/  BSYNC.RECONVERGENT B2 ;  /* 0x0000000000027941 */ /* 0x000fea0003800200 */
.L_x_11143:
        /* <DEDUP_REMOVED lines=57> */
.L_x_11141:
[----:B------:R-:W-:Y:S05]  /*97c0*/  BSYNC.RECONVERGENT B1 ;  /* 0x0000000000017941 */ /* 0x000fea0003800200 */
.L_x_11140:
        /* <DEDUP_REMOVED lines=10> */
.L_x_11139:
        /* <DEDUP_REMOVED lines=19> */
.L_x_11148:
        /* <DEDUP_REMOVED lines=13> */
.L_x_11150:
[----:B------:R-:W-:Y:S05]  /*9a70*/  BSYNC.RECONVERGENT B2 ;  /* 0x0000000000027941 */ /* 0x000fea0003800200 */
.L_x_11149:
        /* <DEDUP_REMOVED lines=57> */
.L_x_11147:
[----:B------:R-:W-:Y:S05]  /*9e10*/  BSYNC.RECONVERGENT B1 ;  /* 0x0000000000017941 */ /* 0x000fea0003800200 */
.L_x_11146:
        /* <DEDUP_REMOVED lines=11> */
.L_x_11145:
        /* <DEDUP_REMOVED lines=19> */
.L_x_11154:
        /* <DEDUP_REMOVED lines=13> */
.L_x_11156:
[----:B------:R-:W-:Y:S05]  /*a0d0*/  BSYNC.RECONVERGENT B2 ;  /* 0x0000000000027941 */ /* 0x000fea0003800200 */
.L_x_11155:
        /* <DEDUP_REMOVED lines=57> */
.L_x_11153:
[----:B------:R-:W-:Y:S05]  /*a470*/  BSYNC.RECONVERGENT B1 ;  /* 0x0000000000017941 */ /* 0x000fea0003800200 */
.L_x_11152:
        /* <DEDUP_REMOVED lines=10> */
.L_x_11151:
        /* <DEDUP_REMOVED lines=19> */
.L_x_11160:
        /* <DEDUP_REMOVED lines=13> */
.L_x_11162:
[----:B------:R-:W-:Y:S05]  /*a720*/  BSYNC.RECONVERGENT B2 ;  /* 0x0000000000027941 */ /* 0x000fea0003800200 */
.L_x_11161:
        /* <DEDUP_REMOVED lines=57> */
.L_x_11159:
[----:B------:R-:W-:Y:S05]  /*aac0*/  BSYNC.RECONVERGENT B1 ;  /* 0x0000000000017941 */ /* 0x000fea0003800200 */
.L_x_11158:
        /* <DEDUP_REMOVED lines=10> */
[----:B------:R-:W-:Y:S01]  /*ab70*/  FADD.FTZ R79, R79, R12 ;  /* 0x0000000c4f4f7221 */ /* 0x000fe20000010000 */
[----:B------:R-:W-:Y:S06]  /*ab80*/  BRA `(.L_x_11157) ;  /* 0x0000003000387947 */ /* 0x000fec0003800000 */
.L_x_11114:
[----:B------:R-:W-:Y:S01]  /*ab90*/  MOV R74, R4 ;  /* 0x00000004004a7202 */ /* 0x000fe20000000f00 */
[----:B------:R-:W-:Y:S02]  /*aba0*/  IMAD.MOV.U32 R150, RZ, RZ, R12 ;  /* 0x000000ffff967224 */ /* 0x000fe400078e000c */
[----:B------:R-:W-:Y:S01]  /*abb0*/  IMAD.MOV.U32 R72, RZ, RZ, RZ ;  /* 0x000000ffff487224 */ /* 0x000fe200078e00ff */
        /* <DEDUP_REMOVED lines=17> */
.L_x_11166:
        /* <DEDUP_REMOVED lines=13> */
.L_x_11168:
[----:B------:R-:W-:Y:S05]  /*ada0*/  BSYNC.RECONVERGENT B2 ;  /* 0x0000000000027941 */ /* 0x000fea0003800200 */
.L_x_11167:
        /* <DEDUP_REMOVED lines=53> */
[----:B------:R-:W-:Y:S02]  /*b100*/  HFMA2 R74, -RZ, RZ, 0, 0 ;  /* 0x00000000ff4a7431 */ /* 0x000fe400000001ff */
[----:B------:R-:W-:Y:S01]  /*b110*/  IMAD.MOV.U32 R14, RZ, RZ, R72 ;  /* 0x000000ffff0e7224 */ /* 0x000fe200078e0048 */
[----:B------:R-:W-:-:S07]  /*b120*/  LOP3.LUT R6, R4, UR6, R151, 0x96, !PT ;  /* 0x0000000604067c12 */ /* 0x000fce000f8e9697 */
.L_x_11165:
[----:B------:R-:W-:Y:S05]  /*b130*/  BSYNC.RECONVERGENT B1 ;  /* 0x0000000000017941 */ /* 0x000fea0003800200 */
.L_x_11164:
        /* <DEDUP_REMOVED lines=9> */
.L_x_11163:
[----:B------:R-:W-:Y:S01]  /*b1d0*/  MOV R4, R74 ;  /* 0x0000004a00047202 */ /* 0x000fe20000000f00 */
[----:B------:R-:W-:Y:S01]  /*b1e0*/  IMAD.MOV.U32 R73, RZ, RZ, RZ ;  /* 0x000000ffff497224 */ /* 0x000fe200078e00ff */
        /* <DEDUP_REMOVED lines=14> */
.L_x_11172:
        /* <DEDUP_REMOVED lines=13> */
.L_x_11174:
[----:B------:R-:W-:Y:S05]  /*b3a0*/  BSYNC.RECONVERGENT B2 ;  /* 0x0000000000027941 */ /* 0x000fea0003800200 */
.L_x_11173:
        /* <DEDUP_REMOVED lines=56> */
.L_x_11171:
[----:B------:R-:W-:Y:S05]  /*b730*/  BSYNC.RECONVERGENT B1 ;  /* 0x0000000000017941 */ /* 0x000fea0003800200 */
.L_x_11170:
        /* <DEDUP_REMOVED lines=10> */
.L_x_11169:
        /* <DEDUP_REMOVED lines=16> */
.L_x_11178:
        /* <DEDUP_REMOVED lines=13> */
.L_x_11180:
[----:B------:R-:W-:Y:S05]  /*b9b0*/  BSYNC.RECONVERGENT B2 ;  /* 0x0000000000027941 */ /* 0x000fea0003800200 */
.L_x_11179:
        /* <DEDUP_REMOVED lines=57> */
.L_x_11177:
[----:B------:R-:W-:Y:S05]  /*bd50*/  BSYNC.RECONVERGENT B1 ;  /* 0x0000000000017941 */ /* 0x000fea0003800200 */
.L_x_11176:
        /* <DEDUP_REMOVED lines=9> */
.L_x_11175:
        /* <DEDUP_REMOVED lines=16> */
.L_x_11184:
[----:B------:R-:W-:Y:S01]  /*bef0*/  VIADD R141, R141, 0x1 ;  /* 0x000000018d8d7836 */ /* 0x000fe20000000000 */
[----:B------:R-:W-:Y:S03]  /*bf00*/  BSSY.RECONVERGENT B2, `(.L_x_11185) ;  /* 0x000000c000027945 */ /* 0x000fe60003800200 */
[C---:B01----:R-:W-:Y:S01]  /*bf10*/  IMAD.WIDE.U32 R144, R141.reuse, -0x2daee0ad, RZ ;  /* 0xd2511f538d907825 */ /* 0x043fe200078e00ff */
        /* <DEDUP_REMOVED lines=10> */
.L_x_11186:
[----:B------:R-:W-:Y:S05]  /*bfc0*/  BSYNC.RECONVERGENT B2 ;  /* 0x0000000000027941 */ /* 0x000fea0003800200 */
.L_x_11185:
        /* <DEDUP_REMOVED lines=57> */
.L_x_11183:
[----:B------:R-:W-:Y:S05]  /*c360*/  BSYNC.RECONVERGENT B1 ;  /* 0x0000000000017941 */ /* 0x000fea0003800200 */
.L_x_11182:
        /* <DEDUP_REMOVED lines=10> */
.L_x_11181:
        /* <DEDUP_REMOVED lines=16> */
.L_x_11190:
        /* <DEDUP_REMOVED lines=13> */
.L_x_11192:
[----:B------:R-:W-:Y:S05]  /*c5e0*/  BSYNC.RECONVERGENT B2 ;  /* 0x0000000000027941 */ /* 0x000fea0003800200 */
.L_x_11191:
        /* <DEDUP_REMOVED lines=57> */
.L_x_11189:
[----:B------:R-:W-:Y:S05]  /*c980*/  BSYNC.RECONVERGENT B1 ;  /* 0x0000000000017941 */ /* 0x000fea0003800200 */
.L_x_11188:
        /* <DEDUP_REMOVED lines=9> */
.L_x_11187:
        /* <DEDUP_REMOVED lines=16> */
.L_x_11196:
[----:B------:R-:W-:Y:S01]  /*cb20*/  VIADD R141, R141, 0x1 ;  /* 0x000000018d8d7836 */ /* 0x000fe20000000000 */
[----:B------:R-:W-:Y:S03]  /*cb30*/  BSSY.RECONVERGENT B2, `(.L_x_11197) ;  /* 0x000000c000027945 */ /* 0x000fe60003800200 */
        /* <DEDUP_REMOVED lines=11> */
.L_x_11198:
[----:B------:R-:W-:Y:S05]  /*cbf0*/  BSYNC.RECONVERGENT B2 ;  /* 0x0000000000027941 */ /* 0x000fea0003800200 */
.L_x_11197:
[----:B------:R-:W-:Y:S01]  /*cc00*/  IMAD.WIDE.U32 R4, R142, -0x326172a9, RZ ;  /* 0xcd9e8d578e047825 */ /* 0x000fe200078e00ff */
[----:B------:R-:W-:Y:S01]  /*cc10*/  LOP3.LUT R78, R11, UR15, R147, 0x96, !PT ;  /* 0x0000000f0b4e7c12 */ /* 0x000fe2000f8e9693 */
[----:B------:R-:W-:Y:S01]  /*cc20*/  UIADD3 UR5, UPT, UPT, UR14, -0x61c88647, URZ ;  /* 0x9e3779b90e057890 */ /* 0x000fe2000fffe0ff */
[----:B------:R-:W-:Y:S01]  /*cc30*/  MOV R19, R150 ;  /* 0x0000009600137202 */ /* 0x000fe20000000f00 */
[----:B------:R-:W-:Y:S01]  /*cc40*/  UIADD3 UR6, UPT, UPT, UR15, -0x126145ec, URZ ;  /* 0xed9eba140f067890 */ /* 0x000fe2000fffe0ff */
[----:B0-----:R-:W-:Y:S01]  /*cc50*/  LOP3.LUT R144, R140, UR14, R5, 0x96, !PT ;  /* 0x0000000e8c907c12 */ /* 0x001fe2000f8e9605 */
        /* <DEDUP_REMOVED lines=51> */
.L_x_11195:
[----:B------:R-:W-:Y:S05]  /*cf90*/  BSYNC.RECONVERGENT B1 ;  /* 0x0000000000017941 */ /* 0x000fea0003800200 */
.L_x_11194:
        /* <DEDUP_REMOVED lines=10> */
.L_x_11193:
        /* <DEDUP_REMOVED lines=16> */
.L_x_11202:
        /* <DEDUP_REMOVED lines=13> */
.L_x_11204:
[----:B------:R-:W-:Y:S05]  /*d210*/  BSYNC.RECONVERGENT B2 ;  /* 0x0000000000027941 */ /* 0x000fea0003800200 */
.L_x_11203:
[----:B------:R-:W-:Y:S01]  /*d220*/  IMAD.WIDE.U32 R4, R142, -0x326172a9, RZ ;  /* 0xcd9e8d578e047825 */ /* 0x000fe200078e00ff */
[----:B------:R-:W-:Y:S01]  /*d230*/  LOP3.LUT R78, R11, UR15, R147, 0x96, !PT ;  /* 0x0000000f0b4e7c12 */ /* 0x000fe2000f8e9693 */
[----:B------:R-:W-:Y:S02]  /*d240*/  UIADD3 UR5, UPT, UPT, UR14, -0x61c88647, URZ ;  /* 0x9e3779b90e057890 */ /* 0x000fe4000fffe0ff */
[----:B------:R-:W-:Y:S01]  /*d250*/  UIADD3 UR6, UPT, UPT, UR15, -0x126145ec, URZ ;  /* 0xed9eba140f067890 */ /* 0x000fe2000fffe0ff */
[----:B0-----:R-:W-:Y:S01]  /*d260*/  LOP3.LUT R144, R140, UR14, R5, 0x96, !PT ;  /* 0x0000000e8c907c12 */ /* 0x001fe2000f8e9605 */
        /* <DEDUP_REMOVED lines=52> */
.L_x_11201:
[----:B------:R-:W-:Y:S05]  /*d5b0*/  BSYNC.RECONVERGENT B1 ;  /* 0x0000000000017941 */ /* 0x000fea0003800200 */
.L_x_11200:
        /* <DEDUP_REMOVED lines=9> */
.L_x_11199:
        /* <DEDUP_REMOVED lines=16> */
.L_x_11207:
        /* <DEDUP_REMOVED lines=13> */
.L_x_11209:
[----:B------:R-:W-:Y:S05]  /*d820*/  BSYNC.RECONVERGENT B2 ;  /* 0x0000000000027941 */ /* 0x000fea0003800200 */
.L_x_11208:
[----:B------:R-:W-:Y:S01]  /*d830*/  IMAD.WIDE.U32 R4, R142, -0x326172a9, RZ ;  /* 0xcd9e8d578e047825 */ /* 0x000fe200078e00ff */
[----:B01----:R-:W-:Y:S01]  /*d840*/  LOP3.LUT R144, R11, UR15, R149, 0x96, !PT ;  /* 0x0000000f0b907c12 */ /* 0x003fe2000f8e9695 */
        /* <DEDUP_REMOVED lines=55> */
.L_x_11206:
[----:B------:R-:W-:Y:S05]  /*dbc0*/  BSYNC.RECONVERGENT B1 ;  /* 0x0000000000017941 */ /* 0x000fea0003800200 */
.L_x_11205:
        /* <DEDUP_REMOVED lines=10> */
.L_x_11157:
[----:B01----:R-:W0:Y:S01]  /*dc70*/  LDC.64 R144, c[0x0][0x3a8] ;  /* 0x0000ea00ff907b82 */ /* 0x003e220000000a00 */
[----:B------:R-:W-:Y:S02]  /*dc80*/  IMAD.MOV.U32 R12, RZ, RZ, R150 ;  /* 0x000000ffff0c7224 */ /* 0x000fe400078e0096 */
[----:B0-----:R-:W-:-:S05]  /*dc90*/  IMAD.WIDE.U32 R144, R105, 0x20, R144 ;  /* 0x0000002069907825 */ /* 0x001fca00078e0090 */
[----:B-----5:R0:W-:Y:S04]  /*dca0*/  STG.E.128 desc[UR12][R144.64], R72 ;  /* 0x0000004890007986 */ /* 0x0201e8000c101d0c */
        /* <DEDUP_REMOVED lines=17> */
[----:B------:R-:W-:Y:S01]  /*ddc0*/  LOP3.LUT R146, R146, R150, R148, 0xfe, !PT ;  /* 0x0000009692927212 */ /* 0x000fe200078efe94 */
[----:B0-----:R-:W-:Y:S01]  /*ddd0*/  IMAD.WIDE.U32 R144, R104, 0x8, R144 ;  /* 0x0000000868907825 */ /* 0x001fe200078e0090 */
[----:B------:R-:W-:Y:S02]  /*dde0*/  LOP3.LUT R147, R107, R147, RZ, 0xfc, !PT ;  /* 0x000000936b937212 */ /* 0x000fe400078efcff */
[----:B------:R-:W-:-:S05]  /*ddf0*/  LOP3.LUT R146, R146, 0xff, R13, 0xf8, !PT ;  /* 0x000000ff92927812 */ /* 0x000fca00078ef80d */
[----:B------:R1:W-:Y:S02]  /*de00*/  STG.E.64 desc[UR12][R144.64], R146 ;  /* 0x0000009290007986 */ /* 0x0003e4000c101b0c */
.L_x_11210:
[----:B------:R-:W-:Y:S02]  /*de10*/  VIADD R105, R105, 0x80 ;  /* 0x0000008069697836 */ /* 0x000fe40000000000 */
[----:B------:R-:W-:-:S07]  /*de20*/  VIADD R104, R104, 0x80 ;  /* 0x0000008068687836 */ /* 0x000fce0000000000 */
.L_x_11112:
[----:B------:R-:W-:Y:S05]  /*de30*/  BSYNC.RECONVERGENT B0 ;  /* 0x0000000000007941 */ /* 0x000fea0003800200 */
.L_x_11111:
[----:B------:R-:W-:Y:S01]  /*de40*/  ISETP.GE.U32.AND P1, PT, R0, 0x180, PT ;  /* 0x000001800000780c */ /* 0x000fe20003f26070 */
[----:B------:R-:W-:-:S12]  /*de50*/  BSSY.RECONVERGENT B0, `(.L_x_11211) ;  /* 0x0000663000007945 */ /* 0x000fd80003800200 */
[----:B------:R-:W-:Y:S05]  /*de60*/  @!P1 BRA `(.L_x_11212) ;  /* 0x0000006400849947 */ /* 0x000fea0003800000 */
[----:B------:R-:W-:-:S04]  /*de70*/  UISETP.NE.U32.AND UP0, UPT, UR18, URZ, UPT ;  /* 0x000000ff1200728c */ /* 0x000fc8000bf05070 */
[----:B------:R-:W-:Y:S01]  /*de80*/  UISETP.NE.AND.EX UP0, UPT, UR19, URZ, UPT, UP0 ;  /* 0x000000ff1300728c */ /* 0x000fe2000bf05300 */
[----:B------:R-:W-:Y:S10]  /*de90*/  BRA.U !UP2, `(.L_x_11213) ;  /* 0x000000010a0c7547 */ /* 0x000ff4000b800000 */
[----:B------:R-:W2:Y:S02]  /*dea0*/  LDC.64 R60, c[0x0][0x390] ;  /* 0x0000e400ff3c7b82 */ /* 0x000ea40000000a00 */
[----:B--2---:R-:W-:-:S06]  /*deb0*/  IMAD.WIDE.U32 R60, R104, 0x10, R60 ;  /* 0x00000010683c7825 */ /* 0x004fcc00078e003c */
[----:B------:R-:W5:Y:S02]  /*dec0*/  LDG.E.128 R60, desc[UR12][R60.64] ;  /* 0x0000000c3c3c7981 */ /* 0x000f64000c1e1d00 */
.L_x_11213:
[----:B------:R-:W-:Y:S05]  /*ded0*/  BRA.U !UP0, `(.L_x_11214) ;  /* 0x0000003108c07547 */ /* 0x000fea000b800000 */
[----:B01----:R-:W0:Y:S02]  /*dee0*/  LDC.64 R144, c[0x0][0x3a0] ;  /* 0x0000e800ff907b82 */ /* 0x003e240000000a00 */
[----:B0-----:R-:W-:-:S05]  /*def0*/  IMAD.WIDE.U32 R144, R105, 0x20, R144 ;  /* 0x0000002069907825 */ /* 0x001fca00078e0090 */
[----:B------:R0:W5:Y:S04]  /*df00*/  LDG.E.128 R80, desc[UR12][R144.64] ;  /* 0x0000000c90507981 */ /* 0x000168000c1e1d00 */
[----:B------:R0:W5:Y:S01]  /*df10*/  LDG.E.128 R84, desc[UR12][R144.64+0x10] ;  /* 0x0000100c90547981 */ /* 0x000162000c1e1d00 */
[----:B------:R-:W-:-:S13]  /*df20*/  ISETP.LT.AND P2, PT, RZ, UR31, PT ;  /* 0x0000001fff007c0c */ /* 0x000fda000bf41270 */
[----:B------:R-:W-:Y:S01]  /*df30*/  @!P2 MOV R146, R4 ;  /* 0x000000040092a202 */ /* 0x000fe20000000f00 */
[----:B------:R-:W-:Y:S01]  /*df40*/  @!P2 IMAD.MOV.U32 R148, RZ, RZ, R12 ;  /* 0x000000ffff94a224 */ /* 0x000fe200078e000c */
        /* <DEDUP_REMOVED lines=17> */
.L_x_11218:
        /* <DEDUP_REMOVED lines=13> */
.L_x_11220:
[----:B------:R-:W-:Y:S05]  /*e130*/  BSYNC.RECONVERGENT B2 ;  /* 0x0000000000027941 */ /* 0x000fea0003800200 */
.L_x_11219:
        /* <DEDUP_REMOVED lines=56> */
.L_x_11217:
[----:B------:R-:W-:Y:S05]  /*e4c0*/  BSYNC.RECONVERGENT B1 ;  /* 0x0000000000017941 */ /* 0x000fea0003800200 */
.L_x_11216:
        /* <DEDUP_REMOVED lines=10> */
.L_x_11215:
        /* <DEDUP_REMOVED lines=19> */
.L_x_11224:
        /* <DEDUP_REMOVED lines=13> */
.L_x_11226:
[----:B------:R-:W-:Y:S05]  /*e770*/  BSYNC.RECONVERGENT B2 ;  /* 0x0000000000027941 */ /* 0x000fea0003800200 */
.L_x_11225:
        /* <DEDUP_REMOVED lines=56> */
.L_x_11223:
[----:B------:R-:W-:Y:S05]  /*eb00*/  BSYNC.RECONVERGENT B1 ;  /* 0x0000000000017941 */ /* 0x000fea0003800200 */
.L_x_11222:
        /* <DEDUP_REMOVED lines=10> */
[----:B------:R-:W-:-:S07]  /*ebb0*/  FADD.FTZ R81, R81, R12 ;  /* 0x0000000c51517221 */ /* 0x000fce0000010000 */
.L_x_11221:
        /* <DEDUP_REMOVED lines=19> */
.L_x_11230:
        /* <DEDUP_REMOVED lines=13> */
.L_x_11232:
[----:B------:R-:W-:Y:S05]  /*edc0*/  BSYNC.RECONVERGENT B2 ;  /* 0x0000000000027941 */ /* 0x000fea0003800200 */
.L_x_11231:
        /* <DEDUP_REMOVED lines=57> */
.L_x_11229:
[----:B------:R-:W-:Y:S05]  /*f160*/  BSYNC.RECONVERGENT B1 ;  /* 0x0000000000017941 */ /* 0x000fea0003800200 */
.L_x_11228:
[----:B------:R-:W-:Y:S01]  /*f170*/  I2FP.F32.U32 R4, R16 ;  /* 0x0000001000047245 */ /* 0x000fe20000201000 */
[----:B------:R-:W-:Y:S01]  /*f180*/  IMAD.MOV.U32 R107, RZ, RZ, 0x2f800000 ;  /* 0x2f800000ff6b7424 */ /* 0x000fe200078e00ff */
[----:B-----5:R-:W-:-:S03]  /*f190*/  SHF.L.U32 R16, R61, 0x10, RZ ;  /* 0x000000103d107819 */ /* 0x020fc600000006ff */
[----:B------:R-:W-:Y:S02]  /*f1a0*/  FFMA.FTZ R4, R4, R107, 1.1641532182693481445e-10 ;  /* 0x2f00000004047423 */ /* 0x000fe4000001006b */
[----:B------:R-:W-:-:S03]  /*f1b0*/  FMUL.FTZ R16, R16, UR17 ;  /* 0x0000001110107c20 */ /* 0x000fc60008410000 */
[----:B------:R-:W-:Y:S01]  /*f1c0*/  FSETP.GTU.FTZ.AND P3, PT, R4, UR27, PT ;  /* 0x0000001b04007c0b */ /* 0x000fe2000bf7c000 */
[----:B------:R-:W-:-:S05]  /*f1d0*/  FMUL.FTZ R16, R16, UR16 ;  /* 0x0000001010107c20 */ /* 0x000fca0008410000 */
[----:B------:R-:W-:Y:S02]  /*f1e0*/  FSEL R107, R16, RZ, !P3 ;  /* 0x000000ff106b7208 */ /* 0x000fe40005800000 */
[----:B------:R-:W-:-:S03]  /*f1f0*/  SEL R16, RZ, 0x1, P3 ;  /* 0x00000001ff107807 */ /* 0x000fc60001800000 */
[----:B------:R-:W-:-:S07]  /*f200*/  FADD.FTZ R82, R82, R107 ;  /* 0x0000006b52527221 */ /* 0x000fce0000010000 */
.L_x_11227:
        /* <DEDUP_REMOVED lines=19> */
.L_x_11236:
        /* <DEDUP_REMOVED lines=13> */
.L_x_11238:
[----:B------:R-:W-:Y:S05]  /*f410*/  BSYNC.RECONVERGENT B2 ;  /* 0x0000000000027941 */ /* 0x000fea0003800200 */
.L_x_11237:
        /* <DEDUP_REMOVED lines=57> */
.L_x_11235:
[----:B------:R-:W-:Y:S05]  /*f7b0*/  BSYNC.RECONVERGENT B1 ;  /* 0x0000000000017941 */ /* 0x000fea0003800200 */
.L_x_11234:
[----:B-----5:R-:W-:Y:S02]  /*f7c0*/  PRMT R144, R61, 0x7632, R144 ;  /* 0x000076323d907816 */ /* 0x020fe40000000090 */
        /* <DEDUP_REMOVED lines=10> */
.L_x_11233:
        /* <DEDUP_REMOVED lines=19> */
.L_x_11242:
        /* <DEDUP_REMOVED lines=13> */
.L_x_11244:
[----:B------:R-:W-:Y:S05]  /*fa70*/  BSYNC.RECONVERGENT B2 ;  /* 0x0000000000027941 */ /* 0x000fea0003800200 */
.L_x_11243:
        /* <DEDUP_REMOVED lines=57> */
.L_x_11241:
[----:B------:R-:W-:Y:S05]  /*fe10*/  BSYNC.RECONVERGENT B1 ;  /* 0x0000000000017941 */ /* 0x000fea0003800200 */
.L_x_11240:
        /* <DEDUP_REMOVED lines=10> */
.L_x_11239:
        /* <DEDUP_REMOVED lines=19> */
.L_x_11248:
        /* <DEDUP_REMOVED lines=13> */
.L_x_11250:
[----:B------:R-:W-:Y:S05]  /*100c0*/  BSYNC.RECONVERGENT B2 ;  /* 0x0000000000027941 */ /* 0x000fea0003800200 */
.L_x_11249:
        /* <DEDUP_REMOVED lines=57> */
.L_x_11247:
[----:B------:R-:W-:Y:S05]  /*10460*/  BSYNC.RECONVERGENT B1 ;  /* 0x0000000000017941 */ /* 0x000fea0003800200 */
.L_x_11246:
        /* <DEDUP_REMOVED lines=11> */
.L_x_11245:
        /* <DEDUP_REMOVED lines=19> */
.L_x_11254:
        /* <DEDUP_REMOVED lines=13> */
.L_x_11256:
[----:B------:R-:W-:Y:S05]  /*10720*/  BSYNC.RECONVERGENT B2 ;  /* 0x0000000000027941 */ /* 0x000fea0003800200 */
.L_x_11255:
        /* <DEDUP_REMOVED lines=57> */
.L_x_11253:
[----:B------:R-:W-:Y:S05]  /*10ac0*/  BSYNC.RECONVERGENT B1 ;  /* 0x0000000000017941 */ /* 0x000fea0003800200 */
.L_x_11252:
        /* <DEDUP_REMOVED lines=10> */
.L_x_11251:
        /* <DEDUP_REMOVED lines=19> */
.L_x_11260:
        /* <DEDUP_REMOVED lines=13> */
.L_x_11262:
[----:B------:R-:W-:Y:S05]  /*10d70*/  BSYNC.RECONVERGENT B2 ;  /* 0x0000000000027941 */ /* 0x000fea0003800200 */
.L_x_11261:
        /* <DEDUP_REMOVED lines=57> */
.L_x_11259:
[----:B------:R-:W-:Y:S05]  /*11110*/  BSYNC.RECONVERGENT B1 ;  /* 0x0000000000017941 */ /* 0x000fea0003800200 */
.L_x_11258:
        /* <DEDUP_REMOVED lines=12> */
.L_x_11214:
[----:B------:R-:W-:Y:S02]  /*111e0*/  HFMA2 R80, -RZ, RZ, 0, 0 ;  /* 0x00000000ff507431 */ /* 0x000fe400000001ff */
[----:B------:R-:W-:Y:S02]  /*111f0*/  IMAD.MOV.U32 R82, RZ, RZ, R4 ;  /* 0x000000ffff527224 */ /* 0x000fe400078e0004 */
        /* <DEDUP_REMOVED lines=18> */
.L_x_11266:
        /* <DEDUP_REMOVED lines=13> */
.L_x_11268:
[----:B------:R-:W-:Y:S05]  /*113f0*/  BSYNC.RECONVERGENT B2 ;  /* 0x0000000000027941 */ /* 0x000fea0003800200 */
.L_x_11267:
        /* <DEDUP_REMOVED lines=56> */
.L_x_11265:
[----:B------:R-:W-:Y:S05]  /*11780*/  BSYNC.RECONVERGENT B1 ;  /* 0x0000000000017941 */ /* 0x000fea0003800200 */
.L_x_11264:
        /* <DEDUP_REMOVED lines=9> */
.L_x_11263:
        /* <DEDUP_REMOVED lines=16> */
.L_x_11272:
        /* <DEDUP_REMOVED lines=13> */
.L_x_11274:
[----:B------:R-:W-:Y:S05]  /*119f0*/  BSYNC.RECONVERGENT B2 ;  /* 0x0000000000027941 */ /* 0x000fea0003800200 */
.L_x_11273:
        /* <DEDUP_REMOVED lines=56> */
.L_x_11271:
[----:B------:R-:W-:Y:S05]  /*11d80*/  BSYNC.RECONVERGENT B1 ;  /* 0x0000000000017941 */ /* 0x000fea0003800200 */
.L_x_11270:
        /* <DEDUP_REMOVED lines=10> */
.L_x_11269:
        /* <DEDUP_REMOVED lines=16> */
.L_x_11278:
        /* <DEDUP_REMOVED lines=13> */
.L_x_11280:
[----:B------:R-:W-:Y:S05]  /*12000*/  BSYNC.RECONVERGENT B2 ;  /* 0x0000000000027941 */ /* 0x000fea0003800200 */
.L_x_11279:
        /* <DEDUP_REMOVED lines=57> */
.L_x_11277:
[----:B------:R-:W-:Y:S05]  /*123a0*/  BSYNC.RECONVERGENT B1 ;  /* 0x0000000000017941 */ /* 0x000fea0003800200 */
.L_x_11276:
        /* <DEDUP_REMOVED lines=9> */
.L_x_11275:
        /* <DEDUP_REMOVED lines=16> */
.L_x_11284:
[----:B------:R-:W-:Y:S01]  /*12540*/  VIADD R141, R141, 0x1 ;  /* 0x000000018d8d7836 */ /* 0x000fe20000000000 */
[----:B------:R-:W-:Y:S03]  /*12550*/  BSSY.RECONVERGENT B2, `(.L_x_11285) ;  /* 0x000000c000027945 */ /* 0x000fe60003800200 */
[C---:B01----:R-:W-:Y:S01]  /*12560*/  IMAD.WIDE.U32 R144, R141.reuse, -0x2daee0ad, RZ ;  /* 0xd2511f538d907825 */ /* 0x043fe200078e00ff */
        /* <DEDUP_REMOVED lines=10> */
.L_x_11286:
[----:B------:R-:W-:Y:S05]  /*12610*/  BSYNC.RECONVERGENT B2 ;  /* 0x0000000000027941 */ /* 0x000fea0003800200 */
.L_x_11285:
        /* <DEDUP_REMOVED lines=57> */
.L_x_11283:
[----:B------:R-:W-:Y:S05]  /*129b0*/  BSYNC.RECONVERGENT B1 ;  /* 0x0000000000017941 */ /* 0x000fea0003800200 */
.L_x_11282:
        /* <DEDUP_REMOVED lines=10> */
.L_x_11281:
        /* <DEDUP_REMOVED lines=16> */
.L_x_11290:
        /* <DEDUP_REMOVED lines=13> */
.L_x_11292:
[----:B------:R-:W-:Y:S05]  /*12c30*/  BSYNC.RECONVERGENT B2 ;  /* 0x0000000000027941 */ /* 0x000fea0003800200 */
.L_x_11291:
        /* <DEDUP_REMOVED lines=57> */
.L_x_11289:
[----:B------:R-:W-:Y:S05]  /*12fd0*/  BSYNC.RECONVERGENT B1 ;  /* 0x0000000000017941 */ /* 0x000fea0003800200 */
.L_x_11288:
        /* <DEDUP_REMOVED lines=9> */
.L_x_11287:
        /* <DEDUP_REMOVED lines=16> */
.L_x_11296:
[----:B------:R-:W-:Y:S01]  /*13170*/  VIADD R141, R141, 0x1 ;  /* 0x000000018d8d7836 */ /* 0x000fe20000000000 */
[----:B------:R-:W-:Y:S03]  /*13180*/  BSSY.RECONVERGENT B2, `(.L_x_11297) ;  /* 0x000000c000027945 */ /* 0x000fe60003800200 */
[C---:B-1----:R-:W-:Y:S01]  /*13190*/  IMAD.WIDE.U32 R146, R141.reuse, -0x2daee0ad, RZ ;  /* 0xd2511f538d927825 */ /* 0x042fe200078e00ff */
        /* <DEDUP_REMOVED lines=10> */
.L_x_11298:
[----:B------:R-:W-:Y:S05]  /*13240*/  BSYNC.RECONVERGENT B2 ;  /* 0x0000000000027941 */ /* 0x000fea0003800200 */
.L_x_11297:
        /* <DEDUP_REMOVED lines=57> */
.L_x_11295:
[----:B------:R-:W-:Y:S05]  /*135e0*/  BSYNC.RECONVERGENT B1 ;  /* 0x0000000000017941 */ /* 0x000fea0003800200 */
.L_x_11294:
        /* <DEDUP_REMOVED lines=10> */
.L_x_11293:
        /* <DEDUP_REMOVED lines=16> */
.L_x_11302:
        /* <DEDUP_REMOVED lines=13> */
.L_x_11304:
[----:B------:R-:W-:Y:S05]  /*13860*/  BSYNC.RECONVERGENT B2 ;  /* 0x0000000000027941 */ /* 0x000fea0003800200 */
.L_x_11303:
[----:B------:R-:W-:Y:S01]  /*13870*/  IMAD.WIDE.U32 R4, R142, -0x326172a9, RZ ;  /* 0xcd9e8d578e047825 */ /* 0x000fe200078e00ff */
[----:B------:R-:W-:Y:S01]  /*13880*/  LOP3.LUT R86, R11, UR15, R147, 0x96, !PT ;  /* 0x0000000f0b567c12 */ /* 0x000fe2000f8e9693 */
[----:B------:R-:W-:Y:S02]  /*13890*/  UIADD3 UR5, UPT, UPT, UR14, -0x61c88647, URZ ;  /* 0x9e3779b90e057890 */ /* 0x000fe4000fffe0ff */
[----:B------:R-:W-:Y:S01]  /*138a0*/  HFMA2 R12, -RZ, RZ, 0, 0 ;  /* 0x00000000ff0c7431 */ /* 0x000fe200000001ff */
        /* <DEDUP_REMOVED lines=53> */
.L_x_11301:
[----:B------:R-:W-:Y:S05]  /*13c00*/  BSYNC.RECONVERGENT B1 ;  /* 0x0000000000017941 */ /* 0x000fea0003800200 */
.L_x_11300:
        /* <DEDUP_REMOVED lines=9> */
.L_x_11299:
        /* <DEDUP_REMOVED lines=16> */
.L_x_11307:
        /* <DEDUP_REMOVED lines=13> */
.L_x_11309:
[----:B------:R-:W-:Y:S05]  /*13e70*/  BSYNC.RECONVERGENT B2 ;  /* 0x0000000000027941 */ /* 0x000fea0003800200 */
.L_x_11308:
[----:B------:R-:W-:Y:S01]  /*13e80*/  IMAD.WIDE.U32 R4, R142, -0x326172a9, RZ ;  /* 0xcd9e8d578e047825 */ /* 0x000fe200078e00ff */
[----:B01----:R-:W-:Y:S01]  /*13e90*/  LOP3.LUT R144, R11, UR15, R149, 0x96, !PT ;  /* 0x0000000f0b907c12 */ /* 0x003fe2000f8e9695 */
        /* <DEDUP_REMOVED lines=55> */
.L_x_11306:
[----:B------:R-:W-:Y:S05]  /*14210*/  BSYNC.RECONVERGENT B1 ;  /* 0x0000000000017941 */ /* 0x000fea0003800200 */
.L_x_11305:
        /* <DEDUP_REMOVED lines=10> */
.L_x_11257:
[----:B01----:R-:W0:Y:S01]  /*142c0*/  LDC.64 R144, c[0x0][0x3a8] ;  /* 0x0000ea00ff907b82 */ /* 0x003e220000000a00 */
[----:B------:R-:W-:Y:S01]  /*142d0*/  MOV R12, R150 ;  /* 0x00000096000c7202 */ /* 0x000fe20000000f00 */
[----:B0-----:R-:W-:-:S05]  /*142e0*/  IMAD.WIDE.U32 R144, R105, 0x20, R144 ;  /* 0x0000002069907825 */ /* 0x001fca00078e0090 */
[----:B-----5:R0:W-:Y:S04]  /*142f0*/  STG.E.128 desc[UR12][R144.64], R80 ;  /* 0x0000005090007986 */ /* 0x0201e8000c101d0c */
        /* <DEDUP_REMOVED lines=18> */
[----:B------:R-:W-:Y:S02]  /*14420*/  LOP3.LUT R147, R107, R147, RZ, 0xfc, !PT ;  /* 0x000000936b937212 */ /* 0x000fe400078efcff */
[----:B------:R-:W-:Y:S01]  /*14430*/  LOP3.LUT R146, R146, 0xff, R13, 0xf8, !PT ;  /* 0x000000ff92927812 */ /* 0x000fe200078ef80d */
[----:B0-----:R-:W-:-:S05]  /*14440*/  IMAD.WIDE.U32 R144, R104, 0x8, R144 ;  /* 0x0000000868907825 */ /* 0x001fca00078e0090 */
[----:B------:R1:W-:Y:S02]  /*14450*/  STG.E.64 desc[UR12][R144.64], R146 ;  /* 0x0000009290007986 */ /* 0x0003e4000c101b0c */
.L_x_11310:
[----:B------:R-:W-:Y:S01]  /*14460*/  VIADD R105, R105, 0x80 ;  /* 0x0000008069697836 */ /* 0x000fe20000000000 */
[----:B------:R-:W-:-:S07]  /*14470*/  IADD3 R104, PT, PT, R104, 0x80, RZ ;  /* 0x0000008068687810 */ /* 0x000fce0007ffe0ff */
.L_x_11212:
[----:B------:R-:W-:Y:S05]  /*14480*/  BSYNC.RECONVERGENT B0 ;  /* 0x0000000000007941 */ /* 0x000fea0003800200 */
.L_x_11211:
        /* <DEDUP_REMOVED lines=9> */
.L_x_11313:
[----:B------:R-:W-:Y:S05]  /*14520*/  BRA.U !UP0, `(.L_x_11314) ;  /* 0x0000003108c07547 */ /* 0x000fea000b800000 */
[----:B01----:R-:W0:Y:S02]  /*14530*/  LDC.64 R144, c[0x0][0x3a0] ;  /* 0x0000e800ff907b82 */ /* 0x003e240000000a00 */
        /* <DEDUP_REMOVED lines=23> */
.L_x_11318:
        /* <DEDUP_REMOVED lines=13> */
.L_x_11320:
[----:B------:R-:W-:Y:S05]  /*14780*/  BSYNC.RECONVERGENT B2 ;  /* 0x0000000000027941 */ /* 0x000fea0003800200 */
.L_x_11319:
        /* <DEDUP_REMOVED lines=56> */
.L_x_11317:
[----:B------:R-:W-:Y:S05]  /*14b10*/  BSYNC.RECONVERGENT B1 ;  /* 0x0000000000017941 */ /* 0x000fea0003800200 */
.L_x_11316:
        /* <DEDUP_REMOVED lines=10> */
.L_x_11315:
        /* <DEDUP_REMOVED lines=19> */
.L_x_11324:
        /* <DEDUP_REMOVED lines=13> */
.L_x_11326:
[----:B------:R-:W-:Y:S05]  /*14dc0*/  BSYNC.RECONVERGENT B2 ;  /* 0x0000000000027941 */ /* 0x000fea0003800200 */
.L_x_11325:
        /* <DEDUP_REMOVED lines=56> */
.L_x_11323:
[----:B------:R-:W-:Y:S05]  /*15150*/  BSYNC.RECONVERGENT B1 ;  /* 0x0000000000017941 */ /* 0x000fea0003800200 */
.L_x_11322:
        /* <DEDUP_REMOVED lines=11> */
.L_x_11321:
        /* <DEDUP_REMOVED lines=19> */
.L_x_11330:
        /* <DEDUP_REMOVED lines=13> */
.L_x_11332:
[----:B------:R-:W-:Y:S05]  /*15410*/  BSYNC.RECONVERGENT B2 ;  /* 0x0000000000027941 */ /* 0x000fea0003800200 */
.L_x_11331:
        /* <DEDUP_REMOVED lines=57> */
.L_x_11329:
[----:B------:R-:W-:Y:S05]  /*157b0*/  BSYNC.RECONVERGENT B1 ;  /* 0x0000000000017941 */ /* 0x000fea0003800200 */
.L_x_11328:
        /* <DEDUP_REMOVED lines=10> */
.L_x_11327:
        /* <DEDUP_REMOVED lines=19> */
.L_x_11336:
        /* <DEDUP_REMOVED lines=13> */
.L_x_11338:
[----:B------:R-:W-:Y:S05]  /*15a60*/  BSYNC.RECONVERGENT B2 ;  /* 0x0000000000027941 */ /* 0x000fea0003800200 */
.L_x_11337:
        /* <DEDUP_REMOVED lines=57> */
.L_x_11335:
[----:B------:R-:W-:Y:S05]  /*15e00*/  BSYNC.RECONVERGENT B1 ;  /* 0x0000000000017941 */ /* 0x000fea0003800200 */
.L_x_11334:
        /* <DEDUP_REMOVED lines=11> */
.L_x_11333:
        /* <DEDUP_REMOVED lines=19> */
.L_x_11342:
        /* <DEDUP_REMOVED lines=13> */
.L_x_11344:
[----:B------:R-:W-:Y:S05]  /*160c0*/  BSYNC.RECONVERGENT B2 ;  /* 0x0000000000027941 */ /* 0x000fea0003800200 */
.L_x_11343:
        /* <DEDUP_REMOVED lines=57> */
.L_x_11341:
[----:B------:R-:W-:Y:S05]  /*16460*/  BSYNC.RECONVERGENT B1 ;  /* 0x0000000000017941 */ /* 0x000fea0003800200 */
.L_x_11340:
        /* <DEDUP_REMOVED lines=10> */
.L_x_11339:
        /* <DEDUP_REMOVED lines=19> */
.L_x_11348:
        /* <DEDUP_REMOVED lines=13> */
.L_x_11350:
[----:B------:R-:W-:Y:S05]  /*16710*/  BSYNC.RECONVERGENT B2 ;  /* 0x0000000000027941 */ /* 0x000fea0003800200 */
.L_x_11349:
        /* <DEDUP_REMOVED lines=55> */
[----:B------:R-:W-:Y:S01]  /*16a90*/  HFMA2 R4, -RZ, RZ, 0, 0 ;  /* 0x00000000ff047431 */ /* 0x000fe200000001ff */
[----:B------:R-:W-:-:S07]  /*16aa0*/  MOV R107, R144 ;  /* 0x00000090006b7202 */ /* 0x000fce0000000f00 */
.L_x_11347:
[----:B------:R-:W-:Y:S05]  /*16ab0*/  BSYNC.RECONVERGENT B1 ;  /* 0x0000000000017941 */ /* 0x000fea0003800200 */
.L_x_11346:
        /* <DEDUP_REMOVED lines=11> */
.L_x_11345:
        /* <DEDUP_REMOVED lines=19> */
.L_x_11354:
        /* <DEDUP_REMOVED lines=13> */
.L_x_11356:
[----:B------:R-:W-:Y:S05]  /*16d70*/  BSYNC.RECONVERGENT B2 ;  /* 0x0000000000027941 */ /* 0x000fea0003800200 */
.L_x_11355:
        /* <DEDUP_REMOVED lines=55> */
[----:B------:R-:W-:Y:S01]  /*170f0*/  HFMA2 R144, -RZ, RZ, 0, 0 ;  /* 0x00000000ff907431 */ /* 0x000fe200000001ff */
[----:B------:R-:W-:-:S07]  /*17100*/  LOP3.LUT R6, R4, UR6, R145, 0x96, !PT ;  /* 0x0000000604067c12 */ /* 0x000fce000f8e9691 */
.L_x_11353:
[----:B------:R-:W-:Y:S05]  /*17110*/  BSYNC.RECONVERGENT B1 ;  /* 0x0000000000017941 */ /* 0x000fea0003800200 */
.L_x_11352:
        /* <DEDUP_REMOVED lines=10> */
.L_x_11351:
        /* <DEDUP_REMOVED lines=19> */
.L_x_11360:
        /* <DEDUP_REMOVED lines=13> */
.L_x_11362:
[----:B------:R-:W-:Y:S05]  /*173c0*/  BSYNC.RECONVERGENT B2 ;  /* 0x0000000000027941 */ /* 0x000fea0003800200 */
.L_x_11361:
        /* <DEDUP_REMOVED lines=57> */
.L_x_11359:
[----:B------:R-:W-:Y:S05]  /*17760*/  BSYNC.RECONVERGENT B1 ;  /* 0x0000000000017941 */ /* 0x000fea0003800200 */
.L_x_11358:
        /* <DEDUP_REMOVED lines=12> */
.L_x_11314:
[----:B------:R-:W-:Y:S01]  /*17830*/  IMAD.MOV.U32 R90, RZ, RZ, R4 ;  /* 0x000000ffff5a7224 */ /* 0x000fe200078e0004 */
[----:B------:R-:W-:Y:S01]  /*17840*/  MOV R150, R12 ;  /* 0x0000000c00967202 */ /* 0x000fe20000000f00 */
[----:B------:R-:W-:Y:S01]  /*17850*/  IMAD.MOV.U32 R88, RZ, RZ, RZ ;  /* 0x000000ffff587224 */ /* 0x000fe200078e00ff */
        /* <DEDUP_REMOVED lines=17> */
.L_x_11366:
        /* <DEDUP_REMOVED lines=13> */
.L_x_11368:
[----:B------:R-:W-:Y:S05]  /*17a40*/  BSYNC.RECONVERGENT B2 ;  /* 0x0000000000027941 */ /* 0x000fea0003800200 */
.L_x_11367:
        /* <DEDUP_REMOVED lines=54> */
[----:B------:R-:W-:Y:S02]  /*17db0*/  MOV R14, R88 ;  /* 0x00000058000e7202 */ /* 0x000fe40000000f00 */
[----:B------:R-:W-:-:S07]  /*17dc0*/  LOP3.LUT R6, R4, UR6, R151, 0x96, !PT ;  /* 0x0000000604067c12 */ /* 0x000fce000f8e9697 */
.L_x_11365:
[----:B------:R-:W-:Y:S05]  /*17dd0*/  BSYNC.RECONVERGENT B1 ;  /* 0x0000000000017941 */ /* 0x000fea0003800200 */
.L_x_11364:
        /* <DEDUP_REMOVED lines=9> */
.L_x_11363:
        /* <DEDUP_REMOVED lines=16> */
.L_x_11372:
        /* <DEDUP_REMOVED lines=13> */
.L_x_11374:
[----:B------:R-:W-:Y:S05]  /*18040*/  BSYNC.RECONVERGENT B2 ;  /* 0x0000000000027941 */ /* 0x000fea0003800200 */
.L_x_11373:
        /* <DEDUP_REMOVED lines=56> */
.L_x_11371:
[----:B------:R-:W-:Y:S05]  /*183d0*/  BSYNC.RECONVERGENT B1 ;  /* 0x0000000000017941 */ /* 0x000fea0003800200 */
.L_x_11370:
        /* <DEDUP_REMOVED lines=10> */
.L_x_11369:
        /* <DEDUP_REMOVED lines=16> */
.L_x_11378:
        /* <DEDUP_REMOVED lines=13> */
.L_x_11380:
[----:B------:R-:W-:Y:S05]  /*18650*/  BSYNC.RECONVERGENT B2 ;  /* 0x0000000000027941 */ /* 0x000fea0003800200 */
.L_x_11379:
        /* <DEDUP_REMOVED lines=55> */
[----:B------:R-:W-:Y:S02]  /*189d0*/  LOP3.LUT R6, R4, UR6, R91, 0x96, !PT ;  /* 0x0000000604067c12 */ /* 0x000fe4000f8e965b */
[----:B------:R-:W-:-:S07]  /*189e0*/  MOV R150, R90 ;  /* 0x0000005a00967202 */ /* 0x000fce0000000f00 */
.L_x_11377:
[----:B------:R-:W-:Y:S05]  /*189f0*/  BSYNC.RECONVERGENT B1 ;  /* 0x0000000000017941 */ /* 0x000fea0003800200 */
.L_x_11376:
        /* <DEDUP_REMOVED lines=9> */
.L_x_11375:
[----:B------:R-:W-:Y:S01]  /*18a90*/  MOV R4, R12 ;  /* 0x0000000c00047202 */ /* 0x000fe20000000f00 */
[----:B------:R-:W-:Y:S01]  /*18aa0*/  IMAD.MOV.U32 R91, RZ, RZ, RZ ;  /* 0x000000ffff5b7224 */ /* 0x000fe200078e00ff */
        /* <DEDUP_REMOVED lines=14> */
.L_x_11384:
[----:B------:R-:W-:Y:S01]  /*18b90*/  IADD3 R141, PT, PT, R141, 0x1, RZ ;  /* 0x000000018d8d7810 */ /* 0x000fe20007ffe0ff */
[----:B------:R-:W-:Y:S03]  /*18ba0*/  BSSY.RECONVERGENT B2, `(.L_x_11385) ;  /* 0x000000c000027945 */ /* 0x000fe60003800200 */
[C---:B------:R-:W-:Y:S01]  /*18bb0*/  ISETP.NE.AND P3, PT, R141.reuse, RZ, PT ;  /* 0x000000ff8d00720c */ /* 0x040fe20003f65270 */
[----:B01----:R-:W-:-:S12]  /*18bc0*/  IMAD.WIDE.U32 R144, R141, -0x2daee0ad, RZ ;  /* 0xd2511f538d907825 */ /* 0x003fd800078e00ff */
        /* <DEDUP_REMOVED lines=9> */
.L_x_11386:
[----:B------:R-:W-:Y:S05]  /*18c60*/  BSYNC.RECONVERGENT B2 ;  /* 0x0000000000027941 */ /* 0x000fea0003800200 */
.L_x_11385:
        /* <DEDUP_REMOVED lines=57> */
.L_x_11383:
[----:B------:R-:W-:Y:S05]  /*19000*/  BSYNC.RECONVERGENT B1 ;  /* 0x0000000000017941 */ /* 0x000fea0003800200 */
.L_x_11382:
        /* <DEDUP_REMOVED lines=10> */
.L_x_11381:
        /* <DEDUP_REMOVED lines=16> */
.L_x_11390:
[----:B------:R-:W-:Y:S01]  /*191b0*/  VIADD R141, R141, 0x1 ;  /* 0x000000018d8d7836 */ /* 0x000fe20000000000 */
[----:B------:R-:W-:Y:S03]  /*191c0*/  BSSY.RECONVERGENT B2, `(.L_x_11391) ;  /* 0x000000c000027945 */ /* 0x000fe60003800200 */
[C---:B01----:R-:W-:Y:S01]  /*191d0*/  IMAD.WIDE.U32 R144, R141.reuse, -0x2daee0ad, RZ ;  /* 0xd2511f538d907825 */ /* 0x043fe200078e00ff */
        /* <DEDUP_REMOVED lines=10> */
.L_x_11392:
[----:B------:R-:W-:Y:S05]  /*19280*/  BSYNC.RECONVERGENT B2 ;  /* 0x0000000000027941 */ /* 0x000fea0003800200 */
.L_x_11391:
        /* <DEDUP_REMOVED lines=57> */
.L_x_11389:
[----:B------:R-:W-:Y:S05]  /*19620*/  BSYNC.RECONVERGENT B1 ;  /* 0x0000000000017941 */ /* 0x000fea0003800200 */
.L_x_11388:
        /* <DEDUP_REMOVED lines=9> */
.L_x_11387:
        /* <DEDUP_REMOVED lines=16> */
.L_x_11396:
[----:B------:R-:W-:Y:S01]  /*197c0*/  IADD3 R141, PT, PT, R141, 0x1, RZ ;  /* 0x000000018d8d7810 */ /* 0x000fe20007ffe0ff */
[----:B------:R-:W-:Y:S03]  /*197d0*/  BSSY.RECONVERGENT B2, `(.L_x_11397) ;  /* 0x000000c000027945 */ /* 0x000fe60003800200 */
        /* <DEDUP_REMOVED lines=11> */
.L_x_11398:
[----:B------:R-:W-:Y:S05]  /*19890*/  BSYNC.RECONVERGENT B2 ;  /* 0x0000000000027941 */ /* 0x000fea0003800200 */
.L_x_11397:
        /* <DEDUP_REMOVED lines=57> */
.L_x_11395:
[----:B------:R-:W-:Y:S05]  /*19c30*/  BSYNC.RECONVERGENT B1 ;  /* 0x0000000000017941 */ /* 0x000fea0003800200 */
.L_x_11394:
        /* <DEDUP_REMOVED lines=10> */
.L_x_11393:
        /* <DEDUP_REMOVED lines=16> */
.L_x_11402:
        /* <DEDUP_REMOVED lines=13> */
.L_x_11404:
[----:B------:R-:W-:Y:S05]  /*19eb0*/  BSYNC.RECONVERGENT B2 ;  /* 0x0000000000027941 */ /* 0x000fea0003800200 */
.L_x_11403:
        /* <DEDUP_REMOVED lines=57> */
.L_x_11401:
[----:B------:R-:W-:Y:S05]  /*1a250*/  BSYNC.RECONVERGENT B1 ;  /* 0x0000000000017941 */ /* 0x000fea0003800200 */
.L_x_11400:
        /* <DEDUP_REMOVED lines=9> */
.L_x_11399:
        /* <DEDUP_REMOVED lines=16> */
.L_x_11407:
        /* <DEDUP_REMOVED lines=13> */
.L_x_11409:
[----:B------:R-:W-:Y:S05]  /*1a4c0*/  BSYNC.RECONVERGENT B2 ;  /* 0x0000000000027941 */ /* 0x000fea0003800200 */
.L_x_11408:
        /* <DEDUP_REMOVED lines=57> */
.L_x_11406:
[----:B------:R-:W-:Y:S05]  /*1a860*/  BSYNC.RECONVERGENT B1 ;  /* 0x0000000000017941 */ /* 0x000fea0003800200 */
.L_x_11405:
        /* <DEDUP_REMOVED lines=10> */
.L_x_11357:
        /* <DEDUP_REMOVED lines=26> */
.L_x_11410:
[----:B------:R-:W-:Y:S01]  /*1aab0*/  VIADD R105, R105, 0x80 ;  /* 0x0000008069697836 */ /* 0x000fe20000000000 */
[----:B------:R-:W-:-:S07]  /*1aac0*/  IADD3 R104, PT, PT, R104, 0x80, RZ ;  /* 0x0000008068687810 */ /* 0x000fce0007ffe0ff */
.L_x_11312:
[----:B------:R-:W-:Y:S05]  /*1aad0*/  BSYNC.RECONVERGENT B0 ;  /* 0x0000000000007941 */ /* 0x000fea0003800200 */
.L_x_11311:
        /* <DEDUP_REMOVED lines=9> */
.L_x_11413:
        /* <DEDUP_REMOVED lines=25> */
.L_x_11418:
        /* <DEDUP_REMOVED lines=13> */
.L_x_11420:
[----:B------:R-:W-:Y:S05]  /*1add0*/  BSYNC.RECONVERGENT B2 ;  /* 0x0000000000027941 */ /* 0x000fea0003800200 */
.L_x_11419:
        /* <DEDUP_REMOVED lines=56> */
.L_x_11417:
[----:B------:R-:W-:Y:S05]  /*1b160*/  BSYNC.RECONVERGENT B1 ;  /* 0x0000000000017941 */ /* 0x000fea0003800200 */
.L_x_11416:
        /* <DEDUP_REMOVED lines=10> */
.L_x_11415:
        /* <DEDUP_REMOVED lines=19> */
.L_x_11424:
        /* <DEDUP_REMOVED lines=13> */
.L_x_11426:
[----:B------:R-:W-:Y:S05]  /*1b410*/  BSYNC.RECONVERGENT B2 ;  /* 0x0000000000027941 */ /* 0x000fea0003800200 */
.L_x_11425:
        /* <DEDUP_REMOVED lines=56> */
.L_x_11423:
[----:B------:R-:W-:Y:S05]  /*1b7a0*/  BSYNC.RECONVERGENT B1 ;  /* 0x0000000000017941 */ /* 0x000fea0003800200 */
.L_x_11422:
[----:B-----5:R-:W-:Y:S01]  /*1b7b0*/  PRMT R15, R60, 0x7632, R15 ;  /* 0x000076323c0f7816 */ /* 0x020fe2000000000f */
[----:B------:R-:W-:Y:S01]  /*1b7c0*/  IMAD.MOV.U32 R145, RZ, RZ, 0x2f800000 ;  /* 0x2f800000ff917424 */ /* 0x000fe200078e00ff */
[----:B------:R-:W-:Y:S02]  /*1b7d0*/  I2FP.F32.U32 R12, R12 ;  /* 0x0000000c000c7245 */ /* 0x000fe40000201000 */
[----:B------:R-:W-:-:S03]  /*1b7e0*/  SHF.L.U32 R15, R15, 0x10, RZ ;  /* 0x000000100f0f7819 */ /* 0x000fc600000006ff */
[----:B------:R-:W-:Y:S02]  /*1b7f0*/  FFMA.FTZ R12, R12, R145, 1.1641532182693481445e-10 ;  /* 0x2f0000000c0c7423 */ /* 0x000fe40000010091 */
[----:B------:R-:W-:-:S03]  /*1b800*/  FMUL.FTZ R15, R15, UR17 ;  /* 0x000000110f0f7c20 */ /* 0x000fc60008410000 */
[----:B------:R-:W-:Y:S01]  /*1b810*/  FSETP.GTU.FTZ.AND P5, PT, R12, UR27, PT ;  /* 0x0000001b0c007c0b */ /* 0x000fe2000bfbc000 */
[----:B------:R-:W-:-:S05]  /*1b820*/  FMUL.FTZ R15, R15, UR16 ;  /* 0x000000100f0f7c20 */ /* 0x000fca0008410000 */
[----:B------:R-:W-:Y:S02]  /*1b830*/  FSEL R12, R15, RZ, !P5 ;  /* 0x000000ff0f0c7208 */ /* 0x000fe40006800000 */
[----:B------:R-:W-:-:S03]  /*1b840*/  SEL R15, RZ, 0x1, P5 ;  /* 0x00000001ff0f7807 */ /* 0x000fc60002800000 */
[----:B------:R-:W-:-:S07]  /*1b850*/  FADD.FTZ R97, R97, R12 ;  /* 0x0000000c61617221 */ /* 0x000fce0000010000 */
.L_x_11421:
        /* <DEDUP_REMOVED lines=19> */
.L_x_11430:
        /* <DEDUP_REMOVED lines=13> */
.L_x_11432:
[----:B------:R-:W-:Y:S05]  /*1ba60*/  BSYNC.RECONVERGENT B2 ;  /* 0x0000000000027941 */ /* 0x000fea0003800200 */
.L_x_11431:
        /* <DEDUP_REMOVED lines=57> */
.L_x_11429:
[----:B------:R-:W-:Y:S05]  /*1be00*/  BSYNC.RECONVERGENT B1 ;  /* 0x0000000000017941 */ /* 0x000fea0003800200 */
.L_x_11428:
        /* <DEDUP_REMOVED lines=10> */
.L_x_11427:
        /* <DEDUP_REMOVED lines=19> */
.L_x_11436:
        /* <DEDUP_REMOVED lines=13> */
.L_x_11438:
[----:B------:R-:W-:Y:S05]  /*1c0b0*/  BSYNC.RECONVERGENT B2 ;  /* 0x0000000000027941 */ /* 0x000fea0003800200 */
.L_x_11437:
        /* <DEDUP_REMOVED lines=57> */
.L_x_11435:
[----:B------:R-:W-:Y:S05]  /*1c450*/  BSYNC.RECONVERGENT B1 ;  /* 0x0000000000017941 */ /* 0x000fea0003800200 */
.L_x_11434:
        /* <DEDUP_REMOVED lines=11> */
.L_x_11433:
        /* <DEDUP_REMOVED lines=19> */
.L_x_11442:
        /* <DEDUP_REMOVED lines=13> */
.L_x_11444:
[----:B------:R-:W-:Y:S05]  /*1c710*/  BSYNC.RECONVERGENT B2 ;  /* 0x0000000000027941 */ /* 0x000fea0003800200 */
.L_x_11443:
        /* <DEDUP_REMOVED lines=57> */
.L_x_11441:
[----:B------:R-:W-:Y:S05]  /*1cab0*/  BSYNC.RECONVERGENT B1 ;  /* 0x0000000000017941 */ /* 0x000fea0003800200 */
.L_x_11440:
        /* <DEDUP_REMOVED lines=10> */
.L_x_11439:
        /* <DEDUP_REMOVED lines=19> */
.L_x_11448:
        /* <DEDUP_REMOVED lines=13> */
.L_x_11450:
[----:B------:R-:W-:Y:S05]  /*1cd60*/  BSYNC.RECONVERGENT B2 ;  /* 0x0000000000027941 */ /* 0x000fea0003800200 */
.L_x_11449:
        /* <DEDUP_REMOVED lines=57> */
.L_x_11447:
[----:B------:R-:W-:Y:S05]  /*1d100*/  BSYNC.RECONVERGENT B1 ;  /* 0x0000000000017941 */ /* 0x000fea0003800200 */
.L_x_11446:
        /* <DEDUP_REMOVED lines=11> */
.L_x_11445:
        /* <DEDUP_REMOVED lines=19> */
.L_x_11454:
        /* <DEDUP_REMOVED lines=13> */
.L_x_11456:
[----:B------:R-:W-:Y:S05]  /*1d3c0*/  BSYNC.RECONVERGENT B2 ;  /* 0x0000000000027941 */ /* 0x000fea0003800200 */
.L_x_11455:
        /* <DEDUP_REMOVED lines=56> */
.L_x_11453:
[----:B------:R-:W-:Y:S05]  /*1d750*/  BSYNC.RECONVERGENT B1 ;  /* 0x0000000000017941 */ /* 0x000fea0003800200 */
.L_x_11452:
        /* <DEDUP_REMOVED lines=10> */
.L_x_11451:
        /* <DEDUP_REMOVED lines=19> */
.L_x_11460:
        /* <DEDUP_REMOVED lines=13> */
.L_x_11462:
[----:B------:R-:W-:Y:S05]  /*1da00*/  BSYNC.RECONVERGENT B2 ;  /* 0x0000000000027941 */ /* 0x000fea0003800200 */
.L_x_11461:
        /* <DEDUP_REMOVED lines=57> */
.L_x_11459:
[----:B------:R-:W-:Y:S05]  /*1dda0*/  BSYNC.RECONVERGENT B1 ;  /* 0x0000000000017941 */ /* 0x000fea0003800200 */
.L_x_11458:
        /* <DEDUP_REMOVED lines=12> */
.L_x_11414:
[----:B------:R-:W-:Y:S01]  /*1de70*/  HFMA2 R96, -RZ, RZ, 0, 0 ;  /* 0x00000000ff607431 */ /* 0x000fe200000001ff */
        /* <DEDUP_REMOVED lines=19> */
.L_x_11466:
        /* <DEDUP_REMOVED lines=13> */
.L_x_11468:
[----:B------:R-:W-:Y:S05]  /*1e080*/  BSYNC.RECONVERGENT B2 ;  /* 0x0000000000027941 */ /* 0x000fea0003800200 */
.L_x_11467:
        /* <DEDUP_REMOVED lines=56> */
.L_x_11465:
[----:B------:R-:W-:Y:S05]  /*1e410*/  BSYNC.RECONVERGENT B1 ;  /* 0x0000000000017941 */ /* 0x000fea0003800200 */
.L_x_11464:
        /* <DEDUP_REMOVED lines=9> */
.L_x_11463:
        /* <DEDUP_REMOVED lines=16> */
.L_x_11472:
        /* <DEDUP_REMOVED lines=13> */
.L_x_11474:
[----:B------:R-:W-:Y:S05]  /*1e680*/  BSYNC.RECONVERGENT B2 ;  /* 0x0000000000027941 */ /* 0x000fea0003800200 */
.L_x_11473:
        /* <DEDUP_REMOVED lines=56> */
.L_x_11471:
[----:B------:R-:W-:Y:S05]  /*1ea10*/  BSYNC.RECONVERGENT B1 ;  /* 0x0000000000017941 */ /* 0x000fea0003800200 */
.L_x_11470:
        /* <DEDUP_REMOVED lines=10> */
.L_x_11469:
        /* <DEDUP_REMOVED lines=16> */
.L_x_11478:
        /* <DEDUP_REMOVED lines=13> */
.L_x_11480:
[----:B------:R-:W-:Y:S05]  /*1ec90*/  BSYNC.RECONVERGENT B2 ;  /* 0x0000000000027941 */ /* 0x000fea0003800200 */
.L_x_11479:
        /* <DEDUP_REMOVED lines=57> */
.L_x_11477:
[----:B------:R-:W-:Y:S05]  /*1f030*/  BSYNC.RECONVERGENT B1 ;  /* 0x0000000000017941 */ /* 0x000fea0003800200 */
.L_x_11476:
        /* <DEDUP_REMOVED lines=9> */
.L_x_11475:
        /* <DEDUP_REMOVED lines=16> */
.L_x_11484:
        /* <DEDUP_REMOVED lines=13> */
.L_x_11486:
[----:B------:R-:W-:Y:S05]  /*1f2a0*/  BSYNC.RECONVERGENT B2 ;  /* 0x0000000000027941 */ /* 0x000fea0003800200 */
.L_x_11485:
        /* <DEDUP_REMOVED lines=57> */
.L_x_11483:
[----:B------:R-:W-:Y:S05]  /*1f640*/  BSYNC.RECONVERGENT B1 ;  /* 0x0000000000017941 */ /* 0x000fea0003800200 */
.L_x_11482:
        /* <DEDUP_REMOVED lines=10> */
.L_x_11481:
        /* <DEDUP_REMOVED lines=16> */
.L_x_11490:
        /* <DEDUP_REMOVED lines=13> */
.L_x_11492:
[----:B------:R-:W-:Y:S05]  /*1f8c0*/  BSYNC.RECONVERGENT B2 ;  /* 0x0000000000027941 */ /* 0x000fea0003800200 */
.L_x_11491:
        /* <DEDUP_REMOVED lines=57> */
.L_x_11489:
[----:B------:R-:W-:Y:S05]  /*1fc60*/  BSYNC.RECONVERGENT B1 ;  /* 0x0000000000017941 */ /* 0x000fea0003800200 */
.L_x_11488:
        /* <DEDUP_REMOVED lines=9> */
.L_x_11487:
        /* <DEDUP_REMOVED lines=16> */
.L_x_11496:
        /* <DEDUP_REMOVED lines=13> */
.L_x_11498:
[----:B------:R-:W-:Y:S05]  /*1fed0*/  BSYNC.RECONVERGENT B2 ;  /* 0x0000000000027941 */ /* 0x000fea0003800200 */
.L_x_11497:
        /* <DEDUP_REMOVED lines=57> */
.L_x_11495:
[----:B------:R-:W-:Y:S05]  /*20270*/  BSYNC.RECONVERGENT B1 ;  /* 0x0000000000017941 */ /* 0x000fea0003800200 */
.L_x_11494:
        /* <DEDUP_REMOVED lines=10> */
.L_x_11493:
        /* <DEDUP_REMOVED lines=16> */
.L_x_11502:
        /* <DEDUP_REMOVED lines=13> */
.L_x_11504:
[----:B------:R-:W-:Y:S05]  /*204f0*/  BSYNC.RECONVERGENT B2 ;  /* 0x0000000000027941 */ /* 0x000fea0003800200 */
.L_x_11503:
[----:B------:R-:W-:Y:S01]  /*20500*/  IMAD.WIDE.U32 R4, R142, -0x326172a9, RZ ;  /* 0xcd9e8d578e047825 */ /* 0x000fe200078e00ff */
[----:B------:R-:W-:Y:S01]  /*20510*/  LOP3.LUT R102, R11, UR15, R147, 0x96, !PT ;  /* 0x0000000f0b667c12 */ /* 0x000fe2000f8e9693 */
[----:B------:R-:W-:Y:S02]  /*20520*/  UIADD3 UR5, UPT, UPT, UR14, -0x61c88647, URZ ;  /* 0x9e3779b90e057890 */ /* 0x000fe4000fffe0ff */
[----:B------:R-:W-:Y:S01]  /*20530*/  HFMA2 R107, -RZ, RZ, 0, 0 ;  /* 0x00000000ff6b7431 */ /* 0x000fe200000001ff */
[----:B------:R-:W-:Y:S01]  /*20540*/  UIADD3 UR6, UPT, UPT, UR15, -0x126145ec, URZ ;  /* 0xed9eba140f067890 */ /* 0x000fe2000fffe0ff */
[----:B0-----:R-:W-:Y:S01]  /*20550*/  LOP3.LUT R144, R140, UR14, R5, 0x96, !PT ;  /* 0x0000000e8c907c12 */ /* 0x001fe2000f8e9605 */
        /* <DEDUP_REMOVED lines=51> */
.L_x_11501:
[----:B------:R-:W-:Y:S05]  /*20890*/  BSYNC.RECONVERGENT B1 ;  /* 0x0000000000017941 */ /* 0x000fea0003800200 */
.L_x_11500:
        /* <DEDUP_REMOVED lines=9> */
.L_x_11499:
        /* <DEDUP_REMOVED lines=20> */
.L_x_11507:
        /* <DEDUP_REMOVED lines=13> */
.L_x_11509:
[----:B------:R-:W-:Y:S05]  /*20b40*/  BSYNC.RECONVERGENT B2 ;  /* 0x0000000000027941 */ /* 0x000fea0003800200 */
.L_x_11508:
        /* <DEDUP_REMOVED lines=57> */
.L_x_11506:
[----:B------:R-:W-:Y:S05]  /*20ee0*/  BSYNC.RECONVERGENT B1 ;  /* 0x0000000000017941 */ /* 0x000fea0003800200 */
.L_x_11505:
[----:B-----5:R-:W-:Y:S01]  /*20ef0*/  PRMT R107, R63, 0x7632, R107 ;  /* 0x000076323f6b7816 */ /* 0x020fe2000000006b */
[----:B01----:R-:W-:Y:S01]  /*20f00*/  HFMA2 R144, -RZ, RZ, 0.1171875, 0 ;  /* 0x2f800000ff907431 */ /* 0x003fe200000001ff */
        /* <DEDUP_REMOVED lines=8> */
.L_x_11457:
[----:B01----:R-:W0:Y:S02]  /*20f90*/  LDC.64 R144, c[0x0][0x3a8] ;  /* 0x0000ea00ff907b82 */ /* 0x003e240000000a00 */
[----:B0-----:R-:W-:-:S05]  /*20fa0*/  IMAD.WIDE.U32 R144, R105, 0x20, R144 ;  /* 0x0000002069907825 */ /* 0x001fca00078e0090 */
[----:B-----5:R2:W-:Y:S04]  /*20fb0*/  STG.E.128 desc[UR12][R144.64], R96 ;  /* 0x0000006090007986 */ /* 0x0205e8000c101d0c */
[----:B------:R2:W-:Y:S01]  /*20fc0*/  STG.E.128 desc[UR12][R144.64+0x10], R100 ;  /* 0x0000106490007986 */ /* 0x0005e2000c101d0c */
[----:B------:R-:W-:Y:S05]  /*20fd0*/  BRA.U !UP2, `(.L_x_11412) ;  /* 0x000000010a507547 */ /* 0x000fea000b800000 */
[----:B------:R-:W-:Y:S01]  /*20fe0*/  SHF.L.U32 R107, R108, 0x10, RZ ;  /* 0x000000106c6b7819 */ /* 0x000fe200000006ff */
[----:B--2---:R-:W0:Y:S01]  /*20ff0*/  LDC.64 R144, c[0x0][0x3b0] ;  /* 0x0000ec00ff907b82 */ /* 0x004e220000000a00 */
        /* <DEDUP_REMOVED lines=18> */
.L_x_11412:
[----:B------:R-:W-:Y:S05]  /*21120*/  BSYNC.RECONVERGENT B0 ;  /* 0x0000000000007941 */ /* 0x000fea0003800200 */
.L_x_11411:
[----:B------:R-:W-:Y:S01]  /*21130*/  FADD.FTZ R104, RZ, R64 ;  /* 0x00000040ff687221 */ /* 0x000fe20000010000 */
[C---:B------:R-:W-:Y:S01]  /*21140*/  ISETP.GT.U32.AND P6, PT, R0.reuse, 0xff, PT ;  /* 0x000000ff0000780c */ /* 0x040fe20003fc4070 */
[----:B------:R-:W-:Y:S01]  /*21150*/  BSSY.RECONVERGENT B0, `(.L_x_11510) ;  /* 0x00000a1000007945 */ /* 0x000fe20003800200 */
[C---:B------:R-:W-:Y:S01]  /*21160*/  ISETP.GT.U32.AND P5, PT, R0.reuse, 0x17f, PT ;  /* 0x0000017f0000780c */ /* 0x040fe20003fa4070 */
[----:B------:R-:W-:Y:S01]  /*21170*/  FADD.FTZ R105, R65, R104 ;  /* 0x0000006841697221 */ /* 0x000fe20000010000 */
[----:B------:R-:W-:Y:S02]  /*21180*/  ISETP.GT.U32.AND P4, PT, R0, 0x1ff, PT ;  /* 0x000001ff0000780c */ /* 0x000fe40003f84070 */
[----:B0123--:R-:W-:Y:S01]  /*21190*/  P2R R144, PR, RZ, 0x2 ;  /* 0x00000002ff907803 */ /* 0x00ffe20000000000 */
        /* <DEDUP_REMOVED lines=59> */
[--C-:B------:R-:W-:Y:S01]  /*21550*/  FADD.FTZ R107, R73, -R104.reuse ;  /* 0x80000068496b7221 */ /* 0x100fe20000010000 */
[--C-:B------:R-:W-:Y:S01]  /*21560*/  FADD.FTZ R145, R74, -R104.reuse ;  /* 0x800000684a917221 */ /* 0x100fe20000010000 */
[----:B------:R-:W-:Y:S01]  /*21570*/  FFMA.FTZ R105, R148, R148, R105 ;  /* 0x0000009494697223 */ /* 0x000fe20000010069 */
[----:B------:R-:W-:-:S03]  /*21580*/  FADD.FTZ R148, R68, -R104 ;  /* 0x8000006844947221 */ /* 0x000fc60000010000 */
[----:B------:R-:W-:-:S04]  /*21590*/  FFMA.FTZ R105, R150, R150, R105 ;  /* 0x0000009696697223 */ /* 0x000fc80000010069 */
        /* <DEDUP_REMOVED lines=44> */
[----:B------:R-:W-:Y:S02]  /*21860*/  IMAD.MOV.U32 R147, RZ, RZ, RZ ;  /* 0x000000ffff937224 */ /* 0x000fe400078e00ff */
        /* <DEDUP_REMOVED lines=47> */
.L_x_11511:
[----:B------:R-:W-:Y:S05]  /*21b60*/  BSYNC.RECONVERGENT B0 ;  /* 0x0000000000007941 */ /* 0x000fea0003800200 */
.L_x_11510:
        /* <DEDUP_REMOVED lines=12> */
.L_x_11513:
[----:B------:R-:W-:Y:S05]  /*21c30*/  BSYNC.RECONVERGENT B0 ;  /* 0x0000000000007941 */ /* 0x000fea0003800200 */
.L_x_11512:
        /* <DEDUP_REMOVED lines=35> */
[----:B------:R-:W-:-:S03]  /*21e70*/  FMUL.FTZ R144, R144, R153 ;  /* 0x0000009990907220 */ /* 0x000fc60000410000 */
[----:B------:R-:W0:Y:S01]  /*21e80*/  SHFL.IDX PT, R107, R107, RZ, 0x1f ;  /* 0x00001fff6b6b7589 */ /* 0x000e2200000e0000 */
[----:B------:R-:W-:Y:S02]  /*21e90*/  FFMA.FTZ R148, R148, R144, R105 ;  /* 0x0000009094947223 */ /* 0x000fe40000010069 */
[----:B------:R-:W2:Y:S04]  /*21ea0*/  @!P4 LDC.64 R144, c[0x0][0x3c0] ;  /* 0x0000f000ff90cb82 */ /* 0x000ea80000000a00 */
[----:B------:R-:W1:Y:S04]  /*21eb0*/  SHFL.IDX PT, R148, R148, RZ, 0x1f ;  /* 0x00001fff94947589 */ /* 0x000e6800000e0000 */
[----:B------:R-:W3:Y:S01]  /*21ec0*/  @!P4 LDC.64 R104, c[0x0][0x3c8] ;  /* 0x0000f200ff68cb82 */ /* 0x000ee20000000a00 */
[----:B0-----:R-:W-:-:S05]  /*21ed0*/  FMUL.FTZ R146, R107, R107 ;  /* 0x0000006b6b927220 */ /* 0x001fca0000410000 */
[----:B------:R-:W-:Y:S01]  /*21ee0*/  FSEL R147, R146, RZ, P5 ;  /* 0x000000ff92937208 */ /* 0x000fe20002800000 */
[----:B-1----:R-:W-:Y:S01]  /*21ef0*/  FFMA.FTZ R146, R148, UR30, R149 ;  /* 0x0000001e94927c23 */ /* 0x002fe20008010095 */
[----:B------:R-:W-:-:S03]  /*21f00*/  IMAD.U32 R149, RZ, RZ, UR23 ;  /* 0x00000017ff957e24 */ /* 0x000fc6000f8e00ff */
[----:B------:R-:W-:Y:S01]  /*21f10*/  FADD.FTZ R146, R146, R147 ;  /* 0x0000009392927221 */ /* 0x000fe20000010000 */
[----:B------:R-:W-:Y:S01]  /*21f20*/  MOV R147, UR23 ;  /* 0x0000001700937c02 */ /* 0x000fe20008000f00 */
[----:B---3--:R-:W-:-:S04]  /*21f30*/  @!P4 IMAD.WIDE R104, R149, 0x4, R104 ;  /* 0x000000049568c825 */ /* 0x008fc800078e0268 */
[----:B------:R-:W0:Y:S01]  /*21f40*/  MUFU.RSQ R146, R146 ;  /* 0x0000009200927308 */ /* 0x000e220000001400 */
[----:B--2---:R-:W-:-:S05]  /*21f50*/  @!P4 IMAD.WIDE R144, R147, 0x4, R144 ;  /* 0x000000049390c825 */ /* 0x004fca00078e0290 */
        /* <DEDUP_REMOVED lines=9> */
[----:B------:R-:W-:-:S04]  /*21ff0*/  MOV R149, UR5 ;  /* 0x0000000500957c02 */ /* 0x000fc80008000f00 */
[----:B------:R-:W-:Y:S01]  /*22000*/  LEA.HI.SX32 R149, R149, R106, 0x1d ;  /* 0x0000006a95957211 */ /* 0x000fe200078feaff */
[----:B------:R-:W-:Y:S06]  /*22010*/  @!P0 BRA `(.L_x_11516) ;  /* 0x0000000000c08947 */ /* 0x000fec0003800000 */
[--C-:B-1----:R-:W-:Y:S01]  /*22020*/  FADD.FTZ R105, R64, -R147.reuse ;  /* 0x8000009340697221 */ /* 0x102fe20000010000 */
[--C-:B------:R-:W-:Y:S01]  /*22030*/  FADD.FTZ R151, R66, -R147.reuse ;  /* 0x8000009342977221 */ /* 0x100fe20000010000 */
[----:B------:R-:W-:Y:S01]  /*22040*/  SHF.L.U32 R145, R24, 0x10, RZ ;  /* 0x0000001018917819 */ /* 0x000fe200000006ff */
[----:B------:R-:W-:Y:S01]  /*22050*/  FADD.FTZ R153, R67, -R147 ;  /* 0x8000009343997221 */ /* 0x000fe20000010000 */
[----:B------:R-:W-:Y:S02]  /*22060*/  IMAD.U32 R107, R20, 0x10000, RZ ;  /* 0x00010000146b7824 */ /* 0x000fe400078e00ff */
[C---:B------:R-:W-:Y:S01]  /*22070*/  FMUL.FTZ R104, R146.reuse, R105 ;  /* 0x0000006992687220 */ /* 0x040fe20000410000 */
[----:B------:R-:W-:Y:S01]  /*22080*/  FMUL.FTZ R105, R146, R151 ;  /* 0x0000009792697220 */ /* 0x000fe20000410000 */
[----:B------:R-:W-:Y:S01]  /*22090*/  SHF.L.U32 R144, R25, 0x10, RZ ;  /* 0x0000001019907819 */ /* 0x000fe200000006ff */
[----:B------:R-:W-:Y:S01]  /*220a0*/  IMAD.U32 R106, R21, 0x10000, RZ ;  /* 0x00010000156a7824 */ /* 0x000fe200078e00ff */
[----:B------:R-:W-:Y:S01]  /*220b0*/  SHF.L.U32 R151, R7, 0x10, RZ ;  /* 0x0000001007977819 */ /* 0x000fe200000006ff */
[----:B------:R-:W-:-:S02]  /*220c0*/  IMAD.U32 R155, R8, 0x10000, RZ ;  /* 0x00010000089b7824 */ /* 0x000fc400078e00ff */
[----:B------:R-:W-:Y:S01]  /*220d0*/  FMUL.FTZ R148, R146, R153 ;  /* 0x0000009992947220 */ /* 0x000fe20000410000 */
[----:B------:R-:W-:Y:S01]  /*220e0*/  FFMA.FTZ R104, R104, R107, R145 ;  /* 0x0000006b68687223 */ /* 0x000fe20000010091 */
[--C-:B------:R-:W-:Y:S01]  /*220f0*/  FADD.FTZ R153, R69, -R147.reuse ;  /* 0x8000009345997221 */ /* 0x100fe20000010000 */
[----:B------:R-:W-:Y:S01]  /*22100*/  FADD.FTZ R107, R68, -R147 ;  /* 0x80000093446b7221 */ /* 0x000fe20000010000 */
[----:B------:R-:W-:Y:S01]  /*22110*/  FFMA.FTZ R105, R105, R106, R144 ;  /* 0x0000006a69697223 */ /* 0x000fe20000010090 */
[----:B------:R-:W-:Y:S01]  /*22120*/  FFMA.FTZ R148, R148, R155, R151 ;  /* 0x0000009b94947223 */ /* 0x000fe20000010097 */
[----:B------:R-:W-:Y:S01]  /*22130*/  SHF.L.U32 R150, R111, 0x10, RZ ;  /* 0x000000106f967819 */ /* 0x000fe200000006ff */
[----:B------:R-:W-:Y:S01]  /*22140*/  IMAD.U32 R144, R110, 0x10000, RZ ;  /* 0x000100006e907824 */ /* 0x000fe200078e00ff */
[----:B------:R-:W-:Y:S01]  /*22150*/  SHF.L.U32 R151, R26, 0x10, RZ ;  /* 0x000000101a977819 */ /* 0x000fe200000006ff */
[----:B------:R-:W-:Y:S01]  /*22160*/  FMUL.FTZ R153, R146, R153 ;  /* 0x0000009992997220 */ /* 0x000fe20000410000 */
[----:B------:R-:W-:-:S02]  /*22170*/  IMAD.U32 R145, R22, 0x10000, RZ ;  /* 0x0001000016917824 */ /* 0x000fc400078e00ff */
[----:B------:R-:W-:Y:S01]  /*22180*/  FMUL.FTZ R106, R146, R107 ;  /* 0x0000006b926a7220 */ /* 0x000fe20000410000 */
[----:B------:R-:W-:Y:S01]  /*22190*/  FADD.FTZ R107, R70, -R147 ;  /* 0x80000093466b7221 */ /* 0x000fe20000010000 */
[----:B------:R-:W-:Y:S01]  /*221a0*/  FFMA.FTZ R153, R153, R144, R150 ;  /* 0x0000009099997223 */ /* 0x000fe20000010096 */
[----:B------:R-:W-:Y:S01]  /*221b0*/  SHF.L.U32 R150, R27, 0x10, RZ ;  /* 0x000000101b967819 */ /* 0x000fe200000006ff */
[----:B------:R-:W-:Y:S01]  /*221c0*/  FFMA.FTZ R106, R106, R145, R151 ;  /* 0x000000916a6a7223 */ /* 0x000fe20000010097 */
[----:B------:R-:W-:Y:S02]  /*221d0*/  IMAD.U32 R144, R23, 0x10000, RZ ;  /* 0x0001000017907824 */ /* 0x000fe400078e00ff */
[C---:B------:R-:W-:Y:S01]  /*221e0*/  FMUL.FTZ R107, R146.reuse, R107 ;  /* 0x0000006b926b7220 */ /* 0x040fe20000410000 */
[----:B------:R-:W-:Y:S01]  /*221f0*/  FADD.FTZ R145, R71, -R147 ;  /* 0x8000009347917221 */ /* 0x000fe20000010000 */
[----:B------:R-:W-:Y:S02]  /*22200*/  SHF.L.U32 R152, R113, 0x10, RZ ;  /* 0x0000001071987819 */ /* 0x000fe400000006ff */
[----:B------:R-:W-:Y:S01]  /*22210*/  FFMA.FTZ R154, R107, R144, R150 ;  /* 0x000000906b9a7223 */ /* 0x000fe20000010096 */
[----:B------:R-:W-:Y:S01]  /*22220*/  FMUL.FTZ R107, R146, R145 ;  /* 0x00000091926b7220 */ /* 0x000fe20000410000 */
[----:B------:R-:W-:Y:S01]  /*22230*/  IMAD.U32 R150, R112, 0x10000, RZ ;  /* 0x0001000070967824 */ /* 0x000fe200078e00ff */
[----:B------:R-:W0:Y:S01]  /*22240*/  LDC.64 R144, c[0x0][0x428] ;  /* 0x00010a00ff907b82 */ /* 0x000e220000000a00 */
[----:B------:R-:W-:-:S02]  /*22250*/  F2FP.BF16.F32.PACK_AB R106, R153, R106 ;  /* 0x0000006a996a723e */ /* 0x000fc400000010ff */
[----:B------:R-:W-:Y:S01]  /*22260*/  FFMA.FTZ R155, R107, R150, R152 ;  /* 0x000000966b9b7223 */ /* 0x000fe20000010098 */
[----:B------:R-:W-:Y:S01]  /*22270*/  FADD.FTZ R107, R65, -R147 ;  /* 0x80000093416b7221 */ /* 0x000fe20000010000 */
[----:B------:R-:W-:Y:S01]  /*22280*/  SHF.L.U32 R152, R9, 0x10, RZ ;  /* 0x0000001009987819 */ /* 0x000fe200000006ff */
[----:B------:R-:W-:Y:S01]  /*22290*/  IMAD.U32 R150, R10, 0x10000, RZ ;  /* 0x000100000a967824 */ /* 0x000fe200078e00ff */
[----:B------:R-:W-:Y:S01]  /*222a0*/  F2FP.BF16.F32.PACK_AB R105, R148, R105 ;  /* 0x000000699469723e */ /* 0x000fe200000010ff */
[----:B------:R-:W-:-:S04]  /*222b0*/  FMUL.FTZ R107, R146, R107 ;  /* 0x0000006b926b7220 */ /* 0x000fc80000410000 */
[----:B------:R-:W-:Y:S01]  /*222c0*/  FFMA.FTZ R151, R107, R150, R152 ;  /* 0x000000966b977223 */ /* 0x000fe20000010098 */
[----:B------:R-:W-:-:S04]  /*222d0*/  F2FP.BF16.F32.PACK_AB R107, R155, R154 ;  /* 0x0000009a9b6b723e */ /* 0x000fc800000010ff */
[----:B------:R-:W-:Y:S01]  /*222e0*/  F2FP.BF16.F32.PACK_AB R104, R151, R104 ;  /* 0x000000689768723e */ /* 0x000fe200000010ff */
[----:B0-----:R-:W-:-:S04]  /*222f0*/  IMAD.WIDE.U32 R144, R149, 0x10, R144 ;  /* 0x0000001095907825 */ /* 0x001fc800078e0090 */
[----:B------:R-:W-:Y:S01]  /*22300*/  VIADD R149, R149, 0x80 ;  /* 0x0000008095957836 */ /* 0x000fe20000000000 */
[----:B------:R0:W-:Y:S06]  /*22310*/  STG.E.128 desc[UR12][R144.64], R104 ;  /* 0x0000006890007986 */ /* 0x0001ec000c101d0c */
.L_x_11516:
[----:B------:R-:W-:Y:S05]  /*22320*/  BSYNC.RECONVERGENT B0 ;  /* 0x0000000000007941 */ /* 0x000fea0003800200 */
.L_x_11515:
[----:B------:R-:W-:Y:S01]  /*22330*/  ISETP.NE.AND P0, PT, R143, RZ, PT ;  /* 0x000000ff8f00720c */ /* 0x000fe20003f05270 */
[----:B------:R-:W-:-:S12]  /*22340*/  BSSY.RECONVERGENT B0, `(.L_x_11517) ;  /* 0x0000032000007945 */ /* 0x000fd80003800200 */
[----:B------:R-:W-:Y:S05]  /*22350*/  @!P0 BRA `(.L_x_11518) ;  /* 0x0000000000c08947 */ /* 0x000fea0003800000 */
[--C-:B01----:R-:W-:Y:S01]  /*22360*/  FADD.FTZ R105, R72, -R147.reuse ;  /* 0x8000009348697221 */ /* 0x103fe20000010000 */
[--C-:B------:R-:W-:Y:S01]  /*22370*/  FADD.FTZ R145, R74, -R147.reuse ;  /* 0x800000934a917221 */ /* 0x100fe20000010000 */
[----:B------:R-:W-:Y:S01]  /*22380*/  SHF.L.U32 R107, R28, 0x10, RZ ;  /* 0x000000101c6b7819 */ /* 0x000fe200000006ff */
[----:B------:R-:W-:Y:S01]  /*22390*/  FADD.FTZ R151, R75, -R147 ;  /* 0x800000934b977221 */ /* 0x000fe20000010000 */
[----:B------:R-:W-:Y:S02]  /*223a0*/  IMAD.U32 R143, R32, 0x10000, RZ ;  /* 0x00010000208f7824 */ /* 0x000fe400078e00ff */
[C---:B------:R-:W-:Y:S01]  /*223b0*/  FMUL.FTZ R104, R146.reuse, R105 ;  /* 0x0000006992687220 */ /* 0x040fe20000410000 */
[----:B------:R-:W-:Y:S01]  /*223c0*/  SHF.L.U32 R106, R29, 0x10, RZ ;  /* 0x000000101d6a7819 */ /* 0x000fe200000006ff */
[----:B------:R-:W-:Y:S02]  /*223d0*/  IMAD.U32 R144, R33, 0x10000, RZ ;  /* 0x0001000021907824 */ /* 0x000fe400078e00ff */
[C---:B------:R-:W-:Y:S01]  /*223e0*/  FMUL.FTZ R105, R146.reuse, R145 ;  /* 0x0000009192697220 */ /* 0x040fe20000410000 */
[----:B------:R-:W-:Y:S01]  /*223f0*/  FMUL.FTZ R148, R146, R151 ;  /* 0x0000009792947220 */ /* 0x000fe20000410000 */
[----:B------:R-:W-:Y:S01]  /*22400*/  FFMA.FTZ R104, R104, R107, R143 ;  /* 0x0000006b68687223 */ /* 0x000fe2000001008f */
[--C-:B------:R-:W-:Y:S01]  /*22410*/  FADD.FTZ R151, R77, -R147.reuse ;  /* 0x800000934d977221 */ /* 0x100fe20000010000 */
[----:B------:R-:W-:Y:S01]  /*22420*/  FADD.FTZ R107, R76, -R147 ;  /* 0x800000934c6b7221 */ /* 0x000fe20000010000 */
[----:B------:R-:W-:Y:S01]  /*22430*/  FFMA.FTZ R105, R105, R106, R144 ;  /* 0x0000006a69697223 */ /* 0x000fe20000010090 */
[----:B------:R-:W-:Y:S01]  /*22440*/  SHF.L.U32 R153, R116, 0x10, RZ ;  /* 0x0000001074997819 */ /* 0x000fe200000006ff */
[----:B------:R-:W-:Y:S01]  /*22450*/  IMAD.U32 R145, R117, 0x10000, RZ ;  /* 0x0001000075917824 */ /* 0x000fe200078e00ff */
[----:B------:R-:W-:Y:S01]  /*22460*/  SHF.L.U32 R144, R118, 0x10, RZ ;  /* 0x0000001076907819 */ /* 0x000fe200000006ff */
[----:B------:R-:W-:-:S02]  /*22470*/  IMAD.U32 R150, R119, 0x10000, RZ ;  /* 0x0001000077967824 */ /* 0x000fc400078e00ff */
[C---:B------:R-:W-:Y:S01]  /*22480*/  FMUL.FTZ R151, R146.reuse, R151 ;  /* 0x0000009792977220 */ /* 0x040fe20000410000 */
[----:B------:R-:W-:Y:S01]  /*22490*/  FMUL.FTZ R106, R146, R107 ;  /* 0x0000006b926a7220 */ /* 0x000fe20000410000 */
[----:B------:R-:W-:Y:S01]  /*224a0*/  FADD.FTZ R107, R78, -R147 ;  /* 0x800000934e6b7221 */ /* 0x000fe20000010000 */
[----:B------:R-:W-:Y:S01]  /*224b0*/  FFMA.FTZ R148, R148, R153, R145 ;  /* 0x0000009994947223 */ /* 0x000fe20000010091 */
[----:B------:R-:W-:Y:S01]  /*224c0*/  FFMA.FTZ R151, R151, R144, R150 ;  /* 0x0000009097977223 */ /* 0x000fe20000010096 */
[----:B------:R-:W-:Y:S01]  /*224d0*/  SHF.L.U32 R143, R30, 0x10, RZ ;  /* 0x000000101e8f7819 */ /* 0x000fe200000006ff */
[----:B------:R-:W-:Y:S01]  /*224e0*/  IMAD.U32 R145, R34, 0x10000, RZ ;  /* 0x0001000022917824 */ /* 0x000fe200078e00ff */
[----:B------:R-:W-:Y:S01]  /*224f0*/  SHF.L.U32 R144, R31, 0x10, RZ ;  /* 0x000000101f907819 */ /* 0x000fe200000006ff */
[----:B------:R-:W-:Y:S02]  /*22500*/  IMAD.U32 R150, R35, 0x10000, RZ ;  /* 0x0001000023967824 */ /* 0x000fe400078e00ff */
[----:B------:R-:W-:Y:S01]  /*22510*/  FMUL.FTZ R107, R146, R107 ;  /* 0x0000006b926b7220 */ /* 0x000fe20000410000 */
[----:B------:R-:W-:Y:S01]  /*22520*/  FFMA.FTZ R106, R106, R143, R145 ;  /* 0x0000008f6a6a7223 */ /* 0x000fe20000010091 */
[----:B------:R-:W-:Y:S01]  /*22530*/  FADD.FTZ R143, R79, -R147 ;  /* 0x800000934f8f7221 */ /* 0x000fe20000010000 */
[----:B------:R-:W-:-:S02]  /*22540*/  IMAD.U32 R152, R121, 0x10000, RZ ;  /* 0x0001000079987824 */ /* 0x000fc400078e00ff */
[----:B------:R-:W-:Y:S01]  /*22550*/  FFMA.FTZ R153, R107, R144, R150 ;  /* 0x000000906b997223 */ /* 0x000fe20000010096 */
[----:B------:R-:W-:Y:S01]  /*22560*/  SHF.L.U32 R150, R120, 0x10, RZ ;  /* 0x0000001078967819 */ /* 0x000fe200000006ff */
[----:B------:R-:W0:Y:S01]  /*22570*/  LDC.64 R144, c[0x0][0x428] ;  /* 0x00010a00ff907b82 */ /* 0x000e220000000a00 */
[----:B------:R-:W-:Y:S01]  /*22580*/  FMUL.FTZ R143, R146, R143 ;  /* 0x0000008f928f7220 */ /* 0x000fe20000410000 */
[----:B------:R-:W-:Y:S01]  /*22590*/  FADD.FTZ R107, R73, -R147 ;  /* 0x80000093496b7221 */ /* 0x000fe20000010000 */
[----:B------:R-:W-:Y:S02]  /*225a0*/  F2FP.BF16.F32.PACK_AB R106, R151, R106 ;  /* 0x0000006a976a723e */ /* 0x000fe400000010ff */
[----:B------:R-:W-:Y:S01]  /*225b0*/  FFMA.FTZ R154, R143, R150, R152 ;  /* 0x000000968f9a7223 */ /* 0x000fe20000010098 */
[----:B------:R-:W-:Y:S01]  /*225c0*/  SHF.L.U32 R150, R114, 0x10, RZ ;  /* 0x0000001072967819 */ /* 0x000fe200000006ff */
[----:B------:R-:W-:Y:S01]  /*225d0*/  FMUL.FTZ R107, R146, R107 ;  /* 0x0000006b926b7220 */ /* 0x000fe20000410000 */
[----:B------:R-:W-:Y:S01]  /*225e0*/  IMAD.U32 R152, R115, 0x10000, RZ ;  /* 0x0001000073987824 */ /* 0x000fe200078e00ff */
[----:B------:R-:W-:-:S03]  /*225f0*/  F2FP.BF16.F32.PACK_AB R105, R148, R105 ;  /* 0x000000699469723e */ /* 0x000fc600000010ff */
[----:B------:R-:W-:Y:S01]  /*22600*/  FFMA.FTZ R143, R107, R150, R152 ;  /* 0x000000966b8f7223 */ /* 0x000fe20000010098 */
[----:B------:R-:W-:-:S04]  /*22610*/  F2FP.BF16.F32.PACK_AB R107, R154, R153 ;  /* 0x000000999a6b723e */ /* 0x000fc800000010ff */
[----:B------:R-:W-:Y:S01]  /*22620*/  F2FP.BF16.F32.PACK_AB R104, R143, R104 ;  /* 0x000000688f68723e */ /* 0x000fe200000010ff */
[C---:B0-----:R-:W-:Y:S01]  /*22630*/  IMAD.WIDE.U32 R144, R149.reuse, 0x10, R144 ;  /* 0x0000001095907825 */ /* 0x041fe200078e0090 */
[----:B------:R-:W-:-:S04]  /*22640*/  IADD3 R149, PT, PT, R149, 0x80, RZ ;  /* 0x0000008095957810 */ /* 0x000fc80007ffe0ff */
[----:B------:R2:W-:Y:S03]  /*22650*/  STG.E.128 desc[UR12][R144.64], R104 ;  /* 0x0000006890007986 */ /* 0x0005e6000c101d0c */
.L_x_11518:
[----:B------:R-:W-:Y:S05]  /*22660*/  BSYNC.RECONVERGENT B0 ;  /* 0x0000000000007941 */ /* 0x000fea0003800200 */
.L_x_11517:
[----:B------:R-:W-:Y:S04]  /*22670*/  BSSY.RECONVERGENT B0, `(.L_x_11519) ;  /* 0x0000032000007945 */ /* 0x000fe80003800200 */
[----:B------:R-:W-:Y:S05]  /*22680*/  @!P1 BRA `(.L_x_11520) ;  /* 0x0000000000c09947 */ /* 0x000fea0003800000 */
[--C-:B012---:R-:W-:Y:S01]  /*22690*/  FADD.FTZ R105, R80, -R147.reuse ;  /* 0x8000009350697221 */ /* 0x107fe20000010000 */
[----:B------:R-:W-:Y:S01]  /*226a0*/  SHF.L.U32 R143, R40, 0x10, RZ ;  /* 0x00000010288f7819 */ /* 0x000fe200000006ff */
[--C-:B------:R-:W-:Y:S01]  /*226b0*/  FADD.FTZ R145, R82, -R147.reuse ;  /* 0x8000009352917221 */ /* 0x100fe20000010000 */
        /* <DEDUP_REMOVED lines=10> */
[----:B------:R-:W-:Y:S01]  /*22760*/  SHF.L.U32 R145, R125, 0x10, RZ ;  /* 0x000000107d917819 */ /* 0x000fe200000006ff */
[----:B------:R-:W-:Y:S01]  /*22770*/  FFMA.FTZ R105, R105, R106, R144 ;  /* 0x0000006a69697223 */ /* 0x000fe20000010090 */
[----:B------:R-:W-:Y:S01]  /*22780*/  SHF.L.U32 R150, R127, 0x10, RZ ;  /* 0x000000107f967819 */ /* 0x000fe200000006ff */
[----:B------:R-:W-:-:S02]  /*22790*/  IMAD.U32 R153, R124, 0x10000, RZ ;  /* 0x000100007c997824 */ /* 0x000fc400078e00ff */
[----:B------:R-:W-:Y:S01]  /*227a0*/  FMUL.FTZ R151, R146, R151 ;  /* 0x0000009792977220 */ /* 0x000fe20000410000 */
[----:B------:R-:W-:Y:S02]  /*227b0*/  IMAD.U32 R144, R126, 0x10000, RZ ;  /* 0x000100007e907824 */ /* 0x000fe400078e00ff */
[----:B------:R-:W-:Y:S01]  /*227c0*/  FMUL.FTZ R106, R146, R107 ;  /* 0x0000006b926a7220 */ /* 0x000fe20000410000 */
[----:B------:R-:W-:Y:S01]  /*227d0*/  FADD.FTZ R107, R86, -R147 ;  /* 0x80000093566b7221 */ /* 0x000fe20000010000 */
[----:B------:R-:W-:Y:S01]  /*227e0*/  FFMA.FTZ R148, R148, R153, R145 ;  /* 0x0000009994947223 */ /* 0x000fe20000010091 */
[----:B------:R-:W-:Y:S01]  /*227f0*/  FFMA.FTZ R151, R151, R144, R150 ;  /* 0x0000009097977223 */ /* 0x000fe20000010096 */
[----:B------:R-:W-:Y:S01]  /*22800*/  SHF.L.U32 R145, R42, 0x10, RZ ;  /* 0x000000102a917819 */ /* 0x000fe200000006ff */
[----:B------:R-:W-:Y:S01]  /*22810*/  IMAD.U32 R144, R39, 0x10000, RZ ;  /* 0x0001000027907824 */ /* 0x000fe200078e00ff */
[----:B------:R-:W-:Y:S01]  /*22820*/  SHF.L.U32 R150, R43, 0x10, RZ ;  /* 0x000000102b967819 */ /* 0x000fe200000006ff */
[----:B------:R-:W-:-:S02]  /*22830*/  IMAD.U32 R143, R38, 0x10000, RZ ;  /* 0x00010000268f7824 */ /* 0x000fc400078e00ff */
[----:B------:R-:W-:Y:S01]  /*22840*/  FMUL.FTZ R107, R146, R107 ;  /* 0x0000006b926b7220 */ /* 0x000fe20000410000 */
[----:B------:R-:W-:Y:S01]  /*22850*/  SHF.L.U32 R152, R129, 0x10, RZ ;  /* 0x0000001081987819 */ /* 0x000fe200000006ff */
[----:B------:R-:W-:Y:S02]  /*22860*/  FFMA.FTZ R106, R106, R143, R145 ;  /* 0x0000008f6a6a7223 */ /* 0x000fe40000010091 */
[----:B------:R-:W-:Y:S01]  /*22870*/  FFMA.FTZ R153, R107, R144, R150 ;  /* 0x000000906b997223 */ /* 0x000fe20000010096 */
[--C-:B------:R-:W-:Y:S01]  /*22880*/  FADD.FTZ R143, R87, -R147.reuse ;  /* 0x80000093578f7221 */ /* 0x100fe20000010000 */
[----:B------:R-:W0:Y:S01]  /*22890*/  LDC.64 R144, c[0x0][0x428] ;  /* 0x00010a00ff907b82 */ /* 0x000e220000000a00 */
[----:B------:R-:W-:Y:S02]  /*228a0*/  IMAD.U32 R150, R128, 0x10000, RZ ;  /* 0x0001000080967824 */ /* 0x000fe400078e00ff */
[----:B------:R-:W-:Y:S01]  /*228b0*/  FADD.FTZ R107, R81, -R147 ;  /* 0x80000093516b7221 */ /* 0x000fe20000010000 */
[----:B------:R-:W-:Y:S01]  /*228c0*/  FMUL.FTZ R143, R146, R143 ;  /* 0x0000008f928f7220 */ /* 0x000fe20000410000 */
[----:B------:R-:W-:-:S02]  /*228d0*/  F2FP.BF16.F32.PACK_AB R106, R151, R106 ;  /* 0x0000006a976a723e */ /* 0x000fc400000010ff */
[----:B------:R-:W-:Y:S01]  /*228e0*/  FMUL.FTZ R107, R146, R107 ;  /* 0x0000006b926b7220 */ /* 0x000fe20000410000 */
[----:B------:R-:W-:Y:S01]  /*228f0*/  FFMA.FTZ R154, R143, R150, R152 ;  /* 0x000000968f9a7223 */ /* 0x000fe20000010098 */
[----:B------:R-:W-:Y:S01]  /*22900*/  SHF.L.U32 R152, R123, 0x10, RZ ;  /* 0x000000107b987819 */ /* 0x000fe200000006ff */
[----:B------:R-:W-:Y:S01]  /*22910*/  IMAD.U32 R150, R122, 0x10000, RZ ;  /* 0x000100007a967824 */ /* 0x000fe200078e00ff */
[----:B------:R-:W-:-:S03]  /*22920*/  F2FP.BF16.F32.PACK_AB R105, R148, R105 ;  /* 0x000000699469723e */ /* 0x000fc600000010ff */
[----:B------:R-:W-:Y:S01]  /*22930*/  FFMA.FTZ R143, R107, R150, R152 ;  /* 0x000000966b8f7223 */ /* 0x000fe20000010098 */
[----:B------:R-:W-:-:S04]  /*22940*/  F2FP.BF16.F32.PACK_AB R107, R154, R153 ;  /* 0x000000999a6b723e */ /* 0x000fc800000010ff */
[----:B------:R-:W-:Y:S01]  /*22950*/  F2FP.BF16.F32.PACK_AB R104, R143, R104 ;  /* 0x000000688f68723e */ /* 0x000fe200000010ff */
[----:B0-----:R-:W-:-:S04]  /*22960*/  IMAD.WIDE.U32 R144, R149, 0x10, R144 ;  /* 0x0000001095907825 */ /* 0x001fc800078e0090 */
[----:B------:R-:W-:Y:S01]  /*22970*/  VIADD R149, R149, 0x80 ;  /* 0x0000008095957836 */ /* 0x000fe20000000000 */
[----:B------:R3:W-:Y:S06]  /*22980*/  STG.E.128 desc[UR12][R144.64], R104 ;  /* 0x0000006890007986 */ /* 0x0007ec000c101d0c */
.L_x_11520:
[----:B------:R-:W-:Y:S05]  /*22990*/  BSYNC.RECONVERGENT B0 ;  /* 0x0000000000007941 */ /* 0x000fea0003800200 */
.L_x_11519:
[----:B------:R-:W-:Y:S04]  /*229a0*/  BSSY.RECONVERGENT B0, `(.L_x_11521) ;  /* 0x0000032000007945 */ /* 0x000fe80003800200 */
[----:B------:R-:W-:Y:S05]  /*229b0*/  @!P2 BRA `(.L_x_11522) ;  /* 0x0000000000c0a947 */ /* 0x000fea0003800000 */
[--C-:B0123--:R-:W-:Y:S01]  /*229c0*/  FADD.FTZ R105, R88, -R147.reuse ;  /* 0x8000009358697221 */ /* 0x10ffe20000010000 */
        /* <DEDUP_REMOVED lines=47> */
.L_x_11522:
[----:B------:R-:W-:Y:S05]  /*22cc0*/  BSYNC.RECONVERGENT B0 ;  /* 0x0000000000007941 */ /* 0x000fea0003800200 */
.L_x_11521:
[----:B------:R-:W-:Y:S04]  /*22cd0*/  BSSY.RECONVERGENT B0, `(.L_x_11514) ;  /* 0x0000037000007945 */ /* 0x000fe80003800200 */
[----:B------:R-:W-:Y:S05]  /*22ce0*/  @!P3 BRA `(.L_x_11523) ;  /* 0x0000000000d4b947 */ /* 0x000fea0003800000 */
[--C-:B01234-:R-:W-:Y:S01]  /*22cf0*/  FADD.FTZ R105, R96, -R147.reuse ;  /* 0x8000009360697221 */ /* 0x11ffe20000010000 */
[----:B------:R-:W-:Y:S01]  /*22d00*/  SHF.L.U32 R106, R56, 0x10, RZ ;  /* 0x00000010386a7819 */ /* 0x000fe200000006ff */
[----:B------:R-:W-:Y:S02]  /*22d10*/  IMAD.U32 R104, R52, 0x10000, RZ ;  /* 0x0001000034687824 */ /* 0x000fe400078e00ff */
[--C-:B------:R-:W-:Y:S01]  /*22d20*/  FADD.FTZ R107, R98, -R147.reuse ;  /* 0x80000093626b7221 */ /* 0x100fe20000010000 */
[C---:B------:R-:W-:Y:S01]  /*22d30*/  FMUL.FTZ R105, R146.reuse, R105 ;  /* 0x0000006992697220 */ /* 0x040fe20000410000 */
[----:B------:R-:W-:Y:S01]  /*22d40*/  SHF.L.U32 R144, R57, 0x10, RZ ;  /* 0x0000001039907819 */ /* 0x000fe200000006ff */
[----:B------:R-:W-:Y:S02]  /*22d50*/  IMAD.U32 R148, R53, 0x10000, RZ ;  /* 0x0001000035947824 */ /* 0x000fe400078e00ff */
[----:B------:R-:W-:Y:S01]  /*22d60*/  FMUL.FTZ R107, R146, R107 ;  /* 0x0000006b926b7220 */ /* 0x000fe20000410000 */
[----:B------:R-:W-:Y:S01]  /*22d70*/  FFMA.FTZ R143, R105, R104, R106 ;  /* 0x00000068698f7223 */ /* 0x000fe2000001006a */
[----:B------:R-:W-:Y:S01]  /*22d80*/  PRMT R104, R53, 0x7632, R104 ;  /* 0x0000763235687816 */ /* 0x000fe20000000068 */
[--C-:B------:R-:W-:Y:S01]  /*22d90*/  FADD.FTZ R105, R99, -R147.reuse ;  /* 0x8000009363697221 */ /* 0x100fe20000010000 */
[----:B------:R-:W-:Y:S01]  /*22da0*/  PRMT R106, R57, 0x7632, R106 ;  /* 0x00007632396a7816 */ /* 0x000fe2000000006a */
[--C-:B------:R-:W-:Y:S01]  /*22db0*/  FFMA.FTZ R148, R107, R148, R144.reuse ;  /* 0x000000946b947223 */ /* 0x100fe20000010090 */
[----:B------:R-:W-:Y:S01]  /*22dc0*/  PRMT R144, R54, 0x7632, R144 ;  /* 0x0000763236907816 */ /* 0x000fe20000000090 */
[----:B------:R-:W-:Y:S01]  /*22dd0*/  FADD.FTZ R107, R101, -R147 ;  /* 0x80000093656b7221 */ /* 0x000fe20000010000 */
[----:B------:R-:W-:Y:S01]  /*22de0*/  PRMT R150, R58, 0x7632, R150 ;  /* 0x000076323a967816 */ /* 0x000fe20000000096 */
        /* <DEDUP_REMOVED lines=8> */
[----:B------:R-:W-:Y:S02]  /*22e70*/  IMAD.U32 R104, R54, 0x10000, RZ ;  /* 0x0001000036687824 */ /* 0x000fe400078e00ff */
[--C-:B------:R-:W-:Y:S01]  /*22e80*/  FFMA.FTZ R106, R107, R144, R150.reuse ;  /* 0x000000906b6a7223 */ /* 0x100fe20000010096 */
[----:B------:R-:W-:Y:S01]  /*22e90*/  SHF.L.U32 R144, R58, 0x10, RZ ;  /* 0x000000103a907819 */ /* 0x000fe200000006ff */
[----:B------:R-:W-:Y:S01]  /*22ea0*/  FMUL.FTZ R105, R146, R105 ;  /* 0x0000006992697220 */ /* 0x000fe20000410000 */
[----:B------:R-:W-:Y:S01]  /*22eb0*/  PRMT R150, R55, 0x7632, R150 ;  /* 0x0000763237967816 */ /* 0x000fe20000000096 */
[----:B------:R-:W-:Y:S01]  /*22ec0*/  FADD.FTZ R107, R103, -R147 ;  /* 0x80000093676b7221 */ /* 0x000fe20000010000 */
[----:B------:R-:W-:Y:S01]  /*22ed0*/  PRMT R152, R59, 0x7632, R152 ;  /* 0x000076323b987816 */ /* 0x000fe20000000098 */
[----:B------:R-:W-:Y:S01]  /*22ee0*/  FFMA.FTZ R153, R105, R104, R144 ;  /* 0x0000006869997223 */ /* 0x000fe20000010090 */
[----:B------:R-:W-:Y:S01]  /*22ef0*/  IMAD.U32 R144, R55, 0x10000, RZ ;  /* 0x0001000037907824 */ /* 0x000fe200078e00ff */
[----:B------:R-:W0:Y:S01]  /*22f00*/  LDC.64 R104, c[0x0][0x428] ;  /* 0x00010a00ff687b82 */ /* 0x000e220000000a00 */
[----:B------:R-:W-:Y:S01]  /*22f10*/  SHF.L.U32 R152, R152, 0x10, RZ ;  /* 0x0000001098987819 */ /* 0x000fe200000006ff */
[----:B------:R-:W-:-:S02]  /*22f20*/  IMAD.U32 R150, R150, 0x10000, RZ ;  /* 0x0001000096967824 */ /* 0x000fc400078e00ff */
[----:B------:R-:W-:Y:S01]  /*22f30*/  FMUL.FTZ R107, R146, R107 ;  /* 0x0000006b926b7220 */ /* 0x000fe20000410000 */
[----:B------:R-:W-:-:S03]  /*22f40*/  F2FP.BF16.F32.PACK_AB R106, R106, R153 ;  /* 0x000000996a6a723e */ /* 0x000fc600000010ff */
[----:B------:R-:W-:Y:S01]  /*22f50*/  FFMA.FTZ R152, R107, R150, R152 ;  /* 0x000000966b987223 */ /* 0x000fe20000010098 */
[--C-:B------:R-:W-:Y:S01]  /*22f60*/  FADD.FTZ R107, R102, -R147.reuse ;  /* 0x80000093666b7221 */ /* 0x100fe20000010000 */
[----:B------:R-:W-:Y:S01]  /*22f70*/  SHF.L.U32 R150, R59, 0x10, RZ ;  /* 0x000000103b967819 */ /* 0x000fe200000006ff */
[----:B------:R-:W-:Y:S02]  /*22f80*/  FADD.FTZ R147, R97, -R147 ;  /* 0x8000009361937221 */ /* 0x000fe40000010000 */
[C---:B------:R-:W-:Y:S02]  /*22f90*/  FMUL.FTZ R107, R146.reuse, R107 ;  /* 0x0000006b926b7220 */ /* 0x040fe40000410000 */
[----:B------:R-:W-:Y:S01]  /*22fa0*/  FMUL.FTZ R147, R146, R147 ;  /* 0x0000009392937220 */ /* 0x000fe20000410000 */
[----:B------:R-:W-:Y:S01]  /*22fb0*/  SHF.L.U32 R146, R139, 0x10, RZ ;  /* 0x000000108b927819 */ /* 0x000fe200000006ff */
[----:B------:R-:W-:Y:S01]  /*22fc0*/  FFMA.FTZ R107, R107, R144, R150 ;  /* 0x000000906b6b7223 */ /* 0x000fe20000010096 */
[----:B------:R-:W-:-:S04]  /*22fd0*/  IMAD.U32 R144, R138, 0x10000, RZ ;  /* 0x000100008a907824 */ /* 0x000fc800078e00ff */
[----:B------:R-:W-:Y:S01]  /*22fe0*/  FFMA.FTZ R146, R147, R144, R146 ;  /* 0x0000009093927223 */ /* 0x000fe20000010092 */
[----:B------:R-:W-:Y:S01]  /*22ff0*/  F2FP.BF16.F32.PACK_AB R107, R152, R107 ;  /* 0x0000006b986b723e */ /* 0x000fe200000010ff */
[----:B0-----:R-:W-:Y:S01]  /*23000*/  IMAD.WIDE.U32 R144, R149, 0x10, R104 ;  /* 0x0000001095907825 */ /* 0x001fe200078e0068 */
[----:B------:R-:W-:Y:S02]  /*23010*/  F2FP.BF16.F32.PACK_AB R105, R151, R148 ;  /* 0x000000949769723e */ /* 0x000fe400000010ff */
[----:B------:R-:W-:-:S05]  /*23020*/  F2FP.BF16.F32.PACK_AB R104, R146, R143 ;  /* 0x0000008f9268723e */ /* 0x000fca00000010ff */
[----:B------:R0:W-:Y:S02]  /*23030*/  STG.E.128 desc[UR12][R144.64], R104 ;  /* 0x0000006890007986 */ /* 0x0001e4000c101d0c */
.L_x_11523:
[----:B------:R-:W-:Y:S05]  /*23040*/  BSYNC.RECONVERGENT B0 ;  /* 0x0000000000007941 */ /* 0x000fea0003800200 */
.L_x_11514:
[----:B------:R-:W-:Y:S02]  /*23050*/  UIADD3 UR23, UPT, UPT, UR23, UR20, URZ ;  /* 0x0000001417177290 */ /* 0x000fe4000fffe0ff */
[----:B------:R-:W-:Y:S02]  /*23060*/  UPLOP3.LUT UP1, UPT, UPT, UPT, UP1, 0x40, 0x4 ;  /* 0x000000000004789c */ /* 0x000fe40003f2e810 */
[----:B------:R-:W-:-:S09]  /*23070*/  UISETP.GE.AND UP0, UPT, UR23, UR21, UPT ;  /* 0x000000151700728c */ /* 0x000fd2000bf06270 */
[----:B------:R-:W-:Y:S05]  /*23080*/  BRA.U !UP0, `(.L_x_11524) ;  /* 0xfffffddd08dc7547 */ /* 0x000fea000b83ffff */
[----:B------:R-:W-:Y:S05]  /*23090*/  EXIT ;  /* 0x000000000000794d */ /* 0x000fea0003800000 */
.L_x_11525:
        /* <DEDUP_REMOVED lines=14> */
.L_x_34038:


//--------------------- .text._ZN10layer_norm13ln_fwd_kernelINS_13Kernel_traitsI13__nv_bfloat16S2_fS2_fjLj5120ELj1ELj1ELj4ELj16ENS_18Kernel_traits_baseILj5120ES2_S2_fS2_fjLj128EEEEELb1ELb0ELb1ELb1EEEvNS_9FwdParamsE --------------------------
	.section	.text._ZN10layer_norm13ln_fwd_kernelINS_13Kernel_traitsI13__nv_bfloat16S2_fS2_fjLj5120ELj1ELj1ELj4ELj16ENS_18Kernel_traits_baseILj5120ES2_S2_fS2_fjLj128EEEEELb1ELb0ELb1ELb1EEEvNS_9FwdParamsE,"ax",@progbits
	.align	128
        .global         _ZN10layer_norm13ln_fwd_kernelINS_13Kernel_traitsI13__nv_bfloat16S2_fS2_fjLj5120ELj1ELj1ELj4ELj16ENS_18Kernel_traits_baseILj5120ES2_S2_fS2_fjLj128EEEEELb1ELb0ELb1ELb1EEEvNS_9FwdParamsE
        .type           _ZN10layer_norm13ln_fwd_kernelINS_13Kernel_traitsI13__nv_bfloat16S2_fS2_fjLj5120ELj1ELj1ELj4ELj16ENS_18Kernel_traits_baseILj5120ES2_S2_fS2_fjLj128EEEEELb1ELb0ELb1ELb1EEEvNS_9FwdParamsE,@function
        .size           _ZN10layer_norm13ln_fwd_kernelINS_13Kernel_traitsI13__nv_bfloat16S2_fS2_fjLj5120ELj1ELj1ELj4ELj16ENS_18Kernel_traits_baseILj5120ES2_S2_fS2_fjLj128EEEEELb1ELb0ELb1ELb1EEEvNS_9FwdParamsE,(.L_x_34039 - _ZN10layer_norm13ln_fwd_kernelINS_13Kernel_traitsI13__nv_bfloat16S2_fS2_fjLj5120ELj1ELj1ELj4ELj16ENS_18Kernel_traits_baseILj5120ES2_S2_fS2_fjLj128EEEEELb1ELb0ELb1ELb1EEEvNS_9FwdParamsE)
        .other          _ZN10layer_norm13ln_fwd_kernelINS_13Kernel_traitsI13__nv_bfloat16S2_fS2_fjLj5120ELj1ELj1ELj4ELj16ENS_18Kernel_traits_baseILj5120ES2_S2_fS2_fjLj128EEEEELb1ELb0ELb1ELb1EEEvNS_9FwdParamsE,@"STO_CUDA_ENTRY STV_DEFAULT"
_ZN10layer_norm13ln_fwd_kernelINS_13Kernel_traitsI13__nv_bfloat16S2_fS2_fjLj5120ELj1ELj1ELj4ELj16ENS_18Kernel_traits_baseILj5120ES2_S2_fS2_fjLj128EEEEELb1ELb0ELb1ELb1EEEvNS_9FwdParamsE:
.text._ZN10layer_norm13ln_fwd_kernelINS_13Kernel_traitsI13__nv_bfloat16S2_fS2_fjLj5120ELj1ELj1ELj4ELj16ENS_18Kernel_traits_baseILj5120ES2_S2_fS2_fjLj128EEEEELb1ELb0ELb1ELb1EEEvNS_9FwdParamsE:
        /* <DEDUP_REMOVED lines=57> */
[----:B------:R-:W-:Y:S01]  /*0390*/  @!P0 CS2R R60, SRZ ;  /* 0x00000000003c8805 */ /* 0x000fe2000001ff00 */
[----:B------:R-:W-:Y:S02]  /*03a0*/  HFMA2 R17, -RZ, RZ, 0, 0 ;  /* 0x00000000ff117431 */ /* 0x000fe400000001ff */
[----:B------:R-:W-:Y:S01]  /*03b0*/  IMAD.HI.U32 R0, R131, -0x2daee0ad, RZ ;  /* 0xd2511f5383007827 */ /* 0x000fe200078e00ff */
[----:B------:R-:W-:Y:S01]  /*03c0*/  UIADD3 UR26, UPT, UPT, UR12, -0x61c88647, URZ ;  /* 0x9e3779b90c1a7890 */ /* 0x000fe2000fffe0ff */
[----:B------:R-:W-:Y:S01]  /*03d0*/  LOP3.LUT R133, R133, 0x3, RZ, 0xc0, !PT ;  /* 0x0000000385857812 */ /* 0x000fe200078ec0ff */
[----:B------:R-:W-:Y:S01]  /*03e0*/  UIADD3 UR27, UPT, UPT, UR13, -0x4498517b, URZ ;  /* 0xbb67ae850d1b7890 */ /* 0x000fe2000fffe0ff */
[----:B------:R-:W-:Y:S01]  /*03f0*/  IMAD R7, R131, -0x2daee0ad, RZ ;  /* 0xd2511f5383077824 */ /* 0x000fe200078e02ff */
[----:B------:R-:W-:Y:S01]  /*0400*/  LOP3.LUT R0, R0, UR13, RZ, 0x3c, !PT ;  /* 0x0000000d00007c12 */ /* 0x000fe2000f8e3cff */
[----:B------:R-:W-:Y:S01]  /*0410*/  UIADD3 UR28, UPT, UPT, UR12, 0x3c6ef372, URZ ;  /* 0x3c6ef3720c1c7890 */ /* 0x000fe2000fffe0ff */
[----:B------:R-:W-:Y:S01]  /*0420*/  PRMT R16, R95, 0x7632, R16 ;  /* 0x000076325f107816 */ /* 0x000fe20000000010 */
[----:B0-----:R-:W-:Y:S01]  /*0430*/  IMAD R132, R132, UR7, R141 ;  /* 0x0000000784847c24 */ /* 0x001fe2000f8e028d */
[----:B------:R-:W-:Y:S01]  /*0440*/  UIADD3 UR4, UPT, UPT, UR13, 0x76cf5d0a, URZ ;  /* 0x76cf5d0a0d047890 */ /* 0x000fe2000fffe0ff */
[----:B------:R-:W-:Y:S01]  /*0450*/  IMAD.HI.U32 R2, R0, -0x326172a9, RZ ;  /* 0xcd9e8d5700027827 */ /* 0x000fe200078e00ff */
[----:B------:R-:W-:Y:S01]  /*0460*/  UIADD3 UR29, UPT, UPT, UR12, -0x255992d5, URZ ;  /* 0xdaa66d2b0c1d7890 */ /* 0x000fe2000fffe0ff */
[----:B------:R-:W-:Y:S01]  /*0470*/  PRMT R15, R94, 0x7632, R15 ;  /* 0x000076325e0f7816 */ /* 0x000fe2000000000f */
[----:B------:R-:W-:Y:S01]  /*0480*/  UIADD3 UR30, UPT, UPT, UR13, 0x32370b8f, URZ ;  /* 0x32370b8f0d1e7890 */ /* 0x000fe2000fffe0ff */
[C---:B------:R-:W-:Y:S01]  /*0490*/  IMAD.HI.U32 R3, R132.reuse, -0x326172a9, RZ ;  /* 0xcd9e8d5784037827 */ /* 0x040fe200078e00ff */
        /* <DEDUP_REMOVED lines=28> */
[----:B------:R-:W-:Y:S01]  /*0660*/  PRMT R117, R86, 0x7632, R117 ;  /* 0x0000763256757816 */ /* 0x000fe20000000075 */
[----:B------:R-:W-:Y:S01]  /*0670*/  IMAD.HI.U32 R3, R5, -0x326172a9, RZ ;  /* 0xcd9e8d5705037827 */ /* 0x000fe200078e00ff */
[----:B------:R-:W-:Y:S01]  /*0680*/  PRMT R115, R85, 0x7632, R115 ;  /* 0x0000763255737816 */ /* 0x000fe20000000073 */
[----:B------:R-:W-:Y:S01]  /*0690*/  UPLOP3.LUT UP1, UPT, UPT, UPT, UPT, 0x40, 0x4 ;  /* 0x000000000004789c */ /* 0x000fe20003f2e870 */
[----:B------:R-:W-:Y:S01]  /*06a0*/  PRMT R113, R84, 0x7632, R113 ;  /* 0x0000763254717816 */ /* 0x000fe20000000071 */
[----:B------:R-:W-:Y:S01]  /*06b0*/  IMAD.HI.U32 R2, R0, -0x2daee0ad, RZ ;  /* 0xd2511f5300027827 */ /* 0x000fe200078e00ff */
[----:B------:R-:W-:Y:S01]  /*06c0*/  LOP3.LUT R3, R4, UR29, R3, 0x96, !PT ;  /* 0x0000001d04037c12 */ /* 0x000fe2000f8e9603 */
[----:B------:R-:W0:Y:S01]  /*06d0*/  LDCU UR23, c[0x0][0x404] ;  /* 0x00008080ff1777ac */ /* 0x000e220008000800 */
[----:B------:R-:W-:Y:S01]  /*06e0*/  PRMT R129, R83, 0x7632, R129 ;  /* 0x0000763253817816 */ /* 0x000fe20000000081 */
[----:B------:R-:W-:Y:S01]  /*06f0*/  IMAD R5, R5, -0x326172a9, RZ ;  /* 0xcd9e8d5705057824 */ /* 0x000fe200078e02ff */
[----:B------:R-:W-:Y:S01]  /*0700*/  LOP3.LUT R2, R7, UR30, R2, 0x96, !PT ;  /* 0x0000001e07027c12 */ /* 0x000fe2000f8e9602 */
[----:B------:R-:W-:Y:S01]  /*0710*/  IMAD R7, R0, -0x2daee0ad, RZ ;  /* 0xd2511f5300077824 */ /* 0x000fe200078e02ff */
[----:B------:R-:W-:Y:S01]  /*0720*/  PRMT R127, R82, 0x7632, R127 ;  /* 0x00007632527f7816 */ /* 0x000fe2000000007f */
[----:B------:R-:W-:Y:S01]  /*0730*/  IMAD.HI.U32 R4, R3, -0x2daee0ad, RZ ;  /* 0xd2511f5303047827 */ /* 0x000fe200078e00ff */
[----:B------:R-:W-:Y:S01]  /*0740*/  PRMT R123, R81, 0x7632, R123 ;  /* 0x00007632517b7816 */ /* 0x000fe2000000007b */
[----:B------:R-:W1:Y:S01]  /*0750*/  LDCU UR22, c[0x0][0x388] ;  /* 0x00007100ff1677ac */ /* 0x000e620008000800 */
[----:B------:R-:W-:Y:S01]  /*0760*/  PRMT R121, R80, 0x7632, R121 ;  /* 0x0000763250797816 */ /* 0x000fe20000000079 */
[C---:B------:R-:W-:Y:S01]  /*0770*/  IMAD.HI.U32 R0, R2.reuse, -0x326172a9, RZ ;  /* 0xcd9e8d5702007827 */ /* 0x040fe200078e00ff */
        /* <DEDUP_REMOVED lines=11> */
[C---:B------:R-:W-:Y:S01]  /*0830*/  IMAD.HI.U32 R3, R0.reuse, -0x2daee0ad, RZ ;  /* 0xd2511f5300037827 */ /* 0x040fe200078e00ff */
[----:B------:R-:W-:Y:S01]  /*0840*/  LOP3.LUT R2, R5, UR4, R2, 0x96, !PT ;  /* 0x0000000405027c12 */ /* 0x000fe2000f8e9602 */
[----:B------:R-:W-:Y:S01]  /*0850*/  UIADD3 UR4, UPT, UPT, UR12, 0x5384540f, URZ ;  /* 0x5384540f0c047890 */ /* 0x000fe2000fffe0ff */
[----:B------:R-:W-:Y:S01]  /*0860*/  PRMT R116, R65, 0x7632, R116 ;  /* 0x0000763241747816 */ /* 0x000fe20000000074 */
[----:B------:R-:W-:Y:S01]  /*0870*/  IMAD R7, R0, -0x2daee0ad, RZ ;  /* 0xd2511f5300077824 */ /* 0x000fe200078e02ff */
[----:B------:R-:W-:Y:S01]  /*0880*/  LOP3.LUT R3, R6, UR5, R3, 0x96, !PT ;  /* 0x0000000506037c12 */ /* 0x000fe2000f8e9603 */
[----:B------:R-:W-:Y:S01]  /*0890*/  IMAD.HI.U32 R6, R2, -0x2daee0ad, RZ ;  /* 0xd2511f5302067827 */ /* 0x000fe200078e00ff */
[----:B------:R-:W-:Y:S01]  /*08a0*/  UIADD3 UR5, UPT, UPT, UR13, 0x1fd5c5a3, URZ ;  /* 0x1fd5c5a30d057890 */ /* 0x000fe2000fffe0ff */
[----:B------:R-:W-:Y:S01]  /*08b0*/  PRMT R114, R64, 0x7632, R114 ;  /* 0x0000763240727816 */ /* 0x000fe20000000072 */
[----:B------:R-:W4:Y:S01]  /*08c0*/  LDCU.64 UR20, c[0x0][0x408] ;  /* 0x00008100ff1477ac */ /* 0x000f220008000a00 */
[----:B------:R-:W-:Y:S01]  /*08d0*/  IMAD R5, R4, -0x326172a9, RZ ;  /* 0xcd9e8d5704057824 */ /* 0x000fe200078e02ff */
[----:B------:R-:W-:Y:S01]  /*08e0*/  LOP3.LUT R6, R7, UR34, R6, 0x96, !PT ;  /* 0x0000002207067c12 */ /* 0x000fe2000f8e9606 */
[----:B------:R-:W-:Y:S01]  /*08f0*/  IMAD.HI.U32 R0, R3, -0x326172a9, RZ ;  /* 0xcd9e8d5703007827 */ /* 0x000fe200078e00ff */
[----:B------:R-:W-:Y:S01]  /*0900*/  PRMT R128, R62, 0x7632, R128 ;  /* 0x000076323e807816 */ /* 0x000fe20000000080 */
[----:B------:R-:W0:Y:S01]  /*0910*/  LDCU.128 UR8, c[0x0][0x3f0] ;  /* 0x00007e00ff0877ac */ /* 0x000e220008000c00 */
[----:B------:R-:W-:Y:S01]  /*0920*/  PRMT R126, R61, 0x7632, R126 ;  /* 0x000076323d7e7816 */ /* 0x000fe2000000007e */
[----:B------:R-:W-:Y:S01]  /*0930*/  IMAD R4, R3, -0x326172a9, RZ ;  /* 0xcd9e8d5703047824 */ /* 0x000fe200078e02ff */
[----:B------:R-:W-:Y:S01]  /*0940*/  LOP3.LUT R0, R5, UR33, R0, 0x96, !PT ;  /* 0x0000002105007c12 */ /* 0x000fe2000f8e9600 */
[----:B------:R-:W-:Y:S01]  /*0950*/  IMAD R5, R2, -0x2daee0ad, RZ ;  /* 0xd2511f5302057824 */ /* 0x000fe200078e02ff */
[----:B------:R-:W-:Y:S01]  /*0960*/  PRMT R122, R60, 0x7632, R122 ;  /* 0x000076323c7a7816 */ /* 0x000fe2000000007a */
[----:B------:R-:W-:Y:S01]  /*0970*/  IMAD.HI.U32 R3, R6, -0x326172a9, RZ ;  /* 0xcd9e8d5706037827 */ /* 0x000fe200078e00ff */
[----:B------:R-:W0:Y:S03]  /*0980*/  LDCU.64 UR18, c[0x0][0x3a0] ;  /* 0x00007400ff1277ac */ /* 0x000e260008000a00 */
[----:B------:R-:W-:Y:S01]  /*0990*/  IMAD.HI.U32 R2, R0, -0x2daee0ad, RZ ;  /* 0xd2511f5300027827 */ /* 0x000fe200078e00ff */
[----:B------:R-:W-:Y:S01]  /*09a0*/  LOP3.LUT R3, R4, UR4, R3, 0x96, !PT ;  /* 0x0000000404037c12 */ /* 0x000fe2000f8e9603 */
[----:B------:R-:W-:-:S02]  /*09b0*/  UIADD3 UR4, UPT, UPT, UR12, -0xe443238, URZ ;  /* 0xf1bbcdc80c047890 */ /* 0x000fc4000fffe0ff */
[----:B------:R-:W-:Y:S01]  /*09c0*/  IMAD R7, R0, -0x2daee0ad, RZ ;  /* 0xd2511f5300077824 */ /* 0x000fe200078e02ff */
[----:B------:R-:W-:Y:S01]  /*09d0*/  LOP3.LUT R2, R5, UR5, R2, 0x96, !PT ;  /* 0x0000000505027c12 */ /* 0x000fe2000f8e9602 */
[----:B------:R-:W-:Y:S01]  /*09e0*/  UIADD3 UR5, UPT, UPT, UR13, -0x24c28bd8, URZ ;  /* 0xdb3d74280d057890 */ /* 0x000fe2000fffe0ff */
[----:B------:R-:W-:Y:S01]  /*09f0*/  IMAD.HI.U32 R4, R3, -0x2daee0ad, RZ ;  /* 0xd2511f5303047827 */ /* 0x000fe200078e00ff */
[----:B------:R-:W0:Y:S03]  /*0a00*/  LDCU.64 UR16, c[0x0][0x380] ;  /* 0x00007000ff1077ac */ /* 0x000e260008000a00 */
[----:B------:R-:W-:Y:S01]  /*0a10*/  IMAD R5, R6, -0x326172a9, RZ ;  /* 0xcd9e8d5706057824 */ /* 0x000fe200078e02ff */
[----:B------:R-:W-:Y:S01]  /*0a20*/  LOP3.LUT R20, R7, UR5, R4, 0x96, !PT ;  /* 0x0000000507147c12 */ /* 0x000fe2000f8e9604 */
[----:B------:R-:W-:Y:S01]  /*0a30*/  IMAD.HI.U32 R0, R2, -0x326172a9, RZ ;  /* 0xcd9e8d5702007827 */ /* 0x000fe200078e00ff */
[----:B------:R-:W-:Y:S01]  /*0a40*/  UIADD3 UR5, UPT, UPT, UR12, -0x700cb87f, URZ ;  /* 0x8ff347810c057890 */ /* 0x000fe2000fffe0ff */
[----:B------:R-:W-:-:S02]  /*0a50*/  PRMT R7, R74, 0x7632, R7 ;  /* 0x000076324a077816 */ /* 0x000fc40000000007 */
[----:B------:R-:W-:Y:S01]  /*0a60*/  IMAD R3, R3, -0x2daee0ad, RZ ;  /* 0xd2511f5303037824 */ /* 0x000fe200078e02ff */
[----:B------:R-:W-:Y:S01]  /*0a70*/  LOP3.LUT R134, R5, UR4, R0, 0x96, !PT ;  /* 0x0000000405867c12 */ /* 0x000fe2000f8e9600 */
[----:B------:R-:W-:Y:S01]  /*0a80*/  UIADD3 UR4, UPT, UPT, UR13, -0x695add53, URZ ;  /* 0x96a522ad0d047890 */ /* 0x000fe2000fffe0ff */
        /* <DEDUP_REMOVED lines=11> */
[----:B01234-:R-:W-:-:S07]  /*0b40*/  PRMT R3, R69, 0x7632, R3 ;  /* 0x0000763245037816 */ /* 0x01ffce0000000003 */
.L_x_11860:
[----:B------:R-:W-:-:S06]  /*0b50*/  UIMAD.WIDE UR4, UR7, 0x4, UR8 ;  /* 0x00000004070478a5 */ /* 0x000fcc000f8e0208 */
[----:B-1----:R-:W-:Y:S02]  /*0b60*/  IMAD.U32 R124, RZ, RZ, UR4 ;  /* 0x00000004ff7c7e24 */ /* 0x002fe4000f8e00ff */
[----:B------:R-:W-:-:S05]  /*0b70*/  IMAD.U32 R125, RZ, RZ, UR5 ;  /* 0x00000005ff7d7e24 */ /* 0x000fca000f8e00ff */
[----:B------:R-:W2:Y:S01]  /*0b80*/  LDG.E R124, desc[UR14][R124.64] ;  /* 0x0000000e7c7c7981 */ /* 0x000ea2000c1e1900 */
[----:B------:R-:W-:Y:S01]  /*0b90*/  UIMAD.WIDE UR4, UR7, 0x4, UR10 ;  /* 0x00000004070478a5 */ /* 0x000fe2000f8e020a */
[----:B------:R-:W-:Y:S01]  /*0ba0*/  IMAD.MOV.U32 R98, RZ, RZ, RZ ;  /* 0x000000ffff627224 */ /* 0x000fe200078e00ff */
[----:B--2---:R-:W-:-:S13]  /*0bb0*/  ISETP.GE.AND P0, PT, R124, 0x1, PT ;  /* 0x000000017c00780c */ /* 0x004fda0003f06270 */
[----:B0-----:R-:W0:Y:S01]  /*0bc0*/  @P0 LDC.64 R20, c[0x0][0x390] ;  /* 0x0000e400ff140b82 */ /* 0x001e220000000a00 */
        /* <DEDUP_REMOVED lines=9> */
[----:B------:R0:W3:Y:S01]  /*0c60*/  @P0 LDG.E.128 R52, desc[UR14][R20.64] ;  /* 0x0000000e14340981 */ /* 0x0000e2000c1e1d00 */
[----:B------:R-:W-:Y:S02]  /*0c70*/  UIMAD UR4, UR7, UR22, URZ ;  /* 0x00000016070472a4 */ /* 0x000fe4000f8e02ff */
[----:B------:R-:W-:Y:S02]  /*0c80*/  UISETP.NE.U32.AND UP0, UPT, UR18, URZ, UPT ;  /* 0x000000ff1200728c */ /* 0x000fe4000bf05070 */
[----:B------:R-:W-:Y:S02]  /*0c90*/  USHF.R.S32.HI UR5, URZ, 0x1f, UR4 ;  /* 0x0000001fff057899 */ /* 0x000fe40008011404 */
[----:B------:R-:W-:Y:S02]  /*0ca0*/  UISETP.NE.AND.EX UP0, UPT, UR19, URZ, UPT, UP0 ;  /* 0x000000ff1300728c */ /* 0x000fe4000bf05300 */
[----:B------:R-:W-:Y:S02]  /*0cb0*/  ULEA.HI UR5, UR5, UR4, URZ, 0x3 ;  /* 0x0000000405057291 */ /* 0x000fe4000f8f18ff */
[----:B------:R-:W-:-:S02]  /*0cc0*/  UIADD3 UR35, UPT, UPT, UR12, -0x700cb87f, URZ ;  /* 0x8ff347810c237890 */ /* 0x000fc4000fffe0ff */
[----:B------:R-:W-:Y:S02]  /*0cd0*/  UIADD3 UR36, UPT, UPT, UR13, 0x1fd5c5a3, URZ ;  /* 0x1fd5c5a30d247890 */ /* 0x000fe4000fffe0ff */
[----:B0-----:R-:W-:Y:S01]  /*0ce0*/  IMAD.U32 R20, RZ, RZ, UR5 ;  /* 0x00000005ff147e24 */ /* 0x001fe2000f8e00ff */
[----:B------:R-:W-:Y:S02]  /*0cf0*/  UIADD3 UR37, UPT, UPT, UR13, -0x56f99767, URZ ;  /* 0xa90668990d257890 */ /* 0x000fe4000fffe0ff */
[----:B------:R-:W-:Y:S02]  /*0d00*/  UIADD3 UR38, UPT, UPT, UR13, 0x76cf5d0a, URZ ;  /* 0x76cf5d0a0d267890 */ /* 0x000fe4000fffe0ff */
[----:B------:R-:W-:Y:S01]  /*0d10*/  LEA.HI.SX32 R141, R20, R141, 0x1d ;  /* 0x0000008d148d7211 */ /* 0x000fe200078feaff */
[----:B------:R-:W-:Y:S02]  /*0d20*/  UIADD3 UR39, UPT, UPT, UR12, 0x1715609d, URZ ;  /* 0x1715609d0c277890 */ /* 0x000fe4000fffe0ff */
[----:B------:R-:W-:-:S02]  /*0d30*/  UIADD3 UR40, UPT, UPT, UR13, -0x695add53, URZ ;  /* 0x96a522ad0d287890 */ /* 0x000fc4000fffe0ff */
[----:B------:R-:W-:Y:S02]  /*0d40*/  UIADD3 UR4, UPT, UPT, UR13, -0x24c28bd8, URZ ;  /* 0xdb3d74280d047890 */ /* 0x000fe4000fffe0ff */
[----:B------:R-:W-:Y:S02]  /*0d50*/  UIADD3 UR41, UPT, UPT, UR12, -0xe443238, URZ ;  /* 0xf1bbcdc80c297890 */ /* 0x000fe4000fffe0ff */
[----:B------:R-:W-:Y:S01]  /*0d60*/  UIADD3 UR5, UPT, UPT, UR12, 0x5384540f, URZ ;  /* 0x5384540f0c057890 */ /* 0x000fe2000fffe0ff */
[----:B--2---:R-:W-:Y:S02]  /*0d70*/  R2UR UR6, R22 ;  /* 0x00000000160672ca */ /* 0x004fe400000e0000 */
[----:B---3--:R-:W-:Y:S02]  /*0d80*/  PRMT R20, R54, 0x7632, R20 ;  /* 0x0000763236147816 */ /* 0x008fe40000000014 */
[----:B------:R-:W-:Y:S02]  /*0d90*/  PRMT R21, R53, 0x7632, R21 ;  /* 0x0000763235157816 */ /* 0x000fe40000000015 */
[----:B------:R-:W-:Y:S01]  /*0da0*/  PRMT R22, R52, 0x7632, R22 ;  /* 0x0000763234167816 */ /* 0x000fe20000000016 */
[----:B------:R-:W-:Y:S08]  /*0db0*/  BRA.U !UP0, `(.L_x_11526) ;  /* 0x0000002908847547 */ /* 0x000ff0000b800000 */
[----:B------:R-:W0:Y:S02]  /*0dc0*/  LDC.64 R22, c[0x0][0x3a0] ;  /* 0x0000e800ff167b82 */ /* 0x000e240000000a00 */
[----:B0-----:R-:W-:-:S05]  /*0dd0*/  IMAD.WIDE.U32 R22, R141, 0x20, R22 ;  /* 0x000000208d167825 */ /* 0x001fca00078e0016 */
[----:B------:R0:W5:Y:S04]  /*0de0*/  LDG.E.128 R48, desc[UR14][R22.64] ;  /* 0x0000000e16307981 */ /* 0x000168000c1e1d00 */
[----:B------:R0:W5:Y:S01]  /*0df0*/  LDG.E.128 R44, desc[UR14][R22.64+0x10] ;  /* 0x0000100e162c7981 */ /* 0x000162000c1e1d00 */
[----:B------:R-:W-:-:S13]  /*0e00*/  ISETP.GT.AND P1, PT, R124, RZ, PT ;  /* 0x000000ff7c00720c */ /* 0x000fda0003f24270 */
[----:B------:R-:W-:Y:S01]  /*0e10*/  @!P1 IMAD.MOV.U32 R21, RZ, RZ, R133 ;  /* 0x000000ffff159224 */ /* 0x000fe200078e0085 */
[----:B------:R-:W-:Y:S01]  /*0e20*/  @!P1 MOV R20, R134 ;  /* 0x0000008600149202 */ /* 0x000fe20000000f00 */
[----:B0-----:R-:W-:Y:S06]  /*0e30*/  @!P1 BRA `(.L_x_11527) ;  /* 0x0000000400409947 */ /* 0x001fec0003800000 */
        /* <DEDUP_REMOVED lines=15> */
.L_x_11529:
        /* <DEDUP_REMOVED lines=12> */
.L_x_11530:
        /* <DEDUP_REMOVED lines=43> */
.L_x_11528:
        /* <DEDUP_REMOVED lines=9> */
[----:B-----5:R-:W-:-:S07]  /*1330*/  FADD.FTZ R48, R48, R23 ;  /* 0x0000001730307221 */ /* 0x020fce0000010000 */
.L_x_11527:
[----:B------:R-:W-:Y:S01]  /*1340*/  @!P1 IMAD.MOV.U32 R23, RZ, RZ, R21 ;  /* 0x000000ffff179224 */ /* 0x000fe200078e0015 */
        /* <DEDUP_REMOVED lines=17> */
.L_x_11533:
        /* <DEDUP_REMOVED lines=12> */
.L_x_11534:
        /* <DEDUP_REMOVED lines=43> */
.L_x_11532:
[----:B------:R-:W-:Y:S01]  /*17d0*/  PRMT R21, R52, 0x7632, R21 ;  /* 0x0000763234157816 */ /* 0x000fe20000000015 */
        /* <DEDUP_REMOVED lines=9> */
[----:B-----5:R-:W-:-:S07]  /*1870*/  FADD.FTZ R49, R49, R20 ;  /* 0x0000001431317221 */ /* 0x020fce0000010000 */
.L_x_11531:
        /* <DEDUP_REMOVED lines=18> */
.L_x_11537:
        /* <DEDUP_REMOVED lines=12> */
.L_x_11538:
        /* <DEDUP_REMOVED lines=43> */
.L_x_11536:
        /* <DEDUP_REMOVED lines=10> */
.L_x_11535:
        /* <DEDUP_REMOVED lines=18> */
.L_x_11541:
        /* <DEDUP_REMOVED lines=12> */
.L_x_11542:
        /* <DEDUP_REMOVED lines=43> */
.L_x_11540:
        /* <DEDUP_REMOVED lines=11> */
.L_x_11539:
        /* <DEDUP_REMOVED lines=18> */
.L_x_11545:
        /* <DEDUP_REMOVED lines=12> */
.L_x_11546:
        /* <DEDUP_REMOVED lines=43> */
.L_x_11544:
        /* <DEDUP_REMOVED lines=10> */
.L_x_11543:
        /* <DEDUP_REMOVED lines=18> */
.L_x_11549:
        /* <DEDUP_REMOVED lines=12> */
.L_x_11550:
        /* <DEDUP_REMOVED lines=43> */
.L_x_11548:
        /* <DEDUP_REMOVED lines=11> */
.L_x_11547:
        /* <DEDUP_REMOVED lines=18> */
.L_x_11553:
        /* <DEDUP_REMOVED lines=12> */
.L_x_11554:
        /* <DEDUP_REMOVED lines=43> */
.L_x_11552:
        /* <DEDUP_REMOVED lines=10> */
.L_x_11551:
        /* <DEDUP_REMOVED lines=18> */
.L_x_11557:
        /* <DEDUP_REMOVED lines=12> */
.L_x_11558:
        /* <DEDUP_REMOVED lines=42> */
.L_x_11556:
        /* <DEDUP_REMOVED lines=10> */
[----:B-----5:R-:W-:Y:S01]  /*37b0*/  FADD.FTZ R47, R47, R20 ;  /* 0x000000142f2f7221 */ /* 0x020fe20000010000 */
[----:B------:R-:W-:Y:S06]  /*37c0*/  BRA `(.L_x_11555) ;  /* 0x0000002400f07947 */ /* 0x000fec0003800000 */
.L_x_11526:
[----:B------:R-:W-:Y:S02]  /*37d0*/  HFMA2 R48, -RZ, RZ, 0, 0 ;  /* 0x00000000ff307431 */ /* 0x000fe400000001ff */
[----:B------:R-:W-:Y:S02]  /*37e0*/  IMAD.MOV.U32 R23, RZ, RZ, R133 ;  /* 0x000000ffff177224 */ /* 0x000fe400078e0085 */
        /* <DEDUP_REMOVED lines=17> */
.L_x_11561:
        /* <DEDUP_REMOVED lines=12> */
.L_x_11562:
        /* <DEDUP_REMOVED lines=42> */
.L_x_11560:
        /* <DEDUP_REMOVED lines=9> */
.L_x_11559:
[----:B------:R-:W-:Y:S02]  /*3cf0*/  IMAD.MOV.U32 R24, RZ, RZ, R23 ;  /* 0x000000ffff187224 */ /* 0x000fe400078e0017 */
[----:B------:R-:W-:Y:S01]  /*3d00*/  IMAD.MOV.U32 R49, RZ, RZ, RZ ;  /* 0x000000ffff317224 */ /* 0x000fe200078e00ff */
        /* <DEDUP_REMOVED lines=13> */
.L_x_11565:
        /* <DEDUP_REMOVED lines=12> */
.L_x_11566:
        /* <DEDUP_REMOVED lines=43> */
.L_x_11564:
        /* <DEDUP_REMOVED lines=9> */
.L_x_11563:
        /* <DEDUP_REMOVED lines=15> */
.L_x_11569:
        /* <DEDUP_REMOVED lines=12> */
.L_x_11570:
        /* <DEDUP_REMOVED lines=43> */
.L_x_11568:
        /* <DEDUP_REMOVED lines=9> */
.L_x_11567:
        /* <DEDUP_REMOVED lines=15> */
.L_x_11573:
        /* <DEDUP_REMOVED lines=12> */
.L_x_11574:
        /* <DEDUP_REMOVED lines=43> */
.L_x_11572:
        /* <DEDUP_REMOVED lines=9> */
.L_x_11571:
        /* <DEDUP_REMOVED lines=15> */
.L_x_11577:
        /* <DEDUP_REMOVED lines=12> */
.L_x_11578:
        /* <DEDUP_REMOVED lines=43> */
.L_x_11576:
        /* <DEDUP_REMOVED lines=9> */
.L_x_11575:
        /* <DEDUP_REMOVED lines=15> */
.L_x_11581:
        /* <DEDUP_REMOVED lines=12> */
.L_x_11582:
        /* <DEDUP_REMOVED lines=43> */
.L_x_11580:
        /* <DEDUP_REMOVED lines=9> */
.L_x_11579:
        /* <DEDUP_REMOVED lines=15> */
.L_x_11585:
        /* <DEDUP_REMOVED lines=12> */
.L_x_11586:
        /* <DEDUP_REMOVED lines=43> */
.L_x_11584:
        /* <DEDUP_REMOVED lines=9> */
.L_x_11583:
        /* <DEDUP_REMOVED lines=15> */
.L_x_11588:
        /* <DEDUP_REMOVED lines=12> */
.L_x_11589:
        /* <DEDUP_REMOVED lines=43> */
.L_x_11587:
[----:B------:R-:W-:Y:S01]  /*5ef0*/  I2FP.F32.U32 R20, R21 ;  /* 0x0000001500147245 */ /* 0x000fe20000201000 */
[----:B------:R-:W-:Y:S01]  /*5f00*/  IMAD.MOV.U32 R23, RZ, RZ, 0x2f800000 ;  /* 0x2f800000ff177424 */ /* 0x000fe200078e00ff */
[----:B------:R-:W-:-:S03]  /*5f10*/  PRMT R21, R55, 0x7632, R21 ;  /* 0x0000763237157816 */ /* 0x000fc60000000015 */
[----:B------:R-:W-:Y:S01]  /*5f20*/  FFMA.FTZ R20, R20, R23, 1.1641532182693481445e-10 ;  /* 0x2f00000014147423 */ /* 0x000fe20000010017 */
[----:B------:R-:W-:-:S04]  /*5f30*/  SHF.L.U32 R21, R21, 0x10, RZ ;  /* 0x0000001015157819 */ /* 0x000fc800000006ff */
[----:B------:R-:W-:Y:S01]  /*5f40*/  FSETP.GTU.FTZ.AND P1, PT, R20, UR23, PT ;  /* 0x0000001714007c0b */ /* 0x000fe2000bf3c000 */
[----:B------:R-:W-:-:S03]  /*5f50*/  FMUL.FTZ R21, R21, UR21 ;  /* 0x0000001515157c20 */ /* 0x000fc60008410000 */
[----:B------:R-:W-:Y:S01]  /*5f60*/  SEL R111, RZ, 0x1, P1 ;  /* 0x00000001ff6f7807 */ /* 0x000fe20000800000 */
[----:B------:R-:W-:-:S05]  /*5f70*/  FMUL.FTZ R21, R21, UR20 ;  /* 0x0000001415157c20 */ /* 0x000fca0008410000 */
[----:B------:R-:W-:-:S07]  /*5f80*/  FSEL R47, R21, RZ, !P1 ;  /* 0x000000ff152f7208 */ /* 0x000fce0004800000 */
.L_x_11555:
[----:B------:R-:W0:Y:S01]  /*5f90*/  LDC.64 R136, c[0x0][0x3a8] ;  /* 0x0000ea00ff887b82 */ /* 0x000e220000000a00 */
[----:B------:R-:W-:Y:S02]  /*5fa0*/  VIADD R31, R98, 0x80 ;  /* 0x00000080621f7836 */ /* 0x000fe40000000000 */
[----:B0-----:R-:W-:-:S05]  /*5fb0*/  IMAD.WIDE.U32 R20, R141, 0x20, R136 ;  /* 0x000000208d147825 */ /* 0x001fca00078e0088 */
[----:B-----5:R0:W-:Y:S04]  /*5fc0*/  STG.E.128 desc[UR14][R20.64], R48 ;  /* 0x0000003014007986 */ /* 0x0201e8000c101d0e */
[----:B------:R0:W-:Y:S01]  /*5fd0*/  STG.E.128 desc[UR14][R20.64+0x10], R44 ;  /* 0x0000102c14007986 */ /* 0x0001e2000c101d0e */
[----:B------:R-:W-:Y:S05]  /*5fe0*/  @!P0 BRA `(.L_x_11590) ;  /* 0x0000000000508947 */ /* 0x000fea0003800000 */
[----:B------:R-:W-:Y:S01]  /*5ff0*/  IMAD.U32 R23, R110, 0x10000, RZ ;  /* 0x000100006e177824 */ /* 0x000fe200078e00ff */
[----:B0-----:R-:W0:Y:S01]  /*6000*/  LDC.64 R20, c[0x0][0x3b0] ;  /* 0x0000ec00ff147b82 */ /* 0x001e220000000a00 */
        /* <DEDUP_REMOVED lines=18> */
.L_x_11590:
[----:B------:R-:W-:Y:S05]  /*6130*/  @!P0 BRA `(.L_x_11591) ;  /* 0x00000000000c8947 */ /* 0x000fea0003800000 */
[----:B------:R-:W2:Y:S02]  /*6140*/  LDC.64 R52, c[0x0][0x390] ;  /* 0x0000e400ff347b82 */ /* 0x000ea40000000a00 */
[----:B--2---:R-:W-:-:S06]  /*6150*/  IMAD.WIDE.U32 R52, R31, 0x10, R52 ;  /* 0x000000101f347825 */ /* 0x004fcc00078e0034 */
[----:B------:R-:W5:Y:S02]  /*6160*/  LDG.E.128 R52, desc[UR14][R52.64] ;  /* 0x0000000e34347981 */ /* 0x000f64000c1e1d00 */
.L_x_11591:
[----:B------:R-:W-:Y:S05]  /*6170*/  BRA.U !UP0, `(.L_x_11592) ;  /* 0x0000002908887547 */ /* 0x000fea000b800000 */
[----:B01----:R-:W0:Y:S01]  /*6180*/  LDC.64 R20, c[0x0][0x3a0] ;  /* 0x0000e800ff147b82 */ /* 0x003e220000000a00 */
[----:B------:R-:W-:-:S05]  /*6190*/  IADD3 R23, PT, PT, R141, 0x80, RZ ;  /* 0x000000808d177810 */ /* 0x000fca0007ffe0ff */
[----:B0-----:R-:W-:-:S05]  /*61a0*/  IMAD.WIDE.U32 R20, R23, 0x20, R20 ;  /* 0x0000002017147825 */ /* 0x001fca00078e0014 */
[----:B------:R0:W5:Y:S04]  /*61b0*/  LDG.E.128 R40, desc[UR14][R20.64] ;  /* 0x0000000e14287981 */ /* 0x000168000c1e1d00 */
[----:B------:R0:W5:Y:S01]  /*61c0*/  LDG.E.128 R36, desc[UR14][R20.64+0x10] ;  /* 0x0000100e14247981 */ /* 0x000162000c1e1d00 */
[----:B------:R-:W-:-:S13]  /*61d0*/  ISETP.GT.AND P1, PT, R124, RZ, PT ;  /* 0x000000ff7c00720c */ /* 0x000fda0003f24270 */
[----:B------:R-:W-:Y:S02]  /*61e0*/  @!P1 IMAD.MOV.U32 R22, RZ, RZ, R29 ;  /* 0x000000ffff169224 */ /* 0x000fe400078e001d */
[----:B------:R-:W-:Y:S01]  /*61f0*/  @!P1 IMAD.MOV.U32 R26, RZ, RZ, R28 ;  /* 0x000000ffff1a9224 */ /* 0x000fe200078e001c */
[----:B0-----:R-:W-:Y:S06]  /*6200*/  @!P1 BRA `(.L_x_11593) ;  /* 0x0000000400409947 */ /* 0x001fec0003800000 */
        /* <DEDUP_REMOVED lines=15> */
.L_x_11595:
        /* <DEDUP_REMOVED lines=12> */
.L_x_11596:
        /* <DEDUP_REMOVED lines=43> */
.L_x_11594:
        /* <DEDUP_REMOVED lines=10> */
.L_x_11593:
[----:B------:R-:W-:Y:S02]  /*6710*/  @!P1 IMAD.MOV.U32 R20, RZ, RZ, R22 ;  /* 0x000000ffff149224 */ /* 0x000fe400078e0016 */
        /* <DEDUP_REMOVED lines=17> */
.L_x_11599:
        /* <DEDUP_REMOVED lines=12> */
.L_x_11600:
        /* <DEDUP_REMOVED lines=43> */
.L_x_11598:
        /* <DEDUP_REMOVED lines=11> */
.L_x_11597:
        /* <DEDUP_REMOVED lines=18> */
.L_x_11603:
        /* <DEDUP_REMOVED lines=12> */
.L_x_11604:
        /* <DEDUP_REMOVED lines=43> */
.L_x_11602:
        /* <DEDUP_REMOVED lines=10> */
.L_x_11601:
        /* <DEDUP_REMOVED lines=18> */
.L_x_11607:
        /* <DEDUP_REMOVED lines=12> */
.L_x_11608:
        /* <DEDUP_REMOVED lines=43> */
.L_x_11606:
        /* <DEDUP_REMOVED lines=11> */
.L_x_11605:
        /* <DEDUP_REMOVED lines=18> */
.L_x_11611:
        /* <DEDUP_REMOVED lines=12> */
.L_x_11612:
        /* <DEDUP_REMOVED lines=43> */
.L_x_11610:
        /* <DEDUP_REMOVED lines=10> */
.L_x_11609:
        /* <DEDUP_REMOVED lines=18> */
.L_x_11615:
        /* <DEDUP_REMOVED lines=12> */
.L_x_11616:
        /* <DEDUP_REMOVED lines=43> */
.L_x_11614:
        /* <DEDUP_REMOVED lines=11> */
.L_x_11613:
        /* <DEDUP_REMOVED lines=18> */
.L_x_11619:
        /* <DEDUP_REMOVED lines=12> */
.L_x_11620:
        /* <DEDUP_REMOVED lines=43> */
.L_x_11618:
        /* <DEDUP_REMOVED lines=10> */
.L_x_11617:
        /* <DEDUP_REMOVED lines=18> */
.L_x_11623:
        /* <DEDUP_REMOVED lines=12> */
.L_x_11624:
        /* <DEDUP_REMOVED lines=42> */
.L_x_11622:
        /* <DEDUP_REMOVED lines=12> */
.L_x_11592:
[----:B01----:R-:W-:Y:S01]  /*8ba0*/  MOV R20, R29 ;  /* 0x0000001d00147202 */ /* 0x003fe20000000f00 */
[----:B------:R-:W-:Y:S02]  /*8bb0*/  IMAD.MOV.U32 R26, RZ, RZ, R28 ;  /* 0x000000ffff1a7224 */ /* 0x000fe400078e001c */
[----:B------:R-:W-:Y:S01]  /*8bc0*/  IMAD.MOV.U32 R40, RZ, RZ, RZ ;  /* 0x000000ffff287224 */ /* 0x000fe200078e00ff */
        /* <DEDUP_REMOVED lines=16> */
.L_x_11627:
        /* <DEDUP_REMOVED lines=12> */
.L_x_11628:
        /* <DEDUP_REMOVED lines=42> */
.L_x_11626:
        /* <DEDUP_REMOVED lines=9> */
.L_x_11625:
[----:B------:R-:W-:Y:S01]  /*90c0*/  MOV R21, R20 ;  /* 0x0000001400157202 */ /* 0x000fe20000000f00 */
[----:B------:R-:W-:Y:S01]  /*90d0*/  IMAD.MOV.U32 R41, RZ, RZ, RZ ;  /* 0x000000ffff297224 */ /* 0x000fe200078e00ff */
        /* <DEDUP_REMOVED lines=13> */
.L_x_11631:
        /* <DEDUP_REMOVED lines=12> */
.L_x_11632:
        /* <DEDUP_REMOVED lines=43> */
.L_x_11630:
        /* <DEDUP_REMOVED lines=10> */
.L_x_11629:
        /* <DEDUP_REMOVED lines=15> */
.L_x_11635:
        /* <DEDUP_REMOVED lines=12> */
.L_x_11636:
        /* <DEDUP_REMOVED lines=42> */
[----:B------:R-:W-:-:S07]  /*9a10*/  HFMA2 R20, -RZ, RZ, 0, 0 ;  /* 0x00000000ff147431 */ /* 0x000fce00000001ff */
.L_x_11634:
        /* <DEDUP_REMOVED lines=9> */
.L_x_11633:
        /* <DEDUP_REMOVED lines=15> */
.L_x_11639:
        /* <DEDUP_REMOVED lines=12> */
.L_x_11640:
        /* <DEDUP_REMOVED lines=43> */
.L_x_11638:
        /* <DEDUP_REMOVED lines=10> */
.L_x_11637:
        /* <DEDUP_REMOVED lines=15> */
.L_x_11643:
        /* <DEDUP_REMOVED lines=12> */
.L_x_11644:
        /* <DEDUP_REMOVED lines=43> */
.L_x_11642:
        /* <DEDUP_REMOVED lines=9> */
.L_x_11641:
        /* <DEDUP_REMOVED lines=15> */
.L_x_11647:
        /* <DEDUP_REMOVED lines=12> */
.L_x_11648:
        /* <DEDUP_REMOVED lines=40> */
[----:B------:R-:W-:Y:S01]  /*a8d0*/  LOP3.LUT R18, R18, UR40, R21, 0x96, !PT ;  /* 0x0000002812127c12 */ /* 0x000fe2000f8e9615 */
[----:B------:R-:W-:Y:S02]  /*a8e0*/  HFMA2 R21, -RZ, RZ, 0, 0 ;  /* 0x00000000ff157431 */ /* 0x000fe400000001ff */
[----:B------:R-:W-:-:S07]  /*a8f0*/  IMAD.MOV.U32 R26, RZ, RZ, R20 ;  /* 0x000000ffff1a7224 */ /* 0x000fce00078e0014 */
.L_x_11646:
        /* <DEDUP_REMOVED lines=10> */
.L_x_11645:
        /* <DEDUP_REMOVED lines=15> */
.L_x_11651:
        /* <DEDUP_REMOVED lines=12> */
.L_x_11652:
        /* <DEDUP_REMOVED lines=41> */
[----:B------:R-:W-:Y:S02]  /*ade0*/  IMAD.MOV.U32 R26, RZ, RZ, R20 ;  /* 0x000000ffff1a7224 */ /* 0x000fe400078e0014 */
[----:B------:R-:W-:-:S07]  /*adf0*/  HFMA2 R20, -RZ, RZ, 0, 0 ;  /* 0x00000000ff147431 */ /* 0x000fce00000001ff */
.L_x_11650:
        /* <DEDUP_REMOVED lines=9> */
.L_x_11649:
        /* <DEDUP_REMOVED lines=15> */
.L_x_11654:
        /* <DEDUP_REMOVED lines=12> */
.L_x_11655:
        /* <DEDUP_REMOVED lines=43> */
.L_x_11653:
        /* <DEDUP_REMOVED lines=10> */
.L_x_11621:
[----:B------:R-:W-:-:S05]  /*b390*/  IADD3 R21, PT, PT, R141, 0x80, RZ ;  /* 0x000000808d157810 */ /* 0x000fca0007ffe0ff */
[----:B------:R-:W-:-:S05]  /*b3a0*/  IMAD.WIDE.U32 R20, R21, 0x20, R136 ;  /* 0x0000002015147825 */ /* 0x000fca00078e0088 */
[----:B-----5:R0:W-:Y:S04]  /*b3b0*/  STG.E.128 desc[UR14][R20.64], R40 ;  /* 0x0000002814007986 */ /* 0x0201e8000c101d0e */
[----:B------:R0:W-:Y:S01]  /*b3c0*/  STG.E.128 desc[UR14][R20.64+0x10], R36 ;  /* 0x0000102414007986 */ /* 0x0001e2000c101d0e */
[----:B------:R-:W-:Y:S05]  /*b3d0*/  @!P0 BRA `(.L_x_11656) ;  /* 0x0000000000508947 */ /* 0x000fea0003800000 */
[----:B------:R-:W-:Y:S01]  /*b3e0*/  IMAD.U32 R23, R110, 0x10000, RZ ;  /* 0x000100006e177824 */ /* 0x000fe200078e00ff */
[----:B0-----:R-:W0:Y:S01]  /*b3f0*/  LDC.64 R20, c[0x0][0x3b0] ;  /* 0x0000ec00ff147b82 */ /* 0x001e220000000a00 */
        /* <DEDUP_REMOVED lines=18> */
.L_x_11656:
[----:B------:R-:W-:Y:S05]  /*b520*/  @!P0 BRA `(.L_x_11657) ;  /* 0x0000000000108947 */ /* 0x000fea0003800000 */
[----:B------:R-:W2:Y:S01]  /*b530*/  LDC.64 R52, c[0x0][0x390] ;  /* 0x0000e400ff347b82 */ /* 0x000ea20000000a00 */
[----:B01----:R-:W-:-:S04]  /*b540*/  VIADD R21, R98, 0x100 ;  /* 0x0000010062157836 */ /* 0x003fc80000000000 */
[----:B--2---:R-:W-:-:S06]  /*b550*/  IMAD.WIDE.U32 R52, R21, 0x10, R52 ;  /* 0x0000001015347825 */ /* 0x004fcc00078e0034 */
[----:B------:R-:W5:Y:S02]  /*b560*/  LDG.E.128 R52, desc[UR14][R52.64] ;  /* 0x0000000e34347981 */ /* 0x000f64000c1e1d00 */
.L_x_11657:
        /* <DEDUP_REMOVED lines=25> */
.L_x_11661:
        /* <DEDUP_REMOVED lines=12> */
.L_x_11662:
        /* <DEDUP_REMOVED lines=43> */
.L_x_11660:
        /* <DEDUP_REMOVED lines=10> */
.L_x_11659:
        /* <DEDUP_REMOVED lines=18> */
.L_x_11665:
        /* <DEDUP_REMOVED lines=12> */
.L_x_11666:
        /* <DEDUP_REMOVED lines=43> */
.L_x_11664:
        /* <DEDUP_REMOVED lines=11> */
.L_x_11663:
        /* <DEDUP_REMOVED lines=18> */
.L_x_11669:
        /* <DEDUP_REMOVED lines=12> */
.L_x_11670:
        /* <DEDUP_REMOVED lines=43> */
.L_x_11668:
        /* <DEDUP_REMOVED lines=10> */
.L_x_11667:
        /* <DEDUP_REMOVED lines=18> */
.L_x_11673:
        /* <DEDUP_REMOVED lines=12> */
.L_x_11674:
        /* <DEDUP_REMOVED lines=43> */
.L_x_11672:
        /* <DEDUP_REMOVED lines=11> */
.L_x_11671:
        /* <DEDUP_REMOVED lines=18> */
.L_x_11677:
        /* <DEDUP_REMOVED lines=12> */
.L_x_11678:
        /* <DEDUP_REMOVED lines=43> */
.L_x_11676:
        /* <DEDUP_REMOVED lines=10> */
.L_x_11675:
        /* <DEDUP_REMOVED lines=18> */
.L_x_11681:
        /* <DEDUP_REMOVED lines=12> */
.L_x_11682:
        /* <DEDUP_REMOVED lines=43> */
.L_x_11680:
        /* <DEDUP_REMOVED lines=11> */
.L_x_11679:
        /* <DEDUP_REMOVED lines=18> */
.L_x_11685:
        /* <DEDUP_REMOVED lines=12> */
.L_x_11686:
        /* <DEDUP_REMOVED lines=43> */
.L_x_11684:
        /* <DEDUP_REMOVED lines=10> */
.L_x_11683:
        /* <DEDUP_REMOVED lines=18> */
.L_x_11689:
        /* <DEDUP_REMOVED lines=12> */
.L_x_11690:
        /* <DEDUP_REMOVED lines=42> */
.L_x_11688:
        /* <DEDUP_REMOVED lines=12> */
.L_x_11658:
        /* <DEDUP_REMOVED lines=19> */
.L_x_11693:
        /* <DEDUP_REMOVED lines=12> */
.L_x_11694:
        /* <DEDUP_REMOVED lines=42> */
.L_x_11692:
        /* <DEDUP_REMOVED lines=9> */
.L_x_11691:
        /* <DEDUP_REMOVED lines=15> */
.L_x_11697:
        /* <DEDUP_REMOVED lines=12> */
.L_x_11698:
        /* <DEDUP_REMOVED lines=43> */
.L_x_11696:
        /* <DEDUP_REMOVED lines=10> */
.L_x_11695:
        /* <DEDUP_REMOVED lines=15> */
.L_x_11701:
        /* <DEDUP_REMOVED lines=12> */
.L_x_11702:
        /* <DEDUP_REMOVED lines=43> */
.L_x_11700:
        /* <DEDUP_REMOVED lines=9> */
.L_x_11699:
        /* <DEDUP_REMOVED lines=15> */
.L_x_11705:
        /* <DEDUP_REMOVED lines=12> */
.L_x_11706:
        /* <DEDUP_REMOVED lines=43> */
.L_x_11704:
        /* <DEDUP_REMOVED lines=10> */
.L_x_11703:
        /* <DEDUP_REMOVED lines=15> */
.L_x_11709:
        /* <DEDUP_REMOVED lines=12> */
.L_x_11710:
        /* <DEDUP_REMOVED lines=43> */
.L_x_11708:
        /* <DEDUP_REMOVED lines=9> */
.L_x_11707:
        /* <DEDUP_REMOVED lines=15> */
.L_x_11713:
        /* <DEDUP_REMOVED lines=12> */
.L_x_11714:
        /* <DEDUP_REMOVED lines=43> */
.L_x_11712:
        /* <DEDUP_REMOVED lines=10> */
.L_x_11711:
        /* <DEDUP_REMOVED lines=15> */
.L_x_11717:
        /* <DEDUP_REMOVED lines=12> */
.L_x_11718:
        /* <DEDUP_REMOVED lines=43> */
.L_x_11716:
        /* <DEDUP_REMOVED lines=9> */
.L_x_11715:
        /* <DEDUP_REMOVED lines=15> */
.L_x_11720:
        /* <DEDUP_REMOVED lines=12> */
.L_x_11721:
        /* <DEDUP_REMOVED lines=43> */
.L_x_11719:
        /* <DEDUP_REMOVED lines=10> */
.L_x_11687:
        /* <DEDUP_REMOVED lines=26> */
.L_x_11722:
[----:B------:R-:W-:Y:S05]  /*10930*/  @!P0 BRA `(.L_x_11723) ;  /* 0x0000000000108947 */ /* 0x000fea0003800000 */
[----:B01----:R-:W0:Y:S01]  /*10940*/  LDC.64 R20, c[0x0][0x390] ;  /* 0x0000e400ff147b82 */ /* 0x003e220000000a00 */
[----:B------:R-:W-:-:S05]  /*10950*/  IADD3 R23, PT, PT, R98, 0x180, RZ ;  /* 0x0000018062177810 */ /* 0x000fca0007ffe0ff */
[----:B0-----:R-:W-:-:S05]  /*10960*/  IMAD.WIDE.U32 R20, R23, 0x10, R20 ;  /* 0x0000001017147825 */ /* 0x001fca00078e0014 */
[----:B------:R2:W5:Y:S02]  /*10970*/  LDG.E.128 R52, desc[UR14][R20.64] ;  /* 0x0000000e14347981 */ /* 0x000564000c1e1d00 */
.L_x_11723:
[----:B------:R-:W-:Y:S05]  /*10980*/  BRA.U !UP0, `(.L_x_11724) ;  /* 0x0000002908787547 */ /* 0x000fea000b800000 */
[----:B------:R-:W3:Y:S01]  /*10990*/  LDC.64 R96, c[0x0][0x3a0] ;  /* 0x0000e800ff607b82 */ /* 0x000ee20000000a00 */
[----:B012---:R-:W-:-:S04]  /*109a0*/  VIADD R21, R141, 0x180 ;  /* 0x000001808d157836 */ /* 0x007fc80000000000 */
[----:B---3--:R-:W-:-:S05]  /*109b0*/  IMAD.WIDE.U32 R96, R21, 0x20, R96 ;  /* 0x0000002015607825 */ /* 0x008fca00078e0060 */
        /* <DEDUP_REMOVED lines=21> */
.L_x_11727:
        /* <DEDUP_REMOVED lines=12> */
.L_x_11728:
        /* <DEDUP_REMOVED lines=42> */
.L_x_11726:
        /* <DEDUP_REMOVED lines=10> */
.L_x_11725:
        /* <DEDUP_REMOVED lines=18> */
.L_x_11731:
        /* <DEDUP_REMOVED lines=12> */
.L_x_11732:
        /* <DEDUP_REMOVED lines=43> */
.L_x_11730:
        /* <DEDUP_REMOVED lines=11> */
.L_x_11729:
        /* <DEDUP_REMOVED lines=18> */
.L_x_11735:
        /* <DEDUP_REMOVED lines=12> */
.L_x_11736:
        /* <DEDUP_REMOVED lines=42> */
.L_x_11734:
        /* <DEDUP_REMOVED lines=10> */
.L_x_11733:
        /* <DEDUP_REMOVED lines=18> */
.L_x_11739:
        /* <DEDUP_REMOVED lines=12> */
.L_x_11740:
        /* <DEDUP_REMOVED lines=43> */
.L_x_11738:
        /* <DEDUP_REMOVED lines=11> */
.L_x_11737:
        /* <DEDUP_REMOVED lines=18> */
.L_x_11743:
        /* <DEDUP_REMOVED lines=12> */
.L_x_11744:
        /* <DEDUP_REMOVED lines=42> */
.L_x_11742:
        /* <DEDUP_REMOVED lines=10> */
.L_x_11741:
        /* <DEDUP_REMOVED lines=18> */
.L_x_11747:
        /* <DEDUP_REMOVED lines=12> */
.L_x_11748:
        /* <DEDUP_REMOVED lines=41> */
[----:B------:R-:W-:Y:S01]  /*12840*/  IMAD.MOV.U32 R96, RZ, RZ, RZ ;  /* 0x000000ffff607224 */ /* 0x000fe200078e00ff */
[----:B------:R-:W-:-:S07]  /*12850*/  MOV R100, R134 ;  /* 0x0000008600647202 */ /* 0x000fce0000000f00 */
.L_x_11746:
        /* <DEDUP_REMOVED lines=11> */
.L_x_11745:
        /* <DEDUP_REMOVED lines=18> */
.L_x_11751:
        /* <DEDUP_REMOVED lines=12> */
.L_x_11752:
        /* <DEDUP_REMOVED lines=42> */
.L_x_11750:
        /* <DEDUP_REMOVED lines=10> */
.L_x_11749:
        /* <DEDUP_REMOVED lines=18> */
.L_x_11755:
        /* <DEDUP_REMOVED lines=12> */
.L_x_11756:
        /* <DEDUP_REMOVED lines=42> */
.L_x_11754:
        /* <DEDUP_REMOVED lines=12> */
.L_x_11724:
[----:B------:R-:W-:Y:S01]  /*13370*/  HFMA2 R24, -RZ, RZ, 0, 0 ;  /* 0x00000000ff187431 */ /* 0x000fe200000001ff */
[----:B012---:R-:W-:Y:S01]  /*13380*/  MOV R20, R99 ;  /* 0x0000006300147202 */ /* 0x007fe20000000f00 */
        /* <DEDUP_REMOVED lines=17> */
.L_x_11759:
        /* <DEDUP_REMOVED lines=12> */
.L_x_11760:
        /* <DEDUP_REMOVED lines=42> */
.L_x_11758:
        /* <DEDUP_REMOVED lines=9> */
.L_x_11757:
[----:B------:R-:W-:Y:S01]  /*13890*/  MOV R21, R20 ;  /* 0x0000001400157202 */ /* 0x000fe20000000f00 */
[----:B------:R-:W-:Y:S01]  /*138a0*/  IMAD.MOV.U32 R25, RZ, RZ, RZ ;  /* 0x000000ffff197224 */ /* 0x000fe200078e00ff */
        /* <DEDUP_REMOVED lines=13> */
.L_x_11763:
        /* <DEDUP_REMOVED lines=12> */
.L_x_11764:
        /* <DEDUP_REMOVED lines=43> */
.L_x_11762:
        /* <DEDUP_REMOVED lines=10> */
.L_x_11761:
        /* <DEDUP_REMOVED lines=15> */
.L_x_11767:
        /* <DEDUP_REMOVED lines=12> */
.L_x_11768:
        /* <DEDUP_REMOVED lines=40> */
[----:B------:R-:W-:Y:S01]  /*141c0*/  MOV R142, R20 ;  /* 0x00000014008e7202 */ /* 0x000fe20000000f00 */
[----:B------:R-:W-:Y:S01]  /*141d0*/  IMAD.MOV.U32 R20, RZ, RZ, RZ ;  /* 0x000000ffff147224 */ /* 0x000fe200078e00ff */
[----:B------:R-:W-:-:S07]  /*141e0*/  LOP3.LUT R18, R18, UR40, R21, 0x96, !PT ;  /* 0x0000002812127c12 */ /* 0x000fce000f8e9615 */
.L_x_11766:
        /* <DEDUP_REMOVED lines=9> */
.L_x_11765:
        /* <DEDUP_REMOVED lines=15> */
.L_x_11771:
        /* <DEDUP_REMOVED lines=12> */
.L_x_11772:
        /* <DEDUP_REMOVED lines=43> */
.L_x_11770:
        /* <DEDUP_REMOVED lines=10> */
.L_x_11769:
        /* <DEDUP_REMOVED lines=15> */
.L_x_11775:
        /* <DEDUP_REMOVED lines=12> */
.L_x_11776:
        /* <DEDUP_REMOVED lines=43> */
.L_x_11774:
        /* <DEDUP_REMOVED lines=9> */
.L_x_11773:
        /* <DEDUP_REMOVED lines=15> */
.L_x_11779:
        /* <DEDUP_REMOVED lines=12> */
.L_x_11780:
        /* <DEDUP_REMOVED lines=43> */
.L_x_11778:
        /* <DEDUP_REMOVED lines=10> */
.L_x_11777:
        /* <DEDUP_REMOVED lines=15> */
.L_x_11783:
        /* <DEDUP_REMOVED lines=12> */
.L_x_11784:
        /* <DEDUP_REMOVED lines=43> */
.L_x_11782:
        /* <DEDUP_REMOVED lines=9> */
.L_x_11781:
        /* <DEDUP_REMOVED lines=15> */
.L_x_11786:
        /* <DEDUP_REMOVED lines=12> */
.L_x_11787:
        /* <DEDUP_REMOVED lines=43> */
.L_x_11785:
        /* <DEDUP_REMOVED lines=10> */
.L_x_11753:
[----:B------:R-:W-:Y:S01]  /*15b60*/  VIADD R97, R141, 0x180 ;  /* 0x000001808d617836 */ /* 0x000fe20000000000 */
[----:B------:R-:W-:-:S03]  /*15b70*/  IADD3 R143, PT, PT, R98, 0x200, RZ ;  /* 0x00000200628f7810 */ /* 0x000fc60007ffe0ff */
        /* <DEDUP_REMOVED lines=25> */
.L_x_11788:
[----:B------:R-:W-:Y:S05]  /*15d10*/  @!P0 BRA `(.L_x_11789) ;  /* 0x00000000000c8947 */ /* 0x000fea0003800000 */
[----:B------:R-:W2:Y:S02]  /*15d20*/  LDC.64 R52, c[0x0][0x390] ;  /* 0x0000e400ff347b82 */ /* 0x000ea40000000a00 */
[----:B--2---:R-:W-:-:S06]  /*15d30*/  IMAD.WIDE.U32 R52, R143, 0x10, R52 ;  /* 0x000000108f347825 */ /* 0x004fcc00078e0034 */
[----:B------:R-:W5:Y:S02]  /*15d40*/  LDG.E.128 R52, desc[UR14][R52.64] ;  /* 0x0000000e34347981 */ /* 0x000f64000c1e1d00 */
.L_x_11789:
[----:B------:R-:W-:Y:S01]  /*15d50*/  VIADD R141, R141, 0x200 ;  /* 0x000002008d8d7836 */ /* 0x000fe20000000000 */
[----:B------:R-:W-:Y:S06]  /*15d60*/  BRA.U !UP0, `(.L_x_11790) ;  /* 0x0000002908847547 */ /* 0x000fec000b800000 */
[----:B------:R-:W2:Y:S02]  /*15d70*/  LDC.64 R134, c[0x0][0x3a0] ;  /* 0x0000e800ff867b82 */ /* 0x000ea40000000a00 */
[----:B--2---:R-:W-:-:S05]  /*15d80*/  IMAD.WIDE.U32 R134, R141, 0x20, R134 ;  /* 0x000000208d867825 */ /* 0x004fca00078e0086 */
[----:B-1----:R1:W5:Y:S04]  /*15d90*/  LDG.E.128 R100, desc[UR14][R134.64] ;  /* 0x0000000e86647981 */ /* 0x002368000c1e1d00 */
[----:B0-----:R1:W5:Y:S01]  /*15da0*/  LDG.E.128 R96, desc[UR14][R134.64+0x10] ;  /* 0x0000100e86607981 */ /* 0x001362000c1e1d00 */
[----:B------:R-:W-:-:S13]  /*15db0*/  ISETP.GT.AND P1, PT, R124, RZ, PT ;  /* 0x000000ff7c00720c */ /* 0x000fda0003f24270 */
[----:B------:R-:W-:Y:S01]  /*15dc0*/  @!P1 MOV R124, R125 ;  /* 0x0000007d007c9202 */ /* 0x000fe20000000f00 */
[----:B------:R-:W-:Y:S01]  /*15dd0*/  @!P1 IMAD.MOV.U32 R140, RZ, RZ, R142 ;  /* 0x000000ffff8c9224 */ /* 0x000fe200078e008e */
[----:B-1----:R-:W-:Y:S06]  /*15de0*/  @!P1 BRA `(.L_x_11791) ;  /* 0x0000000400409947 */ /* 0x002fec0003800000 */
        /* <DEDUP_REMOVED lines=15> */
.L_x_11793:
        /* <DEDUP_REMOVED lines=12> */
.L_x_11794:
        /* <DEDUP_REMOVED lines=43> */
.L_x_11792:
[----:B------:R-:W-:Y:S01]  /*16250*/  I2FP.F32.U32 R104, R104 ;  /* 0x0000006800687245 */ /* 0x000fe20000201000 */
[----:B-----5:R-:W-:Y:S01]  /*16260*/  IMAD.U32 R133, R52, 0x10000, RZ ;  /* 0x0001000034857824 */ /* 0x020fe200078e00ff */
[----:B------:R-:W-:-:S03]  /*16270*/  MOV R125, 0x2f800000 ;  /* 0x2f800000007d7802 */ /* 0x000fc60000000f00 */
[----:B------:R-:W-:Y:S02]  /*16280*/  FMUL.FTZ R133, R133, UR21 ;  /* 0x0000001585857c20 */ /* 0x000fe40008410000 */
[----:B------:R-:W-:Y:S02]  /*16290*/  FFMA.FTZ R104, R104, R125, 1.1641532182693481445e-10 ;  /* 0x2f00000068687423 */ /* 0x000fe4000001007d */
[----:B------:R-:W-:-:S03]  /*162a0*/  FMUL.FTZ R125, R133, UR20 ;  /* 0x00000014857d7c20 */ /* 0x000fc60008410000 */
[----:B------:R-:W-:-:S04]  /*162b0*/  FSETP.GTU.FTZ.AND P2, PT, R104, UR23, PT ;  /* 0x0000001768007c0b */ /* 0x000fc8000bf5c000 */
[----:B------:R-:W-:Y:S02]  /*162c0*/  FSEL R125, R125, RZ, !P2 ;  /* 0x000000ff7d7d7208 */ /* 0x000fe40005000000 */
[----:B------:R-:W-:-:S03]  /*162d0*/  SEL R104, RZ, 0x1, P2 ;  /* 0x00000001ff687807 */ /* 0x000fc60001000000 */
[----:B------:R-:W-:-:S07]  /*162e0*/  FADD.FTZ R100, R100, R125 ;  /* 0x0000007d64647221 */ /* 0x000fce0000010000 */
.L_x_11791:
        /* <DEDUP_REMOVED lines=18> */
.L_x_11797:
        /* <DEDUP_REMOVED lines=12> */
.L_x_11798:
        /* <DEDUP_REMOVED lines=43> */
.L_x_11796:
[----:B-----5:R-:W-:Y:S02]  /*16780*/  PRMT R124, R52, 0x7632, R124 ;  /* 0x00007632347c7816 */ /* 0x020fe4000000007c */
[----:B------:R-:W-:Y:S02]  /*16790*/  I2FP.F32.U32 R105, R105 ;  /* 0x0000006900697245 */ /* 0x000fe40000201000 */
[----:B------:R-:W-:Y:S01]  /*167a0*/  MOV R134, 0x2f800000 ;  /* 0x2f80000000867802 */ /* 0x000fe20000000f00 */
[----:B------:R-:W-:-:S04]  /*167b0*/  IMAD.U32 R124, R124, 0x10000, RZ ;  /* 0x000100007c7c7824 */ /* 0x000fc800078e00ff */
[----:B------:R-:W-:Y:S01]  /*167c0*/  FFMA.FTZ R105, R105, R134, 1.1641532182693481445e-10 ;  /* 0x2f00000069697423 */ /* 0x000fe20000010086 */
[----:B------:R-:W-:-:S04]  /*167d0*/  FMUL.FTZ R124, R124, UR21 ;  /* 0x000000157c7c7c20 */ /* 0x000fc80008410000 */
[----:B------:R-:W-:Y:S01]  /*167e0*/  FMUL.FTZ R124, R124, UR20 ;  /* 0x000000147c7c7c20 */ /* 0x000fe20008410000 */
[----:B------:R-:W-:-:S04]  /*167f0*/  FSETP.GTU.FTZ.AND P2, PT, R105, UR23, PT ;  /* 0x0000001769007c0b */ /* 0x000fc8000bf5c000 */
[----:B------:R-:W-:Y:S02]  /*16800*/  FSEL R124, R124, RZ, !P2 ;  /* 0x000000ff7c7c7208 */ /* 0x000fe40005000000 */
[----:B------:R-:W-:-:S03]  /*16810*/  SEL R105, RZ, 0x1, P2 ;  /* 0x00000001ff697807 */ /* 0x000fc60001000000 */
[----:B------:R-:W-:-:S07]  /*16820*/  FADD.FTZ R101, R101, R124 ;  /* 0x0000007c65657221 */ /* 0x000fce0000010000 */
.L_x_11795:
        /* <DEDUP_REMOVED lines=18> */
.L_x_11801:
        /* <DEDUP_REMOVED lines=12> */
.L_x_11802:
        /* <DEDUP_REMOVED lines=43> */
.L_x_11800:
        /* <DEDUP_REMOVED lines=10> */
.L_x_11799:
        /* <DEDUP_REMOVED lines=18> */
.L_x_11805:
        /* <DEDUP_REMOVED lines=12> */
.L_x_11806:
        /* <DEDUP_REMOVED lines=43> */
.L_x_11804:
        /* <DEDUP_REMOVED lines=11> */
.L_x_11803:
        /* <DEDUP_REMOVED lines=18> */
.L_x_11809:
        /* <DEDUP_REMOVED lines=12> */
.L_x_11810:
        /* <DEDUP_REMOVED lines=43> */
.L_x_11808:
        /* <DEDUP_REMOVED lines=10> */
.L_x_11807:
        /* <DEDUP_REMOVED lines=18> */
.L_x_11813:
        /* <DEDUP_REMOVED lines=12> */
.L_x_11814:
        /* <DEDUP_REMOVED lines=43> */
.L_x_11812:
        /* <DEDUP_REMOVED lines=11> */
.L_x_11811:
        /* <DEDUP_REMOVED lines=18> */
.L_x_11817:
        /* <DEDUP_REMOVED lines=12> */
.L_x_11818:
        /* <DEDUP_REMOVED lines=43> */
.L_x_11816:
        /* <DEDUP_REMOVED lines=10> */
.L_x_11815:
        /* <DEDUP_REMOVED lines=18> */
.L_x_11821:
        /* <DEDUP_REMOVED lines=12> */
.L_x_11822:
        /* <DEDUP_REMOVED lines=42> */
.L_x_11820:
        /* <DEDUP_REMOVED lines=12> */
.L_x_11790:
[----:B01----:R-:W-:Y:S01]  /*18780*/  IMAD.MOV.U32 R96, RZ, RZ, R125 ;  /* 0x000000ffff607224 */ /* 0x003fe200078e007d */
[----:B------:R-:W-:Y:S01]  /*18790*/  MOV R134, R142 ;  /* 0x0000008e00867202 */ /* 0x000fe20000000f00 */
[----:B------:R-:W-:Y:S01]  /*187a0*/  IMAD.MOV.U32 R100, RZ, RZ, RZ ;  /* 0x000000ffff647224 */ /* 0x000fe200078e00ff */
        /* <DEDUP_REMOVED lines=16> */
.L_x_11825:
        /* <DEDUP_REMOVED lines=12> */
.L_x_11826:
        /* <DEDUP_REMOVED lines=42> */
.L_x_11824:
        /* <DEDUP_REMOVED lines=9> */
.L_x_11823:
        /* <DEDUP_REMOVED lines=15> */
.L_x_11829:
        /* <DEDUP_REMOVED lines=12> */
.L_x_11830:
        /* <DEDUP_REMOVED lines=43> */
.L_x_11828:
        /* <DEDUP_REMOVED lines=10> */
.L_x_11827:
        /* <DEDUP_REMOVED lines=15> */
.L_x_11833:
        /* <DEDUP_REMOVED lines=12> */
.L_x_11834:
        /* <DEDUP_REMOVED lines=40> */
[----:B------:R-:W-:Y:S02]  /*195d0*/  IMAD.MOV.U32 R134, RZ, RZ, R96 ;  /* 0x000000ffff867224 */ /* 0x000fe400078e0060 */
[----:B------:R-:W-:Y:S01]  /*195e0*/  HFMA2 R96, -RZ, RZ, 0, 0 ;  /* 0x00000000ff607431 */ /* 0x000fe200000001ff */
[----:B------:R-:W-:-:S07]  /*195f0*/  LOP3.LUT R18, R18, UR40, R97, 0x96, !PT ;  /* 0x0000002812127c12 */ /* 0x000fce000f8e9661 */
.L_x_11832:
        /* <DEDUP_REMOVED lines=9> */
.L_x_11831:
        /* <DEDUP_REMOVED lines=15> */
.L_x_11837:
        /* <DEDUP_REMOVED lines=12> */
.L_x_11838:
        /* <DEDUP_REMOVED lines=43> */
.L_x_11836:
        /* <DEDUP_REMOVED lines=10> */
.L_x_11835:
        /* <DEDUP_REMOVED lines=15> */
.L_x_11841:
        /* <DEDUP_REMOVED lines=12> */
.L_x_11842:
        /* <DEDUP_REMOVED lines=41> */
[----:B------:R-:W-:Y:S01]  /*19fd0*/  LOP3.LUT R18, R18, UR40, R97, 0x96, !PT ;  /* 0x0000002812127c12 */ /* 0x000fe2000f8e9661 */
[----:B------:R-:W-:-:S07]  /*19fe0*/  IMAD.MOV.U32 R134, RZ, RZ, R96 ;  /* 0x000000ffff867224 */ /* 0x000fce00078e0060 */
.L_x_11840:
        /* <DEDUP_REMOVED lines=9> */
.L_x_11839:
        /* <DEDUP_REMOVED lines=15> */
.L_x_11845:
        /* <DEDUP_REMOVED lines=12> */
.L_x_11846:
        /* <DEDUP_REMOVED lines=43> */
.L_x_11844:
        /* <DEDUP_REMOVED lines=10> */
.L_x_11843:
        /* <DEDUP_REMOVED lines=15> */
.L_x_11849:
        /* <DEDUP_REMOVED lines=12> */
.L_x_11850:
        /* <DEDUP_REMOVED lines=43> */
.L_x_11848:
        /* <DEDUP_REMOVED lines=9> */
.L_x_11847:
        /* <DEDUP_REMOVED lines=15> */
.L_x_11852:
        /* <DEDUP_REMOVED lines=12> */
.L_x_11853:
        /* <DEDUP_REMOVED lines=43> */
.L_x_11851:
        /* <DEDUP_REMOVED lines=10> */
.L_x_11819:
[----:B------:R-:W-:Y:S01]  /*1af70*/  FADD.FTZ R124, RZ, R48 ;  /* 0x00000030ff7c7221 */ /* 0x000fe20000010000 */
[----:B------:R-:W-:-:S04]  /*1af80*/  IMAD.WIDE.U32 R136, R141, 0x20, R136 ;  /* 0x000000208d887825 */ /* 0x000fc800078e0088 */
[----:B------:R-:W-:Y:S01]  /*1af90*/  FADD.FTZ R125, R124, R49 ;  /* 0x000000317c7d7221 */ /* 0x000fe20000010000 */
[----:B-----5:R0:W-:Y:S03]  /*1afa0*/  STG.E.128 desc[UR14][R136.64], R100 ;  /* 0x0000006488007986 */ /* 0x0201e6000c101d0e */
        /* <DEDUP_REMOVED lines=60> */
.L_x_11854:
        /* <DEDUP_REMOVED lines=99> */
[----:B0-----:R-:W-:Y:S01]  /*1b9a0*/  FADD.FTZ R137, R136, R125 ;  /* 0x0000007d88897221 */ /* 0x001fe20000010000 */
[----:B-1----:R-:W-:-:S04]  /*1b9b0*/  LOP3.LUT P0, R125, R141, 0x1f, RZ, 0xc0, !PT ;  /* 0x0000001f8d7d7812 */ /* 0x002fc8000780c0ff */
        /* <DEDUP_REMOVED lines=13> */
.L_x_11856:
[----:B------:R-:W-:Y:S05]  /*1ba90*/  BSYNC.RECONVERGENT B0 ;  /* 0x0000000000007941 */ /* 0x000fea0003800200 */
.L_x_11855:
        /* <DEDUP_REMOVED lines=12> */
.L_x_11858:
[----:B------:R-:W-:Y:S05]  /*1bb60*/  BSYNC.RECONVERGENT B0 ;  /* 0x0000000000007941 */ /* 0x000fea0003800200 */
.L_x_11857:
[----:B------:R-:W1:Y:S01]  /*1bb70*/  SHFL.DOWN PT, R135, R138, 0x2, 0x1f ;  /* 0x08401f008a877f89 */ /* 0x000e6200000e0000 */
[----:B------:R-:W-:Y:S01]  /*1bb80*/  ISETP.NE.AND P0, PT, R141, RZ, PT ;  /* 0x000000ff8d00720c */ /* 0x000fe20003f05270 */
[----:B------:R-:W-:Y:S01]  /*1bb90*/  UISETP.GE.AND UP0, UPT, UR6, 0x1, UPT ;  /* 0x000000010600788c */ /* 0x000fe2000bf06270 */
[----:B------:R-:W-:Y:S01]  /*1bba0*/  ISETP.NE.AND P1, PT, RZ, UR24, PT ;  /* 0x00000018ff007c0c */ /* 0x000fe2000bf25270 */
[----:B0-----:R-:W0:Y:S01]  /*1bbb0*/  SHFL.DOWN PT, R137, R124, 0x2, 0x1f ;  /* 0x08401f007c897f89 */ /* 0x001e2200000e0000 */
[----:B------:R-:W-:-:S03]  /*1bbc0*/  MOV R145, UR7 ;  /* 0x0000000700917c02 */ /* 0x000fc60008000f00 */
[----:B------:R-:W2:Y:S01]  /*1bbd0*/  SHFL.DOWN PT, R136, R125, 0x2, 0x1f ;  /* 0x08401f007d887f89 */ /* 0x000ea200000e0000 */
[-C--:B-1----:R-:W-:Y:S02]  /*1bbe0*/  IADD3 R139, PT, PT, R135, R138.reuse, RZ ;  /* 0x0000008a878b7210 */ /* 0x082fe40007ffe0ff */
        /* <DEDUP_REMOVED lines=24> */
[C---:B------:R-:W-:Y:S01]  /*1bd70*/  FFMA.FTZ R124, R140.reuse, R143, R137 ;  /* 0x0000008f8c7c7223 */ /* 0x040fe20000010089 */
[----:B--2---:R-:W-:Y:S02]  /*1bd80*/  FADD.FTZ R136, R125, R136 ;  /* 0x000000887d887221 */ /* 0x004fe40000010000 */
[----:B------:R-:W-:Y:S01]  /*1bd90*/  FMUL.FTZ R135, R140, R135 ;  /* 0x000000878c877220 */ /* 0x000fe20000410000 */
[----:B---3--:R-:W-:Y:S02]  /*1bda0*/  FMUL.FTZ R138, R139, R124 ;  /* 0x0000007c8b8a7220 */ /* 0x008fe40000410000 */
[----:B------:R-:W0:Y:S01]  /*1bdb0*/  @!P0 LDC.64 R124, c[0x0][0x3c8] ;  /* 0x0000f200ff7c8b82 */ /* 0x000e220000000a00 */
[----:B------:R-:W-:Y:S02]  /*1bdc0*/  FMUL.FTZ R135, R135, R148 ;  /* 0x0000009487877220 */ /* 0x000fe40000410000 */
[----:B------:R-:W2:Y:S02]  /*1bdd0*/  SHFL.IDX PT, R143, R138, RZ, 0x1f ;  /* 0x00001fff8a8f7589 */ /* 0x000ea400000e0000 */
[----:B------:R-:W-:-:S03]  /*1bde0*/  FFMA.FTZ R139, R139, R135, R136 ;  /* 0x000000878b8b7223 */ /* 0x000fc60000010088 */
[----:B------:R-:W3:Y:S03]  /*1bdf0*/  @!P0 LDC.64 R136, c[0x0][0x3c0] ;  /* 0x0000f000ff888b82 */ /* 0x000ee60000000a00 */
[----:B------:R-:W1:Y:S01]  /*1be00*/  SHFL.IDX PT, R139, R139, RZ, 0x1f ;  /* 0x00001fff8b8b7589 */ /* 0x000e6200000e0000 */
[----:B--2---:R-:W-:-:S05]  /*1be10*/  FMUL.FTZ R135, R143, R143 ;  /* 0x0000008f8f877220 */ /* 0x004fca0000410000 */
[----:B------:R-:W-:Y:S01]  /*1be20*/  FSEL R140, R135, RZ, P1 ;  /* 0x000000ff878c7208 */ /* 0x000fe20000800000 */
[----:B---3--:R-:W-:-:S04]  /*1be30*/  @!P0 IMAD.WIDE R136, R145, 0x4, R136 ;  /* 0x0000000491888825 */ /* 0x008fc800078e0288 */
[----:B-1----:R-:W-:Y:S01]  /*1be40*/  FFMA.FTZ R135, R139, UR25, R142 ;  /* 0x000000198b877c23 */ /* 0x002fe2000801008e */
[----:B------:R-:W-:Y:S01]  /*1be50*/  IMAD.U32 R139, RZ, RZ, UR7 ;  /* 0x00000007ff8b7e24 */ /* 0x000fe2000f8e00ff */
[----:B------:R1:W-:Y:S02]  /*1be60*/  @!P0 STG.E desc[UR14][R136.64], R143 ;  /* 0x0000008f88008986 */ /* 0x0003e4000c10190e */
[----:B------:R-:W-:Y:S01]  /*1be70*/  FADD.FTZ R135, R135, R140 ;  /* 0x0000008c87877221 */ /* 0x000fe20000010000 */
[----:B0-----:R-:W-:-:S05]  /*1be80*/  @!P0 IMAD.WIDE R124, R139, 0x4, R124 ;  /* 0x000000048b7c8825 */ /* 0x001fca00078e027c */
[----:B------:R-:W0:Y:S02]  /*1be90*/  MUFU.RSQ R135, R135 ;  /* 0x0000008700877308 */ /* 0x000e240000001400 */
[----:B0-----:R1:W-:Y:S01]  /*1bea0*/  @!P0 STG.E desc[UR14][R124.64], R135 ;  /* 0x000000877c008986 */ /* 0x0013e2000c10190e */
[----:B------:R-:W-:Y:S05]  /*1beb0*/  BRA.U !UP0, `(.L_x_11859) ;  /* 0x0000000d08ec7547 */ /* 0x000fea000b800000 */
[----:B-1----:R-:W-:Y:S01]  /*1bec0*/  FSEL R124, R143, RZ, !P1 ;  /* 0x000000ff8f7c7208 */ /* 0x002fe20004800000 */
[----:B------:R-:W-:Y:S01]  /*1bed0*/  IMAD.U32 R137, R118, 0x10000, RZ ;  /* 0x0001000076897824 */ /* 0x000fe200078e00ff */
[----:B------:R-:W-:Y:S01]  /*1bee0*/  SHF.L.U32 R125, R12, 0x10, RZ ;  /* 0x000000100c7d7819 */ /* 0x000fe200000006ff */
[----:B------:R-:W-:Y:S01]  /*1bef0*/  IMAD.U32 R145, R61, 0x10000, RZ ;  /* 0x000100003d917824 */ /* 0x000fe200078e00ff */
[----:B------:R-:W-:Y:S01]  /*1bf00*/  SHF.L.U32 R143, R81, 0x10, RZ ;  /* 0x00000010518f7819 */ /* 0x000fe200000006ff */
[C---:B------:R-:W-:Y:S01]  /*1bf10*/  FADD.FTZ R48, -R124.reuse, R48 ;  /* 0x000000307c307221 */ /* 0x040fe20000010100 */
[C---:B------:R-:W-:Y:S01]  /*1bf20*/  FADD.FTZ R136, -R124.reuse, R49 ;  /* 0x000000317c887221 */ /* 0x040fe20000010100 */
[C---:B------:R-:W-:Y:S01]  /*1bf30*/  FADD.FTZ R156, -R124.reuse, R29 ;  /* 0x0000001d7c9c7221 */ /* 0x040fe20000010100 */
[C---:B------:R-:W-:Y:S01]  /*1bf40*/  FADD.FTZ R162, -R124.reuse, R27 ;  /* 0x0000001b7ca27221 */ /* 0x040fe20000010100 */
[C---:B------:R-:W-:Y:S01]  /*1bf50*/  FADD.FTZ R20, -R124.reuse, R20 ;  /* 0x000000147c147221 */ /* 0x040fe20000010100 */
[----:B------:R-:W-:Y:S01]  /*1bf60*/  FADD.FTZ R164, -R124, R21 ;  /* 0x000000157ca47221 */ /* 0x000fe20000010100 */
[----:B------:R-:W-:Y:S01]  /*1bf70*/  SHF.L.U32 R29, R92, 0x10, RZ ;  /* 0x000000105c1d7819 */ /* 0x000fe200000006ff */
[----:B------:R-:W-:Y:S01]  /*1bf80*/  FADD.FTZ R160, -R124, R25 ;  /* 0x000000197ca07221 */ /* 0x000fe20000010100 */
[----:B------:R-:W-:Y:S01]  /*1bf90*/  IMAD.U32 R21, R72, 0x10000, RZ ;  /* 0x0001000048157824 */ /* 0x000fe200078e00ff */
[----:B------:R-:W-:Y:S01]  /*1bfa0*/  SHF.L.U32 R27, R13, 0x10, RZ ;  /* 0x000000100d1b7819 */ /* 0x000fe200000006ff */
[----:B------:R-:W-:Y:S01]  /*1bfb0*/  FMUL.FTZ R48, R135, R48 ;  /* 0x0000003087307220 */ /* 0x000fe20000410000 */
[----:B------:R-:W-:-:S02]  /*1bfc0*/  IMAD.U32 R25, R5, 0x10000, RZ ;  /* 0x0001000005197824 */ /* 0x000fc400078e00ff */
[C---:B------:R-:W-:Y:S01]  /*1bfd0*/  FMUL.FTZ R136, R135.reuse, R136 ;  /* 0x0000008887887220 */ /* 0x040fe20000410000 */
[C---:B------:R-:W-:Y:S01]  /*1bfe0*/  FADD.FTZ R50, -R124.reuse, R50 ;  /* 0x000000327c327221 */ /* 0x040fe20000010100 */
[C---:B------:R-:W-:Y:S01]  /*1bff0*/  FADD.FTZ R158, -R124.reuse, R31 ;  /* 0x0000001f7c9e7221 */ /* 0x040fe20000010100 */
[C---:B------:R-:W-:Y:S01]  /*1c000*/  FADD.FTZ R138, -R124.reuse, R51 ;  /* 0x000000337c8a7221 */ /* 0x040fe20000010100 */
[C---:B------:R-:W-:Y:S01]  /*1c010*/  FADD.FTZ R44, -R124.reuse, R44 ;  /* 0x0000002c7c2c7221 */ /* 0x040fe20000010100 */
[----:B------:R-:W-:Y:S01]  /*1c020*/  FMUL.FTZ R31, R135, R20 ;  /* 0x00000014871f7220 */ /* 0x000fe20000410000 */
[----:B------:R-:W-:Y:S01]  /*1c030*/  FADD.FTZ R46, -R124, R46 ;  /* 0x0000002e7c2e7221 */ /* 0x000fe20000010100 */
[----:B------:R-:W-:Y:S01]  /*1c040*/  FFMA.FTZ R20, R48, R29, R21 ;  /* 0x0000001d30147223 */ /* 0x000fe20000010015 */
[----:B------:R-:W-:Y:S01]  /*1c050*/  FADD.FTZ R154, -R124, R35 ;  /* 0x000000237c9a7221 */ /* 0x000fe20000010100 */
[----:B------:R-:W-:Y:S01]  /*1c060*/  FFMA.FTZ R25, R136, R27, R25 ;  /* 0x0000001b88197223 */ /* 0x000fe20000010019 */
[----:B------:R-:W-:Y:S01]  /*1c070*/  SHF.L.U32 R21, R93, 0x10, RZ ;  /* 0x000000105d157819 */ /* 0x000fe200000006ff */
[C---:B------:R-:W-:Y:S01]  /*1c080*/  FADD.FTZ R146, -R124.reuse, R43 ;  /* 0x0000002b7c927221 */ /* 0x040fe20000010100 */
[C---:B------:R-:W-:Y:S01]  /*1c090*/  FADD.FTZ R148, -R124.reuse, R37 ;  /* 0x000000257c947221 */ /* 0x040fe20000010100 */
[----:B------:R-:W-:Y:S01]  /*1c0a0*/  FADD.FTZ R152, -R124, R33 ;  /* 0x000000217c987221 */ /* 0x000fe20000010100 */
[----:B------:R-:W-:Y:S01]  /*1c0b0*/  FMUL.FTZ R50, R135, R50 ;  /* 0x0000003287327220 */ /* 0x000fe20000410000 */
[----:B------:R-:W-:Y:S01]  /*1c0c0*/  IMAD.U32 R27, R73, 0x10000, RZ ;  /* 0x00010000491b7824 */ /* 0x000fe200078e00ff */
[----:B------:R-:W-:Y:S01]  /*1c0d0*/  SHF.L.U32 R29, R14, 0x10, RZ ;  /* 0x000000100e1d7819 */ /* 0x000fe200000006ff */
[----:B------:R-:W-:Y:S01]  /*1c0e0*/  FADD.FTZ R140, -R124, R45 ;  /* 0x0000002d7c8c7221 */ /* 0x000fe20000010100 */
[----:B------:R-:W-:Y:S01]  /*1c0f0*/  SHF.L.U32 R35, R94, 0x10, RZ ;  /* 0x000000105e237819 */ /* 0x000fe200000006ff */
[C---:B------:R-:W-:Y:S01]  /*1c100*/  FMUL.FTZ R138, R135.reuse, R138 ;  /* 0x0000008a878a7220 */ /* 0x040fe20000410000 */
[----:B------:R-:W-:Y:S01]  /*1c110*/  FMUL.FTZ R44, R135, R44 ;  /* 0x0000002c872c7220 */ /* 0x000fe20000410000 */
[----:B------:R-:W-:Y:S01]  /*1c120*/  IMAD.U32 R33, R6, 0x10000, RZ ;  /* 0x0001000006217824 */ /* 0x000fe200078e00ff */
[----:B------:R-:W-:Y:S01]  /*1c130*/  SHF.L.U32 R43, R95, 0x10, RZ ;  /* 0x000000105f2b7819 */ /* 0x000fe200000006ff */
[----:B------:R-:W-:-:S02]  /*1c140*/  IMAD.U32 R37, R74, 0x10000, RZ ;  /* 0x000100004a257824 */ /* 0x000fc400078e00ff */
[----:B------:R-:W-:Y:S01]  /*1c150*/  FMUL.FTZ R46, R135, R46 ;  /* 0x0000002e872e7220 */ /* 0x000fe20000410000 */
[----:B------:R-:W-:Y:S02]  /*1c160*/  IMAD.U32 R45, R75, 0x10000, RZ ;  /* 0x000100004b2d7824 */ /* 0x000fe400078e00ff */
[C---:B------:R-:W-:Y:S01]  /*1c170*/  FADD.FTZ R142, -R124.reuse, R47 ;  /* 0x0000002f7c8e7221 */ /* 0x040fe20000010100 */
[----:B------:R-:W-:Y:S01]  /*1c180*/  FADD.FTZ R42, -R124, R42 ;  /* 0x0000002a7c2a7221 */ /* 0x000fe20000010100 */
[----:B------:R-:W-:Y:S01]  /*1c190*/  FFMA.FTZ R21, R50, R21, R27 ;  /* 0x0000001532157223 */ /* 0x000fe2000001001b */
[----:B------:R-:W-:Y:S01]  /*1c1a0*/  FADD.FTZ R150, -R124, R39 ;  /* 0x000000277c967221 */ /* 0x000fe20000010100 */
[----:B------:R-:W-:Y:S01]  /*1c1b0*/  FFMA.FTZ R138, R138, R29, R33 ;  /* 0x0000001d8a8a7223 */ /* 0x000fe20000010021 */
[----:B------:R-:W-:Y:S01]  /*1c1c0*/  FFMA.FTZ R27, R44, R35, R37 ;  /* 0x000000232c1b7223 */ /* 0x000fe20000010025 */
[----:B------:R-:W-:Y:S01]  /*1c1d0*/  FADD.FTZ R144, -R124, R41 ;  /* 0x000000297c907221 */ /* 0x000fe20000010100 */
[----:B------:R-:W-:Y:S01]  /*1c1e0*/  SHF.L.U32 R39, R15, 0x10, RZ ;  /* 0x000000100f277819 */ /* 0x000fe200000006ff */
[----:B------:R-:W-:Y:S01]  /*1c1f0*/  FFMA.FTZ R37, R46, R43, R45 ;  /* 0x0000002b2e257223 */ /* 0x000fe2000001002d */
[----:B------:R-:W-:Y:S01]  /*1c200*/  SHF.L.U32 R29, R16, 0x10, RZ ;  /* 0x00000010101d7819 */ /* 0x000fe200000006ff */
[C---:B------:R-:W-:Y:S01]  /*1c210*/  FMUL.FTZ R140, R135.reuse, R140 ;  /* 0x0000008c878c7220 */ /* 0x040fe20000410000 */
[----:B------:R-:W-:Y:S01]  /*1c220*/  SHF.L.U32 R49, R10, 0x10, RZ ;  /* 0x000000100a317819 */ /* 0x000fe200000006ff */
[C---:B------:R-:W-:Y:S01]  /*1c230*/  FMUL.FTZ R142, R135.reuse, R142 ;  /* 0x0000008e878e7220 */ /* 0x040fe20000410000 */
[----:B------:R-:W-:Y:S01]  /*1c240*/  FMUL.FTZ R146, R135, R146 ;  /* 0x0000009287927220 */ /* 0x000fe20000410000 */
[----:B------:R-:W-:Y:S01]  /*1c250*/  IMAD.U32 R41, R7, 0x10000, RZ ;  /* 0x0001000007297824 */ /* 0x000fe200078e00ff */
[----:B------:R-:W-:Y:S01]  /*1c260*/  SHF.L.U32 R45, R89, 0x10, RZ ;  /* 0x00000010592d7819 */ /* 0x000fe200000006ff */
[----:B------:R-:W-:-:S02]  /*1c270*/  IMAD.U32 R33, R8, 0x10000, RZ ;  /* 0x0001000008217824 */ /* 0x000fc400078e00ff */
[C---:B------:R-:W-:Y:S01]  /*1c280*/  FADD.FTZ R40, -R124.reuse, R40 ;  /* 0x000000287c287221 */ /* 0x040fe20000010100 */
[----:B------:R-:W-:Y:S02]  /*1c290*/  IMAD.U32 R51, R3, 0x10000, RZ ;  /* 0x0001000003337824 */ /* 0x000fe400078e00ff */
[----:B------:R-:W-:Y:S01]  /*1c2a0*/  FMUL.FTZ R42, R135, R42 ;  /* 0x0000002a872a7220 */ /* 0x000fe20000410000 */
[----:B------:R-:W-:Y:S02]  /*1c2b0*/  IMAD.U32 R47, R69, 0x10000, RZ ;  /* 0x00010000452f7824 */ /* 0x000fe400078e00ff */
        /* <DEDUP_REMOVED lines=19> */
[----:B------:R-:W-:Y:S01]  /*1c3f0*/  FFMA.FTZ R142, R142, R29, R33 ;  /* 0x0000001d8e8e7223 */ /* 0x000fe20000010021 */
[----:B------:R-:W-:Y:S01]  /*1c400*/  FFMA.FTZ R146, R146, R49, R51 ;  /* 0x0000003192927223 */ /* 0x000fe20000010033 */
[----:B------:R-:W-:Y:S01]  /*1c410*/  FADD.FTZ R124, -R124, R99 ;  /* 0x000000637c7c7221 */ /* 0x000fe20000010100 */
[----:B------:R-:W-:Y:S01]  /*1c420*/  FMUL.FTZ R40, R135, R40 ;  /* 0x0000002887287220 */ /* 0x000fe20000410000 */
[----:B------:R-:W-:Y:S01]  /*1c430*/  IMAD.U32 R39, R68, 0x10000, RZ ;  /* 0x0001000044277824 */ /* 0x000fe200078e00ff */
[----:B------:R-:W-:Y:S01]  /*1c440*/  SHF.L.U32 R41, R9, 0x10, RZ ;  /* 0x0000001009297819 */ /* 0x000fe200000006ff */
[----:B------:R-:W-:Y:S01]  /*1c450*/  FFMA.FTZ R33, R42, R45, R47 ;  /* 0x0000002d2a217223 */ /* 0x000fe2000001002f */
[----:B------:R-:W-:Y:S01]  /*1c460*/  SHF.L.U32 R51, R84, 0x10, RZ ;  /* 0x0000001054337819 */ /* 0x000fe200000006ff */
[C---:B------:R-:W-:Y:S01]  /*1c470*/  FMUL.FTZ R144, R135.reuse, R144 ;  /* 0x0000009087907220 */ /* 0x040fe20000410000 */
[----:B------:R-:W-:Y:S01]  /*1c480*/  FMUL.FTZ R32, R135, R32 ;  /* 0x0000002087207220 */ /* 0x000fe20000410000 */
[----:B------:R-:W-:Y:S01]  /*1c490*/  IMAD.U32 R43, R2, 0x10000, RZ ;  /* 0x00010000022b7824 */ /* 0x000fe200078e00ff */
[----:B------:R-:W-:Y:S01]  /*1c4a0*/  SHF.L.U32 R45, R91, 0x10, RZ ;  /* 0x000000105b2d7819 */ /* 0x000fe200000006ff */
[----:B------:R-:W-:-:S02]  /*1c4b0*/  IMAD.U32 R99, R64, 0x10000, RZ ;  /* 0x0001000040637824 */ /* 0x000fc400078e00ff */
[C---:B------:R-:W-:Y:S01]  /*1c4c0*/  FMUL.FTZ R38, R135.reuse, R38 ;  /* 0x0000002687267220 */ /* 0x040fe20000410000 */
[----:B------:R-:W-:Y:S01]  /*1c4d0*/  FMUL.FTZ R150, R135, R150 ;  /* 0x0000009687967220 */ /* 0x000fe20000410000 */
[----:B------:R-:W-:Y:S02]  /*1c4e0*/  IMAD.U32 R47, R71, 0x10000, RZ ;  /* 0x00010000472f7824 */ /* 0x000fe400078e00ff */
[----:B------:R-:W-:Y:S01]  /*1c4f0*/  FFMA.FTZ R29, R40, R35, R39 ;  /* 0x00000023281d7223 */ /* 0x000fe20000010027 */
[----:B------:R-:W-:Y:S02]  /*1c500*/  IMAD.U32 R49, R112, 0x10000, RZ ;  /* 0x0001000070317824 */ /* 0x000fe400078e00ff */
[----:B------:R-:W-:Y:S01]  /*1c510*/  FFMA.FTZ R144, R144, R41, R43 ;  /* 0x0000002990907223 */ /* 0x000fe2000001002b */
[----:B------:R-:W-:Y:S01]  /*1c520*/  SHF.L.U32 R35, R90, 0x10, RZ ;  /* 0x000000105a237819 */ /* 0x000fe200000006ff */
[----:B------:R-:W-:Y:S01]  /*1c530*/  FFMA.FTZ R32, R32, R51, R99 ;  /* 0x0000003320207223 */ /* 0x000fe20000010063 */
[----:B------:R-:W-:Y:S01]  /*1c540*/  FMUL.FTZ R36, R135, R36 ;  /* 0x0000002487247220 */ /* 0x000fe20000410000 */
[----:B------:R-:W-:Y:S01]  /*1c550*/  IMAD.U32 R39, R70, 0x10000, RZ ;  /* 0x0001000046277824 */ /* 0x000fe200078e00ff */
[----:B------:R-:W-:Y:S01]  /*1c560*/  SHF.L.U32 R41, R11, 0x10, RZ ;  /* 0x000000100b297819 */ /* 0x000fe200000006ff */
[----:B------:R-:W-:Y:S01]  /*1c570*/  FFMA.FTZ R50, R38, R45, R47 ;  /* 0x0000002d26327223 */ /* 0x000fe2000001002f */
        /* <DEDUP_REMOVED lines=36> */
[----:B------:R-:W-:Y:S01]  /*1c7c0*/  FFMA.FTZ R28, R28, R49, R99 ;  /* 0x000000311c1c7223 */ /* 0x000fe20000010063 */
[----:B------:R-:W-:Y:S01]  /*1c7d0*/  SHF.L.U32 R47, R80, 0x10, RZ ;  /* 0x00000010502f7819 */ /* 0x000fe200000006ff */
[----:B------:R-:W-:Y:S01]  /*1c7e0*/  IMAD.U32 R45, R65, 0x10000, RZ ;  /* 0x00010000412d7824 */ /* 0x000fe200078e00ff */
[----:B------:R-:W-:Y:S01]  /*1c7f0*/  PRMT R40, R63, 0x7632, R40 ;  /* 0x000076323f287816 */ /* 0x000fe20000000028 */
[----:B------:R-:W-:-:S02]  /*1c800*/  IMAD.U32 R49, R60, 0x10000, RZ ;  /* 0x000100003c317824 */ /* 0x000fc400078e00ff */
[----:B------:R-:W-:Y:S01]  /*1c810*/  FFMA.FTZ R35, R152, R35, R41 ;  /* 0x0000002398237223 */ /* 0x000fe20000010029 */
[----:B------:R-:W-:Y:S01]  /*1c820*/  FFMA.FTZ R135, R156, R135, R137 ;  /* 0x000000879c877223 */ /* 0x000fe20000010089 */
[----:B------:R-:W-:Y:S01]  /*1c830*/  SHF.L.U32 R99, R121, 0x10, RZ ;  /* 0x0000001079637819 */ /* 0x000fe200000006ff */
[----:B------:R-:W-:Y:S01]  /*1c840*/  FFMA.FTZ R34, R34, R43, R45 ;  /* 0x0000002b22227223 */ /* 0x000fe2000001002d */
[----:B------:R-:W-:Y:S01]  /*1c850*/  SHF.L.U32 R41, R87, 0x10, RZ ;  /* 0x0000001057297819 */ /* 0x000fe200000006ff */
[----:B------:R-:W-:Y:S02]  /*1c860*/  IMAD.U32 R137, R122, 0x10000, RZ ;  /* 0x000100007a897824 */ /* 0x000fe400078e00ff */
[----:B------:R-:W-:Y:S01]  /*1c870*/  FFMA.FTZ R38, R24, R47, R49 ;  /* 0x0000002f18267223 */ /* 0x000fe20000010031 */
[----:B------:R-:W-:Y:S01]  /*1c880*/  SHF.L.U32 R148, R129, 0x10, RZ ;  /* 0x0000001081947819 */ /* 0x000fe200000006ff */
[----:B------:R-:W-:Y:S01]  /*1c890*/  IMAD.U32 R43, R67, 0x10000, RZ ;  /* 0x00010000432b7824 */ /* 0x000fe200078e00ff */
[----:B------:R-:W-:Y:S01]  /*1c8a0*/  SHF.L.U32 R139, R119, 0x10, RZ ;  /* 0x00000010778b7819 */ /* 0x000fe200000006ff */
[----:B------:R-:W-:Y:S01]  /*1c8b0*/  FFMA.FTZ R136, R26, R143, R145 ;  /* 0x0000008f1a887223 */ /* 0x000fe20000010091 */
[----:B------:R-:W-:Y:S01]  /*1c8c0*/  SHF.L.U32 R24, R82, 0x10, RZ ;  /* 0x0000001052187819 */ /* 0x000fe200000006ff */
[----:B------:R-:W-:-:S02]  /*1c8d0*/  IMAD.U32 R40, R40, 0x10000, RZ ;  /* 0x0001000028287824 */ /* 0x000fc400078e00ff */
[----:B------:R-:W-:Y:S01]  /*1c8e0*/  FFMA.FTZ R99, R160, R99, R137 ;  /* 0x00000063a0637223 */ /* 0x000fe20000010089 */
[----:B------:R-:W-:Y:S02]  /*1c8f0*/  IMAD.U32 R45, R120, 0x10000, RZ ;  /* 0x00010000782d7824 */ /* 0x000fe400078e00ff */
[----:B------:R-:W-:Y:S01]  /*1c900*/  FFMA.FTZ R30, R30, R41, R43 ;  /* 0x000000291e1e7223 */ /* 0x000fe2000001002b */
[----:B------:R-:W-:Y:S01]  /*1c910*/  IMAD.U32 R26, R62, 0x10000, RZ ;  /* 0x000100003e1a7824 */ /* 0x000fe200078e00ff */
[----:B------:R-:W-:Y:S01]  /*1c920*/  SHF.L.U32 R137, R123, 0x10, RZ ;  /* 0x000000107b897819 */ /* 0x000fe200000006ff */
[----:B------:R-:W-:Y:S01]  /*1c930*/  FFMA.FTZ R148, R23, R148, R40 ;  /* 0x0000009417947223 */ /* 0x000fe20000010028 */
[----:B------:R-:W-:Y:S01]  /*1c940*/  FFMA.FTZ R139, R158, R139, R45 ;  /* 0x0000008b9e8b7223 */ /* 0x000fe2000001002d */
[----:B------:R-:W-:Y:S01]  /*1c950*/  IMAD.U32 R41, R126, 0x10000, RZ ;  /* 0x000100007e297824 */ /* 0x000fe200078e00ff */
[----:B------:R-:W-:Y:S01]  /*1c960*/  SHF.L.U32 R43, R127, 0x10, RZ ;  /* 0x000000107f2b7819 */ /* 0x000fe200000006ff */
[----:B------:R-:W-:Y:S01]  /*1c970*/  FFMA.FTZ R143, R31, R24, R26 ;  /* 0x000000181f8f7223 */ /* 0x000fe2000001001a */
[----:B------:R-:W-:Y:S01]  /*1c980*/  PRMT R40, R57, 0x7632, R40 ;  /* 0x0000763239287816 */ /* 0x000fe20000000028 */
[----:B------:R-:W-:Y:S01]  /*1c990*/  IMAD.U32 R45, R128, 0x10000, RZ ;  /* 0x00010000802d7824 */ /* 0x000fe200078e00ff */
[C---:B------:R-:W-:Y:S01]  /*1c9a0*/  PRMT R26, R77.reuse, 0x7632, R26 ;  /* 0x000076324d1a7816 */ /* 0x040fe2000000001a */
[----:B------:R-:W-:Y:S01]  /*1c9b0*/  FFMA.FTZ R137, R162, R137, R41 ;  /* 0x00000089a2897223 */ /* 0x000fe20000010029 */
[----:B------:R-:W-:Y:S01]  /*1c9c0*/  UIADD3 UR4, UPT, UPT, UR6, -0x1, URZ ;  /* 0xffffffff06047890 */ /* 0x000fe2000fffe0ff */
[----:B------:R-:W-:Y:S01]  /*1c9d0*/  FFMA.FTZ R164, R164, R43, R45 ;  /* 0x0000002ba4a47223 */ /* 0x000fe2000001002d */
[----:B------:R-:W-:Y:S01]  /*1c9e0*/  SHF.L.U32 R41, R77, 0x10, RZ ;  /* 0x000000104d297819 */ /* 0x000fe200000006ff */
[----:B------:R-:W-:Y:S01]  /*1c9f0*/  IMAD.U32 R40, R40, 0x10000, RZ ;  /* 0x0001000028287824 */ /* 0x000fe200078e00ff */
[----:B------:R-:W-:Y:S01]  /*1ca00*/  SHF.L.U32 R26, R26, 0x10, RZ ;  /* 0x000000101a1a7819 */ /* 0x000fe200000006ff */
[----:B------:R-:W-:Y:S01]  /*1ca10*/  IMAD.U32 R43, R57, 0x10000, RZ ;  /* 0x00010000392b7824 */ /* 0x000fe200078e00ff */
[----:B------:R-:W-:Y:S01]  /*1ca20*/  UIMAD UR4, UR4, UR22, URZ ;  /* 0x00000016040472a4 */ /* 0x000fe2000f8e02ff */
[----:B------:R-:W-:Y:S01]  /*1ca30*/  SHF.L.U32 R145, R83, 0x10, RZ ;  /* 0x0000001053917819 */ /* 0x000fe200000006ff */
[----:B------:R-:W-:-:S02]  /*1ca40*/  IMAD.U32 R47, R63, 0x10000, RZ ;  /* 0x000100003f2f7824 */ /* 0x000fc400078e00ff */
[----:B------:R-:W-:Y:S01]  /*1ca50*/  FFMA.FTZ R102, R102, R41, R43 ;  /* 0x0000002966667223 */ /* 0x000fe2000001002b */
[----:B------:R-:W-:Y:S01]  /*1ca60*/  FFMA.FTZ R103, R103, R26, R40 ;  /* 0x0000001a67677223 */ /* 0x000fe20000010028 */
[----:B------:R-:W-:Y:S01]  /*1ca70*/  USHF.R.S32.HI UR5, URZ, 0x1f, UR4 ;  /* 0x0000001fff057899 */ /* 0x000fe20008011404 */
[----:B------:R-:W0:Y:S01]  /*1ca80*/  LDC.64 R40, c[0x0][0x428] ;  /* 0x00010a00ff287b82 */ /* 0x000e220000000a00 */
[----:B------:R-:W-:Y:S01]  /*1ca90*/  FFMA.FTZ R145, R22, R145, R47 ;  /* 0x0000009116917223 */ /* 0x000fe2000001002f */
[----:B------:R-:W-:Y:S01]  /*1caa0*/  PRMT R22, R76, 0x7632, R22 ;  /* 0x000076324c167816 */ /* 0x000fe20000000016 */
[----:B------:R-:W-:Y:S01]  /*1cab0*/  ULEA.HI UR5, UR5, UR4, URZ, 0x3 ;  /* 0x0000000405057291 */ /* 0x000fe2000f8f18ff */
[C---:B------:R-:W-:Y:S01]  /*1cac0*/  PRMT R24, R56.reuse, 0x7632, R24 ;  /* 0x0000763238187816 */ /* 0x040fe20000000018 */
[----:B------:R-:W-:Y:S01]  /*1cad0*/  IMAD.U32 R31, R56, 0x10000, RZ ;  /* 0x00010000381f7824 */ /* 0x000fe200078e00ff */
        /* <DEDUP_REMOVED lines=9> */
[----:B------:R-:W-:Y:S01]  /*1cb70*/  IMAD.U32 R31, R58, 0x10000, RZ ;  /* 0x000100003a1f7824 */ /* 0x000fe200078e00ff */
[----:B------:R-:W-:Y:S01]  /*1cb80*/  SHF.L.U32 R43, R79, 0x10, RZ ;  /* 0x000000104f2b7819 */ /* 0x000fe200000006ff */
[----:B------:R-:W-:Y:S01]  /*1cb90*/  IMAD.U32 R147, R147, 0x10000, RZ ;  /* 0x0001000093937824 */ /* 0x000fe200078e00ff */
[----:B------:R-:W-:-:S02]  /*1cba0*/  SHF.L.U32 R23, R78, 0x10, RZ ;  /* 0x000000104e177819 */ /* 0x000fc400000006ff */
[----:B------:R-:W-:Y:S01]  /*1cbb0*/  SHF.L.U32 R47, R47, 0x10, RZ ;  /* 0x000000102f2f7819 */ /* 0x000fe200000006ff */
[----:B------:R-:W-:Y:S01]  /*1cbc0*/  FFMA.FTZ R98, R98, R43, R45 ;  /* 0x0000002b62627223 */ /* 0x000fe2000001002d */
[----:B------:R-:W-:Y:S01]  /*1cbd0*/  LEA.HI.SX32 R49, R26, R141, 0x1d ;  /* 0x0000008d1a317211 */ /* 0x000fe200078feaff */
[----:B------:R-:W-:Y:S01]  /*1cbe0*/  FFMA.FTZ R96, R96, R23, R31 ;  /* 0x0000001760607223 */ /* 0x000fe2000001001f */
[----:B------:R-:W-:Y:S01]  /*1cbf0*/  PRMT R22, R78, 0x7632, R22 ;  /* 0x000076324e167816 */ /* 0x000fe20000000016 */
[----:B------:R-:W-:Y:S01]  /*1cc00*/  FFMA.FTZ R147, R124, R147, R47 ;  /* 0x000000937c937223 */ /* 0x000fe2000001002f */
[----:B------:R-:W-:Y:S01]  /*1cc10*/  PRMT R24, R58, 0x7632, R24 ;  /* 0x000076323a187816 */ /* 0x000fe20000000018 */
[C---:B------:R-:W-:Y:S01]  /*1cc20*/  VIADD R47, R49.reuse, 0x80 ;  /* 0x00000080312f7836 */ /* 0x040fe20000000000 */
[C---:B------:R-:W-:Y:S01]  /*1cc30*/  IADD3 R45, PT, PT, R49.reuse, 0x100, RZ ;  /* 0x00000100312d7810 */ /* 0x040fe20007ffe0ff */
[C---:B------:R-:W-:Y:S01]  /*1cc40*/  VIADD R43, R49.reuse, 0x180 ;  /* 0x00000180312b7836 */ /* 0x040fe20000000000 */
[----:B------:R-:W-:Y:S01]  /*1cc50*/  SHF.L.U32 R22, R22, 0x10, RZ ;  /* 0x0000001016167819 */ /* 0x000fe200000006ff */
[----:B------:R-:W-:Y:S01]  /*1cc60*/  IMAD.U32 R24, R24, 0x10000, RZ ;  /* 0x0001000018187824 */ /* 0x000fe200078e00ff */
[C---:B------:R-:W-:Y:S01]  /*1cc70*/  IADD3 R23, PT, PT, R49.reuse, 0x200, RZ ;  /* 0x0000020031177810 */ /* 0x040fe20007ffe0ff */
[----:B0-----:R-:W-:Y:S01]  /*1cc80*/  IMAD.WIDE.U32 R48, R49, 0x10, R40 ;  /* 0x0000001031307825 */ /* 0x001fe200078e0028 */
[----:B------:R-:W-:-:S03]  /*1cc90*/  F2FP.BF16.F32.PACK_AB R21, R138, R21 ;  /* 0x000000158a15723e */ /* 0x000fc600000010ff */
        /* <DEDUP_REMOVED lines=28> */
[----:B------:R0:W-:Y:S02]  /*1ce60*/  STG.E.128 desc[UR14][R40.64], R36 ;  /* 0x0000002428007986 */ /* 0x0001e4000c101d0e */
.L_x_11859:
[----:B------:R-:W-:Y:S02]  /*1ce70*/  UIADD3 UR7, UPT, UPT, UR7, UR16, URZ ;  /* 0x0000001007077290 */ /* 0x000fe4000fffe0ff */
[----:B------:R-:W-:Y:S02]  /*1ce80*/  UPLOP3.LUT UP1, UPT, UPT, UPT, UP1, 0x40, 0x4 ;  /* 0x000000000004789c */ /* 0x000fe40003f2e810 */
[----:B------:R-:W-:-:S09]  /*1ce90*/  UISETP.GE.AND UP0, UPT, UR7, UR17, UPT ;  /* 0x000000110700728c */ /* 0x000fd2000bf06270 */
[----:B------:R-:W-:Y:S05]  /*1cea0*/  BRA.U !UP0, `(.L_x_11860) ;  /* 0xfffffe3d08287547 */ /* 0x000fea000b83ffff */
[----:B------:R-:W-:Y:S05]  /*1ceb0*/  EXIT ;  /* 0x000000000000794d */ /* 0x000fea0003800000 */
.L_x_11861:
        /* <DEDUP_REMOVED lines=12> */
.L_x_34039:


//--------------------- .text._ZN10layer_norm13ln_fwd_kernelINS_13Kernel_traitsI13__nv_bfloat16S2_fS2_fjLj5120ELj1ELj1ELj4ELj16ENS_18Kernel_traits_baseILj5120ES2_S2_fS2_fjLj128EEEEELb1ELb1ELb0ELb0EEEvNS_9FwdParamsE --------------------------
	.section	.text._ZN10layer_norm13ln_fwd_kernelINS_13Kernel_traitsI13__nv_bfloat16S2_fS2_fjLj5120ELj1ELj1ELj4ELj16ENS_18Kernel_traits_baseILj5120ES2_S2_fS2_fjLj128EEEEELb1ELb1ELb0ELb0EEEvNS_9FwdParamsE,"ax",@progbits
	.align	128
        .global         _ZN10layer_norm13ln_fwd_kernelINS_13Kernel_traitsI13__nv_bfloat16S2_fS2_fjLj5120ELj1ELj1ELj4ELj16ENS_18Kernel_traits_baseILj5120ES2_S2_fS2_fjLj128EEEEELb1ELb1ELb0ELb0EEEvNS_9FwdParamsE
        .type           _ZN10layer_norm13ln_fwd_kernelINS_13Kernel_traitsI13__nv_bfloat16S2_fS2_fjLj5120ELj1ELj1ELj4ELj16ENS_18Kernel_traits_baseILj5120ES2_S2_fS2_fjLj128EEEEELb1ELb1ELb0ELb0EEEvNS_9FwdParamsE,@function
        .size           _ZN10layer_norm13ln_fwd_kernelINS_13Kernel_traitsI13__nv_bfloat16S2_fS2_fjLj5120ELj1ELj1ELj4ELj16ENS_18Kernel_traits_baseILj5120ES2_S2_fS2_fjLj128EEEEELb1ELb1ELb0ELb0EEEvNS_9FwdParamsE,(.L_x_34040 - _ZN10layer_norm13ln_fwd_kernelINS_13Kernel_traitsI13__nv_bfloat16S2_fS2_fjLj5120ELj1ELj1ELj4ELj16ENS_18Kernel_traits_baseILj5120ES2_S2_fS2_fjLj128EEEEELb1ELb1ELb0ELb0EEEvNS_9FwdParamsE)
        .other          _ZN10layer_norm13ln_fwd_kernelINS_13Kernel_traitsI13__nv_bfloat16S2_fS2_fjLj5120ELj1ELj1ELj4ELj16ENS_18Kernel_traits_baseILj5120ES2_S2_fS2_fjLj128EEEEELb1ELb1ELb0ELb0EEEvNS_9FwdParamsE,@"STO_CUDA_ENTRY STV_DEFAULT"
_ZN10layer_norm13ln_fwd_kernelINS_13Kernel_traitsI13__nv_bfloat16S2_fS2_fjLj5120ELj1ELj1ELj4ELj16ENS_18Kernel_traits_baseILj5120ES2_S2_fS2_fjLj128EEEEELb1ELb1ELb0ELb0EEEvNS_9FwdParamsE:
.text._ZN10layer_norm13ln_fwd_kernelINS_13Kernel_traitsI13__nv_bfloat16S2_fS2_fjLj5120ELj1ELj1ELj4ELj16ENS_18Kernel_traits_baseILj5120ES2_S2_fS2_fjLj128EEEEELb1ELb1ELb0ELb0EEEvNS_9FwdParamsE:
        /* <DEDUP_REMOVED lines=88> */
.L_x_11863:
        /* <DEDUP_REMOVED lines=53> */
.L_x_11864:
[----:B------:R-:W-:Y:S05]  /*08d0*/  BSYNC.RECONVERGENT B0 ;  /* 0x0000000000007941 */ /* 0x000fea0003800200 */
.L_x_11862:
        /* <DEDUP_REMOVED lines=14> */
[C---:B------:R-:W-:Y:S01]  /*09c0*/  IMAD.HI.U32 R4, R3.reuse, -0x326172a9, RZ ;  /* 0xcd9e8d5703047827 */ /* 0x040fe200078e00ff */
        /* <DEDUP_REMOVED lines=10> */
[----:B------:R-:W-:Y:S01]  /*0a70*/  LOP3.LUT R26, R26, 0xffffff00, RZ, 0xc0, !PT ;  /* 0xffffff001a1a7812 */ /* 0x000fe200078ec0ff */
[----:B------:R-:W-:Y:S01]  /*0a80*/  IMAD.HI.U32 R2, R179, -0x326172a9, RZ ;  /* 0xcd9e8d57b3027827 */ /* 0x000fe200078e00ff */
[----:B------:R-:W-:Y:S01]  /*0a90*/  PRMT R176, R87, 0x7632, R176 ;  /* 0x0000763257b07816 */ /* 0x000fe200000000b0 */
[----:B------:R-:W3:Y:S01]  /*0aa0*/  LDCU UR11, c[0x0][0x400] ;  /* 0x00008000ff0b77ac */ /* 0x000ee20008000800 */
[----:B-1----:R-:W-:Y:S01]  /*0ab0*/  ISETP.NE.U32.AND P0, PT, R14, RZ, PT ;  /* 0x000000ff0e00720c */ /* 0x002fe20003f05070 */
[----:B------:R-:W-:Y:S01]  /*0ac0*/  IMAD R5, R179, -0x326172a9, RZ ;  /* 0xcd9e8d57b3057824 */ /* 0x000fe200078e02ff */
[----:B------:R-:W-:Y:S01]  /*0ad0*/  LOP3.LUT R2, R181, R2, R164, 0x96, !PT ;  /* 0x00000002b5027212 */ /* 0x000fe200078e96a4 */
[----:B------:R-:W-:Y:S01]  /*0ae0*/  IMAD R11, R11, 0x8, R26 ;  /* 0x000000080b0b7824 */ /* 0x000fe200078e021a */
[----:B------:R-:W-:Y:S01]  /*0af0*/  ISETP.NE.AND.EX P0, PT, R15, RZ, PT, P0 ;  /* 0x000000ff0f00720c */ /* 0x000fe20003f05300 */
[----:B------:R-:W1:Y:S01]  /*0b00*/  LDCU.64 UR8, c[0x0][0x3a0] ;  /* 0x00007400ff0877ac */ /* 0x000e620008000a00 */
[----:B------:R-:W-:Y:S01]  /*0b10*/  LOP3.LUT R4, R6, R5, R4, 0x96, !PT ;  /* 0x0000000506047212 */ /* 0x000fe200078e9604 */
[----:B------:R-:W-:Y:S01]  /*0b20*/  IMAD.HI.U32 R7, R2, -0x2daee0ad, RZ ;  /* 0xd2511f5302077827 */ /* 0x000fe200078e00ff */
[----:B------:R-:W-:-:S02]  /*0b30*/  I2FP.F32.U32 R11, R11 ;  /* 0x0000000b000b7245 */ /* 0x000fc40000201000 */
[----:B------:R-:W-:Y:S01]  /*0b40*/  PRMT R175, R90, 0x7632, R175 ;  /* 0x000076325aaf7816 */ /* 0x000fe200000000af */
[----:B------:R-:W-:Y:S01]  /*0b50*/  IMAD.HI.U32 R6, R4, -0x2daee0ad, RZ ;  /* 0xd2511f5304067827 */ /* 0x000fe200078e00ff */
[----:B------:R-:W-:Y:S02]  /*0b60*/  LOP3.LUT R7, R9, R8, R7, 0x96, !PT ;  /* 0x0000000809077212 */ /* 0x000fe400078e9607 */
[----:B------:R-:W-:Y:S01]  /*0b70*/  IADD3 R8, PT, PT, R165, 0x76cf5d0a, RZ ;  /* 0x76cf5d0aa5087810 */ /* 0x000fe20007ffe0ff */
[----:B------:R-:W-:Y:S01]  /*0b80*/  IMAD R9, R2, -0x2daee0ad, RZ ;  /* 0xd2511f5302097824 */ /* 0x000fe200078e02ff */
[----:B------:R-:W4:Y:S01]  /*0b90*/  MUFU.RCP R11, R11 ;  /* 0x0000000b000b7308 */ /* 0x000f220000001000 */
[----:B------:R-:W-:Y:S01]  /*0ba0*/  IMAD.HI.U32 R2, R7, -0x326172a9, RZ ;  /* 0xcd9e8d5707027827 */ /* 0x000fe200078e00ff */
[----:B------:R-:W-:Y:S02]  /*0bb0*/  @P0 LOP3.LUT R0, R0, 0x40, RZ, 0xfc, !PT ;  /* 0x0000004000000812 */ /* 0x000fe400078efcff */
        /* <DEDUP_REMOVED lines=51> */
[----:B------:R-:W-:Y:S02]  /*0ef0*/  IADD3 R9, PT, PT, R165, 0x1fd5c5a3, RZ ;  /* 0x1fd5c5a3a5097810 */ /* 0x000fe40007ffe0ff */
[----:B------:R-:W-:Y:S01]  /*0f00*/  VIADDMNMX R13, R10, -R13, RZ, !PT ;  /* 0x8000000d0a0d7246 */ /* 0x000fe200078001ff */
[----:B------:R-:W-:Y:S01]  /*0f10*/  VIADD R5, R164, 0xb54cda56 ;  /* 0xb54cda56a4057836 */ /* 0x000fe20000000000 */
[----:B------:R-:W-:Y:S01]  /*0f20*/  PRMT R156, R62, 0x7632, R156 ;  /* 0x000076323e9c7816 */ /* 0x000fe2000000009c */
        /* <DEDUP_REMOVED lines=12> */
[----:B------:R-:W-:Y:S01]  /*0ff0*/  IMAD R8, R2, -0x2daee0ad, RZ ;  /* 0xd2511f5302087824 */ /* 0x000fe200078e02ff */
[----:B------:R-:W-:Y:S01]  /*1000*/  LOP3.LUT R4, R9, R7, R4, 0x96, !PT ;  /* 0x0000000709047212 */ /* 0x000fe200078e9604 */
[----:B------:R-:W-:Y:S01]  /*1010*/  VIADD R9, R165, 0xdb3d7428 ;  /* 0xdb3d7428a5097836 */ /* 0x000fe20000000000 */
[----:B------:R-:W-:Y:S01]  /*1020*/  PRMT R151, R55, 0x7632, R151 ;  /* 0x0000763237977816 */ /* 0x000fe20000000097 */
[----:B------:R-:W-:Y:S01]  /*1030*/  IMAD R5, R6, -0x326172a9, RZ ;  /* 0xcd9e8d5706057824 */ /* 0x000fe200078e02ff */
[----:B------:R-:W-:Y:S01]  /*1040*/  IADD3 R6, PT, PT, R164, -0xe443238, RZ ;  /* 0xf1bbcdc8a4067810 */ /* 0x000fe20007ffe0ff */
        /* <DEDUP_REMOVED lines=8> */
[----:B------:R-:W-:Y:S01]  /*10d0*/  IMAD.HI.U32 R183, R196, -0x326172a9, RZ ;  /* 0xcd9e8d57c4b77827 */ /* 0x000fe200078e00ff */
[----:B------:R-:W-:Y:S02]  /*10e0*/  IADD3 R5, PT, PT, R164, -0x700cb87f, RZ ;  /* 0x8ff34781a4057810 */ /* 0x000fe40007ffe0ff */
[----:B------:R-:W-:Y:S01]  /*10f0*/  PRMT R35, R53, 0x7632, R35 ;  /* 0x0000763235237816 */ /* 0x000fe20000000023 */
[----:B------:R-:W-:Y:S01]  /*1100*/  IMAD R3, R3, -0x2daee0ad, RZ ;  /* 0xd2511f5303037824 */ /* 0x000fe200078e02ff */
[----:B------:R-:W-:Y:S01]  /*1110*/  LOP3.LUT R183, R5, R4, R183, 0x96, !PT ;  /* 0x0000000405b77212 */ /* 0x000fe200078e96b7 */
[----:B------:R-:W-:Y:S01]  /*1120*/  IMAD.HI.U32 R182, R193, -0x2daee0ad, RZ ;  /* 0xd2511f53c1b67827 */ /* 0x000fe200078e00ff */
[----:B------:R-:W-:-:S02]  /*1130*/  PRMT R34, R49, 0x7632, R34 ;  /* 0x0000763231227816 */ /* 0x000fc40000000022 */
[----:B------:R-:W-:Y:S01]  /*1140*/  PRMT R33, R52, 0x7632, R33 ;  /* 0x0000763234217816 */ /* 0x000fe20000000021 */
[----:B------:R-:W-:Y:S01]  /*1150*/  VIADD R2, R165, 0x96a522ad ;  /* 0x96a522ada5027836 */ /* 0x000fe20000000000 */
[----:B------:R-:W-:Y:S01]  /*1160*/  PRMT R32, R48, 0x7632, R32 ;  /* 0x0000763230207816 */ /* 0x000fe20000000020 */
[----:B------:R-:W-:Y:S01]  /*1170*/  IMAD R178, R13, 0x8, R26 ;  /* 0x000000080db27824 */ /* 0x000fe200078e021a */
[----:B------:R-:W-:Y:S01]  /*1180*/  PRMT R31, R43, 0x7632, R31 ;  /* 0x000076322b1f7816 */ /* 0x000fe2000000001f */
[----:B------:R-:W-:Y:S01]  /*1190*/  IMAD R196, R196, -0x326172a9, RZ ;  /* 0xcd9e8d57c4c47824 */ /* 0x000fe200078e02ff */
[----:B------:R-:W-:Y:S01]  /*11a0*/  LOP3.LUT R182, R2, R3, R182, 0x96, !PT ;  /* 0x0000000302b67212 */ /* 0x000fe200078e96b6 */
[----:B------:R-:W-:Y:S01]  /*11b0*/  IMAD.MOV.U32 R2, RZ, RZ, RZ ;  /* 0x000000ffff027224 */ /* 0x000fe200078e00ff */
        /* <DEDUP_REMOVED lines=28> */
.L_x_12298:
        /* <DEDUP_REMOVED lines=26> */
[----:B------:R0:W5:Y:S01]  /*1520*/  LDG.E.128 R100, desc[UR6][R104.64+0x10] ;  /* 0x0000100668647981 */ /* 0x000162000c1e1d00 */
[----:B------:R-:W-:Y:S01]  /*1530*/  ISETP.NE.AND P0, PT, R197, 0x1, PT ;  /* 0x00000001c500780c */ /* 0x000fe20003f05270 */
[----:B------:R-:W-:Y:S01]  /*1540*/  BSSY.RECONVERGENT B1, `(.L_x_11868) ;  /* 0x000005d000017945 */ /* 0x000fe20003800200 */
[----:B------:R-:W-:Y:S01]  /*1550*/  MOV R106, 0x2 ;  /* 0x00000002006a7802 */ /* 0x000fe20000000f00 */
[----:B------:R-:W-:Y:S02]  /*1560*/  IMAD.MOV.U32 R107, RZ, RZ, R196 ;  /* 0x000000ffff6b7224 */ /* 0x000fe400078e00c4 */
[----:B------:R-:W-:-:S08]  /*1570*/  IMAD.MOV.U32 R192, RZ, RZ, R193 ;  /* 0x000000ffffc07224 */ /* 0x000fd000078e00c1 */
[----:B0-----:R-:W-:Y:S05]  /*1580*/  @!P0 BRA `(.L_x_11869) ;  /* 0x0000000400608947 */ /* 0x001fea0003800000 */
[----:B------:R-:W-:-:S05]  /*1590*/  HFMA2 R104, -RZ, RZ, 0, 1.1920928955078125e-07 ;  /* 0x00000002ff687431 */ /* 0x000fca00000001ff */
[----:B------:R-:W-:-:S05]  /*15a0*/  VIADDMNMX.U32 R104, R197, 0xfffffffe, R104, PT ;  /* 0xfffffffec5687846 */ /* 0x000fca0003800068 */
[----:B------:R-:W-:-:S04]  /*15b0*/  IMAD.SHL.U32 R106, R104, 0x4, RZ ;  /* 0x00000004686a7824 */ /* 0x000fc800078e00ff */
[----:B------:R-:W0:Y:S02]  /*15c0*/  LDC R104, c[0x2][R106] ;  /* 0x008000006a687b82 */ /* 0x000e240000000800 */
[----:B0-----:R-:W-:-:S04]  /*15d0*/  SHF.R.S32.HI R105, RZ, 0x1f, R104 ;  /* 0x0000001fff697819 */ /* 0x001fc80000011468 */
.L_x_33876:
[----:B------:R-:W-:Y:S05]  /*15e0*/  BRX R104 -0x15f0                                       (*"BRANCH_TARGETS .L_x_33877,.L_x_33878,.L_x_33879"*) ;  /* 0xffffffe868847949 */ /* 0x000fea000383ffff */
.L_x_33879:
[----:B------:R-:W-:Y:S01]  /*15f0*/  VIADD R106, R197, 0x1 ;  /* 0x00000001c56a7836 */ /* 0x000fe20000000000 */
[----:B------:R-:W-:Y:S01]  /*1600*/  MOV R192, R193 ;  /* 0x000000c100c07202 */ /* 0x000fe20000000f00 */
[----:B------:R-:W-:Y:S01]  /*1610*/  IMAD.MOV.U32 R107, RZ, RZ, R183 ;  /* 0x000000ffff6b7224 */ /* 0x000fe200078e00b7 */
[----:B------:R-:W-:Y:S06]  /*1620*/  BRA `(.L_x_11869) ;  /* 0x0000000400387947 */ /* 0x000fec0003800000 */
.L_x_33877:
[----:B------:R-:W-:Y:S01]  /*1630*/  IMAD.MOV.U32 R192, RZ, RZ, R193 ;  /* 0x000000ffffc07224 */ /* 0x000fe200078e00c1 */
[----:B------:R-:W-:Y:S01]  /*1640*/  MOV R106, 0x3 ;  /* 0x00000003006a7802 */ /* 0x000fe20000000f00 */
[----:B------:R-:W-:Y:S01]  /*1650*/  IMAD.MOV.U32 R107, RZ, RZ, R182 ;  /* 0x000000ffff6b7224 */ /* 0x000fe200078e00b6 */
[----:B------:R-:W-:Y:S06]  /*1660*/  BRA `(.L_x_11869) ;  /* 0x0000000400287947 */ /* 0x000fec0003800000 */
.L_x_33878:
        /* <DEDUP_REMOVED lines=13> */
.L_x_11871:
[----:B------:R-:W-:Y:S05]  /*1740*/  BSYNC.RECONVERGENT B2 ;  /* 0x0000000000027941 */ /* 0x000fea0003800200 */
.L_x_11870:
        /* <DEDUP_REMOVED lines=58> */
[----:B------:R-:W-:Y:S01]  /*1af0*/  IMAD.MOV.U32 R107, RZ, RZ, R193 ;  /* 0x000000ffff6b7224 */ /* 0x000fe200078e00c1 */
[----:B------:R-:W-:-:S07]  /*1b00*/  MOV R192, R104 ;  /* 0x0000006800c07202 */ /* 0x000fce0000000f00 */
.L_x_11869:
[----:B------:R-:W-:Y:S05]  /*1b10*/  BSYNC.RECONVERGENT B1 ;  /* 0x0000000000017941 */ /* 0x000fea0003800200 */
.L_x_11868:
        /* <DEDUP_REMOVED lines=10> */
[----:B------:R-:W-:-:S03]  /*1bc0*/  PRMT R108, R108, 0x7632, R108 ;  /* 0x000076326c6c7816 */ /* 0x000fc6000000006c */
[----:B0-----:R-:W-:Y:S01]  /*1bd0*/  FMUL.FTZ R144, R144, R191 ;  /* 0x000000bf90907220 */ /* 0x001fe20000410000 */
[----:B-1----:R-:W-:Y:S01]  /*1be0*/  FSETP.GTU.FTZ.AND P0, PT, R104, R193, PT ;  /* 0x000000c16800720b */ /* 0x002fe20003f1c000 */
[----:B------:R-:W-:-:S03]  /*1bf0*/  IMAD.U32 R104, R44, 0x10000, RZ ;  /* 0x000100002c687824 */ /* 0x000fc600078e00ff */
[----:B------:R-:W-:Y:S01]  /*1c00*/  FSEL R105, R144, RZ, !P0 ;  /* 0x000000ff90697208 */ /* 0x000fe20004000000 */
[----:B------:R-:W-:Y:S01]  /*1c10*/  HFMA2 R144, -RZ, RZ, 0, 1.1920928955078125e-07 ;  /* 0x00000002ff907431 */ /* 0x000fe200000001ff */
        /* <DEDUP_REMOVED lines=13> */
.L_x_11874:
        /* <DEDUP_REMOVED lines=13> */
.L_x_11876:
[----:B------:R-:W-:Y:S05]  /*1dc0*/  BSYNC.RECONVERGENT B2 ;  /* 0x0000000000027941 */ /* 0x000fea0003800200 */
.L_x_11875:
        /* <DEDUP_REMOVED lines=58> */
[----:B------:R-:W-:Y:S02]  /*2170*/  IMAD.MOV.U32 R105, RZ, RZ, R192 ;  /* 0x000000ffff697224 */ /* 0x000fe400078e00c0 */
[----:B------:R-:W-:-:S07]  /*2180*/  IMAD.MOV.U32 R192, RZ, RZ, R106 ;  /* 0x000000ffffc07224 */ /* 0x000fce00078e006a */
.L_x_11873:
[----:B------:R-:W-:Y:S05]  /*2190*/  BSYNC.RECONVERGENT B1 ;  /* 0x0000000000017941 */ /* 0x000fea0003800200 */
.L_x_11872:
[----:B------:R-:W-:Y:S01]  /*21a0*/  I2FP.F32.U32 R105, R105 ;  /* 0x0000006900697245 */ /* 0x000fe20000201000 */
[----:B------:R-:W-:Y:S01]  /*21b0*/  IMAD.U32 R107, R108, 0x10000, RZ ;  /* 0x000100006c6b7824 */ /* 0x000fe200078e00ff */
[----:B------:R-:W-:Y:S01]  /*21c0*/  ISETP.NE.AND P1, PT, R144, 0x1, PT ;  /* 0x000000019000780c */ /* 0x000fe20003f25270 */
[----:B------:R-:W-:Y:S01]  /*21d0*/  BSSY.RECONVERGENT B1, `(.L_x_11877) ;  /* 0x000005e000017945 */ /* 0x000fe20003800200 */
[----:B------:R-:W-:Y:S02]  /*21e0*/  HFMA2 R146, -RZ, RZ, 0, 1.1920928955078125e-07 ;  /* 0x00000002ff927431 */ /* 0x000fe400000001ff */
[----:B------:R-:W-:Y:S01]  /*21f0*/  FFMA.FTZ R106, R105, R194, 1.1641532182693481445e-10 ;  /* 0x2f000000696a7423 */ /* 0x000fe200000100c2 */
[----:B------:R-:W-:Y:S01]  /*2200*/  FMUL.FTZ R108, R107, R190 ;  /* 0x000000be6b6c7220 */ /* 0x000fe20000410000 */
[----:B------:R-:W-:Y:S02]  /*2210*/  IMAD.U32 R105, R3, 0x10000, RZ ;  /* 0x0001000003697824 */ /* 0x000fe400078e00ff */
        /* <DEDUP_REMOVED lines=15> */
.L_x_11879:
        /* <DEDUP_REMOVED lines=13> */
.L_x_11881:
[----:B------:R-:W-:Y:S05]  /*23e0*/  BSYNC.RECONVERGENT B2 ;  /* 0x0000000000027941 */ /* 0x000fea0003800200 */
.L_x_11880:
        /* <DEDUP_REMOVED lines=56> */
[----:B------:R-:W-:-:S04]  /*2770*/  LOP3.LUT R183, R183, R144, R197, 0x96, !PT ;  /* 0x00000090b7b77212 */ /* 0x000fc800078e96c5 */
[----:B------:R-:W-:Y:S01]  /*2780*/  LOP3.LUT R182, R145, R182, R107, 0x96, !PT ;  /* 0x000000b691b67212 */ /* 0x000fe200078e966b */
[----:B------:R-:W-:Y:S02]  /*2790*/  IMAD.MOV.U32 R107, RZ, RZ, R192 ;  /* 0x000000ffff6b7224 */ /* 0x000fe400078e00c0 */
[----:B------:R-:W-:-:S07]  /*27a0*/  IMAD.MOV.U32 R192, RZ, RZ, R106 ;  /* 0x000000ffffc07224 */ /* 0x000fce00078e006a */
.L_x_11878:
[----:B------:R-:W-:Y:S05]  /*27b0*/  BSYNC.RECONVERGENT B1 ;  /* 0x0000000000017941 */ /* 0x000fea0003800200 */
.L_x_11877:
[----:B------:R-:W-:Y:S01]  /*27c0*/  I2FP.F32.U32 R107, R107 ;  /* 0x0000006b006b7245 */ /* 0x000fe20000201000 */
[----:B------:R-:W-:Y:S01]  /*27d0*/  IMAD.U32 R145, R109, 0x10000, RZ ;  /* 0x000100006d917824 */ /* 0x000fe200078e00ff */
[----:B------:R-:W-:Y:S01]  /*27e0*/  ISETP.NE.AND P2, PT, R146, 0x1, PT ;  /* 0x000000019200780c */ /* 0x000fe20003f45270 */
[----:B------:R-:W-:Y:S02]  /*27f0*/  BSSY.RECONVERGENT B1, `(.L_x_11882) ;  /* 0x000005f000017945 */ /* 0x000fe40003800200 */
[----:B------:R-:W-:Y:S01]  /*2800*/  FFMA.FTZ R106, R107, R194, 1.1641532182693481445e-10 ;  /* 0x2f0000006b6a7423 */ /* 0x000fe200000100c2 */
[----:B------:R-:W-:Y:S01]  /*2810*/  FMUL.FTZ R108, R145, R190 ;  /* 0x000000be916c7220 */ /* 0x000fe20000410000 */
[----:B------:R-:W-:-:S03]  /*2820*/  HFMA2 R145, -RZ, RZ, 0, 1.1920928955078125e-07 ;  /* 0x00000002ff917431 */ /* 0x000fc600000001ff */
[----:B------:R-:W-:Y:S01]  /*2830*/  FMUL.FTZ R108, R108, R191 ;  /* 0x000000bf6c6c7220 */ /* 0x000fe20000410000 */
[----:B------:R-:W-:Y:S01]  /*2840*/  FSETP.GTU.FTZ.AND P1, PT, R106, R193, PT ;  /* 0x000000c16a00720b */ /* 0x000fe20003f3c000 */
[----:B------:R-:W-:-:S03]  /*2850*/  IMAD.U32 R106, R45, 0x10000, RZ ;  /* 0x000100002d6a7824 */ /* 0x000fc600078e00ff */
[----:B------:R-:W-:Y:S02]  /*2860*/  FSEL R107, R108, RZ, !P1 ;  /* 0x000000ff6c6b7208 */ /* 0x000fe40004800000 */
[----:B------:R-:W-:-:S03]  /*2870*/  PLOP3.LUT P1, PT, P1, PT, PT, 0x8, 0x80 ;  /* 0x000000000080781c */ /* 0x000fc60000f2e170 */
[----:B------:R-:W-:Y:S01]  /*2880*/  FFMA.FTZ R106, R107, R106, R98 ;  /* 0x0000006a6b6a7223 */ /* 0x000fe20000010062 */
        /* <DEDUP_REMOVED lines=11> */
.L_x_11884:
        /* <DEDUP_REMOVED lines=13> */
.L_x_11886:
[----:B------:R-:W-:Y:S05]  /*2a10*/  BSYNC.RECONVERGENT B2 ;  /* 0x0000000000027941 */ /* 0x000fea0003800200 */
.L_x_11885:
        /* <DEDUP_REMOVED lines=57> */
[----:B------:R-:W-:Y:S02]  /*2db0*/  HFMA2 R145, -RZ, RZ, 0, 0 ;  /* 0x00000000ff917431 */ /* 0x000fe400000001ff */
[----:B------:R-:W-:Y:S02]  /*2dc0*/  IMAD.MOV.U32 R109, RZ, RZ, R192 ;  /* 0x000000ffff6d7224 */ /* 0x000fe400078e00c0 */
[----:B------:R-:W-:-:S07]  /*2dd0*/  IMAD.MOV.U32 R192, RZ, RZ, R108 ;  /* 0x000000ffffc07224 */ /* 0x000fce00078e006c */
.L_x_11883:
[----:B------:R-:W-:Y:S05]  /*2de0*/  BSYNC.RECONVERGENT B1 ;  /* 0x0000000000017941 */ /* 0x000fea0003800200 */
.L_x_11882:
        /* <DEDUP_REMOVED lines=23> */
.L_x_11889:
        /* <DEDUP_REMOVED lines=13> */
.L_x_11891:
[----:B------:R-:W-:Y:S05]  /*3030*/  BSYNC.RECONVERGENT B2 ;  /* 0x0000000000027941 */ /* 0x000fea0003800200 */
.L_x_11890:
        /* <DEDUP_REMOVED lines=60> */
.L_x_11888:
[----:B------:R-:W-:Y:S05]  /*3400*/  BSYNC.RECONVERGENT B1 ;  /* 0x0000000000017941 */ /* 0x000fea0003800200 */
.L_x_11887:
        /* <DEDUP_REMOVED lines=24> */
.L_x_11894:
        /* <DEDUP_REMOVED lines=13> */
.L_x_11896:
[----:B------:R-:W-:Y:S05]  /*3660*/  BSYNC.RECONVERGENT B2 ;  /* 0x0000000000027941 */ /* 0x000fea0003800200 */
.L_x_11895:
        /* <DEDUP_REMOVED lines=54> */
[----:B------:R-:W-:Y:S02]  /*39d0*/  HFMA2 R147, -RZ, RZ, 0, 0 ;  /* 0x00000000ff937431 */ /* 0x000fe400000001ff */
[----:B------:R-:W-:Y:S01]  /*39e0*/  IMAD.WIDE.U32 R144, R144, -0x2daee0ad, RZ ;  /* 0xd2511f5390907825 */ /* 0x000fe200078e00ff */
[----:B------:R-:W-:-:S04]  /*39f0*/  LOP3.LUT R183, R183, R146, R197, 0x96, !PT ;  /* 0x00000092b7b77212 */ /* 0x000fc800078e96c5 */
[----:B------:R-:W-:Y:S01]  /*3a00*/  LOP3.LUT R182, R109, R182, R145, 0x96, !PT ;  /* 0x000000b66db67212 */ /* 0x000fe200078e9691 */
[----:B------:R-:W-:Y:S02]  /*3a10*/  IMAD.MOV.U32 R109, RZ, RZ, R192 ;  /* 0x000000ffff6d7224 */ /* 0x000fe400078e00c0 */
[----:B------:R-:W-:-:S07]  /*3a20*/  IMAD.MOV.U32 R192, RZ, RZ, R144 ;  /* 0x000000ffffc07224 */ /* 0x000fce00078e0090 */
.L_x_11893:
[----:B------:R-:W-:Y:S05]  /*3a30*/  BSYNC.RECONVERGENT B1 ;  /* 0x0000000000017941 */ /* 0x000fea0003800200 */
.L_x_11892:
[----:B------:R-:W-:Y:S01]  /*3a40*/  I2FP.F32.U32 R109, R109 ;  /* 0x0000006d006d7245 */ /* 0x000fe20000201000 */
[----:B------:R-:W-:Y:S01]  /*3a50*/  IMAD.U32 R145, R110, 0x10000, RZ ;  /* 0x000100006e917824 */ /* 0x000fe200078e00ff */
[----:B------:R-:W-:Y:S01]  /*3a60*/  ISETP.NE.AND P5, PT, R147, 0x1, PT ;  /* 0x000000019300780c */ /* 0x000fe20003fa5270 */
[----:B------:R-:W-:Y:S01]  /*3a70*/  BSSY.RECONVERGENT B1, `(.L_x_11897) ;  /* 0x000005e000017945 */ /* 0x000fe20003800200 */
[----:B------:R-:W-:Y:S01]  /*3a80*/  MOV R184, 0x2 ;  /* 0x0000000200b87802 */ /* 0x000fe20000000f00 */
[----:B------:R-:W-:Y:S01]  /*3a90*/  FFMA.FTZ R110, R109, R194, 1.1641532182693481445e-10 ;  /* 0x2f0000006d6e7423 */ /* 0x000fe200000100c2 */
[----:B------:R-:W-:Y:S01]  /*3aa0*/  FMUL.FTZ R144, R145, R190 ;  /* 0x000000be91907220 */ /* 0x000fe20000410000 */
[----:B------:R-:W-:-:S03]  /*3ab0*/  IMAD.U32 R109, R5, 0x10000, RZ ;  /* 0x00010000056d7824 */ /* 0x000fc600078e00ff */
        /* <DEDUP_REMOVED lines=15> */
.L_x_11899:
        /* <DEDUP_REMOVED lines=13> */
.L_x_11901:
[----:B------:R-:W-:Y:S05]  /*3c80*/  BSYNC.RECONVERGENT B2 ;  /* 0x0000000000027941 */ /* 0x000fea0003800200 */
.L_x_11900:
        /* <DEDUP_REMOVED lines=58> */
[----:B------:R-:W-:Y:S01]  /*4030*/  IMAD.MOV.U32 R192, RZ, RZ, R144 ;  /* 0x000000ffffc07224 */ /* 0x000fe200078e0090 */
[----:B------:R-:W-:-:S07]  /*4040*/  LOP3.LUT R182, R147, R182, R145, 0x96, !PT ;  /* 0x000000b693b67212 */ /* 0x000fce00078e9691 */
.L_x_11898:
[----:B------:R-:W-:Y:S05]  /*4050*/  BSYNC.RECONVERGENT B1 ;  /* 0x0000000000017941 */ /* 0x000fea0003800200 */
.L_x_11897:
        /* <DEDUP_REMOVED lines=24> */
.L_x_11904:
        /* <DEDUP_REMOVED lines=15> */
.L_x_11906:
[----:B------:R-:W-:Y:S05]  /*42d0*/  BSYNC.RECONVERGENT B2 ;  /* 0x0000000000027941 */ /* 0x000fea0003800200 */
.L_x_11905:
        /* <DEDUP_REMOVED lines=57> */
[----:B------:R-:W-:Y:S01]  /*4670*/  LOP3.LUT R182, R147, R182, R145, 0x96, !PT ;  /* 0x000000b693b67212 */ /* 0x000fe200078e9691 */
[----:B------:R-:W-:Y:S02]  /*4680*/  IMAD.MOV.U32 R145, RZ, RZ, R192 ;  /* 0x000000ffff917224 */ /* 0x000fe400078e00c0 */
[----:B------:R-:W-:-:S07]  /*4690*/  IMAD.MOV.U32 R192, RZ, RZ, R144 ;  /* 0x000000ffffc07224 */ /* 0x000fce00078e0090 */
.L_x_11903:
[----:B------:R-:W-:Y:S05]  /*46a0*/  BSYNC.RECONVERGENT B1 ;  /* 0x0000000000017941 */ /* 0x000fea0003800200 */
.L_x_11902:
[----:B------:R-:W-:Y:S01]  /*46b0*/  I2FP.F32.U32 R145, R145 ;  /* 0x0000009100917245 */ /* 0x000fe20000201000 */
[----:B------:R-:W-:-:S04]  /*46c0*/  IMAD.U32 R111, R111, 0x10000, RZ ;  /* 0x000100006f6f7824 */ /* 0x000fc800078e00ff */
[----:B------:R-:W-:Y:S01]  /*46d0*/  FFMA.FTZ R194, R145, R194, 1.1641532182693481445e-10 ;  /* 0x2f00000091c27423 */ /* 0x000fe200000100c2 */
[----:B------:R-:W-:Y:S01]  /*46e0*/  FMUL.FTZ R144, R111, R190 ;  /* 0x000000be6f907220 */ /* 0x000fe20000410000 */
[----:B------:R-:W-:-:S03]  /*46f0*/  IMAD.U32 R111, R6, 0x10000, RZ ;  /* 0x00010000066f7824 */ /* 0x000fc600078e00ff */
[----:B------:R-:W-:Y:S01]  /*4700*/  FMUL.FTZ R144, R144, R191 ;  /* 0x000000bf90907220 */ /* 0x000fe20000410000 */
[----:B------:R-:W-:-:S04]  /*4710*/  FSETP.GTU.FTZ.AND P6, PT, R194, R193, PT ;  /* 0x000000c1c200720b */ /* 0x000fc80003fdc000 */
[----:B------:R-:W-:Y:S02]  /*4720*/  FSEL R144, R144, RZ, !P6 ;  /* 0x000000ff90907208 */ /* 0x000fe40007000000 */
[----:B------:R-:W-:-:S03]  /*4730*/  PLOP3.LUT P6, PT, P6, PT, PT, 0x8, 0x80 ;  /* 0x000000000080781c */ /* 0x000fc600037ce170 */
[----:B------:R-:W-:Y:S01]  /*4740*/  FFMA.FTZ R111, R144, R111, R103 ;  /* 0x0000006f906f7223 */ /* 0x000fe20000010067 */
[----:B------:R-:W-:Y:S09]  /*4750*/  BRA `(.L_x_11907) ;  /* 0x0000003000787947 */ /* 0x000ff20003800000 */
.L_x_11867:
        /* <DEDUP_REMOVED lines=16> */
.L_x_11910:
        /* <DEDUP_REMOVED lines=13> */
.L_x_11912:
[----:B------:R-:W-:Y:S05]  /*4930*/  BSYNC.RECONVERGENT B2 ;  /* 0x0000000000027941 */ /* 0x000fea0003800200 */
.L_x_11911:
        /* <DEDUP_REMOVED lines=60> */
.L_x_11909:
[----:B------:R-:W-:Y:S05]  /*4d00*/  BSYNC.RECONVERGENT B1 ;  /* 0x0000000000017941 */ /* 0x000fea0003800200 */
.L_x_11908:
[----:B------:R-:W0:Y:S01]  /*4d10*/  LDC R191, c[0x0][0x408] ;  /* 0x00010200ffbf7b82 */ /* 0x000e220000000800 */
[----:B------:R-:W-:Y:S01]  /*4d20*/  I2FP.F32.U32 R105, R104 ;  /* 0x0000006800697245 */ /* 0x000fe20000201000 */
[----:B------:R-:W-:Y:S01]  /*4d30*/  IMAD.MOV.U32 R194, RZ, RZ, 0x2f800000 ;  /* 0x2f800000ffc27424 */ /* 0x000fe200078e00ff */
[----:B------:R-:W-:Y:S01]  /*4d40*/  ISETP.NE.AND P1, PT, R144, 0x1, PT ;  /* 0x000000019000780c */ /* 0x000fe20003f25270 */
[----:B-----5:R-:W-:Y:S01]  /*4d50*/  IMAD.U32 R107, R108, 0x10000, RZ ;  /* 0x000100006c6b7824 */ /* 0x020fe200078e00ff */
[----:B------:R-:W-:Y:S01]  /*4d60*/  LOP3.LUT R0, R0, 0xfffffffd, RZ, 0xc0, !PT ;  /* 0xfffffffd00007812 */ /* 0x000fe200078ec0ff */
[----:B------:R-:W-:Y:S01]  /*4d70*/  FFMA.FTZ R104, R105, R194, 1.1641532182693481445e-10 ;  /* 0x2f00000069687423 */ /* 0x000fe200000100c2 */
[----:B------:R-:W-:Y:S01]  /*4d80*/  SHF.L.U32 R105, R44, 0x10, RZ ;  /* 0x000000102c697819 */ /* 0x000fe200000006ff */
[----:B------:R-:W1:Y:S01]  /*4d90*/  LDC R193, c[0x0][0x404] ;  /* 0x00010100ffc17b82 */ /* 0x000e620000000800 */
[----:B------:R-:W-:Y:S01]  /*4da0*/  FMUL.FTZ R106, R107, R190 ;  /* 0x000000be6b6a7220 */ /* 0x000fe20000410000 */
[----:B------:R-:W-:Y:S01]  /*4db0*/  BSSY.RECONVERGENT B1, `(.L_x_11913) ;  /* 0x000005d000017945 */ /* 0x000fe20003800200 */
[----:B------:R-:W-:Y:S01]  /*4dc0*/  PRMT R108, R108, 0x7632, R108 ;  /* 0x000076326c6c7816 */ /* 0x000fe2000000006c */
[----:B------:R-:W-:-:S02]  /*4dd0*/  IMAD.MOV.U32 R145, RZ, RZ, 0x2 ;  /* 0x00000002ff917424 */ /* 0x000fc400078e00ff */
[----:B0-----:R-:W-:Y:S01]  /*4de0*/  FMUL.FTZ R106, R106, R191 ;  /* 0x000000bf6a6a7220 */ /* 0x001fe20000410000 */
[----:B-1----:R-:W-:-:S04]  /*4df0*/  FSETP.GTU.FTZ.AND P0, PT, R104, R193, PT ;  /* 0x000000c16800720b */ /* 0x002fc80003f1c000 */
        /* <DEDUP_REMOVED lines=14> */
.L_x_11915:
        /* <DEDUP_REMOVED lines=13> */
.L_x_11917:
[----:B------:R-:W-:Y:S05]  /*4fb0*/  BSYNC.RECONVERGENT B2 ;  /* 0x0000000000027941 */ /* 0x000fea0003800200 */
.L_x_11916:
        /* <DEDUP_REMOVED lines=58> */
[----:B------:R-:W-:Y:S01]  /*5360*/  IMAD.MOV.U32 R105, RZ, RZ, R192 ;  /* 0x000000ffff697224 */ /* 0x000fe200078e00c0 */
[----:B------:R-:W-:-:S07]  /*5370*/  MOV R192, R106 ;  /* 0x0000006a00c07202 */ /* 0x000fce0000000f00 */
.L_x_11914:
[----:B------:R-:W-:Y:S05]  /*5380*/  BSYNC.RECONVERGENT B1 ;  /* 0x0000000000017941 */ /* 0x000fea0003800200 */
.L_x_11913:
[----:B------:R-:W-:Y:S01]  /*5390*/  I2FP.F32.U32 R105, R105 ;  /* 0x0000006900697245 */ /* 0x000fe20000201000 */
[----:B------:R-:W-:Y:S01]  /*53a0*/  IMAD.U32 R107, R108, 0x10000, RZ ;  /* 0x000100006c6b7824 */ /* 0x000fe200078e00ff */
[----:B------:R-:W-:Y:S01]  /*53b0*/  ISETP.NE.AND P1, PT, R145, 0x1, PT ;  /* 0x000000019100780c */ /* 0x000fe20003f25270 */
[----:B------:R-:W-:Y:S01]  /*53c0*/  BSSY.RECONVERGENT B1, `(.L_x_11918) ;  /* 0x000005e000017945 */ /* 0x000fe20003800200 */
[----:B------:R-:W-:Y:S02]  /*53d0*/  IMAD.MOV.U32 R144, RZ, RZ, 0x2 ;  /* 0x00000002ff907424 */ /* 0x000fe400078e00ff */
[----:B------:R-:W-:Y:S01]  /*53e0*/  FFMA.FTZ R106, R105, R194, 1.1641532182693481445e-10 ;  /* 0x2f000000696a7423 */ /* 0x000fe200000100c2 */
[----:B------:R-:W-:Y:S01]  /*53f0*/  FMUL.FTZ R108, R107, R190 ;  /* 0x000000be6b6c7220 */ /* 0x000fe20000410000 */
[----:B------:R-:W-:Y:S01]  /*5400*/  SHF.L.U32 R105, R3, 0x10, RZ ;  /* 0x0000001003697819 */ /* 0x000fe200000006ff */
        /* <DEDUP_REMOVED lines=15> */
.L_x_11920:
        /* <DEDUP_REMOVED lines=13> */
.L_x_11922:
[----:B------:R-:W-:Y:S05]  /*55d0*/  BSYNC.RECONVERGENT B2 ;  /* 0x0000000000027941 */ /* 0x000fea0003800200 */
.L_x_11921:
        /* <DEDUP_REMOVED lines=60> */
.L_x_11919:
[----:B------:R-:W-:Y:S05]  /*59a0*/  BSYNC.RECONVERGENT B1 ;  /* 0x0000000000017941 */ /* 0x000fea0003800200 */
.L_x_11918:
[----:B------:R-:W-:Y:S01]  /*59b0*/  I2FP.F32.U32 R107, R107 ;  /* 0x0000006b006b7245 */ /* 0x000fe20000201000 */
[----:B------:R-:W-:Y:S01]  /*59c0*/  IMAD.U32 R145, R109, 0x10000, RZ ;  /* 0x000100006d917824 */ /* 0x000fe200078e00ff */
[----:B------:R-:W-:Y:S01]  /*59d0*/  ISETP.NE.AND P2, PT, R144, 0x1, PT ;  /* 0x000000019000780c */ /* 0x000fe20003f45270 */
[----:B------:R-:W-:Y:S02]  /*59e0*/  BSSY.RECONVERGENT B1, `(.L_x_11923) ;  /* 0x000005f000017945 */ /* 0x000fe40003800200 */
[----:B------:R-:W-:Y:S01]  /*59f0*/  FFMA.FTZ R106, R107, R194, 1.1641532182693481445e-10 ;  /* 0x2f0000006b6a7423 */ /* 0x000fe200000100c2 */
[----:B------:R-:W-:Y:S01]  /*5a00*/  FMUL.FTZ R108, R145, R190 ;  /* 0x000000be916c7220 */ /* 0x000fe20000410000 */
[----:B------:R-:W-:Y:S01]  /*5a10*/  SHF.L.U32 R107, R45, 0x10, RZ ;  /* 0x000000102d6b7819 */ /* 0x000fe200000006ff */
[----:B------:R-:W-:Y:S02]  /*5a20*/  IMAD.MOV.U32 R145, RZ, RZ, 0x2 ;  /* 0x00000002ff917424 */ /* 0x000fe400078e00ff */
[----:B------:R-:W-:Y:S01]  /*5a30*/  FMUL.FTZ R108, R108, R191 ;  /* 0x000000bf6c6c7220 */ /* 0x000fe20000410000 */
[----:B------:R-:W-:-:S04]  /*5a40*/  FSETP.GTU.FTZ.AND P1, PT, R106, R193, PT ;  /* 0x000000c16a00720b */ /* 0x000fc80003f3c000 */
[----:B------:R-:W-:Y:S02]  /*5a50*/  FSEL R106, R108, RZ, !P1 ;  /* 0x000000ff6c6a7208 */ /* 0x000fe40004800000 */
[----:B------:R-:W-:-:S03]  /*5a60*/  PLOP3.LUT P1, PT, P1, PT, PT, 0x8, 0x80 ;  /* 0x000000000080781c */ /* 0x000fc60000f2e170 */
[----:B------:R-:W-:Y:S01]  /*5a70*/  FMUL.FTZ R106, R106, R107 ;  /* 0x0000006b6a6a7220 */ /* 0x000fe20000410000 */
        /* <DEDUP_REMOVED lines=11> */
.L_x_11925:
        /* <DEDUP_REMOVED lines=13> */
.L_x_11927:
[----:B------:R-:W-:Y:S05]  /*5c00*/  BSYNC.RECONVERGENT B2 ;  /* 0x0000000000027941 */ /* 0x000fea0003800200 */
.L_x_11926:
        /* <DEDUP_REMOVED lines=58> */
[----:B------:R-:W-:Y:S01]  /*5fb0*/  MOV R192, R108 ;  /* 0x0000006c00c07202 */ /* 0x000fe20000000f00 */
[----:B------:R-:W-:-:S07]  /*5fc0*/  IMAD.MOV.U32 R145, RZ, RZ, RZ ;  /* 0x000000ffff917224 */ /* 0x000fce00078e00ff */
.L_x_11924:
[----:B------:R-:W-:Y:S05]  /*5fd0*/  BSYNC.RECONVERGENT B1 ;  /* 0x0000000000017941 */ /* 0x000fea0003800200 */
.L_x_11923:
        /* <DEDUP_REMOVED lines=23> */
.L_x_11930:
        /* <DEDUP_REMOVED lines=13> */
.L_x_11932:
[----:B------:R-:W-:Y:S05]  /*6220*/  BSYNC.RECONVERGENT B2 ;  /* 0x0000000000027941 */ /* 0x000fea0003800200 */
.L_x_11931:
        /* <DEDUP_REMOVED lines=60> */
.L_x_11929:
[----:B------:R-:W-:Y:S05]  /*65f0*/  BSYNC.RECONVERGENT B1 ;  /* 0x0000000000017941 */ /* 0x000fea0003800200 */
.L_x_11928:
        /* <DEDUP_REMOVED lines=24> */
.L_x_11935:
        /* <DEDUP_REMOVED lines=13> */
.L_x_11937:
[----:B------:R-:W-:Y:S05]  /*6850*/  BSYNC.RECONVERGENT B2 ;  /* 0x0000000000027941 */ /* 0x000fea0003800200 */
.L_x_11936:
        /* <DEDUP_REMOVED lines=60> */
.L_x_11934:
[----:B------:R-:W-:Y:S05]  /*6c20*/  BSYNC.RECONVERGENT B1 ;  /* 0x0000000000017941 */ /* 0x000fea0003800200 */
.L_x_11933:
[----:B------:R-:W-:Y:S01]  /*6c30*/  I2FP.F32.U32 R109, R109 ;  /* 0x0000006d006d7245 */ /* 0x000fe20000201000 */
[----:B------:R-:W-:Y:S01]  /*6c40*/  IMAD.U32 R145, R110, 0x10000, RZ ;  /* 0x000100006e917824 */ /* 0x000fe200078e00ff */
[----:B------:R-:W-:Y:S01]  /*6c50*/  ISETP.NE.AND P5, PT, R147, 0x1, PT ;  /* 0x000000019300780c */ /* 0x000fe20003fa5270 */
[----:B------:R-:W-:Y:S01]  /*6c60*/  BSSY.RECONVERGENT B1, `(.L_x_11938) ;  /* 0x000005e000017945 */ /* 0x000fe20003800200 */
[----:B------:R-:W-:Y:S02]  /*6c70*/  IMAD.MOV.U32 R146, RZ, RZ, 0x2 ;  /* 0x00000002ff927424 */ /* 0x000fe400078e00ff */
[----:B------:R-:W-:Y:S01]  /*6c80*/  FFMA.FTZ R110, R109, R194, 1.1641532182693481445e-10 ;  /* 0x2f0000006d6e7423 */ /* 0x000fe200000100c2 */
[----:B------:R-:W-:Y:S01]  /*6c90*/  FMUL.FTZ R144, R145, R190 ;  /* 0x000000be91907220 */ /* 0x000fe20000410000 */
[----:B------:R-:W-:-:S03]  /*6ca0*/  SHF.L.U32 R109, R5, 0x10, RZ ;  /* 0x00000010056d7819 */ /* 0x000fc600000006ff */
        /* <DEDUP_REMOVED lines=15> */
.L_x_11940:
        /* <DEDUP_REMOVED lines=13> */
.L_x_11942:
[----:B------:R-:W-:Y:S05]  /*6e70*/  BSYNC.RECONVERGENT B2 ;  /* 0x0000000000027941 */ /* 0x000fea0003800200 */
.L_x_11941:
        /* <DEDUP_REMOVED lines=58> */
[----:B------:R-:W-:-:S03]  /*7220*/  IMAD.MOV.U32 R146, RZ, RZ, RZ ;  /* 0x000000ffff927224 */ /* 0x000fc600078e00ff */
[----:B------:R-:W-:-:S07]  /*7230*/  LOP3.LUT R182, R147, R182, R145, 0x96, !PT ;  /* 0x000000b693b67212 */ /* 0x000fce00078e9691 */
.L_x_11939:
[----:B------:R-:W-:Y:S05]  /*7240*/  BSYNC.RECONVERGENT B1 ;  /* 0x0000000000017941 */ /* 0x000fea0003800200 */
.L_x_11938:
[----:B------:R-:W-:Y:S01]  /*7250*/  I2FP.F32.U32 R145, R110 ;  /* 0x0000006e00917245 */ /* 0x000fe20000201000 */
[C---:B------:R-:W-:Y:S01]  /*7260*/  IMAD.U32 R147, R111.reuse, 0x10000, RZ ;  /* 0x000100006f937824 */ /* 0x040fe200078e00ff */
        /* <DEDUP_REMOVED lines=22> */
.L_x_11945:
        /* <DEDUP_REMOVED lines=15> */
.L_x_11947:
[----:B------:R-:W-:Y:S05]  /*74c0*/  BSYNC.RECONVERGENT B2 ;  /* 0x0000000000027941 */ /* 0x000fea0003800200 */
.L_x_11946:
        /* <DEDUP_REMOVED lines=60> */
.L_x_11944:
[----:B------:R-:W-:Y:S05]  /*7890*/  BSYNC.RECONVERGENT B1 ;  /* 0x0000000000017941 */ /* 0x000fea0003800200 */
.L_x_11943:
[----:B------:R-:W-:Y:S01]  /*78a0*/  I2FP.F32.U32 R145, R145 ;  /* 0x0000009100917245 */ /* 0x000fe20000201000 */
[----:B------:R-:W-:-:S04]  /*78b0*/  IMAD.U32 R111, R111, 0x10000, RZ ;  /* 0x000100006f6f7824 */ /* 0x000fc800078e00ff */
[----:B------:R-:W-:Y:S01]  /*78c0*/  FFMA.FTZ R194, R145, R194, 1.1641532182693481445e-10 ;  /* 0x2f00000091c27423 */ /* 0x000fe200000100c2 */
[----:B------:R-:W-:Y:S01]  /*78d0*/  FMUL.FTZ R144, R111, R190 ;  /* 0x000000be6f907220 */ /* 0x000fe20000410000 */
[----:B------:R-:W-:-:S03]  /*78e0*/  SHF.L.U32 R111, R6, 0x10, RZ ;  /* 0x00000010066f7819 */ /* 0x000fc600000006ff */
[----:B------:R-:W-:Y:S01]  /*78f0*/  FMUL.FTZ R144, R144, R191 ;  /* 0x000000bf90907220 */ /* 0x000fe20000410000 */
[----:B------:R-:W-:-:S04]  /*7900*/  FSETP.GTU.FTZ.AND P6, PT, R194, R193, PT ;  /* 0x000000c1c200720b */ /* 0x000fc80003fdc000 */
[----:B------:R-:W-:Y:S02]  /*7910*/  FSEL R144, R144, RZ, !P6 ;  /* 0x000000ff90907208 */ /* 0x000fe40007000000 */
[----:B------:R-:W-:-:S03]  /*7920*/  PLOP3.LUT P6, PT, P6, PT, PT, 0x8, 0x80 ;  /* 0x000000000080781c */ /* 0x000fc600037ce170 */
[----:B------:R-:W-:-:S10]  /*7930*/  FMUL.FTZ R111, R144, R111 ;  /* 0x0000006f906f7220 */ /* 0x000fd40000410000 */
.L_x_11907:
[----:B------:R-:W0:Y:S01]  /*7940*/  LDC.64 R184, c[0x0][0x3a8] ;  /* 0x0000ea00ffb87b82 */ /* 0x000e220000000a00 */
[----:B------:R-:W-:Y:S02]  /*7950*/  SEL R195, RZ, 0x1000000, !P6 ;  /* 0x01000000ffc37807 */ /* 0x000fe40007000000 */
[----:B------:R-:W-:Y:S02]  /*7960*/  SEL R191, RZ, 0x1000000, !P2 ;  /* 0x01000000ffbf7807 */ /* 0x000fe40005000000 */
[----:B------:R-:W-:Y:S02]  /*7970*/  SEL R147, RZ, 0x10000, !P1 ;  /* 0x00010000ff937807 */ /* 0x000fe40004800000 */
[----:B------:R-:W-:Y:S01]  /*7980*/  SEL R146, RZ, 0x100, !P0 ;  /* 0x00000100ff927807 */ /* 0x000fe20004000000 */
[----:B------:R-:W1:Y:S01]  /*7990*/  LDC.64 R144, c[0x0][0x3b0] ;  /* 0x0000ec00ff907b82 */ /* 0x000e620000000a00 */
[----:B------:R-:W-:Y:S02]  /*79a0*/  LOP3.LUT P6, RZ, R0, 0x2, RZ, 0xc0, !PT ;  /* 0x0000000200ff7812 */ /* 0x000fe400078cc0ff */
[----:B------:R-:W-:-:S02]  /*79b0*/  SEL R193, RZ, 0x10000, !P5 ;  /* 0x00010000ffc17807 */ /* 0x000fc40006800000 */
[----:B------:R-:W-:Y:S02]  /*79c0*/  SEL R194, RZ, 0x100, !P4 ;  /* 0x00000100ffc27807 */ /* 0x000fe40006000000 */
[----:B------:R-:W-:Y:S02]  /*79d0*/  LOP3.LUT R146, R146, R191, R147, 0xfe, !PT ;  /* 0x000000bf92927212 */ /* 0x000fe400078efe93 */
[----:B------:R-:W-:Y:S01]  /*79e0*/  LOP3.LUT R194, R194, R195, R193, 0xfe, !PT ;  /* 0x000000c3c2c27212 */ /* 0x000fe200078efec1 */
[----:B------:R-:W-:Y:S01]  /*79f0*/  IMAD.MOV.U32 R193, RZ, RZ, R192 ;  /* 0x000000ffffc17224 */ /* 0x000fe200078e00c0 */
[----:B------:R-:W-:Y:S02]  /*7a00*/  SEL R147, RZ, 0x1, !P3 ;  /* 0x00000001ff937807 */ /* 0x000fe40005800000 */
[----:B------:R-:W-:Y:S02]  /*7a10*/  SEL R191, RZ, 0x1, !P6 ;  /* 0x00000001ffbf7807 */ /* 0x000fe40007000000 */
[----:B------:R-:W-:Y:S01]  /*7a20*/  LOP3.LUT R147, R194, R147, RZ, 0xfc, !PT ;  /* 0x00000093c2937212 */ /* 0x000fe200078efcff */
[----:B0-----:R-:W-:Y:S01]  /*7a30*/  IMAD.WIDE.U32 R184, R188, 0x20, R184 ;  /* 0x00000020bcb87825 */ /* 0x001fe200078e00b8 */
[----:B------:R-:W-:-:S03]  /*7a40*/  LOP3.LUT R146, R146, R191, RZ, 0xfc, !PT ;  /* 0x000000bf92927212 */ /* 0x000fc600078efcff */
[C---:B------:R-:W-:Y:S01]  /*7a50*/  VIADD R191, R188.reuse, 0x80 ;  /* 0x00000080bcbf7836 */ /* 0x040fe20000000000 */
[----:B------:R0:W-:Y:S01]  /*7a60*/  STG.E.128 desc[UR6][R184.64], R104 ;  /* 0x00000068b8007986 */ /* 0x0001e2000c101d06 */
[----:B-1----:R-:W-:-:S03]  /*7a70*/  IMAD.WIDE.U32 R144, R188, 0x8, R144 ;  /* 0x00000008bc907825 */ /* 0x002fc600078e0090 */
[----:B------:R0:W-:Y:S04]  /*7a80*/  STG.E.128 desc[UR6][R184.64+0x10], R108 ;  /* 0x0000106cb8007986 */ /* 0x0001e8000c101d06 */
[----:B------:R0:W-:Y:S02]  /*7a90*/  STG.E.64 desc[UR6][R144.64], R146 ;  /* 0x0000009290007986 */ /* 0x0001e4000c101b06 */
.L_x_11866:
[----:B------:R-:W-:Y:S05]  /*7aa0*/  BSYNC.RECONVERGENT B0 ;  /* 0x0000000000007941 */ /* 0x000fea0003800200 */
.L_x_11865:
[----:B------:R-:W-:Y:S01]  /*7ab0*/  ISETP.GE.U32.AND P0, PT, R186, 0x100, PT ;  /* 0x00000100ba00780c */ /* 0x000fe20003f06070 */
[----:B------:R-:W-:Y:S01]  /*7ac0*/  BSSY.RECONVERGENT B0, `(.L_x_11948) ;  /* 0x0000661000007945 */ /* 0x000fe20003800200 */
[----:B------:R-:W-:-:S11]  /*7ad0*/  LOP3.LUT R0, R0, 0xffffff7f, RZ, 0xc0, !PT ;  /* 0xffffff7f00007812 */ /* 0x000fd600078ec0ff */
[----:B------:R-:W-:Y:S01]  /*7ae0*/  @P0 LOP3.LUT R0, R0, 0x80, RZ, 0xfc, !PT ;  /* 0x0000008000000812 */ /* 0x000fe200078efcff */
[----:B------:R-:W-:Y:S06]  /*7af0*/  @!P0 BRA `(.L_x_11949) ;  /* 0x0000006400748947 */ /* 0x000fec0003800000 */
        /* <DEDUP_REMOVED lines=10> */
[----:B------:R-:W-:Y:S01]  /*7ba0*/  ISETP.NE.AND P0, PT, R197, 0x1, PT ;  /* 0x00000001c500780c */ /* 0x000fe20003f05270 */
[----:B------:R-:W-:Y:S01]  /*7bb0*/  BSSY.RECONVERGENT B1, `(.L_x_11951) ;  /* 0x0000059000017945 */ /* 0x000fe20003800200 */
[----:B0-----:R-:W-:Y:S02]  /*7bc0*/  HFMA2 R144, -RZ, RZ, 0, 1.1920928955078125e-07 ;  /* 0x00000002ff907431 */ /* 0x001fe400000001ff */
[----:B-1----:R-:W-:Y:S02]  /*7bd0*/  IMAD.MOV.U32 R112, RZ, RZ, R196 ;  /* 0x000000ffff707224 */ /* 0x002fe400078e00c4 */
        /* <DEDUP_REMOVED lines=12> */
.L_x_11953:
        /* <DEDUP_REMOVED lines=13> */
.L_x_11955:
[----:B------:R-:W-:Y:S05]  /*7d70*/  BSYNC.RECONVERGENT B2 ;  /* 0x0000000000027941 */ /* 0x000fea0003800200 */
.L_x_11954:
        /* <DEDUP_REMOVED lines=60> */
.L_x_11952:
[----:B------:R-:W-:Y:S05]  /*8140*/  BSYNC.RECONVERGENT B1 ;  /* 0x0000000000017941 */ /* 0x000fea0003800200 */
.L_x_11951:
[----:B------:R-:W0:Y:S01]  /*8150*/  LDC R193, c[0x0][0x408] ;  /* 0x00010200ffc17b82 */ /* 0x000e220000000800 */
[----:B------:R-:W-:Y:S01]  /*8160*/  I2FP.F32.U32 R112, R112 ;  /* 0x0000007000707245 */ /* 0x000fe20000201000 */
[----:B------:R-:W-:Y:S01]  /*8170*/  IMAD.MOV.U32 R195, RZ, RZ, 0x2f800000 ;  /* 0x2f800000ffc37424 */ /* 0x000fe200078e00ff */
[----:B------:R-:W-:Y:S01]  /*8180*/  ISETP.NE.AND P1, PT, R144, 0x1, PT ;  /* 0x000000019000780c */ /* 0x000fe20003f25270 */
[----:B-----5:R-:W-:Y:S01]  /*8190*/  IMAD.U32 R115, R116, 0x10000, RZ ;  /* 0x0001000074737824 */ /* 0x020fe200078e00ff */
[----:B------:R-:W-:Y:S01]  /*81a0*/  SHF.L.U32 R114, R56, 0x10, RZ ;  /* 0x0000001038727819 */ /* 0x000fe200000006ff */
[----:B------:R-:W-:Y:S01]  /*81b0*/  FFMA.FTZ R113, R112, R195, 1.1641532182693481445e-10 ;  /* 0x2f00000070717423 */ /* 0x000fe200000100c3 */
[----:B------:R-:W-:Y:S01]  /*81c0*/  LOP3.LUT R0, R0, 0xfffffffd, RZ, 0xc0, !PT ;  /* 0xfffffffd00007812 */ /* 0x000fe200078ec0ff */
        /* <DEDUP_REMOVED lines=21> */
.L_x_11958:
        /* <DEDUP_REMOVED lines=13> */
.L_x_11960:
[----:B------:R-:W-:Y:S05]  /*83f0*/  BSYNC.RECONVERGENT B2 ;  /* 0x0000000000027941 */ /* 0x000fea0003800200 */
.L_x_11959:
        /* <DEDUP_REMOVED lines=60> */
.L_x_11957:
[----:B------:R-:W-:Y:S05]  /*87c0*/  BSYNC.RECONVERGENT B1 ;  /* 0x0000000000017941 */ /* 0x000fea0003800200 */
.L_x_11956:
[----:B------:R-:W-:Y:S01]  /*87d0*/  I2FP.F32.U32 R114, R113 ;  /* 0x0000007100727245 */ /* 0x000fe20000201000 */
[----:B------:R-:W-:Y:S01]  /*87e0*/  IMAD.U32 R115, R116, 0x10000, RZ ;  /* 0x0001000074737824 */ /* 0x000fe200078e00ff */
[----:B------:R-:W-:Y:S01]  /*87f0*/  ISETP.NE.AND P1, PT, R145, 0x1, PT ;  /* 0x000000019100780c */ /* 0x000fe20003f25270 */
[----:B------:R-:W-:Y:S01]  /*8800*/  BSSY.RECONVERGENT B1, `(.L_x_11961) ;  /* 0x000005e000017945 */ /* 0x000fe20003800200 */
[----:B------:R-:W-:Y:S02]  /*8810*/  IMAD.MOV.U32 R144, RZ, RZ, 0x2 ;  /* 0x00000002ff907424 */ /* 0x000fe400078e00ff */
[----:B------:R-:W-:Y:S01]  /*8820*/  FFMA.FTZ R113, R114, R195, 1.1641532182693481445e-10 ;  /* 0x2f00000072717423 */ /* 0x000fe200000100c3 */
[----:B------:R-:W-:Y:S01]  /*8830*/  FMUL.FTZ R114, R115, R190 ;  /* 0x000000be73727220 */ /* 0x000fe20000410000 */
[----:B------:R-:W-:-:S03]  /*8840*/  IMAD.MOV.U32 R115, RZ, RZ, R196 ;  /* 0x000000ffff737224 */ /* 0x000fc600078e00c4 */
[----:B------:R-:W-:Y:S01]  /*8850*/  FMUL.FTZ R114, R114, R193 ;  /* 0x000000c172727220 */ /* 0x000fe20000410000 */
[----:B------:R-:W-:Y:S02]  /*8860*/  FSETP.GTU.FTZ.AND P0, PT, R113, R194, PT ;  /* 0x000000c27100720b */ /* 0x000fe40003f1c000 */
[----:B------:R-:W-:Y:S02]  /*8870*/  SHF.L.U32 R113, R7, 0x10, RZ ;  /* 0x0000001007717819 */ /* 0x000fe400000006ff */
        /* <DEDUP_REMOVED lines=12> */
.L_x_11963:
        /* <DEDUP_REMOVED lines=13> */
.L_x_11965:
[----:B------:R-:W-:Y:S05]  /*8a10*/  BSYNC.RECONVERGENT B2 ;  /* 0x0000000000027941 */ /* 0x000fea0003800200 */
.L_x_11964:
        /* <DEDUP_REMOVED lines=60> */
.L_x_11962:
[----:B------:R-:W-:Y:S05]  /*8de0*/  BSYNC.RECONVERGENT B1 ;  /* 0x0000000000017941 */ /* 0x000fea0003800200 */
.L_x_11961:
        /* <DEDUP_REMOVED lines=24> */
.L_x_11968:
        /* <DEDUP_REMOVED lines=13> */
.L_x_11970:
[----:B------:R-:W-:Y:S05]  /*9040*/  BSYNC.RECONVERGENT B2 ;  /* 0x0000000000027941 */ /* 0x000fea0003800200 */
.L_x_11969:
        /* <DEDUP_REMOVED lines=60> */
.L_x_11967:
[----:B------:R-:W-:Y:S05]  /*9410*/  BSYNC.RECONVERGENT B1 ;  /* 0x0000000000017941 */ /* 0x000fea0003800200 */
.L_x_11966:
        /* <DEDUP_REMOVED lines=23> */
.L_x_11973:
        /* <DEDUP_REMOVED lines=13> */
.L_x_11975:
[----:B------:R-:W-:Y:S05]  /*9660*/  BSYNC.RECONVERGENT B2 ;  /* 0x0000000000027941 */ /* 0x000fea0003800200 */
.L_x_11974:
        /* <DEDUP_REMOVED lines=60> */
.L_x_11972:
[----:B------:R-:W-:Y:S05]  /*9a30*/  BSYNC.RECONVERGENT B1 ;  /* 0x0000000000017941 */ /* 0x000fea0003800200 */
.L_x_11971:
        /* <DEDUP_REMOVED lines=24> */
.L_x_11978:
        /* <DEDUP_REMOVED lines=13> */
.L_x_11980:
[----:B------:R-:W-:Y:S05]  /*9c90*/  BSYNC.RECONVERGENT B2 ;  /* 0x0000000000027941 */ /* 0x000fea0003800200 */
.L_x_11979:
        /* <DEDUP_REMOVED lines=60> */
.L_x_11977:
[----:B------:R-:W-:Y:S05]  /*a060*/  BSYNC.RECONVERGENT B1 ;  /* 0x0000000000017941 */ /* 0x000fea0003800200 */
.L_x_11976:
        /* <DEDUP_REMOVED lines=23> */
.L_x_11983:
        /* <DEDUP_REMOVED lines=13> */
.L_x_11985:
[----:B------:R-:W-:Y:S05]  /*a2b0*/  BSYNC.RECONVERGENT B2 ;  /* 0x0000000000027941 */ /* 0x000fea0003800200 */
.L_x_11984:
        /* <DEDUP_REMOVED lines=60> */
.L_x_11982:
[----:B------:R-:W-:Y:S05]  /*a680*/  BSYNC.RECONVERGENT B1 ;  /* 0x0000000000017941 */ /* 0x000fea0003800200 */
.L_x_11981:
        /* <DEDUP_REMOVED lines=24> */
.L_x_11988:
        /* <DEDUP_REMOVED lines=15> */
.L_x_11990:
[----:B------:R-:W-:Y:S05]  /*a900*/  BSYNC.RECONVERGENT B2 ;  /* 0x0000000000027941 */ /* 0x000fea0003800200 */
.L_x_11989:
        /* <DEDUP_REMOVED lines=60> */
.L_x_11987:
[----:B------:R-:W-:Y:S05]  /*acd0*/  BSYNC.RECONVERGENT B1 ;  /* 0x0000000000017941 */ /* 0x000fea0003800200 */
.L_x_11986:
        /* <DEDUP_REMOVED lines=9> */
[----:B------:R-:W-:Y:S01]  /*ad70*/  FFMA.FTZ R119, R144, R119, R103 ;  /* 0x0000007790777223 */ /* 0x000fe20000010067 */
[----:B------:R-:W-:Y:S09]  /*ad80*/  BRA `(.L_x_11991) ;  /* 0x0000003000787947 */ /* 0x000ff20003800000 */
.L_x_11950:
[----:B------:R-:W-:Y:S01]  /*ad90*/  ISETP.NE.AND P0, PT, R197, 0x1, PT ;  /* 0x00000001c500780c */ /* 0x000fe20003f05270 */
[----:B------:R-:W-:Y:S01]  /*ada0*/  BSSY.RECONVERGENT B1, `(.L_x_11992) ;  /* 0x0000059000017945 */ /* 0x000fe20003800200 */
[----:B------:R-:W-:Y:S01]  /*adb0*/  IMAD.MOV.U32 R114, RZ, RZ, 0x2 ;  /* 0x00000002ff727424 */ /* 0x000fe200078e00ff */
[----:B------:R-:W-:Y:S01]  /*adc0*/  MOV R192, R193 ;  /* 0x000000c100c07202 */ /* 0x000fe20000000f00 */
[----:B-1----:R-:W-:-:S09]  /*add0*/  IMAD.MOV.U32 R112, RZ, RZ, R196 ;  /* 0x000000ffff707224 */ /* 0x002fd200078e00c4 */
        /* <DEDUP_REMOVED lines=11> */
.L_x_11994:
[----:B------:R-:W-:Y:S01]  /*ae90*/  VIADD R180, R180, 0x1 ;  /* 0x00000001b4b47836 */ /* 0x000fe20000000000 */
[----:B------:R-:W-:Y:S03]  /*aea0*/  BSSY.RECONVERGENT B2, `(.L_x_11995) ;  /* 0x000000c000027945 */ /* 0x000fe60003800200 */
        /* <DEDUP_REMOVED lines=11> */
.L_x_11996:
[----:B------:R-:W-:Y:S05]  /*af60*/  BSYNC.RECONVERGENT B2 ;  /* 0x0000000000027941 */ /* 0x000fea0003800200 */
.L_x_11995:
        /* <DEDUP_REMOVED lines=60> */
.L_x_11993:
[----:B------:R-:W-:Y:S05]  /*b330*/  BSYNC.RECONVERGENT B1 ;  /* 0x0000000000017941 */ /* 0x000fea0003800200 */
.L_x_11992:
[----:B------:R-:W1:Y:S01]  /*b340*/  LDC R193, c[0x0][0x408] ;  /* 0x00010200ffc17b82 */ /* 0x000e620000000800 */
[----:B------:R-:W-:Y:S01]  /*b350*/  I2FP.F32.U32 R112, R112 ;  /* 0x0000007000707245 */ /* 0x000fe20000201000 */
[----:B------:R-:W-:Y:S01]  /*b360*/  IMAD.MOV.U32 R195, RZ, RZ, 0x2f800000 ;  /* 0x2f800000ffc37424 */ /* 0x000fe200078e00ff */
[----:B-----5:R-:W-:Y:S01]  /*b370*/  SHF.L.U32 R115, R116, 0x10, RZ ;  /* 0x0000001074737819 */ /* 0x020fe200000006ff */
[----:B------:R-:W-:Y:S01]  /*b380*/  BSSY.RECONVERGENT B1, `(.L_x_11997) ;  /* 0x0000063000017945 */ /* 0x000fe20003800200 */
[----:B------:R-:W-:Y:S01]  /*b390*/  ISETP.NE.AND P1, PT, R114, 0x1, PT ;  /* 0x000000017200780c */ /* 0x000fe20003f25270 */
[----:B------:R-:W-:Y:S01]  /*b3a0*/  FFMA.FTZ R113, R112, R195, 1.1641532182693481445e-10 ;  /* 0x2f00000070717423 */ /* 0x000fe200000100c3 */
[----:B------:R-:W-:Y:S01]  /*b3b0*/  LOP3.LUT R0, R0, 0xfffffffd, RZ, 0xc0, !PT ;  /* 0xfffffffd00007812 */ /* 0x000fe200078ec0ff */
[----:B------:R-:W2:Y:S01]  /*b3c0*/  LDC R194, c[0x0][0x404] ;  /* 0x00010100ffc27b82 */ /* 0x000ea20000000800 */
[----:B------:R-:W-:Y:S01]  /*b3d0*/  FMUL.FTZ R112, R115, R190 ;  /* 0x000000be73707220 */ /* 0x000fe20000410000 */
[----:B------:R-:W-:Y:S01]  /*b3e0*/  PRMT R116, R116, 0x7632, R116 ;  /* 0x0000763274747816 */ /* 0x000fe20000000074 */
[----:B0-----:R-:W-:-:S02]  /*b3f0*/  IMAD.MOV.U32 R144, RZ, RZ, 0x2 ;  /* 0x00000002ff907424 */ /* 0x001fc400078e00ff */
[----:B-1----:R-:W-:Y:S01]  /*b400*/  FMUL.FTZ R112, R112, R193 ;  /* 0x000000c170707220 */ /* 0x002fe20000410000 */
[----:B--2---:R-:W-:Y:S01]  /*b410*/  FSETP.GTU.FTZ.AND P0, PT, R113, R194, PT ;  /* 0x000000c27100720b */ /* 0x004fe20003f1c000 */
[----:B------:R-:W-:-:S03]  /*b420*/  IMAD.U32 R113, R56, 0x10000, RZ ;  /* 0x0001000038717824 */ /* 0x000fc600078e00ff */
        /* <DEDUP_REMOVED lines=14> */
.L_x_11999:
        /* <DEDUP_REMOVED lines=13> */
.L_x_12001:
[----:B------:R-:W-:Y:S05]  /*b5e0*/  BSYNC.RECONVERGENT B2 ;  /* 0x0000000000027941 */ /* 0x000fea0003800200 */
.L_x_12000:
        /* <DEDUP_REMOVED lines=60> */
.L_x_11998:
[----:B------:R-:W-:Y:S05]  /*b9b0*/  BSYNC.RECONVERGENT B1 ;  /* 0x0000000000017941 */ /* 0x000fea0003800200 */
.L_x_11997:
[----:B------:R-:W-:Y:S01]  /*b9c0*/  I2FP.F32.U32 R114, R113 ;  /* 0x0000007100727245 */ /* 0x000fe20000201000 */
[----:B------:R-:W-:Y:S01]  /*b9d0*/  BSSY.RECONVERGENT B1, `(.L_x_12002) ;  /* 0x0000060000017945 */ /* 0x000fe20003800200 */
[----:B------:R-:W-:Y:S01]  /*b9e0*/  SHF.L.U32 R115, R116, 0x10, RZ ;  /* 0x0000001074737819 */ /* 0x000fe200000006ff */
[----:B------:R-:W-:Y:S01]  /*b9f0*/  IMAD.MOV.U32 R116, RZ, RZ, 0x2 ;  /* 0x00000002ff747424 */ /* 0x000fe200078e00ff */
[----:B------:R-:W-:Y:S01]  /*ba00*/  ISETP.NE.AND P1, PT, R144, 0x1, PT ;  /* 0x000000019000780c */ /* 0x000fe20003f25270 */
[----:B------:R-:W-:Y:S02]  /*ba10*/  FFMA.FTZ R113, R114, R195, 1.1641532182693481445e-10 ;  /* 0x2f00000072717423 */ /* 0x000fe400000100c3 */
[----:B------:R-:W-:Y:S01]  /*ba20*/  FMUL.FTZ R114, R115, R190 ;  /* 0x000000be73727220 */ /* 0x000fe20000410000 */
[----:B------:R-:W-:Y:S02]  /*ba30*/  MOV R115, R196 ;  /* 0x000000c400737202 */ /* 0x000fe40000000f00 */
[----:B------:R-:W-:Y:S01]  /*ba40*/  FSETP.GTU.FTZ.AND P0, PT, R113, R194, PT ;  /* 0x000000c27100720b */ /* 0x000fe20003f1c000 */
[----:B------:R-:W-:Y:S01]  /*ba50*/  FMUL.FTZ R114, R114, R193 ;  /* 0x000000c172727220 */ /* 0x000fe20000410000 */
[----:B------:R-:W-:-:S04]  /*ba60*/  IMAD.U32 R113, R7, 0x10000, RZ ;  /* 0x0001000007717824 */ /* 0x000fc800078e00ff */
        /* <DEDUP_REMOVED lines=12> */
.L_x_12004:
        /* <DEDUP_REMOVED lines=13> */
.L_x_12006:
[----:B------:R-:W-:Y:S05]  /*bc00*/  BSYNC.RECONVERGENT B2 ;  /* 0x0000000000027941 */ /* 0x000fea0003800200 */
.L_x_12005:
        /* <DEDUP_REMOVED lines=60> */
.L_x_12003:
[----:B------:R-:W-:Y:S05]  /*bfd0*/  BSYNC.RECONVERGENT B1 ;  /* 0x0000000000017941 */ /* 0x000fea0003800200 */
.L_x_12002:
[----:B------:R-:W-:Y:S01]  /*bfe0*/  I2FP.F32.U32 R114, R115 ;  /* 0x0000007300727245 */ /* 0x000fe20000201000 */
[----:B------:R-:W-:Y:S01]  /*bff0*/  BSSY.RECONVERGENT B1, `(.L_x_12007) ;  /* 0x0000061000017945 */ /* 0x000fe20003800200 */
[----:B------:R-:W-:Y:S01]  /*c000*/  SHF.L.U32 R145, R117, 0x10, RZ ;  /* 0x0000001075917819 */ /* 0x000fe200000006ff */
[----:B------:R-:W-:Y:S01]  /*c010*/  IMAD.MOV.U32 R144, RZ, RZ, 0x2 ;  /* 0x00000002ff907424 */ /* 0x000fe200078e00ff */
[----:B------:R-:W-:Y:S01]  /*c020*/  ISETP.NE.AND P2, PT, R116, 0x1, PT ;  /* 0x000000017400780c */ /* 0x000fe20003f45270 */
[----:B------:R-:W-:Y:S02]  /*c030*/  FFMA.FTZ R115, R114, R195, 1.1641532182693481445e-10 ;  /* 0x2f00000072737423 */ /* 0x000fe400000100c3 */
[----:B------:R-:W-:-:S03]  /*c040*/  FMUL.FTZ R114, R145, R190 ;  /* 0x000000be91727220 */ /* 0x000fc60000410000 */
[----:B------:R-:W-:Y:S01]  /*c050*/  FSETP.GTU.FTZ.AND P1, PT, R115, R194, PT ;  /* 0x000000c27300720b */ /* 0x000fe20003f3c000 */
[----:B------:R-:W-:Y:S01]  /*c060*/  FMUL.FTZ R114, R114, R193 ;  /* 0x000000c172727220 */ /* 0x000fe20000410000 */
[----:B------:R-:W-:-:S04]  /*c070*/  IMAD.U32 R115, R57, 0x10000, RZ ;  /* 0x0001000039737824 */ /* 0x000fc800078e00ff */
[----:B------:R-:W-:Y:S02]  /*c080*/  FSEL R114, R114, RZ, !P1 ;  /* 0x000000ff72727208 */ /* 0x000fe40004800000 */
[----:B------:R-:W-:-:S03]  /*c090*/  PLOP3.LUT P1, PT, P1, PT, PT, 0x8, 0x80 ;  /* 0x000000000080781c */ /* 0x000fc60000f2e170 */
[----:B------:R-:W-:Y:S01]  /*c0a0*/  FMUL.FTZ R114, R115, R114 ;  /* 0x0000007273727220 */ /* 0x000fe20000410000 */
        /* <DEDUP_REMOVED lines=11> */
.L_x_12009:
        /* <DEDUP_REMOVED lines=13> */
.L_x_12011:
[----:B------:R-:W-:Y:S05]  /*c230*/  BSYNC.RECONVERGENT B2 ;  /* 0x0000000000027941 */ /* 0x000fea0003800200 */
.L_x_12010:
        /* <DEDUP_REMOVED lines=60> */
.L_x_12008:
[----:B------:R-:W-:Y:S05]  /*c600*/  BSYNC.RECONVERGENT B1 ;  /* 0x0000000000017941 */ /* 0x000fea0003800200 */
.L_x_12007:
        /* <DEDUP_REMOVED lines=23> */
.L_x_12014:
        /* <DEDUP_REMOVED lines=13> */
.L_x_12016:
[----:B------:R-:W-:Y:S05]  /*c850*/  BSYNC.RECONVERGENT B2 ;  /* 0x0000000000027941 */ /* 0x000fea0003800200 */
.L_x_12015:
        /* <DEDUP_REMOVED lines=60> */
.L_x_12013:
[----:B------:R-:W-:Y:S05]  /*cc20*/  BSYNC.RECONVERGENT B1 ;  /* 0x0000000000017941 */ /* 0x000fea0003800200 */
.L_x_12012:
[----:B------:R-:W-:Y:S01]  /*cc30*/  I2FP.F32.U32 R116, R117 ;  /* 0x0000007500747245 */ /* 0x000fe20000201000 */
[----:B------:R-:W-:Y:S01]  /*cc40*/  BSSY.RECONVERGENT B1, `(.L_x_12017) ;  /* 0x0000061000017945 */ /* 0x000fe20003800200 */
[----:B------:R-:W-:Y:S01]  /*cc50*/  SHF.L.U32 R145, R118, 0x10, RZ ;  /* 0x0000001076917819 */ /* 0x000fe200000006ff */
[----:B------:R-:W-:Y:S01]  /*cc60*/  IMAD.MOV.U32 R184, RZ, RZ, 0x2 ;  /* 0x00000002ffb87424 */ /* 0x000fe200078e00ff */
[----:B------:R-:W-:Y:S01]  /*cc70*/  ISETP.NE.AND P4, PT, R146, 0x1, PT ;  /* 0x000000019200780c */ /* 0x000fe20003f85270 */
[----:B------:R-:W-:Y:S01]  /*cc80*/  FFMA.FTZ R117, R116, R195, 1.1641532182693481445e-10 ;  /* 0x2f00000074757423 */ /* 0x000fe200000100c3 */
[----:B------:R-:W-:Y:S01]  /*cc90*/  PRMT R118, R118, 0x7632, R118 ;  /* 0x0000763276767816 */ /* 0x000fe20000000076 */
[----:B------:R-:W-:Y:S01]  /*cca0*/  FMUL.FTZ R116, R145, R190 ;  /* 0x000000be91747220 */ /* 0x000fe20000410000 */
[----:B------:R-:W-:Y:S02]  /*ccb0*/  IMAD.U32 R145, R58, 0x10000, RZ ;  /* 0x000100003a917824 */ /* 0x000fe400078e00ff */
        /* <DEDUP_REMOVED lines=15> */
.L_x_12019:
        /* <DEDUP_REMOVED lines=13> */
.L_x_12021:
[----:B------:R-:W-:Y:S05]  /*ce80*/  BSYNC.RECONVERGENT B2 ;  /* 0x0000000000027941 */ /* 0x000fea0003800200 */
.L_x_12020:
        /* <DEDUP_REMOVED lines=60> */
.L_x_12018:
[----:B------:R-:W-:Y:S05]  /*d250*/  BSYNC.RECONVERGENT B1 ;  /* 0x0000000000017941 */ /* 0x000fea0003800200 */
.L_x_12017:
[----:B------:R-:W-:Y:S01]  /*d260*/  I2FP.F32.U32 R144, R117 ;  /* 0x0000007500907245 */ /* 0x000fe20000201000 */
[----:B------:R-:W-:Y:S01]  /*d270*/  IMAD.U32 R147, R9, 0x10000, RZ ;  /* 0x0001000009937824 */ /* 0x000fe200078e00ff */
[----:B------:R-:W-:Y:S01]  /*d280*/  SHF.L.U32 R145, R118, 0x10, RZ ;  /* 0x0000001076917819 */ /* 0x000fe200000006ff */
[----:B------:R-:W-:Y:S01]  /*d290*/  BSSY.RECONVERGENT B1, `(.L_x_12022) ;  /* 0x000005e000017945 */ /* 0x000fe20003800200 */
[----:B------:R-:W-:Y:S01]  /*d2a0*/  ISETP.NE.AND P5, PT, R184, 0x1, PT ;  /* 0x00000001b800780c */ /* 0x000fe20003fa5270 */
[----:B------:R-:W-:Y:S01]  /*d2b0*/  FFMA.FTZ R117, R144, R195, 1.1641532182693481445e-10 ;  /* 0x2f00000090757423 */ /* 0x000fe200000100c3 */
[----:B------:R-:W-:Y:S02]  /*d2c0*/  IMAD.MOV.U32 R144, RZ, RZ, 0x2 ;  /* 0x00000002ff907424 */ /* 0x000fe400078e00ff */
[----:B------:R-:W-:Y:S01]  /*d2d0*/  FMUL.FTZ R118, R145, R190 ;  /* 0x000000be91767220 */ /* 0x000fe20000410000 */
[----:B------:R-:W-:Y:S02]  /*d2e0*/  MOV R145, R196 ;  /* 0x000000c400917202 */ /* 0x000fe40000000f00 */
[----:B------:R-:W-:Y:S01]  /*d2f0*/  FSETP.GTU.FTZ.AND P4, PT, R117, R194, PT ;  /* 0x000000c27500720b */ /* 0x000fe20003f9c000 */
[----:B------:R-:W-:-:S05]  /*d300*/  FMUL.FTZ R118, R118, R193 ;  /* 0x000000c176767220 */ /* 0x000fca0000410000 */
        /* <DEDUP_REMOVED lines=12> */
.L_x_12024:
        /* <DEDUP_REMOVED lines=13> */
.L_x_12026:
[----:B------:R-:W-:Y:S05]  /*d4a0*/  BSYNC.RECONVERGENT B2 ;  /* 0x0000000000027941 */ /* 0x000fea0003800200 */
.L_x_12025:
        /* <DEDUP_REMOVED lines=60> */
.L_x_12023:
[----:B------:R-:W-:Y:S05]  /*d870*/  BSYNC.RECONVERGENT B1 ;  /* 0x0000000000017941 */ /* 0x000fea0003800200 */
.L_x_12022:
[----:B------:R-:W-:Y:S01]  /*d880*/  I2FP.F32.U32 R118, R145 ;  /* 0x0000009100767245 */ /* 0x000fe20000201000 */
[----:B------:R-:W-:Y:S01]  /*d890*/  BSSY.RECONVERGENT B1, `(.L_x_12027) ;  /* 0x0000063000017945 */ /* 0x000fe20003800200 */
[C---:B------:R-:W-:Y:S01]  /*d8a0*/  SHF.L.U32 R147, R119.reuse, 0x10, RZ ;  /* 0x0000001077937819 */ /* 0x040fe200000006ff */
        /* <DEDUP_REMOVED lines=21> */
.L_x_12029:
        /* <DEDUP_REMOVED lines=15> */
.L_x_12031:
[----:B------:R-:W-:Y:S05]  /*daf0*/  BSYNC.RECONVERGENT B2 ;  /* 0x0000000000027941 */ /* 0x000fea0003800200 */
.L_x_12030:
        /* <DEDUP_REMOVED lines=60> */
.L_x_12028:
[----:B------:R-:W-:Y:S05]  /*dec0*/  BSYNC.RECONVERGENT B1 ;  /* 0x0000000000017941 */ /* 0x000fea0003800200 */
.L_x_12027:
[----:B------:R-:W-:Y:S02]  /*ded0*/  I2FP.F32.U32 R144, R145 ;  /* 0x0000009100907245 */ /* 0x000fe40000201000 */
[----:B------:R-:W-:-:S03]  /*dee0*/  SHF.L.U32 R119, R119, 0x10, RZ ;  /* 0x0000001077777819 */ /* 0x000fc600000006ff */
[----:B------:R-:W-:Y:S02]  /*def0*/  FFMA.FTZ R195, R144, R195, 1.1641532182693481445e-10 ;  /* 0x2f00000090c37423 */ /* 0x000fe400000100c3 */
[----:B------:R-:W-:Y:S01]  /*df00*/  FMUL.FTZ R144, R119, R190 ;  /* 0x000000be77907220 */ /* 0x000fe20000410000 */
[----:B------:R-:W-:Y:S02]  /*df10*/  IMAD.U32 R119, R10, 0x10000, RZ ;  /* 0x000100000a777824 */ /* 0x000fe400078e00ff */
[----:B------:R-:W-:Y:S01]  /*df20*/  FSETP.GTU.FTZ.AND P6, PT, R195, R194, PT ;  /* 0x000000c2c300720b */ /* 0x000fe20003fdc000 */
[----:B------:R-:W-:-:S05]  /*df30*/  FMUL.FTZ R144, R144, R193 ;  /* 0x000000c190907220 */ /* 0x000fca0000410000 */
[----:B------:R-:W-:Y:S02]  /*df40*/  FSEL R144, R144, RZ, !P6 ;  /* 0x000000ff90907208 */ /* 0x000fe40007000000 */
[----:B------:R-:W-:-:S03]  /*df50*/  PLOP3.LUT P6, PT, P6, PT, PT, 0x8, 0x80 ;  /* 0x000000000080781c */ /* 0x000fc600037ce170 */
[----:B------:R-:W-:-:S10]  /*df60*/  FMUL.FTZ R119, R119, R144 ;  /* 0x0000009077777220 */ /* 0x000fd40000410000 */
.L_x_11991:
        /* <DEDUP_REMOVED lines=22> */
.L_x_11949:
[----:B------:R-:W-:Y:S05]  /*e0d0*/  BSYNC.RECONVERGENT B0 ;  /* 0x0000000000007941 */ /* 0x000fea0003800200 */
.L_x_11948:
        /* <DEDUP_REMOVED lines=8> */
[----:B------:R-:W3:Y:S01]  /*e160*/  @P0 LDC.64 R120, c[0x0][0x3a0] ;  /* 0x0000e800ff780b82 */ /* 0x000ee20000000a00 */
[----:B-1----:R-:W-:-:S06]  /*e170*/  IMAD.WIDE.U32 R124, R191, 0x10, R124 ;  /* 0x00000010bf7c7825 */ /* 0x002fcc00078e007c */
[----:B------:R-:W5:Y:S01]  /*e180*/  LDG.E.128 R124, desc[UR6][R124.64] ;  /* 0x000000067c7c7981 */ /* 0x000f62000c1e1d00 */
[----:B---3--:R-:W-:-:S05]  /*e190*/  @P0 IMAD.WIDE.U32 R120, R191, 0x20, R120 ;  /* 0x00000020bf780825 */ /* 0x008fca00078e0078 */
[----:B------:R1:W5:Y:S04]  /*e1a0*/  @P0 LDG.E.128 R96, desc[UR6][R120.64] ;  /* 0x0000000678600981 */ /* 0x000368000c1e1d00 */
[----:B------:R1:W5:Y:S01]  /*e1b0*/  @P0 LDG.E.128 R100, desc[UR6][R120.64+0x10] ;  /* 0x0000100678640981 */ /* 0x000362000c1e1d00 */
[----:B------:R-:W-:Y:S05]  /*e1c0*/  @!P0 BRA `(.L_x_12034) ;  /* 0x00000030007c8947 */ /* 0x000fea0003800000 */
[----:B------:R-:W-:Y:S01]  /*e1d0*/  ISETP.NE.AND P0, PT, R197, 0x1, PT ;  /* 0x00000001c500780c */ /* 0x000fe20003f05270 */
[----:B------:R-:W-:Y:S01]  /*e1e0*/  BSSY.RECONVERGENT B1, `(.L_x_12035) ;  /* 0x0000059000017945 */ /* 0x000fe20003800200 */
[----:B0-2---:R-:W-:Y:S01]  /*e1f0*/  IMAD.MOV.U32 R144, RZ, RZ, 0x2 ;  /* 0x00000002ff907424 */ /* 0x005fe200078e00ff */
        /* <DEDUP_REMOVED lines=13> */
.L_x_12037:
        /* <DEDUP_REMOVED lines=13> */
.L_x_12039:
[----:B------:R-:W-:Y:S05]  /*e3a0*/  BSYNC.RECONVERGENT B2 ;  /* 0x0000000000027941 */ /* 0x000fea0003800200 */
.L_x_12038:
        /* <DEDUP_REMOVED lines=60> */
.L_x_12036:
[----:B------:R-:W-:Y:S05]  /*e770*/  BSYNC.RECONVERGENT B1 ;  /* 0x0000000000017941 */ /* 0x000fea0003800200 */
.L_x_12035:
        /* <DEDUP_REMOVED lines=29> */
.L_x_12042:
        /* <DEDUP_REMOVED lines=13> */
.L_x_12044:
[----:B------:R-:W-:Y:S05]  /*ea20*/  BSYNC.RECONVERGENT B2 ;  /* 0x0000000000027941 */ /* 0x000fea0003800200 */
.L_x_12043:
        /* <DEDUP_REMOVED lines=60> */
.L_x_12041:
[----:B------:R-:W-:Y:S05]  /*edf0*/  BSYNC.RECONVERGENT B1 ;  /* 0x0000000000017941 */ /* 0x000fea0003800200 */
.L_x_12040:
        /* <DEDUP_REMOVED lines=23> */
.L_x_12047:
        /* <DEDUP_REMOVED lines=13> */
.L_x_12049:
[----:B------:R-:W-:Y:S05]  /*f040*/  BSYNC.RECONVERGENT B2 ;  /* 0x0000000000027941 */ /* 0x000fea0003800200 */
.L_x_12048:
        /* <DEDUP_REMOVED lines=60> */
.L_x_12046:
[----:B------:R-:W-:Y:S05]  /*f410*/  BSYNC.RECONVERGENT B1 ;  /* 0x0000000000017941 */ /* 0x000fea0003800200 */
.L_x_12045:
        /* <DEDUP_REMOVED lines=10> */
[----:B------:R-:W-:Y:S02]  /*f4c0*/  PRMT R123, R125, 0x7632, R123 ;  /* 0x000076327d7b7816 */ /* 0x000fe4000000007b */
        /* <DEDUP_REMOVED lines=13> */
.L_x_12052:
        /* <DEDUP_REMOVED lines=13> */
.L_x_12054:
[----:B------:R-:W-:Y:S05]  /*f670*/  BSYNC.RECONVERGENT B2 ;  /* 0x0000000000027941 */ /* 0x000fea0003800200 */
.L_x_12053:
        /* <DEDUP_REMOVED lines=60> */
.L_x_12051:
[----:B------:R-:W-:Y:S05]  /*fa40*/  BSYNC.RECONVERGENT B1 ;  /* 0x0000000000017941 */ /* 0x000fea0003800200 */
.L_x_12050:
[----:B------:R-:W-:Y:S01]  /*fa50*/  I2FP.F32.U32 R124, R125 ;  /* 0x0000007d007c7245 */ /* 0x000fe20000201000 */
[----:B------:R-:W-:Y:S01]  /*fa60*/  BSSY.RECONVERGENT B1, `(.L_x_12055) ;  /* 0x0000060000017945 */ /* 0x000fe20003800200 */
[----:B------:R-:W-:Y:S01]  /*fa70*/  SHF.L.U32 R125, R123, 0x10, RZ ;  /* 0x000000107b7d7819 */ /* 0x000fe200000006ff */
[----:B------:R-:W-:Y:S01]  /*fa80*/  HFMA2 R147, -RZ, RZ, 0, 1.1920928955078125e-07 ;  /* 0x00000002ff937431 */ /* 0x000fe200000001ff */
[----:B------:R-:W-:Y:S01]  /*fa90*/  ISETP.NE.AND P3, PT, R146, 0x1, PT ;  /* 0x000000019200780c */ /* 0x000fe20003f65270 */
[----:B------:R-:W-:Y:S01]  /*faa0*/  FFMA.FTZ R123, R124, R195, 1.1641532182693481445e-10 ;  /* 0x2f0000007c7b7423 */ /* 0x000fe200000100c3 */
[----:B------:R-:W-:Y:S02]  /*fab0*/  IMAD.MOV.U32 R144, RZ, RZ, R196 ;  /* 0x000000ffff907224 */ /* 0x000fe400078e00c4 */
[----:B------:R-:W-:Y:S01]  /*fac0*/  FMUL.FTZ R124, R125, R190 ;  /* 0x000000be7d7c7220 */ /* 0x000fe20000410000 */
[----:B------:R-:W-:Y:S01]  /*fad0*/  IMAD.U32 R125, R13, 0x10000, RZ ;  /* 0x000100000d7d7824 */ /* 0x000fe200078e00ff */
[----:B------:R-:W-:-:S02]  /*fae0*/  FSETP.GTU.FTZ.AND P2, PT, R123, R194, PT ;  /* 0x000000c27b00720b */ /* 0x000fc40003f5c000 */
[----:B------:R-:W-:-:S05]  /*faf0*/  FMUL.FTZ R124, R124, R193 ;  /* 0x000000c17c7c7220 */ /* 0x000fca0000410000 */
        /* <DEDUP_REMOVED lines=12> */
.L_x_12057:
        /* <DEDUP_REMOVED lines=13> */
.L_x_12059:
[----:B------:R-:W-:Y:S05]  /*fc90*/  BSYNC.RECONVERGENT B2 ;  /* 0x0000000000027941 */ /* 0x000fea0003800200 */
.L_x_12058:
        /* <DEDUP_REMOVED lines=60> */
.L_x_12056:
[----:B------:R-:W-:Y:S05]  /*10060*/  BSYNC.RECONVERGENT B1 ;  /* 0x0000000000017941 */ /* 0x000fea0003800200 */
.L_x_12055:
[----:B------:R-:W-:Y:S01]  /*10070*/  I2FP.F32.U32 R124, R144 ;  /* 0x00000090007c7245 */ /* 0x000fe20000201000 */
[----:B------:R-:W-:Y:S01]  /*10080*/  IMAD.U32 R144, R70, 0x10000, RZ ;  /* 0x0001000046907824 */ /* 0x000fe200078e00ff */
[----:B------:R-:W-:Y:S01]  /*10090*/  SHF.L.U32 R145, R126, 0x10, RZ ;  /* 0x000000107e917819 */ /* 0x000fe200000006ff */
[----:B------:R-:W-:Y:S01]  /*100a0*/  BSSY.RECONVERGENT B1, `(.L_x_12060) ;  /* 0x000005f000017945 */ /* 0x000fe20003800200 */
[----:B------:R-:W-:Y:S01]  /*100b0*/  ISETP.NE.AND P4, PT, R147, 0x1, PT ;  /* 0x000000019300780c */ /* 0x000fe20003f85270 */
[----:B------:R-:W-:Y:S01]  /*100c0*/  FFMA.FTZ R125, R124, R195, 1.1641532182693481445e-10 ;  /* 0x2f0000007c7d7423 */ /* 0x000fe200000100c3 */
[----:B------:R-:W-:Y:S02]  /*100d0*/  HFMA2 R146, -RZ, RZ, 0, 1.1920928955078125e-07 ;  /* 0x00000002ff927431 */ /* 0x000fe400000001ff */
[----:B------:R-:W-:Y:S01]  /*100e0*/  FMUL.FTZ R124, R145, R190 ;  /* 0x000000be917c7220 */ /* 0x000fe20000410000 */
[----:B------:R-:W-:Y:S02]  /*100f0*/  PRMT R126, R126, 0x7632, R126 ;  /* 0x000076327e7e7816 */ /* 0x000fe4000000007e */
[----:B------:R-:W-:Y:S01]  /*10100*/  FSETP.GTU.FTZ.AND P3, PT, R125, R194, PT ;  /* 0x000000c27d00720b */ /* 0x000fe20003f7c000 */
[----:B------:R-:W-:-:S05]  /*10110*/  FMUL.FTZ R124, R124, R193 ;  /* 0x000000c17c7c7220 */ /* 0x000fca0000410000 */
        /* <DEDUP_REMOVED lines=13> */
.L_x_12062:
        /* <DEDUP_REMOVED lines=13> */
.L_x_12064:
[----:B------:R-:W-:Y:S05]  /*102c0*/  BSYNC.RECONVERGENT B2 ;  /* 0x0000000000027941 */ /* 0x000fea0003800200 */
.L_x_12063:
        /* <DEDUP_REMOVED lines=60> */
.L_x_12061:
[----:B------:R-:W-:Y:S05]  /*10690*/  BSYNC.RECONVERGENT B1 ;  /* 0x0000000000017941 */ /* 0x000fea0003800200 */
.L_x_12060:
[----:B------:R-:W-:Y:S01]  /*106a0*/  I2FP.F32.U32 R144, R125 ;  /* 0x0000007d00907245 */ /* 0x000fe20000201000 */
[----:B------:R-:W-:Y:S01]  /*106b0*/  BSSY.RECONVERGENT B1, `(.L_x_12065) ;  /* 0x0000060000017945 */ /* 0x000fe20003800200 */
[----:B------:R-:W-:Y:S01]  /*106c0*/  SHF.L.U32 R145, R126, 0x10, RZ ;  /* 0x000000107e917819 */ /* 0x000fe200000006ff */
[----:B------:R-:W-:Y:S01]  /*106d0*/  HFMA2 R184, -RZ, RZ, 0, 1.1920928955078125e-07 ;  /* 0x00000002ffb87431 */ /* 0x000fe200000001ff */
[----:B------:R-:W-:Y:S01]  /*106e0*/  ISETP.NE.AND P5, PT, R146, 0x1, PT ;  /* 0x000000019200780c */ /* 0x000fe20003fa5270 */
[----:B------:R-:W-:Y:S01]  /*106f0*/  FFMA.FTZ R125, R144, R195, 1.1641532182693481445e-10 ;  /* 0x2f000000907d7423 */ /* 0x000fe200000100c3 */
[----:B------:R-:W-:Y:S02]  /*10700*/  IMAD.U32 R144, R14, 0x10000, RZ ;  /* 0x000100000e907824 */ /* 0x000fe400078e00ff */
[----:B------:R-:W-:Y:S01]  /*10710*/  FMUL.FTZ R126, R145, R190 ;  /* 0x000000be917e7220 */ /* 0x000fe20000410000 */
[----:B------:R-:W-:Y:S01]  /*10720*/  IMAD.MOV.U32 R145, RZ, RZ, R196 ;  /* 0x000000ffff917224 */ /* 0x000fe200078e00c4 */
        /* <DEDUP_REMOVED lines=14> */
.L_x_12067:
        /* <DEDUP_REMOVED lines=13> */
.L_x_12069:
[----:B------:R-:W-:Y:S05]  /*108e0*/  BSYNC.RECONVERGENT B2 ;  /* 0x0000000000027941 */ /* 0x000fea0003800200 */
.L_x_12068:
        /* <DEDUP_REMOVED lines=60> */
.L_x_12066:
[----:B------:R-:W-:Y:S05]  /*10cb0*/  BSYNC.RECONVERGENT B1 ;  /* 0x0000000000017941 */ /* 0x000fea0003800200 */
.L_x_12065:
        /* <DEDUP_REMOVED lines=24> */
.L_x_12072:
        /* <DEDUP_REMOVED lines=15> */
.L_x_12074:
[----:B------:R-:W-:Y:S05]  /*10f30*/  BSYNC.RECONVERGENT B2 ;  /* 0x0000000000027941 */ /* 0x000fea0003800200 */
.L_x_12073:
        /* <DEDUP_REMOVED lines=60> */
.L_x_12071:
[----:B------:R-:W-:Y:S05]  /*11300*/  BSYNC.RECONVERGENT B1 ;  /* 0x0000000000017941 */ /* 0x000fea0003800200 */
.L_x_12070:
        /* <DEDUP_REMOVED lines=9> */
[----:B------:R-:W-:Y:S01]  /*113a0*/  FFMA.FTZ R127, R144, R127, R103 ;  /* 0x0000007f907f7223 */ /* 0x000fe20000010067 */
[----:B------:R-:W-:Y:S09]  /*113b0*/  BRA `(.L_x_12075) ;  /* 0x0000003000787947 */ /* 0x000ff20003800000 */
.L_x_12034:
[----:B------:R-:W-:Y:S01]  /*113c0*/  ISETP.NE.AND P0, PT, R197, 0x1, PT ;  /* 0x00000001c500780c */ /* 0x000fe20003f05270 */
[----:B------:R-:W-:Y:S01]  /*113d0*/  BSSY.RECONVERGENT B1, `(.L_x_12076) ;  /* 0x0000059000017945 */ /* 0x000fe20003800200 */
[----:B------:R-:W-:Y:S02]  /*113e0*/  HFMA2 R122, -RZ, RZ, 0, 1.1920928955078125e-07 ;  /* 0x00000002ff7a7431 */ /* 0x000fe400000001ff */
[----:B-1----:R-:W-:Y:S01]  /*113f0*/  IMAD.MOV.U32 R120, RZ, RZ, R196 ;  /* 0x000000ffff787224 */ /* 0x002fe200078e00c4 */
        /* <DEDUP_REMOVED lines=12> */
.L_x_12078:
[----:B------:R-:W-:Y:S01]  /*114c0*/  VIADD R180, R180, 0x1 ;  /* 0x00000001b4b47836 */ /* 0x000fe20000000000 */
[----:B------:R-:W-:Y:S03]  /*114d0*/  BSSY.RECONVERGENT B2, `(.L_x_12079) ;  /* 0x000000c000027945 */ /* 0x000fe60003800200 */
[C---:B0-2---:R-:W-:Y:S01]  /*114e0*/  IMAD.WIDE.U32 R146, R180.reuse, -0x2daee0ad, RZ ;  /* 0xd2511f53b4927825 */ /* 0x045fe200078e00ff */
        /* <DEDUP_REMOVED lines=10> */
.L_x_12080:
[----:B------:R-:W-:Y:S05]  /*11590*/  BSYNC.RECONVERGENT B2 ;  /* 0x0000000000027941 */ /* 0x000fea0003800200 */
.L_x_12079:
        /* <DEDUP_REMOVED lines=60> */
.L_x_12077:
[----:B------:R-:W-:Y:S05]  /*11960*/  BSYNC.RECONVERGENT B1 ;  /* 0x0000000000017941 */ /* 0x000fea0003800200 */
.L_x_12076:
        /* <DEDUP_REMOVED lines=8> */
[----:B------:R-:W3:Y:S01]  /*119f0*/  LDC R194, c[0x0][0x404] ;  /* 0x00010100ffc27b82 */ /* 0x000ee20000000800 */
[----:B------:R-:W-:Y:S01]  /*11a00*/  FMUL.FTZ R120, R123, R190 ;  /* 0x000000be7b787220 */ /* 0x000fe20000410000 */
[----:B0-2---:R-:W-:Y:S01]  /*11a10*/  HFMA2 R144, -RZ, RZ, 0, 1.1920928955078125e-07 ;  /* 0x00000002ff907431 */ /* 0x005fe200000001ff */
[----:B------:R-:W-:-:S02]  /*11a20*/  PRMT R124, R124, 0x7632, R124 ;  /* 0x000076327c7c7816 */ /* 0x000fc4000000007c */
[----:B-1----:R-:W-:Y:S01]  /*11a30*/  FMUL.FTZ R120, R120, R193 ;  /* 0x000000c178787220 */ /* 0x002fe20000410000 */
[----:B---3--:R-:W-:Y:S01]  /*11a40*/  FSETP.GTU.FTZ.AND P0, PT, R121, R194, PT ;  /* 0x000000c27900720b */ /* 0x008fe20003f1c000 */
[----:B------:R-:W-:-:S03]  /*11a50*/  IMAD.U32 R121, R68, 0x10000, RZ ;  /* 0x0001000044797824 */ /* 0x000fc600078e00ff */
        /* <DEDUP_REMOVED lines=14> */
.L_x_12083:
        /* <DEDUP_REMOVED lines=13> */
.L_x_12085:
[----:B------:R-:W-:Y:S05]  /*11c10*/  BSYNC.RECONVERGENT B2 ;  /* 0x0000000000027941 */ /* 0x000fea0003800200 */
.L_x_12084:
        /* <DEDUP_REMOVED lines=60> */
.L_x_12082:
[----:B------:R-:W-:Y:S05]  /*11fe0*/  BSYNC.RECONVERGENT B1 ;  /* 0x0000000000017941 */ /* 0x000fea0003800200 */
.L_x_12081:
[----:B------:R-:W-:Y:S01]  /*11ff0*/  I2FP.F32.U32 R122, R121 ;  /* 0x00000079007a7245 */ /* 0x000fe20000201000 */
[----:B------:R-:W-:Y:S01]  /*12000*/  BSSY.RECONVERGENT B1, `(.L_x_12086) ;  /* 0x0000060000017945 */ /* 0x000fe20003800200 */
[----:B------:R-:W-:Y:S01]  /*12010*/  SHF.L.U32 R123, R124, 0x10, RZ ;  /* 0x000000107c7b7819 */ /* 0x000fe200000006ff */
[----:B------:R-:W-:Y:S01]  /*12020*/  HFMA2 R124, -RZ, RZ, 0, 1.1920928955078125e-07 ;  /* 0x00000002ff7c7431 */ /* 0x000fe200000001ff */
[----:B------:R-:W-:Y:S01]  /*12030*/  ISETP.NE.AND P1, PT, R144, 0x1, PT ;  /* 0x000000019000780c */ /* 0x000fe20003f25270 */
[----:B------:R-:W-:Y:S02]  /*12040*/  FFMA.FTZ R121, R122, R195, 1.1641532182693481445e-10 ;  /* 0x2f0000007a797423 */ /* 0x000fe400000100c3 */
[----:B------:R-:W-:Y:S01]  /*12050*/  FMUL.FTZ R122, R123, R190 ;  /* 0x000000be7b7a7220 */ /* 0x000fe20000410000 */
[----:B------:R-:W-:Y:S02]  /*12060*/  IMAD.MOV.U32 R123, RZ, RZ, R196 ;  /* 0x000000ffff7b7224 */ /* 0x000fe400078e00c4 */
        /* <DEDUP_REMOVED lines=15> */
.L_x_12088:
        /* <DEDUP_REMOVED lines=13> */
.L_x_12090:
[----:B------:R-:W-:Y:S05]  /*12230*/  BSYNC.RECONVERGENT B2 ;  /* 0x0000000000027941 */ /* 0x000fea0003800200 */
.L_x_12089:
        /* <DEDUP_REMOVED lines=60> */
.L_x_12087:
[----:B------:R-:W-:Y:S05]  /*12600*/  BSYNC.RECONVERGENT B1 ;  /* 0x0000000000017941 */ /* 0x000fea0003800200 */
.L_x_12086:
[----:B------:R-:W-:Y:S01]  /*12610*/  I2FP.F32.U32 R122, R123 ;  /* 0x0000007b007a7245 */ /* 0x000fe20000201000 */
[----:B------:R-:W-:Y:S01]  /*12620*/  BSSY.RECONVERGENT B1, `(.L_x_12091) ;  /* 0x0000061000017945 */ /* 0x000fe20003800200 */
[----:B------:R-:W-:Y:S01]  /*12630*/  SHF.L.U32 R145, R125, 0x10, RZ ;  /* 0x000000107d917819 */ /* 0x000fe200000006ff */
[----:B------:R-:W-:Y:S01]  /*12640*/  HFMA2 R144, -RZ, RZ, 0, 1.1920928955078125e-07 ;  /* 0x00000002ff907431 */ /* 0x000fe200000001ff */
[----:B------:R-:W-:Y:S01]  /*12650*/  ISETP.NE.AND P2, PT, R124, 0x1, PT ;  /* 0x000000017c00780c */ /* 0x000fe20003f45270 */
[----:B------:R-:W-:Y:S02]  /*12660*/  FFMA.FTZ R123, R122, R195, 1.1641532182693481445e-10 ;  /* 0x2f0000007a7b7423 */ /* 0x000fe400000100c3 */
[----:B------:R-:W-:Y:S01]  /*12670*/  FMUL.FTZ R122, R145, R190 ;  /* 0x000000be917a7220 */ /* 0x000fe20000410000 */
[----:B------:R-:W-:Y:S02]  /*12680*/  IMAD.U32 R145, R69, 0x10000, RZ ;  /* 0x0001000045917824 */ /* 0x000fe400078e00ff */
[----:B------:R-:W-:Y:S01]  /*12690*/  FSETP.GTU.FTZ.AND P1, PT, R123, R194, PT ;  /* 0x000000c27b00720b */ /* 0x000fe20003f3c000 */
[----:B------:R-:W-:Y:S01]  /*126a0*/  FMUL.FTZ R122, R122, R193 ;  /* 0x000000c17a7a7220 */ /* 0x000fe20000410000 */
[----:B------:R-:W-:Y:S01]  /*126b0*/  PRMT R123, R125, 0x7632, R123 ;  /* 0x000076327d7b7816 */ /* 0x000fe2000000007b */
        /* <DEDUP_REMOVED lines=13> */
.L_x_12093:
        /* <DEDUP_REMOVED lines=13> */
.L_x_12095:
[----:B------:R-:W-:Y:S05]  /*12860*/  BSYNC.RECONVERGENT B2 ;  /* 0x0000000000027941 */ /* 0x000fea0003800200 */
.L_x_12094:
        /* <DEDUP_REMOVED lines=60> */
.L_x_12092:
[----:B------:R-:W-:Y:S05]  /*12c30*/  BSYNC.RECONVERGENT B1 ;  /* 0x0000000000017941 */ /* 0x000fea0003800200 */
.L_x_12091:
        /* <DEDUP_REMOVED lines=8> */
[----:B------:R-:W-:Y:S01]  /*12cc0*/  IMAD.MOV.U32 R125, RZ, RZ, R196 ;  /* 0x000000ffff7d7224 */ /* 0x000fe200078e00c4 */
[----:B------:R-:W-:-:S02]  /*12cd0*/  FSETP.GTU.FTZ.AND P2, PT, R123, R194, PT ;  /* 0x000000c27b00720b */ /* 0x000fc40003f5c000 */
        /* <DEDUP_REMOVED lines=13> */
.L_x_12098:
        /* <DEDUP_REMOVED lines=13> */
.L_x_12100:
[----:B------:R-:W-:Y:S05]  /*12e80*/  BSYNC.RECONVERGENT B2 ;  /* 0x0000000000027941 */ /* 0x000fea0003800200 */
.L_x_12099:
        /* <DEDUP_REMOVED lines=60> */
.L_x_12097:
[----:B------:R-:W-:Y:S05]  /*13250*/  BSYNC.RECONVERGENT B1 ;  /* 0x0000000000017941 */ /* 0x000fea0003800200 */
.L_x_12096:
[----:B------:R-:W-:Y:S01]  /*13260*/  I2FP.F32.U32 R124, R125 ;  /* 0x0000007d007c7245 */ /* 0x000fe20000201000 */
[----:B------:R-:W-:Y:S01]  /*13270*/  BSSY.RECONVERGENT B1, `(.L_x_12101) ;  /* 0x0000061000017945 */ /* 0x000fe20003800200 */
[----:B------:R-:W-:Y:S01]  /*13280*/  SHF.L.U32 R145, R126, 0x10, RZ ;  /* 0x000000107e917819 */ /* 0x000fe200000006ff */
[----:B------:R-:W-:Y:S01]  /*13290*/  HFMA2 R184, -RZ, RZ, 0, 1.1920928955078125e-07 ;  /* 0x00000002ffb87431 */ /* 0x000fe200000001ff */
[----:B------:R-:W-:Y:S01]  /*132a0*/  ISETP.NE.AND P4, PT, R146, 0x1, PT ;  /* 0x000000019200780c */ /* 0x000fe20003f85270 */
[----:B------:R-:W-:Y:S01]  /*132b0*/  FFMA.FTZ R125, R124, R195, 1.1641532182693481445e-10 ;  /* 0x2f0000007c7d7423 */ /* 0x000fe200000100c3 */
[----:B------:R-:W-:Y:S01]  /*132c0*/  PRMT R126, R126, 0x7632, R126 ;  /* 0x000076327e7e7816 */ /* 0x000fe2000000007e */
[----:B------:R-:W-:Y:S01]  /*132d0*/  FMUL.FTZ R124, R145, R190 ;  /* 0x000000be917c7220 */ /* 0x000fe20000410000 */
[----:B------:R-:W-:Y:S02]  /*132e0*/  IMAD.U32 R145, R70, 0x10000, RZ ;  /* 0x0001000046917824 */ /* 0x000fe400078e00ff */
[----:B------:R-:W-:Y:S01]  /*132f0*/  FSETP.GTU.FTZ.AND P3, PT, R125, R194, PT ;  /* 0x000000c27d00720b */ /* 0x000fe20003f7c000 */
        /* <DEDUP_REMOVED lines=14> */
.L_x_12103:
        /* <DEDUP_REMOVED lines=13> */
.L_x_12105:
[----:B------:R-:W-:Y:S05]  /*134b0*/  BSYNC.RECONVERGENT B2 ;  /* 0x0000000000027941 */ /* 0x000fea0003800200 */
.L_x_12104:
        /* <DEDUP_REMOVED lines=52> */
[----:B------:R-:W-:Y:S01]  /*13800*/  IMAD.MOV.U32 R184, RZ, RZ, RZ ;  /* 0x000000ffffb87224 */ /* 0x000fe200078e00ff */
[----:B------:R-:W-:Y:S01]  /*13810*/  IADD3 R125, PT, PT, R165, -0x695add53, RZ ;  /* 0x96a522ada57d7810 */ /* 0x000fe20007ffe0ff */
[----:B------:R-:W-:-:S04]  /*13820*/  IMAD.WIDE.U32 R196, R145, -0x326172a9, RZ ;  /* 0xcd9e8d5791c47825 */ /* 0x000fc800078e00ff */
[----:B------:R-:W-:Y:S01]  /*13830*/  IMAD.WIDE.U32 R144, R144, -0x2daee0ad, RZ ;  /* 0xd2511f5390907825 */ /* 0x000fe200078e00ff */
[----:B------:R-:W-:-:S04]  /*13840*/  LOP3.LUT R183, R183, R146, R197, 0x96, !PT ;  /* 0x00000092b7b77212 */ /* 0x000fc800078e96c5 */
[----:B------:R-:W-:Y:S01]  /*13850*/  LOP3.LUT R182, R125, R182, R145, 0x96, !PT ;  /* 0x000000b67db67212 */ /* 0x000fe200078e9691 */
[----:B------:R-:W-:Y:S01]  /*13860*/  IMAD.MOV.U32 R125, RZ, RZ, R192 ;  /* 0x000000ffff7d7224 */ /* 0x000fe200078e00c0 */
[----:B------:R-:W-:-:S07]  /*13870*/  MOV R192, R144 ;  /* 0x0000009000c07202 */ /* 0x000fce0000000f00 */
.L_x_12102:
[----:B------:R-:W-:Y:S05]  /*13880*/  BSYNC.RECONVERGENT B1 ;  /* 0x0000000000017941 */ /* 0x000fea0003800200 */
.L_x_12101:
        /* <DEDUP_REMOVED lines=23> */
.L_x_12108:
        /* <DEDUP_REMOVED lines=13> */
.L_x_12110:
[----:B------:R-:W-:Y:S05]  /*13ad0*/  BSYNC.RECONVERGENT B2 ;  /* 0x0000000000027941 */ /* 0x000fea0003800200 */
.L_x_12109:
        /* <DEDUP_REMOVED lines=60> */
.L_x_12107:
[----:B------:R-:W-:Y:S05]  /*13ea0*/  BSYNC.RECONVERGENT B1 ;  /* 0x0000000000017941 */ /* 0x000fea0003800200 */
.L_x_12106:
[----:B------:R-:W-:Y:S01]  /*13eb0*/  I2FP.F32.U32 R126, R145 ;  /* 0x00000091007e7245 */ /* 0x000fe20000201000 */
[----:B------:R-:W-:Y:S01]  /*13ec0*/  BSSY.RECONVERGENT B1, `(.L_x_12111) ;  /* 0x0000063000017945 */ /* 0x000fe20003800200 */
[C---:B------:R-:W-:Y:S01]  /*13ed0*/  SHF.L.U32 R147, R127.reuse, 0x10, RZ ;  /* 0x000000107f937819 */ /* 0x040fe200000006ff */
        /* <DEDUP_REMOVED lines=21> */
.L_x_12113:
        /* <DEDUP_REMOVED lines=15> */
.L_x_12115:
[----:B------:R-:W-:Y:S05]  /*14120*/  BSYNC.RECONVERGENT B2 ;  /* 0x0000000000027941 */ /* 0x000fea0003800200 */
.L_x_12114:
        /* <DEDUP_REMOVED lines=60> */
.L_x_12112:
[----:B------:R-:W-:Y:S05]  /*144f0*/  BSYNC.RECONVERGENT B1 ;  /* 0x0000000000017941 */ /* 0x000fea0003800200 */
.L_x_12111:
        /* <DEDUP_REMOVED lines=10> */
.L_x_12075:
        /* <DEDUP_REMOVED lines=22> */
.L_x_12033:
[----:B------:R-:W-:Y:S05]  /*14700*/  BSYNC.RECONVERGENT B0 ;  /* 0x0000000000007941 */ /* 0x000fea0003800200 */
.L_x_12032:
        /* <DEDUP_REMOVED lines=8> */
[----:B------:R-:W4:Y:S01]  /*14790*/  @P0 LDC.64 R128, c[0x0][0x3a0] ;  /* 0x0000e800ff800b82 */ /* 0x000f220000000a00 */
[----:B-1----:R-:W-:-:S06]  /*147a0*/  IMAD.WIDE.U32 R132, R191, 0x10, R132 ;  /* 0x00000010bf847825 */ /* 0x002fcc00078e0084 */
[----:B------:R-:W5:Y:S01]  /*147b0*/  LDG.E.128 R132, desc[UR6][R132.64] ;  /* 0x0000000684847981 */ /* 0x000f62000c1e1d00 */
[----:B----4-:R-:W-:-:S05]  /*147c0*/  @P0 IMAD.WIDE.U32 R128, R191, 0x20, R128 ;  /* 0x00000020bf800825 */ /* 0x010fca00078e0080 */
[----:B------:R1:W5:Y:S04]  /*147d0*/  @P0 LDG.E.128 R96, desc[UR6][R128.64] ;  /* 0x0000000680600981 */ /* 0x000368000c1e1d00 */
[----:B------:R1:W5:Y:S01]  /*147e0*/  @P0 LDG.E.128 R100, desc[UR6][R128.64+0x10] ;  /* 0x0000100680640981 */ /* 0x000362000c1e1d00 */
[----:B------:R-:W-:Y:S05]  /*147f0*/  @!P0 BRA `(.L_x_12118) ;  /* 0x00000030007c8947 */ /* 0x000fea0003800000 */
[----:B------:R-:W-:Y:S01]  /*14800*/  ISETP.NE.AND P0, PT, R197, 0x1, PT ;  /* 0x00000001c500780c */ /* 0x000fe20003f05270 */
[----:B------:R-:W-:Y:S01]  /*14810*/  BSSY.RECONVERGENT B1, `(.L_x_12119) ;  /* 0x0000059000017945 */ /* 0x000fe20003800200 */
[----:B0-23--:R-:W-:Y:S02]  /*14820*/  HFMA2 R144, -RZ, RZ, 0, 1.1920928955078125e-07 ;  /* 0x00000002ff907431 */ /* 0x00dfe400000001ff */
        /* <DEDUP_REMOVED lines=13> */
.L_x_12121:
        /* <DEDUP_REMOVED lines=13> */
.L_x_12123:
[----:B------:R-:W-:Y:S05]  /*149d0*/  BSYNC.RECONVERGENT B2 ;  /* 0x0000000000027941 */ /* 0x000fea0003800200 */
.L_x_12122:
        /* <DEDUP_REMOVED lines=57> */
[----:B------:R-:W-:Y:S01]  /*14d70*/  MOV R192, R128 ;  /* 0x0000008000c07202 */ /* 0x000fe20000000f00 */
[----:B------:R-:W-:-:S03]  /*14d80*/  IMAD.MOV.U32 R128, RZ, RZ, R193 ;  /* 0x000000ffff807224 */ /* 0x000fc600078e00c1 */
[----:B------:R-:W-:-:S07]  /*14d90*/  LOP3.LUT R182, R131, R182, R129, 0x96, !PT ;  /* 0x000000b683b67212 */ /* 0x000fce00078e9681 */
.L_x_12120:
[----:B------:R-:W-:Y:S05]  /*14da0*/  BSYNC.RECONVERGENT B1 ;  /* 0x0000000000017941 */ /* 0x000fea0003800200 */
.L_x_12119:
        /* <DEDUP_REMOVED lines=11> */
[----:B------:R-:W-:Y:S01]  /*14e60*/  HFMA2 R145, -RZ, RZ, 0, 1.1920928955078125e-07 ;  /* 0x00000002ff917431 */ /* 0x000fe200000001ff */
[----:B------:R-:W-:Y:S01]  /*14e70*/  PRMT R132, R132, 0x7632, R132 ;  /* 0x0000763284847816 */ /* 0x000fe20000000084 */
        /* <DEDUP_REMOVED lines=16> */
.L_x_12126:
        /* <DEDUP_REMOVED lines=13> */
.L_x_12128:
[----:B------:R-:W-:Y:S05]  /*15050*/  BSYNC.RECONVERGENT B2 ;  /* 0x0000000000027941 */ /* 0x000fea0003800200 */
.L_x_12127:
        /* <DEDUP_REMOVED lines=60> */
.L_x_12125:
[----:B------:R-:W-:Y:S05]  /*15420*/  BSYNC.RECONVERGENT B1 ;  /* 0x0000000000017941 */ /* 0x000fea0003800200 */
.L_x_12124:
        /* <DEDUP_REMOVED lines=23> */
.L_x_12131:
        /* <DEDUP_REMOVED lines=13> */
.L_x_12133:
[----:B------:R-:W-:Y:S05]  /*15670*/  BSYNC.RECONVERGENT B2 ;  /* 0x0000000000027941 */ /* 0x000fea0003800200 */
.L_x_12132:
        /* <DEDUP_REMOVED lines=60> */
.L_x_12130:
[----:B------:R-:W-:Y:S05]  /*15a40*/  BSYNC.RECONVERGENT B1 ;  /* 0x0000000000017941 */ /* 0x000fea0003800200 */
.L_x_12129:
        /* <DEDUP_REMOVED lines=10> */
[----:B------:R-:W-:Y:S01]  /*15af0*/  PRMT R131, R133, 0x7632, R131 ;  /* 0x0000763285837816 */ /* 0x000fe20000000083 */
        /* <DEDUP_REMOVED lines=13> */
.L_x_12136:
        /* <DEDUP_REMOVED lines=13> */
.L_x_12138:
[----:B------:R-:W-:Y:S05]  /*15ca0*/  BSYNC.RECONVERGENT B2 ;  /* 0x0000000000027941 */ /* 0x000fea0003800200 */
.L_x_12137:
        /* <DEDUP_REMOVED lines=60> */
.L_x_12135:
[----:B------:R-:W-:Y:S05]  /*16070*/  BSYNC.RECONVERGENT B1 ;  /* 0x0000000000017941 */ /* 0x000fea0003800200 */
.L_x_12134:
        /* <DEDUP_REMOVED lines=23> */
.L_x_12141:
        /* <DEDUP_REMOVED lines=13> */
.L_x_12143:
[----:B------:R-:W-:Y:S05]  /*162c0*/  BSYNC.RECONVERGENT B2 ;  /* 0x0000000000027941 */ /* 0x000fea0003800200 */
.L_x_12142:
        /* <DEDUP_REMOVED lines=60> */
.L_x_12140:
[----:B------:R-:W-:Y:S05]  /*16690*/  BSYNC.RECONVERGENT B1 ;  /* 0x0000000000017941 */ /* 0x000fea0003800200 */
.L_x_12139:
        /* <DEDUP_REMOVED lines=24> */
.L_x_12146:
        /* <DEDUP_REMOVED lines=13> */
.L_x_12148:
[----:B------:R-:W-:Y:S05]  /*168f0*/  BSYNC.RECONVERGENT B2 ;  /* 0x0000000000027941 */ /* 0x000fea0003800200 */
.L_x_12147:
        /* <DEDUP_REMOVED lines=60> */
.L_x_12145:
[----:B------:R-:W-:Y:S05]  /*16cc0*/  BSYNC.RECONVERGENT B1 ;  /* 0x0000000000017941 */ /* 0x000fea0003800200 */
.L_x_12144:
        /* <DEDUP_REMOVED lines=23> */
.L_x_12151:
        /* <DEDUP_REMOVED lines=13> */
.L_x_12153:
[----:B------:R-:W-:Y:S05]  /*16f10*/  BSYNC.RECONVERGENT B2 ;  /* 0x0000000000027941 */ /* 0x000fea0003800200 */
.L_x_12152:
        /* <DEDUP_REMOVED lines=60> */
.L_x_12150:
[----:B------:R-:W-:Y:S05]  /*172e0*/  BSYNC.RECONVERGENT B1 ;  /* 0x0000000000017941 */ /* 0x000fea0003800200 */
.L_x_12149:
        /* <DEDUP_REMOVED lines=24> */
.L_x_12156:
        /* <DEDUP_REMOVED lines=15> */
.L_x_12158:
[----:B------:R-:W-:Y:S05]  /*17560*/  BSYNC.RECONVERGENT B2 ;  /* 0x0000000000027941 */ /* 0x000fea0003800200 */
.L_x_12157:
        /* <DEDUP_REMOVED lines=60> */
.L_x_12155:
[----:B------:R-:W-:Y:S05]  /*17930*/  BSYNC.RECONVERGENT B1 ;  /* 0x0000000000017941 */ /* 0x000fea0003800200 */
.L_x_12154:
        /* <DEDUP_REMOVED lines=11> */
.L_x_12118:
        /* <DEDUP_REMOVED lines=16> */
.L_x_12162:
[----:B------:R-:W-:Y:S01]  /*17af0*/  VIADD R180, R180, 0x1 ;  /* 0x00000001b4b47836 */ /* 0x000fe20000000000 */
[----:B------:R-:W-:Y:S03]  /*17b00*/  BSSY.RECONVERGENT B2, `(.L_x_12163) ;  /* 0x000000c000027945 */ /* 0x000fe60003800200 */
[C---:B0-23--:R-:W-:Y:S01]  /*17b10*/  IMAD.WIDE.U32 R146, R180.reuse, -0x2daee0ad, RZ ;  /* 0xd2511f53b4927825 */ /* 0x04dfe200078e00ff */
        /* <DEDUP_REMOVED lines=10> */
.L_x_12164:
[----:B------:R-:W-:Y:S05]  /*17bc0*/  BSYNC.RECONVERGENT B2 ;  /* 0x0000000000027941 */ /* 0x000fea0003800200 */
.L_x_12163:
        /* <DEDUP_REMOVED lines=60> */
.L_x_12161:
[----:B------:R-:W-:Y:S05]  /*17f90*/  BSYNC.RECONVERGENT B1 ;  /* 0x0000000000017941 */ /* 0x000fea0003800200 */
.L_x_12160:
        /* <DEDUP_REMOVED lines=8> */
[----:B------:R-:W4:Y:S01]  /*18020*/  LDC R194, c[0x0][0x404] ;  /* 0x00010100ffc27b82 */ /* 0x000f220000000800 */
[----:B------:R-:W-:Y:S01]  /*18030*/  FMUL.FTZ R128, R131, R190 ;  /* 0x000000be83807220 */ /* 0x000fe20000410000 */
[----:B0-23--:R-:W-:Y:S01]  /*18040*/  HFMA2 R144, -RZ, RZ, 0, 1.1920928955078125e-07 ;  /* 0x00000002ff907431 */ /* 0x00dfe200000001ff */
[----:B------:R-:W-:-:S02]  /*18050*/  PRMT R132, R132, 0x7632, R132 ;  /* 0x0000763284847816 */ /* 0x000fc40000000084 */
[----:B-1----:R-:W-:Y:S01]  /*18060*/  FMUL.FTZ R128, R128, R193 ;  /* 0x000000c180807220 */ /* 0x002fe20000410000 */
[----:B----4-:R-:W-:Y:S01]  /*18070*/  FSETP.GTU.FTZ.AND P1, PT, R129, R194, PT ;  /* 0x000000c28100720b */ /* 0x010fe20003f3c000 */
        /* <DEDUP_REMOVED lines=15> */
.L_x_12167:
        /* <DEDUP_REMOVED lines=13> */
.L_x_12169:
[----:B------:R-:W-:Y:S05]  /*18240*/  BSYNC.RECONVERGENT B2 ;  /* 0x0000000000027941 */ /* 0x000fea0003800200 */
.L_x_12168:
        /* <DEDUP_REMOVED lines=60> */
.L_x_12166:
[----:B------:R-:W-:Y:S05]  /*18610*/  BSYNC.RECONVERGENT B1 ;  /* 0x0000000000017941 */ /* 0x000fea0003800200 */
.L_x_12165:
        /* <DEDUP_REMOVED lines=23> */
.L_x_12172:
        /* <DEDUP_REMOVED lines=13> */
.L_x_12174:
[----:B------:R-:W-:Y:S05]  /*18860*/  BSYNC.RECONVERGENT B2 ;  /* 0x0000000000027941 */ /* 0x000fea0003800200 */
.L_x_12173:
        /* <DEDUP_REMOVED lines=60> */
.L_x_12171:
[----:B------:R-:W-:Y:S05]  /*18c30*/  BSYNC.RECONVERGENT B1 ;  /* 0x0000000000017941 */ /* 0x000fea0003800200 */
.L_x_12170:
        /* <DEDUP_REMOVED lines=24> */
.L_x_12177:
        /* <DEDUP_REMOVED lines=13> */
.L_x_12179:
[----:B------:R-:W-:Y:S05]  /*18e90*/  BSYNC.RECONVERGENT B2 ;  /* 0x0000000000027941 */ /* 0x000fea0003800200 */
.L_x_12178:
        /* <DEDUP_REMOVED lines=60> */
.L_x_12176:
[----:B------:R-:W-:Y:S05]  /*19260*/  BSYNC.RECONVERGENT B1 ;  /* 0x0000000000017941 */ /* 0x000fea0003800200 */
.L_x_12175:
        /* <DEDUP_REMOVED lines=23> */
.L_x_12182:
        /* <DEDUP_REMOVED lines=13> */
.L_x_12184:
[----:B------:R-:W-:Y:S05]  /*194b0*/  BSYNC.RECONVERGENT B2 ;  /* 0x0000000000027941 */ /* 0x000fea0003800200 */
.L_x_12183:
        /* <DEDUP_REMOVED lines=60> */
.L_x_12181:
[----:B------:R-:W-:Y:S05]  /*19880*/  BSYNC.RECONVERGENT B1 ;  /* 0x0000000000017941 */ /* 0x000fea0003800200 */
.L_x_12180:
        /* <DEDUP_REMOVED lines=24> */
.L_x_12187:
        /* <DEDUP_REMOVED lines=13> */
.L_x_12189:
[----:B------:R-:W-:Y:S05]  /*19ae0*/  BSYNC.RECONVERGENT B2 ;  /* 0x0000000000027941 */ /* 0x000fea0003800200 */
.L_x_12188:
        /* <DEDUP_REMOVED lines=60> */
.L_x_12186:
[----:B------:R-:W-:Y:S05]  /*19eb0*/  BSYNC.RECONVERGENT B1 ;  /* 0x0000000000017941 */ /* 0x000fea0003800200 */
.L_x_12185:
        /* <DEDUP_REMOVED lines=23> */
.L_x_12192:
        /* <DEDUP_REMOVED lines=13> */
.L_x_12194:
[----:B------:R-:W-:Y:S05]  /*1a100*/  BSYNC.RECONVERGENT B2 ;  /* 0x0000000000027941 */ /* 0x000fea0003800200 */
.L_x_12193:
        /* <DEDUP_REMOVED lines=60> */
.L_x_12191:
[----:B------:R-:W-:Y:S05]  /*1a4d0*/  BSYNC.RECONVERGENT B1 ;  /* 0x0000000000017941 */ /* 0x000fea0003800200 */
.L_x_12190:
        /* <DEDUP_REMOVED lines=24> */
.L_x_12197:
        /* <DEDUP_REMOVED lines=15> */
.L_x_12199:
[----:B------:R-:W-:Y:S05]  /*1a750*/  BSYNC.RECONVERGENT B2 ;  /* 0x0000000000027941 */ /* 0x000fea0003800200 */
.L_x_12198:
        /* <DEDUP_REMOVED lines=60> */
.L_x_12196:
[----:B------:R-:W-:Y:S05]  /*1ab20*/  BSYNC.RECONVERGENT B1 ;  /* 0x0000000000017941 */ /* 0x000fea0003800200 */
.L_x_12195:
        /* <DEDUP_REMOVED lines=10> */
.L_x_12159:
        /* <DEDUP_REMOVED lines=22> */
.L_x_12117:
[----:B------:R-:W-:Y:S05]  /*1ad30*/  BSYNC.RECONVERGENT B0 ;  /* 0x0000000000007941 */ /* 0x000fea0003800200 */
.L_x_12116:
[----:B------:R-:W-:Y:S01]  /*1ad40*/  ISETP.GE.U32.AND P0, PT, R186, 0x280, PT ;  /* 0x00000280ba00780c */ /* 0x000fe20003f06070 */
[----:B------:R-:W-:-:S12]  /*1ad50*/  BSSY.RECONVERGENT B0, `(.L_x_12200) ;  /* 0x0000667000007945 */ /* 0x000fd80003800200 */
[----:B------:R-:W-:Y:S05]  /*1ad60*/  @!P0 BRA `(.L_x_12201) ;  /* 0x0000006400948947 */ /* 0x000fea0003800000 */
[----:B------:R-:W-:Y:S01]  /*1ad70*/  ISETP.NE.U32.AND P1, PT, RZ, UR8, PT ;  /* 0x00000008ff007c0c */ /* 0x000fe2000bf25070 */
[----:B------:R-:W1:Y:S03]  /*1ad80*/  LDC.64 R140, c[0x0][0x390] ;  /* 0x0000e400ff8c7b82 */ /* 0x000e660000000a00 */
[----:B------:R-:W-:-:S13]  /*1ad90*/  ISETP.NE.AND.EX P1, PT, RZ, UR9, PT, P1 ;  /* 0x00000009ff007c0c */ /* 0x000fda000bf25310 */
[----:B------:R-:W0:Y:S01]  /*1ada0*/  @P1 LDC.64 R136, c[0x0][0x3a0] ;  /* 0x0000e800ff881b82 */ /* 0x000e220000000a00 */
[----:B-1----:R-:W-:-:S06]  /*1adb0*/  IMAD.WIDE.U32 R140, R191, 0x10, R140 ;  /* 0x00000010bf8c7825 */ /* 0x002fcc00078e008c */
[----:B------:R-:W5:Y:S01]  /*1adc0*/  LDG.E.128 R140, desc[UR6][R140.64] ;  /* 0x000000068c8c7981 */ /* 0x000f62000c1e1d00 */
[----:B0-----:R-:W-:-:S05]  /*1add0*/  @P1 IMAD.WIDE.U32 R136, R191, 0x20, R136 ;  /* 0x00000020bf881825 */ /* 0x001fca00078e0088 */
[----:B------:R0:W5:Y:S04]  /*1ade0*/  @P1 LDG.E.128 R96, desc[UR6][R136.64] ;  /* 0x0000000688601981 */ /* 0x000168000c1e1d00 */
[----:B------:R0:W5:Y:S01]  /*1adf0*/  @P1 LDG.E.128 R100, desc[UR6][R136.64+0x10] ;  /* 0x0000100688641981 */ /* 0x000162000c1e1d00 */
[----:B------:R-:W-:Y:S05]  /*1ae00*/  @!P1 BRA `(.L_x_12202) ;  /* 0x0000003000889947 */ /* 0x000fea0003800000 */
[----:B------:R-:W-:Y:S01]  /*1ae10*/  ISETP.NE.AND P1, PT, R197, 0x1, PT ;  /* 0x00000001c500780c */ /* 0x000fe20003f25270 */
[----:B------:R-:W-:Y:S01]  /*1ae20*/  BSSY.RECONVERGENT B1, `(.L_x_12203) ;  /* 0x0000059000017945 */ /* 0x000fe20003800200 */
[----:B--234-:R-:W-:Y:S02]  /*1ae30*/  HFMA2 R144, -RZ, RZ, 0, 1.1920928955078125e-07 ;  /* 0x00000002ff907431 */ /* 0x01cfe400000001ff */
        /* <DEDUP_REMOVED lines=13> */
.L_x_12205:
        /* <DEDUP_REMOVED lines=13> */
.L_x_12207:
[----:B------:R-:W-:Y:S05]  /*1afe0*/  BSYNC.RECONVERGENT B2 ;  /* 0x0000000000027941 */ /* 0x000fea0003800200 */
.L_x_12206:
        /* <DEDUP_REMOVED lines=60> */
.L_x_12204:
[----:B------:R-:W-:Y:S05]  /*1b3b0*/  BSYNC.RECONVERGENT B1 ;  /* 0x0000000000017941 */ /* 0x000fea0003800200 */
.L_x_12203:
[----:B------:R-:W0:Y:S01]  /*1b3c0*/  LDC R193, c[0x0][0x408] ;  /* 0x00010200ffc17b82 */ /* 0x000e220000000800 */
[----:B------:R-:W-:Y:S01]  /*1b3d0*/  I2FP.F32.U32 R136, R136 ;  /* 0x0000008800887245 */ /* 0x000fe20000201000 */
[----:B------:R-:W-:Y:S01]  /*1b3e0*/  IMAD.MOV.U32 R195, RZ, RZ, 0x2f800000 ;  /* 0x2f800000ffc37424 */ /* 0x000fe200078e00ff */
[----:B-----5:R-:W-:Y:S01]  /*1b3f0*/  SHF.L.U32 R139, R140, 0x10, RZ ;  /* 0x000000108c8b7819 */ /* 0x020fe200000006ff */
[----:B------:R-:W-:Y:S01]  /*1b400*/  IMAD.U32 R138, R92, 0x10000, RZ ;  /* 0x000100005c8a7824 */ /* 0x000fe200078e00ff */
[----:B------:R-:W-:Y:S01]  /*1b410*/  LOP3.LUT R0, R0, 0xfffffffb, RZ, 0xc0, !PT ;  /* 0xfffffffb00007812 */ /* 0x000fe200078ec0ff */
[----:B------:R-:W-:Y:S01]  /*1b420*/  FFMA.FTZ R137, R136, R195, 1.1641532182693481445e-10 ;  /* 0x2f00000088897423 */ /* 0x000fe200000100c3 */
[----:B------:R-:W-:Y:S01]  /*1b430*/  BSSY.RECONVERGENT B1, `(.L_x_12208) ;  /* 0x0000060000017945 */ /* 0x000fe20003800200 */
[----:B------:R-:W1:Y:S01]  /*1b440*/  LDC R194, c[0x0][0x404] ;  /* 0x00010100ffc27b82 */ /* 0x000e620000000800 */
[----:B------:R-:W-:Y:S01]  /*1b450*/  FMUL.FTZ R136, R139, R190 ;  /* 0x000000be8b887220 */ /* 0x000fe20000410000 */
[----:B------:R-:W-:-:S02]  /*1b460*/  PRMT R140, R140, 0x7632, R140 ;  /* 0x000076328c8c7816 */ /* 0x000fc4000000008c */
[----:B------:R-:W-:Y:S01]  /*1b470*/  MOV R145, 0x2 ;  /* 0x0000000200917802 */ /* 0x000fe20000000f00 */
[----:B0-----:R-:W-:Y:S01]  /*1b480*/  FMUL.FTZ R136, R136, R193 ;  /* 0x000000c188887220 */ /* 0x001fe20000410000 */
[----:B-1----:R-:W-:-:S04]  /*1b490*/  FSETP.GTU.FTZ.AND P1, PT, R137, R194, PT ;  /* 0x000000c28900720b */ /* 0x002fc80003f3c000 */
        /* <DEDUP_REMOVED lines=15> */
.L_x_12210:
        /* <DEDUP_REMOVED lines=13> */
.L_x_12212:
[----:B------:R-:W-:Y:S05]  /*1b660*/  BSYNC.RECONVERGENT B2 ;  /* 0x0000000000027941 */ /* 0x000fea0003800200 */
.L_x_12211:
        /* <DEDUP_REMOVED lines=60> */
.L_x_12209:
[----:B------:R-:W-:Y:S05]  /*1ba30*/  BSYNC.RECONVERGENT B1 ;  /* 0x0000000000017941 */ /* 0x000fea0003800200 */
.L_x_12208:
[----:B------:R-:W-:Y:S01]  /*1ba40*/  I2FP.F32.U32 R138, R137 ;  /* 0x00000089008a7245 */ /* 0x000fe20000201000 */
[----:B------:R-:W-:Y:S01]  /*1ba50*/  BSSY.RECONVERGENT B1, `(.L_x_12213) ;  /* 0x0000062000017945 */ /* 0x000fe20003800200 */
[----:B------:R-:W-:Y:S01]  /*1ba60*/  SHF.L.U32 R139, R140, 0x10, RZ ;  /* 0x000000108c8b7819 */ /* 0x000fe200000006ff */
[----:B------:R-:W-:Y:S01]  /*1ba70*/  HFMA2 R144, -RZ, RZ, 0, 1.1920928955078125e-07 ;  /* 0x00000002ff907431 */ /* 0x000fe200000001ff */
[----:B------:R-:W-:Y:S01]  /*1ba80*/  LOP3.LUT R0, R0, 0xfffffffd, RZ, 0xc0, !PT ;  /* 0xfffffffd00007812 */ /* 0x000fe200078ec0ff */
[----:B------:R-:W-:Y:S01]  /*1ba90*/  FFMA.FTZ R137, R138, R195, 1.1641532182693481445e-10 ;  /* 0x2f0000008a897423 */ /* 0x000fe200000100c3 */
[----:B------:R-:W-:Y:S02]  /*1baa0*/  IMAD.MOV.U32 R140, RZ, RZ, R196 ;  /* 0x000000ffff8c7224 */ /* 0x000fe400078e00c4 */
[----:B------:R-:W-:Y:S01]  /*1bab0*/  FMUL.FTZ R138, R139, R190 ;  /* 0x000000be8b8a7220 */ /* 0x000fe20000410000 */
[----:B------:R-:W-:Y:S01]  /*1bac0*/  IMAD.U32 R139, R20, 0x10000, RZ ;  /* 0x00010000148b7824 */ /* 0x000fe200078e00ff */
[----:B------:R-:W-:-:S02]  /*1bad0*/  FSETP.GTU.FTZ.AND P1, PT, R137, R194, PT ;  /* 0x000000c28900720b */ /* 0x000fc40003f3c000 */
[----:B------:R-:W-:Y:S02]  /*1bae0*/  FMUL.FTZ R138, R138, R193 ;  /* 0x000000c18a8a7220 */ /* 0x000fe40000410000 */
[----:B------:R-:W-:-:S03]  /*1baf0*/  PLOP3.LUT P2, PT, P1, PT, PT, 0x8, 0x80 ;  /* 0x000000000080781c */ /* 0x000fc60000f4e170 */
[----:B------:R-:W-:Y:S02]  /*1bb00*/  FSEL R138, R138, RZ, !P1 ;  /* 0x000000ff8a8a7208 */ /* 0x000fe40004800000 */
[----:B------:R-:W-:-:S03]  /*1bb10*/  ISETP.NE.AND P1, PT, R145, 0x1, PT ;  /* 0x000000019100780c */ /* 0x000fc60003f25270 */
[----:B------:R-:W-:-:S05]  /*1bb20*/  FFMA.FTZ R137, R138, R139, R97 ;  /* 0x0000008b8a897223 */ /* 0x000fca0000010061 */
        /* <DEDUP_REMOVED lines=10> */
.L_x_12215:
        /* <DEDUP_REMOVED lines=13> */
.L_x_12217:
[----:B------:R-:W-:Y:S05]  /*1bca0*/  BSYNC.RECONVERGENT B2 ;  /* 0x0000000000027941 */ /* 0x000fea0003800200 */
.L_x_12216:
        /* <DEDUP_REMOVED lines=58> */
[----:B------:R-:W-:Y:S02]  /*1c050*/  LOP3.LUT R182, R145, R182, R139, 0x96, !PT ;  /* 0x000000b691b67212 */ /* 0x000fe400078e968b */
[----:B------:R-:W-:-:S07]  /*1c060*/  MOV R192, R138 ;  /* 0x0000008a00c07202 */ /* 0x000fce0000000f00 */
.L_x_12214:
[----:B------:R-:W-:Y:S05]  /*1c070*/  BSYNC.RECONVERGENT B1 ;  /* 0x0000000000017941 */ /* 0x000fea0003800200 */
.L_x_12213:
        /* <DEDUP_REMOVED lines=24> */
.L_x_12220:
        /* <DEDUP_REMOVED lines=13> */
.L_x_12222:
[----:B------:R-:W-:Y:S05]  /*1c2d0*/  BSYNC.RECONVERGENT B2 ;  /* 0x0000000000027941 */ /* 0x000fea0003800200 */
.L_x_12221:
        /* <DEDUP_REMOVED lines=60> */
.L_x_12219:
[----:B------:R-:W-:Y:S05]  /*1c6a0*/  BSYNC.RECONVERGENT B1 ;  /* 0x0000000000017941 */ /* 0x000fea0003800200 */
.L_x_12218:
        /* <DEDUP_REMOVED lines=23> */
.L_x_12225:
        /* <DEDUP_REMOVED lines=13> */
.L_x_12227:
[----:B------:R-:W-:Y:S05]  /*1c8f0*/  BSYNC.RECONVERGENT B2 ;  /* 0x0000000000027941 */ /* 0x000fea0003800200 */
.L_x_12226:
        /* <DEDUP_REMOVED lines=60> */
.L_x_12224:
[----:B------:R-:W-:Y:S05]  /*1ccc0*/  BSYNC.RECONVERGENT B1 ;  /* 0x0000000000017941 */ /* 0x000fea0003800200 */
.L_x_12223:
        /* <DEDUP_REMOVED lines=24> */
.L_x_12230:
        /* <DEDUP_REMOVED lines=13> */
.L_x_12232:
[----:B------:R-:W-:Y:S05]  /*1cf20*/  BSYNC.RECONVERGENT B2 ;  /* 0x0000000000027941 */ /* 0x000fea0003800200 */
.L_x_12231:
        /* <DEDUP_REMOVED lines=57> */
[----:B------:R-:W-:Y:S01]  /*1d2c0*/  IMAD.MOV.U32 R141, RZ, RZ, R192 ;  /* 0x000000ffff8d7224 */ /* 0x000fe200078e00c0 */
[----:B------:R-:W-:Y:S01]  /*1d2d0*/  MOV R192, R144 ;  /* 0x0000009000c07202 */ /* 0x000fe20000000f00 */
[----:B------:R-:W-:-:S07]  /*1d2e0*/  IMAD.MOV.U32 R146, RZ, RZ, RZ ;  /* 0x000000ffff927224 */ /* 0x000fce00078e00ff */
.L_x_12229:
[----:B------:R-:W-:Y:S05]  /*1d2f0*/  BSYNC.RECONVERGENT B1 ;  /* 0x0000000000017941 */ /* 0x000fea0003800200 */
.L_x_12228:
        /* <DEDUP_REMOVED lines=23> */
.L_x_12235:
        /* <DEDUP_REMOVED lines=13> */
.L_x_12237:
[----:B------:R-:W-:Y:S05]  /*1d540*/  BSYNC.RECONVERGENT B2 ;  /* 0x0000000000027941 */ /* 0x000fea0003800200 */
.L_x_12236:
        /* <DEDUP_REMOVED lines=58> */
[----:B------:R-:W-:Y:S01]  /*1d8f0*/  IMAD.MOV.U32 R145, RZ, RZ, R192 ;  /* 0x000000ffff917224 */ /* 0x000fe200078e00c0 */
[----:B------:R-:W-:-:S07]  /*1d900*/  MOV R192, R144 ;  /* 0x0000009000c07202 */ /* 0x000fce0000000f00 */
.L_x_12234:
[----:B------:R-:W-:Y:S05]  /*1d910*/  BSYNC.RECONVERGENT B1 ;  /* 0x0000000000017941 */ /* 0x000fea0003800200 */
.L_x_12233:
        /* <DEDUP_REMOVED lines=24> */
.L_x_12240:
        /* <DEDUP_REMOVED lines=15> */
.L_x_12242:
[----:B------:R-:W-:Y:S05]  /*1db90*/  BSYNC.RECONVERGENT B2 ;  /* 0x0000000000027941 */ /* 0x000fea0003800200 */
.L_x_12241:
        /* <DEDUP_REMOVED lines=61> */
.L_x_12239:
[----:B------:R-:W-:Y:S05]  /*1df70*/  BSYNC.RECONVERGENT B1 ;  /* 0x0000000000017941 */ /* 0x000fea0003800200 */
.L_x_12238:
        /* <DEDUP_REMOVED lines=11> */
.L_x_12202:
        /* <DEDUP_REMOVED lines=16> */
.L_x_12246:
[----:B------:R-:W-:Y:S01]  /*1e130*/  IADD3 R180, PT, PT, R180, 0x1, RZ ;  /* 0x00000001b4b47810 */ /* 0x000fe20007ffe0ff */
[----:B------:R-:W-:Y:S03]  /*1e140*/  BSSY.RECONVERGENT B2, `(.L_x_12247) ;  /* 0x000000c000027945 */ /* 0x000fe60003800200 */
[C---:B------:R-:W-:Y:S01]  /*1e150*/  ISETP.NE.AND P1, PT, R180.reuse, RZ, PT ;  /* 0x000000ffb400720c */ /* 0x040fe20003f25270 */
[----:B--234-:R-:W-:-:S12]  /*1e160*/  IMAD.WIDE.U32 R146, R180, -0x2daee0ad, RZ ;  /* 0xd2511f53b4927825 */ /* 0x01cfd800078e00ff */
        /* <DEDUP_REMOVED lines=9> */
.L_x_12248:
[----:B------:R-:W-:Y:S05]  /*1e200*/  BSYNC.RECONVERGENT B2 ;  /* 0x0000000000027941 */ /* 0x000fea0003800200 */
.L_x_12247:
        /* <DEDUP_REMOVED lines=60> */
.L_x_12245:
[----:B------:R-:W-:Y:S05]  /*1e5d0*/  BSYNC.RECONVERGENT B1 ;  /* 0x0000000000017941 */ /* 0x000fea0003800200 */
.L_x_12244:
[----:B------:R-:W0:Y:S01]  /*1e5e0*/  LDC R193, c[0x0][0x408] ;  /* 0x00010200ffc17b82 */ /* 0x000e220000000800 */
[----:B------:R-:W-:Y:S01]  /*1e5f0*/  I2FP.F32.U32 R136, R136 ;  /* 0x0000008800887245 */ /* 0x000fe20000201000 */
        /* <DEDUP_REMOVED lines=8> */
[----:B--234-:R-:W-:-:S03]  /*1e680*/  IMAD.MOV.U32 R144, RZ, RZ, 0x2 ;  /* 0x00000002ff907424 */ /* 0x01cfc600078e00ff */
[----:B0-----:R-:W-:Y:S01]  /*1e690*/  FMUL.FTZ R136, R136, R193 ;  /* 0x000000c188887220 */ /* 0x001fe20000410000 */
[----:B-1----:R-:W-:Y:S02]  /*1e6a0*/  FSETP.GTU.FTZ.AND P1, PT, R137, R194, PT ;  /* 0x000000c28900720b */ /* 0x002fe40003f3c000 */
[----:B------:R-:W-:Y:S02]  /*1e6b0*/  SHF.L.U32 R137, R92, 0x10, RZ ;  /* 0x000000105c897819 */ /* 0x000fe400000006ff */
        /* <DEDUP_REMOVED lines=15> */
.L_x_12251:
        /* <DEDUP_REMOVED lines=13> */
.L_x_12253:
[----:B------:R-:W-:Y:S05]  /*1e880*/  BSYNC.RECONVERGENT B2 ;  /* 0x0000000000027941 */ /* 0x000fea0003800200 */
.L_x_12252:
        /* <DEDUP_REMOVED lines=58> */
[----:B------:R-:W-:Y:S01]  /*1ec30*/  MOV R137, R192 ;  /* 0x000000c000897202 */ /* 0x000fe20000000f00 */
[----:B------:R-:W-:-:S07]  /*1ec40*/  IMAD.MOV.U32 R192, RZ, RZ, R138 ;  /* 0x000000ffffc07224 */ /* 0x000fce00078e008a */
.L_x_12250:
[----:B------:R-:W-:Y:S05]  /*1ec50*/  BSYNC.RECONVERGENT B1 ;  /* 0x0000000000017941 */ /* 0x000fea0003800200 */
.L_x_12249:
[----:B------:R-:W-:Y:S01]  /*1ec60*/  I2FP.F32.U32 R138, R137 ;  /* 0x00000089008a7245 */ /* 0x000fe20000201000 */
[----:B------:R-:W-:Y:S01]  /*1ec70*/  IMAD.U32 R139, R140, 0x10000, RZ ;  /* 0x000100008c8b7824 */ /* 0x000fe200078e00ff */
[----:B------:R-:W-:Y:S01]  /*1ec80*/  SHF.L.U32 R145, R20, 0x10, RZ ;  /* 0x0000001014917819 */ /* 0x000fe200000006ff */
[----:B------:R-:W-:Y:S01]  /*1ec90*/  BSSY.RECONVERGENT B1, `(.L_x_12254) ;  /* 0x0000060000017945 */ /* 0x000fe20003800200 */
[----:B------:R-:W-:Y:S01]  /*1eca0*/  LOP3.LUT R0, R0, 0xfffffffd, RZ, 0xc0, !PT ;  /* 0xfffffffd00007812 */ /* 0x000fe200078ec0ff */
[----:B------:R-:W-:Y:S01]  /*1ecb0*/  FFMA.FTZ R137, R138, R195, 1.1641532182693481445e-10 ;  /* 0x2f0000008a897423 */ /* 0x000fe200000100c3 */
[----:B------:R-:W-:Y:S01]  /*1ecc0*/  FMUL.FTZ R138, R139, R190 ;  /* 0x000000be8b8a7220 */ /* 0x000fe20000410000 */
[----:B------:R-:W-:Y:S01]  /*1ecd0*/  IMAD.MOV.U32 R140, RZ, RZ, 0x2 ;  /* 0x00000002ff8c7424 */ /* 0x000fe200078e00ff */
[----:B------:R-:W-:Y:S02]  /*1ece0*/  MOV R139, R196 ;  /* 0x000000c4008b7202 */ /* 0x000fe40000000f00 */
[----:B------:R-:W-:Y:S01]  /*1ecf0*/  FMUL.FTZ R138, R138, R193 ;  /* 0x000000c18a8a7220 */ /* 0x000fe20000410000 */
[----:B------:R-:W-:-:S04]  /*1ed00*/  FSETP.GTU.FTZ.AND P1, PT, R137, R194, PT ;  /* 0x000000c28900720b */ /* 0x000fc80003f3c000 */
        /* <DEDUP_REMOVED lines=14> */
.L_x_12256:
        /* <DEDUP_REMOVED lines=13> */
.L_x_12258:
[----:B------:R-:W-:Y:S05]  /*1eec0*/  BSYNC.RECONVERGENT B2 ;  /* 0x0000000000027941 */ /* 0x000fea0003800200 */
.L_x_12257:
        /* <DEDUP_REMOVED lines=60> */
.L_x_12255:
[----:B------:R-:W-:Y:S05]  /*1f290*/  BSYNC.RECONVERGENT B1 ;  /* 0x0000000000017941 */ /* 0x000fea0003800200 */
.L_x_12254:
        /* <DEDUP_REMOVED lines=9> */
[----:B------:R-:W-:Y:S02]  /*1f330*/  FSETP.GTU.FTZ.AND P1, PT, R139, R194, PT ;  /* 0x000000c28b00720b */ /* 0x000fe40003f3c000 */
[----:B------:R-:W-:Y:S02]  /*1f340*/  PRMT R139, R141, 0x7632, R139 ;  /* 0x000076328d8b7816 */ /* 0x000fe4000000008b */
        /* <DEDUP_REMOVED lines=13> */
.L_x_12261:
        /* <DEDUP_REMOVED lines=13> */
.L_x_12263:
[----:B------:R-:W-:Y:S05]  /*1f4f0*/  BSYNC.RECONVERGENT B2 ;  /* 0x0000000000027941 */ /* 0x000fea0003800200 */
.L_x_12262:
        /* <DEDUP_REMOVED lines=60> */
.L_x_12260:
[----:B------:R-:W-:Y:S05]  /*1f8c0*/  BSYNC.RECONVERGENT B1 ;  /* 0x0000000000017941 */ /* 0x000fea0003800200 */
.L_x_12259:
        /* <DEDUP_REMOVED lines=23> */
.L_x_12266:
        /* <DEDUP_REMOVED lines=13> */
.L_x_12268:
[----:B------:R-:W-:Y:S05]  /*1fb10*/  BSYNC.RECONVERGENT B2 ;  /* 0x0000000000027941 */ /* 0x000fea0003800200 */
.L_x_12267:
        /* <DEDUP_REMOVED lines=60> */
.L_x_12265:
[----:B------:R-:W-:Y:S05]  /*1fee0*/  BSYNC.RECONVERGENT B1 ;  /* 0x0000000000017941 */ /* 0x000fea0003800200 */
.L_x_12264:
        /* <DEDUP_REMOVED lines=24> */
.L_x_12271:
        /* <DEDUP_REMOVED lines=13> */
.L_x_12273:
[----:B------:R-:W-:Y:S05]  /*20140*/  BSYNC.RECONVERGENT B2 ;  /* 0x0000000000027941 */ /* 0x000fea0003800200 */
.L_x_12272:
        /* <DEDUP_REMOVED lines=55> */
[----:B------:R-:W-:Y:S01]  /*204c0*/  MOV R196, R144 ;  /* 0x0000009000c47202 */ /* 0x000fe20000000f00 */
[----:B------:R-:W-:-:S05]  /*204d0*/  VIADD R141, R165, 0x96a522ad ;  /* 0x96a522ada58d7836 */ /* 0x000fca0000000000 */
[----:B------:R-:W-:Y:S01]  /*204e0*/  LOP3.LUT R182, R141, R184, R147, 0x96, !PT ;  /* 0x000000b88db67212 */ /* 0x000fe200078e9693 */
[----:B------:R-:W-:Y:S01]  /*204f0*/  IMAD.MOV.U32 R141, RZ, RZ, R192 ;  /* 0x000000ffff8d7224 */ /* 0x000fe200078e00c0 */
[----:B------:R-:W-:Y:S01]  /*20500*/  MOV R192, R146 ;  /* 0x0000009200c07202 */ /* 0x000fe20000000f00 */
[----:B------:R-:W-:-:S07]  /*20510*/  IMAD.MOV.U32 R147, RZ, RZ, RZ ;  /* 0x000000ffff937224 */ /* 0x000fce00078e00ff */
.L_x_12270:
[----:B------:R-:W-:Y:S05]  /*20520*/  BSYNC.RECONVERGENT B1 ;  /* 0x0000000000017941 */ /* 0x000fea0003800200 */
.L_x_12269:
        /* <DEDUP_REMOVED lines=23> */
.L_x_12276:
        /* <DEDUP_REMOVED lines=13> */
.L_x_12278:
[----:B------:R-:W-:Y:S05]  /*20770*/  BSYNC.RECONVERGENT B2 ;  /* 0x0000000000027941 */ /* 0x000fea0003800200 */
.L_x_12277:
        /* <DEDUP_REMOVED lines=55> */
[----:B------:R-:W-:Y:S01]  /*20af0*/  IMAD.MOV.U32 R196, RZ, RZ, R144 ;  /* 0x000000ffffc47224 */ /* 0x000fe200078e0090 */
[----:B------:R-:W-:Y:S01]  /*20b00*/  MOV R144, R192 ;  /* 0x000000c000907202 */ /* 0x000fe20000000f00 */
[----:B------:R-:W-:Y:S02]  /*20b10*/  IMAD.MOV.U32 R192, RZ, RZ, R146 ;  /* 0x000000ffffc07224 */ /* 0x000fe400078e0092 */
[----:B------:R-:W-:Y:S01]  /*20b20*/  HFMA2 R146, -RZ, RZ, 0, 0 ;  /* 0x00000000ff927431 */ /* 0x000fe200000001ff */
[----:B------:R-:W-:Y:S02]  /*20b30*/  LOP3.LUT R183, R183, R182, R145, 0x96, !PT ;  /* 0x000000b6b7b77212 */ /* 0x000fe400078e9691 */
[----:B------:R-:W-:-:S07]  /*20b40*/  LOP3.LUT R182, R185, R184, R147, 0x96, !PT ;  /* 0x000000b8b9b67212 */ /* 0x000fce00078e9693 */
.L_x_12275:
[----:B------:R-:W-:Y:S05]  /*20b50*/  BSYNC.RECONVERGENT B1 ;  /* 0x0000000000017941 */ /* 0x000fea0003800200 */
.L_x_12274:
        /* <DEDUP_REMOVED lines=24> */
.L_x_12281:
        /* <DEDUP_REMOVED lines=15> */
.L_x_12283:
[----:B------:R-:W-:Y:S05]  /*20dd0*/  BSYNC.RECONVERGENT B2 ;  /* 0x0000000000027941 */ /* 0x000fea0003800200 */
.L_x_12282:
        /* <DEDUP_REMOVED lines=61> */
.L_x_12280:
[----:B------:R-:W-:Y:S05]  /*211b0*/  BSYNC.RECONVERGENT B1 ;  /* 0x0000000000017941 */ /* 0x000fea0003800200 */
.L_x_12279:
        /* <DEDUP_REMOVED lines=10> */
.L_x_12243:
[----:B------:R-:W0:Y:S01]  /*21260*/  LDC.64 R184, c[0x0][0x3a8] ;  /* 0x0000ea00ffb87b82 */ /* 0x000e220000000a00 */
[----:B------:R-:W-:Y:S02]  /*21270*/  SEL R198, RZ, 0x10000, !P5 ;  /* 0x00010000ffc67807 */ /* 0x000fe40006800000 */
[C---:B------:R-:W-:Y:S02]  /*21280*/  LOP3.LUT P5, RZ, R0.reuse, 0x2, RZ, 0xc0, !PT ;  /* 0x0000000200ff7812 */ /* 0x040fe400078ac0ff */
[----:B------:R-:W-:Y:S02]  /*21290*/  SEL R193, RZ, 0x1000000, !P6 ;  /* 0x01000000ffc17807 */ /* 0x000fe40007000000 */
[----:B------:R-:W-:Y:S01]  /*212a0*/  SEL R195, RZ, 0x100, !P4 ;  /* 0x00000100ffc37807 */ /* 0x000fe20006000000 */
[----:B------:R-:W1:Y:S01]  /*212b0*/  LDC.64 R144, c[0x0][0x3b0] ;  /* 0x0000ec00ff907b82 */ /* 0x000e620000000a00 */
[----:B------:R-:W-:Y:S02]  /*212c0*/  LOP3.LUT P6, RZ, R0, 0x4, RZ, 0xc0, !PT ;  /* 0x0000000400ff7812 */ /* 0x000fe400078cc0ff */
        /* <DEDUP_REMOVED lines=12> */
[----:B-1----:R-:W-:Y:S02]  /*21390*/  IMAD.WIDE.U32 R144, R191, 0x8, R144 ;  /* 0x00000008bf907825 */ /* 0x002fe400078e0090 */
[----:B------:R0:W-:Y:S04]  /*213a0*/  STG.E.128 desc[UR6][R184.64+0x10], R140 ;  /* 0x0000108cb8007986 */ /* 0x0001e8000c101d06 */
[----:B------:R0:W-:Y:S02]  /*213b0*/  STG.E.64 desc[UR6][R144.64], R146 ;  /* 0x0000009290007986 */ /* 0x0001e4000c101b06 */
.L_x_12201:
[----:B------:R-:W-:Y:S05]  /*213c0*/  BSYNC.RECONVERGENT B0 ;  /* 0x0000000000007941 */ /* 0x000fea0003800200 */
.L_x_12200:
[----:B0-234-:R-:W-:Y:S01]  /*213d0*/  FADD.FTZ R144, RZ, R104 ;  /* 0x00000068ff907221 */ /* 0x01dfe20000010000 */
[----:B------:R-:W-:Y:S01]  /*213e0*/  LOP3.LUT P5, RZ, R0, 0x10, RZ, 0xc0, !PT ;  /* 0x0000001000ff7812 */ /* 0x000fe200078ac0ff */
[----:B------:R-:W-:Y:S01]  /*213f0*/  BSSY.RECONVERGENT B0, `(.L_x_12284) ;  /* 0x000009f000007945 */ /* 0x000fe20003800200 */
[C---:B------:R-:W-:Y:S01]  /*21400*/  ISETP.GT.U32.AND P1, PT, R186.reuse, 0xff, PT ;  /* 0x000000ffba00780c */ /* 0x040fe20003f24070 */
[----:B------:R-:W-:Y:S01]  /*21410*/  FADD.FTZ R145, R105, R144 ;  /* 0x0000009069917221 */ /* 0x000fe20000010000 */
[C---:B------:R-:W-:Y:S02]  /*21420*/  ISETP.GT.U32.AND P2, PT, R186.reuse, 0x17f, PT ;  /* 0x0000017fba00780c */ /* 0x040fe40003f44070 */
        /* <DEDUP_REMOVED lines=155> */
.L_x_12285:
[----:B------:R-:W-:Y:S05]  /*21de0*/  BSYNC.RECONVERGENT B0 ;  /* 0x0000000000007941 */ /* 0x000fea0003800200 */
.L_x_12284:
        /* <DEDUP_REMOVED lines=12> */
.L_x_12287:
[----:B------:R-:W-:Y:S05]  /*21eb0*/  BSYNC.RECONVERGENT B0 ;  /* 0x0000000000007941 */ /* 0x000fea0003800200 */
.L_x_12286:
        /* <DEDUP_REMOVED lines=100> */
.L_x_12289:
[----:B------:R-:W-:Y:S05]  /*22500*/  BSYNC.RECONVERGENT B0 ;  /* 0x0000000000007941 */ /* 0x000fea0003800200 */
.L_x_12288:
[----:B------:R-:W-:Y:S01]  /*22510*/  LOP3.LUT P1, RZ, R0, 0x80, RZ, 0xc0, !PT ;  /* 0x0000008000ff7812 */ /* 0x000fe2000782c0ff */
[----:B------:R-:W-:-:S12]  /*22520*/  BSSY.RECONVERGENT B0, `(.L_x_12290) ;  /* 0x0000032000007945 */ /* 0x000fd80003800200 */
[----:B------:R-:W-:Y:S05]  /*22530*/  @!P1 BRA `(.L_x_12291) ;  /* 0x0000000000c09947 */ /* 0x000fea0003800000 */
[--C-:B-1----:R-:W-:Y:S01]  /*22540*/  FADD.FTZ R184, R116, -R190.reuse ;  /* 0x800000be74b87221 */ /* 0x102fe20000010000 */
[--C-:B0-----:R-:W-:Y:S01]  /*22550*/  FADD.FTZ R146, R114, -R190.reuse ;  /* 0x800000be72927221 */ /* 0x101fe20000010000 */
        /* <DEDUP_REMOVED lines=46> */
.L_x_12291:
[----:B------:R-:W-:Y:S05]  /*22840*/  BSYNC.RECONVERGENT B0 ;  /* 0x0000000000007941 */ /* 0x000fea0003800200 */
.L_x_12290:
[----:B------:R-:W-:Y:S01]  /*22850*/  LOP3.LUT P1, RZ, R0, 0x20, RZ, 0xc0, !PT ;  /* 0x0000002000ff7812 */ /* 0x000fe2000782c0ff */
[----:B------:R-:W-:-:S12]  /*22860*/  BSSY.RECONVERGENT B0, `(.L_x_12292) ;  /* 0x0000032000007945 */ /* 0x000fd80003800200 */
[----:B------:R-:W-:Y:S05]  /*22870*/  @!P1 BRA `(.L_x_12293) ;  /* 0x0000000000c09947 */ /* 0x000fea0003800000 */
[--C-:B-12---:R-:W-:Y:S01]  /*22880*/  FADD.FTZ R184, R124, -R190.reuse ;  /* 0x800000be7cb87221 */ /* 0x106fe20000010000 */
        /* <DEDUP_REMOVED lines=47> */
.L_x_12293:
[----:B------:R-:W-:Y:S05]  /*22b80*/  BSYNC.RECONVERGENT B0 ;  /* 0x0000000000007941 */ /* 0x000fea0003800200 */
.L_x_12292:
[----:B------:R-:W-:Y:S01]  /*22b90*/  LOP3.LUT P1, RZ, R0, 0x8, RZ, 0xc0, !PT ;  /* 0x0000000800ff7812 */ /* 0x000fe2000782c0ff */
[----:B------:R-:W-:-:S12]  /*22ba0*/  BSSY.RECONVERGENT B0, `(.L_x_12294) ;  /* 0x0000032000007945 */ /* 0x000fd80003800200 */
[----:B------:R-:W-:Y:S05]  /*22bb0*/  @!P1 BRA `(.L_x_12295) ;  /* 0x0000000000c09947 */ /* 0x000fea0003800000 */
[--C-:B-123--:R-:W-:Y:S01]  /*22bc0*/  FADD.FTZ R184, R132, -R190.reuse ;  /* 0x800000be84b87221 */ /* 0x10efe20000010000 */
        /* <DEDUP_REMOVED lines=47> */
.L_x_12295:
[----:B------:R-:W-:Y:S05]  /*22ec0*/  BSYNC.RECONVERGENT B0 ;  /* 0x0000000000007941 */ /* 0x000fea0003800200 */
.L_x_12294:
[----:B------:R-:W-:Y:S04]  /*22ed0*/  BSSY.RECONVERGENT B0, `(.L_x_12296) ;  /* 0x0000031000007945 */ /* 0x000fe80003800200 */
[----:B------:R-:W-:Y:S05]  /*22ee0*/  @!P0 BRA `(.L_x_12297) ;  /* 0x0000000000bc8947 */ /* 0x000fea0003800000 */
[----:B01234-:R-:W0:Y:S01]  /*22ef0*/  LDC.64 R144, c[0x0][0x428] ;  /* 0x00010a00ff907b82 */ /* 0x01fe220000000a00 */
[--C-:B------:R-:W-:Y:S01]  /*22f00*/  FADD.FTZ R146, R136, -R190.reuse ;  /* 0x800000be88927221 */ /* 0x100fe20000010000 */
[--C-:B------:R-:W-:Y:S01]  /*22f10*/  FADD.FTZ R198, R140, -R190.reuse ;  /* 0x800000be8cc67221 */ /* 0x100fe20000010000 */
[--C-:B------:R-:W-:Y:S01]  /*22f20*/  FADD.FTZ R192, R138, -R190.reuse ;  /* 0x800000be8ac07221 */ /* 0x100fe20000010000 */
[----:B------:R-:W-:Y:S01]  /*22f30*/  SHF.L.U32 R147, R84, 0x10, RZ ;  /* 0x0000001054937819 */ /* 0x000fe200000006ff */
[----:B------:R-:W-:Y:S01]  /*22f40*/  IMAD.U32 R185, R88, 0x10000, RZ ;  /* 0x0001000058b97824 */ /* 0x000fe200078e00ff */
[----:B------:R-:W-:Y:S01]  /*22f50*/  SHF.L.U32 R199, R86, 0x10, RZ ;  /* 0x0000001056c77819 */ /* 0x000fe200000006ff */
[----:B------:R-:W-:Y:S01]  /*22f60*/  FMUL.FTZ R146, R189, R146 ;  /* 0x00000092bd927220 */ /* 0x000fe20000410000 */
        /* <DEDUP_REMOVED lines=8> */
[----:B------:R-:W-:Y:S02]  /*22ff0*/  IMAD.U32 R195, R89, 0x10000, RZ ;  /* 0x0001000059c37824 */ /* 0x000fe400078e00ff */
[C---:B------:R-:W-:Y:S01]  /*23000*/  FMUL.FTZ R192, R189.reuse, R192 ;  /* 0x000000c0bdc07220 */ /* 0x040fe20000410000 */
[----:B------:R-:W-:Y:S01]  /*23010*/  FFMA.FTZ R185, R146, R147, R185 ;  /* 0x0000009392b97223 */ /* 0x000fe200000100b9 */
        /* <DEDUP_REMOVED lines=22> */
[----:B0-----:R-:W-:Y:S01]  /*23180*/  IMAD.WIDE.U32 R188, R188, 0x10, R144 ;  /* 0x00000010bcbc7825 */ /* 0x001fe200078e0090 */
[----:B------:R-:W-:Y:S02]  /*23190*/  F2FP.BF16.F32.PACK_AB R147, R209, R202 ;  /* 0x000000cad193723e */ /* 0x000fe400000010ff */
[----:B------:R-:W-:Y:S02]  /*231a0*/  F2FP.BF16.F32.PACK_AB R146, R201, R146 ;  /* 0x00000092c992723e */ /* 0x000fe400000010ff */
[----:B------:R-:W-:-:S02]  /*231b0*/  F2FP.BF16.F32.PACK_AB R145, R194, R191 ;  /* 0x000000bfc291723e */ /* 0x000fc400000010ff */
[----:B------:R-:W-:-:S05]  /*231c0*/  F2FP.BF16.F32.PACK_AB R144, R184, R185 ;  /* 0x000000b9b890723e */ /* 0x000fca00000010ff */
[----:B------:R0:W-:Y:S02]  /*231d0*/  STG.E.128 desc[UR6][R188.64], R144 ;  /* 0x00000090bc007986 */ /* 0x0001e4000c101d06 */
.L_x_12297:
[----:B------:R-:W-:Y:S05]  /*231e0*/  BSYNC.RECONVERGENT B0 ;  /* 0x0000000000007941 */ /* 0x000fea0003800200 */
.L_x_12296:
[----:B01234-:R-:W0:Y:S01]  /*231f0*/  LDC.64 R144, c[0x0][0x380] ;  /* 0x0000e000ff907b82 */ /* 0x01fe220000000a00 */
[----:B------:R-:W-:Y:S01]  /*23200*/  UPLOP3.LUT UP1, UPT, UPT, UPT, UP1, 0x40, 0x4 ;  /* 0x000000000004789c */ /* 0x000fe20003f2e810 */
[----:B0-----:R-:W-:-:S04]  /*23210*/  IADD3 R187, PT, PT, R187, R144, RZ ;  /* 0x00000090bbbb7210 */ /* 0x001fc80007ffe0ff */
[----:B------:R-:W-:-:S13]  /*23220*/  ISETP.GE.AND P0, PT, R187, R145, PT ;  /* 0x00000091bb00720c */ /* 0x000fda0003f06270 */
[----:B------:R-:W-:Y:S05]  /*23230*/  @!P0 BRA `(.L_x_12298) ;  /* 0xfffffde000508947 */ /* 0x000fea000383ffff */
[----:B------:R-:W-:Y:S05]  /*23240*/  EXIT ;  /* 0x000000000000794d */ /* 0x000fea0003800000 */
.L_x_12299:
        /* <DEDUP_REMOVED lines=11> */
.L_x_34040:


//--------------------- .text._ZN10layer_norm13ln_fwd_kernelINS_13Kernel_traitsI13__nv_bfloat16S2_fS2_fjLj5120ELj1ELj1ELj4ELj16ENS_18Kernel_traits_baseILj5120ES2_S2_fS2_fjLj128EEEEELb1ELb1ELb0ELb1EEEvNS_9FwdParamsE --------------------------
	.section	.text._ZN10layer_norm13ln_fwd_kernelINS_13Kernel_traitsI13__nv_bfloat16S2_fS2_fjLj5120ELj1ELj1ELj4ELj16ENS_18Kernel_traits_baseILj5120ES2_S2_fS2_fjLj128EEEEELb1ELb1ELb0ELb1EEEvNS_9FwdParamsE,"ax",@progbits
	.align	128
        .global         _ZN10layer_norm13ln_fwd_kernelINS_13Kernel_traitsI13__nv_bfloat16S2_fS2_fjLj5120ELj1ELj1ELj4ELj16ENS_18Kernel_traits_baseILj5120ES2_S2_fS2_fjLj128EEEEELb1ELb1ELb0ELb1EEEvNS_9FwdParamsE
        .type           _ZN10layer_norm13ln_fwd_kernelINS_13Kernel_traitsI13__nv_bfloat16S2_fS2_fjLj5120ELj1ELj1ELj4ELj16ENS_18Kernel_traits_baseILj5120ES2_S2_fS2_fjLj128EEEEELb1ELb1ELb0ELb1EEEvNS_9FwdParamsE,@function
        .size           _ZN10layer_norm13ln_fwd_kernelINS_13Kernel_traitsI13__nv_bfloat16S2_fS2_fjLj5120ELj1ELj1ELj4ELj16ENS_18Kernel_traits_baseILj5120ES2_S2_fS2_fjLj128EEEEELb1ELb1ELb0ELb1EEEvNS_9FwdParamsE,(.L_x_34041 - _ZN10layer_norm13ln_fwd_kernelINS_13Kernel_traitsI13__nv_bfloat16S2_fS2_fjLj5120ELj1ELj1ELj4ELj16ENS_18Kernel_traits_baseILj5120ES2_S2_fS2_fjLj128EEEEELb1ELb1ELb0ELb1EEEvNS_9FwdParamsE)
        .other          _ZN10layer_norm13ln_fwd_kernelINS_13Kernel_traitsI13__nv_bfloat16S2_fS2_fjLj5120ELj1ELj1ELj4ELj16ENS_18Kernel_traits_baseILj5120ES2_S2_fS2_fjLj128EEEEELb1ELb1ELb0ELb1EEEvNS_9FwdParamsE,@"STO_CUDA_ENTRY STV_DEFAULT"
_ZN10layer_norm13ln_fwd_kernelINS_13Kernel_traitsI13__nv_bfloat16S2_fS2_fjLj5120ELj1ELj1ELj4ELj16ENS_18Kernel_traits_baseILj5120ES2_S2_fS2_fjLj128EEEEELb1ELb1ELb0ELb1EEEvNS_9FwdParamsE:
.text._ZN10layer_norm13ln_fwd_kernelINS_13Kernel_traitsI13__nv_bfloat16S2_fS2_fjLj5120ELj1ELj1ELj4ELj16ENS_18Kernel_traits_baseILj5120ES2_S2_fS2_fjLj128EEEEELb1ELb1ELb0ELb1EEEvNS_9FwdParamsE:
        /* <DEDUP_REMOVED lines=47> */
.L_x_12300:
        /* <DEDUP_REMOVED lines=24> */
.L_x_12301:
        /* <DEDUP_REMOVED lines=123> */
[C---:B------:R-:W-:Y:S01]  /*0c20*/  IMAD.HI.U32 R5, R8.reuse, -0x326172a9, RZ ;  /* 0xcd9e8d5708057827 */ /* 0x040fe200078e00ff */
[--C-:B------:R-:W-:Y:S02]  /*0c30*/  LOP3.LUT R196, R11, R12, R9.reuse, 0x96, !PT ;  /* 0x0000000c0bc47212 */ /* 0x100fe400078e9609 */
[----:B------:R-:W-:Y:S01]  /*0c40*/  PRMT R9, R101, 0x7632, R9 ;  /* 0x0000763265097816 */ /* 0x000fe20000000009 */
[----:B------:R-:W-:Y:S01]  /*0c50*/  IMAD R8, R8, -0x326172a9, RZ ;  /* 0xcd9e8d5708087824 */ /* 0x000fe200078e02ff */
[----:B------:R-:W-:Y:S01]  /*0c60*/  LOP3.LUT R190, R7, R10, R5, 0x96, !PT ;  /* 0x0000000a07be7212 */ /* 0x000fe200078e9605 */
[----:B------:R-:W-:Y:S01]  /*0c70*/  VIADD R7, R160, 0x8ff34781 ;  /* 0x8ff34781a0077836 */ /* 0x000fe20000000000 */
[----:B------:R-:W-:Y:S01]  /*0c80*/  IADD3 R5, PT, PT, R161, -0x695add53, RZ ;  /* 0x96a522ada1057810 */ /* 0x000fe20007ffe0ff */
        /* <DEDUP_REMOVED lines=27> */
.L_x_12555:
        /* <DEDUP_REMOVED lines=13> */
[----:B------:R-:W-:Y:S02]  /*0f10*/  IMAD.MOV.U32 R192, RZ, RZ, 0x3f800000 ;  /* 0x3f800000ffc07424 */ /* 0x000fe400078e00ff */
[----:B------:R-:W-:Y:S01]  /*0f20*/  IMAD.MOV.U32 R194, RZ, RZ, 0x2f800000 ;  /* 0x2f800000ffc27424 */ /* 0x000fe200078e00ff */
[----:B------:R-:W-:-:S02]  /*0f30*/  ISETP.NE.AND.EX P0, PT, RZ, UR11, PT, P0 ;  /* 0x0000000bff007c0c */ /* 0x000fc4000bf05300 */
[----:B--2---:R-:W-:-:S11]  /*0f40*/  @P1 SHF.L.U32 R192, R40, 0x10, RZ ;  /* 0x0000001028c01819 */ /* 0x004fd600000006ff */
[----:B------:R-:W-:Y:S05]  /*0f50*/  @!P0 BRA `(.L_x_12302) ;  /* 0x0000003000208947 */ /* 0x000fea0003800000 */
[----:B------:R-:W0:Y:S02]  /*0f60*/  LDC.64 R42, c[0x0][0x3a0] ;  /* 0x0000e800ff2a7b82 */ /* 0x000e240000000a00 */
        /* <DEDUP_REMOVED lines=8> */
[----:B------:R-:W-:-:S05]  /*0ff0*/  IMAD.MOV.U32 R41, RZ, RZ, 0x2 ;  /* 0x00000002ff297424 */ /* 0x000fca00078e00ff */
[----:B------:R-:W-:-:S04]  /*1000*/  VIADDMNMX.U32 R40, R182, 0xfffffffe, R41, PT ;  /* 0xfffffffeb6287846 */ /* 0x000fc80003800029 */
[----:B------:R-:W-:-:S04]  /*1010*/  SHF.L.U32 R42, R40, 0x2, RZ ;  /* 0x00000002282a7819 */ /* 0x000fc800000006ff */
[----:B------:R-:W0:Y:S02]  /*1020*/  LDC R40, c[0x2][R42] ;  /* 0x008000002a287b82 */ /* 0x000e240000000800 */
[----:B0-----:R-:W-:-:S04]  /*1030*/  SHF.R.S32.HI R41, RZ, 0x1f, R40 ;  /* 0x0000001fff297819 */ /* 0x001fc80000011428 */
.L_x_33880:
[----:B------:R-:W-:Y:S05]  /*1040*/  BRX R40 -0x1050                                        (*"BRANCH_TARGETS .L_x_33881,.L_x_33882,.L_x_33883"*) ;  /* 0xffffffec28ec7949 */ /* 0x000fea000383ffff */
.L_x_33883:
[----:B------:R-:W-:Y:S01]  /*1050*/  VIADD R41, R182, 0x1 ;  /* 0x00000001b6297836 */ /* 0x000fe20000000000 */
[----:B------:R-:W-:Y:S01]  /*1060*/  MOV R44, R185 ;  /* 0x000000b9002c7202 */ /* 0x000fe20000000f00 */
[----:B------:R-:W-:Y:S01]  /*1070*/  IMAD.MOV.U32 R40, RZ, RZ, R190 ;  /* 0x000000ffff287224 */ /* 0x000fe200078e00be */
[----:B------:R-:W-:Y:S06]  /*1080*/  BRA `(.L_x_12303) ;  /* 0x0000000400307947 */ /* 0x000fec0003800000 */
.L_x_33881:
[----:B------:R-:W-:Y:S01]  /*1090*/  IMAD.MOV.U32 R40, RZ, RZ, R190 ;  /* 0x000000ffff287224 */ /* 0x000fe200078e00be */
[----:B------:R-:W-:Y:S01]  /*10a0*/  MOV R44, R183 ;  /* 0x000000b7002c7202 */ /* 0x000fe20000000f00 */
[----:B------:R-:W-:Y:S01]  /*10b0*/  IMAD.MOV.U32 R41, RZ, RZ, 0x3 ;  /* 0x00000003ff297424 */ /* 0x000fe200078e00ff */
[----:B------:R-:W-:Y:S06]  /*10c0*/  BRA `(.L_x_12303) ;  /* 0x0000000400207947 */ /* 0x000fec0003800000 */
.L_x_33882:
        /* <DEDUP_REMOVED lines=12> */
.L_x_12304:
[----:B------:R-:W-:Y:S01]  /*1190*/  IMAD.WIDE.U32 R42, R4, -0x326172a9, RZ ;  /* 0xcd9e8d57042a7825 */ /* 0x000fe200078e00ff */
[----:B------:R-:W-:Y:S02]  /*11a0*/  LOP3.LUT R46, R179, R41, R161, 0x96, !PT ;  /* 0x00000029b32e7212 */ /* 0x000fe400078e96a1 */
[C---:B------:R-:W-:Y:S01]  /*11b0*/  IADD3 R185, PT, PT, R160.reuse, -0x700cb87f, RZ ;  /* 0x8ff34781a0b97810 */ /* 0x040fe20007ffe0ff */
        /* <DEDUP_REMOVED lines=51> */
[----:B------:R-:W-:Y:S01]  /*14f0*/  IMAD.MOV.U32 R41, RZ, RZ, RZ ;  /* 0x000000ffff297224 */ /* 0x000fe200078e00ff */
[----:B------:R-:W-:-:S03]  /*1500*/  LOP3.LUT R185, R185, R42, R197, 0x96, !PT ;  /* 0x0000002ab9b97212 */ /* 0x000fc600078e96c5 */
[----:B------:R-:W-:-:S05]  /*1510*/  IMAD.WIDE.U32 R44, R44, -0x2daee0ad, RZ ;  /* 0xd2511f532c2c7825 */ /* 0x000fca00078e00ff */
[----:B------:R-:W-:Y:S01]  /*1520*/  LOP3.LUT R183, R183, R40, R45, 0x96, !PT ;  /* 0x00000028b7b77212 */ /* 0x000fe200078e962d */
[----:B------:R-:W-:Y:S01]  /*1530*/  IMAD.MOV.U32 R40, RZ, RZ, R44 ;  /* 0x000000ffff287224 */ /* 0x000fe200078e002c */
[----:B------:R-:W-:-:S07]  /*1540*/  MOV R44, R190 ;  /* 0x000000be002c7202 */ /* 0x000fce0000000f00 */
.L_x_12303:
        /* <DEDUP_REMOVED lines=8> */
[----:B------:R-:W-:Y:S01]  /*15d0*/  IMAD.MOV.U32 R44, RZ, RZ, 0x2 ;  /* 0x00000002ff2c7424 */ /* 0x000fe200078e00ff */
[----:B------:R-:W-:Y:S01]  /*15e0*/  LOP3.LUT R188, R188, 0xfffffffb, RZ, 0xc0, !PT ;  /* 0xfffffffbbcbc7812 */ /* 0x000fe200078ec0ff */
[----:B------:R-:W-:Y:S01]  /*15f0*/  FMUL.FTZ R45, R45, UR5 ;  /* 0x000000052d2d7c20 */ /* 0x000fe20008410000 */
[----:B------:R-:W-:Y:S01]  /*1600*/  FSETP.GTU.FTZ.AND P1, PT, R43, UR4, PT ;  /* 0x000000042b007c0b */ /* 0x000fe2000bf3c000 */
[----:B------:R-:W-:Y:S01]  /*1610*/  IMAD.MOV.U32 R42, RZ, RZ, R196 ;  /* 0x000000ffff2a7224 */ /* 0x000fe200078e00c4 */
[----:B------:R-:W-:-:S02]  /*1620*/  PRMT R36, R36, 0x7632, R36 ;  /* 0x0000763224247816 */ /* 0x000fc40000000024 */
        /* <DEDUP_REMOVED lines=13> */
.L_x_12306:
        /* <DEDUP_REMOVED lines=12> */
.L_x_12307:
        /* <DEDUP_REMOVED lines=53> */
[----:B------:R-:W-:Y:S02]  /*1b10*/  LOP3.LUT R41, R41, R48, R45, 0x96, !PT ;  /* 0x0000003029297212 */ /* 0x000fe400078e962d */
[----:B------:R-:W-:Y:S01]  /*1b20*/  LOP3.LUT R185, R185, R44, R197, 0x96, !PT ;  /* 0x0000002cb9b97212 */ /* 0x000fe200078e96c5 */
[----:B------:R-:W-:Y:S02]  /*1b30*/  IMAD.MOV.U32 R44, RZ, RZ, RZ ;  /* 0x000000ffff2c7224 */ /* 0x000fe400078e00ff */
[----:B------:R-:W-:-:S05]  /*1b40*/  IMAD.WIDE.U32 R46, R41, -0x2daee0ad, RZ ;  /* 0xd2511f53292e7825 */ /* 0x000fca00078e00ff */
[----:B------:R-:W-:Y:S01]  /*1b50*/  LOP3.LUT R183, R183, R42, R47, 0x96, !PT ;  /* 0x0000002ab7b77212 */ /* 0x000fe200078e962f */
[----:B------:R-:W-:Y:S01]  /*1b60*/  IMAD.MOV.U32 R42, RZ, RZ, R40 ;  /* 0x000000ffff2a7224 */ /* 0x000fe200078e0028 */
[----:B------:R-:W-:-:S07]  /*1b70*/  MOV R40, R46 ;  /* 0x0000002e00287202 */ /* 0x000fce0000000f00 */
.L_x_12305:
        /* <DEDUP_REMOVED lines=24> */
.L_x_12309:
        /* <DEDUP_REMOVED lines=12> */
.L_x_12310:
        /* <DEDUP_REMOVED lines=16> */
[----:B------:R-:W-:Y:S01]  /*1ec0*/  IADD3 R43, PT, PT, R160, -0x255992d5, RZ ;  /* 0xdaa66d2ba02b7810 */ /* 0x000fe20007ffe0ff */
        /* <DEDUP_REMOVED lines=38> */
[----:B------:R-:W-:-:S03]  /*2130*/  LOP3.LUT R185, R185, R44, R197, 0x96, !PT ;  /* 0x0000002cb9b97212 */ /* 0x000fc600078e96c5 */
[----:B------:R-:W-:-:S05]  /*2140*/  IMAD.WIDE.U32 R46, R41, -0x2daee0ad, RZ ;  /* 0xd2511f53292e7825 */ /* 0x000fca00078e00ff */
[----:B------:R-:W-:Y:S01]  /*2150*/  LOP3.LUT R183, R183, R42, R47, 0x96, !PT ;  /* 0x0000002ab7b77212 */ /* 0x000fe200078e962f */
[----:B------:R-:W-:Y:S01]  /*2160*/  IMAD.MOV.U32 R42, RZ, RZ, RZ ;  /* 0x000000ffff2a7224 */ /* 0x000fe200078e00ff */
[----:B------:R-:W-:-:S07]  /*2170*/  MOV R40, R46 ;  /* 0x0000002e00287202 */ /* 0x000fce0000000f00 */
.L_x_12308:
[----:B------:R-:W-:Y:S01]  /*2180*/  I2FP.F32.U32 R41, R36 ;  /* 0x0000002400297245 */ /* 0x000fe20000201000 */
[----:B------:R-:W-:Y:S01]  /*2190*/  IMAD.U32 R43, R37, 0x10000, RZ ;  /* 0x00010000252b7824 */ /* 0x000fe200078e00ff */
[----:B------:R-:W-:Y:S01]  /*21a0*/  ISETP.NE.AND P2, PT, R42, 0x1, PT ;  /* 0x000000012a00780c */ /* 0x000fe20003f45270 */
[----:B------:R-:W-:Y:S01]  /*21b0*/  IMAD.MOV.U32 R36, RZ, RZ, R196 ;  /* 0x000000ffff247224 */ /* 0x000fe200078e00c4 */
[----:B------:R-:W-:Y:S01]  /*21c0*/  SHF.L.U32 R70, R97, 0x10, RZ ;  /* 0x0000001061467819 */ /* 0x000fe200000006ff */
[----:B------:R-:W-:Y:S01]  /*21d0*/  FFMA.FTZ R41, R41, R194, 1.1641532182693481445e-10 ;  /* 0x2f00000029297423 */ /* 0x000fe200000100c2 */
[----:B------:R-:W-:-:S04]  /*21e0*/  FMUL.FTZ R43, R43, R192 ;  /* 0x000000c02b2b7220 */ /* 0x000fc80000410000 */
[----:B------:R-:W-:Y:S01]  /*21f0*/  FMUL.FTZ R43, R43, UR5 ;  /* 0x000000052b2b7c20 */ /* 0x000fe20008410000 */
[----:B------:R-:W-:Y:S02]  /*2200*/  FSETP.GTU.FTZ.AND P1, PT, R41, UR4, PT ;  /* 0x0000000429007c0b */ /* 0x000fe4000bf3c000 */
[----:B------:R-:W-:Y:S02]  /*2210*/  PRMT R41, R37, 0x7632, R41 ;  /* 0x0000763225297816 */ /* 0x000fe40000000029 */
        /* <DEDUP_REMOVED lines=13> */
.L_x_12312:
        /* <DEDUP_REMOVED lines=12> */
.L_x_12313:
        /* <DEDUP_REMOVED lines=60> */
.L_x_12311:
        /* <DEDUP_REMOVED lines=22> */
.L_x_12315:
        /* <DEDUP_REMOVED lines=12> */
.L_x_12316:
        /* <DEDUP_REMOVED lines=60> */
.L_x_12314:
        /* <DEDUP_REMOVED lines=23> */
.L_x_12318:
        /* <DEDUP_REMOVED lines=12> */
.L_x_12319:
        /* <DEDUP_REMOVED lines=60> */
.L_x_12317:
        /* <DEDUP_REMOVED lines=22> */
.L_x_12321:
        /* <DEDUP_REMOVED lines=12> */
.L_x_12322:
        /* <DEDUP_REMOVED lines=55> */
[----:B------:R-:W-:Y:S01]  /*38d0*/  IMAD.MOV.U32 R37, RZ, RZ, R40 ;  /* 0x000000ffff257224 */ /* 0x000fe200078e0028 */
[----:B------:R-:W-:-:S03]  /*38e0*/  LOP3.LUT R185, R185, R42, R197, 0x96, !PT ;  /* 0x0000002ab9b97212 */ /* 0x000fc600078e96c5 */
[----:B------:R-:W-:-:S05]  /*38f0*/  IMAD.WIDE.U32 R44, R41, -0x2daee0ad, RZ ;  /* 0xd2511f53292c7825 */ /* 0x000fca00078e00ff */
[----:B------:R-:W-:Y:S02]  /*3900*/  LOP3.LUT R183, R183, R36, R45, 0x96, !PT ;  /* 0x00000024b7b77212 */ /* 0x000fe400078e962d */
[----:B------:R-:W-:-:S07]  /*3910*/  MOV R40, R44 ;  /* 0x0000002c00287202 */ /* 0x000fce0000000f00 */
.L_x_12320:
        /* <DEDUP_REMOVED lines=23> */
.L_x_12324:
        /* <DEDUP_REMOVED lines=14> */
.L_x_12325:
        /* <DEDUP_REMOVED lines=17> */
[----:B------:R-:W-:Y:S01]  /*3c80*/  VIADD R183, R161, 0x96a522ad ;  /* 0x96a522ada1b77836 */ /* 0x000fe20000000000 */
[----:B------:R-:W-:Y:S01]  /*3c90*/  IADD3 R39, PT, PT, R160, -0x255992d5, RZ ;  /* 0xdaa66d2ba0277810 */ /* 0x000fe20007ffe0ff */
        /* <DEDUP_REMOVED lines=39> */
[----:B------:R-:W-:Y:S02]  /*3f10*/  LOP3.LUT R185, R185, R42, R197, 0x96, !PT ;  /* 0x0000002ab9b97212 */ /* 0x000fe400078e96c5 */
[----:B------:R-:W-:-:S07]  /*3f20*/  MOV R40, R36 ;  /* 0x0000002400287202 */ /* 0x000fce0000000f00 */
.L_x_12323:
[----:B------:R-:W-:Y:S01]  /*3f30*/  I2FP.F32.U32 R37, R37 ;  /* 0x0000002500257245 */ /* 0x000fe20000201000 */
[----:B------:R-:W-:Y:S01]  /*3f40*/  IMAD.U32 R39, R46, 0x10000, RZ ;  /* 0x000100002e277824 */ /* 0x000fe200078e00ff */
[----:B------:R-:W-:-:S03]  /*3f50*/  SHF.L.U32 R67, R171, 0x10, RZ ;  /* 0x00000010ab437819 */ /* 0x000fc600000006ff */
[----:B------:R-:W-:Y:S01]  /*3f60*/  FFMA.FTZ R37, R37, R194, 1.1641532182693481445e-10 ;  /* 0x2f00000025257423 */ /* 0x000fe200000100c2 */
[----:B------:R-:W-:-:S04]  /*3f70*/  FMUL.FTZ R39, R39, R192 ;  /* 0x000000c027277220 */ /* 0x000fc80000410000 */
[----:B------:R-:W-:Y:S01]  /*3f80*/  FMUL.FTZ R39, R39, UR5 ;  /* 0x0000000527277c20 */ /* 0x000fe20008410000 */
[----:B------:R-:W-:-:S04]  /*3f90*/  FSETP.GTU.FTZ.AND P6, PT, R37, UR4, PT ;  /* 0x0000000425007c0b */ /* 0x000fc8000bfdc000 */
[----:B------:R-:W-:Y:S02]  /*3fa0*/  FSEL R36, R39, RZ, !P6 ;  /* 0x000000ff27247208 */ /* 0x000fe40007000000 */
[----:B------:R-:W-:-:S03]  /*3fb0*/  PLOP3.LUT P6, PT, P6, PT, PT, 0x8, 0x80 ;  /* 0x000000000080781c */ /* 0x000fc600037ce170 */
[----:B------:R-:W-:Y:S01]  /*3fc0*/  FFMA.FTZ R67, R36, R67, R75 ;  /* 0x0000004324437223 */ /* 0x000fe2000001004b */
[----:B------:R-:W-:Y:S09]  /*3fd0*/  BRA `(.L_x_12326) ;  /* 0x0000002c00fc7947 */ /* 0x000ff20003800000 */
.L_x_12302:
        /* <DEDUP_REMOVED lines=15> */
.L_x_12328:
        /* <DEDUP_REMOVED lines=12> */
.L_x_12329:
        /* <DEDUP_REMOVED lines=53> */
[----:B------:R-:W-:-:S03]  /*44e0*/  IMAD.WIDE.U32 R196, R47, -0x326172a9, RZ ;  /* 0xcd9e8d572fc47825 */ /* 0x000fc600078e00ff */
[----:B------:R-:W-:Y:S02]  /*44f0*/  LOP3.LUT R45, R45, R46, R43, 0x96, !PT ;  /* 0x0000002e2d2d7212 */ /* 0x000fe400078e962b */
[----:B------:R-:W-:Y:S01]  /*4500*/  LOP3.LUT R185, R185, R42, R197, 0x96, !PT ;  /* 0x0000002ab9b97212 */ /* 0x000fe200078e96c5 */
[----:B------:R-:W-:Y:S02]  /*4510*/  IMAD.MOV.U32 R42, RZ, RZ, RZ ;  /* 0x000000ffff2a7224 */ /* 0x000fe400078e00ff */
[----:B------:R-:W-:-:S05]  /*4520*/  IMAD.WIDE.U32 R44, R45, -0x2daee0ad, RZ ;  /* 0xd2511f532d2c7825 */ /* 0x000fca00078e00ff */
[----:B------:R-:W-:Y:S01]  /*4530*/  LOP3.LUT R183, R183, R40, R45, 0x96, !PT ;  /* 0x00000028b7b77212 */ /* 0x000fe200078e962d */
[----:B------:R-:W-:-:S07]  /*4540*/  IMAD.MOV.U32 R40, RZ, RZ, R44 ;  /* 0x000000ffff287224 */ /* 0x000fce00078e002c */
.L_x_12327:
        /* <DEDUP_REMOVED lines=12> */
[----:B------:R-:W-:Y:S02]  /*4610*/  SHF.L.U32 R41, R96, 0x10, RZ ;  /* 0x0000001060297819 */ /* 0x000fe400000006ff */
        /* <DEDUP_REMOVED lines=14> */
.L_x_12331:
        /* <DEDUP_REMOVED lines=12> */
.L_x_12332:
        /* <DEDUP_REMOVED lines=60> */
.L_x_12330:
        /* <DEDUP_REMOVED lines=24> */
.L_x_12334:
        /* <DEDUP_REMOVED lines=12> */
.L_x_12335:
        /* <DEDUP_REMOVED lines=60> */
.L_x_12333:
[----:B------:R-:W-:Y:S01]  /*5180*/  I2FP.F32.U32 R41, R36 ;  /* 0x0000002400297245 */ /* 0x000fe20000201000 */
[----:B------:R-:W-:Y:S01]  /*5190*/  IMAD.U32 R43, R37, 0x10000, RZ ;  /* 0x00010000252b7824 */ /* 0x000fe200078e00ff */
[----:B------:R-:W-:Y:S01]  /*51a0*/  ISETP.NE.AND P2, PT, R42, 0x1, PT ;  /* 0x000000012a00780c */ /* 0x000fe20003f45270 */
[----:B------:R-:W-:Y:S02]  /*51b0*/  IMAD.MOV.U32 R36, RZ, RZ, R196 ;  /* 0x000000ffff247224 */ /* 0x000fe400078e00c4 */
[----:B------:R-:W-:Y:S01]  /*51c0*/  FFMA.FTZ R41, R41, R194, 1.1641532182693481445e-10 ;  /* 0x2f00000029297423 */ /* 0x000fe200000100c2 */
[----:B------:R-:W-:-:S04]  /*51d0*/  FMUL.FTZ R43, R43, R192 ;  /* 0x000000c02b2b7220 */ /* 0x000fc80000410000 */
[----:B------:R-:W-:Y:S01]  /*51e0*/  FMUL.FTZ R43, R43, UR5 ;  /* 0x000000052b2b7c20 */ /* 0x000fe20008410000 */
[----:B------:R-:W-:Y:S02]  /*51f0*/  FSETP.GTU.FTZ.AND P1, PT, R41, UR4, PT ;  /* 0x0000000429007c0b */ /* 0x000fe4000bf3c000 */
[----:B------:R-:W-:Y:S02]  /*5200*/  SHF.L.U32 R41, R97, 0x10, RZ ;  /* 0x0000001061297819 */ /* 0x000fe400000006ff */
[----:B------:R-:W-:Y:S01]  /*5210*/  FSEL R70, R43, RZ, !P1 ;  /* 0x000000ff2b467208 */ /* 0x000fe20004800000 */
[----:B------:R-:W-:Y:S01]  /*5220*/  IMAD.MOV.U32 R43, RZ, RZ, 0x2 ;  /* 0x00000002ff2b7424 */ /* 0x000fe200078e00ff */
[----:B------:R-:W-:-:S03]  /*5230*/  PLOP3.LUT P1, PT, P1, PT, PT, 0x8, 0x80 ;  /* 0x000000000080781c */ /* 0x000fc60000f2e170 */
[----:B------:R-:W-:Y:S01]  /*5240*/  FMUL.FTZ R70, R70, R41 ;  /* 0x0000002946467220 */ /* 0x000fe20000410000 */
        /* <DEDUP_REMOVED lines=10> */
.L_x_12337:
        /* <DEDUP_REMOVED lines=12> */
.L_x_12338:
        /* <DEDUP_REMOVED lines=60> */
.L_x_12336:
        /* <DEDUP_REMOVED lines=22> */
.L_x_12340:
        /* <DEDUP_REMOVED lines=12> */
.L_x_12341:
        /* <DEDUP_REMOVED lines=60> */
.L_x_12339:
[----:B------:R-:W-:Y:S01]  /*5d50*/  I2FP.F32.U32 R37, R36 ;  /* 0x0000002400257245 */ /* 0x000fe20000201000 */
[----:B------:R-:W-:Y:S01]  /*5d60*/  IMAD.U32 R41, R38, 0x10000, RZ ;  /* 0x0001000026297824 */ /* 0x000fe200078e00ff */
[----:B------:R-:W-:Y:S01]  /*5d70*/  ISETP.NE.AND P4, PT, R42, 0x1, PT ;  /* 0x000000012a00780c */ /* 0x000fe20003f85270 */
[----:B------:R-:W-:Y:S01]  /*5d80*/  IMAD.MOV.U32 R43, RZ, RZ, 0x2 ;  /* 0x00000002ff2b7424 */ /* 0x000fe200078e00ff */
[----:B------:R-:W-:Y:S01]  /*5d90*/  PRMT R38, R38, 0x7632, R38 ;  /* 0x0000763226267816 */ /* 0x000fe20000000026 */
[----:B------:R-:W-:Y:S01]  /*5da0*/  FFMA.FTZ R37, R37, R194, 1.1641532182693481445e-10 ;  /* 0x2f00000025257423 */ /* 0x000fe200000100c2 */
[----:B------:R-:W-:-:S04]  /*5db0*/  FMUL.FTZ R41, R41, R192 ;  /* 0x000000c029297220 */ /* 0x000fc80000410000 */
[----:B------:R-:W-:Y:S01]  /*5dc0*/  FMUL.FTZ R41, R41, UR5 ;  /* 0x0000000529297c20 */ /* 0x000fe20008410000 */
[----:B------:R-:W-:Y:S02]  /*5dd0*/  FSETP.GTU.FTZ.AND P3, PT, R37, UR4, PT ;  /* 0x0000000425007c0b */ /* 0x000fe4000bf7c000 */
[----:B------:R-:W-:Y:S02]  /*5de0*/  SHF.L.U32 R37, R98, 0x10, RZ ;  /* 0x0000001062257819 */ /* 0x000fe400000006ff */
        /* <DEDUP_REMOVED lines=13> */
.L_x_12343:
        /* <DEDUP_REMOVED lines=12> */
.L_x_12344:
        /* <DEDUP_REMOVED lines=60> */
.L_x_12342:
        /* <DEDUP_REMOVED lines=22> */
.L_x_12346:
        /* <DEDUP_REMOVED lines=12> */
.L_x_12347:
        /* <DEDUP_REMOVED lines=60> */
.L_x_12345:
        /* <DEDUP_REMOVED lines=11> */
[----:B------:R-:W-:Y:S02]  /*69d0*/  PRMT R41, R39, 0x7632, R41 ;  /* 0x0000763227297816 */ /* 0x000fe40000000029 */
[----:B------:R-:W-:Y:S01]  /*69e0*/  PLOP3.LUT P5, PT, P5, PT, PT, 0x8, 0x80 ;  /* 0x000000000080781c */ /* 0x000fe20002fae170 */
        /* <DEDUP_REMOVED lines=10> */
.L_x_12349:
        /* <DEDUP_REMOVED lines=14> */
.L_x_12350:
        /* <DEDUP_REMOVED lines=60> */
.L_x_12348:
        /* <DEDUP_REMOVED lines=9> */
[----:B------:R-:W-:-:S10]  /*6fc0*/  FMUL.FTZ R67, R41, R36 ;  /* 0x0000002429437220 */ /* 0x000fd40000410000 */
.L_x_12326:
[----:B------:R-:W0:Y:S01]  /*6fd0*/  LDC.64 R172, c[0x0][0x3a8] ;  /* 0x0000ea00ffac7b82 */ /* 0x000e220000000a00 */
[----:B------:R-:W-:Y:S01]  /*6fe0*/  SEL R42, RZ, 0x10000, !P5 ;  /* 0x00010000ff2a7807 */ /* 0x000fe20006800000 */
[----:B------:R-:W-:Y:S01]  /*6ff0*/  VIADD R193, R189, 0x80 ;  /* 0x00000080bdc17836 */ /* 0x000fe20000000000 */
[----:B------:R-:W-:Y:S02]  /*7000*/  LOP3.LUT P5, RZ, R188, 0x2, RZ, 0xc0, !PT ;  /* 0x00000002bcff7812 */ /* 0x000fe400078ac0ff */
[----:B------:R-:W-:Y:S02]  /*7010*/  SEL R43, RZ, 0x1000000, !P6 ;  /* 0x01000000ff2b7807 */ /* 0x000fe40007000000 */
[----:B------:R-:W-:Y:S01]  /*7020*/  SEL R45, RZ, 0x100, !P4 ;  /* 0x00000100ff2d7807 */ /* 0x000fe20006000000 */
[----:B------:R-:W1:Y:S01]  /*7030*/  @P0 LDC.64 R36, c[0x0][0x3a0] ;  /* 0x0000e800ff240b82 */ /* 0x000e620000000a00 */
[----:B------:R-:W-:Y:S02]  /*7040*/  SEL R41, RZ, 0x1000000, !P2 ;  /* 0x01000000ff297807 */ /* 0x000fe40005000000 */
[----:B------:R-:W-:-:S02]  /*7050*/  SEL R39, RZ, 0x10000, !P1 ;  /* 0x00010000ff277807 */ /* 0x000fc40004800000 */
[----:B------:R-:W-:Y:S02]  /*7060*/  SEL R38, RZ, 0x100, !P5 ;  /* 0x00000100ff267807 */ /* 0x000fe40006800000 */
[----:B------:R-:W-:Y:S01]  /*7070*/  LOP3.LUT P6, RZ, R188, 0x4, RZ, 0xc0, !PT ;  /* 0x00000004bcff7812 */ /* 0x000fe200078cc0ff */
[----:B------:R-:W2:Y:S01]  /*7080*/  LDC.64 R174, c[0x0][0x3b0] ;  /* 0x0000ec00ffae7b82 */ /* 0x000ea20000000a00 */
[----:B------:R-:W-:Y:S02]  /*7090*/  LOP3.LUT R45, R45, R43, R42, 0xfe, !PT ;  /* 0x0000002b2d2d7212 */ /* 0x000fe400078efe2a */
[----:B------:R-:W-:Y:S02]  /*70a0*/  LOP3.LUT R38, R38, R41, R39, 0xfe, !PT ;  /* 0x0000002926267212 */ /* 0x000fe400078efe27 */
[----:B------:R-:W-:Y:S02]  /*70b0*/  SEL R44, RZ, 0x1, !P3 ;  /* 0x00000001ff2c7807 */ /* 0x000fe40005800000 */
[----:B------:R-:W-:Y:S01]  /*70c0*/  SEL R39, RZ, 0x1, !P6 ;  /* 0x00000001ff277807 */ /* 0x000fe20007000000 */
[----:B0-----:R-:W-:Y:S01]  /*70d0*/  IMAD.WIDE.U32 R42, R189, 0x20, R172 ;  /* 0x00000020bd2a7825 */ /* 0x001fe200078e00ac */
[----:B------:R-:W-:-:S02]  /*70e0*/  LOP3.LUT R45, R45, R44, RZ, 0xfc, !PT ;  /* 0x0000002c2d2d7212 */ /* 0x000fc400078efcff */
[----:B------:R-:W-:Y:S02]  /*70f0*/  LOP3.LUT R44, R38, R39, RZ, 0xfc, !PT ;  /* 0x00000027262c7212 */ /* 0x000fe400078efcff */
[----:B------:R0:W-:Y:S01]  /*7100*/  STG.E.128 desc[UR8][R42.64], R68 ;  /* 0x000000442a007986 */ /* 0x0001e2000c101d08 */
[----:B-1----:R-:W-:-:S03]  /*7110*/  @P0 IMAD.WIDE.U32 R48, R193, 0x20, R36 ;  /* 0x00000020c1300825 */ /* 0x002fc600078e0024 */
[----:B------:R0:W-:Y:S01]  /*7120*/  STG.E.128 desc[UR8][R42.64+0x10], R64 ;  /* 0x000010402a007986 */ /* 0x0001e2000c101d08 */
[----:B------:R-:W-:-:S04]  /*7130*/  IMAD.WIDE.U32 R36, R193, 0x10, R140 ;  /* 0x00000010c1247825 */ /* 0x000fc800078e008c */
[----:B--2---:R-:W-:-:S05]  /*7140*/  IMAD.WIDE.U32 R46, R189, 0x8, R174 ;  /* 0x00000008bd2e7825 */ /* 0x004fca00078e00ae */
[----:B------:R0:W-:Y:S04]  /*7150*/  STG.E.64 desc[UR8][R46.64], R44 ;  /* 0x0000002c2e007986 */ /* 0x0001e8000c101b08 */
[----:B------:R0:W5:Y:S04]  /*7160*/  @P0 LDG.E.128 R76, desc[UR8][R48.64] ;  /* 0x00000008304c0981 */ /* 0x000168000c1e1d00 */
[----:B------:R0:W5:Y:S04]  /*7170*/  @P0 LDG.E.128 R72, desc[UR8][R48.64+0x10] ;  /* 0x0000100830480981 */ /* 0x000168000c1e1d00 */
[----:B------:R-:W5:Y:S01]  /*7180*/  LDG.E.128 R36, desc[UR8][R36.64] ;  /* 0x0000000824247981 */ /* 0x000f62000c1e1d00 */
        /* <DEDUP_REMOVED lines=16> */
.L_x_12353:
        /* <DEDUP_REMOVED lines=12> */
.L_x_12354:
        /* <DEDUP_REMOVED lines=20> */
[C---:B------:R-:W-:Y:S02]  /*7490*/  VIADD R41, R161.reuse, 0x32370b8f ;  /* 0x32370b8fa1297836 */ /* 0x040fe40000000000 */
[----:B------:R-:W-:Y:S02]  /*74a0*/  VIADD R185, R160, 0x8ff34781 ;  /* 0x8ff34781a0b97836 */ /* 0x000fe40000000000 */
        /* <DEDUP_REMOVED lines=31> */
[----:B------:R-:W-:Y:S02]  /*76a0*/  IMAD.MOV.U32 R41, RZ, RZ, R40 ;  /* 0x000000ffff297224 */ /* 0x000fe400078e0028 */
[----:B------:R-:W-:-:S04]  /*76b0*/  IMAD.WIDE.U32 R196, R43, -0x326172a9, RZ ;  /* 0xcd9e8d572bc47825 */ /* 0x000fc800078e00ff */
[----:B------:R-:W-:Y:S01]  /*76c0*/  IMAD.WIDE.U32 R42, R42, -0x2daee0ad, RZ ;  /* 0xd2511f532a2a7825 */ /* 0x000fe200078e00ff */
[----:B------:R-:W-:Y:S02]  /*76d0*/  LOP3.LUT R185, R185, R48, R197, 0x96, !PT ;  /* 0x00000030b9b97212 */ /* 0x000fe400078e96c5 */
[----:B------:R-:W-:Y:S01]  /*76e0*/  MOV R48, R42 ;  /* 0x0000002a00307202 */ /* 0x000fe20000000f00 */
[----:B------:R-:W-:Y:S01]  /*76f0*/  IMAD.MOV.U32 R42, RZ, RZ, RZ ;  /* 0x000000ffff2a7224 */ /* 0x000fe200078e00ff */
[----:B------:R-:W-:-:S07]  /*7700*/  LOP3.LUT R183, R183, R46, R43, 0x96, !PT ;  /* 0x0000002eb7b77212 */ /* 0x000fce00078e962b */
.L_x_12352:
        /* <DEDUP_REMOVED lines=25> */
.L_x_12356:
        /* <DEDUP_REMOVED lines=12> */
.L_x_12357:
        /* <DEDUP_REMOVED lines=9> */
[----:B------:R-:W-:Y:S02]  /*79f0*/  VIADD R47, R161, 0xbb67ae85 ;  /* 0xbb67ae85a12f7836 */ /* 0x000fe40000000000 */
[----:B------:R-:W-:-:S03]  /*7a00*/  VIADD R185, R160, 0x8ff34781 ;  /* 0x8ff34781a0b97836 */ /* 0x000fc60000000000 */
        /* <DEDUP_REMOVED lines=49> */
.L_x_12355:
[----:B------:R-:W-:Y:S01]  /*7d20*/  I2FP.F32.U32 R41, R40 ;  /* 0x0000002800297245 */ /* 0x000fe20000201000 */
[----:B------:R-:W-:Y:S01]  /*7d30*/  IMAD.U32 R61, R170, 0x10000, RZ ;  /* 0x00010000aa3d7824 */ /* 0x000fe200078e00ff */
[----:B------:R-:W-:Y:S01]  /*7d40*/  SHF.L.U32 R43, R36, 0x10, RZ ;  /* 0x00000010242b7819 */ /* 0x000fe200000006ff */
[----:B------:R-:W-:Y:S01]  /*7d50*/  IMAD.MOV.U32 R40, RZ, RZ, 0x2 ;  /* 0x00000002ff287424 */ /* 0x000fe200078e00ff */
        /* <DEDUP_REMOVED lines=20> */
.L_x_12359:
        /* <DEDUP_REMOVED lines=12> */
.L_x_12360:
[----:B------:R-:W-:Y:S01]  /*7f60*/  IMAD.WIDE.U32 R46, R4, -0x326172a9, RZ ;  /* 0xcd9e8d57042e7825 */ /* 0x000fe200078e00ff */
[----:B------:R-:W-:Y:S02]  /*7f70*/  LOP3.LUT R40, R179, R43, R161, 0x96, !PT ;  /* 0x0000002bb3287212 */ /* 0x000fe400078e96a1 */
[C---:B------:R-:W-:Y:S01]  /*7f80*/  IADD3 R43, PT, PT, R160.reuse, -0x61c88647, RZ ;  /* 0x9e3779b9a02b7810 */ /* 0x040fe20007ffe0ff */
[----:B------:R-:W-:Y:S01]  /*7f90*/  VIADD R185, R160, 0x8ff34781 ;  /* 0x8ff34781a0b97836 */ /* 0x000fe20000000000 */
[----:B------:R-:W-:Y:S01]  /*7fa0*/  LOP3.LUT R44, R3, R47, R160, 0x96, !PT ;  /* 0x0000002f032c7212 */ /* 0x000fe200078e96a0 */
[----:B------:R-:W-:Y:S01]  /*7fb0*/  IMAD.WIDE.U32 R40, R40, -0x326172a9, RZ ;  /* 0xcd9e8d5728287825 */ /* 0x000fe200078e00ff */
[----:B------:R-:W-:-:S03]  /*7fc0*/  MOV R36, R48 ;  /* 0x0000003000247202 */ /* 0x000fc60000000f00 */
[----:B------:R-:W-:Y:S01]  /*7fd0*/  IMAD.WIDE.U32 R44, R44, -0x2daee0ad, RZ ;  /* 0xd2511f532c2c7825 */ /* 0x000fe200078e00ff */
[----:B------:R-:W-:Y:S02]  /*7fe0*/  LOP3.LUT R43, R43, R46, R41, 0x96, !PT ;  /* 0x0000002e2b2b7212 */ /* 0x000fe400078e9629 */
[----:B------:R-:W-:Y:S01]  /*7ff0*/  IADD3 R41, PT, PT, R160, 0x3c6ef372, RZ ;  /* 0x3c6ef372a0297810 */ /* 0x000fe20007ffe0ff */
[C---:B------:R-:W-:Y:S02]  /*8000*/  VIADD R47, R161.reuse, 0xbb67ae85 ;  /* 0xbb67ae85a12f7836 */ /* 0x040fe40000000000 */
        /* <DEDUP_REMOVED lines=46> */
[----:B------:R-:W-:Y:S01]  /*82f0*/  IMAD.MOV.U32 R48, RZ, RZ, R40 ;  /* 0x000000ffff307224 */ /* 0x000fe200078e0028 */
[----:B------:R-:W-:Y:S01]  /*8300*/  LOP3.LUT R183, R183, R42, R41, 0x96, !PT ;  /* 0x0000002ab7b77212 */ /* 0x000fe200078e9629 */
[----:B------:R-:W-:-:S07]  /*8310*/  IMAD.MOV.U32 R40, RZ, RZ, RZ ;  /* 0x000000ffff287224 */ /* 0x000fce00078e00ff */
.L_x_12358:
[----:B------:R-:W-:Y:S01]  /*8320*/  I2FP.F32.U32 R41, R36 ;  /* 0x0000002400297245 */ /* 0x000fe20000201000 */
[----:B------:R-:W-:Y:S01]  /*8330*/  IMAD.U32 R62, R93, 0x10000, RZ ;  /* 0x000100005d3e7824 */ /* 0x000fe200078e00ff */
[----:B------:R-:W-:Y:S02]  /*8340*/  SHF.L.U32 R43, R37, 0x10, RZ ;  /* 0x00000010252b7819 */ /* 0x000fe400000006ff */
[----:B------:R-:W-:Y:S01]  /*8350*/  ISETP.NE.AND P2, PT, R40, 0x1, PT ;  /* 0x000000012800780c */ /* 0x000fe20003f45270 */
[----:B------:R-:W-:Y:S01]  /*8360*/  FFMA.FTZ R41, R41, R194, 1.1641532182693481445e-10 ;  /* 0x2f00000029297423 */ /* 0x000fe200000100c2 */
[----:B------:R-:W-:Y:S01]  /*8370*/  PRMT R49, R37, 0x7632, R49 ;  /* 0x0000763225317816 */ /* 0x000fe20000000031 */
[----:B------:R-:W-:Y:S01]  /*8380*/  FMUL.FTZ R43, R43, R192 ;  /* 0x000000c02b2b7220 */ /* 0x000fe20000410000 */
[----:B------:R-:W-:Y:S02]  /*8390*/  MOV R36, R196 ;  /* 0x000000c400247202 */ /* 0x000fe40000000f00 */
[----:B------:R-:W-:Y:S01]  /*83a0*/  FSETP.GTU.FTZ.AND P1, PT, R41, UR4, PT ;  /* 0x0000000429007c0b */ /* 0x000fe2000bf3c000 */
[----:B------:R-:W-:Y:S01]  /*83b0*/  FMUL.FTZ R43, R43, UR5 ;  /* 0x000000052b2b7c20 */ /* 0x000fe20008410000 */
[----:B------:R-:W-:-:S04]  /*83c0*/  IMAD.MOV.U32 R41, RZ, RZ, 0x2 ;  /* 0x00000002ff297424 */ /* 0x000fc800078e00ff */
        /* <DEDUP_REMOVED lines=12> */
.L_x_12362:
        /* <DEDUP_REMOVED lines=12> */
.L_x_12363:
        /* <DEDUP_REMOVED lines=60> */
.L_x_12361:
        /* <DEDUP_REMOVED lines=22> */
.L_x_12365:
        /* <DEDUP_REMOVED lines=12> */
.L_x_12366:
        /* <DEDUP_REMOVED lines=60> */
.L_x_12364:
        /* <DEDUP_REMOVED lines=23> */
.L_x_12368:
        /* <DEDUP_REMOVED lines=12> */
.L_x_12369:
        /* <DEDUP_REMOVED lines=57> */
[----:B------:R-:W-:Y:S02]  /*94b0*/  LOP3.LUT R183, R183, R36, R41, 0x96, !PT ;  /* 0x00000024b7b77212 */ /* 0x000fe400078e9629 */
[----:B------:R-:W-:Y:S01]  /*94c0*/  MOV R36, R48 ;  /* 0x0000003000247202 */ /* 0x000fe20000000f00 */
[----:B------:R-:W-:-:S07]  /*94d0*/  IMAD.MOV.U32 R48, RZ, RZ, R40 ;  /* 0x000000ffff307224 */ /* 0x000fce00078e0028 */
.L_x_12367:
        /* <DEDUP_REMOVED lines=22> */
.L_x_12371:
        /* <DEDUP_REMOVED lines=12> */
.L_x_12372:
        /* <DEDUP_REMOVED lines=9> */
[C---:B------:R-:W-:Y:S02]  /*9790*/  VIADD R45, R161.reuse, 0xbb67ae85 ;  /* 0xbb67ae85a12d7836 */ /* 0x040fe40000000000 */
[----:B------:R-:W-:Y:S02]  /*97a0*/  VIADD R183, R161, 0x96a522ad ;  /* 0x96a522ada1b77836 */ /* 0x000fe40000000000 */
        /* <DEDUP_REMOVED lines=42> */
[----:B------:R-:W-:Y:S02]  /*9a50*/  MOV R37, R48 ;  /* 0x0000003000257202 */ /* 0x000fe40000000f00 */
[----:B------:R-:W-:Y:S01]  /*9a60*/  LOP3.LUT R41, R41, R40, R43, 0x96, !PT ;  /* 0x0000002829297212 */ /* 0x000fe200078e962b */
[----:B------:R-:W-:-:S04]  /*9a70*/  IMAD.WIDE.U32 R196, R45, -0x326172a9, RZ ;  /* 0xcd9e8d572dc47825 */ /* 0x000fc800078e00ff */
[----:B------:R-:W-:Y:S01]  /*9a80*/  IMAD.WIDE.U32 R40, R41, -0x2daee0ad, RZ ;  /* 0xd2511f5329287825 */ /* 0x000fe200078e00ff */
[----:B------:R-:W-:-:S03]  /*9a90*/  LOP3.LUT R185, R185, R42, R197, 0x96, !PT ;  /* 0x0000002ab9b97212 */ /* 0x000fc600078e96c5 */
[----:B------:R-:W-:Y:S01]  /*9aa0*/  IMAD.MOV.U32 R48, RZ, RZ, R40 ;  /* 0x000000ffff307224 */ /* 0x000fe200078e0028 */
[----:B------:R-:W-:-:S07]  /*9ab0*/  LOP3.LUT R183, R183, R36, R41, 0x96, !PT ;  /* 0x00000024b7b77212 */ /* 0x000fce00078e9629 */
.L_x_12370:
        /* <DEDUP_REMOVED lines=23> */
.L_x_12374:
        /* <DEDUP_REMOVED lines=14> */
.L_x_12375:
        /* <DEDUP_REMOVED lines=56> */
[----:B------:R-:W-:-:S04]  /*a090*/  LOP3.LUT R185, R185, R40, R197, 0x96, !PT ;  /* 0x00000028b9b97212 */ /* 0x000fc800078e96c5 */
[----:B------:R-:W-:Y:S02]  /*a0a0*/  LOP3.LUT R183, R183, R36, R39, 0x96, !PT ;  /* 0x00000024b7b77212 */ /* 0x000fe400078e9627 */
[----:B------:R-:W-:Y:S01]  /*a0b0*/  MOV R36, R48 ;  /* 0x0000003000247202 */ /* 0x000fe20000000f00 */
[----:B------:R-:W-:-:S07]  /*a0c0*/  IMAD.MOV.U32 R48, RZ, RZ, R38 ;  /* 0x000000ffff307224 */ /* 0x000fce00078e0026 */
.L_x_12373:
[----:B------:R-:W-:Y:S01]  /*a0d0*/  I2FP.F32.U32 R37, R36 ;  /* 0x0000002400257245 */ /* 0x000fe20000201000 */
[----:B------:R-:W-:Y:S01]  /*a0e0*/  IMAD.U32 R59, R167, 0x10000, RZ ;  /* 0x00010000a73b7824 */ /* 0x000fe200078e00ff */
[----:B------:R-:W-:-:S03]  /*a0f0*/  SHF.L.U32 R39, R46, 0x10, RZ ;  /* 0x000000102e277819 */ /* 0x000fc600000006ff */
[----:B------:R-:W-:Y:S02]  /*a100*/  FFMA.FTZ R37, R37, R194, 1.1641532182693481445e-10 ;  /* 0x2f00000025257423 */ /* 0x000fe400000100c2 */
[----:B------:R-:W-:-:S03]  /*a110*/  FMUL.FTZ R39, R39, R192 ;  /* 0x000000c027277220 */ /* 0x000fc60000410000 */
[----:B------:R-:W-:Y:S01]  /*a120*/  FSETP.GTU.FTZ.AND P6, PT, R37, UR4, PT ;  /* 0x0000000425007c0b */ /* 0x000fe2000bfdc000 */
[----:B------:R-:W-:-:S05]  /*a130*/  FMUL.FTZ R39, R39, UR5 ;  /* 0x0000000527277c20 */ /* 0x000fca0008410000 */
[----:B------:R-:W-:Y:S02]  /*a140*/  FSEL R36, R39, RZ, !P6 ;  /* 0x000000ff27247208 */ /* 0x000fe40007000000 */
[----:B------:R-:W-:-:S03]  /*a150*/  PLOP3.LUT P6, PT, P6, PT, PT, 0x8, 0x80 ;  /* 0x000000000080781c */ /* 0x000fc600037ce170 */
[----:B------:R-:W-:Y:S01]  /*a160*/  FFMA.FTZ R59, R36, R59, R75 ;  /* 0x0000003b243b7223 */ /* 0x000fe2000001004b */
[----:B------:R-:W-:Y:S09]  /*a170*/  BRA `(.L_x_12376) ;  /* 0x0000002c00f47947 */ /* 0x000ff20003800000 */
.L_x_12351:
        /* <DEDUP_REMOVED lines=15> */
.L_x_12378:
        /* <DEDUP_REMOVED lines=12> */
.L_x_12379:
        /* <DEDUP_REMOVED lines=60> */
.L_x_12377:
[----:B------:R-:W-:Y:S01]  /*a6f0*/  I2FP.F32.U32 R41, R41 ;  /* 0x0000002900297245 */ /* 0x000fe20000201000 */
        /* <DEDUP_REMOVED lines=9> */
[----:B------:R-:W-:Y:S01]  /*a790*/  IMAD.U32 R41, R92, 0x10000, RZ ;  /* 0x000100005c297824 */ /* 0x000fe200078e00ff */
[----:B------:R-:W-:-:S03]  /*a7a0*/  MOV R40, R196 ;  /* 0x000000c400287202 */ /* 0x000fc60000000f00 */
        /* <DEDUP_REMOVED lines=13> */
.L_x_12381:
        /* <DEDUP_REMOVED lines=12> */
.L_x_12382:
        /* <DEDUP_REMOVED lines=60> */
.L_x_12380:
[----:B------:R-:W-:Y:S01]  /*ad00*/  I2FP.F32.U32 R41, R40 ;  /* 0x0000002800297245 */ /* 0x000fe20000201000 */
[----:B------:R-:W-:Y:S01]  /*ad10*/  IMAD.MOV.U32 R40, RZ, RZ, 0x2 ;  /* 0x00000002ff287424 */ /* 0x000fe200078e00ff */
[----:B------:R-:W-:Y:S01]  /*ad20*/  SHF.L.U32 R43, R36, 0x10, RZ ;  /* 0x00000010242b7819 */ /* 0x000fe200000006ff */
[----:B------:R-:W-:Y:S01]  /*ad30*/  IMAD.U32 R36, R170, 0x10000, RZ ;  /* 0x00010000aa247824 */ /* 0x000fe200078e00ff */
        /* <DEDUP_REMOVED lines=20> */
.L_x_12384:
        /* <DEDUP_REMOVED lines=12> */
.L_x_12385:
        /* <DEDUP_REMOVED lines=60> */
.L_x_12383:
[----:B------:R-:W-:Y:S02]  /*b300*/  I2FP.F32.U32 R41, R36 ;  /* 0x0000002400297245 */ /* 0x000fe40000201000 */
        /* <DEDUP_REMOVED lines=8> */
[----:B------:R-:W-:-:S04]  /*b390*/  IMAD.U32 R41, R93, 0x10000, RZ ;  /* 0x000100005d297824 */ /* 0x000fc800078e00ff */
        /* <DEDUP_REMOVED lines=13> */
.L_x_12387:
        /* <DEDUP_REMOVED lines=12> */
.L_x_12388:
        /* <DEDUP_REMOVED lines=60> */
.L_x_12386:
        /* <DEDUP_REMOVED lines=22> */
.L_x_12390:
        /* <DEDUP_REMOVED lines=12> */
.L_x_12391:
        /* <DEDUP_REMOVED lines=60> */
.L_x_12389:
        /* <DEDUP_REMOVED lines=23> */
.L_x_12393:
        /* <DEDUP_REMOVED lines=12> */
.L_x_12394:
        /* <DEDUP_REMOVED lines=60> */
.L_x_12392:
[----:B------:R-:W-:Y:S01]  /*c4c0*/  I2FP.F32.U32 R37, R36 ;  /* 0x0000002400257245 */ /* 0x000fe20000201000 */
[----:B------:R-:W-:Y:S01]  /*c4d0*/  IMAD.MOV.U32 R40, RZ, RZ, 0x2 ;  /* 0x00000002ff287424 */ /* 0x000fe200078e00ff */
[----:B------:R-:W-:Y:S01]  /*c4e0*/  SHF.L.U32 R41, R38, 0x10, RZ ;  /* 0x0000001026297819 */ /* 0x000fe200000006ff */
[----:B------:R-:W-:Y:S01]  /*c4f0*/  IMAD.U32 R38, R168, 0x10000, RZ ;  /* 0x00010000a8267824 */ /* 0x000fe200078e00ff */
[----:B------:R-:W-:Y:S01]  /*c500*/  ISETP.NE.AND P5, PT, R42, 0x1, PT ;  /* 0x000000012a00780c */ /* 0x000fe20003fa5270 */
[----:B------:R-:W-:Y:S01]  /*c510*/  FFMA.FTZ R37, R37, R194, 1.1641532182693481445e-10 ;  /* 0x2f00000025257423 */ /* 0x000fe200000100c2 */
[----:B------:R-:W-:Y:S01]  /*c520*/  MOV R36, R196 ;  /* 0x000000c400247202 */ /* 0x000fe20000000f00 */
        /* <DEDUP_REMOVED lines=15> */
.L_x_12396:
        /* <DEDUP_REMOVED lines=12> */
.L_x_12397:
        /* <DEDUP_REMOVED lines=60> */
.L_x_12395:
        /* <DEDUP_REMOVED lines=23> */
.L_x_12399:
        /* <DEDUP_REMOVED lines=14> */
.L_x_12400:
        /* <DEDUP_REMOVED lines=60> */
.L_x_12398:
        /* <DEDUP_REMOVED lines=9> */
[----:B------:R-:W-:-:S10]  /*d140*/  FMUL.FTZ R59, R36, R39 ;  /* 0x00000027243b7220 */ /* 0x000fd40000410000 */
.L_x_12376:
[----:B------:R-:W0:Y:S01]  /*d150*/  @P0 LDC.64 R46, c[0x0][0x3a0] ;  /* 0x0000e800ff2e0b82 */ /* 0x000e220000000a00 */
[----:B------:R-:W-:Y:S01]  /*d160*/  SEL R40, RZ, 0x10000, !P5 ;  /* 0x00010000ff287807 */ /* 0x000fe20006800000 */
[----:B------:R-:W-:Y:S01]  /*d170*/  VIADD R195, R189, 0x100 ;  /* 0x00000100bdc37836 */ /* 0x000fe20000000000 */
[----:B------:R-:W-:Y:S01]  /*d180*/  LOP3.LUT P5, RZ, R188, 0x2, RZ, 0xc0, !PT ;  /* 0x00000002bcff7812 */ /* 0x000fe200078ac0ff */
[----:B------:R-:W-:Y:S01]  /*d190*/  IMAD.WIDE.U32 R44, R193, 0x8, R174 ;  /* 0x00000008c12c7825 */ /* 0x000fe200078e00ae */
[----:B------:R-:W-:Y:S02]  /*d1a0*/  SEL R39, RZ, 0x1000000, !P6 ;  /* 0x01000000ff277807 */ /* 0x000fe40007000000 */
[----:B------:R-:W-:Y:S02]  /*d1b0*/  SEL R43, RZ, 0x100, !P4 ;  /* 0x00000100ff2b7807 */ /* 0x000fe40006000000 */
[----:B------:R-:W-:Y:S02]  /*d1c0*/  SEL R38, RZ, 0x1000000, !P2 ;  /* 0x01000000ff267807 */ /* 0x000fe40005000000 */
[----:B------:R-:W-:-:S02]  /*d1d0*/  SEL R37, RZ, 0x10000, !P1 ;  /* 0x00010000ff257807 */ /* 0x000fc40004800000 */
[----:B------:R-:W-:Y:S02]  /*d1e0*/  SEL R36, RZ, 0x100, !P5 ;  /* 0x00000100ff247807 */ /* 0x000fe40006800000 */
[----:B------:R-:W-:Y:S02]  /*d1f0*/  LOP3.LUT P6, RZ, R188, 0x4, RZ, 0xc0, !PT ;  /* 0x00000004bcff7812 */ /* 0x000fe400078cc0ff */
[----:B------:R-:W-:Y:S01]  /*d200*/  LOP3.LUT R43, R43, R39, R40, 0xfe, !PT ;  /* 0x000000272b2b7212 */ /* 0x000fe200078efe28 */
[----:B------:R-:W-:Y:S01]  /*d210*/  IMAD.WIDE.U32 R40, R193, 0x20, R172 ;  /* 0x00000020c1287825 */ /* 0x000fe200078e00ac */
[----:B------:R-:W-:Y:S02]  /*d220*/  LOP3.LUT R36, R36, R38, R37, 0xfe, !PT ;  /* 0x0000002624247212 */ /* 0x000fe400078efe25 */
[----:B------:R-:W-:Y:S02]  /*d230*/  SEL R42, RZ, 0x1, !P3 ;  /* 0x00000001ff2a7807 */ /* 0x000fe40005800000 */
[----:B------:R-:W-:Y:S01]  /*d240*/  SEL R37, RZ, 0x1, !P6 ;  /* 0x00000001ff257807 */ /* 0x000fe20007000000 */
[----:B0-----:R-:W-:Y:S01]  /*d250*/  @P0 IMAD.WIDE.U32 R46, R195, 0x20, R46 ;  /* 0x00000020c32e0825 */ /* 0x001fe200078e002e */
[----:B------:R-:W-:Y:S01]  /*d260*/  LOP3.LUT R43, R43, R42, RZ, 0xfc, !PT ;  /* 0x0000002a2b2b7212 */ /* 0x000fe200078efcff */
[----:B------:R0:W-:Y:S01]  /*d270*/  STG.E.128 desc[UR8][R40.64], R60 ;  /* 0x0000003c28007986 */ /* 0x0001e2000c101d08 */
[----:B------:R-:W-:Y:S01]  /*d280*/  LOP3.LUT R42, R36, R37, RZ, 0xfc, !PT ;  /* 0x00000025242a7212 */ /* 0x000fe200078efcff */
[----:B------:R-:W-:-:S02]  /*d290*/  IMAD.WIDE.U32 R36, R195, 0x10, R140 ;  /* 0x00000010c3247825 */ /* 0x000fc400078e008c */
[----:B------:R0:W-:Y:S04]  /*d2a0*/  STG.E.128 desc[UR8][R40.64+0x10], R56 ;  /* 0x0000103828007986 */ /* 0x0001e8000c101d08 */
[----:B------:R0:W-:Y:S04]  /*d2b0*/  STG.E.64 desc[UR8][R44.64], R42 ;  /* 0x0000002a2c007986 */ /* 0x0001e8000c101b08 */
[----:B------:R0:W5:Y:S04]  /*d2c0*/  @P0 LDG.E.128 R76, desc[UR8][R46.64] ;  /* 0x000000082e4c0981 */ /* 0x000168000c1e1d00 */
[----:B------:R0:W5:Y:S04]  /*d2d0*/  @P0 LDG.E.128 R72, desc[UR8][R46.64+0x10] ;  /* 0x000010082e480981 */ /* 0x000168000c1e1d00 */
[----:B------:R-:W5:Y:S01]  /*d2e0*/  LDG.E.128 R36, desc[UR8][R36.64] ;  /* 0x0000000824247981 */ /* 0x000f62000c1e1d00 */
[----:B------:R-:W-:Y:S05]  /*d2f0*/  @!P0 BRA `(.L_x_12401) ;  /* 0x0000002c00f48947 */ /* 0x000fea0003800000 */
        /* <DEDUP_REMOVED lines=15> */
.L_x_12403:
        /* <DEDUP_REMOVED lines=12> */
.L_x_12404:
        /* <DEDUP_REMOVED lines=8> */
[----:B------:R-:W-:Y:S02]  /*d530*/  VIADD R43, R161, 0xbb67ae85 ;  /* 0xbb67ae85a12b7836 */ /* 0x000fe40000000000 */
[C---:B------:R-:W-:Y:S02]  /*d540*/  VIADD R45, R160.reuse, 0x3c6ef372 ;  /* 0x3c6ef372a02d7836 */ /* 0x040fe40000000000 */
        /* <DEDUP_REMOVED lines=48> */
[----:B------:R-:W-:-:S07]  /*d850*/  IMAD.MOV.U32 R40, RZ, RZ, R48 ;  /* 0x000000ffff287224 */ /* 0x000fce00078e0030 */
.L_x_12402:
        /* <DEDUP_REMOVED lines=25> */
.L_x_12406:
        /* <DEDUP_REMOVED lines=12> */
.L_x_12407:
        /* <DEDUP_REMOVED lines=60> */
.L_x_12405:
        /* <DEDUP_REMOVED lines=24> */
.L_x_12409:
        /* <DEDUP_REMOVED lines=12> */
.L_x_12410:
        /* <DEDUP_REMOVED lines=59> */
[----:B------:R-:W-:-:S07]  /*e460*/  IMAD.MOV.U32 R42, RZ, RZ, RZ ;  /* 0x000000ffff2a7224 */ /* 0x000fce00078e00ff */
.L_x_12408:
        /* <DEDUP_REMOVED lines=23> */
.L_x_12412:
        /* <DEDUP_REMOVED lines=12> */
.L_x_12413:
        /* <DEDUP_REMOVED lines=60> */
.L_x_12411:
[----:B------:R-:W-:Y:S01]  /*ea60*/  I2FP.F32.U32 R37, R37 ;  /* 0x0000002500257245 */ /* 0x000fe20000201000 */
[----:B------:R-:W-:Y:S01]  /*ea70*/  IMAD.U32 R41, R46, 0x10000, RZ ;  /* 0x000100002e297824 */ /* 0x000fe200078e00ff */
[----:B------:R-:W-:Y:S02]  /*ea80*/  ISETP.NE.AND P3, PT, R40, 0x1, PT ;  /* 0x000000012800780c */ /* 0x000fe40003f65270 */
        /* <DEDUP_REMOVED lines=19> */
.L_x_12415:
        /* <DEDUP_REMOVED lines=12> */
.L_x_12416:
        /* <DEDUP_REMOVED lines=60> */
.L_x_12414:
        /* <DEDUP_REMOVED lines=23> */
.L_x_12418:
        /* <DEDUP_REMOVED lines=12> */
.L_x_12419:
        /* <DEDUP_REMOVED lines=60> */
.L_x_12417:
        /* <DEDUP_REMOVED lines=22> */
.L_x_12421:
        /* <DEDUP_REMOVED lines=12> */
.L_x_12422:
[----:B------:R-:W-:Y:S01]  /*f850*/  IMAD.WIDE.U32 R40, R4, -0x326172a9, RZ ;  /* 0xcd9e8d5704287825 */ /* 0x000fe200078e00ff */
[----:B------:R-:W-:-:S03]  /*f860*/  LOP3.LUT R36, R179, R43, R161, 0x96, !PT ;  /* 0x0000002bb3247212 */ /* 0x000fc600078e96a1 */
[----:B------:R-:W-:Y:S01]  /*f870*/  HFMA2 R38, -RZ, RZ, 0, 0 ;  /* 0x00000000ff267431 */ /* 0x000fe200000001ff */
        /* <DEDUP_REMOVED lines=56> */
[----:B------:R-:W-:-:S07]  /*fc00*/  IMAD.MOV.U32 R142, RZ, RZ, R36 ;  /* 0x000000ffff8e7224 */ /* 0x000fce00078e0024 */
.L_x_12420:
        /* <DEDUP_REMOVED lines=23> */
.L_x_12424:
        /* <DEDUP_REMOVED lines=14> */
.L_x_12425:
        /* <DEDUP_REMOVED lines=60> */
.L_x_12423:
        /* <DEDUP_REMOVED lines=11> */
.L_x_12401:
        /* <DEDUP_REMOVED lines=15> */
.L_x_12428:
        /* <DEDUP_REMOVED lines=12> */
.L_x_12429:
        /* <DEDUP_REMOVED lines=9> */
[C---:B------:R-:W-:Y:S01]  /*10510*/  IADD3 R45, PT, PT, R160.reuse, 0x3c6ef372, RZ ;  /* 0x3c6ef372a02d7810 */ /* 0x040fe20007ffe0ff */
        /* <DEDUP_REMOVED lines=46> */
[----:B------:R-:W-:Y:S01]  /*10800*/  HFMA2 R42, -RZ, RZ, 0, 0 ;  /* 0x00000000ff2a7431 */ /* 0x000fe200000001ff */
[----:B------:R-:W-:Y:S01]  /*10810*/  LOP3.LUT R183, R183, R40, R143, 0x96, !PT ;  /* 0x00000028b7b77212 */ /* 0x000fe200078e968f */
[----:B------:R-:W-:-:S07]  /*10820*/  IMAD.MOV.U32 R40, RZ, RZ, R48 ;  /* 0x000000ffff287224 */ /* 0x000fce00078e0030 */
.L_x_12427:
[----:B------:R-:W-:Y:S01]  /*10830*/  I2FP.F32.U32 R41, R40 ;  /* 0x0000002800297245 */ /* 0x000fe20000201000 */
[----:B-----5:R-:W-:Y:S01]  /*10840*/  IMAD.U32 R43, R36, 0x10000, RZ ;  /* 0x00010000242b7824 */ /* 0x020fe200078e00ff */
[----:B------:R-:W-:Y:S01]  /*10850*/  ISETP.NE.AND P2, PT, R42, 0x1, PT ;  /* 0x000000012a00780c */ /* 0x000fe20003f45270 */
[----:B------:R-:W-:Y:S01]  /*10860*/  IMAD.MOV.U32 R40, RZ, RZ, 0x2 ;  /* 0x00000002ff287424 */ /* 0x000fe200078e00ff */
[----:B------:R-:W-:Y:S01]  /*10870*/  LOP3.LUT R188, R188, 0xfffffffb, RZ, 0xc0, !PT ;  /* 0xfffffffbbcbc7812 */ /* 0x000fe200078ec0ff */
[----:B------:R-:W-:Y:S01]  /*10880*/  FFMA.FTZ R41, R41, R194, 1.1641532182693481445e-10 ;  /* 0x2f00000029297423 */ /* 0x000fe200000100c2 */
[----:B------:R-:W-:Y:S01]  /*10890*/  FMUL.FTZ R43, R43, R192 ;  /* 0x000000c02b2b7220 */ /* 0x000fe20000410000 */
[----:B------:R-:W-:-:S03]  /*108a0*/  PRMT R36, R36, 0x7632, R36 ;  /* 0x0000763224247816 */ /* 0x000fc60000000024 */
[----:B------:R-:W-:Y:S01]  /*108b0*/  FMUL.FTZ R43, R43, UR5 ;  /* 0x000000052b2b7c20 */ /* 0x000fe20008410000 */
[----:B------:R-:W-:Y:S02]  /*108c0*/  FSETP.GTU.FTZ.AND P1, PT, R41, UR4, PT ;  /* 0x0000000429007c0b */ /* 0x000fe4000bf3c000 */
[----:B------:R-:W-:Y:S02]  /*108d0*/  SHF.L.U32 R41, R88, 0x10, RZ ;  /* 0x0000001058297819 */ /* 0x000fe400000006ff */
        /* <DEDUP_REMOVED lines=14> */
.L_x_12431:
        /* <DEDUP_REMOVED lines=12> */
.L_x_12432:
        /* <DEDUP_REMOVED lines=60> */
.L_x_12430:
        /* <DEDUP_REMOVED lines=24> */
.L_x_12434:
        /* <DEDUP_REMOVED lines=12> */
.L_x_12435:
[----:B------:R-:W-:Y:S01]  /*11080*/  IMAD.WIDE.U32 R42, R4, -0x326172a9, RZ ;  /* 0xcd9e8d57042a7825 */ /* 0x000fe200078e00ff */
[----:B------:R-:W-:Y:S02]  /*11090*/  LOP3.LUT R40, R179, R45, R161, 0x96, !PT ;  /* 0x0000002db3287212 */ /* 0x000fe400078e96a1 */
[----:B------:R-:W-:Y:S01]  /*110a0*/  IADD3 R185, PT, PT, R160, -0x700cb87f, RZ ;  /* 0x8ff34781a0b97810 */ /* 0x000fe20007ffe0ff */
        /* <DEDUP_REMOVED lines=56> */
[----:B------:R-:W-:-:S07]  /*11430*/  HFMA2 R42, -RZ, RZ, 0, 0 ;  /* 0x00000000ff2a7431 */ /* 0x000fce00000001ff */
.L_x_12433:
[----:B------:R-:W-:Y:S01]  /*11440*/  I2FP.F32.U32 R41, R36 ;  /* 0x0000002400297245 */ /* 0x000fe20000201000 */
[C---:B------:R-:W-:Y:S01]  /*11450*/  IMAD.U32 R43, R37.reuse, 0x10000, RZ ;  /* 0x00010000252b7824 */ /* 0x040fe200078e00ff */
[----:B------:R-:W-:Y:S01]  /*11460*/  ISETP.NE.AND P2, PT, R42, 0x1, PT ;  /* 0x000000012a00780c */ /* 0x000fe20003f45270 */
[----:B------:R-:W-:Y:S01]  /*11470*/  IMAD.MOV.U32 R40, RZ, RZ, 0x2 ;  /* 0x00000002ff287424 */ /* 0x000fe200078e00ff */
[----:B------:R-:W-:Y:S01]  /*11480*/  PRMT R46, R37, 0x7632, R46 ;  /* 0x00007632252e7816 */ /* 0x000fe2000000002e */
[----:B------:R-:W-:Y:S01]  /*11490*/  FFMA.FTZ R41, R41, R194, 1.1641532182693481445e-10 ;  /* 0x2f00000029297423 */ /* 0x000fe200000100c2 */
[----:B------:R-:W-:Y:S01]  /*114a0*/  FMUL.FTZ R43, R43, R192 ;  /* 0x000000c02b2b7220 */ /* 0x000fe20000410000 */
[----:B------:R-:W-:-:S03]  /*114b0*/  MOV R37, R196 ;  /* 0x000000c400257202 */ /* 0x000fc60000000f00 */
[----:B------:R-:W-:Y:S01]  /*114c0*/  FMUL.FTZ R43, R43, UR5 ;  /* 0x000000052b2b7c20 */ /* 0x000fe20008410000 */
[----:B------:R-:W-:Y:S02]  /*114d0*/  FSETP.GTU.FTZ.AND P1, PT, R41, UR4, PT ;  /* 0x0000000429007c0b */ /* 0x000fe4000bf3c000 */
[----:B------:R-:W-:Y:S02]  /*114e0*/  SHF.L.U32 R41, R89, 0x10, RZ ;  /* 0x0000001059297819 */ /* 0x000fe400000006ff */
        /* <DEDUP_REMOVED lines=12> */
.L_x_12437:
        /* <DEDUP_REMOVED lines=12> */
.L_x_12438:
        /* <DEDUP_REMOVED lines=60> */
.L_x_12436:
        /* <DEDUP_REMOVED lines=22> */
.L_x_12440:
        /* <DEDUP_REMOVED lines=12> */
.L_x_12441:
        /* <DEDUP_REMOVED lines=60> */
.L_x_12439:
        /* <DEDUP_REMOVED lines=23> */
.L_x_12443:
        /* <DEDUP_REMOVED lines=12> */
.L_x_12444:
        /* <DEDUP_REMOVED lines=60> */
.L_x_12442:
        /* <DEDUP_REMOVED lines=22> */
.L_x_12446:
        /* <DEDUP_REMOVED lines=12> */
.L_x_12447:
        /* <DEDUP_REMOVED lines=60> */
.L_x_12445:
        /* <DEDUP_REMOVED lines=23> */
.L_x_12449:
        /* <DEDUP_REMOVED lines=14> */
.L_x_12450:
        /* <DEDUP_REMOVED lines=60> */
.L_x_12448:
        /* <DEDUP_REMOVED lines=10> */
.L_x_12426:
[----:B------:R-:W0:Y:S01]  /*13290*/  @P0 LDC.64 R36, c[0x0][0x3a0] ;  /* 0x0000e800ff240b82 */ /* 0x000e220000000a00 */
[----:B------:R-:W-:Y:S01]  /*132a0*/  SEL R42, RZ, 0x10000, !P5 ;  /* 0x00010000ff2a7807 */ /* 0x000fe20006800000 */
[----:B------:R-:W-:Y:S01]  /*132b0*/  VIADD R197, R189, 0x180 ;  /* 0x00000180bdc57836 */ /* 0x000fe20000000000 */
[----:B------:R-:W-:Y:S01]  /*132c0*/  LOP3.LUT P5, RZ, R188, 0x2, RZ, 0xc0, !PT ;  /* 0x00000002bcff7812 */ /* 0x000fe200078ac0ff */
[----:B------:R-:W-:Y:S01]  /*132d0*/  IMAD.WIDE.U32 R44, R195, 0x20, R172 ;  /* 0x00000020c32c7825 */ /* 0x000fe200078e00ac */
[----:B------:R-:W-:Y:S02]  /*132e0*/  SEL R40, RZ, 0x1000000, !P2 ;  /* 0x01000000ff287807 */ /* 0x000fe40005000000 */
[----:B------:R-:W-:Y:S02]  /*132f0*/  SEL R39, RZ, 0x10000, !P1 ;  /* 0x00010000ff277807 */ /* 0x000fe40004800000 */
[----:B------:R-:W-:Y:S01]  /*13300*/  SEL R38, RZ, 0x100, !P5 ;  /* 0x00000100ff267807 */ /* 0x000fe20006800000 */
[----:B------:R1:W-:Y:S01]  /*13310*/  STG.E.128 desc[UR8][R44.64], R52 ;  /* 0x000000342c007986 */ /* 0x0003e2000c101d08 */
[----:B------:R-:W-:-:S02]  /*13320*/  SEL R43, RZ, 0x1000000, !P6 ;  /* 0x01000000ff2b7807 */ /* 0x000fc40007000000 */
[----:B------:R-:W-:Y:S01]  /*13330*/  SEL R41, RZ, 0x100, !P4 ;  /* 0x00000100ff297807 */ /* 0x000fe20006000000 */
[----:B------:R1:W-:Y:S01]  /*13340*/  STG.E.128 desc[UR8][R44.64+0x10], R48 ;  /* 0x000010302c007986 */ /* 0x0003e2000c101d08 */
[----:B------:R-:W-:Y:S02]  /*13350*/  LOP3.LUT P6, RZ, R188, 0x4, RZ, 0xc0, !PT ;  /* 0x00000004bcff7812 */ /* 0x000fe400078cc0ff */
[----:B------:R-:W-:Y:S02]  /*13360*/  LOP3.LUT R38, R38, R40, R39, 0xfe, !PT ;  /* 0x0000002826267212 */ /* 0x000fe400078efe27 */
[----:B------:R-:W-:Y:S01]  /*13370*/  LOP3.LUT R41, R41, R43, R42, 0xfe, !PT ;  /* 0x0000002b29297212 */ /* 0x000fe200078efe2a */
[----:B------:R-:W-:Y:S01]  /*13380*/  IMAD.WIDE.U32 R42, R195, 0x8, R174 ;  /* 0x00000008c32a7825 */ /* 0x000fe200078e00ae */
        /* <DEDUP_REMOVED lines=26> */
.L_x_12453:
        /* <DEDUP_REMOVED lines=12> */
.L_x_12454:
        /* <DEDUP_REMOVED lines=61> */
.L_x_12452:
        /* <DEDUP_REMOVED lines=25> */
.L_x_12456:
        /* <DEDUP_REMOVED lines=12> */
.L_x_12457:
[----:B------:R-:W-:Y:S01]  /*13c10*/  IMAD.WIDE.U32 R42, R4, -0x326172a9, RZ ;  /* 0xcd9e8d57042a7825 */ /* 0x000fe200078e00ff */
[----:B------:R-:W-:Y:S02]  /*13c20*/  LOP3.LUT R40, R179, R143, R161, 0x96, !PT ;  /* 0x0000008fb3287212 */ /* 0x000fe400078e96a1 */
[----:B------:R-:W-:Y:S01]  /*13c30*/  IADD3 R45, PT, PT, R161, -0x4498517b, RZ ;  /* 0xbb67ae85a12d7810 */ /* 0x000fe20007ffe0ff */
[----:B------:R-:W-:Y:S01]  /*13c40*/  VIADD R185, R160, 0x8ff34781 ;  /* 0x8ff34781a0b97836 */ /* 0x000fe20000000000 */
        /* <DEDUP_REMOVED lines=52> */
[----:B------:R-:W-:Y:S01]  /*13f90*/  MOV R41, R184 ;  /* 0x000000b800297202 */ /* 0x000fe20000000f00 */
[----:B------:R-:W-:Y:S02]  /*13fa0*/  IMAD.MOV.U32 R184, RZ, RZ, R40 ;  /* 0x000000ffffb87224 */ /* 0x000fe400078e0028 */
[----:B------:R-:W-:Y:S01]  /*13fb0*/  HFMA2 R40, -RZ, RZ, 0, 0 ;  /* 0x00000000ff287431 */ /* 0x000fe200000001ff */
[----:B------:R-:W-:Y:S01]  /*13fc0*/  LOP3.LUT R185, R185, R142, R47, 0x96, !PT ;  /* 0x0000008eb9b97212 */ /* 0x000fe200078e962f */
[----:B------:R-:W-:-:S07]  /*13fd0*/  IMAD.MOV.U32 R196, RZ, RZ, R46 ;  /* 0x000000ffffc47224 */ /* 0x000fce00078e002e */
.L_x_12455:
        /* <DEDUP_REMOVED lines=24> */
.L_x_12459:
        /* <DEDUP_REMOVED lines=12> */
.L_x_12460:
        /* <DEDUP_REMOVED lines=61> */
.L_x_12458:
[----:B------:R-:W-:Y:S01]  /*145f0*/  I2FP.F32.U32 R41, R36 ;  /* 0x0000002400297245 */ /* 0x000fe20000201000 */
[----:B------:R-:W-:Y:S01]  /*14600*/  IMAD.U32 R46, R85, 0x10000, RZ ;  /* 0x00010000552e7824 */ /* 0x000fe200078e00ff */
[----:B------:R-:W-:Y:S01]  /*14610*/  SHF.L.U32 R43, R37, 0x10, RZ ;  /* 0x00000010252b7819 */ /* 0x000fe200000006ff */
[----:B------:R-:W-:Y:S01]  /*14620*/  HFMA2 R40, -RZ, RZ, 0, 1.1920928955078125e-07 ;  /* 0x00000002ff287431 */ /* 0x000fe200000001ff */
[----:B------:R-:W-:Y:S01]  /*14630*/  ISETP.NE.AND P2, PT, R42, 0x1, PT ;  /* 0x000000012a00780c */ /* 0x000fe20003f45270 */
[----:B------:R-:W-:Y:S01]  /*14640*/  FFMA.FTZ R41, R41, R194, 1.1641532182693481445e-10 ;  /* 0x2f00000029297423 */ /* 0x000fe200000100c2 */
[----:B------:R-:W-:Y:S01]  /*14650*/  PRMT R47, R37, 0x7632, R47 ;  /* 0x00007632252f7816 */ /* 0x000fe2000000002f */
[----:B------:R-:W-:Y:S01]  /*14660*/  FMUL.FTZ R43, R43, R192 ;  /* 0x000000c02b2b7220 */ /* 0x000fe20000410000 */
[----:B------:R-:W-:Y:S02]  /*14670*/  IMAD.MOV.U32 R37, RZ, RZ, R196 ;  /* 0x000000ffff257224 */ /* 0x000fe400078e00c4 */
        /* <DEDUP_REMOVED lines=14> */
.L_x_12462:
        /* <DEDUP_REMOVED lines=12> */
.L_x_12463:
        /* <DEDUP_REMOVED lines=58> */
[----:B------:R-:W-:Y:S01]  /*14bc0*/  IMAD.MOV.U32 R196, RZ, RZ, R42 ;  /* 0x000000ffffc47224 */ /* 0x000fe200078e002a */
[----:B------:R-:W-:Y:S01]  /*14bd0*/  LOP3.LUT R185, R185, R142, R43, 0x96, !PT ;  /* 0x0000008eb9b97212 */ /* 0x000fe200078e962b */
[----:B------:R-:W-:-:S07]  /*14be0*/  IMAD.MOV.U32 R184, RZ, RZ, R36 ;  /* 0x000000ffffb87224 */ /* 0x000fce00078e0024 */
.L_x_12461:
[----:B------:R-:W-:Y:S01]  /*14bf0*/  I2FP.F32.U32 R37, R37 ;  /* 0x0000002500257245 */ /* 0x000fe20000201000 */
[----:B------:R-:W-:Y:S01]  /*14c00*/  IMAD.U32 R47, R47, 0x10000, RZ ;  /* 0x000100002f2f7824 */ /* 0x000fe200078e00ff */
[----:B------:R-:W-:-:S03]  /*14c10*/  ISETP.NE.AND P3, PT, R40, 0x1, PT ;  /* 0x000000012800780c */ /* 0x000fc60003f65270 */
[----:B------:R-:W-:Y:S01]  /*14c20*/  FFMA.FTZ R37, R37, R194, 1.1641532182693481445e-10 ;  /* 0x2f00000025257423 */ /* 0x000fe200000100c2 */
[----:B------:R-:W-:-:S04]  /*14c30*/  FMUL.FTZ R47, R47, R192 ;  /* 0x000000c02f2f7220 */ /* 0x000fc80000410000 */
[----:B------:R-:W-:Y:S01]  /*14c40*/  FMUL.FTZ R47, R47, UR5 ;  /* 0x000000052f2f7c20 */ /* 0x000fe20008410000 */
[----:B------:R-:W-:Y:S02]  /*14c50*/  FSETP.GTU.FTZ.AND P2, PT, R37, UR4, PT ;  /* 0x0000000425007c0b */ /* 0x000fe4000bf5c000 */
[----:B------:R-:W-:Y:S02]  /*14c60*/  SHF.L.U32 R37, R159, 0x10, RZ ;  /* 0x000000109f257819 */ /* 0x000fe400000006ff */
        /* <DEDUP_REMOVED lines=14> */
.L_x_12465:
        /* <DEDUP_REMOVED lines=12> */
.L_x_12466:
        /* <DEDUP_REMOVED lines=61> */
.L_x_12464:
        /* <DEDUP_REMOVED lines=23> */
.L_x_12468:
        /* <DEDUP_REMOVED lines=12> */
.L_x_12469:
        /* <DEDUP_REMOVED lines=53> */
[----:B------:R-:W-:Y:S02]  /*15760*/  LOP3.LUT R142, R41, R142, R43, 0x96, !PT ;  /* 0x0000008e298e7212 */ /* 0x000fe400078e962b */
[----:B------:R-:W-:Y:S01]  /*15770*/  LOP3.LUT R183, R183, R42, R37, 0x96, !PT ;  /* 0x0000002ab7b77212 */ /* 0x000fe200078e9625 */
[----:B------:R-:W-:Y:S01]  /*15780*/  HFMA2 R42, -RZ, RZ, 0, 0 ;  /* 0x00000000ff2a7431 */ /* 0x000fe200000001ff */
[----:B------:R-:W-:Y:S01]  /*15790*/  MOV R37, R184 ;  /* 0x000000b800257202 */ /* 0x000fe20000000f00 */
[----:B------:R-:W-:-:S04]  /*157a0*/  IMAD.WIDE.U32 R142, R142, -0x326172a9, RZ ;  /* 0xcd9e8d578e8e7825 */ /* 0x000fc800078e00ff */
[----:B------:R-:W-:Y:S01]  /*157b0*/  IMAD.MOV.U32 R196, RZ, RZ, R142 ;  /* 0x000000ffffc47224 */ /* 0x000fe200078e008e */
[----:B------:R-:W-:Y:S01]  /*157c0*/  LOP3.LUT R185, R185, R180, R143, 0x96, !PT ;  /* 0x000000b4b9b97212 */ /* 0x000fe200078e968f */
[----:B------:R-:W-:-:S07]  /*157d0*/  IMAD.MOV.U32 R184, RZ, RZ, R36 ;  /* 0x000000ffffb87224 */ /* 0x000fce00078e0024 */
.L_x_12467:
        /* <DEDUP_REMOVED lines=22> */
.L_x_12471:
        /* <DEDUP_REMOVED lines=12> */
.L_x_12472:
        /* <DEDUP_REMOVED lines=61> */
.L_x_12470:
        /* <DEDUP_REMOVED lines=8> */
[----:B------:R-:W-:-:S05]  /*15e50*/  FMUL.FTZ R43, R43, UR5 ;  /* 0x000000052b2b7c20 */ /* 0x000fca0008410000 */
[----:B------:R-:W-:Y:S02]  /*15e60*/  FSEL R37, R43, RZ, !P5 ;  /* 0x000000ff2b257208 */ /* 0x000fe40006800000 */
[----:B------:R-:W-:Y:S02]  /*15e70*/  PRMT R43, R39, 0x7632, R43 ;  /* 0x00007632272b7816 */ /* 0x000fe4000000002b */
[----:B------:R-:W-:Y:S01]  /*15e80*/  PLOP3.LUT P5, PT, P5, PT, PT, 0x8, 0x80 ;  /* 0x000000000080781c */ /* 0x000fe20002fae170 */
[----:B------:R-:W-:Y:S01]  /*15e90*/  FFMA.FTZ R42, R37, R42, R74 ;  /* 0x0000002a252a7223 */ /* 0x000fe2000001004a */
        /* <DEDUP_REMOVED lines=10> */
.L_x_12474:
        /* <DEDUP_REMOVED lines=14> */
.L_x_12475:
        /* <DEDUP_REMOVED lines=61> */
.L_x_12473:
[----:B------:R-:W-:Y:S01]  /*163f0*/  I2FP.F32.U32 R37, R37 ;  /* 0x0000002500257245 */ /* 0x000fe20000201000 */
[----:B------:R-:W-:-:S04]  /*16400*/  IMAD.U32 R43, R43, 0x10000, RZ ;  /* 0x000100002b2b7824 */ /* 0x000fc800078e00ff */
[----:B------:R-:W-:Y:S01]  /*16410*/  FFMA.FTZ R37, R37, R194, 1.1641532182693481445e-10 ;  /* 0x2f00000025257423 */ /* 0x000fe200000100c2 */
[----:B------:R-:W-:-:S04]  /*16420*/  FMUL.FTZ R43, R43, R192 ;  /* 0x000000c02b2b7220 */ /* 0x000fc80000410000 */
[----:B------:R-:W-:Y:S01]  /*16430*/  FMUL.FTZ R43, R43, UR5 ;  /* 0x000000052b2b7c20 */ /* 0x000fe20008410000 */
[----:B------:R-:W-:-:S04]  /*16440*/  FSETP.GTU.FTZ.AND P6, PT, R37, UR4, PT ;  /* 0x0000000425007c0b */ /* 0x000fc8000bfdc000 */
[----:B------:R-:W-:Y:S02]  /*16450*/  FSEL R36, R43, RZ, !P6 ;  /* 0x000000ff2b247208 */ /* 0x000fe40007000000 */
[----:B------:R-:W-:Y:S02]  /*16460*/  SHF.L.U32 R43, R157, 0x10, RZ ;  /* 0x000000109d2b7819 */ /* 0x000fe400000006ff */
[----:B------:R-:W-:-:S03]  /*16470*/  PLOP3.LUT P6, PT, P6, PT, PT, 0x8, 0x80 ;  /* 0x000000000080781c */ /* 0x000fc600037ce170 */
[----:B------:R-:W-:Y:S01]  /*16480*/  FFMA.FTZ R43, R36, R43, R75 ;  /* 0x0000002b242b7223 */ /* 0x000fe2000001004b */
[----:B------:R-:W-:Y:S09]  /*16490*/  BRA `(.L_x_12476) ;  /* 0x0000003000147947 */ /* 0x000ff20003800000 */
.L_x_12451:
        /* <DEDUP_REMOVED lines=15> */
.L_x_12478:
        /* <DEDUP_REMOVED lines=12> */
.L_x_12479:
        /* <DEDUP_REMOVED lines=61> */
.L_x_12477:
        /* <DEDUP_REMOVED lines=25> */
.L_x_12481:
        /* <DEDUP_REMOVED lines=12> */
.L_x_12482:
        /* <DEDUP_REMOVED lines=61> */
.L_x_12480:
[----:B------:R-:W-:Y:S01]  /*17040*/  I2FP.F32.U32 R41, R41 ;  /* 0x0000002900297245 */ /* 0x000fe20000201000 */
[----:B------:R-:W-:Y:S01]  /*17050*/  HFMA2 R42, -RZ, RZ, 0, 1.1920928955078125e-07 ;  /* 0x00000002ff2a7431 */ /* 0x000fe200000001ff */
        /* <DEDUP_REMOVED lines=22> */
.L_x_12484:
        /* <DEDUP_REMOVED lines=12> */
.L_x_12485:
        /* <DEDUP_REMOVED lines=8> */
[----:B------:R-:W-:-:S02]  /*17300*/  VIADD R43, R160, 0x9e3779b9 ;  /* 0x9e3779b9a02b7836 */ /* 0x000fc40000000000 */
        /* <DEDUP_REMOVED lines=52> */
.L_x_12483:
        /* <DEDUP_REMOVED lines=23> */
.L_x_12487:
        /* <DEDUP_REMOVED lines=12> */
.L_x_12488:
        /* <DEDUP_REMOVED lines=61> */
.L_x_12486:
[----:B------:R-:W-:Y:S01]  /*17c50*/  I2FP.F32.U32 R37, R37 ;  /* 0x0000002500257245 */ /* 0x000fe20000201000 */
[----:B------:R-:W-:Y:S01]  /*17c60*/  IMAD.U32 R36, R159, 0x10000, RZ ;  /* 0x000100009f247824 */ /* 0x000fe200078e00ff */
[----:B------:R-:W-:Y:S02]  /*17c70*/  SHF.L.U32 R47, R47, 0x10, RZ ;  /* 0x000000102f2f7819 */ /* 0x000fe400000006ff */
        /* <DEDUP_REMOVED lines=19> */
.L_x_12490:
        /* <DEDUP_REMOVED lines=12> */
.L_x_12491:
        /* <DEDUP_REMOVED lines=61> */
.L_x_12489:
        /* <DEDUP_REMOVED lines=23> */
.L_x_12493:
        /* <DEDUP_REMOVED lines=12> */
.L_x_12494:
        /* <DEDUP_REMOVED lines=61> */
.L_x_12492:
        /* <DEDUP_REMOVED lines=22> */
.L_x_12496:
        /* <DEDUP_REMOVED lines=12> */
.L_x_12497:
        /* <DEDUP_REMOVED lines=61> */
.L_x_12495:
        /* <DEDUP_REMOVED lines=23> */
.L_x_12499:
        /* <DEDUP_REMOVED lines=14> */
.L_x_12500:
        /* <DEDUP_REMOVED lines=61> */
.L_x_12498:
        /* <DEDUP_REMOVED lines=10> */
.L_x_12476:
[----:B------:R-:W0:Y:S01]  /*194f0*/  @P0 LDC.64 R36, c[0x0][0x3a0] ;  /* 0x0000e800ff240b82 */ /* 0x000e220000000a00 */
[----:B------:R-:W-:Y:S01]  /*19500*/  SEL R143, RZ, 0x10000, !P5 ;  /* 0x00010000ff8f7807 */ /* 0x000fe20006800000 */
[----:B------:R-:W-:Y:S01]  /*19510*/  IMAD.WIDE.U32 R186, R197, 0x20, R172 ;  /* 0x00000020c5ba7825 */ /* 0x000fe200078e00ac */
[----:B------:R-:W-:Y:S02]  /*19520*/  LOP3.LUT P5, RZ, R188, 0x2, RZ, 0xc0, !PT ;  /* 0x00000002bcff7812 */ /* 0x000fe400078ac0ff */
[----:B------:R-:W-:Y:S02]  /*19530*/  SEL R142, RZ, 0x1000000, !P2 ;  /* 0x01000000ff8e7807 */ /* 0x000fe40005000000 */
[----:B------:R-:W-:Y:S01]  /*19540*/  SEL R39, RZ, 0x10000, !P1 ;  /* 0x00010000ff277807 */ /* 0x000fe20004800000 */
[----:B------:R1:W-:Y:S01]  /*19550*/  STG.E.128 desc[UR8][R186.64], R44 ;  /* 0x0000002cba007986 */ /* 0x0003e2000c101d08 */
[----:B------:R-:W-:Y:S02]  /*19560*/  SEL R38, RZ, 0x100, !P5 ;  /* 0x00000100ff267807 */ /* 0x000fe40006800000 */
[----:B------:R-:W-:Y:S01]  /*19570*/  SEL R181, RZ, 0x1000000, !P6 ;  /* 0x01000000ffb57807 */ /* 0x000fe20007000000 */
[----:B------:R1:W-:Y:S01]  /*19580*/  STG.E.128 desc[UR8][R186.64+0x10], R40 ;  /* 0x00001028ba007986 */ /* 0x0003e2000c101d08 */
[----:B------:R-:W-:-:S02]  /*19590*/  SEL R180, RZ, 0x100, !P4 ;  /* 0x00000100ffb47807 */ /* 0x000fc40006000000 */
[----:B------:R-:W-:Y:S02]  /*195a0*/  LOP3.LUT P6, RZ, R188, 0x4, RZ, 0xc0, !PT ;  /* 0x00000004bcff7812 */ /* 0x000fe400078cc0ff */
[----:B------:R-:W-:Y:S02]  /*195b0*/  LOP3.LUT R38, R38, R142, R39, 0xfe, !PT ;  /* 0x0000008e26267212 */ /* 0x000fe400078efe27 */
[----:B------:R-:W-:Y:S02]  /*195c0*/  LOP3.LUT R180, R180, R181, R143, 0xfe, !PT ;  /* 0x000000b5b4b47212 */ /* 0x000fe400078efe8f */
[----:B------:R-:W-:Y:S02]  /*195d0*/  SEL R39, RZ, 0x1, !P3 ;  /* 0x00000001ff277807 */ /* 0x000fe40005800000 */
[----:B------:R-:W-:Y:S02]  /*195e0*/  IADD3 R199, PT, PT, R189, 0x200, RZ ;  /* 0x00000200bdc77810 */ /* 0x000fe40007ffe0ff */
[----:B------:R-:W-:-:S02]  /*195f0*/  SEL R143, RZ, 0x1, !P6 ;  /* 0x00000001ff8f7807 */ /* 0x000fc40007000000 */
[----:B------:R-:W-:Y:S01]  /*19600*/  LOP3.LUT R39, R180, R39, RZ, 0xfc, !PT ;  /* 0x00000027b4277212 */ /* 0x000fe200078efcff */
[----:B------:R-:W-:Y:S01]  /*19610*/  IMAD.WIDE.U32 R180, R197, 0x8, R174 ;  /* 0x00000008c5b47825 */ /* 0x000fe200078e00ae */
[----:B------:R-:W-:-:S03]  /*19620*/  LOP3.LUT R38, R38, R143, RZ, 0xfc, !PT ;  /* 0x0000008f26267212 */ /* 0x000fc600078efcff */
[C---:B------:R-:W-:Y:S02]  /*19630*/  IMAD.WIDE.U32 R140, R199.reuse, 0x10, R140 ;  /* 0x00000010c78c7825 */ /* 0x040fe400078e008c */
[----:B------:R1:W-:Y:S02]  /*19640*/  STG.E.64 desc[UR8][R180.64], R38 ;  /* 0x00000026b4007986 */ /* 0x0003e4000c101b08 */
[----:B0-----:R-:W-:Y:S02]  /*19650*/  @P0 IMAD.WIDE.U32 R36, R199, 0x20, R36 ;  /* 0x00000020c7240825 */ /* 0x001fe400078e0024 */
[----:B------:R-:W5:Y:S04]  /*19660*/  LDG.E.128 R140, desc[UR8][R140.64] ;  /* 0x000000088c8c7981 */ /* 0x000f68000c1e1d00 */
[----:B------:R1:W5:Y:S04]  /*19670*/  @P0 LDG.E.128 R76, desc[UR8][R36.64] ;  /* 0x00000008244c0981 */ /* 0x000368000c1e1d00 */
[----:B------:R1:W5:Y:S01]  /*19680*/  @P0 LDG.E.128 R72, desc[UR8][R36.64+0x10] ;  /* 0x0000100824480981 */ /* 0x000362000c1e1d00 */
        /* <DEDUP_REMOVED lines=16> */
.L_x_12503:
        /* <DEDUP_REMOVED lines=12> */
.L_x_12504:
        /* <DEDUP_REMOVED lines=61> */
.L_x_12502:
        /* <DEDUP_REMOVED lines=25> */
.L_x_12506:
        /* <DEDUP_REMOVED lines=12> */
.L_x_12507:
        /* <DEDUP_REMOVED lines=53> */
[----:B------:R-:W-:Y:S01]  /*1a1c0*/  VIADD R37, R161, 0x96a522ad ;  /* 0x96a522ada1257836 */ /* 0x000fe20000000000 */
[----:B------:R-:W-:Y:S01]  /*1a1d0*/  MOV R196, R182 ;  /* 0x000000b600c47202 */ /* 0x000fe20000000f00 */
[----:B------:R-:W-:Y:S01]  /*1a1e0*/  IMAD.WIDE.U32 R38, R38, -0x2daee0ad, RZ ;  /* 0xd2511f5326267825 */ /* 0x000fe200078e00ff */
[----:B------:R-:W-:-:S04]  /*1a1f0*/  LOP3.LUT R185, R185, R184, R183, 0x96, !PT ;  /* 0x000000b8b9b97212 */ /* 0x000fc800078e96b7 */
[----:B------:R-:W-:Y:S01]  /*1a200*/  LOP3.LUT R183, R37, R180, R39, 0x96, !PT ;  /* 0x000000b425b77212 */ /* 0x000fe200078e9627 */
[----:B------:R-:W-:Y:S01]  /*1a210*/  IMAD.MOV.U32 R37, RZ, RZ, R190 ;  /* 0x000000ffff257224 */ /* 0x000fe200078e00be */
[----:B------:R-:W-:Y:S01]  /*1a220*/  MOV R190, R38 ;  /* 0x0000002600be7202 */ /* 0x000fe20000000f00 */
[----:B------:R-:W-:-:S07]  /*1a230*/  IMAD.MOV.U32 R180, RZ, RZ, RZ ;  /* 0x000000ffffb47224 */ /* 0x000fce00078e00ff */
.L_x_12505:
[----:B------:R-:W-:Y:S02]  /*1a240*/  I2FP.F32.U32 R37, R37 ;  /* 0x0000002500257245 */ /* 0x000fe40000201000 */
[----:B------:R-:W-:Y:S01]  /*1a250*/  SHF.L.U32 R39, R140, 0x10, RZ ;  /* 0x000000108c277819 */ /* 0x000fe200000006ff */
[----:B------:R-:W-:Y:S01]  /*1a260*/  HFMA2 R140, -RZ, RZ, 0, 1.1920928955078125e-07 ;  /* 0x00000002ff8c7431 */ /* 0x000fe200000001ff */
[----:B------:R-:W-:Y:S01]  /*1a270*/  ISETP.NE.AND P1, PT, R180, 0x1, PT ;  /* 0x00000001b400780c */ /* 0x000fe20003f25270 */
[----:B------:R-:W-:Y:S02]  /*1a280*/  FFMA.FTZ R37, R37, R194, 1.1641532182693481445e-10 ;  /* 0x2f00000025257423 */ /* 0x000fe400000100c2 */
[----:B------:R-:W-:-:S03]  /*1a290*/  FMUL.FTZ R39, R39, R192 ;  /* 0x000000c027277220 */ /* 0x000fc60000410000 */
[----:B------:R-:W-:Y:S01]  /*1a2a0*/  FSETP.GTU.FTZ.AND P0, PT, R37, UR4, PT ;  /* 0x0000000425007c0b */ /* 0x000fe2000bf1c000 */
[----:B------:R-:W-:Y:S01]  /*1a2b0*/  FMUL.FTZ R39, R39, UR5 ;  /* 0x0000000527277c20 */ /* 0x000fe20008410000 */
[----:B------:R-:W-:-:S04]  /*1a2c0*/  IMAD.U32 R37, R156, 0x10000, RZ ;  /* 0x000100009c257824 */ /* 0x000fc800078e00ff */
        /* <DEDUP_REMOVED lines=13> */
.L_x_12509:
        /* <DEDUP_REMOVED lines=12> */
.L_x_12510:
        /* <DEDUP_REMOVED lines=61> */
.L_x_12508:
        /* <DEDUP_REMOVED lines=23> */
.L_x_12512:
        /* <DEDUP_REMOVED lines=12> */
.L_x_12513:
        /* <DEDUP_REMOVED lines=61> */
.L_x_12511:
[----:B------:R-:W-:Y:S01]  /*1ae30*/  I2FP.F32.U32 R141, R141 ;  /* 0x0000008d008d7245 */ /* 0x000fe20000201000 */
[----:B------:R-:W-:Y:S01]  /*1ae40*/  HFMA2 R182, -RZ, RZ, 0, 1.1920928955078125e-07 ;  /* 0x00000002ffb67431 */ /* 0x000fe200000001ff */
[----:B------:R-:W-:Y:S02]  /*1ae50*/  SHF.L.U32 R39, R39, 0x10, RZ ;  /* 0x0000001027277819 */ /* 0x000fe400000006ff */
[----:B------:R-:W-:Y:S01]  /*1ae60*/  ISETP.NE.AND P3, PT, R180, 0x1, PT ;  /* 0x00000001b400780c */ /* 0x000fe20003f65270 */
[----:B------:R-:W-:Y:S02]  /*1ae70*/  FFMA.FTZ R141, R141, R194, 1.1641532182693481445e-10 ;  /* 0x2f0000008d8d7423 */ /* 0x000fe400000100c2 */
        /* <DEDUP_REMOVED lines=17> */
.L_x_12515:
        /* <DEDUP_REMOVED lines=12> */
.L_x_12516:
        /* <DEDUP_REMOVED lines=61> */
.L_x_12514:
        /* <DEDUP_REMOVED lines=23> */
.L_x_12518:
        /* <DEDUP_REMOVED lines=12> */
.L_x_12519:
        /* <DEDUP_REMOVED lines=58> */
[----:B------:R-:W-:Y:S01]  /*1b9f0*/  MOV R190, R180 ;  /* 0x000000b400be7202 */ /* 0x000fe20000000f00 */
[----:B------:R-:W-:Y:S01]  /*1ba00*/  IMAD.MOV.U32 R180, RZ, RZ, RZ ;  /* 0x000000ffffb47224 */ /* 0x000fe200078e00ff */
[----:B------:R-:W-:-:S07]  /*1ba10*/  LOP3.LUT R183, R183, R182, R181, 0x96, !PT ;  /* 0x000000b6b7b77212 */ /* 0x000fce00078e96b5 */
.L_x_12517:
        /* <DEDUP_REMOVED lines=22> */
.L_x_12521:
        /* <DEDUP_REMOVED lines=12> */
.L_x_12522:
        /* <DEDUP_REMOVED lines=61> */
.L_x_12520:
        /* <DEDUP_REMOVED lines=23> */
.L_x_12524:
        /* <DEDUP_REMOVED lines=14> */
.L_x_12525:
        /* <DEDUP_REMOVED lines=61> */
.L_x_12523:
[----:B------:R-:W-:Y:S02]  /*1c630*/  I2FP.F32.U32 R181, R181 ;  /* 0x000000b500b57245 */ /* 0x000fe40000201000 */
[----:B------:R-:W-:-:S03]  /*1c640*/  SHF.L.U32 R143, R143, 0x10, RZ ;  /* 0x000000108f8f7819 */ /* 0x000fc600000006ff */
[----:B------:R-:W-:Y:S02]  /*1c650*/  FFMA.FTZ R181, R181, R194, 1.1641532182693481445e-10 ;  /* 0x2f000000b5b57423 */ /* 0x000fe400000100c2 */
[----:B------:R-:W-:-:S03]  /*1c660*/  FMUL.FTZ R143, R143, R192 ;  /* 0x000000c08f8f7220 */ /* 0x000fc60000410000 */
[----:B------:R-:W-:Y:S01]  /*1c670*/  FSETP.GTU.FTZ.AND P6, PT, R181, UR4, PT ;  /* 0x00000004b5007c0b */ /* 0x000fe2000bfdc000 */
[----:B------:R-:W-:-:S05]  /*1c680*/  FMUL.FTZ R143, R143, UR5 ;  /* 0x000000058f8f7c20 */ /* 0x000fca0008410000 */
[----:B------:R-:W-:Y:S01]  /*1c690*/  FSEL R180, R143, RZ, !P6 ;  /* 0x000000ff8fb47208 */ /* 0x000fe20007000000 */
[----:B------:R-:W-:Y:S01]  /*1c6a0*/  IMAD.U32 R143, R153, 0x10000, RZ ;  /* 0x00010000998f7824 */ /* 0x000fe200078e00ff */
[----:B------:R-:W-:-:S03]  /*1c6b0*/  PLOP3.LUT P6, PT, P6, PT, PT, 0x8, 0x80 ;  /* 0x000000000080781c */ /* 0x000fc600037ce170 */
[----:B------:R-:W-:Y:S01]  /*1c6c0*/  FFMA.FTZ R143, R180, R143, R75 ;  /* 0x0000008fb48f7223 */ /* 0x000fe2000001004b */
[----:B------:R-:W-:Y:S09]  /*1c6d0*/  BRA `(.L_x_12526) ;  /* 0x00000030000c7947 */ /* 0x000ff20003800000 */
.L_x_12501:
        /* <DEDUP_REMOVED lines=15> */
.L_x_12528:
        /* <DEDUP_REMOVED lines=12> */
.L_x_12529:
        /* <DEDUP_REMOVED lines=61> */
.L_x_12527:
[----:B------:R-:W-:Y:S02]  /*1cc60*/  I2FP.F32.U32 R37, R36 ;  /* 0x0000002400257245 */ /* 0x000fe40000201000 */
        /* <DEDUP_REMOVED lines=9> */
[----:B------:R-:W-:-:S03]  /*1cd00*/  MOV R180, 0x2 ;  /* 0x0000000200b47802 */ /* 0x000fc60000000f00 */
        /* <DEDUP_REMOVED lines=14> */
.L_x_12531:
        /* <DEDUP_REMOVED lines=12> */
.L_x_12532:
        /* <DEDUP_REMOVED lines=61> */
.L_x_12530:
        /* <DEDUP_REMOVED lines=22> */
.L_x_12534:
        /* <DEDUP_REMOVED lines=12> */
.L_x_12535:
        /* <DEDUP_REMOVED lines=61> */
.L_x_12533:
        /* <DEDUP_REMOVED lines=23> */
.L_x_12537:
        /* <DEDUP_REMOVED lines=12> */
.L_x_12538:
        /* <DEDUP_REMOVED lines=61> */
.L_x_12536:
        /* <DEDUP_REMOVED lines=22> */
.L_x_12540:
        /* <DEDUP_REMOVED lines=12> */
.L_x_12541:
        /* <DEDUP_REMOVED lines=61> */
.L_x_12539:
        /* <DEDUP_REMOVED lines=23> */
.L_x_12543:
        /* <DEDUP_REMOVED lines=12> */
.L_x_12544:
        /* <DEDUP_REMOVED lines=58> */
[----:B------:R-:W-:Y:S01]  /*1ea30*/  HFMA2 R184, -RZ, RZ, 0, 0 ;  /* 0x00000000ffb87431 */ /* 0x000fe200000001ff */
[----:B------:R-:W-:Y:S01]  /*1ea40*/  MOV R141, R190 ;  /* 0x000000be008d7202 */ /* 0x000fe20000000f00 */
[----:B------:R-:W-:-:S07]  /*1ea50*/  IMAD.MOV.U32 R190, RZ, RZ, R182 ;  /* 0x000000ffffbe7224 */ /* 0x000fce00078e00b6 */
.L_x_12542:
        /* <DEDUP_REMOVED lines=22> */
.L_x_12546:
        /* <DEDUP_REMOVED lines=12> */
.L_x_12547:
        /* <DEDUP_REMOVED lines=59> */
[----:B------:R-:W-:Y:S01]  /*1f030*/  IMAD.MOV.U32 R186, RZ, RZ, RZ ;  /* 0x000000ffffba7224 */ /* 0x000fe200078e00ff */
[----:B------:R-:W-:-:S07]  /*1f040*/  MOV R190, R182 ;  /* 0x000000b600be7202 */ /* 0x000fce0000000f00 */
.L_x_12545:
        /* <DEDUP_REMOVED lines=23> */
.L_x_12549:
        /* <DEDUP_REMOVED lines=14> */
.L_x_12550:
        /* <DEDUP_REMOVED lines=61> */
.L_x_12548:
        /* <DEDUP_REMOVED lines=10> */
.L_x_12526:
        /* <DEDUP_REMOVED lines=14> */
[----:B------:R-:W-:Y:S01]  /*1f7f0*/  STG.E.128 desc[UR8][R172.64+0x10], R140 ;  /* 0x0000108cac007986 */ /* 0x000fe2000c101d08 */
[----:B------:R-:W-:Y:S01]  /*1f800*/  SEL R184, RZ, 0x1, !P6 ;  /* 0x00000001ffb87807 */ /* 0x000fe20007000000 */
        /* <DEDUP_REMOVED lines=135> */
[----:B------:R-:W-:-:S04]  /*20080*/  SEL R186, RZ, 0x1, !P3 ;  /* 0x00000001ffba7807 */ /* 0x000fc80005800000 */
[----:B------:R-:W0:Y:S01]  /*20090*/  SHFL.BFLY PT, R192, R201, 0x4, 0x1f ;  /* 0x0c801f00c9c07f89 */ /* 0x000e2200000e0000 */
[----:B------:R-:W-:Y:S02]  /*200a0*/  LOP3.LUT R187, R187, R186, RZ, 0xfc, !PT ;  /* 0x000000babbbb7212 */ /* 0x000fe400078efcff */
[----:B------:R-:W-:-:S05]  /*200b0*/  LOP3.LUT R186, R181, R184, RZ, 0xfc, !PT ;  /* 0x000000b8b5ba7212 */ /* 0x000fca00078efcff */
        /* <DEDUP_REMOVED lines=14> */
.L_x_12552:
[----:B------:R-:W-:Y:S05]  /*201a0*/  BSYNC.RECONVERGENT B0 ;  /* 0x0000000000007941 */ /* 0x000fea0003800200 */
.L_x_12551:
        /* <DEDUP_REMOVED lines=15> */
.L_x_12554:
[----:B------:R-:W-:Y:S05]  /*202a0*/  BSYNC.RECONVERGENT B0 ;  /* 0x0000000000007941 */ /* 0x000fea0003800200 */
.L_x_12553:
[----:B------:R-:W1:Y:S01]  /*202b0*/  SHFL.DOWN PT, R175, R174, 0x2, 0x1f ;  /* 0x08401f00aeaf7f89 */ /* 0x000e6200000e0000 */
[----:B------:R-:W-:Y:S01]  /*202c0*/  ISETP.NE.AND P1, PT, RZ, UR13, PT ;  /* 0x0000000dff007c0c */ /* 0x000fe2000bf25270 */
[----:B------:R-:W-:Y:S01]  /*202d0*/  IMAD.U32 R230, R117, 0x10000, RZ ;  /* 0x0001000075e67824 */ /* 0x000fe200078e00ff */
[----:B------:R-:W-:Y:S01]  /*202e0*/  ISETP.NE.AND P0, PT, R191, RZ, PT ;  /* 0x000000ffbf00720c */ /* 0x000fe20003f05270 */
[----:B0-----:R-:W0:Y:S01]  /*202f0*/  SHFL.DOWN PT, R181, R172, 0x2, 0x1f ;  /* 0x08401f00acb57f89 */ /* 0x001e2200000e0000 */
[----:B------:R-:W-:Y:S01]  /*20300*/  SHF.L.U32 R228, R137, 0x10, RZ ;  /* 0x0000001089e47819 */ /* 0x000fe200000006ff */
[----:B------:R-:W-:Y:S01]  /*20310*/  IMAD.U32 R205, R9, 0x10000, RZ ;  /* 0x0001000009cd7824 */ /* 0x000fe200078e00ff */
[----:B------:R-:W-:Y:S01]  /*20320*/  SHF.L.U32 R209, R6, 0x10, RZ ;  /* 0x0000001006d17819 */ /* 0x000fe200000006ff */
[----:B------:R-:W-:Y:S01]  /*20330*/  IMAD.U32 R207, R103, 0x10000, RZ ;  /* 0x0001000067cf7824 */ /* 0x000fe200078e00ff */
[----:B------:R-:W-:Y:S01]  /*20340*/  UPLOP3.LUT UP0, UPT, UPT, UPT, UP0, 0x40, 0x4 ;  /* 0x000000000004789c */ /* 0x000fe20003f0e800 */
[----:B------:R-:W-:Y:S01]  /*20350*/  IMAD.U32 R211, R5, 0x10000, RZ ;  /* 0x0001000005d37824 */ /* 0x000fe200078e00ff */
[----:B-1----:R-:W-:-:S02]  /*20360*/  IADD3 R180, PT, PT, R175, R174, RZ ;  /* 0x000000aeafb47210 */ /* 0x002fc40007ffe0ff */
[----:B------:R-:W-:Y:S02]  /*20370*/  I2FP.F32.S32 R187, R175 ;  /* 0x000000af00bb7245 */ /* 0x000fe40000201400 */
[----:B------:R-:W-:Y:S01]  /*20380*/  I2FP.F32.S32 R184, R180 ;  /* 0x000000b400b87245 */ /* 0x000fe20000201400 */
[----:B------:R-:W1:Y:S01]  /*20390*/  SHFL.DOWN PT, R203, R180, 0x1, 0x1f ;  /* 0x08201f00b4cb7f89 */ /* 0x000e6200000e0000 */
[----:B------:R-:W-:Y:S01]  /*203a0*/  I2FP.F32.U32 R175, R174 ;  /* 0x000000ae00af7245 */ /* 0x000fe20000201000 */
[----:B0-----:R-:W-:Y:S01]  /*203b0*/  FMUL.FTZ R192, R181, R187 ;  /* 0x000000bbb5c07220 */ /* 0x001fe20000410000 */
[----:B------:R-:W0:Y:S01]  /*203c0*/  MUFU.RCP R186, R184 ;  /* 0x000000b800ba7308 */ /* 0x000e220000001000 */
[----:B------:R-:W2:Y:S02]  /*203d0*/  SHFL.DOWN PT, R174, R173, 0x2, 0x1f ;  /* 0x08401f00adae7f89 */ /* 0x000ea400000e0000 */
[----:B------:R-:W-:Y:S01]  /*203e0*/  FFMA.FTZ R201, R175, R172, R192 ;  /* 0x000000acafc97223 */ /* 0x000fe200000100c0 */
[----:B------:R-:W-:-:S04]  /*203f0*/  FADD.FTZ R172, -R181, R172 ;  /* 0x000000acb5ac7221 */ /* 0x000fc80000010100 */
[----:B------:R-:W-:-:S04]  /*20400*/  FMUL.FTZ R172, R172, R172 ;  /* 0x000000acacac7220 */ /* 0x000fc80000410000 */
[----:B------:R-:W-:-:S04]  /*20410*/  FMUL.FTZ R172, R172, R175 ;  /* 0x000000afacac7220 */ /* 0x000fc80000410000 */
[----:B------:R-:W-:Y:S01]  /*20420*/  FMUL.FTZ R172, R172, R187 ;  /* 0x000000bbacac7220 */ /* 0x000fe20000410000 */
[----:B0-----:R-:W-:Y:S01]  /*20430*/  FMUL.FTZ R201, R186, R201 ;  /* 0x000000c9bac97220 */ /* 0x001fe20000410000 */
[----:B-1----:R-:W-:Y:S01]  /*20440*/  IMAD.IADD R194, R180, 0x1, R203 ;  /* 0x00000001b4c27824 */ /* 0x002fe200078e02cb */
[----:B------:R-:W-:-:S03]  /*20450*/  I2FP.F32.S32 R203, R203 ;  /* 0x000000cb00cb7245 */ /* 0x000fc60000201400 */
[----:B------:R-:W0:Y:S01]  /*20460*/  SHFL.DOWN PT, R192, R201, 0x1, 0x1f ;  /* 0x08201f00c9c07f89 */ /* 0x000e2200000e0000 */
[----:B--2---:R-:W-:Y:S01]  /*20470*/  FADD.FTZ R175, R174, R173 ;  /* 0x000000adaeaf7221 */ /* 0x004fe20000010000 */
[----:B------:R-:W-:-:S03]  /*20480*/  I2FP.F32.S32 R194, R194 ;  /* 0x000000c200c27245 */ /* 0x000fc60000201400 */
[----:B------:R-:W-:-:S03]  /*20490*/  FFMA.FTZ R172, R186, R172, R175 ;  /* 0x000000acbaac7223 */ /* 0x000fc600000100af */
[----:B------:R-:W1:Y:S02]  /*204a0*/  MUFU.RCP R194, R194 ;  /* 0x000000c200c27308 */ /* 0x000e640000001000 */
[----:B------:R-:W2:Y:S01]  /*204b0*/  SHFL.DOWN PT, R175, R172, 0x1, 0x1f ;  /* 0x08201f00acaf7f89 */ /* 0x000ea200000e0000 */
[----:B0-----:R-:W-:Y:S01]  /*204c0*/  FMUL.FTZ R181, R192, R203 ;  /* 0x000000cbc0b57220 */ /* 0x001fe20000410000 */
[----:B------:R-:W-:-:S03]  /*204d0*/  FADD.FTZ R192, R201, -R192 ;  /* 0x800000c0c9c07221 */ /* 0x000fc60000010000 */
[----:B------:R-:W-:-:S04]  /*204e0*/  FFMA.FTZ R181, R184, R201, R181 ;  /* 0x000000c9b8b57223 */ /* 0x000fc800000100b5 */
[----:B-1----:R-:W-:Y:S01]  /*204f0*/  FMUL.FTZ R173, R194, R181 ;  /* 0x000000b5c2ad7220 */ /* 0x002fe20000410000 */
[----:B------:R-:W-:Y:S01]  /*20500*/  FMUL.FTZ R181, R192, R192 ;  /* 0x000000c0c0b57220 */ /* 0x000fe20000410000 */
[----:B--2---:R-:W-:-:S03]  /*20510*/  FADD.FTZ R175, R172, R175 ;  /* 0x000000afacaf7221 */ /* 0x004fc60000010000 */
[----:B------:R-:W-:Y:S01]  /*20520*/  FMUL.FTZ R181, R184, R181 ;  /* 0x000000b5b8b57220 */ /* 0x000fe20000410000 */
[----:B------:R-:W0:Y:S03]  /*20530*/  SHFL.IDX PT, R173, R173, RZ, 0x1f ;  /* 0x00001fffadad7589 */ /* 0x000e2600000e0000 */
[----:B------:R-:W-:Y:S01]  /*20540*/  FMUL.FTZ R181, R181, R203 ;  /* 0x000000cbb5b57220 */ /* 0x000fe20000410000 */
[----:B------:R-:W-:-:S03]  /*20550*/  SHF.L.U32 R203, R10, 0x10, RZ ;  /* 0x000000100acb7819 */ /* 0x000fc600000006ff */
[----:B------:R-:W-:Y:S02]  /*20560*/  FFMA.FTZ R175, R194, R181, R175 ;  /* 0x000000b5c2af7223 */ /* 0x000fe400000100af */
[----:B------:R-:W1:Y:S03]  /*20570*/  LDC R181, c[0x0][0x448] ;  /* 0x00011200ffb57b82 */ /* 0x000e660000000800 */
[----:B------:R2:W1:Y:S02]  /*20580*/  SHFL.IDX PT, R198, R175, RZ, 0x1f ;  /* 0x00001fffafc67589 */ /* 0x00046400000e0000 */
[----:B--2---:R-:W-:Y:S02]  /*20590*/  SHF.L.U32 R175, R20, 0x10, RZ ;  /* 0x0000001014af7819 */ /* 0x004fe400000006ff */
[----:B0-----:R-:W-:-:S05]  /*205a0*/  FSEL R220, R173, RZ, !P1 ;  /* 0x000000ffaddc7208 */ /* 0x001fca0004800000 */
[C---:B------:R-:W-:Y:S01]  /*205b0*/  FADD.FTZ R174, -R220.reuse, R58 ;  /* 0x0000003adcae7221 */ /* 0x040fe20000010100 */
[C---:B------:R-:W-:Y:S01]  /*205c0*/  FADD.FTZ R58, -R220.reuse, R53 ;  /* 0x00000035dc3a7221 */ /* 0x040fe20000010100 */
[----:B------:R-:W-:Y:S01]  /*205d0*/  FMUL.FTZ R53, R173, R173 ;  /* 0x000000adad357220 */ /* 0x000fe20000410000 */
[C---:B------:R-:W-:Y:S01]  /*205e0*/  FADD.FTZ R226, -R220.reuse, R70 ;  /* 0x00000046dce27221 */ /* 0x040fe20000010100 */
[C---:B------:R-:W-:Y:S01]  /*205f0*/  FADD.FTZ R70, -R220.reuse, R54 ;  /* 0x00000036dc467221 */ /* 0x040fe20000010100 */
[C---:B------:R-:W-:Y:S01]  /*20600*/  FADD.FTZ R54, -R220.reuse, R49 ;  /* 0x00000031dc367221 */ /* 0x040fe20000010100 */
[----:B------:R-:W-:Y:S01]  /*20610*/  FADD.FTZ R222, -R220, R68 ;  /* 0x00000044dcde7221 */ /* 0x000fe20000010100 */
[----:B-1----:R-:W-:Y:S01]  /*20620*/  FFMA.FTZ R49, R198, UR14, R181 ;  /* 0x0000000ec6317c23 */ /* 0x002fe200080100b5 */
[----:B------:R-:W-:Y:S01]  /*20630*/  FSEL R198, R53, RZ, P1 ;  /* 0x000000ff35c67208 */ /* 0x000fe20000800000 */
[C---:B------:R-:W-:Y:S01]  /*20640*/  FADD.FTZ R68, -R220.reuse, R50 ;  /* 0x00000032dc447221 */ /* 0x040fe20000010100 */
[C---:B------:R-:W-:Y:S01]  /*20650*/  FADD.FTZ R50, -R220.reuse, R45 ;  /* 0x0000002ddc327221 */ /* 0x040fe20000010100 */
[C---:B------:R-:W-:Y:S01]  /*20660*/  FADD.FTZ R204, -R220.reuse, R66 ;  /* 0x00000042dccc7221 */ /* 0x040fe20000010100 */
[C---:B------:R-:W-:Y:S01]  /*20670*/  FADD.FTZ R172, -R220.reuse, R62 ;  /* 0x0000003edcac7221 */ /* 0x040fe20000010100 */
[----:B------:R-:W-:Y:S01]  /*20680*/  FADD.FTZ R45, R49, R198 ;  /* 0x000000c6312d7221 */ /* 0x000fe20000010000 */
[C---:B------:R-:W-:Y:S01]  /*20690*/  FADD.FTZ R62, -R220.reuse, R56 ;  /* 0x00000038dc3e7221 */ /* 0x040fe20000010100 */
[C---:B------:R-:W-:Y:S01]  /*206a0*/  FADD.FTZ R66, -R220.reuse, R57 ;  /* 0x00000039dc427221 */ /* 0x040fe20000010100 */
[C---:B------:R-:W-:Y:S01]  /*206b0*/  FADD.FTZ R224, -R220.reuse, R69 ;  /* 0x00000045dce07221 */ /* 0x040fe20000010100 */
[----:B------:R-:W0:Y:S01]  /*206c0*/  @!P0 LDC.64 R56, c[0x0][0x3c0] ;  /* 0x0000f000ff388b82 */ /* 0x000e220000000a00 */
[C---:B------:R-:W-:Y:S01]  /*206d0*/  FADD.FTZ R214, -R220.reuse, R42 ;  /* 0x0000002adcd67221 */ /* 0x040fe20000010100 */
[----:B------:R-:W1:Y:S01]  /*206e0*/  MUFU.RSQ R45, R45 ;  /* 0x0000002d002d7308 */ /* 0x000e620000001400 */
[C---:B------:R-:W-:Y:S01]  /*206f0*/  FADD.FTZ R216, -R220.reuse, R43 ;  /* 0x0000002bdcd87221 */ /* 0x040fe20000010100 */
[C---:B------:R-:W-:Y:S01]  /*20700*/  FADD.FTZ R42, -R220.reuse, R37 ;  /* 0x00000025dc2a7221 */ /* 0x040fe20000010100 */
[----:B------:R-:W-:Y:S01]  /*20710*/  FADD.FTZ R212, -R220, R39 ;  /* 0x00000027dcd47221 */ /* 0x000fe20000010100 */
[----:B------:R-:W-:Y:S01]  /*20720*/  SHF.L.U32 R37, R152, 0x10, RZ ;  /* 0x0000001098257819 */ /* 0x000fe200000006ff */
[----:B------:R-:W-:Y:S01]  /*20730*/  FADD.FTZ R232, -R220, R71 ;  /* 0x00000047dce87221 */ /* 0x000fe20000010100 */
[----:B------:R-:W-:-:S02]  /*20740*/  IMAD.U32 R39, R151, 0x10000, RZ ;  /* 0x0001000097277824 */ /* 0x000fc400078e00ff */
[C---:B------:R-:W-:Y:S01]  /*20750*/  FADD.FTZ R194, -R220.reuse, R65 ;  /* 0x00000041dcc27221 */ /* 0x040fe20000010100 */
[C---:B------:R-:W-:Y:S01]  /*20760*/  FADD.FTZ R208, -R220.reuse, R41 ;  /* 0x00000029dcd07221 */ /* 0x040fe20000010100 */
[----:B------:R-:W-:Y:S01]  /*20770*/  FADD.FTZ R198, -R220, R40 ;  /* 0x00000028dcc67221 */ /* 0x000fe20000010100 */
[----:B------:R-:W-:Y:S01]  /*20780*/  SHF.L.U32 R41, R150, 0x10, RZ ;  /* 0x0000001096297819 */ /* 0x000fe200000006ff */
[C---:B------:R-:W-:Y:S01]  /*20790*/  FADD.FTZ R40, -R220.reuse, R36 ;  /* 0x00000024dc287221 */ /* 0x040fe20000010100 */
[----:B------:R-:W-:Y:S02]  /*207a0*/  IMAD.U32 R49, R149, 0x10000, RZ ;  /* 0x0001000095317824 */ /* 0x000fe400078e00ff */
[C---:B------:R-:W-:Y:S01]  /*207b0*/  FADD.FTZ R200, -R220.reuse, R64 ;  /* 0x00000040dcc87221 */ /* 0x040fe20000010100 */
[----:B------:R-:W-:Y:S01]  /*207c0*/  FADD.FTZ R210, -R220, R38 ;  /* 0x00000026dcd27221 */ /* 0x000fe20000010100 */
[----:B------:R-:W-:Y:S01]  /*207d0*/  SHF.L.U32 R36, R136, 0x10, RZ ;  /* 0x0000001088247819 */ /* 0x000fe200000006ff */
[----:B------:R-:W-:Y:S01]  /*207e0*/  FADD.FTZ R202, -R220, R67 ;  /* 0x00000043dcca7221 */ /* 0x000fe20000010100 */
[----:B------:R-:W-:-:S02]  /*207f0*/  IMAD.U32 R38, R116, 0x10000, RZ ;  /* 0x0001000074267824 */ /* 0x000fc400078e00ff */
[C---:B-1----:R-:W-:Y:S01]  /*20800*/  FMUL.FTZ R43, R45.reuse, R222 ;  /* 0x000000de2d2b7220 */ /* 0x042fe20000410000 */
[C---:B------:R-:W-:Y:S01]  /*20810*/  FMUL.FTZ R222, R45.reuse, R224 ;  /* 0x000000e02dde7220 */ /* 0x040fe20000410000 */
[C---:B------:R-:W-:Y:S01]  /*20820*/  FMUL.FTZ R224, R45.reuse, R232 ;  /* 0x000000e82de07220 */ /* 0x040fe20000410000 */
[----:B------:R-:W-:Y:S01]  /*20830*/  FMUL.FTZ R194, R45, R194 ;  /* 0x000000c22dc27220 */ /* 0x000fe20000410000 */
[----:B------:R-:W-:Y:S01]  /*20840*/  FADD.FTZ R64, -R220, R61 ;  /* 0x0000003ddc407221 */ /* 0x000fe20000010100 */
[----:B------:R-:W-:Y:S01]  /*20850*/  FFMA.FTZ R222, R222, R37, R39 ;  /* 0x00000025dede7223 */ /* 0x000fe20000010027 */
[----:B------:R-:W-:Y:S01]  /*20860*/  SHF.L.U32 R37, R148, 0x10, RZ ;  /* 0x0000001094257819 */ /* 0x000fe200000006ff */
[----:B------:R-:W-:Y:S02]  /*20870*/  IMAD.U32 R39, R147, 0x10000, RZ ;  /* 0x0001000093277824 */ /* 0x000fe400078e00ff */
[----:B------:R-:W-:Y:S01]  /*20880*/  FFMA.FTZ R224, R224, R41, R49 ;  /* 0x00000029e0e07223 */ /* 0x000fe20000010031 */
[----:B------:R-:W-:Y:S01]  /*20890*/  SHF.L.U32 R41, R146, 0x10, RZ ;  /* 0x0000001092297819 */ /* 0x000fe200000006ff */
[----:B------:R-:W-:Y:S01]  /*208a0*/  FMUL.FTZ R49, R45, R200 ;  /* 0x000000c82d317220 */ /* 0x000fe20000410000 */
[----:B0-----:R-:W-:-:S04]  /*208b0*/  @!P0 IMAD.WIDE R56, R0, 0x4, R56 ;  /* 0x0000000400388825 */ /* 0x001fc800078e0238 */
[----:B------:R-:W-:Y:S01]  /*208c0*/  FFMA.FTZ R43, R43, R36, R38 ;  /* 0x000000242b2b7223 */ /* 0x000fe20000010026 */
[----:B------:R-:W-:Y:S01]  /*208d0*/  FMUL.FTZ R200, R45, R202 ;  /* 0x000000ca2dc87220 */ /* 0x000fe20000410000 */
[----:B------:R-:W-:Y:S01]  /*208e0*/  FFMA.FTZ R194, R194, R37, R39 ;  /* 0x00000025c2c27223 */ /* 0x000fe20000010027 */
[----:B------:R-:W-:Y:S01]  /*208f0*/  IMAD.U32 R53, R145, 0x10000, RZ ;  /* 0x0001000091357824 */ /* 0x000fe200078e00ff */
[----:B------:R-:W-:Y:S01]  /*20900*/  SHF.L.U32 R36, R138, 0x10, RZ ;  /* 0x000000108a247819 */ /* 0x000fe200000006ff */
[----:B------:R-:W-:Y:S01]  /*20910*/  FADD.FTZ R180, -R220, R63 ;  /* 0x0000003fdcb47221 */ /* 0x000fe20000010100 */
[----:B------:R-:W-:Y:S01]  /*20920*/  SHF.L.U32 R37, R144, 0x10, RZ ;  /* 0x0000001090257819 */ /* 0x000fe200000006ff */
[----:B------:R-:W-:Y:S02]  /*20930*/  IMAD.U32 R38, R118, 0x10000, RZ ;  /* 0x0001000076267824 */ /* 0x000fe400078e00ff */
[----:B------:R-:W-:Y:S01]  /*20940*/  FMUL.FTZ R64, R45, R64 ;  /* 0x000000402d407220 */ /* 0x000fe20000410000 */
[----:B------:R-:W-:-:S02]  /*20950*/  IMAD.U32 R39, R35, 0x10000, RZ ;  /* 0x0001000023277824 */ /* 0x000fc400078e00ff */
[C---:B------:R-:W-:Y:S01]  /*20960*/  FADD.FTZ R60, -R220.reuse, R60 ;  /* 0x0000003cdc3c7221 */ /* 0x040fe20000010100 */
[----:B------:R-:W-:Y:S01]  /*20970*/  FADD.FTZ R192, -R220, R55 ;  /* 0x00000037dcc07221 */ /* 0x000fe20000010100 */
[----:B------:R-:W-:Y:S01]  /*20980*/  FFMA.FTZ R200, R200, R41, R53 ;  /* 0x00000029c8c87223 */ /* 0x000fe20000010035 */
[----:B------:R0:W-:Y:S01]  /*20990*/  @!P0 STG.E desc[UR8][R56.64], R173 ;  /* 0x000000ad38008986 */ /* 0x0001e2000c101908 */
[----:B------:R-:W-:Y:S01]  /*209a0*/  SHF.L.U32 R41, R34, 0x10, RZ ;  /* 0x0000001022297819 */ /* 0x000fe200000006ff */
[----:B------:R-:W-:Y:S01]  /*209b0*/  FMUL.FTZ R55, R45, R172 ;  /* 0x000000ac2d377220 */ /* 0x000fe20000410000 */
[----:B------:R-:W-:Y:S01]  /*209c0*/  FFMA.FTZ R49, R49, R36, R38 ;  /* 0x0000002431317223 */ /* 0x000fe20000010026 */
[----:B------:R-:W-:Y:S01]  /*209d0*/  FMUL.FTZ R180, R45, R180 ;  /* 0x000000b42db47220 */ /* 0x000fe20000410000 */
[----:B------:R-:W-:Y:S01]  /*209e0*/  FFMA.FTZ R172, R64, R37, R39 ;  /* 0x0000002540ac7223 */ /* 0x000fe20000010027 */
[----:B------:R-:W-:Y:S01]  /*209f0*/  SHF.L.U32 R36, R132, 0x10, RZ ;  /* 0x0000001084247819 */ /* 0x000fe200000006ff */
[----:B------:R-:W-:Y:S01]  /*20a00*/  FADD.FTZ R186, -R220, R59 ;  /* 0x0000003bdcba7221 */ /* 0x000fe20000010100 */
[----:B------:R-:W-:Y:S01]  /*20a10*/  SHF.L.U32 R37, R134, 0x10, RZ ;  /* 0x0000001086257819 */ /* 0x000fe200000006ff */
[----:B------:R-:W-:-:S02]  /*20a20*/  IMAD.U32 R38, R112, 0x10000, RZ ;  /* 0x0001000070267824 */ /* 0x000fc400078e00ff */
[C---:B------:R-:W-:Y:S01]  /*20a30*/  FMUL.FTZ R53, R45.reuse, R60 ;  /* 0x0000003c2d357220 */ /* 0x040fe20000410000 */
[----:B------:R-:W-:Y:S02]  /*20a40*/  IMAD.U32 R39, R114, 0x10000, RZ ;  /* 0x0001000072277824 */ /* 0x000fe400078e00ff */
[----:B------:R-:W-:Y:S01]  /*20a50*/  FMUL.FTZ R62, R45, R62 ;  /* 0x0000003e2d3e7220 */ /* 0x000fe20000410000 */
[----:B0-----:R-:W-:Y:S02]  /*20a60*/  IMAD.U32 R57, R33, 0x10000, RZ ;  /* 0x0001000021397824 */ /* 0x001fe400078e00ff */
[----:B------:R-:W-:Y:S01]  /*20a70*/  FADD.FTZ R52, -R220, R52 ;  /* 0x00000034dc347221 */ /* 0x000fe20000010100 */
[C---:B------:R-:W-:Y:S01]  /*20a80*/  FMUL.FTZ R67, R45.reuse, R66 ;  /* 0x000000422d437220 */ /* 0x040fe20000410000 */
[----:B------:R-:W-:Y:S01]  /*20a90*/  FMUL.FTZ R69, R45, R174 ;  /* 0x000000ae2d457220 */ /* 0x000fe20000410000 */
[----:B------:R-:W-:Y:S01]  /*20aa0*/  FFMA.FTZ R180, R180, R41, R57 ;  /* 0x00000029b4b47223 */ /* 0x000fe20000010039 */
[----:B------:R-:W-:Y:S01]  /*20ab0*/  SHF.L.U32 R41, R30, 0x10, RZ ;  /* 0x000000101e297819 */ /* 0x000fe200000006ff */
[----:B------:R-:W-:Y:S01]  /*20ac0*/  FFMA.FTZ R53, R53, R36, R38 ;  /* 0x0000002435357223 */ /* 0x000fe20000010026 */
[----:B------:R-:W-:-:S02]  /*20ad0*/  IMAD.U32 R57, R29, 0x10000, RZ ;  /* 0x000100001d397824 */ /* 0x000fc400078e00ff */
[----:B------:R-:W-:Y:S01]  /*20ae0*/  FMUL.FTZ R174, R45, R186 ;  /* 0x000000ba2dae7220 */ /* 0x000fe20000410000 */
[----:B------:R-:W-:Y:S01]  /*20af0*/  FFMA.FTZ R66, R62, R37, R39 ;  /* 0x000000253e427223 */ /* 0x000fe20000010027 */
[----:B------:R-:W-:Y:S01]  /*20b00*/  SHF.L.U32 R36, R32, 0x10, RZ ;  /* 0x0000001020247819 */ /* 0x000fe200000006ff */
[----:B------:R-:W-:Y:S01]  /*20b10*/  IMAD.U32 R38, R31, 0x10000, RZ ;  /* 0x000100001f267824 */ /* 0x000fe200078e00ff */
[----:B------:R-:W-:Y:S01]  /*20b20*/  SHF.L.U32 R37, R128, 0x10, RZ ;  /* 0x0000001080257819 */ /* 0x000fe200000006ff */
[----:B------:R-:W-:Y:S02]  /*20b30*/  IMAD.U32 R39, R108, 0x10000, RZ ;  /* 0x000100006c277824 */ /* 0x000fe400078e00ff */
[----:B------:R-:W-:Y:S01]  /*20b40*/  FMUL.FTZ R52, R45, R52 ;  /* 0x000000342d347220 */ /* 0x000fe20000410000 */
[----:B------:R-:W-:Y:S01]  /*20b50*/  FADD.FTZ R48, -R220, R48 ;  /* 0x00000030dc307221 */ /* 0x000fe20000010100 */
[----:B------:R-:W-:Y:S01]  /*20b60*/  FFMA.FTZ R174, R174, R41, R57 ;  /* 0x00000029aeae7223 */ /* 0x000fe20000010039 */
[----:B------:R-:W-:Y:S01]  /*20b70*/  SHF.L.U32 R71, R28, 0x10, RZ ;  /* 0x000000101c477819 */ /* 0x000fe200000006ff */
[----:B------:R-:W-:-:S02]  /*20b80*/  IMAD.U32 R41, R27, 0x10000, RZ ;  /* 0x000100001b297824 */ /* 0x000fc400078e00ff */
[----:B------:R-:W-:Y:S01]  /*20b90*/  FMUL.FTZ R58, R45, R58 ;  /* 0x0000003a2d3a7220 */ /* 0x000fe20000410000 */
[----:B------:R-:W-:Y:S01]  /*20ba0*/  FFMA.FTZ R67, R67, R36, R38 ;  /* 0x0000002443437223 */ /* 0x000fe20000010026 */
[----:B------:R-:W-:Y:S01]  /*20bb0*/  SHF.L.U32 R57, R129, 0x10, RZ ;  /* 0x0000001081397819 */ /* 0x000fe200000006ff */
[----:B------:R-:W-:Y:S01]  /*20bc0*/  FFMA.FTZ R52, R52, R37, R39 ;  /* 0x0000002534347223 */ /* 0x000fe20000010027 */
        /* <DEDUP_REMOVED lines=10> */
[----:B------:R-:W-:Y:S01]  /*20c70*/  SHF.L.U32 R37, R130, 0x10, RZ ;  /* 0x0000001082257819 */ /* 0x000fe200000006ff */
[----:B------:R-:W-:Y:S01]  /*20c80*/  FADD.FTZ R220, -R220, R143 ;  /* 0x0000008fdcdc7221 */ /* 0x000fe20000010100 */
[----:B------:R-:W-:-:S02]  /*20c90*/  IMAD.U32 R38, R25, 0x10000, RZ ;  /* 0x0001000019267824 */ /* 0x000fc400078e00ff */
[C---:B------:R-:W-:Y:S01]  /*20ca0*/  FMUL.FTZ R141, R45.reuse, R192 ;  /* 0x000000c02d8d7220 */ /* 0x040fe20000410000 */
[----:B------:R-:W-:Y:S02]  /*20cb0*/  IMAD.U32 R39, R110, 0x10000, RZ ;  /* 0x000100006e277824 */ /* 0x000fe400078e00ff */
[----:B------:R-:W-:Y:S01]  /*20cc0*/  FMUL.FTZ R48, R45, R48 ;  /* 0x000000302d307220 */ /* 0x000fe20000410000 */
[----:B------:R-:W-:Y:S01]  /*20cd0*/  FFMA.FTZ R71, R58, R71, R41 ;  /* 0x000000473a477223 */ /* 0x000fe20000010029 */
[----:B------:R-:W-:Y:S01]  /*20ce0*/  SHF.L.U32 R143, R24, 0x10, RZ ;  /* 0x00000010188f7819 */ /* 0x000fe200000006ff */
[----:B------:R-:W-:Y:S02]  /*20cf0*/  IMAD.U32 R41, R23, 0x10000, RZ ;  /* 0x0001000017297824 */ /* 0x000fe400078e00ff */
        /* <DEDUP_REMOVED lines=8> */
[----:B------:R-:W-:Y:S01]  /*20d80*/  SHF.L.U32 R37, R124, 0x10, RZ ;  /* 0x000000107c257819 */ /* 0x000fe200000006ff */
[----:B------:R-:W-:-:S02]  /*20d90*/  IMAD.U32 R38, R21, 0x10000, RZ ;  /* 0x0001000015267824 */ /* 0x000fc400078e00ff */
[C---:B------:R-:W-:Y:S01]  /*20da0*/  FMUL.FTZ R173, R45.reuse, R184 ;  /* 0x000000b82dad7220 */ /* 0x040fe20000410000 */
[----:B------:R-:W-:Y:S01]  /*20db0*/  FFMA.FTZ R143, R54, R143, R41 ;  /* 0x0000008f368f7223 */ /* 0x000fe20000010029 */
        /* <DEDUP_REMOVED lines=16> */
[----:B------:R-:W-:Y:S01]  /*20ec0*/  FMUL.FTZ R184, R45, R206 ;  /* 0x000000ce2db87220 */ /* 0x000fe20000410000 */
[----:B------:R-:W-:Y:S01]  /*20ed0*/  FFMA.FTZ R50, R50, R37, R39 ;  /* 0x0000002532327223 */ /* 0x000fe20000010027 */
[----:B------:R-:W-:Y:S01]  /*20ee0*/  FFMA.FTZ R187, R187, R36, R38 ;  /* 0x00000024bbbb7223 */ /* 0x000fe20000010026 */
[----:B------:R-:W-:Y:S01]  /*20ef0*/  FMUL.FTZ R216, R45, R216 ;  /* 0x000000d82dd87220 */ /* 0x000fe20000410000 */
[----:B------:R-:W0:Y:S01]  /*20f00*/  @!P0 LDC.64 R38, c[0x0][0x3c8] ;  /* 0x0000f200ff268b82 */ /* 0x000e220000000a00 */
[----:B------:R-:W-:Y:S01]  /*20f10*/  FFMA.FTZ R184, R184, R59, R61 ;  /* 0x0000003bb8b87223 */ /* 0x000fe2000001003d */
[----:B------:R-:W-:Y:S01]  /*20f20*/  SHF.L.U32 R59, R14, 0x10, RZ ;  /* 0x000000100e3b7819 */ /* 0x000fe200000006ff */
[----:B------:R-:W-:Y:S01]  /*20f30*/  IMAD.U32 R61, R13, 0x10000, RZ ;  /* 0x000100000d3d7824 */ /* 0x000fe200078e00ff */
[----:B------:R-:W-:Y:S01]  /*20f40*/  SHF.L.U32 R181, R125, 0x10, RZ ;  /* 0x000000107db57819 */ /* 0x000fe200000006ff */
[----:B------:R-:W-:-:S02]  /*20f50*/  IMAD.U32 R57, R105, 0x10000, RZ ;  /* 0x0001000069397824 */ /* 0x000fc400078e00ff */
[C---:B------:R-:W-:Y:S01]  /*20f60*/  FMUL.FTZ R46, R45.reuse, R46 ;  /* 0x0000002e2d2e7220 */ /* 0x040fe20000410000 */
[----:B------:R-:W-:Y:S01]  /*20f70*/  FFMA.FTZ R191, R216, R59, R61 ;  /* 0x0000003bd8bf7223 */ /* 0x000fe2000001003d */
[----:B------:R-:W1:Y:S01]  /*20f80*/  LDC.64 R36, c[0x0][0x428] ;  /* 0x00010a00ff247b82 */ /* 0x000e620000000a00 */
[----:B------:R-:W-:Y:S01]  /*20f90*/  FMUL.FTZ R47, R45, R226 ;  /* 0x000000e22d2f7220 */ /* 0x000fe20000410000 */
[----:B------:R-:W-:Y:S01]  /*20fa0*/  SHF.L.U32 R56, R139, 0x10, RZ ;  /* 0x000000108b387819 */ /* 0x000fe200000006ff */
[----:B------:R-:W-:Y:S01]  /*20fb0*/  IMAD.U32 R226, R119, 0x10000, RZ ;  /* 0x0001000077e27824 */ /* 0x000fe200078e00ff */
[----:B------:R-:W-:Y:S01]  /*20fc0*/  SHF.L.U32 R59, R12, 0x10, RZ ;  /* 0x000000100c3b7819 */ /* 0x000fe200000006ff */
[----:B------:R-:W-:Y:S01]  /*20fd0*/  FMUL.FTZ R51, R45, R204 ;  /* 0x000000cc2d337220 */ /* 0x000fe20000410000 */
[----:B------:R-:W-:Y:S02]  /*20fe0*/  IMAD.U32 R61, R11, 0x10000, RZ ;  /* 0x000100000b3d7824 */ /* 0x000fe400078e00ff */
[----:B------:R-:W-:Y:S01]  /*20ff0*/  FMUL.FTZ R42, R45, R42 ;  /* 0x0000002a2d2a7220 */ /* 0x000fe20000410000 */
[----:B------:R-:W-:Y:S01]  /*21000*/  FFMA.FTZ R181, R46, R181, R57 ;  /* 0x000000b52eb57223 */ /* 0x000fe20000010039 */
[----:B------:R-:W-:Y:S01]  /*21010*/  SHF.L.U32 R41, R127, 0x10, RZ ;  /* 0x000000107f297819 */ /* 0x000fe200000006ff */
[----:B------:R-:W-:-:S02]  /*21020*/  IMAD.U32 R57, R107, 0x10000, RZ ;  /* 0x000100006b397824 */ /* 0x000fc400078e00ff */
[----:B------:R-:W-:Y:S01]  /*21030*/  FMUL.FTZ R214, R45, R214 ;  /* 0x000000d62dd67220 */ /* 0x000fe20000410000 */
[----:B------:R-:W-:Y:S01]  /*21040*/  FFMA.FTZ R51, R51, R56, R226 ;  /* 0x0000003833337223 */ /* 0x000fe200000100e2 */
[----:B------:R-:W-:Y:S01]  /*21050*/  FFMA.FTZ R201, R42, R59, R61 ;  /* 0x0000003b2ac97223 */ /* 0x000fe2000001003d */
[----:B------:R-:W-:Y:S01]  /*21060*/  SHF.L.U32 R56, R133, 0x10, RZ ;  /* 0x0000001085387819 */ /* 0x000fe200000006ff */
[----:B------:R-:W-:Y:S01]  /*21070*/  IMAD.U32 R202, R113, 0x10000, RZ ;  /* 0x0001000071ca7824 */ /* 0x000fe200078e00ff */
[----:B------:R-:W-:Y:S01]  /*21080*/  F2FP.BF16.F32.PACK_AB R42, R67, R66 ;  /* 0x00000042432a723e */ /* 0x000fe200000010ff */
[----:B------:R-:W-:Y:S01]  /*21090*/  FFMA.FTZ R214, R214, R41, R57 ;  /* 0x00000029d6d67223 */ /* 0x000fe20000010039 */
[----:B------:R-:W2:Y:S01]  /*210a0*/  LDC.64 R66, c[0x0][0x380] ;  /* 0x0000e000ff427b82 */ /* 0x000ea20000000a00 */
[----:B------:R-:W-:Y:S01]  /*210b0*/  SHF.L.U32 R41, R120, 0x10, RZ ;  /* 0x0000001078297819 */ /* 0x000fe200000006ff */
[----:B------:R-:W-:Y:S01]  /*210c0*/  IMAD.U32 R57, R100, 0x10000, RZ ;  /* 0x0001000064397824 */ /* 0x000fe200078e00ff */
[----:B------:R-:W-:Y:S01]  /*210d0*/  SHF.L.U32 R63, R121, 0x10, RZ ;  /* 0x00000010793f7819 */ /* 0x000fe200000006ff */
[----:B------:R-:W-:-:S02]  /*210e0*/  IMAD.U32 R65, R101, 0x10000, RZ ;  /* 0x0001000065417824 */ /* 0x000fc400078e00ff */
[C---:B------:R-:W-:Y:S01]  /*210f0*/  FMUL.FTZ R40, R45.reuse, R40 ;  /* 0x000000282d287220 */ /* 0x040fe20000410000 */
[----:B------:R-:W-:Y:S01]  /*21100*/  FMUL.FTZ R210, R45, R210 ;  /* 0x000000d22dd27220 */ /* 0x000fe20000410000 */
[----:B------:R-:W-:Y:S01]  /*21110*/  FFMA.FTZ R55, R55, R56, R202 ;  /* 0x0000003837377223 */ /* 0x000fe200000100ca */
        /* <DEDUP_REMOVED lines=14> */
[----:B0-----:R-:W-:-:S04]  /*21200*/  @!P0 IMAD.WIDE R40, R0, 0x4, R38 ;  /* 0x0000000400288825 */ /* 0x001fc800078e0226 */
        /* <DEDUP_REMOVED lines=9> */
[----:B------:R-:W-:Y:S02]  /*212a0*/  F2FP.BF16.F32.PACK_AB R39, R200, R51 ;  /* 0x00000033c827723e */ /* 0x000fe400000010ff */
[----:B------:R-:W-:Y:S01]  /*212b0*/  IMAD.WIDE.U32 R58, R193, 0x10, R36 ;  /* 0x00000010c13a7825 */ /* 0x000fe200078e0024 */
[----:B------:R-:W-:-:S02]  /*212c0*/  F2FP.BF16.F32.PACK_AB R38, R194, R49 ;  /* 0x00000031c226723e */ /* 0x000fc400000010ff */
[----:B------:R-:W-:Y:S01]  /*212d0*/  F2FP.BF16.F32.PACK_AB R46, R143, R48 ;  /* 0x000000308f2e723e */ /* 0x000fe200000010ff */
[--C-:B------:R-:W-:Y:S01]  /*212e0*/  IMAD.WIDE.U32 R60, R195, 0x10, R36.reuse ;  /* 0x00000010c33c7825 */ /* 0x100fe200078e0024 */
[----:B------:R-:W-:Y:S02]  /*212f0*/  F2FP.BF16.F32.PACK_AB R44, R71, R52 ;  /* 0x00000034472c723e */ /* 0x000fe400000010ff */
        /* <DEDUP_REMOVED lines=21> */
[----:B--2---:R-:W-:-:S03]  /*21450*/  IADD3 R0, PT, PT, R0, R66, RZ ;  /* 0x0000004200007210 */ /* 0x004fc60007ffe0ff */
[----:B------:R0:W-:Y:S01]  /*21460*/  STG.E.128 desc[UR8][R64.64], R52 ;  /* 0x0000003440007986 */ /* 0x0001e2000c101d08 */
[----:B------:R-:W-:-:S13]  /*21470*/  ISETP.GE.AND P0, PT, R0, R67, PT ;  /* 0x000000430000720c */ /* 0x000fda0003f06270 */
[----:B------:R-:W-:Y:S05]  /*21480*/  @!P0 BRA `(.L_x_12555) ;  /* 0xfffffdf8006c8947 */ /* 0x000fea000383ffff */
[----:B------:R-:W-:Y:S05]  /*21490*/  EXIT ;  /* 0x000000000000794d */ /* 0x000fea0003800000 */
.L_x_12556:
        /* <DEDUP_REMOVED lines=14> */
.L_x_34041:


//--------------------- .text._ZN10layer_norm13ln_fwd_kernelINS_13Kernel_traitsI13__nv_bfloat16S2_fS2_fjLj5120ELj1ELj1ELj4ELj16ENS_18Kernel_traits_baseILj5120ES2_S2_fS2_fjLj128EEEEELb1ELb1ELb1ELb0EEEvNS_9FwdParamsE --------------------------
	.section	.text._ZN10layer_norm13ln_fwd_kernelINS_13Kernel_traitsI13__nv_bfloat16S2_fS2_fjLj5120ELj1ELj1ELj4ELj16ENS_18Kernel_traits_baseILj5120ES2_S2_fS2_fjLj128EEEEELb1ELb1ELb1ELb0EEEvNS_9FwdParamsE,"ax",@progbits
	.align	128
        .global         _ZN10layer_norm13ln_fwd_kernelINS_13Kernel_traitsI13__nv_bfloat16S2_fS2_fjLj5120ELj1ELj1ELj4ELj16ENS_18Kernel_traits_baseILj5120ES2_S2_fS2_fjLj128EEEEELb1ELb1ELb1ELb0EEEvNS_9FwdParamsE
        .type           _ZN10layer_norm13ln_fwd_kernelINS_13Kernel_traitsI13__nv_bfloat16S2_fS2_fjLj5120ELj1ELj1ELj4ELj16ENS_18Kernel_traits_baseILj5120ES2_S2_fS2_fjLj128EEEEELb1ELb1ELb1ELb0EEEvNS_9FwdParamsE,@function
        .size           _ZN10layer_norm13ln_fwd_kernelINS_13Kernel_traitsI13__nv_bfloat16S2_fS2_fjLj5120ELj1ELj1ELj4ELj16ENS_18Kernel_traits_baseILj5120ES2_S2_fS2_fjLj128EEEEELb1ELb1ELb1ELb0EEEvNS_9FwdParamsE,(.L_x_34042 - _ZN10layer_norm13ln_fwd_kernelINS_13Kernel_traitsI13__nv_bfloat16S2_fS2_fjLj5120ELj1ELj1ELj4ELj16ENS_18Kernel_traits_baseILj5120ES2_S2_fS2_fjLj128EEEEELb1ELb1ELb1ELb0EEEvNS_9FwdParamsE)
        .other          _ZN10layer_norm13ln_fwd_kernelINS_13Kernel_traitsI13__nv_bfloat16S2_fS2_fjLj5120ELj1ELj1ELj4ELj16ENS_18Kernel_traits_baseILj5120ES2_S2_fS2_fjLj128EEEEELb1ELb1ELb1ELb0EEEvNS_9FwdParamsE,@"STO_CUDA_ENTRY STV_DEFAULT"
_ZN10layer_norm13ln_fwd_kernelINS_13Kernel_traitsI13__nv_bfloat16S2_fS2_fjLj5120ELj1ELj1ELj4ELj16ENS_18Kernel_traits_baseILj5120ES2_S2_fS2_fjLj128EEEEELb1ELb1ELb1ELb0EEEvNS_9FwdParamsE:
.text._ZN10layer_norm13ln_fwd_kernelINS_13Kernel_traitsI13__nv_bfloat16S2_fS2_fjLj5120ELj1ELj1ELj4ELj16ENS_18Kernel_traits_baseILj5120ES2_S2_fS2_fjLj128EEEEELb1ELb1ELb1ELb0EEEvNS_9FwdParamsE:
        /* <DEDUP_REMOVED lines=19> */
[----:B------:R-:W-:Y:S01]  /*0130*/  UISETP.NE.AND.EX UP0, UPT, UR5, URZ, UPT, UP0 ;  /* 0x000000ff0500728c */ /* 0x000fe2000bf05300 */
[----:B-----5:R-:W-:-:S06]  /*0140*/  LOP3.LUT R13, R0, 0x60, RZ, 0xc0, !PT ;  /* 0x00000060000d7812 */ /* 0x020fcc00078ec0ff */
[----:B------:R-:W0:Y:S01]  /*0150*/  LDC R11, c[0x0][0x360] ;  /* 0x0000d800ff0b7b82 */ /* 0x000e220000000800 */
[----:B--2---:R-:W-:Y:S02]  /*0160*/  @P0 R2UR UR14, R2 ;  /* 0x00000000020e02ca */ /* 0x004fe400000e0000 */
[----:B------:R-:W-:Y:S02]  /*0170*/  @P0 R2UR UR15, R3 ;  /* 0x00000000030f02ca */ /* 0x000fe400000e0000 */
[----:B-1----:R-:W-:Y:S02]  /*0180*/  @P0 IADD3 R12, P1, PT, R4, R9, RZ ;  /* 0x00000009040c0210 */ /* 0x002fe40007f3e0ff */
[----:B------:R-:W-:Y:S02]  /*0190*/  SHF.R.S32.HI R3, RZ, 0x1f, R34 ;  /* 0x0000001fff037819 */ /* 0x000fe40000011422 */
[--C-:B------:R-:W-:Y:S01]  /*01a0*/  LOP3.LUT R2, R13, 0x1f, R0.reuse, 0xf8, !PT ;  /* 0x0000001f0d027812 */ /* 0x100fe200078ef800 */
[----:B------:R-:W-:Y:S01]  /*01b0*/  @P0 IMAD.X R7, RZ, RZ, R5, P1 ;  /* 0x000000ffff070224 */ /* 0x000fe200008e0605 */
[----:B------:R-:W-:Y:S01]  /*01c0*/  LEA.HI R34, R3, R34, RZ, 0x3 ;  /* 0x0000002203227211 */ /* 0x000fe200078f18ff */
[----:B0-----:R-:W-:Y:S01]  /*01d0*/  IMAD R3, R11, UR7, R0 ;  /* 0x000000070b037c24 */ /* 0x001fe2000f8e0200 */
[----:B------:R-:W-:Y:S01]  /*01e0*/  LOP3.LUT R5, R2, 0x7f, RZ, 0x3c, !PT ;  /* 0x0000007f02057812 */ /* 0x000fe200078e3cff */
[----:B------:R-:W-:Y:S01]  /*01f0*/  UIADD3 UR24, UPT, UPT, UR14, -0x61c88647, URZ ;  /* 0x9e3779b90e187890 */ /* 0x000fe2000fffe0ff */
[--C-:B------:R-:W-:Y:S01]  /*0200*/  SHF.R.U64 R6, R12, 0x2, R7.reuse ;  /* 0x000000020c067819 */ /* 0x100fe20000001207 */
[----:B------:R-:W-:Y:S01]  /*0210*/  UIADD3 UR25, UPT, UPT, UR15, -0x4498517b, URZ ;  /* 0xbb67ae850f197890 */ /* 0x000fe2000fffe0ff */
[----:B------:R-:W-:Y:S01]  /*0220*/  LOP3.LUT R4, R0, 0x1f, RZ, 0xc0, !PT ;  /* 0x0000001f00047812 */ /* 0x000fe200078ec0ff */
[----:B------:R-:W-:Y:S01]  /*0230*/  UIADD3 UR26, UPT, UPT, UR14, 0x3c6ef372, URZ ;  /* 0x3c6ef3720e1a7890 */ /* 0x000fe2000fffe0ff */
[----:B------:R-:W-:Y:S01]  /*0240*/  LEA.HI.SX32 R5, R34, R5, 0x1d ;  /* 0x0000000522057211 */ /* 0x000fe200078feaff */
        /* <DEDUP_REMOVED lines=34> */
[----:B------:R-:W-:-:S04]  /*0470*/  @P1 IADD3 R35, PT, PT, R35, 0x80, RZ ;  /* 0x0000008023231810 */ /* 0x000fc80007ffe0ff */
[----:B------:R0:W5:Y:S02]  /*0480*/  @P1 LDG.E.128 R56, desc[UR12][R20.64] ;  /* 0x0000000c14381981 */ /* 0x000164000c1e1d00 */
[----:B------:R-:W2:Y:S08]  /*0490*/  @P3 LDC.64 R28, c[0x0][0x3d0] ;  /* 0x0000f400ff1c3b82 */ /* 0x000eb00000000a00 */
[----:B------:R-:W0:Y:S08]  /*04a0*/  @P3 LDC.64 R30, c[0x0][0x438] ;  /* 0x00010e00ff1e3b82 */ /* 0x000e300000000a00 */
[----:B------:R-:W0:Y:S01]  /*04b0*/  @P3 LDC.64 R32, c[0x0][0x3e8] ;  /* 0x0000fa00ff203b82 */ /* 0x000e220000000a00 */
[----:B---3--:R-:W-:-:S04]  /*04c0*/  @P2 IMAD.WIDE.U32 R22, R35, 0x10, R22 ;  /* 0x0000001023162825 */ /* 0x008fc800078e0016 */
[C---:B----4-:R-:W-:Y:S01]  /*04d0*/  @P2 IMAD.WIDE.U32 R24, R35.reuse, 0x10, R24 ;  /* 0x0000001023182825 */ /* 0x050fe200078e0018 */
[----:B------:R3:W5:Y:S02]  /*04e0*/  @P2 LDG.E.128 R60, desc[UR12][R22.64] ;  /* 0x0000000c163c2981 */ /* 0x000764000c1e1d00 */
[----:B------:R-:W4:Y:S01]  /*04f0*/  @P0 LDC.64 R8, c[0x0][0x3d0] ;  /* 0x0000f400ff080b82 */ /* 0x000f220000000a00 */
[C---:B-1----:R-:W-:Y:S01]  /*0500*/  @P2 IMAD.WIDE.U32 R26, R35.reuse, 0x10, R26 ;  /* 0x00000010231a2825 */ /* 0x042fe200078e001a */
[----:B------:R3:W5:Y:S03]  /*0510*/  @P2 LD.E.128 R64, desc[UR12][R24.64] ;  /* 0x0000000c18402980 */ /* 0x000766000c101d00 */
[----:B------:R-:W-:Y:S01]  /*0520*/  @P2 VIADD R35, R35, 0x80 ;  /* 0x0000008023232836 */ /* 0x000fe20000000000 */
[----:B------:R3:W5:Y:S02]  /*0530*/  @P2 LDG.E.128 R68, desc[UR12][R26.64] ;  /* 0x0000000c1a442981 */ /* 0x000764000c1e1d00 */
[----:B------:R-:W1:Y:S01]  /*0540*/  @P0 LDC.64 R10, c[0x0][0x438] ;  /* 0x00010e00ff0a0b82 */ /* 0x000e620000000a00 */
[----:B--2---:R-:W-:-:S04]  /*0550*/  @P3 IMAD.WIDE.U32 R28, R35, 0x10, R28 ;  /* 0x00000010231c3825 */ /* 0x004fc800078e001c */
[C---:B0-----:R-:W-:Y:S01]  /*0560*/  @P3 IMAD.WIDE.U32 R30, R35.reuse, 0x10, R30 ;  /* 0x00000010231e3825 */ /* 0x041fe200078e001e */
[----:B------:R3:W5:Y:S02]  /*0570*/  @P3 LDG.E.128 R72, desc[UR12][R28.64] ;  /* 0x0000000c1c483981 */ /* 0x000764000c1e1d00 */
[----:B------:R-:W0:Y:S01]  /*0580*/  @P0 LDC.64 R14, c[0x0][0x3e8] ;  /* 0x0000fa00ff0e0b82 */ /* 0x000e220000000a00 */
[----:B------:R-:W-:Y:S01]  /*0590*/  @P3 IMAD.WIDE.U32 R32, R35, 0x10, R32 ;  /* 0x0000001023203825 */ /* 0x000fe200078e0020 */
[----:B------:R3:W5:Y:S04]  /*05a0*/  @P3 LD.E.128 R76, desc[UR12][R30.64] ;  /* 0x0000000c1e4c3980 */ /* 0x000768000c101d00 */
[----:B------:R3:W5:Y:S01]  /*05b0*/  @P3 LDG.E.128 R80, desc[UR12][R32.64] ;  /* 0x0000000c20503981 */ /* 0x000762000c1e1d00 */
[----:B----4-:R-:W-:-:S05]  /*05c0*/  @P0 IMAD.WIDE.U32 R8, R2, 0x10, R8 ;  /* 0x0000001002080825 */ /* 0x010fca00078e0008 */
[----:B------:R3:W5:Y:S01]  /*05d0*/  @P0 LDG.E.128 R36, desc[UR12][R8.64] ;  /* 0x0000000c08240981 */ /* 0x000762000c1e1d00 */
[----:B-1----:R-:W-:-:S05]  /*05e0*/  @P0 IMAD.WIDE.U32 R10, R2, 0x10, R10 ;  /* 0x00000010020a0825 */ /* 0x002fca00078e000a */
[----:B------:R3:W5:Y:S01]  /*05f0*/  @P0 LD.E.128 R40, desc[UR12][R10.64] ;  /* 0x0000000c0a280980 */ /* 0x000762000c101d00 */
[----:B0-----:R-:W-:-:S05]  /*0600*/  @P0 IMAD.WIDE.U32 R14, R2, 0x10, R14 ;  /* 0x00000010020e0825 */ /* 0x001fca00078e000e */
[----:B------:R3:W5:Y:S01]  /*0610*/  @P0 LDG.E.128 R44, desc[UR12][R14.64] ;  /* 0x0000000c0e2c0981 */ /* 0x000762000c1e1d00 */
[----:B------:R-:W-:Y:S01]  /*0620*/  ISETP.GE.U32.AND P0, PT, R5, 0x280, PT ;  /* 0x000002800500780c */ /* 0x000fe20003f06070 */
[----:B------:R-:W-:-:S12]  /*0630*/  @P3 VIADD R35, R35, 0x80 ;  /* 0x0000008023233836 */ /* 0x000fd80000000000 */
[----:B---3--:R-:W-:Y:S05]  /*0640*/  @!P0 BRA `(.L_x_12559) ;  /* 0x0000000400008947 */ /* 0x008fea0003800000 */
        /* <DEDUP_REMOVED lines=10> */
.L_x_12558:
        /* <DEDUP_REMOVED lines=14> */
[----:B-1----:R-:W-:-:S04]  /*07d0*/  @P1 IMAD.WIDE.U32 R10, R35, 0x10, R10 ;  /* 0x00000010230a1825 */ /* 0x002fc800078e000a */
[----:B------:R-:W-:Y:S01]  /*07e0*/  @P1 VIADD R35, R35, 0x80 ;  /* 0x0000008023231836 */ /* 0x000fe20000000000 */
        /* <DEDUP_REMOVED lines=18> */
[----:B---3--:R-:W-:-:S05]  /*0910*/  @P4 IMAD.WIDE.U32 R16, R35, 0x10, R32 ;  /* 0x0000001023104825 */ /* 0x008fca00078e0020 */
        /* <DEDUP_REMOVED lines=19> */
.L_x_12559:
[----:B------:R-:W-:Y:S05]  /*0a50*/  BSYNC.RECONVERGENT B0 ;  /* 0x0000000000007941 */ /* 0x000fea0003800200 */
.L_x_12557:
[----:B------:R-:W0:Y:S02]  /*0a60*/  LDCU UR4, c[0x0][0x384] ;  /* 0x00007080ff0477ac */ /* 0x000e240008000800 */
[----:B0-----:R-:W-:-:S06]  /*0a70*/  UISETP.GE.AND UP0, UPT, UR7, UR4, UPT ;  /* 0x000000040700728c */ /* 0x001fcc000bf06270 */
[----:B------:R-:W-:-:S13]  /*0a80*/  PLOP3.LUT P0, PT, PT, PT, UP0, 0x80, 0x8 ;  /* 0x000000000008781c */ /* 0x000fda0003f0f008 */
[----:B------:R-:W-:Y:S05]  /*0a90*/  @P0 EXIT ;  /* 0x000000000000094d */ /* 0x000fea0003800000 */
[----:B------:R-:W-:Y:S01]  /*0aa0*/  IMAD.HI.U32 R8, R3, -0x326172a9, RZ ;  /* 0xcd9e8d5703087827 */ /* 0x000fe200078e00ff */
[----:B------:R-:W-:Y:S01]  /*0ab0*/  SHF.R.S32.HI R34, RZ, 0x3, R34 ;  /* 0x00000003ff227819 */ /* 0x000fe20000011422 */
[----:B------:R-:W0:Y:S02]  /*0ac0*/  LDCU.U8 UR4, c[0x0][0x410] ;  /* 0x00008200ff0477ac */ /* 0x000e240008000000 */
[----:B------:R-:W-:Y:S02]  /*0ad0*/  HFMA2 R193, -RZ, RZ, 0, 0 ;  /* 0x00000000ffc17431 */ /* 0x000fe400000001ff */
[----:B------:R-:W-:Y:S01]  /*0ae0*/  IMAD.HI.U32 R9, R6, -0x2daee0ad, RZ ;  /* 0xd2511f5306097827 */ /* 0x000fe200078e00ff */
[----:B------:R-:W-:Y:S01]  /*0af0*/  LOP3.LUT R8, R7, UR14, R8, 0x96, !PT ;  /* 0x0000000e07087c12 */ /* 0x000fe2000f8e9608 */
[----:B------:R-:W-:Y:S01]  /*0b00*/  UPLOP3.LUT UP1, UPT, UPT, UPT, UPT, 0x40, 0x4 ;  /* 0x000000000004789c */ /* 0x000fe20003f2e870 */
[----:B------:R-:W-:Y:S01]  /*0b10*/  LOP3.LUT R17, R34, 0x7f, RZ, 0xc0, !PT ;  /* 0x0000007f22117812 */ /* 0x000fe200078ec0ff */
[----:B------:R-:W-:Y:S01]  /*0b20*/  IMAD R15, R6, -0x2daee0ad, RZ ;  /* 0xd2511f53060f7824 */ /* 0x000fe200078e02ff */
[----:B------:R-:W-:Y:S01]  /*0b30*/  LOP3.LUT R9, R9, UR15, RZ, 0x3c, !PT ;  /* 0x0000000f09097c12 */ /* 0x000fe2000f8e3cff */
[----:B------:R-:W-:Y:S01]  /*0b40*/  IMAD.HI.U32 R14, R8, -0x2daee0ad, RZ ;  /* 0xd2511f53080e7827 */ /* 0x000fe200078e00ff */
[----:B------:R-:W-:Y:S01]  /*0b50*/  VIADDMNMX R13, R17, -R13, RZ, !PT ;  /* 0x8000000d110d7246 */ /* 0x000fe200078001ff */
[----:B------:R-:W1:Y:S01]  /*0b60*/  LDCU UR22, c[0x0][0x404] ;  /* 0x00008080ff1677ac */ /* 0x000e620008000800 */
[----:B------:R-:W-:Y:S01]  /*0b70*/  SHF.L.U32 R34, R34, 0x1, RZ ;  /* 0x0000000122227819 */ /* 0x000fe200000006ff */
[----:B------:R-:W-:Y:S01]  /*0b80*/  IMAD R11, R3, -0x326172a9, RZ ;  /* 0xcd9e8d57030b7824 */ /* 0x000fe200078e02ff */
[----:B------:R-:W-:Y:S01]  /*0b90*/  LOP3.LUT R14, R15, UR25, R14, 0x96, !PT ;  /* 0x000000190f0e7c12 */ /* 0x000fe2000f8e960e */
[----:B------:R-:W-:Y:S01]  /*0ba0*/  IMAD.HI.U32 R10, R9, -0x326172a9, RZ ;  /* 0xcd9e8d57090a7827 */ /* 0x000fe200078e00ff */
[----:B------:R-:W-:Y:S01]  /*0bb0*/  LOP3.LUT R34, R34, 0xffffff00, RZ, 0xc0, !PT ;  /* 0xffffff0022227812 */ /* 0x000fe200078ec0ff */
[----:B------:R-:W2:Y:S01]  /*0bc0*/  LDCU UR42, c[0x0][0x388] ;  /* 0x00007100ff2a77ac */ /* 0x000ea20008000800 */
[----:B------:R-:W-:Y:S01]  /*0bd0*/  VIMNMX R13, PT, PT, R13, 0x20, PT ;  /* 0x000000200d0d7848 */ /* 0x000fe20003fe0100 */
[----:B------:R-:W-:Y:S01]  /*0be0*/  IMAD R16, R9, -0x326172a9, RZ ;  /* 0xcd9e8d5709107824 */ /* 0x000fe200078e02ff */
[----:B------:R-:W-:Y:S01]  /*0bf0*/  LOP3.LUT R10, R11, UR24, R10, 0x96, !PT ;  /* 0x000000180b0a7c12 */ /* 0x000fe2000f8e960a */
[----:B------:R-:W-:Y:S01]  /*0c00*/  IMAD.HI.U32 R9, R14, -0x326172a9, RZ ;  /* 0xcd9e8d570e097827 */ /* 0x000fe200078e00ff */
[----:B-----5:R-:W-:Y:S01]  /*0c10*/  PRMT R18, R88, 0x7632, R18 ;  /* 0x0000763258127816 */ /* 0x020fe20000000012 */
[----:B------:R-:W3:Y:S01]  /*0c20*/  LDCU UR23, c[0x0][0x400] ;  /* 0x00008000ff1777ac */ /* 0x000ee20008000800 */
[----:B------:R-:W-:Y:S01]  /*0c30*/  PRMT R19, R84, 0x7632, R19 ;  /* 0x0000763254137816 */ /* 0x000fe20000000013 */
[----:B------:R-:W-:Y:S01]  /*0c40*/  IMAD R11, R8, -0x2daee0ad, RZ ;  /* 0xd2511f53080b7824 */ /* 0x000fe200078e02ff */
[----:B------:R-:W-:Y:S01]  /*0c50*/  LOP3.LUT R9, R16, UR26, R9, 0x96, !PT ;  /* 0x0000001a10097c12 */ /* 0x000fe2000f8e9609 */
[C---:B------:R-:W-:Y:S01]  /*0c60*/  IMAD.HI.U32 R8, R10.reuse, -0x2daee0ad, RZ ;  /* 0xd2511f530a087827 */ /* 0x040fe200078e00ff */
[----:B------:R-:W-:Y:S01]  /*0c70*/  PRMT R20, R79, 0x7632, R20 ;  /* 0x000076324f147816 */ /* 0x000fe20000000014 */
[----:B------:R-:W4:Y:S01]  /*0c80*/  LDCU.64 UR16, c[0x0][0x408] ;  /* 0x00008100ff1077ac */ /* 0x000f220008000a00 */
[----:B------:R-:W-:Y:S01]  /*0c90*/  PRMT R21, R75, 0x7632, R21 ;  /* 0x000076324b157816 */ /* 0x000fe20000000015 */
[----:B------:R-:W-:Y:S01]  /*0ca0*/  IMAD R16, R10, -0x2daee0ad, RZ ;  /* 0xd2511f530a107824 */ /* 0x000fe200078e02ff */
[----:B------:R-:W-:Y:S01]  /*0cb0*/  LOP3.LUT R8, R11, UR27, R8, 0x96, !PT ;  /* 0x0000001b0b087c12 */ /* 0x000fe2000f8e9608 */
[----:B------:R-:W-:Y:S01]  /*0cc0*/  IMAD.HI.U32 R15, R9, -0x2daee0ad, RZ ;  /* 0xd2511f53090f7827 */ /* 0x000fe200078e00ff */
[----:B------:R-:W-:Y:S01]  /*0cd0*/  PRMT R22, R78, 0x7632, R22 ;  /* 0x000076324e167816 */ /* 0x000fe20000000016 */
[----:B------:R-:W0:Y:S01]  /*0ce0*/  LDCU.64 UR18, c[0x0][0x3a0] ;  /* 0x00007400ff1277ac */ /* 0x000e220008000a00 */
[----:B------:R-:W-:Y:S01]  /*0cf0*/  PRMT R23, R74, 0x7632, R23 ;  /* 0x000076324a177816 */ /* 0x000fe20000000017 */
[----:B------:R-:W-:Y:S01]  /*0d00*/  IMAD R11, R14, -0x326172a9, RZ ;  /* 0xcd9e8d570e0b7824 */ /* 0x000fe200078e02ff */
[----:B------:R-:W-:Y:S01]  /*0d10*/  LOP3.LUT R15, R16, UR29, R15, 0x96, !PT ;  /* 0x0000001d100f7c12 */ /* 0x000fe2000f8e960f */
[C---:B------:R-:W-:Y:S01]  /*0d20*/  IMAD.HI.U32 R10, R8.reuse, -0x326172a9, RZ ;  /* 0xcd9e8d57080a7827 */ /* 0x040fe200078e00ff */
[----:B------:R-:W-:Y:S01]  /*0d30*/  PRMT R24, R77, 0x7632, R24 ;  /* 0x000076324d187816 */ /* 0x000fe20000000018 */
[----:B------:R-:W1:Y:S01]  /*0d40*/  LDCU.128 UR8, c[0x0][0x3f0] ;  /* 0x00007e00ff0877ac */ /* 0x000e620008000c00 */
[----:B------:R-:W-:Y:S01]  /*0d50*/  PRMT R25, R73, 0x7632, R25 ;  /* 0x0000763249197816 */ /* 0x000fe20000000019 */
[----:B------:R-:W-:Y:S01]  /*0d60*/  IMAD R14, R9, -0x2daee0ad, RZ ;  /* 0xd2511f53090e7824 */ /* 0x000fe200078e02ff */
[----:B------:R-:W-:Y:S01]  /*0d70*/  LOP3.LUT R10, R11, UR28, R10, 0x96, !PT ;  /* 0x0000001c0b0a7c12 */ /* 0x000fe2000f8e960a */
[----:B------:R-:W-:Y:S01]  /*0d80*/  IMAD R11, R8, -0x326172a9, RZ ;  /* 0xcd9e8d57080b7824 */ /* 0x000fe200078e02ff */
[----:B------:R-:W-:Y:S01]  /*0d90*/  PRMT R26, R76, 0x7632, R26 ;  /* 0x000076324c1a7816 */ /* 0x000fe2000000001a */
[----:B------:R-:W-:Y:S01]  /*0da0*/  IMAD.HI.U32 R8, R15, -0x326172a9, RZ ;  /* 0xcd9e8d570f087827 */ /* 0x000fe200078e00ff */
[----:B------:R-:W-:Y:S01]  /*0db0*/  PRMT R27, R72, 0x7632, R27 ;  /* 0x00007632481b7816 */ /* 0x000fe2000000001b */
[----:B------:R-:W1:Y:S01]  /*0dc0*/  LDCU.64 UR20, c[0x0][0x380] ;  /* 0x00007000ff1477ac */ /* 0x000e620008000a00 */
[----:B------:R-:W-:Y:S01]  /*0dd0*/  PRMT R28, R67, 0x7632, R28 ;  /* 0x00007632431c7816 */ /* 0x000fe2000000001c */
[----:B------:R-:W-:Y:S01]  /*0de0*/  IMAD.HI.U32 R9, R10, -0x2daee0ad, RZ ;  /* 0xd2511f530a097827 */ /* 0x000fe200078e00ff */
[----:B------:R-:W-:Y:S01]  /*0df0*/  LOP3.LUT R8, R11, UR30, R8, 0x96, !PT ;  /* 0x0000001e0b087c12 */ /* 0x000fe2000f8e9608 */
[----:B0-----:R-:W-:Y:S01]  /*0e00*/  UISETP.NE.AND UP2, UPT, UR4, URZ, UPT ;  /* 0x000000ff0400728c */ /* 0x001fe2000bf45270 */
        /* <DEDUP_REMOVED lines=21> */
[----:B------:R-:W-:Y:S01]  /*0f60*/  IMAD.HI.U32 R14, R9, -0x2daee0ad, RZ ;  /* 0xd2511f53090e7827 */ /* 0x000fe200078e00ff */
[----:B------:R-:W-:Y:S02]  /*0f70*/  LOP3.LUT R8, R15, UR35, R8, 0x96, !PT ;  /* 0x000000230f087c12 */ /* 0x000fe4000f8e9608 */
[----:B------:R-:W-:Y:S01]  /*0f80*/  PRMT R155, R50, 0x7632, R155 ;  /* 0x00007632329b7816 */ /* 0x000fe2000000009b */
[----:B------:R-:W-:Y:S01]  /*0f90*/  IMAD R15, R10, -0x2daee0ad, RZ ;  /* 0xd2511f530a0f7824 */ /* 0x000fe200078e02ff */
[----:B------:R-:W-:Y:S01]  /*0fa0*/  PRMT R156, R53, 0x7632, R156 ;  /* 0x00007632359c7816 */ /* 0x000fe2000000009c */
[----:B------:R-:W-:Y:S01]  /*0fb0*/  IMAD R11, R11, -0x326172a9, RZ ;  /* 0xcd9e8d570b0b7824 */ /* 0x000fe200078e02ff */
[----:B------:R-:W-:Y:S01]  /*0fc0*/  PRMT R157, R49, 0x7632, R157 ;  /* 0x00007632319d7816 */ /* 0x000fe2000000009d */
[----:B------:R-:W-:Y:S01]  /*0fd0*/  IMAD.HI.U32 R10, R8, -0x326172a9, RZ ;  /* 0xcd9e8d57080a7827 */ /* 0x000fe200078e00ff */
[----:B------:R-:W-:-:S02]  /*0fe0*/  LOP3.LUT R14, R15, UR37, R14, 0x96, !PT ;  /* 0x000000250f0e7c12 */ /* 0x000fc4000f8e960e */
[----:B------:R-:W-:Y:S01]  /*0ff0*/  PRMT R158, R52, 0x7632, R158 ;  /* 0x00007632349e7816 */ /* 0x000fe2000000009e */
[----:B------:R-:W-:Y:S01]  /*1000*/  IMAD R96, R13, 0x8, R34 ;  /* 0x000000080d607824 */ /* 0x000fe200078e0222 */
[----:B------:R-:W-:Y:S01]  /*1010*/  LOP3.LUT R10, R11, UR36, R10, 0x96, !PT ;  /* 0x000000240b0a7c12 */ /* 0x000fe2000f8e960a */
[----:B------:R-:W-:Y:S01]  /*1020*/  IMAD R11, R8, -0x326172a9, RZ ;  /* 0xcd9e8d57080b7824 */ /* 0x000fe200078e02ff */
[----:B------:R-:W-:Y:S01]  /*1030*/  PRMT R13, R87, 0x7632, R13 ;  /* 0x00007632570d7816 */ /* 0x000fe2000000000d */
[----:B------:R-:W-:Y:S01]  /*1040*/  IMAD.HI.U32 R8, R14, -0x326172a9, RZ ;  /* 0xcd9e8d570e087827 */ /* 0x000fe200078e00ff */
[----:B------:R-:W-:Y:S02]  /*1050*/  I2FP.F32.U32 R96, R96 ;  /* 0x0000006000607245 */ /* 0x000fe40000201000 */
[----:B------:R-:W-:Y:S01]  /*1060*/  PRMT R159, R48, 0x7632, R159 ;  /* 0x00007632309f7816 */ /* 0x000fe2000000009f */
[----:B------:R-:W-:Y:S01]  /*1070*/  IMAD R16, R9, -0x2daee0ad, RZ ;  /* 0xd2511f5309107824 */ /* 0x000fe200078e02ff */
[----:B------:R-:W-:Y:S01]  /*1080*/  LOP3.LUT R194, R11, UR38, R8, 0x96, !PT ;  /* 0x000000260bc27c12 */ /* 0x000fe2000f8e9608 */
[----:B------:R-:W-:Y:S01]  /*1090*/  IMAD.HI.U32 R9, R10, -0x2daee0ad, RZ ;  /* 0xd2511f530a097827 */ /* 0x000fe200078e00ff */
[----:B------:R0:W0:Y:S01]  /*10a0*/  MUFU.RCP R181, R96 ;  /* 0x0000006000b57308 */ /* 0x0000220000001000 */
[----:B------:R-:W-:-:S02]  /*10b0*/  PRMT R160, R43, 0x7632, R160 ;  /* 0x000076322ba07816 */ /* 0x000fc400000000a0 */
[----:B------:R-:W-:Y:S01]  /*10c0*/  IMAD R15, R4, -0x20, R17 ;  /* 0xffffffe0040f7824 */ /* 0x000fe200078e0211 */
[----:B------:R-:W-:Y:S01]  /*10d0*/  LOP3.LUT R196, R16, UR39, R9, 0x96, !PT ;  /* 0x0000002710c47c12 */ /* 0x000fe2000f8e9609 */
[----:B------:R-:W-:Y:S01]  /*10e0*/  IMAD R10, R10, -0x2daee0ad, RZ ;  /* 0xd2511f530a0a7824 */ /* 0x000fe200078e02ff */
[----:B------:R-:W-:Y:S01]  /*10f0*/  PRMT R16, R89, 0x7632, R16 ;  /* 0x0000763259107816 */ /* 0x000fe20000000010 */
[----:B------:R-:W-:Y:S01]  /*1100*/  IMAD.HI.U32 R9, R194, -0x2daee0ad, RZ ;  /* 0xd2511f53c2097827 */ /* 0x000fe200078e00ff */
[----:B------:R-:W-:Y:S02]  /*1110*/  VIMNMX R15, PT, PT, RZ, R15, !PT ;  /* 0x0000000fff0f7248 */ /* 0x000fe40007fe0100 */
[----:B------:R-:W-:Y:S01]  /*1120*/  PRMT R17, R85, 0x7632, R17 ;  /* 0x0000763255117816 */ /* 0x000fe20000000011 */
[----:B------:R-:W-:Y:S01]  /*1130*/  IMAD R14, R14, -0x326172a9, RZ ;  /* 0xcd9e8d570e0e7824 */ /* 0x000fe200078e02ff */
[----:B------:R-:W-:Y:S01]  /*1140*/  VIMNMX R15, PT, PT, R15, 0x20, PT ;  /* 0x000000200f0f7848 */ /* 0x000fe20003fe0100 */
[----:B------:R-:W-:Y:S01]  /*1150*/  IMAD.HI.U32 R11, R196, -0x326172a9, RZ ;  /* 0xcd9e8d57c40b7827 */ /* 0x000fe200078e00ff */
[----:B------:R-:W-:-:S02]  /*1160*/  LOP3.LUT R9, R10, UR41, R9, 0x96, !PT ;  /* 0x000000290a097c12 */ /* 0x000fc4000f8e9609 */
[----:B------:R-:W-:Y:S01]  /*1170*/  PRMT R161, R39, 0x7632, R161 ;  /* 0x0000763227a17816 */ /* 0x000fe200000000a1 */
[----:B------:R-:W-:Y:S01]  /*1180*/  IMAD R8, R15, 0x8, R34 ;  /* 0x000000080f087824 */ /* 0x000fe200078e0222 */
[----:B------:R-:W-:Y:S01]  /*1190*/  LOP3.LUT R10, R14, UR40, R11, 0x96, !PT ;  /* 0x000000280e0a7c12 */ /* 0x000fe2000f8e960b */
[----:B------:R-:W-:Y:S01]  /*11a0*/  IMAD R194, R194, -0x2daee0ad, RZ ;  /* 0xd2511f53c2c27824 */ /* 0x000fe200078e02ff */
[----:B------:R-:W-:Y:S01]  /*11b0*/  LOP3.LUT R11, R12, 0x3, RZ, 0xc0, !PT ;  /* 0x000000030c0b7812 */ /* 0x000fe200078ec0ff */
[----:B------:R-:W-:Y:S01]  /*11c0*/  IMAD R196, R196, -0x326172a9, RZ ;  /* 0xcd9e8d57c4c47824 */ /* 0x000fe200078e02ff */
        /* <DEDUP_REMOVED lines=30> */
.L_x_13065:
[----:B------:R-:W-:-:S06]  /*13b0*/  UIMAD.WIDE UR4, UR7, 0x4, UR8 ;  /* 0x00000004070478a5 */ /* 0x000fcc000f8e0208 */
[----:B------:R-:W-:Y:S02]  /*13c0*/  IMAD.U32 R204, RZ, RZ, UR4 ;  /* 0x00000004ffcc7e24 */ /* 0x000fe4000f8e00ff */
[----:B------:R-:W-:-:S05]  /*13d0*/  IMAD.U32 R205, RZ, RZ, UR5 ;  /* 0x00000005ffcd7e24 */ /* 0x000fca000f8e00ff */
[----:B0-2---:R0:W2:Y:S01]  /*13e0*/  LDG.E R204, desc[UR12][R204.64] ;  /* 0x0000000ccccc7981 */ /* 0x0050a2000c1e1900 */
[----:B------:R-:W-:-:S06]  /*13f0*/  UIMAD.WIDE UR4, UR7, 0x4, UR10 ;  /* 0x00000004070478a5 */ /* 0x000fcc000f8e020a */
[----:B-1-34-:R-:W-:Y:S01]  /*1400*/  MOV R148, UR4 ;  /* 0x0000000400947c02 */ /* 0x01afe20008000f00 */
[----:B------:R-:W-:-:S05]  /*1410*/  IMAD.U32 R149, RZ, RZ, UR5 ;  /* 0x00000005ff957e24 */ /* 0x000fca000f8e00ff */
[----:B------:R-:W3:Y:S01]  /*1420*/  LDG.E R148, desc[UR12][R148.64] ;  /* 0x0000000c94947981 */ /* 0x000ee2000c1e1900 */
[----:B------:R-:W-:Y:S01]  /*1430*/  UIMAD UR4, UR7, UR42, URZ ;  /* 0x0000002a070472a4 */ /* 0x000fe2000f8e02ff */
[----:B------:R-:W-:Y:S01]  /*1440*/  ISETP.GE.U32.AND P1, PT, R5, 0x80, PT ;  /* 0x000000800500780c */ /* 0x000fe20003f26070 */
[----:B------:R-:W-:Y:S01]  /*1450*/  BSSY.RECONVERGENT B0, `(.L_x_12560) ;  /* 0x0000591000007945 */ /* 0x000fe20003800200 */
[----:B0-----:R-:W-:Y:S01]  /*1460*/  MOV R205, RZ ;  /* 0x000000ff00cd7202 */ /* 0x001fe20000000f00 */
[----:B------:R-:W-:-:S04]  /*1470*/  USHF.R.S32.HI UR5, URZ, 0x1f, UR4 ;  /* 0x0000001fff057899 */ /* 0x000fc80008011404 */
[----:B------:R-:W-:-:S06]  /*1480*/  ULEA.HI UR5, UR5, UR4, URZ, 0x3 ;  /* 0x0000000405057291 */ /* 0x000fcc000f8f18ff */
[----:B------:R-:W-:-:S05]  /*1490*/  IMAD.U32 R207, RZ, RZ, UR5 ;  /* 0x00000005ffcf7e24 */ /* 0x000fca000f8e00ff */
[----:B------:R-:W-:Y:S02]  /*14a0*/  LEA.HI.SX32 R207, R207, R2, 0x1d ;  /* 0x00000002cfcf7211 */ /* 0x000fe400078feaff */
[----:B--2---:R-:W-:-:S13]  /*14b0*/  ISETP.GE.AND P0, PT, R204, 0x1, PT ;  /* 0x00000001cc00780c */ /* 0x004fda0003f06270 */
[----:B------:R-:W-:Y:S01]  /*14c0*/  @P0 VIADD R150, R204, 0xffffffff ;  /* 0xffffffffcc960836 */ /* 0x000fe20000000000 */
[----:B---3--:R-:W-:-:S03]  /*14d0*/  R2UR UR6, R148 ;  /* 0x00000000940672ca */ /* 0x008fc600000e0000 */
[----:B------:R-:W-:-:S05]  /*14e0*/  @P0 IMAD R150, R150, UR42, RZ ;  /* 0x0000002a96960c24 */ /* 0x000fca000f8e02ff */
[----:B------:R-:W-:-:S04]  /*14f0*/  @P0 SHF.R.S32.HI R151, RZ, 0x1f, R150 ;  /* 0x0000001fff970819 */ /* 0x000fc80000011496 */
[----:B------:R-:W-:-:S04]  /*1500*/  @P0 LEA.HI R151, R151, R150, RZ, 0x3 ;  /* 0x0000009697970211 */ /* 0x000fc800078f18ff */
[----:B------:R-:W-:Y:S01]  /*1510*/  @P0 LEA.HI.SX32 R205, R151, R2, 0x1d ;  /* 0x0000000297cd0211 */ /* 0x000fe200078feaff */
[----:B-----5:R-:W-:Y:S06]  /*1520*/  @!P1 BRA `(.L_x_12561) ;  /* 0x00000058000c9947 */ /* 0x020fec0003800000 */
[----:B------:R-:W-:-:S04]  /*1530*/  UISETP.NE.U32.AND UP0, UPT, UR18, URZ, UPT ;  /* 0x000000ff1200728c */ /* 0x000fc8000bf05070 */
[----:B------:R-:W-:Y:S01]  /*1540*/  UISETP.NE.AND.EX UP0, UPT, UR19, URZ, UPT, UP0 ;  /* 0x000000ff1300728c */ /* 0x000fe2000bf05300 */
[----:B------:R-:W-:Y:S10]  /*1550*/  @!P0 BRA `(.L_x_12562) ;  /* 0x00000000000c8947 */ /* 0x000ff40003800000 */
[----:B------:R-:W0:Y:S02]  /*1560*/  LDC.64 R96, c[0x0][0x390] ;  /* 0x0000e400ff607b82 */ /* 0x000e240000000a00 */
[----:B0-----:R-:W-:-:S06]  /*1570*/  IMAD.WIDE.U32 R96, R205, 0x10, R96 ;  /* 0x00000010cd607825 */ /* 0x001fcc00078e0060 */
[----:B------:R-:W5:Y:S02]  /*1580*/  LDG.E.128 R96, desc[UR12][R96.64] ;  /* 0x0000000c60607981 */ /* 0x000f64000c1e1d00 */
.L_x_12562:
        /* <DEDUP_REMOVED lines=8> */
[----:B------:R0:W5:Y:S01]  /*1610*/  LDG.E.128 R104, desc[UR12][R110.64+0x10] ;  /* 0x0000100c6e687981 */ /* 0x000162000c1e1d00 */
[----:B------:R-:W-:-:S13]  /*1620*/  ISETP.GT.AND P2, PT, R204, RZ, PT ;  /* 0x000000ffcc00720c */ /* 0x000fda0003f44270 */
[----:B------:R-:W-:Y:S01]  /*1630*/  @!P2 IMAD.MOV.U32 R112, RZ, RZ, R11 ;  /* 0x000000ffff70a224 */ /* 0x000fe200078e000b */
[----:B------:R-:W-:Y:S01]  /*1640*/  @!P2 MOV R184, R194 ;  /* 0x000000c200b8a202 */ /* 0x000fe20000000f00 */
[----:B--2---:R-:W-:Y:S01]  /*1650*/  @!P2 IMAD.MOV.U32 R108, RZ, RZ, R100 ;  /* 0x000000ffff6ca224 */ /* 0x004fe200078e0064 */
        /* <DEDUP_REMOVED lines=17> */
.L_x_12567:
        /* <DEDUP_REMOVED lines=13> */
.L_x_12569:
[----:B------:R-:W-:Y:S05]  /*1840*/  BSYNC.RECONVERGENT B2 ;  /* 0x0000000000027941 */ /* 0x000fea0003800200 */
.L_x_12568:
        /* <DEDUP_REMOVED lines=41> */
[----:B------:R-:W-:Y:S01]  /*1ae0*/  LOP3.LUT R9, R110, UR41, R109, 0x96, !PT ;  /* 0x000000296e097c12 */ /* 0x000fe2000f8e966d */
[----:B------:R-:W-:-:S07]  /*1af0*/  IMAD.MOV.U32 R108, RZ, RZ, R194 ;  /* 0x000000ffff6c7224 */ /* 0x000fce00078e00c2 */
.L_x_12566:
[----:B------:R-:W-:Y:S05]  /*1b00*/  BSYNC.RECONVERGENT B1 ;  /* 0x0000000000017941 */ /* 0x000fea0003800200 */
.L_x_12565:
        /* <DEDUP_REMOVED lines=11> */
.L_x_12564:
[----:B------:R-:W-:Y:S02]  /*1bc0*/  IMAD.MOV.U32 R11, RZ, RZ, R112 ;  /* 0x000000ffff0b7224 */ /* 0x000fe400078e0070 */
        /* <DEDUP_REMOVED lines=15> */
.L_x_12573:
        /* <DEDUP_REMOVED lines=13> */
.L_x_12575:
[----:B------:R-:W-:Y:S05]  /*1d90*/  BSYNC.RECONVERGENT B2 ;  /* 0x0000000000027941 */ /* 0x000fea0003800200 */
.L_x_12574:
        /* <DEDUP_REMOVED lines=41> */
[----:B------:R-:W-:-:S07]  /*2030*/  LOP3.LUT R9, R112, UR41, R111, 0x96, !PT ;  /* 0x0000002970097c12 */ /* 0x000fce000f8e966f */
.L_x_12572:
[----:B------:R-:W-:Y:S05]  /*2040*/  BSYNC.RECONVERGENT B1 ;  /* 0x0000000000017941 */ /* 0x000fea0003800200 */
.L_x_12571:
        /* <DEDUP_REMOVED lines=10> */
[----:B------:R-:W-:-:S07]  /*20f0*/  FFMA.FTZ R109, R148, R109, R101 ;  /* 0x0000006d946d7223 */ /* 0x000fce0000010065 */
.L_x_12570:
        /* <DEDUP_REMOVED lines=16> */
.L_x_12579:
        /* <DEDUP_REMOVED lines=13> */
.L_x_12581:
[----:B------:R-:W-:Y:S05]  /*22d0*/  BSYNC.RECONVERGENT B2 ;  /* 0x0000000000027941 */ /* 0x000fea0003800200 */
.L_x_12580:
        /* <DEDUP_REMOVED lines=43> */
.L_x_12578:
[----:B------:R-:W-:Y:S05]  /*2590*/  BSYNC.RECONVERGENT B1 ;  /* 0x0000000000017941 */ /* 0x000fea0003800200 */
.L_x_12577:
        /* <DEDUP_REMOVED lines=11> */
.L_x_12576:
[----:B------:R-:W-:Y:S01]  /*2650*/  IMAD.MOV.U32 R11, RZ, RZ, R112 ;  /* 0x000000ffff0b7224 */ /* 0x000fe200078e0070 */
        /* <DEDUP_REMOVED lines=15> */
.L_x_12585:
        /* <DEDUP_REMOVED lines=13> */
.L_x_12587:
[----:B------:R-:W-:Y:S05]  /*2820*/  BSYNC.RECONVERGENT B2 ;  /* 0x0000000000027941 */ /* 0x000fea0003800200 */
.L_x_12586:
        /* <DEDUP_REMOVED lines=43> */
.L_x_12584:
[----:B------:R-:W-:Y:S05]  /*2ae0*/  BSYNC.RECONVERGENT B1 ;  /* 0x0000000000017941 */ /* 0x000fea0003800200 */
.L_x_12583:
[----:B------:R-:W-:Y:S01]  /*2af0*/  I2FP.F32.U32 R111, R111 ;  /* 0x0000006f006f7245 */ /* 0x000fe20000201000 */
[----:B------:R-:W-:Y:S02]  /*2b00*/  HFMA2 R112, -RZ, RZ, 0.1171875, 0 ;  /* 0x2f800000ff707431 */ /* 0x000fe400000001ff */
[----:B------:R-:W-:-:S03]  /*2b10*/  IMAD.U32 R150, R150, 0x10000, RZ ;  /* 0x0001000096967824 */ /* 0x000fc600078e00ff */
[----:B------:R-:W-:Y:S01]  /*2b20*/  FFMA.FTZ R111, R111, R112, 1.1641532182693481445e-10 ;  /* 0x2f0000006f6f7423 */ /* 0x000fe20000010070 */
[----:B------:R-:W-:-:S04]  /*2b30*/  FMUL.FTZ R150, R150, UR17 ;  /* 0x0000001196967c20 */ /* 0x000fc80008410000 */
[----:B------:R-:W-:Y:S01]  /*2b40*/  FMUL.FTZ R150, R150, UR16 ;  /* 0x0000001096967c20 */ /* 0x000fe20008410000 */
[----:B------:R-:W-:Y:S01]  /*2b50*/  FSETP.GTU.FTZ.AND P3, PT, R111, UR22, PT ;  /* 0x000000166f007c0b */ /* 0x000fe2000bf7c000 */
[----:B------:R-:W-:-:S03]  /*2b60*/  IMAD.U32 R111, R191, 0x10000, RZ ;  /* 0x00010000bf6f7824 */ /* 0x000fc600078e00ff */
[----:B------:R-:W-:Y:S02]  /*2b70*/  FSEL R150, R150, RZ, !P3 ;  /* 0x000000ff96967208 */ /* 0x000fe40005800000 */
[----:B------:R-:W-:-:S03]  /*2b80*/  SEL R199, RZ, 0x1, P3 ;  /* 0x00000001ffc77807 */ /* 0x000fc60001800000 */
[----:B------:R-:W-:-:S07]  /*2b90*/  FFMA.FTZ R111, R150, R111, R103 ;  /* 0x0000006f966f7223 */ /* 0x000fce0000010067 */
.L_x_12582:
[----:B------:R-:W-:Y:S01]  /*2ba0*/  MOV R114, R11 ;  /* 0x0000000b00727202 */ /* 0x000fe20000000f00 */
[----:B-----5:R-:W-:Y:S01]  /*2bb0*/  IMAD.MOV.U32 R112, RZ, RZ, R104 ;  /* 0x000000ffff707224 */ /* 0x020fe200078e0068 */
        /* <DEDUP_REMOVED lines=14> */
.L_x_12591:
        /* <DEDUP_REMOVED lines=13> */
.L_x_12593:
[----:B------:R-:W-:Y:S05]  /*2d70*/  BSYNC.RECONVERGENT B2 ;  /* 0x0000000000027941 */ /* 0x000fea0003800200 */
.L_x_12592:
        /* <DEDUP_REMOVED lines=43> */
.L_x_12590:
[----:B------:R-:W-:Y:S05]  /*3030*/  BSYNC.RECONVERGENT B1 ;  /* 0x0000000000017941 */ /* 0x000fea0003800200 */
.L_x_12589:
        /* <DEDUP_REMOVED lines=11> */
.L_x_12588:
        /* <DEDUP_REMOVED lines=16> */
.L_x_12597:
        /* <DEDUP_REMOVED lines=13> */
.L_x_12599:
[----:B------:R-:W-:Y:S05]  /*32c0*/  BSYNC.RECONVERGENT B2 ;  /* 0x0000000000027941 */ /* 0x000fea0003800200 */
.L_x_12598:
        /* <DEDUP_REMOVED lines=43> */
.L_x_12596:
[----:B------:R-:W-:Y:S05]  /*3580*/  BSYNC.RECONVERGENT B1 ;  /* 0x0000000000017941 */ /* 0x000fea0003800200 */
.L_x_12595:
        /* <DEDUP_REMOVED lines=11> */
.L_x_12594:
        /* <DEDUP_REMOVED lines=16> */
.L_x_12603:
        /* <DEDUP_REMOVED lines=13> */
.L_x_12605:
[----:B------:R-:W-:Y:S05]  /*3810*/  BSYNC.RECONVERGENT B2 ;  /* 0x0000000000027941 */ /* 0x000fea0003800200 */
.L_x_12604:
        /* <DEDUP_REMOVED lines=43> */
.L_x_12602:
[----:B------:R-:W-:Y:S05]  /*3ad0*/  BSYNC.RECONVERGENT B1 ;  /* 0x0000000000017941 */ /* 0x000fea0003800200 */
.L_x_12601:
        /* <DEDUP_REMOVED lines=11> */
.L_x_12600:
[----:B------:R-:W-:Y:S01]  /*3b90*/  MOV R11, R148 ;  /* 0x00000094000b7202 */ /* 0x000fe20000000f00 */
[----:B------:R-:W-:Y:S01]  /*3ba0*/  IMAD.MOV.U32 R115, RZ, RZ, R107 ;  /* 0x000000ffff737224 */ /* 0x000fe200078e006b */
        /* <DEDUP_REMOVED lines=14> */
.L_x_12609:
        /* <DEDUP_REMOVED lines=13> */
.L_x_12611:
[----:B------:R-:W-:Y:S05]  /*3d60*/  BSYNC.RECONVERGENT B2 ;  /* 0x0000000000027941 */ /* 0x000fea0003800200 */
.L_x_12610:
        /* <DEDUP_REMOVED lines=40> */
[----:B------:R-:W-:Y:S01]  /*3ff0*/  MOV R196, R182 ;  /* 0x000000b600c47202 */ /* 0x000fe20000000f00 */
[----:B------:R-:W-:Y:S01]  /*4000*/  IMAD.MOV.U32 R184, RZ, RZ, R148 ;  /* 0x000000ffffb87224 */ /* 0x000fe200078e0094 */
[----:B------:R-:W-:-:S07]  /*4010*/  LOP3.LUT R9, R150, UR41, R149, 0x96, !PT ;  /* 0x0000002996097c12 */ /* 0x000fce000f8e9695 */
.L_x_12608:
[----:B------:R-:W-:Y:S05]  /*4020*/  BSYNC.RECONVERGENT B1 ;  /* 0x0000000000017941 */ /* 0x000fea0003800200 */
.L_x_12607:
        /* <DEDUP_REMOVED lines=10> */
[----:B------:R-:W-:Y:S01]  /*40d0*/  FFMA.FTZ R115, R148, R115, R107 ;  /* 0x0000007394737223 */ /* 0x000fe2000001006b */
[----:B------:R-:W-:Y:S06]  /*40e0*/  BRA `(.L_x_12606) ;  /* 0x0000002800ac7947 */ /* 0x000fec0003800000 */
.L_x_12563:
[----:B------:R-:W-:Y:S01]  /*40f0*/  IMAD.MOV.U32 R110, RZ, RZ, R11 ;  /* 0x000000ffff6e7224 */ /* 0x000fe200078e000b */
[----:B------:R-:W-:Y:S01]  /*4100*/  MOV R108, RZ ;  /* 0x000000ff006c7202 */ /* 0x000fe20000000f00 */
        /* <DEDUP_REMOVED lines=18> */
.L_x_12615:
        /* <DEDUP_REMOVED lines=13> */
.L_x_12617:
[----:B------:R-:W-:Y:S05]  /*4300*/  BSYNC.RECONVERGENT B2 ;  /* 0x0000000000027941 */ /* 0x000fea0003800200 */
.L_x_12616:
        /* <DEDUP_REMOVED lines=43> */
.L_x_12614:
[----:B------:R-:W-:Y:S05]  /*45c0*/  BSYNC.RECONVERGENT B1 ;  /* 0x0000000000017941 */ /* 0x000fea0003800200 */
.L_x_12613:
        /* <DEDUP_REMOVED lines=10> */
[----:B------:R-:W-:-:S07]  /*4670*/  FMUL.FTZ R108, R108, R11 ;  /* 0x0000000b6c6c7220 */ /* 0x000fce0000410000 */
.L_x_12612:
[----:B------:R-:W-:Y:S01]  /*4680*/  MOV R11, R110 ;  /* 0x0000006e000b7202 */ /* 0x000fe20000000f00 */
[----:B------:R-:W-:Y:S01]  /*4690*/  IMAD.MOV.U32 R109, RZ, RZ, RZ ;  /* 0x000000ffff6d7224 */ /* 0x000fe200078e00ff */
        /* <DEDUP_REMOVED lines=14> */
.L_x_12621:
        /* <DEDUP_REMOVED lines=13> */
.L_x_12623:
[----:B------:R-:W-:Y:S05]  /*4850*/  BSYNC.RECONVERGENT B2 ;  /* 0x0000000000027941 */ /* 0x000fea0003800200 */
.L_x_12622:
        /* <DEDUP_REMOVED lines=42> */
.L_x_12620:
[----:B------:R-:W-:Y:S05]  /*4b00*/  BSYNC.RECONVERGENT B1 ;  /* 0x0000000000017941 */ /* 0x000fea0003800200 */
.L_x_12619:
        /* <DEDUP_REMOVED lines=11> */
.L_x_12618:
        /* <DEDUP_REMOVED lines=16> */
.L_x_12627:
        /* <DEDUP_REMOVED lines=13> */
.L_x_12629:
[----:B------:R-:W-:Y:S05]  /*4d90*/  BSYNC.RECONVERGENT B2 ;  /* 0x0000000000027941 */ /* 0x000fea0003800200 */
.L_x_12628:
        /* <DEDUP_REMOVED lines=43> */
.L_x_12626:
[----:B------:R-:W-:Y:S05]  /*5050*/  BSYNC.RECONVERGENT B1 ;  /* 0x0000000000017941 */ /* 0x000fea0003800200 */
.L_x_12625:
        /* <DEDUP_REMOVED lines=11> */
.L_x_12624:
[----:B------:R-:W-:Y:S02]  /*5110*/  IMAD.MOV.U32 R11, RZ, RZ, R112 ;  /* 0x000000ffff0b7224 */ /* 0x000fe400078e0070 */
[----:B------:R-:W-:Y:S01]  /*5120*/  IMAD.MOV.U32 R111, RZ, RZ, RZ ;  /* 0x000000ffff6f7224 */ /* 0x000fe200078e00ff */
        /* <DEDUP_REMOVED lines=14> */
.L_x_12633:
        /* <DEDUP_REMOVED lines=13> */
.L_x_12635:
[----:B------:R-:W-:Y:S05]  /*52e0*/  BSYNC.RECONVERGENT B2 ;  /* 0x0000000000027941 */ /* 0x000fea0003800200 */
.L_x_12634:
        /* <DEDUP_REMOVED lines=43> */
.L_x_12632:
[----:B------:R-:W-:Y:S05]  /*55a0*/  BSYNC.RECONVERGENT B1 ;  /* 0x0000000000017941 */ /* 0x000fea0003800200 */
.L_x_12631:
        /* <DEDUP_REMOVED lines=11> */
.L_x_12630:
[----:B------:R-:W-:Y:S02]  /*5660*/  HFMA2 R112, -RZ, RZ, 0, 0 ;  /* 0x00000000ff707431 */ /* 0x000fe400000001ff */
[----:B------:R-:W-:Y:S01]  /*5670*/  IMAD.MOV.U32 R114, RZ, RZ, R11 ;  /* 0x000000ffff727224 */ /* 0x000fe200078e000b */
        /* <DEDUP_REMOVED lines=14> */
.L_x_12639:
        /* <DEDUP_REMOVED lines=13> */
.L_x_12641:
[----:B------:R-:W-:Y:S05]  /*5830*/  BSYNC.RECONVERGENT B2 ;  /* 0x0000000000027941 */ /* 0x000fea0003800200 */
.L_x_12640:
        /* <DEDUP_REMOVED lines=43> */
.L_x_12638:
[----:B------:R-:W-:Y:S05]  /*5af0*/  BSYNC.RECONVERGENT B1 ;  /* 0x0000000000017941 */ /* 0x000fea0003800200 */
.L_x_12637:
        /* <DEDUP_REMOVED lines=11> */
.L_x_12636:
        /* <DEDUP_REMOVED lines=16> */
.L_x_12645:
        /* <DEDUP_REMOVED lines=13> */
.L_x_12647:
[----:B------:R-:W-:Y:S05]  /*5d80*/  BSYNC.RECONVERGENT B2 ;  /* 0x0000000000027941 */ /* 0x000fea0003800200 */
.L_x_12646:
        /* <DEDUP_REMOVED lines=43> */
.L_x_12644:
[----:B------:R-:W-:Y:S05]  /*6040*/  BSYNC.RECONVERGENT B1 ;  /* 0x0000000000017941 */ /* 0x000fea0003800200 */
.L_x_12643:
        /* <DEDUP_REMOVED lines=11> */
.L_x_12642:
        /* <DEDUP_REMOVED lines=16> */
.L_x_12651:
        /* <DEDUP_REMOVED lines=13> */
.L_x_12653:
[----:B------:R-:W-:Y:S05]  /*62d0*/  BSYNC.RECONVERGENT B2 ;  /* 0x0000000000027941 */ /* 0x000fea0003800200 */
.L_x_12652:
        /* <DEDUP_REMOVED lines=43> */
.L_x_12650:
[----:B------:R-:W-:Y:S05]  /*6590*/  BSYNC.RECONVERGENT B1 ;  /* 0x0000000000017941 */ /* 0x000fea0003800200 */
.L_x_12649:
        /* <DEDUP_REMOVED lines=11> */
.L_x_12648:
        /* <DEDUP_REMOVED lines=16> */
.L_x_12656:
        /* <DEDUP_REMOVED lines=13> */
.L_x_12658:
[----:B------:R-:W-:Y:S05]  /*6820*/  BSYNC.RECONVERGENT B2 ;  /* 0x0000000000027941 */ /* 0x000fea0003800200 */
.L_x_12657:
        /* <DEDUP_REMOVED lines=43> */
.L_x_12655:
[----:B------:R-:W-:Y:S05]  /*6ae0*/  BSYNC.RECONVERGENT B1 ;  /* 0x0000000000017941 */ /* 0x000fea0003800200 */
.L_x_12654:
        /* <DEDUP_REMOVED lines=11> */
.L_x_12606:
[----:B------:R-:W0:Y:S01]  /*6ba0*/  LDC.64 R148, c[0x0][0x3a8] ;  /* 0x0000ea00ff947b82 */ /* 0x000e220000000a00 */
[----:B------:R-:W-:Y:S01]  /*6bb0*/  MOV R194, R184 ;  /* 0x000000b800c27202 */ /* 0x000fe20000000f00 */
[----:B0-----:R-:W-:-:S05]  /*6bc0*/  IMAD.WIDE.U32 R148, R207, 0x20, R148 ;  /* 0x00000020cf947825 */ /* 0x001fca00078e0094 */
[----:B------:R0:W-:Y:S04]  /*6bd0*/  STG.E.128 desc[UR12][R148.64], R108 ;  /* 0x0000006c94007986 */ /* 0x0001e8000c101d0c */
[----:B------:R0:W-:Y:S01]  /*6be0*/  STG.E.128 desc[UR12][R148.64+0x10], R112 ;  /* 0x0000107094007986 */ /* 0x0001e2000c101d0c */
[----:B------:R-:W-:Y:S05]  /*6bf0*/  @!P0 BRA `(.L_x_12659) ;  /* 0x0000000000508947 */ /* 0x000fea0003800000 */
        /* <DEDUP_REMOVED lines=20> */
.L_x_12659:
[----:B------:R-:W-:Y:S01]  /*6d40*/  VIADD R207, R207, 0x80 ;  /* 0x00000080cfcf7836 */ /* 0x000fe20000000000 */
[----:B------:R-:W-:-:S07]  /*6d50*/  IADD3 R205, PT, PT, R205, 0x80, RZ ;  /* 0x00000080cdcd7810 */ /* 0x000fce0007ffe0ff */
.L_x_12561:
[----:B------:R-:W-:Y:S05]  /*6d60*/  BSYNC.RECONVERGENT B0 ;  /* 0x0000000000007941 */ /* 0x000fea0003800200 */
.L_x_12560:
[----:B------:R-:W-:Y:S01]  /*6d70*/  ISETP.GE.U32.AND P2, PT, R5, 0x100, PT ;  /* 0x000001000500780c */ /* 0x000fe20003f46070 */
[----:B------:R-:W-:Y:S03]  /*6d80*/  BSSY.RECONVERGENT B0, `(.L_x_12660) ;  /* 0x0000587000007945 */ /* 0x000fe60003800200 */
[----:B01----:R-:W-:-:S09]  /*6d90*/  P2R R148, PR, RZ, 0x4 ;  /* 0x00000004ff947803 */ /* 0x003fd20000000000 */
[----:B------:R-:W-:Y:S05]  /*6da0*/  @!P2 BRA `(.L_x_12661) ;  /* 0x000000580010a947 */ /* 0x000fea0003800000 */
[----:B------:R-:W-:Y:S01]  /*6db0*/  ISETP.NE.U32.AND P2, PT, RZ, UR18, PT ;  /* 0x00000012ff007c0c */ /* 0x000fe2000bf45070 */
[----:B------:R-:W0:Y:S03]  /*6dc0*/  @P0 LDC.64 R118, c[0x0][0x390] ;  /* 0x0000e400ff760b82 */ /* 0x000e260000000a00 */
        /* <DEDUP_REMOVED lines=8> */
[----:B------:R-:W-:Y:S01]  /*6e50*/  ISETP.GT.AND P2, PT, R204, RZ, PT ;  /* 0x000000ffcc00720c */ /* 0x000fe20003f44270 */
[----:B0-----:R-:W-:Y:S01]  /*6e60*/  IMAD.MOV.U32 R118, RZ, RZ, R11 ;  /* 0x000000ffff767224 */ /* 0x001fe200078e000b */
[----:B-----5:R-:W-:Y:S01]  /*6e70*/  MOV R116, R100 ;  /* 0x0000006400747202 */ /* 0x020fe20000000f00 */
[----:B------:R-:W-:-:S10]  /*6e80*/  IMAD.MOV.U32 R184, RZ, RZ, R194 ;  /* 0x000000ffffb87224 */ /* 0x000fd400078e00c2 */
        /* <DEDUP_REMOVED lines=17> */
.L_x_12666:
        /* <DEDUP_REMOVED lines=13> */
.L_x_12668:
[----:B------:R-:W-:Y:S05]  /*7070*/  BSYNC.RECONVERGENT B2 ;  /* 0x0000000000027941 */ /* 0x000fea0003800200 */
.L_x_12667:
        /* <DEDUP_REMOVED lines=42> */
.L_x_12665:
[----:B------:R-:W-:Y:S05]  /*7320*/  BSYNC.RECONVERGENT B1 ;  /* 0x0000000000017941 */ /* 0x000fea0003800200 */
.L_x_12664:
        /* <DEDUP_REMOVED lines=11> */
.L_x_12663:
        /* <DEDUP_REMOVED lines=16> */
.L_x_12672:
        /* <DEDUP_REMOVED lines=13> */
.L_x_12674:
[----:B------:R-:W-:Y:S05]  /*75b0*/  BSYNC.RECONVERGENT B2 ;  /* 0x0000000000027941 */ /* 0x000fea0003800200 */
.L_x_12673:
        /* <DEDUP_REMOVED lines=42> */
.L_x_12671:
[----:B------:R-:W-:Y:S05]  /*7860*/  BSYNC.RECONVERGENT B1 ;  /* 0x0000000000017941 */ /* 0x000fea0003800200 */
.L_x_12670:
[----:B------:R-:W-:Y:S01]  /*7870*/  PRMT R118, R96, 0x7632, R118 ;  /* 0x0000763260767816 */ /* 0x000fe20000000076 */
        /* <DEDUP_REMOVED lines=11> */
.L_x_12669:
        /* <DEDUP_REMOVED lines=16> */
.L_x_12678:
        /* <DEDUP_REMOVED lines=13> */
.L_x_12680:
[----:B------:R-:W-:Y:S05]  /*7b00*/  BSYNC.RECONVERGENT B2 ;  /* 0x0000000000027941 */ /* 0x000fea0003800200 */
.L_x_12679:
        /* <DEDUP_REMOVED lines=43> */
.L_x_12677:
[----:B------:R-:W-:Y:S05]  /*7dc0*/  BSYNC.RECONVERGENT B1 ;  /* 0x0000000000017941 */ /* 0x000fea0003800200 */
.L_x_12676:
        /* <DEDUP_REMOVED lines=11> */
.L_x_12675:
        /* <DEDUP_REMOVED lines=16> */
.L_x_12684:
        /* <DEDUP_REMOVED lines=13> */
.L_x_12686:
[----:B------:R-:W-:Y:S05]  /*8050*/  BSYNC.RECONVERGENT B2 ;  /* 0x0000000000027941 */ /* 0x000fea0003800200 */
.L_x_12685:
        /* <DEDUP_REMOVED lines=43> */
.L_x_12683:
[----:B------:R-:W-:Y:S05]  /*8310*/  BSYNC.RECONVERGENT B1 ;  /* 0x0000000000017941 */ /* 0x000fea0003800200 */
.L_x_12682:
[----:B------:R-:W-:Y:S01]  /*8320*/  PRMT R120, R97, 0x7632, R120 ;  /* 0x0000763261787816 */ /* 0x000fe20000000078 */
        /* <DEDUP_REMOVED lines=11> */
.L_x_12681:
        /* <DEDUP_REMOVED lines=16> */
.L_x_12690:
        /* <DEDUP_REMOVED lines=13> */
.L_x_12692:
[----:B------:R-:W-:Y:S05]  /*85b0*/  BSYNC.RECONVERGENT B2 ;  /* 0x0000000000027941 */ /* 0x000fea0003800200 */
.L_x_12691:
        /* <DEDUP_REMOVED lines=43> */
.L_x_12689:
[----:B------:R-:W-:Y:S05]  /*8870*/  BSYNC.RECONVERGENT B1 ;  /* 0x0000000000017941 */ /* 0x000fea0003800200 */
.L_x_12688:
        /* <DEDUP_REMOVED lines=11> */
.L_x_12687:
        /* <DEDUP_REMOVED lines=16> */
.L_x_12696:
        /* <DEDUP_REMOVED lines=13> */
.L_x_12698:
[----:B------:R-:W-:Y:S05]  /*8b00*/  BSYNC.RECONVERGENT B2 ;  /* 0x0000000000027941 */ /* 0x000fea0003800200 */
.L_x_12697:
        /* <DEDUP_REMOVED lines=43> */
.L_x_12695:
[----:B------:R-:W-:Y:S05]  /*8dc0*/  BSYNC.RECONVERGENT B1 ;  /* 0x0000000000017941 */ /* 0x000fea0003800200 */
.L_x_12694:
[----:B------:R-:W-:Y:S01]  /*8dd0*/  PRMT R122, R98, 0x7632, R122 ;  /* 0x00007632627a7816 */ /* 0x000fe2000000007a */
        /* <DEDUP_REMOVED lines=11> */
.L_x_12693:
        /* <DEDUP_REMOVED lines=16> */
.L_x_12702:
        /* <DEDUP_REMOVED lines=13> */
.L_x_12704:
[----:B------:R-:W-:Y:S05]  /*9060*/  BSYNC.RECONVERGENT B2 ;  /* 0x0000000000027941 */ /* 0x000fea0003800200 */
.L_x_12703:
        /* <DEDUP_REMOVED lines=43> */
.L_x_12701:
[----:B------:R-:W-:Y:S05]  /*9320*/  BSYNC.RECONVERGENT B1 ;  /* 0x0000000000017941 */ /* 0x000fea0003800200 */
.L_x_12700:
        /* <DEDUP_REMOVED lines=11> */
.L_x_12699:
        /* <DEDUP_REMOVED lines=16> */
.L_x_12708:
        /* <DEDUP_REMOVED lines=13> */
.L_x_12710:
[----:B------:R-:W-:Y:S05]  /*95b0*/  BSYNC.RECONVERGENT B2 ;  /* 0x0000000000027941 */ /* 0x000fea0003800200 */
.L_x_12709:
        /* <DEDUP_REMOVED lines=43> */
.L_x_12707:
[----:B------:R-:W-:Y:S05]  /*9870*/  BSYNC.RECONVERGENT B1 ;  /* 0x0000000000017941 */ /* 0x000fea0003800200 */
.L_x_12706:
        /* <DEDUP_REMOVED lines=11> */
[----:B------:R-:W-:Y:S01]  /*9930*/  FFMA.FTZ R123, R148, R123, R107 ;  /* 0x0000007b947b7223 */ /* 0x000fe2000001006b */
[----:B------:R-:W-:Y:S06]  /*9940*/  BRA `(.L_x_12705) ;  /* 0x0000002800b87947 */ /* 0x000fec0003800000 */
.L_x_12662:
[----:B0-----:R-:W-:Y:S01]  /*9950*/  IMAD.MOV.U32 R118, RZ, RZ, R11 ;  /* 0x000000ffff767224 */ /* 0x001fe200078e000b */
[----:B------:R-:W-:Y:S01]  /*9960*/  MOV R184, R194 ;  /* 0x000000c200b87202 */ /* 0x000fe20000000f00 */
[----:B------:R-:W-:Y:S01]  /*9970*/  IMAD.MOV.U32 R116, RZ, RZ, RZ ;  /* 0x000000ffff747224 */ /* 0x000fe200078e00ff */
        /* <DEDUP_REMOVED lines=17> */
.L_x_12714:
        /* <DEDUP_REMOVED lines=13> */
.L_x_12716:
[----:B------:R-:W-:Y:S05]  /*9b60*/  BSYNC.RECONVERGENT B2 ;  /* 0x0000000000027941 */ /* 0x000fea0003800200 */
.L_x_12715:
        /* <DEDUP_REMOVED lines=42> */
.L_x_12713:
[----:B------:R-:W-:Y:S05]  /*9e10*/  BSYNC.RECONVERGENT B1 ;  /* 0x0000000000017941 */ /* 0x000fea0003800200 */
.L_x_12712:
        /* <DEDUP_REMOVED lines=11> */
.L_x_12711:
        /* <DEDUP_REMOVED lines=16> */
.L_x_12720:
        /* <DEDUP_REMOVED lines=13> */
.L_x_12722:
[----:B------:R-:W-:Y:S05]  /*a0a0*/  BSYNC.RECONVERGENT B2 ;  /* 0x0000000000027941 */ /* 0x000fea0003800200 */
.L_x_12721:
        /* <DEDUP_REMOVED lines=42> */
.L_x_12719:
[----:B------:R-:W-:Y:S05]  /*a350*/  BSYNC.RECONVERGENT B1 ;  /* 0x0000000000017941 */ /* 0x000fea0003800200 */
.L_x_12718:
        /* <DEDUP_REMOVED lines=12> */
.L_x_12717:
        /* <DEDUP_REMOVED lines=16> */
.L_x_12726:
        /* <DEDUP_REMOVED lines=13> */
.L_x_12728:
[----:B------:R-:W-:Y:S05]  /*a5f0*/  BSYNC.RECONVERGENT B2 ;  /* 0x0000000000027941 */ /* 0x000fea0003800200 */
.L_x_12727:
        /* <DEDUP_REMOVED lines=43> */
.L_x_12725:
[----:B------:R-:W-:Y:S05]  /*a8b0*/  BSYNC.RECONVERGENT B1 ;  /* 0x0000000000017941 */ /* 0x000fea0003800200 */
.L_x_12724:
        /* <DEDUP_REMOVED lines=11> */
.L_x_12723:
        /* <DEDUP_REMOVED lines=16> */
.L_x_12732:
        /* <DEDUP_REMOVED lines=13> */
.L_x_12734:
[----:B------:R-:W-:Y:S05]  /*ab40*/  BSYNC.RECONVERGENT B2 ;  /* 0x0000000000027941 */ /* 0x000fea0003800200 */
.L_x_12733:
        /* <DEDUP_REMOVED lines=43> */
.L_x_12731:
[----:B------:R-:W-:Y:S05]  /*ae00*/  BSYNC.RECONVERGENT B1 ;  /* 0x0000000000017941 */ /* 0x000fea0003800200 */
.L_x_12730:
        /* <DEDUP_REMOVED lines=12> */
.L_x_12729:
        /* <DEDUP_REMOVED lines=16> */
.L_x_12738:
        /* <DEDUP_REMOVED lines=13> */
.L_x_12740:
[----:B------:R-:W-:Y:S05]  /*b0a0*/  BSYNC.RECONVERGENT B2 ;  /* 0x0000000000027941 */ /* 0x000fea0003800200 */
.L_x_12739:
        /* <DEDUP_REMOVED lines=43> */
.L_x_12737:
[----:B------:R-:W-:Y:S05]  /*b360*/  BSYNC.RECONVERGENT B1 ;  /* 0x0000000000017941 */ /* 0x000fea0003800200 */
.L_x_12736:
        /* <DEDUP_REMOVED lines=11> */
.L_x_12735:
        /* <DEDUP_REMOVED lines=16> */
.L_x_12744:
        /* <DEDUP_REMOVED lines=13> */
.L_x_12746:
[----:B------:R-:W-:Y:S05]  /*b5f0*/  BSYNC.RECONVERGENT B2 ;  /* 0x0000000000027941 */ /* 0x000fea0003800200 */
.L_x_12745:
        /* <DEDUP_REMOVED lines=43> */
.L_x_12743:
[----:B------:R-:W-:Y:S05]  /*b8b0*/  BSYNC.RECONVERGENT B1 ;  /* 0x0000000000017941 */ /* 0x000fea0003800200 */
.L_x_12742:
        /* <DEDUP_REMOVED lines=12> */
.L_x_12741:
        /* <DEDUP_REMOVED lines=16> */
.L_x_12750:
        /* <DEDUP_REMOVED lines=13> */
.L_x_12752:
[----:B------:R-:W-:Y:S05]  /*bb50*/  BSYNC.RECONVERGENT B2 ;  /* 0x0000000000027941 */ /* 0x000fea0003800200 */
.L_x_12751:
        /* <DEDUP_REMOVED lines=43> */
.L_x_12749:
[----:B------:R-:W-:Y:S05]  /*be10*/  BSYNC.RECONVERGENT B1 ;  /* 0x0000000000017941 */ /* 0x000fea0003800200 */
.L_x_12748:
        /* <DEDUP_REMOVED lines=11> */
.L_x_12747:
        /* <DEDUP_REMOVED lines=16> */
.L_x_12755:
        /* <DEDUP_REMOVED lines=13> */
.L_x_12757:
[----:B------:R-:W-:Y:S05]  /*c0a0*/  BSYNC.RECONVERGENT B2 ;  /* 0x0000000000027941 */ /* 0x000fea0003800200 */
.L_x_12756:
        /* <DEDUP_REMOVED lines=43> */
.L_x_12754:
[----:B------:R-:W-:Y:S05]  /*c360*/  BSYNC.RECONVERGENT B1 ;  /* 0x0000000000017941 */ /* 0x000fea0003800200 */
.L_x_12753:
        /* <DEDUP_REMOVED lines=12> */
.L_x_12705:
        /* <DEDUP_REMOVED lines=26> */
.L_x_12758:
[----:B------:R-:W-:Y:S01]  /*c5d0*/  VIADD R207, R207, 0x80 ;  /* 0x00000080cfcf7836 */ /* 0x000fe20000000000 */
[----:B------:R-:W-:-:S07]  /*c5e0*/  IADD3 R205, PT, PT, R205, 0x80, RZ ;  /* 0x00000080cdcd7810 */ /* 0x000fce0007ffe0ff */
.L_x_12661:
[----:B------:R-:W-:Y:S05]  /*c5f0*/  BSYNC.RECONVERGENT B0 ;  /* 0x0000000000007941 */ /* 0x000fea0003800200 */
.L_x_12660:
        /* <DEDUP_REMOVED lines=9> */
[----:B-----5:R0:W5:Y:S01]  /*c690*/  @P0 LDG.E.128 R96, desc[UR12][R126.64] ;  /* 0x0000000c7e600981 */ /* 0x020162000c1e1d00 */
        /* <DEDUP_REMOVED lines=25> */
.L_x_12765:
        /* <DEDUP_REMOVED lines=13> */
.L_x_12767:
[----:B------:R-:W-:Y:S05]  /*c900*/  BSYNC.RECONVERGENT B2 ;  /* 0x0000000000027941 */ /* 0x000fea0003800200 */
.L_x_12766:
        /* <DEDUP_REMOVED lines=42> */
.L_x_12764:
[----:B------:R-:W-:Y:S05]  /*cbb0*/  BSYNC.RECONVERGENT B1 ;  /* 0x0000000000017941 */ /* 0x000fea0003800200 */
.L_x_12763:
        /* <DEDUP_REMOVED lines=11> */
.L_x_12762:
        /* <DEDUP_REMOVED lines=16> */
.L_x_12771:
        /* <DEDUP_REMOVED lines=13> */
.L_x_12773:
[----:B------:R-:W-:Y:S05]  /*ce40*/  BSYNC.RECONVERGENT B2 ;  /* 0x0000000000027941 */ /* 0x000fea0003800200 */
.L_x_12772:
        /* <DEDUP_REMOVED lines=42> */
.L_x_12770:
[----:B------:R-:W-:Y:S05]  /*d0f0*/  BSYNC.RECONVERGENT B1 ;  /* 0x0000000000017941 */ /* 0x000fea0003800200 */
.L_x_12769:
        /* <DEDUP_REMOVED lines=12> */
.L_x_12768:
        /* <DEDUP_REMOVED lines=16> */
.L_x_12777:
        /* <DEDUP_REMOVED lines=13> */
.L_x_12779:
[----:B------:R-:W-:Y:S05]  /*d390*/  BSYNC.RECONVERGENT B2 ;  /* 0x0000000000027941 */ /* 0x000fea0003800200 */
.L_x_12778:
        /* <DEDUP_REMOVED lines=43> */
.L_x_12776:
[----:B------:R-:W-:Y:S05]  /*d650*/  BSYNC.RECONVERGENT B1 ;  /* 0x0000000000017941 */ /* 0x000fea0003800200 */
.L_x_12775:
        /* <DEDUP_REMOVED lines=11> */
.L_x_12774:
        /* <DEDUP_REMOVED lines=16> */
.L_x_12783:
        /* <DEDUP_REMOVED lines=13> */
.L_x_12785:
[----:B------:R-:W-:Y:S05]  /*d8e0*/  BSYNC.RECONVERGENT B2 ;  /* 0x0000000000027941 */ /* 0x000fea0003800200 */
.L_x_12784:
        /* <DEDUP_REMOVED lines=43> */
.L_x_12782:
[----:B------:R-:W-:Y:S05]  /*dba0*/  BSYNC.RECONVERGENT B1 ;  /* 0x0000000000017941 */ /* 0x000fea0003800200 */
.L_x_12781:
        /* <DEDUP_REMOVED lines=12> */
.L_x_12780:
        /* <DEDUP_REMOVED lines=16> */
.L_x_12789:
        /* <DEDUP_REMOVED lines=13> */
.L_x_12791:
[----:B------:R-:W-:Y:S05]  /*de40*/  BSYNC.RECONVERGENT B2 ;  /* 0x0000000000027941 */ /* 0x000fea0003800200 */
.L_x_12790:
        /* <DEDUP_REMOVED lines=43> */
.L_x_12788:
[----:B------:R-:W-:Y:S05]  /*e100*/  BSYNC.RECONVERGENT B1 ;  /* 0x0000000000017941 */ /* 0x000fea0003800200 */
.L_x_12787:
        /* <DEDUP_REMOVED lines=11> */
.L_x_12786:
        /* <DEDUP_REMOVED lines=16> */
.L_x_12795:
        /* <DEDUP_REMOVED lines=13> */
.L_x_12797:
[----:B------:R-:W-:Y:S05]  /*e390*/  BSYNC.RECONVERGENT B2 ;  /* 0x0000000000027941 */ /* 0x000fea0003800200 */
.L_x_12796:
        /* <DEDUP_REMOVED lines=43> */
.L_x_12794:
[----:B------:R-:W-:Y:S05]  /*e650*/  BSYNC.RECONVERGENT B1 ;  /* 0x0000000000017941 */ /* 0x000fea0003800200 */
.L_x_12793:
        /* <DEDUP_REMOVED lines=12> */
.L_x_12792:
        /* <DEDUP_REMOVED lines=16> */
.L_x_12801:
        /* <DEDUP_REMOVED lines=13> */
.L_x_12803:
[----:B------:R-:W-:Y:S05]  /*e8f0*/  BSYNC.RECONVERGENT B2 ;  /* 0x0000000000027941 */ /* 0x000fea0003800200 */
.L_x_12802:
        /* <DEDUP_REMOVED lines=43> */
.L_x_12800:
[----:B------:R-:W-:Y:S05]  /*ebb0*/  BSYNC.RECONVERGENT B1 ;  /* 0x0000000000017941 */ /* 0x000fea0003800200 */
.L_x_12799:
        /* <DEDUP_REMOVED lines=11> */
.L_x_12798:
        /* <DEDUP_REMOVED lines=16> */
.L_x_12807:
        /* <DEDUP_REMOVED lines=13> */
.L_x_12809:
[----:B------:R-:W-:Y:S05]  /*ee40*/  BSYNC.RECONVERGENT B2 ;  /* 0x0000000000027941 */ /* 0x000fea0003800200 */
.L_x_12808:
        /* <DEDUP_REMOVED lines=43> */
.L_x_12806:
[----:B------:R-:W-:Y:S05]  /*f100*/  BSYNC.RECONVERGENT B1 ;  /* 0x0000000000017941 */ /* 0x000fea0003800200 */
.L_x_12805:
        /* <DEDUP_REMOVED lines=13> */
.L_x_12761:
        /* <DEDUP_REMOVED lines=20> */
.L_x_12813:
        /* <DEDUP_REMOVED lines=13> */
.L_x_12815:
[----:B------:R-:W-:Y:S05]  /*f3f0*/  BSYNC.RECONVERGENT B2 ;  /* 0x0000000000027941 */ /* 0x000fea0003800200 */
.L_x_12814:
        /* <DEDUP_REMOVED lines=42> */
.L_x_12812:
[----:B------:R-:W-:Y:S05]  /*f6a0*/  BSYNC.RECONVERGENT B1 ;  /* 0x0000000000017941 */ /* 0x000fea0003800200 */
.L_x_12811:
        /* <DEDUP_REMOVED lines=11> */
.L_x_12810:
        /* <DEDUP_REMOVED lines=16> */
.L_x_12819:
        /* <DEDUP_REMOVED lines=13> */
.L_x_12821:
[----:B------:R-:W-:Y:S05]  /*f930*/  BSYNC.RECONVERGENT B2 ;  /* 0x0000000000027941 */ /* 0x000fea0003800200 */
.L_x_12820:
        /* <DEDUP_REMOVED lines=42> */
.L_x_12818:
[----:B------:R-:W-:Y:S05]  /*fbe0*/  BSYNC.RECONVERGENT B1 ;  /* 0x0000000000017941 */ /* 0x000fea0003800200 */
.L_x_12817:
        /* <DEDUP_REMOVED lines=12> */
.L_x_12816:
        /* <DEDUP_REMOVED lines=16> */
.L_x_12825:
        /* <DEDUP_REMOVED lines=13> */
.L_x_12827:
[----:B------:R-:W-:Y:S05]  /*fe80*/  BSYNC.RECONVERGENT B2 ;  /* 0x0000000000027941 */ /* 0x000fea0003800200 */
.L_x_12826:
        /* <DEDUP_REMOVED lines=43> */
.L_x_12824:
[----:B------:R-:W-:Y:S05]  /*10140*/  BSYNC.RECONVERGENT B1 ;  /* 0x0000000000017941 */ /* 0x000fea0003800200 */
.L_x_12823:
        /* <DEDUP_REMOVED lines=11> */
.L_x_12822:
        /* <DEDUP_REMOVED lines=16> */
.L_x_12831:
        /* <DEDUP_REMOVED lines=13> */
.L_x_12833:
[----:B------:R-:W-:Y:S05]  /*103d0*/  BSYNC.RECONVERGENT B2 ;  /* 0x0000000000027941 */ /* 0x000fea0003800200 */
.L_x_12832:
        /* <DEDUP_REMOVED lines=43> */
.L_x_12830:
[----:B------:R-:W-:Y:S05]  /*10690*/  BSYNC.RECONVERGENT B1 ;  /* 0x0000000000017941 */ /* 0x000fea0003800200 */
.L_x_12829:
        /* <DEDUP_REMOVED lines=12> */
.L_x_12828:
        /* <DEDUP_REMOVED lines=16> */
.L_x_12837:
        /* <DEDUP_REMOVED lines=13> */
.L_x_12839:
[----:B------:R-:W-:Y:S05]  /*10930*/  BSYNC.RECONVERGENT B2 ;  /* 0x0000000000027941 */ /* 0x000fea0003800200 */
.L_x_12838:
        /* <DEDUP_REMOVED lines=43> */
.L_x_12836:
[----:B------:R-:W-:Y:S05]  /*10bf0*/  BSYNC.RECONVERGENT B1 ;  /* 0x0000000000017941 */ /* 0x000fea0003800200 */
.L_x_12835:
        /* <DEDUP_REMOVED lines=11> */
.L_x_12834:
        /* <DEDUP_REMOVED lines=16> */
.L_x_12843:
        /* <DEDUP_REMOVED lines=13> */
.L_x_12845:
[----:B------:R-:W-:Y:S05]  /*10e80*/  BSYNC.RECONVERGENT B2 ;  /* 0x0000000000027941 */ /* 0x000fea0003800200 */
.L_x_12844:
        /* <DEDUP_REMOVED lines=43> */
.L_x_12842:
[----:B------:R-:W-:Y:S05]  /*11140*/  BSYNC.RECONVERGENT B1 ;  /* 0x0000000000017941 */ /* 0x000fea0003800200 */
.L_x_12841:
        /* <DEDUP_REMOVED lines=12> */
.L_x_12840:
        /* <DEDUP_REMOVED lines=16> */
.L_x_12849:
        /* <DEDUP_REMOVED lines=13> */
.L_x_12851:
[----:B------:R-:W-:Y:S05]  /*113e0*/  BSYNC.RECONVERGENT B2 ;  /* 0x0000000000027941 */ /* 0x000fea0003800200 */
.L_x_12850:
        /* <DEDUP_REMOVED lines=43> */
.L_x_12848:
[----:B------:R-:W-:Y:S05]  /*116a0*/  BSYNC.RECONVERGENT B1 ;  /* 0x0000000000017941 */ /* 0x000fea0003800200 */
.L_x_12847:
        /* <DEDUP_REMOVED lines=11> */
.L_x_12846:
        /* <DEDUP_REMOVED lines=16> */
.L_x_12854:
        /* <DEDUP_REMOVED lines=13> */
.L_x_12856:
[----:B------:R-:W-:Y:S05]  /*11930*/  BSYNC.RECONVERGENT B2 ;  /* 0x0000000000027941 */ /* 0x000fea0003800200 */
.L_x_12855:
        /* <DEDUP_REMOVED lines=43> */
.L_x_12853:
[----:B------:R-:W-:Y:S05]  /*11bf0*/  BSYNC.RECONVERGENT B1 ;  /* 0x0000000000017941 */ /* 0x000fea0003800200 */
.L_x_12852:
        /* <DEDUP_REMOVED lines=12> */
.L_x_12804:
        /* <DEDUP_REMOVED lines=26> */
.L_x_12857:
[----:B------:R-:W-:Y:S01]  /*11e60*/  VIADD R207, R207, 0x80 ;  /* 0x00000080cfcf7836 */ /* 0x000fe20000000000 */
[----:B------:R-:W-:-:S07]  /*11e70*/  IADD3 R205, PT, PT, R205, 0x80, RZ ;  /* 0x00000080cdcd7810 */ /* 0x000fce0007ffe0ff */
.L_x_12760:
[----:B------:R-:W-:Y:S05]  /*11e80*/  BSYNC.RECONVERGENT B0 ;  /* 0x0000000000007941 */ /* 0x000fea0003800200 */
.L_x_12759:
[----:B------:R-:W-:Y:S01]  /*11e90*/  ISETP.GE.U32.AND P2, PT, R5, 0x200, PT ;  /* 0x000002000500780c */ /* 0x000fe20003f46070 */
[----:B------:R-:W-:-:S12]  /*11ea0*/  BSSY.RECONVERGENT B0, `(.L_x_12858) ;  /* 0x0000586000007945 */ /* 0x000fd80003800200 */
[----:B------:R-:W-:Y:S05]  /*11eb0*/  @!P2 BRA `(.L_x_12859) ;  /* 0x000000580010a947 */ /* 0x000fea0003800000 */
[----:B------:R-:W-:Y:S01]  /*11ec0*/  ISETP.NE.U32.AND P3, PT, RZ, UR18, PT ;  /* 0x00000012ff007c0c */ /* 0x000fe2000bf65070 */
[----:B------:R-:W2:Y:S03]  /*11ed0*/  @P0 LDC.64 R134, c[0x0][0x390] ;  /* 0x0000e400ff860b82 */ /* 0x000ea60000000a00 */
[----:B------:R-:W-:-:S13]  /*11ee0*/  ISETP.NE.AND.EX P3, PT, RZ, UR19, PT, P3 ;  /* 0x00000013ff007c0c */ /* 0x000fda000bf65330 */
[----:B------:R-:W3:Y:S01]  /*11ef0*/  @P3 LDC.64 R132, c[0x0][0x3a0] ;  /* 0x0000e800ff843b82 */ /* 0x000ee20000000a00 */
[----:B--2---:R-:W-:-:S05]  /*11f00*/  @P0 IMAD.WIDE.U32 R134, R205, 0x10, R134 ;  /* 0x00000010cd860825 */ /* 0x004fca00078e0086 */
[----:B-----5:R2:W5:Y:S01]  /*11f10*/  @P0 LDG.E.128 R96, desc[UR12][R134.64] ;  /* 0x0000000c86600981 */ /* 0x020562000c1e1d00 */
[----:B---3--:R-:W-:-:S05]  /*11f20*/  @P3 IMAD.WIDE.U32 R132, R207, 0x20, R132 ;  /* 0x00000020cf843825 */ /* 0x008fca00078e0084 */
[----:B------:R2:W5:Y:S04]  /*11f30*/  @P3 LDG.E.128 R100, desc[UR12][R132.64] ;  /* 0x0000000c84643981 */ /* 0x000568000c1e1d00 */
[----:B------:R2:W5:Y:S01]  /*11f40*/  @P3 LDG.E.128 R104, desc[UR12][R132.64+0x10] ;  /* 0x0000100c84683981 */ /* 0x000562000c1e1d00 */
[----:B------:R-:W-:Y:S05]  /*11f50*/  @!P3 BRA `(.L_x_12860) ;  /* 0x0000002800c0b947 */ /* 0x000fea0003800000 */
[----:B------:R-:W-:Y:S01]  /*11f60*/  ISETP.GT.AND P3, PT, R204, RZ, PT ;  /* 0x000000ffcc00720c */ /* 0x000fe20003f64270 */
[----:B--2---:R-:W-:Y:S01]  /*11f70*/  IMAD.MOV.U32 R134, RZ, RZ, R11 ;  /* 0x000000ffff867224 */ /* 0x004fe200078e000b */
        /* <DEDUP_REMOVED lines=19> */
.L_x_12864:
        /* <DEDUP_REMOVED lines=13> */
.L_x_12866:
[----:B------:R-:W-:Y:S05]  /*12180*/  BSYNC.RECONVERGENT B2 ;  /* 0x0000000000027941 */ /* 0x000fea0003800200 */
.L_x_12865:
        /* <DEDUP_REMOVED lines=42> */
.L_x_12863:
[----:B------:R-:W-:Y:S05]  /*12430*/  BSYNC.RECONVERGENT B1 ;  /* 0x0000000000017941 */ /* 0x000fea0003800200 */
.L_x_12862:
        /* <DEDUP_REMOVED lines=11> */
.L_x_12861:
        /* <DEDUP_REMOVED lines=16> */
.L_x_12870:
        /* <DEDUP_REMOVED lines=13> */
.L_x_12872:
[----:B------:R-:W-:Y:S05]  /*126c0*/  BSYNC.RECONVERGENT B2 ;  /* 0x0000000000027941 */ /* 0x000fea0003800200 */
.L_x_12871:
        /* <DEDUP_REMOVED lines=42> */
.L_x_12869:
[----:B------:R-:W-:Y:S05]  /*12970*/  BSYNC.RECONVERGENT B1 ;  /* 0x0000000000017941 */ /* 0x000fea0003800200 */
.L_x_12868:
        /* <DEDUP_REMOVED lines=12> */
.L_x_12867:
        /* <DEDUP_REMOVED lines=16> */
.L_x_12876:
        /* <DEDUP_REMOVED lines=13> */
.L_x_12878:
[----:B------:R-:W-:Y:S05]  /*12c10*/  BSYNC.RECONVERGENT B2 ;  /* 0x0000000000027941 */ /* 0x000fea0003800200 */
.L_x_12877:
        /* <DEDUP_REMOVED lines=43> */
.L_x_12875:
[----:B------:R-:W-:Y:S05]  /*12ed0*/  BSYNC.RECONVERGENT B1 ;  /* 0x0000000000017941 */ /* 0x000fea0003800200 */
.L_x_12874:
[----:B------:R-:W-:Y:S01]  /*12ee0*/  I2FP.F32.U32 R11, R135 ;  /* 0x00000087000b7245 */ /* 0x000fe20000201000 */
[----:B------:R-:W-:Y:S02]  /*12ef0*/  HFMA2 R134, -RZ, RZ, 0.1171875, 0 ;  /* 0x2f800000ff867431 */ /* 0x000fe400000001ff */
[----:B------:R-:W-:-:S03]  /*12f00*/  IMAD.U32 R135, R97, 0x10000, RZ ;  /* 0x0001000061877824 */ /* 0x000fc600078e00ff */
        /* <DEDUP_REMOVED lines=8> */
.L_x_12873:
[----:B------:R-:W-:Y:S01]  /*12f90*/  IMAD.MOV.U32 R11, RZ, RZ, R136 ;  /* 0x000000ffff0b7224 */ /* 0x000fe200078e0088 */
        /* <DEDUP_REMOVED lines=15> */
.L_x_12882:
        /* <DEDUP_REMOVED lines=13> */
.L_x_12884:
[----:B------:R-:W-:Y:S05]  /*13160*/  BSYNC.RECONVERGENT B2 ;  /* 0x0000000000027941 */ /* 0x000fea0003800200 */
.L_x_12883:
[----:B------:R-:W-:Y:S01]  /*13170*/  IMAD.WIDE.U32 R10, R3, -0x326172a9, RZ ;  /* 0xcd9e8d57030a7825 */ /* 0x000fe200078e00ff */
[----:B------:R-:W-:-:S03]  /*13180*/  LOP3.LUT R136, R193, UR15, R139, 0x96, !PT ;  /* 0x0000000fc1887c12 */ /* 0x000fc6000f8e968b */
[----:B------:R-:W-:Y:S01]  /*13190*/  IMAD.MOV.U32 R135, RZ, RZ, R184 ;  /* 0x000000ffff877224 */ /* 0x000fe200078e00b8 */
[----:B01----:R-:W-:Y:S01]  /*131a0*/  LOP3.LUT R148, R7, UR14, R11, 0x96, !PT ;  /* 0x0000000e07947c12 */ /* 0x003fe2000f8e960b */
        /* <DEDUP_REMOVED lines=39> */
.L_x_12881:
[----:B------:R-:W-:Y:S05]  /*13420*/  BSYNC.RECONVERGENT B1 ;  /* 0x0000000000017941 */ /* 0x000fea0003800200 */
.L_x_12880:
        /* <DEDUP_REMOVED lines=12> */
.L_x_12879:
        /* <DEDUP_REMOVED lines=16> */
.L_x_12888:
        /* <DEDUP_REMOVED lines=13> */
.L_x_12890:
[----:B------:R-:W-:Y:S05]  /*136c0*/  BSYNC.RECONVERGENT B2 ;  /* 0x0000000000027941 */ /* 0x000fea0003800200 */
.L_x_12889:
[----:B------:R-:W-:Y:S01]  /*136d0*/  IMAD.WIDE.U32 R10, R3, -0x326172a9, RZ ;  /* 0xcd9e8d57030a7825 */ /* 0x000fe200078e00ff */
[----:B------:R-:W-:-:S04]  /*136e0*/  LOP3.LUT R136, R193, UR15, R139, 0x96, !PT ;  /* 0x0000000fc1887c12 */ /* 0x000fc8000f8e968b */
        /* <DEDUP_REMOVED lines=41> */
.L_x_12887:
[----:B------:R-:W-:Y:S05]  /*13980*/  BSYNC.RECONVERGENT B1 ;  /* 0x0000000000017941 */ /* 0x000fea0003800200 */
.L_x_12886:
        /* <DEDUP_REMOVED lines=11> */
.L_x_12885:
        /* <DEDUP_REMOVED lines=16> */
.L_x_12894:
        /* <DEDUP_REMOVED lines=13> */
.L_x_12896:
[----:B------:R-:W-:Y:S05]  /*13c10*/  BSYNC.RECONVERGENT B2 ;  /* 0x0000000000027941 */ /* 0x000fea0003800200 */
.L_x_12895:
        /* <DEDUP_REMOVED lines=43> */
.L_x_12893:
[----:B------:R-:W-:Y:S05]  /*13ed0*/  BSYNC.RECONVERGENT B1 ;  /* 0x0000000000017941 */ /* 0x000fea0003800200 */
.L_x_12892:
[----:B------:R-:W-:Y:S01]  /*13ee0*/  PRMT R138, R98, 0x7632, R138 ;  /* 0x00007632628a7816 */ /* 0x000fe2000000008a */
[----:B01----:R-:W-:Y:S01]  /*13ef0*/  HFMA2 R148, -RZ, RZ, 0.1171875, 0 ;  /* 0x2f800000ff947431 */ /* 0x003fe200000001ff */
        /* <DEDUP_REMOVED lines=10> */
.L_x_12891:
[----:B01----:R-:W-:Y:S01]  /*13fa0*/  IMAD.MOV.U32 R148, RZ, RZ, R11 ;  /* 0x000000ffff947224 */ /* 0x003fe200078e000b */
        /* <DEDUP_REMOVED lines=15> */
.L_x_12900:
        /* <DEDUP_REMOVED lines=13> */
.L_x_12902:
[----:B------:R-:W-:Y:S05]  /*14170*/  BSYNC.RECONVERGENT B2 ;  /* 0x0000000000027941 */ /* 0x000fea0003800200 */
.L_x_12901:
        /* <DEDUP_REMOVED lines=43> */
.L_x_12899:
[----:B------:R-:W-:Y:S05]  /*14430*/  BSYNC.RECONVERGENT B1 ;  /* 0x0000000000017941 */ /* 0x000fea0003800200 */
.L_x_12898:
        /* <DEDUP_REMOVED lines=11> */
.L_x_12897:
        /* <DEDUP_REMOVED lines=16> */
.L_x_12906:
        /* <DEDUP_REMOVED lines=13> */
.L_x_12908:
[----:B------:R-:W-:Y:S05]  /*146c0*/  BSYNC.RECONVERGENT B2 ;  /* 0x0000000000027941 */ /* 0x000fea0003800200 */
.L_x_12907:
        /* <DEDUP_REMOVED lines=43> */
.L_x_12905:
[----:B------:R-:W-:Y:S05]  /*14980*/  BSYNC.RECONVERGENT B1 ;  /* 0x0000000000017941 */ /* 0x000fea0003800200 */
.L_x_12904:
        /* <DEDUP_REMOVED lines=13> */
.L_x_12860:
[----:B--2---:R-:W-:Y:S01]  /*14a60*/  IMAD.MOV.U32 R134, RZ, RZ, R11 ;  /* 0x000000ffff867224 */ /* 0x004fe200078e000b */
[----:B------:R-:W-:Y:S01]  /*14a70*/  MOV R184, R194 ;  /* 0x000000c200b87202 */ /* 0x000fe20000000f00 */
[----:B------:R-:W-:Y:S01]  /*14a80*/  IMAD.MOV.U32 R132, RZ, RZ, RZ ;  /* 0x000000ffff847224 */ /* 0x000fe200078e00ff */
        /* <DEDUP_REMOVED lines=17> */
.L_x_12912:
        /* <DEDUP_REMOVED lines=13> */
.L_x_12914:
[----:B------:R-:W-:Y:S05]  /*14c70*/  BSYNC.RECONVERGENT B2 ;  /* 0x0000000000027941 */ /* 0x000fea0003800200 */
.L_x_12913:
        /* <DEDUP_REMOVED lines=42> */
.L_x_12911:
[----:B------:R-:W-:Y:S05]  /*14f20*/  BSYNC.RECONVERGENT B1 ;  /* 0x0000000000017941 */ /* 0x000fea0003800200 */
.L_x_12910:
        /* <DEDUP_REMOVED lines=11> */
.L_x_12909:
[----:B------:R-:W-:Y:S01]  /*14fe0*/  MOV R11, R134 ;  /* 0x00000086000b7202 */ /* 0x000fe20000000f00 */
[----:B------:R-:W-:Y:S01]  /*14ff0*/  IMAD.MOV.U32 R133, RZ, RZ, RZ ;  /* 0x000000ffff857224 */ /* 0x000fe200078e00ff */
        /* <DEDUP_REMOVED lines=14> */
.L_x_12918:
        /* <DEDUP_REMOVED lines=13> */
.L_x_12920:
[----:B------:R-:W-:Y:S05]  /*151b0*/  BSYNC.RECONVERGENT B2 ;  /* 0x0000000000027941 */ /* 0x000fea0003800200 */
.L_x_12919:
        /* <DEDUP_REMOVED lines=42> */
.L_x_12917:
[----:B------:R-:W-:Y:S05]  /*15460*/  BSYNC.RECONVERGENT B1 ;  /* 0x0000000000017941 */ /* 0x000fea0003800200 */
.L_x_12916:
        /* <DEDUP_REMOVED lines=12> */
.L_x_12915:
        /* <DEDUP_REMOVED lines=16> */
.L_x_12924:
        /* <DEDUP_REMOVED lines=13> */
.L_x_12926:
[----:B------:R-:W-:Y:S05]  /*15700*/  BSYNC.RECONVERGENT B2 ;  /* 0x0000000000027941 */ /* 0x000fea0003800200 */
.L_x_12925:
        /* <DEDUP_REMOVED lines=43> */
.L_x_12923:
[----:B------:R-:W-:Y:S05]  /*159c0*/  BSYNC.RECONVERGENT B1 ;  /* 0x0000000000017941 */ /* 0x000fea0003800200 */
.L_x_12922:
        /* <DEDUP_REMOVED lines=10> */
[----:B------:R-:W-:-:S07]  /*15a70*/  FMUL.FTZ R134, R11, R134 ;  /* 0x000000860b867220 */ /* 0x000fce0000410000 */
.L_x_12921:
        /* <DEDUP_REMOVED lines=16> */
.L_x_12930:
        /* <DEDUP_REMOVED lines=13> */
.L_x_12932:
[----:B------:R-:W-:Y:S05]  /*15c50*/  BSYNC.RECONVERGENT B2 ;  /* 0x0000000000027941 */ /* 0x000fea0003800200 */
.L_x_12931:
        /* <DEDUP_REMOVED lines=43> */
.L_x_12929:
[----:B------:R-:W-:Y:S05]  /*15f10*/  BSYNC.RECONVERGENT B1 ;  /* 0x0000000000017941 */ /* 0x000fea0003800200 */
.L_x_12928:
        /* <DEDUP_REMOVED lines=12> */
.L_x_12927:
        /* <DEDUP_REMOVED lines=16> */
.L_x_12936:
        /* <DEDUP_REMOVED lines=13> */
.L_x_12938:
[----:B------:R-:W-:Y:S05]  /*161b0*/  BSYNC.RECONVERGENT B2 ;  /* 0x0000000000027941 */ /* 0x000fea0003800200 */
.L_x_12937:
        /* <DEDUP_REMOVED lines=43> */
.L_x_12935:
[----:B------:R-:W-:Y:S05]  /*16470*/  BSYNC.RECONVERGENT B1 ;  /* 0x0000000000017941 */ /* 0x000fea0003800200 */
.L_x_12934:
        /* <DEDUP_REMOVED lines=11> */
.L_x_12933:
        /* <DEDUP_REMOVED lines=16> */
.L_x_12942:
        /* <DEDUP_REMOVED lines=13> */
.L_x_12944:
[----:B------:R-:W-:Y:S05]  /*16700*/  BSYNC.RECONVERGENT B2 ;  /* 0x0000000000027941 */ /* 0x000fea0003800200 */
.L_x_12943:
        /* <DEDUP_REMOVED lines=43> */
.L_x_12941:
[----:B------:R-:W-:Y:S05]  /*169c0*/  BSYNC.RECONVERGENT B1 ;  /* 0x0000000000017941 */ /* 0x000fea0003800200 */
.L_x_12940:
[----:B-----5:R-:W-:Y:S01]  /*169d0*/  PRMT R138, R98, 0x7632, R138 ;  /* 0x00007632628a7816 */ /* 0x020fe2000000008a */
        /* <DEDUP_REMOVED lines=11> */
.L_x_12939:
[----:B01----:R-:W-:Y:S01]  /*16a90*/  IMAD.MOV.U32 R148, RZ, RZ, R11 ;  /* 0x000000ffff947224 */ /* 0x003fe200078e000b */
        /* <DEDUP_REMOVED lines=15> */
.L_x_12948:
        /* <DEDUP_REMOVED lines=13> */
.L_x_12950:
[----:B------:R-:W-:Y:S05]  /*16c60*/  BSYNC.RECONVERGENT B2 ;  /* 0x0000000000027941 */ /* 0x000fea0003800200 */
.L_x_12949:
        /* <DEDUP_REMOVED lines=43> */
.L_x_12947:
[----:B------:R-:W-:Y:S05]  /*16f20*/  BSYNC.RECONVERGENT B1 ;  /* 0x0000000000017941 */ /* 0x000fea0003800200 */
.L_x_12946:
        /* <DEDUP_REMOVED lines=11> */
.L_x_12945:
        /* <DEDUP_REMOVED lines=16> */
.L_x_12953:
        /* <DEDUP_REMOVED lines=13> */
.L_x_12955:
[----:B------:R-:W-:Y:S05]  /*171b0*/  BSYNC.RECONVERGENT B2 ;  /* 0x0000000000027941 */ /* 0x000fea0003800200 */
.L_x_12954:
        /* <DEDUP_REMOVED lines=43> */
.L_x_12952:
[----:B------:R-:W-:Y:S05]  /*17470*/  BSYNC.RECONVERGENT B1 ;  /* 0x0000000000017941 */ /* 0x000fea0003800200 */
.L_x_12951:
        /* <DEDUP_REMOVED lines=12> */
.L_x_12903:
[----:B------:R-:W0:Y:S01]  /*17540*/  LDC.64 R148, c[0x0][0x3a8] ;  /* 0x0000ea00ff947b82 */ /* 0x000e220000000a00 */
[----:B------:R-:W-:Y:S02]  /*17550*/  IMAD.MOV.U32 R194, RZ, RZ, R184 ;  /* 0x000000ffffc27224 */ /* 0x000fe400078e00b8 */
[----:B0-----:R-:W-:-:S05]  /*17560*/  IMAD.WIDE.U32 R148, R207, 0x20, R148 ;  /* 0x00000020cf947825 */ /* 0x001fca00078e0094 */
[----:B------:R0:W-:Y:S04]  /*17570*/  STG.E.128 desc[UR12][R148.64], R132 ;  /* 0x0000008494007986 */ /* 0x0001e8000c101d0c */
[----:B------:R0:W-:Y:S01]  /*17580*/  STG.E.128 desc[UR12][R148.64+0x10], R136 ;  /* 0x0000108894007986 */ /* 0x0001e2000c101d0c */
[----:B------:R-:W-:Y:S05]  /*17590*/  @!P0 BRA `(.L_x_12956) ;  /* 0x0000000000508947 */ /* 0x000fea0003800000 */
[----:B------:R-:W-:Y:S01]  /*175a0*/  SHF.L.U32 R151, R202, 0x10, RZ ;  /* 0x00000010ca977819 */ /* 0x000fe200000006ff */
[----:B0-----:R-:W0:Y:S01]  /*175b0*/  LDC.64 R148, c[0x0][0x3b0] ;  /* 0x0000ec00ff947b82 */ /* 0x001e220000000a00 */
        /* <DEDUP_REMOVED lines=18> */
.L_x_12956:
[----:B------:R-:W-:Y:S01]  /*176e0*/  VIADD R207, R207, 0x80 ;  /* 0x00000080cfcf7836 */ /* 0x000fe20000000000 */
[----:B------:R-:W-:-:S07]  /*176f0*/  IADD3 R205, PT, PT, R205, 0x80, RZ ;  /* 0x00000080cdcd7810 */ /* 0x000fce0007ffe0ff */
.L_x_12859:
[----:B------:R-:W-:Y:S05]  /*17700*/  BSYNC.RECONVERGENT B0 ;  /* 0x0000000000007941 */ /* 0x000fea0003800200 */
.L_x_12858:
        /* <DEDUP_REMOVED lines=15> */
[----:B------:R-:W-:Y:S01]  /*17800*/  MOV R184, R194 ;  /* 0x000000c200b87202 */ /* 0x000fe20000000f00 */
[----:B-----5:R-:W-:-:S10]  /*17810*/  IMAD.MOV.U32 R140, RZ, RZ, R100 ;  /* 0x000000ffff8c7224 */ /* 0x020fd400078e0064 */
        /* <DEDUP_REMOVED lines=17> */
.L_x_12963:
        /* <DEDUP_REMOVED lines=13> */
.L_x_12965:
[----:B------:R-:W-:Y:S05]  /*17a00*/  BSYNC.RECONVERGENT B2 ;  /* 0x0000000000027941 */ /* 0x000fea0003800200 */
.L_x_12964:
        /* <DEDUP_REMOVED lines=42> */
.L_x_12962:
[----:B------:R-:W-:Y:S05]  /*17cb0*/  BSYNC.RECONVERGENT B1 ;  /* 0x0000000000017941 */ /* 0x000fea0003800200 */
.L_x_12961:
        /* <DEDUP_REMOVED lines=11> */
.L_x_12960:
[----:B------:R-:W-:Y:S01]  /*17d70*/  MOV R11, R142 ;  /* 0x0000008e000b7202 */ /* 0x000fe20000000f00 */
[----:B------:R-:W-:Y:S01]  /*17d80*/  IMAD.MOV.U32 R141, RZ, RZ, R101 ;  /* 0x000000ffff8d7224 */ /* 0x000fe200078e0065 */
        /* <DEDUP_REMOVED lines=14> */
.L_x_12969:
        /* <DEDUP_REMOVED lines=13> */
.L_x_12971:
[----:B------:R-:W-:Y:S05]  /*17f40*/  BSYNC.RECONVERGENT B2 ;  /* 0x0000000000027941 */ /* 0x000fea0003800200 */
.L_x_12970:
        /* <DEDUP_REMOVED lines=42> */
.L_x_12968:
[----:B------:R-:W-:Y:S05]  /*181f0*/  BSYNC.RECONVERGENT B1 ;  /* 0x0000000000017941 */ /* 0x000fea0003800200 */
.L_x_12967:
        /* <DEDUP_REMOVED lines=12> */
.L_x_12966:
        /* <DEDUP_REMOVED lines=16> */
.L_x_12975:
        /* <DEDUP_REMOVED lines=13> */
.L_x_12977:
[----:B------:R-:W-:Y:S05]  /*18490*/  BSYNC.RECONVERGENT B2 ;  /* 0x0000000000027941 */ /* 0x000fea0003800200 */
.L_x_12976:
        /* <DEDUP_REMOVED lines=43> */
.L_x_12974:
[----:B------:R-:W-:Y:S05]  /*18750*/  BSYNC.RECONVERGENT B1 ;  /* 0x0000000000017941 */ /* 0x000fea0003800200 */
.L_x_12973:
        /* <DEDUP_REMOVED lines=11> */
.L_x_12972:
        /* <DEDUP_REMOVED lines=16> */
.L_x_12981:
        /* <DEDUP_REMOVED lines=13> */
.L_x_12983:
[----:B------:R-:W-:Y:S05]  /*189e0*/  BSYNC.RECONVERGENT B2 ;  /* 0x0000000000027941 */ /* 0x000fea0003800200 */
.L_x_12982:
        /* <DEDUP_REMOVED lines=43> */
.L_x_12980:
[----:B------:R-:W-:Y:S05]  /*18ca0*/  BSYNC.RECONVERGENT B1 ;  /* 0x0000000000017941 */ /* 0x000fea0003800200 */
.L_x_12979:
        /* <DEDUP_REMOVED lines=12> */
.L_x_12978:
        /* <DEDUP_REMOVED lines=16> */
.L_x_12987:
        /* <DEDUP_REMOVED lines=13> */
.L_x_12989:
[----:B------:R-:W-:Y:S05]  /*18f40*/  BSYNC.RECONVERGENT B2 ;  /* 0x0000000000027941 */ /* 0x000fea0003800200 */
.L_x_12988:
        /* <DEDUP_REMOVED lines=43> */
.L_x_12986:
[----:B------:R-:W-:Y:S05]  /*19200*/  BSYNC.RECONVERGENT B1 ;  /* 0x0000000000017941 */ /* 0x000fea0003800200 */
.L_x_12985:
        /* <DEDUP_REMOVED lines=11> */
.L_x_12984:
        /* <DEDUP_REMOVED lines=16> */
.L_x_12993:
        /* <DEDUP_REMOVED lines=13> */
.L_x_12995:
[----:B------:R-:W-:Y:S05]  /*19490*/  BSYNC.RECONVERGENT B2 ;  /* 0x0000000000027941 */ /* 0x000fea0003800200 */
.L_x_12994:
        /* <DEDUP_REMOVED lines=43> */
.L_x_12992:
[----:B------:R-:W-:Y:S05]  /*19750*/  BSYNC.RECONVERGENT B1 ;  /* 0x0000000000017941 */ /* 0x000fea0003800200 */
.L_x_12991:
        /* <DEDUP_REMOVED lines=12> */
.L_x_12990:
        /* <DEDUP_REMOVED lines=16> */
.L_x_12999:
        /* <DEDUP_REMOVED lines=13> */
.L_x_13001:
[----:B------:R-:W-:Y:S05]  /*199f0*/  BSYNC.RECONVERGENT B2 ;  /* 0x0000000000027941 */ /* 0x000fea0003800200 */
.L_x_13000:
        /* <DEDUP_REMOVED lines=43> */
.L_x_12998:
[----:B------:R-:W-:Y:S05]  /*19cb0*/  BSYNC.RECONVERGENT B1 ;  /* 0x0000000000017941 */ /* 0x000fea0003800200 */
.L_x_12997:
        /* <DEDUP_REMOVED lines=11> */
.L_x_12996:
[----:B------:R-:W-:Y:S01]  /*19d70*/  IMAD.MOV.U32 R11, RZ, RZ, R148 ;  /* 0x000000ffff0b7224 */ /* 0x000fe200078e0094 */
[----:B------:R-:W-:Y:S01]  /*19d80*/  MOV R194, R184 ;  /* 0x000000b800c27202 */ /* 0x000fe20000000f00 */
[----:B------:R-:W-:Y:S01]  /*19d90*/  IMAD.MOV.U32 R147, RZ, RZ, R107 ;  /* 0x000000ffff937224 */ /* 0x000fe200078e006b */
        /* <DEDUP_REMOVED lines=17> */
.L_x_13005:
        /* <DEDUP_REMOVED lines=13> */
.L_x_13007:
[----:B------:R-:W-:Y:S05]  /*19f80*/  BSYNC.RECONVERGENT B2 ;  /* 0x0000000000027941 */ /* 0x000fea0003800200 */
.L_x_13006:
        /* <DEDUP_REMOVED lines=43> */
.L_x_13004:
[----:B------:R-:W-:Y:S05]  /*1a240*/  BSYNC.RECONVERGENT B1 ;  /* 0x0000000000017941 */ /* 0x000fea0003800200 */
.L_x_13003:
        /* <DEDUP_REMOVED lines=13> */
.L_x_12959:
        /* <DEDUP_REMOVED lines=20> */
.L_x_13011:
        /* <DEDUP_REMOVED lines=13> */
.L_x_13013:
[----:B------:R-:W-:Y:S05]  /*1a530*/  BSYNC.RECONVERGENT B2 ;  /* 0x0000000000027941 */ /* 0x000fea0003800200 */
.L_x_13012:
        /* <DEDUP_REMOVED lines=42> */
.L_x_13010:
[----:B------:R-:W-:Y:S05]  /*1a7e0*/  BSYNC.RECONVERGENT B1 ;  /* 0x0000000000017941 */ /* 0x000fea0003800200 */
.L_x_13009:
        /* <DEDUP_REMOVED lines=11> */
.L_x_13008:
        /* <DEDUP_REMOVED lines=16> */
.L_x_13017:
        /* <DEDUP_REMOVED lines=13> */
.L_x_13019:
[----:B------:R-:W-:Y:S05]  /*1aa70*/  BSYNC.RECONVERGENT B2 ;  /* 0x0000000000027941 */ /* 0x000fea0003800200 */
.L_x_13018:
        /* <DEDUP_REMOVED lines=42> */
.L_x_13016:
[----:B------:R-:W-:Y:S05]  /*1ad20*/  BSYNC.RECONVERGENT B1 ;  /* 0x0000000000017941 */ /* 0x000fea0003800200 */
.L_x_13015:
        /* <DEDUP_REMOVED lines=12> */
.L_x_13014:
        /* <DEDUP_REMOVED lines=16> */
.L_x_13023:
        /* <DEDUP_REMOVED lines=13> */
.L_x_13025:
[----:B------:R-:W-:Y:S05]  /*1afc0*/  BSYNC.RECONVERGENT B2 ;  /* 0x0000000000027941 */ /* 0x000fea0003800200 */
.L_x_13024:
        /* <DEDUP_REMOVED lines=43> */
.L_x_13022:
[----:B------:R-:W-:Y:S05]  /*1b280*/  BSYNC.RECONVERGENT B1 ;  /* 0x0000000000017941 */ /* 0x000fea0003800200 */
.L_x_13021:
        /* <DEDUP_REMOVED lines=11> */
.L_x_13020:
        /* <DEDUP_REMOVED lines=16> */
.L_x_13029:
        /* <DEDUP_REMOVED lines=13> */
.L_x_13031:
[----:B------:R-:W-:Y:S05]  /*1b510*/  BSYNC.RECONVERGENT B2 ;  /* 0x0000000000027941 */ /* 0x000fea0003800200 */
.L_x_13030:
        /* <DEDUP_REMOVED lines=43> */
.L_x_13028:
[----:B------:R-:W-:Y:S05]  /*1b7d0*/  BSYNC.RECONVERGENT B1 ;  /* 0x0000000000017941 */ /* 0x000fea0003800200 */
.L_x_13027:
        /* <DEDUP_REMOVED lines=12> */
.L_x_13026:
        /* <DEDUP_REMOVED lines=16> */
.L_x_13035:
        /* <DEDUP_REMOVED lines=13> */
.L_x_13037:
[----:B------:R-:W-:Y:S05]  /*1ba70*/  BSYNC.RECONVERGENT B2 ;  /* 0x0000000000027941 */ /* 0x000fea0003800200 */
.L_x_13036:
        /* <DEDUP_REMOVED lines=43> */
.L_x_13034:
[----:B------:R-:W-:Y:S05]  /*1bd30*/  BSYNC.RECONVERGENT B1 ;  /* 0x0000000000017941 */ /* 0x000fea0003800200 */
.L_x_13033:
        /* <DEDUP_REMOVED lines=11> */
.L_x_13032:
        /* <DEDUP_REMOVED lines=16> */
.L_x_13041:
        /* <DEDUP_REMOVED lines=13> */
.L_x_13043:
[----:B------:R-:W-:Y:S05]  /*1bfc0*/  BSYNC.RECONVERGENT B2 ;  /* 0x0000000000027941 */ /* 0x000fea0003800200 */
.L_x_13042:
        /* <DEDUP_REMOVED lines=43> */
.L_x_13040:
[----:B------:R-:W-:Y:S05]  /*1c280*/  BSYNC.RECONVERGENT B1 ;  /* 0x0000000000017941 */ /* 0x000fea0003800200 */
.L_x_13039:
        /* <DEDUP_REMOVED lines=12> */
.L_x_13038:
        /* <DEDUP_REMOVED lines=16> */
.L_x_13047:
        /* <DEDUP_REMOVED lines=13> */
.L_x_13049:
[----:B------:R-:W-:Y:S05]  /*1c520*/  BSYNC.RECONVERGENT B2 ;  /* 0x0000000000027941 */ /* 0x000fea0003800200 */
.L_x_13048:
        /* <DEDUP_REMOVED lines=43> */
.L_x_13046:
[----:B------:R-:W-:Y:S05]  /*1c7e0*/  BSYNC.RECONVERGENT B1 ;  /* 0x0000000000017941 */ /* 0x000fea0003800200 */
.L_x_13045:
        /* <DEDUP_REMOVED lines=11> */
.L_x_13044:
[----:B------:R-:W-:Y:S01]  /*1c8a0*/  IMAD.MOV.U32 R11, RZ, RZ, R148 ;  /* 0x000000ffff0b7224 */ /* 0x000fe200078e0094 */
[----:B------:R-:W-:Y:S01]  /*1c8b0*/  MOV R194, R184 ;  /* 0x000000b800c27202 */ /* 0x000fe20000000f00 */
[----:B------:R-:W-:Y:S01]  /*1c8c0*/  IMAD.MOV.U32 R147, RZ, RZ, RZ ;  /* 0x000000ffff937224 */ /* 0x000fe200078e00ff */
        /* <DEDUP_REMOVED lines=17> */
.L_x_13052:
        /* <DEDUP_REMOVED lines=13> */
.L_x_13054:
[----:B------:R-:W-:Y:S05]  /*1cab0*/  BSYNC.RECONVERGENT B2 ;  /* 0x0000000000027941 */ /* 0x000fea0003800200 */
.L_x_13053:
        /* <DEDUP_REMOVED lines=43> */
.L_x_13051:
[----:B------:R-:W-:Y:S05]  /*1cd70*/  BSYNC.RECONVERGENT B1 ;  /* 0x0000000000017941 */ /* 0x000fea0003800200 */
.L_x_13050:
        /* <DEDUP_REMOVED lines=12> */
.L_x_13002:
[----:B------:R-:W0:Y:S02]  /*1ce40*/  LDC.64 R148, c[0x0][0x3a8] ;  /* 0x0000ea00ff947b82 */ /* 0x000e240000000a00 */
[----:B0-----:R-:W-:-:S05]  /*1ce50*/  IMAD.WIDE.U32 R148, R207, 0x20, R148 ;  /* 0x00000020cf947825 */ /* 0x001fca00078e0094 */
[----:B------:R2:W-:Y:S04]  /*1ce60*/  STG.E.128 desc[UR12][R148.64], R140 ;  /* 0x0000008c94007986 */ /* 0x0005e8000c101d0c */
[----:B------:R2:W-:Y:S01]  /*1ce70*/  STG.E.128 desc[UR12][R148.64+0x10], R144 ;  /* 0x0000109094007986 */ /* 0x0005e2000c101d0c */
[----:B------:R-:W-:Y:S05]  /*1ce80*/  @!P0 BRA `(.L_x_12958) ;  /* 0x0000000000508947 */ /* 0x000fea0003800000 */
[----:B------:R-:W-:Y:S01]  /*1ce90*/  IMAD.U32 R151, R202, 0x10000, RZ ;  /* 0x00010000ca977824 */ /* 0x000fe200078e00ff */
[----:B--2---:R-:W0:Y:S01]  /*1cea0*/  LDC.64 R148, c[0x0][0x3b0] ;  /* 0x0000ec00ff947b82 */ /* 0x004e220000000a00 */
        /* <DEDUP_REMOVED lines=18> */
.L_x_12958:
[----:B------:R-:W-:Y:S05]  /*1cfd0*/  BSYNC.RECONVERGENT B0 ;  /* 0x0000000000007941 */ /* 0x000fea0003800200 */
.L_x_12957:
[----:B0123--:R-:W-:Y:S01]  /*1cfe0*/  FADD.FTZ R148, RZ, R108 ;  /* 0x0000006cff947221 */ /* 0x00ffe20000010000 */
[C---:B------:R-:W-:Y:S01]  /*1cff0*/  ISETP.GT.U32.AND P0, PT, R5.reuse, 0xff, PT ;  /* 0x000000ff0500780c */ /* 0x040fe20003f04070 */
[----:B------:R-:W0:Y:S01]  /*1d000*/  S2UR UR5, SR_CgaCtaId ;  /* 0x00000000000579c3 */ /* 0x000e220000008800 */
[----:B------:R-:W-:Y:S01]  /*1d010*/  ISETP.GT.U32.AND P4, PT, R5, 0x17f, PT ;  /* 0x0000017f0500780c */ /* 0x000fe20003f84070 */
[----:B------:R-:W-:Y:S01]  /*1d020*/  FADD.FTZ R149, R109, R148 ;  /* 0x000000946d957221 */ /* 0x000fe20000010000 */
[C---:B------:R-:W-:Y:S01]  /*1d030*/  ISETP.GT.U32.AND P5, PT, R5.reuse, 0x1ff, PT ;  /* 0x000001ff0500780c */ /* 0x040fe20003fa4070 */
[----:B------:R-:W-:Y:S01]  /*1d040*/  UMOV UR4, 0x400 ;  /* 0x0000040000047882 */ /* 0x000fe20000000000 */
[----:B------:R-:W-:Y:S01]  /*1d050*/  ISETP.GT.U32.AND P6, PT, R5, 0x27f, PT ;  /* 0x0000027f0500780c */ /* 0x000fe20003fc4070 */
[----:B------:R-:W-:Y:S01]  /*1d060*/  FADD.FTZ R148, R110, R149 ;  /* 0x000000956e947221 */ /* 0x000fe20000010000 */
[----:B------:R-:W-:Y:S01]  /*1d070*/  IMAD.U32 R209, RZ, RZ, UR7 ;  /* 0x00000007ffd17e24 */ /* 0x000fe2000f8e00ff */
[----:B------:R-:W-:-:S02]  /*1d080*/  UISETP.GE.AND UP0, UPT, UR6, 0x1, UPT ;  /* 0x000000010600788c */ /* 0x000fc4000bf06270 */
        /* <DEDUP_REMOVED lines=137> */
[----:B0-----:R-:W-:Y:S01]  /*1d920*/  FADD.FTZ R151, R150, R151 ;  /* 0x0000009796977221 */ /* 0x001fe20000010000 */
[----:B------:R-:W-:-:S04]  /*1d930*/  @!P0 SHF.R.U32.HI R150, RZ, 0x2, R0 ;  /* 0x00000002ff968819 */ /* 0x000fc80000011600 */
[----:B------:R-:W0:Y:S02]  /*1d940*/  SHFL.BFLY PT, R182, R151, 0x4, 0x1f ;  /* 0x0c801f0097b67f89 */ /* 0x000e2400000e0000 */
[----:B0-----:R-:W-:-:S05]  /*1d950*/  FADD.FTZ R182, R151, R182 ;  /* 0x000000b697b67221 */ /* 0x001fca0000010000 */
[----:B------:R-:W0:Y:S02]  /*1d960*/  SHFL.BFLY PT, R183, R182, 0x8, 0x1f ;  /* 0x0d001f00b6b77f89 */ /* 0x000e2400000e0000 */
[----:B0-----:R-:W-:Y:S01]  /*1d970*/  FADD.FTZ R183, R182, R183 ;  /* 0x000000b7b6b77221 */ /* 0x001fe20000010000 */
[----:B------:R-:W-:Y:S02]  /*1d980*/  @!P0 LOP3.LUT R182, R150, 0x18, RZ, 0xc0, !PT ;  /* 0x0000001896b68812 */ /* 0x000fe400078ec0ff */
[----:B------:R-:W-:Y:S02]  /*1d990*/  CS2R R150, SRZ ;  /* 0x0000000000967805 */ /* 0x000fe4000001ff00 */
[----:B------:R-:W0:Y:S02]  /*1d9a0*/  SHFL.BFLY PT, R184, R183, 0x10, 0x1f ;  /* 0x0e001f00b7b87f89 */ /* 0x000e2400000e0000 */
[----:B0-----:R-:W-:Y:S01]  /*1d9b0*/  FADD.FTZ R149, R183, R184 ;  /* 0x000000b8b7957221 */ /* 0x001fe20000010000 */
[----:B------:R-:W-:-:S02]  /*1d9c0*/  @!P4 LEA R184, R4, UR4, 0x3 ;  /* 0x0000000404b8cc11 */ /* 0x000fc4000f8e18ff */
[----:B------:R-:W-:Y:S01]  /*1d9d0*/  MOV R183, RZ ;  /* 0x000000ff00b77202 */ /* 0x000fe20000000f00 */
[----:B------:R-:W-:Y:S01]  /*1d9e0*/  @!P4 IMAD.MOV.U32 R183, RZ, RZ, R8 ;  /* 0x000000ffffb7c224 */ /* 0x000fe200078e0008 */
[----:B------:R0:W-:Y:S01]  /*1d9f0*/  @!P0 STS.64 [R182+UR4], R148 ;  /* 0x00000094b6008988 */ /* 0x0001e20008000a04 */
[----:B------:R-:W-:Y:S01]  /*1da00*/  BAR.SYNC.DEFER_BLOCKING 0x0 ;  /* 0x0000000000007b1d */ /* 0x000fe20000010000 */
[----:B------:R-:W-:-:S05]  /*1da10*/  ISETP.NE.AND P0, PT, R0, RZ, PT ;  /* 0x000000ff0000720c */ /* 0x000fca0003f05270 */
[----:B------:R-:W1:Y:S01]  /*1da20*/  SHFL.DOWN PT, R204, R183, 0x2, 0x1f ;  /* 0x08401f00b7cc7f89 */ /* 0x000e6200000e0000 */
[----:B0-----:R-:W-:-:S03]  /*1da30*/  I2FP.F32.S32 R148, R183 ;  /* 0x000000b700947245 */ /* 0x001fc60000201400 */
[----:B------:R-:W-:Y:S01]  /*1da40*/  @!P4 LDS.64 R150, [R184] ;  /* 0x00000000b896c984 */ /* 0x000fe20000000a00 */
[----:B------:R-:W-:Y:S02]  /*1da50*/  PLOP3.LUT P4, PT, PT, PT, UP2, 0x40, 0x4 ;  /* 0x000000000004781c */ /* 0x000fe40003f8e828 */
[----:B-1----:R-:W-:Y:S02]  /*1da60*/  IADD3 R205, PT, PT, R204, R183, RZ ;  /* 0x000000b7cccd7210 */ /* 0x002fe40007ffe0ff */
[----:B------:R-:W-:Y:S02]  /*1da70*/  I2FP.F32.S32 R204, R204 ;  /* 0x000000cc00cc7245 */ /* 0x000fe40000201400 */
[----:B------:R-:W-:Y:S01]  /*1da80*/  I2FP.F32.S32 R207, R205 ;  /* 0x000000cd00cf7245 */ /* 0x000fe20000201400 */
[----:B------:R-:W0:Y:S03]  /*1da90*/  SHFL.DOWN PT, R182, R205, 0x1, 0x1f ;  /* 0x08201f00cdb67f89 */ /* 0x000e2600000e0000 */
[----:B------:R-:W1:Y:S01]  /*1daa0*/  MUFU.RCP R208, R207 ;  /* 0x000000cf00d07308 */ /* 0x000e620000001000 */
[----:B0-----:R-:W-:Y:S01]  /*1dab0*/  IMAD.IADD R205, R205, 0x1, R182 ;  /* 0x00000001cdcd7824 */ /* 0x001fe200078e02b6 */
[----:B------:R-:W-:Y:S01]  /*1dac0*/  I2FP.F32.S32 R183, R182 ;  /* 0x000000b600b77245 */ /* 0x000fe20000201400 */
[----:B------:R-:W0:Y:S03]  /*1dad0*/  SHFL.DOWN PT, R185, R150, 0x2, 0x1f ;  /* 0x08401f0096b97f89 */ /* 0x000e2600000e0000 */
[----:B------:R-:W-:Y:S01]  /*1dae0*/  I2FP.F32.S32 R205, R205 ;  /* 0x000000cd00cd7245 */ /* 0x000fe20000201400 */
[----:B------:R-:W2:Y:S05]  /*1daf0*/  SHFL.DOWN PT, R206, R151, 0x2, 0x1f ;  /* 0x08401f0097ce7f89 */ /* 0x000eaa00000e0000 */
[----:B------:R-:W3:Y:S01]  /*1db00*/  MUFU.RCP R205, R205 ;  /* 0x000000cd00cd7308 */ /* 0x000ee20000001000 */
        /* <DEDUP_REMOVED lines=8> */
[----:B------:R-:W-:-:S04]  /*1db90*/  FMUL.FTZ R185, R185, R204 ;  /* 0x000000ccb9b97220 */ /* 0x000fc80000410000 */
[----:B------:R-:W-:Y:S02]  /*1dba0*/  FFMA.FTZ R151, R208, R185, R151 ;  /* 0x000000b9d0977223 */ /* 0x000fe40000010097 */
[----:B------:R-:W1:Y:S03]  /*1dbb0*/  LDC R185, c[0x0][0x448] ;  /* 0x00011200ffb97b82 */ /* 0x000e660000000800 */
[----:B------:R-:W2:Y:S01]  /*1dbc0*/  SHFL.DOWN PT, R148, R151, 0x1, 0x1f ;  /* 0x08201f0097947f89 */ /* 0x000ea200000e0000 */
        /* <DEDUP_REMOVED lines=8> */
[----:B------:R-:W0:Y:S01]  /*1dc50*/  @!P0 LDC.64 R150, c[0x0][0x3c0] ;  /* 0x0000f000ff968b82 */ /* 0x000e220000000a00 */
[----:B------:R-:W2:Y:S02]  /*1dc60*/  SHFL.IDX PT, R207, R184, RZ, 0x1f ;  /* 0x00001fffb8cf7589 */ /* 0x000ea400000e0000 */
[----:B------:R-:W-:Y:S01]  /*1dc70*/  FFMA.FTZ R182, R205, R182, R148 ;  /* 0x000000b6cdb67223 */ /* 0x000fe20000010094 */
[----:B------:R-:W-:-:S04]  /*1dc80*/  MOV R205, UR7 ;  /* 0x0000000700cd7c02 */ /* 0x000fc80008000f00 */
[----:B------:R-:W3:Y:S01]  /*1dc90*/  @!P0 LDC.64 R148, c[0x0][0x3c8] ;  /* 0x0000f200ff948b82 */ /* 0x000ee20000000a00 */
[----:B------:R-:W1:Y:S01]  /*1dca0*/  SHFL.IDX PT, R182, R182, RZ, 0x1f ;  /* 0x00001fffb6b67589 */ /* 0x000e6200000e0000 */
[----:B0-----:R-:W-:-:S04]  /*1dcb0*/  @!P0 IMAD.WIDE R150, R205, 0x4, R150 ;  /* 0x00000004cd968825 */ /* 0x001fc800078e0296 */
[----:B--2---:R-:W-:Y:S01]  /*1dcc0*/  FMUL.FTZ R183, R207, R207 ;  /* 0x000000cfcfb77220 */ /* 0x004fe20000410000 */
[----:B------:R0:W-:Y:S04]  /*1dcd0*/  @!P0 STG.E desc[UR12][R150.64], R207 ;  /* 0x000000cf96008986 */ /* 0x0001e8000c10190c */
[----:B------:R-:W-:Y:S01]  /*1dce0*/  FSEL R204, R183, RZ, !P4 ;  /* 0x000000ffb7cc7208 */ /* 0x000fe20006000000 */
[----:B---3--:R-:W-:-:S04]  /*1dcf0*/  @!P0 IMAD.WIDE R148, R209, 0x4, R148 ;  /* 0x00000004d1948825 */ /* 0x008fc800078e0294 */
[----:B-1----:R-:W-:-:S04]  /*1dd00*/  FFMA.FTZ R183, R182, UR23, R185 ;  /* 0x00000017b6b77c23 */ /* 0x002fc800080100b9 */
[----:B------:R-:W-:-:S04]  /*1dd10*/  FADD.FTZ R183, R183, R204 ;  /* 0x000000ccb7b77221 */ /* 0x000fc80000010000 */
[----:B------:R-:W1:Y:S02]  /*1dd20*/  MUFU.RSQ R185, R183 ;  /* 0x000000b700b97308 */ /* 0x000e640000001400 */
[----:B-1----:R0:W-:Y:S01]  /*1dd30*/  @!P0 STG.E desc[UR12][R148.64], R185 ;  /* 0x000000b994008986 */ /* 0x0021e2000c10190c */
[----:B------:R-:W-:Y:S05]  /*1dd40*/  BRA.U !UP0, `(.L_x_13055) ;  /* 0x0000001108207547 */ /* 0x000fea000b800000 */
[----:B------:R-:W-:Y:S01]  /*1dd50*/  UIADD3 UR4, UPT, UPT, UR6, -0x1, URZ ;  /* 0xffffffff06047890 */ /* 0x000fe2000fffe0ff */
[----:B------:R-:W-:Y:S01]  /*1dd60*/  PLOP3.LUT P0, PT, PT, PT, UP2, 0x40, 0x4 ;  /* 0x000000000004781c */ /* 0x000fe20003f0e828 */
[----:B------:R-:W-:Y:S02]  /*1dd70*/  BSSY.RECONVERGENT B0, `(.L_x_13056) ;  /* 0x0000038000007945 */ /* 0x000fe40003800200 */
[----:B------:R-:W-:Y:S01]  /*1dd80*/  UIMAD UR4, UR4, UR42, URZ ;  /* 0x0000002a040472a4 */ /* 0x000fe2000f8e02ff */
[----:B------:R-:W-:-:S03]  /*1dd90*/  FSEL R184, R207, RZ, P0 ;  /* 0x000000ffcfb87208 */ /* 0x000fc60000000000 */
[----:B------:R-:W-:-:S04]  /*1dda0*/  USHF.R.S32.HI UR5, URZ, 0x1f, UR4 ;  /* 0x0000001fff057899 */ /* 0x000fc80008011404 */
[----:B------:R-:W-:-:S06]  /*1ddb0*/  ULEA.HI UR5, UR5, UR4, URZ, 0x3 ;  /* 0x0000000405057291 */ /* 0x000fcc000f8f18ff */
[----:B------:R-:W-:-:S04]  /*1ddc0*/  MOV R205, UR5 ;  /* 0x0000000500cd7c02 */ /* 0x000fc80008000f00 */
[----:B------:R-:W-:Y:S01]  /*1ddd0*/  LEA.HI.SX32 R205, R205, R2, 0x1d ;  /* 0x00000002cdcd7211 */ /* 0x000fe200078feaff */
[----:B------:R-:W-:Y:S06]  /*1dde0*/  @!P1 BRA `(.L_x_13057) ;  /* 0x0000000000c09947 */ /* 0x000fec0003800000 */
[--C-:B------:R-:W-:Y:S01]  /*1ddf0*/  FADD.FTZ R182, R112, -R184.reuse ;  /* 0x800000b870b67221 */ /* 0x100fe20000010000 */
        /* <DEDUP_REMOVED lines=47> */
.L_x_13057:
[----:B------:R-:W-:Y:S05]  /*1e0f0*/  BSYNC.RECONVERGENT B0 ;  /* 0x0000000000007941 */ /* 0x000fea0003800200 */
.L_x_13056:
[----:B------:R-:W-:Y:S01]  /*1e100*/  ISETP.GE.U32.AND P0, PT, R5, 0x100, PT ;  /* 0x000001000500780c */ /* 0x000fe20003f06070 */
        /* <DEDUP_REMOVED lines=50> */
.L_x_13059:
[----:B------:R-:W-:Y:S05]  /*1e430*/  BSYNC.RECONVERGENT B0 ;  /* 0x0000000000007941 */ /* 0x000fea0003800200 */
.L_x_13058:
[----:B------:R-:W-:Y:S01]  /*1e440*/  ISETP.GE.U32.AND P0, PT, R5, 0x180, PT ;  /* 0x000001800500780c */ /* 0x000fe20003f06070 */
[----:B------:R-:W-:-:S12]  /*1e450*/  BSSY.RECONVERGENT B0, `(.L_x_13060) ;  /* 0x0000032000007945 */ /* 0x000fd80003800200 */
        /* <DEDUP_REMOVED lines=49> */
.L_x_13061:
[----:B------:R-:W-:Y:S05]  /*1e770*/  BSYNC.RECONVERGENT B0 ;  /* 0x0000000000007941 */ /* 0x000fea0003800200 */
.L_x_13060:
        /* <DEDUP_REMOVED lines=50> */
.L_x_13063:
[----:B------:R-:W-:Y:S05]  /*1eaa0*/  BSYNC.RECONVERGENT B0 ;  /* 0x0000000000007941 */ /* 0x000fea0003800200 */
.L_x_13062:
[----:B------:R-:W-:Y:S04]  /*1eab0*/  BSSY.RECONVERGENT B0, `(.L_x_13055) ;  /* 0x0000031000007945 */ /* 0x000fe80003800200 */
[----:B------:R-:W-:Y:S05]  /*1eac0*/  @!P3 BRA `(.L_x_13064) ;  /* 0x0000000000bcb947 */ /* 0x000fea0003800000 */
[----:B-1234-:R-:W1:Y:S01]  /*1ead0*/  LDC.64 R182, c[0x0][0x428] ;  /* 0x00010a00ffb67b82 */ /* 0x01ee620000000a00 */
        /* <DEDUP_REMOVED lines=8> */
[----:B------:R-:W-:Y:S01]  /*1eb60*/  SHF.L.U32 R151, R88, 0x10, RZ ;  /* 0x0000001058977819 */ /* 0x000fe200000006ff */
[----:B------:R-:W-:Y:S01]  /*1eb70*/  IMAD.U32 R149, R84, 0x10000, RZ ;  /* 0x0001000054957824 */ /* 0x000fe200078e00ff */
[----:B------:R-:W-:Y:S01]  /*1eb80*/  SHF.L.U32 R209, R89, 0x10, RZ ;  /* 0x0000001059d17819 */ /* 0x000fe200000006ff */
[----:B------:R-:W-:Y:S01]  /*1eb90*/  IMAD.U32 R207, R85, 0x10000, RZ ;  /* 0x0001000055cf7824 */ /* 0x000fe200078e00ff */
        /* <DEDUP_REMOVED lines=28> */
[----:B-1----:R-:W-:Y:S01]  /*1ed60*/  IMAD.WIDE.U32 R182, R205, 0x10, R182 ;  /* 0x00000010cdb67825 */ /* 0x002fe200078e00b6 */
[----:B------:R-:W-:Y:S02]  /*1ed70*/  F2FP.BF16.F32.PACK_AB R149, R207, R204 ;  /* 0x000000cccf95723e */ /* 0x000fe400000010ff */
[----:B------:R-:W-:Y:S02]  /*1ed80*/  F2FP.BF16.F32.PACK_AB R151, R217, R212 ;  /* 0x000000d4d997723e */ /* 0x000fe400000010ff */
[----:B------:R-:W-:-:S02]  /*1ed90*/  F2FP.BF16.F32.PACK_AB R150, R209, R208 ;  /* 0x000000d0d196723e */ /* 0x000fc400000010ff */
[----:B------:R-:W-:-:S05]  /*1eda0*/  F2FP.BF16.F32.PACK_AB R148, R185, R148 ;  /* 0x00000094b994723e */ /* 0x000fca00000010ff */
[----:B------:R0:W-:Y:S02]  /*1edb0*/  STG.E.128 desc[UR12][R182.64], R148 ;  /* 0x00000094b6007986 */ /* 0x0001e4000c101d0c */
.L_x_13064:
[----:B------:R-:W-:Y:S05]  /*1edc0*/  BSYNC.RECONVERGENT B0 ;  /* 0x0000000000007941 */ /* 0x000fea0003800200 */
.L_x_13055:
[----:B------:R-:W-:Y:S02]  /*1edd0*/  UIADD3 UR7, UPT, UPT, UR7, UR20, URZ ;  /* 0x0000001407077290 */ /* 0x000fe4000fffe0ff */
[----:B------:R-:W-:Y:S02]  /*1ede0*/  UPLOP3.LUT UP1, UPT, UPT, UPT, UP1, 0x40, 0x4 ;  /* 0x000000000004789c */ /* 0x000fe40003f2e810 */
[----:B------:R-:W-:-:S09]  /*1edf0*/  UISETP.GE.AND UP0, UPT, UR7, UR21, UPT ;  /* 0x000000150700728c */ /* 0x000fd2000bf06270 */
[----:B------:R-:W-:Y:S05]  /*1ee00*/  BRA.U !UP0, `(.L_x_13065) ;  /* 0xfffffe2508687547 */ /* 0x000fea000b83ffff */
[----:B------:R-:W-:Y:S05]  /*1ee10*/  EXIT ;  /* 0x000000000000794d */ /* 0x000fea0003800000 */
.L_x_13066:
        /* <DEDUP_REMOVED lines=14> */
.L_x_34042:


//--------------------- .text._ZN10layer_norm13ln_fwd_kernelINS_13Kernel_traitsI13__nv_bfloat16S2_fS2_fjLj5120ELj1ELj1ELj4ELj16ENS_18Kernel_traits_baseILj5120ES2_S2_fS2_fjLj128EEEEELb1ELb1ELb1ELb1EEEvNS_9FwdParamsE --------------------------
	.section	.text._ZN10layer_norm13ln_fwd_kernelINS_13Kernel_traitsI13__nv_bfloat16S2_fS2_fjLj5120ELj1ELj1ELj4ELj16ENS_18Kernel_traits_baseILj5120ES2_S2_fS2_fjLj128EEEEELb1ELb1ELb1ELb1EEEvNS_9FwdParamsE,"ax",@progbits
	.align	128
        .global         _ZN10layer_norm13ln_fwd_kernelINS_13Kernel_traitsI13__nv_bfloat16S2_fS2_fjLj5120ELj1ELj1ELj4ELj16ENS_18Kernel_traits_baseILj5120ES2_S2_fS2_fjLj128EEEEELb1ELb1ELb1ELb1EEEvNS_9FwdParamsE
        .type           _ZN10layer_norm13ln_fwd_kernelINS_13Kernel_traitsI13__nv_bfloat16S2_fS2_fjLj5120ELj1ELj1ELj4ELj16ENS_18Kernel_traits_baseILj5120ES2_S2_fS2_fjLj128EEEEELb1ELb1ELb1ELb1EEEvNS_9FwdParamsE,@function
        .size           _ZN10layer_norm13ln_fwd_kernelINS_13Kernel_traitsI13__nv_bfloat16S2_fS2_fjLj5120ELj1ELj1ELj4ELj16ENS_18Kernel_traits_baseILj5120ES2_S2_fS2_fjLj128EEEEELb1ELb1ELb1ELb1EEEvNS_9FwdParamsE,(.L_x_34043 - _ZN10layer_norm13ln_fwd_kernelINS_13Kernel_traitsI13__nv_bfloat16S2_fS2_fjLj5120ELj1ELj1ELj4ELj16ENS_18Kernel_traits_baseILj5120ES2_S2_fS2_fjLj128EEEEELb1ELb1ELb1ELb1EEEvNS_9FwdParamsE)
        .other          _ZN10layer_norm13ln_fwd_kernelINS_13Kernel_traitsI13__nv_bfloat16S2_fS2_fjLj5120ELj1ELj1ELj4ELj16ENS_18Kernel_traits_baseILj5120ES2_S2_fS2_fjLj128EEEEELb1ELb1ELb1ELb1EEEvNS_9FwdParamsE,@"STO_CUDA_ENTRY STV_DEFAULT"
_ZN10layer_norm13ln_fwd_kernelINS_13Kernel_traitsI13__nv_bfloat16S2_fS2_fjLj5120ELj1ELj1ELj4ELj16ENS_18Kernel_traits_baseILj5120ES2_S2_fS2_fjLj128EEEEELb1ELb1ELb1ELb1EEEvNS_9FwdParamsE:
.text._ZN10layer_norm13ln_fwd_kernelINS_13Kernel_traitsI13__nv_bfloat16S2_fS2_fjLj5120ELj1ELj1ELj4ELj16ENS_18Kernel_traits_baseILj5120ES2_S2_fS2_fjLj128EEEEELb1ELb1ELb1ELb1EEEvNS_9FwdParamsE:
        /* <DEDUP_REMOVED lines=47> */
.L_x_13067:
        /* <DEDUP_REMOVED lines=24> */
.L_x_13068:
        /* <DEDUP_REMOVED lines=9> */
[----:B------:R-:W-:Y:S01]  /*0500*/  IMAD R7, R196, -0x2daee0ad, RZ ;  /* 0xd2511f53c4077824 */ /* 0x000fe200078e02ff */
[----:B------:R-:W-:Y:S01]  /*0510*/  PRMT R192, R55, 0x7632, R192 ;  /* 0x0000763237c07816 */ /* 0x000fe200000000c0 */
[----:B------:R-:W-:Y:S01]  /*0520*/  VIADD R8, R173, 0xbb67ae85 ;  /* 0xbb67ae85ad087836 */ /* 0x000fe20000000000 */
[----:B------:R-:W-:Y:S01]  /*0530*/  PRMT R191, R74, 0x7632, R191 ;  /* 0x000076324abf7816 */ /* 0x000fe200000000bf */
[----:B------:R-:W-:Y:S01]  /*0540*/  IMAD.HI.U32 R2, R3, -0x326172a9, RZ ;  /* 0xcd9e8d5703027827 */ /* 0x000fe200078e00ff */
[----:B------:R-:W-:Y:S01]  /*0550*/  PRMT R190, R54, 0x7632, R190 ;  /* 0x0000763236be7816 */ /* 0x000fe200000000be */
[----:B------:R-:W-:Y:S01]  /*0560*/  UPLOP3.LUT UP0, UPT, UPT, UPT, UPT, 0x40, 0x4 ;  /* 0x000000000004789c */ /* 0x000fe20003f0e870 */
[----:B------:R-:W-:Y:S01]  /*0570*/  PRMT R189, R73, 0x7632, R189 ;  /* 0x0000763249bd7816 */ /* 0x000fe200000000bd */
[----:B------:R-:W-:Y:S01]  /*0580*/  IMAD R3, R3, -0x326172a9, RZ ;  /* 0xcd9e8d5703037824 */ /* 0x000fe200078e02ff */
[----:B------:R-:W-:Y:S01]  /*0590*/  PRMT R188, R53, 0x7632, R188 ;  /* 0x0000763235bc7816 */ /* 0x000fe200000000bc */
[----:B------:R-:W0:Y:S01]  /*05a0*/  LDCU UR10, c[0x0][0x404] ;  /* 0x00008080ff0a77ac */ /* 0x000e220008000800 */
[----:B-1----:R-:W-:Y:S01]  /*05b0*/  IMAD R194, R197, UR4, R9 ;  /* 0x00000004c5c27c24 */ /* 0x002fe2000f8e0209 */
[----:B------:R-:W-:Y:S01]  /*05c0*/  PRMT R177, R72, 0x7632, R177 ;  /* 0x0000763248b17816 */ /* 0x000fe200000000b1 */
[----:B------:R-:W-:Y:S01]  /*05d0*/  IMAD.MOV.U32 R9, RZ, RZ, RZ ;  /* 0x000000ffff097224 */ /* 0x000fe200078e00ff */
        /* <DEDUP_REMOVED lines=20> */
[----:B------:R-:W-:Y:S01]  /*0720*/  IMAD.HI.U32 R0, R6, -0x326172a9, RZ ;  /* 0xcd9e8d5706007827 */ /* 0x000fe200078e00ff */
[----:B------:R-:W-:-:S02]  /*0730*/  PRMT R167, R68, 0x7632, R167 ;  /* 0x0000763244a77816 */ /* 0x000fc400000000a7 */
[----:B------:R-:W-:Y:S01]  /*0740*/  LOP3.LUT R5, R7, R8, R5, 0x96, !PT ;  /* 0x0000000807057212 */ /* 0x000fe200078e9605 */
[----:B------:R-:W-:Y:S01]  /*0750*/  VIADD R4, R172, 0x3c6ef372 ;  /* 0x3c6ef372ac047836 */ /* 0x000fe20000000000 */
[----:B------:R-:W-:Y:S01]  /*0760*/  IADD3 R8, PT, PT, R173, 0x32370b8f, RZ ;  /* 0x32370b8fad087810 */ /* 0x000fe20007ffe0ff */
        /* <DEDUP_REMOVED lines=37> */
[----:B------:R-:W-:Y:S01]  /*09c0*/  PRMT R152, R41, 0x7632, R152 ;  /* 0x0000763229987816 */ /* 0x000fe20000000098 */
[----:B------:R-:W-:Y:S01]  /*09d0*/  IMAD R3, R4, -0x326172a9, RZ ;  /* 0xcd9e8d5704037824 */ /* 0x000fe200078e02ff */
[----:B------:R-:W-:Y:S01]  /*09e0*/  IADD3 R4, PT, PT, R172, -0x4ab325aa, RZ ;  /* 0xb54cda56ac047810 */ /* 0x000fe20007ffe0ff */
        /* <DEDUP_REMOVED lines=63> */
.L_x_13399:
[----:B------:R-:W0:Y:S01]  /*0de0*/  LDC.64 R110, c[0x0][0x3f0] ;  /* 0x0000fc00ff6e7b82 */ /* 0x000e220000000a00 */
[----:B------:R-:W1:Y:S07]  /*0df0*/  S2R R199, SR_TID.X ;  /* 0x0000000000c77919 */ /* 0x000e6e0000002100 */
[----:B------:R-:W2:Y:S08]  /*0e00*/  LDC R198, c[0x0][0x388] ;  /* 0x0000e200ffc67b82 */ /* 0x000eb00000000800 */
[----:B------:R-:W3:Y:S01]  /*0e10*/  LDC.64 R200, c[0x0][0x3f8] ;  /* 0x0000fe00ffc87b82 */ /* 0x000ee20000000a00 */
[----:B0-----:R-:W-:-:S05]  /*0e20*/  IMAD.WIDE R110, R197, 0x4, R110 ;  /* 0x00000004c56e7825 */ /* 0x001fca00078e026e */
        /* <DEDUP_REMOVED lines=21> */
[----:B0-----:R-:W-:-:S05]  /*0f80*/  IMAD.WIDE.U32 R110, R207, 0x20, R110 ;  /* 0x00000020cf6e7825 */ /* 0x001fca00078e006e */
[----:B------:R-:W2:Y:S04]  /*0f90*/  LDG.E.128 R100, desc[UR6][R110.64] ;  /* 0x000000066e647981 */ /* 0x000ea8000c1e1d00 */
[----:B------:R0:W5:Y:S01]  /*0fa0*/  LDG.E.128 R104, desc[UR6][R110.64+0x10] ;  /* 0x000010066e687981 */ /* 0x000162000c1e1d00 */
[----:B------:R-:W-:-:S13]  /*0fb0*/  ISETP.GT.AND P2, PT, R184, RZ, PT ;  /* 0x000000ffb800720c */ /* 0x000fda0003f44270 */
[----:B------:R-:W-:Y:S02]  /*0fc0*/  @!P2 IMAD.MOV.U32 R112, RZ, RZ, R205 ;  /* 0x000000ffff70a224 */ /* 0x000fe400078e00cd */
[----:B------:R-:W-:Y:S01]  /*0fd0*/  @!P2 IMAD.MOV.U32 R128, RZ, RZ, R8 ;  /* 0x000000ffff80a224 */ /* 0x000fe200078e0008 */
[----:B--2---:R-:W-:Y:S01]  /*0fe0*/  @!P2 MOV R108, R100 ;  /* 0x00000064006ca202 */ /* 0x004fe20000000f00 */
        /* <DEDUP_REMOVED lines=16> */
.L_x_13072:
        /* <DEDUP_REMOVED lines=12> */
.L_x_13073:
        /* <DEDUP_REMOVED lines=50> */
[C---:B------:R-:W-:Y:S02]  /*14d0*/  VIADD R109, R173.reuse, 0xdb3d7428 ;  /* 0xdb3d7428ad6d7836 */ /* 0x040fe40000000000 */
[----:B------:R-:W-:Y:S02]  /*14e0*/  VIADD R7, R173, 0x96a522ad ;  /* 0x96a522adad077836 */ /* 0x000fe40000000000 */
[----:B------:R-:W-:Y:S01]  /*14f0*/  IMAD.WIDE.U32 R128, R128, -0x2daee0ad, RZ ;  /* 0xd2511f5380807825 */ /* 0x000fe200078e00ff */
[----:B------:R-:W-:-:S03]  /*1500*/  LOP3.LUT R202, R109, R112, R205, 0x96, !PT ;  /* 0x000000706dca7212 */ /* 0x000fc600078e96cd */
[----:B------:R-:W-:Y:S01]  /*1510*/  HFMA2 R112, -RZ, RZ, 0, 0 ;  /* 0x00000000ff707431 */ /* 0x000fe200000001ff */
[----:B------:R-:W-:Y:S01]  /*1520*/  LOP3.LUT R204, R7, R204, R129, 0x96, !PT ;  /* 0x000000cc07cc7212 */ /* 0x000fe200078e9681 */
[----:B------:R-:W-:-:S04]  /*1530*/  IMAD.WIDE.U32 R202, R202, -0x326172a9, RZ ;  /* 0xcd9e8d57caca7825 */ /* 0x000fc800078e00ff */
[----:B------:R-:W-:Y:S01]  /*1540*/  IMAD.MOV.U32 R7, RZ, RZ, R8 ;  /* 0x000000ffff077224 */ /* 0x000fe200078e0008 */
[----:B------:R-:W-:-:S07]  /*1550*/  LOP3.LUT R187, R187, R110, R203, 0x96, !PT ;  /* 0x0000006ebbbb7212 */ /* 0x000fce00078e96cb */
.L_x_13071:
        /* <DEDUP_REMOVED lines=11> */
.L_x_13070:
[----:B------:R-:W-:Y:S02]  /*1610*/  IMAD.MOV.U32 R8, RZ, RZ, R112 ;  /* 0x000000ffff087224 */ /* 0x000fe400078e0070 */
        /* <DEDUP_REMOVED lines=14> */
.L_x_13076:
        /* <DEDUP_REMOVED lines=12> */
.L_x_13077:
        /* <DEDUP_REMOVED lines=11> */
[----:B------:R-:W-:Y:S01]  /*1870*/  IMAD.MOV.U32 R6, RZ, RZ, R128 ;  /* 0x000000ffff067224 */ /* 0x000fe200078e0080 */
        /* <DEDUP_REMOVED lines=46> */
[----:B------:R-:W-:Y:S01]  /*1b60*/  IMAD.MOV.U32 R128, RZ, RZ, R110 ;  /* 0x000000ffff807224 */ /* 0x000fe200078e006e */
[----:B------:R-:W-:-:S07]  /*1b70*/  LOP3.LUT R204, R109, R204, R111, 0x96, !PT ;  /* 0x000000cc6dcc7212 */ /* 0x000fce00078e966f */
.L_x_13075:
[----:B-----5:R-:W-:Y:S01]  /*1b80*/  PRMT R109, R96, 0x7632, R109 ;  /* 0x00007632606d7816 */ /* 0x020fe2000000006d */
[----:B------:R-:W-:Y:S01]  /*1b90*/  IMAD.MOV.U32 R111, RZ, RZ, 0x2f800000 ;  /* 0x2f800000ff6f7424 */ /* 0x000fe200078e00ff */
[----:B------:R-:W-:-:S03]  /*1ba0*/  I2FP.F32.U32 R6, R6 ;  /* 0x0000000600067245 */ /* 0x000fc60000201000 */
        /* <DEDUP_REMOVED lines=9> */
.L_x_13074:
        /* <DEDUP_REMOVED lines=15> */
.L_x_13080:
        /* <DEDUP_REMOVED lines=12> */
.L_x_13081:
        /* <DEDUP_REMOVED lines=56> */
[----:B------:R-:W-:Y:S01]  /*2170*/  HFMA2 R112, -RZ, RZ, 0, 0 ;  /* 0x00000000ff707431 */ /* 0x000fe200000001ff */
[----:B------:R-:W-:Y:S01]  /*2180*/  LOP3.LUT R204, R5, R204, R111, 0x96, !PT ;  /* 0x000000cc05cc7212 */ /* 0x000fe200078e966f */
[----:B------:R-:W-:Y:S02]  /*2190*/  IMAD.MOV.U32 R5, RZ, RZ, R128 ;  /* 0x000000ffff057224 */ /* 0x000fe400078e0080 */
[----:B------:R-:W-:-:S07]  /*21a0*/  IMAD.MOV.U32 R128, RZ, RZ, R110 ;  /* 0x000000ffff807224 */ /* 0x000fce00078e006e */
.L_x_13079:
        /* <DEDUP_REMOVED lines=11> */
.L_x_13078:
        /* <DEDUP_REMOVED lines=15> */
.L_x_13084:
        /* <DEDUP_REMOVED lines=12> */
.L_x_13085:
        /* <DEDUP_REMOVED lines=60> */
.L_x_13083:
        /* <DEDUP_REMOVED lines=12> */
.L_x_13082:
[----:B------:R-:W-:Y:S02]  /*2890*/  IMAD.MOV.U32 R114, RZ, RZ, R8 ;  /* 0x000000ffff727224 */ /* 0x000fe400078e0008 */
[----:B-----5:R-:W-:Y:S01]  /*28a0*/  IMAD.MOV.U32 R112, RZ, RZ, R104 ;  /* 0x000000ffff707224 */ /* 0x020fe200078e0068 */
        /* <DEDUP_REMOVED lines=13> */
.L_x_13088:
        /* <DEDUP_REMOVED lines=12> */
.L_x_13089:
        /* <DEDUP_REMOVED lines=51> */
[----:B------:R-:W-:-:S04]  /*2d70*/  IMAD.WIDE.U32 R116, R116, -0x326172a9, RZ ;  /* 0xcd9e8d5774747825 */ /* 0x000fc800078e00ff */
[----:B------:R-:W-:Y:S01]  /*2d80*/  IMAD.WIDE.U32 R202, R113, -0x326172a9, RZ ;  /* 0xcd9e8d5771ca7825 */ /* 0x000fe200078e00ff */
[----:B------:R-:W-:Y:S02]  /*2d90*/  LOP3.LUT R112, R3, R112, R117, 0x96, !PT ;  /* 0x0000007003707212 */ /* 0x000fe400078e9675 */
[----:B------:R-:W-:Y:S02]  /*2da0*/  IADD3 R3, PT, PT, R173, -0x695add53, RZ ;  /* 0x96a522adad037810 */ /* 0x000fe40007ffe0ff */
[----:B------:R-:W-:Y:S01]  /*2db0*/  LOP3.LUT R187, R187, R116, R203, 0x96, !PT ;  /* 0x00000074bbbb7212 */ /* 0x000fe200078e96cb */
[----:B------:R-:W-:-:S05]  /*2dc0*/  IMAD.WIDE.U32 R112, R112, -0x2daee0ad, RZ ;  /* 0xd2511f5370707825 */ /* 0x000fca00078e00ff */
[----:B------:R-:W-:Y:S01]  /*2dd0*/  LOP3.LUT R204, R3, R204, R113, 0x96, !PT ;  /* 0x000000cc03cc7212 */ /* 0x000fe200078e9671 */
[----:B------:R-:W-:Y:S02]  /*2de0*/  IMAD.MOV.U32 R3, RZ, RZ, R128 ;  /* 0x000000ffff037224 */ /* 0x000fe400078e0080 */
[----:B------:R-:W-:-:S07]  /*2df0*/  IMAD.MOV.U32 R128, RZ, RZ, R112 ;  /* 0x000000ffff807224 */ /* 0x000fce00078e0070 */
.L_x_13087:
        /* <DEDUP_REMOVED lines=11> */
.L_x_13086:
        /* <DEDUP_REMOVED lines=15> */
.L_x_13092:
        /* <DEDUP_REMOVED lines=12> */
.L_x_13093:
        /* <DEDUP_REMOVED lines=60> */
.L_x_13091:
[----:B------:R-:W-:Y:S01]  /*3420*/  PRMT R113, R98, 0x7632, R113 ;  /* 0x0000763262717816 */ /* 0x000fe20000000071 */
        /* <DEDUP_REMOVED lines=11> */
.L_x_13090:
        /* <DEDUP_REMOVED lines=15> */
.L_x_13096:
        /* <DEDUP_REMOVED lines=12> */
.L_x_13097:
        /* <DEDUP_REMOVED lines=58> */
[----:B------:R-:W-:Y:S01]  /*3a30*/  IMAD.MOV.U32 R128, RZ, RZ, R114 ;  /* 0x000000ffff807224 */ /* 0x000fe200078e0072 */
[----:B------:R-:W-:-:S07]  /*3a40*/  LOP3.LUT R204, R117, R204, R115, 0x96, !PT ;  /* 0x000000cc75cc7212 */ /* 0x000fce00078e9673 */
.L_x_13095:
        /* <DEDUP_REMOVED lines=11> */
.L_x_13094:
        /* <DEDUP_REMOVED lines=15> */
.L_x_13100:
        /* <DEDUP_REMOVED lines=12> */
.L_x_13101:
        /* <DEDUP_REMOVED lines=54> */
[----:B------:R-:W-:-:S03]  /*4010*/  LOP3.LUT R187, R187, R118, R203, 0x96, !PT ;  /* 0x00000076bbbb7212 */ /* 0x000fc600078e96cb */
[----:B------:R-:W-:Y:S01]  /*4020*/  IMAD.WIDE.U32 R116, R115, -0x2daee0ad, RZ ;  /* 0xd2511f5373747825 */ /* 0x000fe200078e00ff */
[----:B------:R-:W-:-:S04]  /*4030*/  IADD3 R115, PT, PT, R173, -0x695add53, RZ ;  /* 0x96a522adad737810 */ /* 0x000fc80007ffe0ff */
[----:B------:R-:W-:Y:S01]  /*4040*/  LOP3.LUT R204, R115, R204, R117, 0x96, !PT ;  /* 0x000000cc73cc7212 */ /* 0x000fe200078e9675 */
[----:B------:R-:W-:Y:S02]  /*4050*/  IMAD.MOV.U32 R115, RZ, RZ, R128 ;  /* 0x000000ffff737224 */ /* 0x000fe400078e0080 */
[----:B------:R-:W-:-:S07]  /*4060*/  IMAD.MOV.U32 R128, RZ, RZ, R116 ;  /* 0x000000ffff807224 */ /* 0x000fce00078e0074 */
.L_x_13099:
        /* <DEDUP_REMOVED lines=13> */
.L_x_13069:
[----:B------:R-:W-:Y:S01]  /*4140*/  IMAD.MOV.U32 R110, RZ, RZ, R205 ;  /* 0x000000ffff6e7224 */ /* 0x000fe200078e00cd */
[----:B------:R-:W-:Y:S01]  /*4150*/  MOV R108, RZ ;  /* 0x000000ff006c7202 */ /* 0x000fe20000000f00 */
        /* <DEDUP_REMOVED lines=17> */
.L_x_13104:
        /* <DEDUP_REMOVED lines=12> */
.L_x_13105:
        /* <DEDUP_REMOVED lines=51> */
[----:B------:R-:W-:Y:S01]  /*4660*/  HFMA2 R110, -RZ, RZ, 0, 0 ;  /* 0x00000000ff6e7431 */ /* 0x000fe200000001ff */
[----:B------:R-:W-:Y:S01]  /*4670*/  LOP3.LUT R7, R7, R108, R113, 0x96, !PT ;  /* 0x0000006c07077212 */ /* 0x000fe200078e9671 */
[----:B------:R-:W-:-:S04]  /*4680*/  IMAD.WIDE.U32 R202, R109, -0x326172a9, RZ ;  /* 0xcd9e8d576dca7825 */ /* 0x000fc800078e00ff */
[----:B------:R-:W-:Y:S01]  /*4690*/  IMAD.WIDE.U32 R128, R7, -0x2daee0ad, RZ ;  /* 0xd2511f5307807825 */ /* 0x000fe200078e00ff */
[----:B------:R-:W-:-:S03]  /*46a0*/  LOP3.LUT R187, R187, R112, R203, 0x96, !PT ;  /* 0x00000070bbbb7212 */ /* 0x000fc600078e96cb */
[----:B------:R-:W-:-:S05]  /*46b0*/  VIADD R7, R173, 0x96a522ad ;  /* 0x96a522adad077836 */ /* 0x000fca0000000000 */
[----:B------:R-:W-:Y:S01]  /*46c0*/  LOP3.LUT R204, R7, R204, R129, 0x96, !PT ;  /* 0x000000cc07cc7212 */ /* 0x000fe200078e9681 */
[----:B------:R-:W-:-:S07]  /*46d0*/  IMAD.MOV.U32 R7, RZ, RZ, R8 ;  /* 0x000000ffff077224 */ /* 0x000fce00078e0008 */
.L_x_13103:
        /* <DEDUP_REMOVED lines=11> */
.L_x_13102:
[----:B------:R-:W-:Y:S02]  /*4790*/  IMAD.MOV.U32 R8, RZ, RZ, R110 ;  /* 0x000000ffff087224 */ /* 0x000fe400078e006e */
        /* <DEDUP_REMOVED lines=14> */
.L_x_13108:
        /* <DEDUP_REMOVED lines=12> */
.L_x_13109:
        /* <DEDUP_REMOVED lines=60> */
.L_x_13107:
[----:B-----5:R-:W-:Y:S01]  /*4d00*/  PRMT R109, R96, 0x7632, R109 ;  /* 0x00007632606d7816 */ /* 0x020fe2000000006d */
[----:B------:R-:W-:Y:S01]  /*4d10*/  IMAD.MOV.U32 R111, RZ, RZ, 0x2f800000 ;  /* 0x2f800000ff6f7424 */ /* 0x000fe200078e00ff */
[----:B------:R-:W-:Y:S02]  /*4d20*/  I2FP.F32.U32 R6, R6 ;  /* 0x0000000600067245 */ /* 0x000fe40000201000 */
        /* <DEDUP_REMOVED lines=9> */
.L_x_13106:
        /* <DEDUP_REMOVED lines=15> */
.L_x_13112:
        /* <DEDUP_REMOVED lines=12> */
.L_x_13113:
        /* <DEDUP_REMOVED lines=60> */
.L_x_13111:
        /* <DEDUP_REMOVED lines=11> */
.L_x_13110:
        /* <DEDUP_REMOVED lines=15> */
.L_x_13116:
        /* <DEDUP_REMOVED lines=12> */
.L_x_13117:
        /* <DEDUP_REMOVED lines=60> */
.L_x_13115:
        /* <DEDUP_REMOVED lines=12> */
.L_x_13114:
        /* <DEDUP_REMOVED lines=15> */
.L_x_13120:
        /* <DEDUP_REMOVED lines=12> */
.L_x_13121:
        /* <DEDUP_REMOVED lines=60> */
.L_x_13119:
        /* <DEDUP_REMOVED lines=11> */
.L_x_13118:
        /* <DEDUP_REMOVED lines=15> */
.L_x_13124:
        /* <DEDUP_REMOVED lines=12> */
.L_x_13125:
        /* <DEDUP_REMOVED lines=60> */
.L_x_13123:
        /* <DEDUP_REMOVED lines=12> */
.L_x_13122:
        /* <DEDUP_REMOVED lines=15> */
.L_x_13128:
        /* <DEDUP_REMOVED lines=12> */
.L_x_13129:
        /* <DEDUP_REMOVED lines=60> */
.L_x_13127:
        /* <DEDUP_REMOVED lines=11> */
.L_x_13126:
        /* <DEDUP_REMOVED lines=15> */
.L_x_13131:
        /* <DEDUP_REMOVED lines=12> */
.L_x_13132:
        /* <DEDUP_REMOVED lines=60> */
.L_x_13130:
        /* <DEDUP_REMOVED lines=12> */
.L_x_13098:
[----:B------:R-:W0:Y:S01]  /*72b0*/  LDC.64 R180, c[0x0][0x3a8] ;  /* 0x0000ea00ffb47b82 */ /* 0x000e220000000a00 */
[----:B------:R-:W-:Y:S02]  /*72c0*/  @P1 VIADD R123, R185, 0x80 ;  /* 0x00000080b97b1836 */ /* 0x000fe40000000000 */
[----:B------:R-:W-:-:S05]  /*72d0*/  @P0 VIADD R125, R207, 0x80 ;  /* 0x00000080cf7d0836 */ /* 0x000fca0000000000 */
[----:B------:R-:W1:Y:S08]  /*72e0*/  @P1 LDC.64 R120, c[0x0][0x390] ;  /* 0x0000e400ff781b82 */ /* 0x000e700000000a00 */
[----:B------:R-:W2:Y:S01]  /*72f0*/  @P0 LDC.64 R118, c[0x0][0x3a0] ;  /* 0x0000e800ff760b82 */ /* 0x000ea20000000a00 */
[----:B0-----:R-:W-:-:S05]  /*7300*/  IMAD.WIDE.U32 R116, R207, 0x20, R180 ;  /* 0x00000020cf747825 */ /* 0x001fca00078e00b4 */
[----:B------:R0:W-:Y:S01]  /*7310*/  STG.E.128 desc[UR6][R116.64], R108 ;  /* 0x0000006c74007986 */ /* 0x0001e2000c101d06 */
[----:B-1----:R-:W-:-:S03]  /*7320*/  @P1 IMAD.WIDE.U32 R120, R123, 0x10, R120 ;  /* 0x000000107b781825 */ /* 0x002fc600078e0078 */
[----:B------:R0:W-:Y:S01]  /*7330*/  STG.E.128 desc[UR6][R116.64+0x10], R112 ;  /* 0x0000107074007986 */ /* 0x0001e2000c101d06 */
[----:B--2---:R-:W-:Y:S01]  /*7340*/  @P0 IMAD.WIDE.U32 R118, R125, 0x20, R118 ;  /* 0x000000207d760825 */ /* 0x004fe200078e0076 */
[----:B------:R-:W-:Y:S06]  /*7350*/  @!P1 BRA `(.L_x_13133) ;  /* 0x0000000000509947 */ /* 0x000fec0003800000 */
        /* <DEDUP_REMOVED lines=20> */
.L_x_13133:
[----:B-----5:R2:W5:Y:S04]  /*74a0*/  @P1 LDG.E.128 R96, desc[UR6][R120.64] ;  /* 0x0000000678601981 */ /* 0x020568000c1e1d00 */
[----:B------:R2:W5:Y:S04]  /*74b0*/  @P0 LDG.E.128 R100, desc[UR6][R118.64] ;  /* 0x0000000676640981 */ /* 0x000568000c1e1d00 */
[----:B------:R2:W5:Y:S01]  /*74c0*/  @P0 LDG.E.128 R104, desc[UR6][R118.64+0x10] ;  /* 0x0000100676680981 */ /* 0x000562000c1e1d00 */
[----:B------:R-:W-:Y:S05]  /*74d0*/  @!P0 BRA `(.L_x_13134) ;  /* 0x0000003000648947 */ /* 0x000fea0003800000 */
[----:B------:R-:W-:Y:S01]  /*74e0*/  ISETP.GT.AND P2, PT, R184, RZ, PT ;  /* 0x000000ffb800720c */ /* 0x000fe20003f44270 */
[----:B--2---:R-:W-:Y:S01]  /*74f0*/  IMAD.MOV.U32 R118, RZ, RZ, R8 ;  /* 0x000000ffff767224 */ /* 0x004fe200078e0008 */
[----:B01---5:R-:W-:Y:S01]  /*7500*/  MOV R116, R100 ;  /* 0x0000006400747202 */ /* 0x023fe20000000f00 */
[----:B------:R-:W-:-:S10]  /*7510*/  IMAD.MOV.U32 R136, RZ, RZ, R128 ;  /* 0x000000ffff887224 */ /* 0x000fd400078e0080 */
        /* <DEDUP_REMOVED lines=16> */
.L_x_13137:
        /* <DEDUP_REMOVED lines=12> */
.L_x_13138:
        /* <DEDUP_REMOVED lines=59> */
.L_x_13136:
        /* <DEDUP_REMOVED lines=11> */
.L_x_13135:
        /* <DEDUP_REMOVED lines=15> */
.L_x_13141:
        /* <DEDUP_REMOVED lines=12> */
.L_x_13142:
        /* <DEDUP_REMOVED lines=58> */
[----:B------:R-:W-:Y:S01]  /*8090*/  IMAD.MOV.U32 R136, RZ, RZ, R118 ;  /* 0x000000ffff887224 */ /* 0x000fe200078e0076 */
[----:B------:R-:W-:-:S07]  /*80a0*/  LOP3.LUT R204, R117, R204, R119, 0x96, !PT ;  /* 0x000000cc75cc7212 */ /* 0x000fce00078e9677 */
.L_x_13140:
        /* <DEDUP_REMOVED lines=12> */
.L_x_13139:
        /* <DEDUP_REMOVED lines=15> */
.L_x_13145:
        /* <DEDUP_REMOVED lines=12> */
.L_x_13146:
        /* <DEDUP_REMOVED lines=60> */
.L_x_13144:
        /* <DEDUP_REMOVED lines=11> */
.L_x_13143:
        /* <DEDUP_REMOVED lines=15> */
.L_x_13149:
        /* <DEDUP_REMOVED lines=12> */
.L_x_13150:
        /* <DEDUP_REMOVED lines=60> */
.L_x_13148:
        /* <DEDUP_REMOVED lines=12> */
.L_x_13147:
        /* <DEDUP_REMOVED lines=15> */
.L_x_13153:
        /* <DEDUP_REMOVED lines=12> */
.L_x_13154:
        /* <DEDUP_REMOVED lines=60> */
.L_x_13152:
        /* <DEDUP_REMOVED lines=11> */
.L_x_13151:
        /* <DEDUP_REMOVED lines=15> */
.L_x_13157:
        /* <DEDUP_REMOVED lines=12> */
.L_x_13158:
        /* <DEDUP_REMOVED lines=60> */
.L_x_13156:
        /* <DEDUP_REMOVED lines=12> */
.L_x_13155:
        /* <DEDUP_REMOVED lines=15> */
.L_x_13161:
        /* <DEDUP_REMOVED lines=12> */
.L_x_13162:
        /* <DEDUP_REMOVED lines=9> */
[----:B------:R-:W-:Y:S01]  /*9c50*/  LOP3.LUT R124, R129, R128, R127, 0x96, !PT ;  /* 0x00000080817c7212 */ /* 0x000fe200078e967f */
[----:B------:R-:W-:Y:S01]  /*9c60*/  VIADD R187, R172, 0x8ff34781 ;  /* 0x8ff34781acbb7836 */ /* 0x000fe20000000000 */
[----:B------:R-:W-:Y:S01]  /*9c70*/  IADD3 R127, PT, PT, R173, 0x76cf5d0a, RZ ;  /* 0x76cf5d0aad7f7810 */ /* 0x000fe20007ffe0ff */
        /* <DEDUP_REMOVED lines=48> */
.L_x_13160:
        /* <DEDUP_REMOVED lines=11> */
.L_x_13159:
        /* <DEDUP_REMOVED lines=15> */
.L_x_13165:
        /* <DEDUP_REMOVED lines=12> */
.L_x_13166:
        /* <DEDUP_REMOVED lines=60> */
.L_x_13164:
[----:B------:R-:W-:Y:S01]  /*a5a0*/  PRMT R123, R99, 0x7632, R123 ;  /* 0x00007632637b7816 */ /* 0x000fe2000000007b */
        /* <DEDUP_REMOVED lines=10> */
[----:B------:R-:W-:Y:S01]  /*a650*/  FFMA.FTZ R123, R8, R124, R107 ;  /* 0x0000007c087b7223 */ /* 0x000fe2000001006b */
[----:B------:R-:W-:Y:S06]  /*a660*/  BRA `(.L_x_13163) ;  /* 0x00000030005c7947 */ /* 0x000fec0003800000 */
.L_x_13134:
[----:B--2---:R-:W-:Y:S01]  /*a670*/  IMAD.MOV.U32 R118, RZ, RZ, R8 ;  /* 0x000000ffff767224 */ /* 0x004fe200078e0008 */
[----:B01----:R-:W-:Y:S01]  /*a680*/  MOV R116, RZ ;  /* 0x000000ff00747202 */ /* 0x003fe20000000f00 */
        /* <DEDUP_REMOVED lines=17> */
.L_x_13169:
        /* <DEDUP_REMOVED lines=12> */
.L_x_13170:
        /* <DEDUP_REMOVED lines=53> */
[----:B------:R-:W-:Y:S02]  /*abb0*/  HFMA2 R118, -RZ, RZ, 0, 0 ;  /* 0x00000000ff767431 */ /* 0x000fe400000001ff */
[----:B------:R-:W-:Y:S01]  /*abc0*/  IMAD.WIDE.U32 R136, R7, -0x2daee0ad, RZ ;  /* 0xd2511f5307887825 */ /* 0x000fe200078e00ff */
[----:B------:R-:W-:-:S03]  /*abd0*/  LOP3.LUT R187, R187, R116, R203, 0x96, !PT ;  /* 0x00000074bbbb7212 */ /* 0x000fc600078e96cb */
[----:B------:R-:W-:-:S05]  /*abe0*/  VIADD R7, R173, 0x96a522ad ;  /* 0x96a522adad077836 */ /* 0x000fca0000000000 */
[----:B------:R-:W-:Y:S01]  /*abf0*/  LOP3.LUT R204, R7, R204, R137, 0x96, !PT ;  /* 0x000000cc07cc7212 */ /* 0x000fe200078e9689 */
[----:B------:R-:W-:-:S07]  /*ac00*/  IMAD.MOV.U32 R7, RZ, RZ, R128 ;  /* 0x000000ffff077224 */ /* 0x000fce00078e0080 */
.L_x_13168:
        /* <DEDUP_REMOVED lines=11> */
.L_x_13167:
        /* <DEDUP_REMOVED lines=15> */
.L_x_13173:
        /* <DEDUP_REMOVED lines=12> */
.L_x_13174:
        /* <DEDUP_REMOVED lines=60> */
.L_x_13172:
        /* <DEDUP_REMOVED lines=12> */
.L_x_13171:
        /* <DEDUP_REMOVED lines=15> */
.L_x_13177:
        /* <DEDUP_REMOVED lines=12> */
.L_x_13178:
        /* <DEDUP_REMOVED lines=60> */
.L_x_13176:
        /* <DEDUP_REMOVED lines=11> */
.L_x_13175:
        /* <DEDUP_REMOVED lines=15> */
.L_x_13181:
        /* <DEDUP_REMOVED lines=12> */
.L_x_13182:
[----:B------:R-:W-:Y:S01]  /*bac0*/  IMAD.WIDE.U32 R122, R194, -0x326172a9, RZ ;  /* 0xcd9e8d57c27a7825 */ /* 0x000fe200078e00ff */
[----:B------:R-:W-:-:S03]  /*bad0*/  LOP3.LUT R120, R9, R127, R173, 0x96, !PT ;  /* 0x0000007f09787212 */ /* 0x000fc600078e96ad */
[----:B------:R-:W-:Y:S01]  /*bae0*/  HFMA2 R8, -RZ, RZ, 0, 0 ;  /* 0x00000000ff087431 */ /* 0x000fe200000001ff */
[----:B------:R-:W-:Y:S02]  /*baf0*/  IADD3 R119, PT, PT, R172, -0x61c88647, RZ ;  /* 0x9e3779b9ac777810 */ /* 0x000fe40007ffe0ff */
[----:B------:R-:W-:Y:S01]  /*bb00*/  LOP3.LUT R124, R195, R123, R172, 0x96, !PT ;  /* 0x0000007bc37c7212 */ /* 0x000fe200078e96ac */
[----:B------:R-:W-:Y:S01]  /*bb10*/  IMAD.WIDE.U32 R120, R120, -0x326172a9, RZ ;  /* 0xcd9e8d5778787825 */ /* 0x000fe200078e00ff */
[----:B------:R-:W-:Y:S02]  /*bb20*/  IADD3 R187, PT, PT, R172, -0x700cb87f, RZ ;  /* 0x8ff34781acbb7810 */ /* 0x000fe40007ffe0ff */
[----:B------:R-:W-:Y:S01]  /*bb30*/  MOV R4, R136 ;  /* 0x0000008800047202 */ /* 0x000fe20000000f00 */
        /* <DEDUP_REMOVED lines=46> */
[----:B------:R-:W-:Y:S01]  /*be20*/  LOP3.LUT R120, R119, R120, R123, 0x96, !PT ;  /* 0x0000007877787212 */ /* 0x000fe200078e967b */
[----:B------:R-:W-:Y:S01]  /*be30*/  VIADD R119, R173, 0x96a522ad ;  /* 0x96a522adad777836 */ /* 0x000fe20000000000 */
[----:B------:R-:W-:-:S03]  /*be40*/  LOP3.LUT R187, R187, R122, R203, 0x96, !PT ;  /* 0x0000007abbbb7212 */ /* 0x000fc600078e96cb */
[----:B------:R-:W-:-:S04]  /*be50*/  IMAD.WIDE.U32 R120, R120, -0x2daee0ad, RZ ;  /* 0xd2511f5378787825 */ /* 0x000fc800078e00ff */
[----:B------:R-:W-:Y:S01]  /*be60*/  IMAD.MOV.U32 R136, RZ, RZ, R120 ;  /* 0x000000ffff887224 */ /* 0x000fe200078e0078 */
[----:B------:R-:W-:-:S07]  /*be70*/  LOP3.LUT R204, R119, R204, R121, 0x96, !PT ;  /* 0x000000cc77cc7212 */ /* 0x000fce00078e9679 */
.L_x_13180:
[----:B-----5:R-:W-:Y:S01]  /*be80*/  PRMT R119, R97, 0x7632, R119 ;  /* 0x0000763261777816 */ /* 0x020fe20000000077 */
[----:B------:R-:W-:Y:S01]  /*be90*/  IMAD.MOV.U32 R121, RZ, RZ, 0x2f800000 ;  /* 0x2f800000ff797424 */ /* 0x000fe200078e00ff */
[----:B------:R-:W-:Y:S01]  /*bea0*/  I2FP.F32.U32 R4, R4 ;  /* 0x0000000400047245 */ /* 0x000fe20000201000 */
[----:B------:R-:W-:Y:S01]  /*beb0*/  IMAD.U32 R120, R15, 0x10000, RZ ;  /* 0x000100000f787824 */ /* 0x000fe200078e00ff */
        /* <DEDUP_REMOVED lines=8> */
.L_x_13179:
[----:B------:R-:W-:Y:S01]  /*bf40*/  MOV R122, R8 ;  /* 0x00000008007a7202 */ /* 0x000fe20000000f00 */
        /* <DEDUP_REMOVED lines=14> */
.L_x_13185:
        /* <DEDUP_REMOVED lines=12> */
.L_x_13186:
        /* <DEDUP_REMOVED lines=49> */
[----:B------:R-:W-:Y:S02]  /*c400*/  IADD3 R3, PT, PT, R172, -0xe443238, RZ ;  /* 0xf1bbcdc8ac037810 */ /* 0x000fe40007ffe0ff */
[----:B------:R-:W-:Y:S02]  /*c410*/  LOP3.LUT R121, R121, R124, R205, 0x96, !PT ;  /* 0x0000007c79797212 */ /* 0x000fe400078e96cd */
        /* <DEDUP_REMOVED lines=9> */
.L_x_13184:
[----:B------:R-:W-:Y:S01]  /*c4b0*/  I2FP.F32.U32 R3, R3 ;  /* 0x0000000300037245 */ /* 0x000fe20000201000 */
[----:B-----5:R-:W-:Y:S01]  /*c4c0*/  IMAD.U32 R120, R98, 0x10000, RZ ;  /* 0x0001000062787824 */ /* 0x020fe200078e00ff */
        /* <DEDUP_REMOVED lines=8> */
[----:B------:R-:W-:-:S07]  /*c550*/  FMUL.FTZ R120, R121, R120 ;  /* 0x0000007879787220 */ /* 0x000fce0000410000 */
.L_x_13183:
[----:B------:R-:W-:Y:S02]  /*c560*/  HFMA2 R121, -RZ, RZ, 0, 0 ;  /* 0x00000000ff797431 */ /* 0x000fe400000001ff */
        /* <DEDUP_REMOVED lines=14> */
.L_x_13189:
        /* <DEDUP_REMOVED lines=12> */
.L_x_13190:
        /* <DEDUP_REMOVED lines=60> */
.L_x_13188:
        /* <DEDUP_REMOVED lines=12> */
.L_x_13187:
        /* <DEDUP_REMOVED lines=15> */
.L_x_13193:
        /* <DEDUP_REMOVED lines=12> */
.L_x_13194:
        /* <DEDUP_REMOVED lines=60> */
.L_x_13192:
        /* <DEDUP_REMOVED lines=11> */
.L_x_13191:
        /* <DEDUP_REMOVED lines=15> */
.L_x_13196:
        /* <DEDUP_REMOVED lines=12> */
.L_x_13197:
        /* <DEDUP_REMOVED lines=60> */
.L_x_13195:
        /* <DEDUP_REMOVED lines=12> */
.L_x_13163:
[C---:B------:R-:W-:Y:S01]  /*d7e0*/  IADD3 R125, PT, PT, R207.reuse, 0x80, RZ ;  /* 0x00000080cf7d7810 */ /* 0x040fe20007ffe0ff */
[----:B------:R-:W0:Y:S01]  /*d7f0*/  @P1 LDC.64 R134, c[0x0][0x390] ;  /* 0x0000e400ff861b82 */ /* 0x000e220000000a00 */
[----:B------:R-:W-:Y:S01]  /*d800*/  @P0 IADD3 R129, PT, PT, R207, 0x100, RZ ;  /* 0x00000100cf810810 */ /* 0x000fe20007ffe0ff */
[----:B------:R-:W-:Y:S02]  /*d810*/  @P1 VIADD R127, R185, 0x100 ;  /* 0x00000100b97f1836 */ /* 0x000fe40000000000 */
[----:B------:R-:W-:-:S04]  /*d820*/  IMAD.WIDE.U32 R124, R125, 0x20, R180 ;  /* 0x000000207d7c7825 */ /* 0x000fc800078e00b4 */
[----:B------:R-:W1:Y:S01]  /*d830*/  @P0 LDC.64 R132, c[0x0][0x3a0] ;  /* 0x0000e800ff840b82 */ /* 0x000e620000000a00 */
[----:B------:R2:W-:Y:S04]  /*d840*/  STG.E.128 desc[UR6][R124.64], R116 ;  /* 0x000000747c007986 */ /* 0x0005e8000c101d06 */
        /* <DEDUP_REMOVED lines=25> */
.L_x_13198:
[----:B-----5:R1:W5:Y:S04]  /*d9e0*/  @P1 LDG.E.128 R96, desc[UR6][R134.64] ;  /* 0x0000000686601981 */ /* 0x020368000c1e1d00 */
[----:B------:R1:W5:Y:S04]  /*d9f0*/  @P0 LDG.E.128 R100, desc[UR6][R132.64] ;  /* 0x0000000684640981 */ /* 0x000368000c1e1d00 */
[----:B------:R1:W5:Y:S01]  /*da00*/  @P0 LDG.E.128 R104, desc[UR6][R132.64+0x10] ;  /* 0x0000100684680981 */ /* 0x000362000c1e1d00 */
[----:B------:R-:W-:Y:S05]  /*da10*/  @!P0 BRA `(.L_x_13199) ;  /* 0x0000003000688947 */ /* 0x000fea0003800000 */
[----:B------:R-:W-:Y:S01]  /*da20*/  ISETP.GT.AND P2, PT, R184, RZ, PT ;  /* 0x000000ffb800720c */ /* 0x000fe20003f44270 */
[----:B0-----:R-:W-:Y:S01]  /*da30*/  IMAD.MOV.U32 R126, RZ, RZ, R137 ;  /* 0x000000ffff7e7224 */ /* 0x001fe200078e0089 */
[----:B------:R-:W-:Y:S01]  /*da40*/  MOV R8, R136 ;  /* 0x0000008800087202 */ /* 0x000fe20000000f00 */
[----:B-----5:R-:W-:-:S10]  /*da50*/  IMAD.MOV.U32 R124, RZ, RZ, R100 ;  /* 0x000000ffff7c7224 */ /* 0x020fd400078e0064 */
        /* <DEDUP_REMOVED lines=16> */
.L_x_13202:
        /* <DEDUP_REMOVED lines=12> */
.L_x_13203:
[----:B------:R-:W-:Y:S01]  /*dc20*/  IMAD.WIDE.U32 R126, R194, -0x326172a9, RZ ;  /* 0xcd9e8d57c27e7825 */ /* 0x000fe200078e00ff */
[----:B------:R-:W-:Y:S02]  /*dc30*/  LOP3.LUT R124, R9, R131, R173, 0x96, !PT ;  /* 0x00000083097c7212 */ /* 0x000fe400078e96ad */
[----:B------:R-:W-:Y:S02]  /*dc40*/  IADD3 R7, PT, PT, R172, -0x61c88647, RZ ;  /* 0x9e3779b9ac077810 */ /* 0x000fe40007ffe0ff */
        /* <DEDUP_REMOVED lines=51> */
[----:B------:R-:W-:Y:S01]  /*df80*/  LOP3.LUT R187, R187, R126, R203, 0x96, !PT ;  /* 0x0000007ebbbb7212 */ /* 0x000fe200078e96cb */
[----:B------:R-:W-:Y:S02]  /*df90*/  HFMA2 R126, -RZ, RZ, 0, 0 ;  /* 0x00000000ff7e7431 */ /* 0x000fe400000001ff */
[----:B------:R-:W-:-:S05]  /*dfa0*/  IMAD.WIDE.U32 R124, R124, -0x2daee0ad, RZ ;  /* 0xd2511f537c7c7825 */ /* 0x000fca00078e00ff */
[----:B------:R-:W-:Y:S01]  /*dfb0*/  LOP3.LUT R204, R7, R204, R125, 0x96, !PT ;  /* 0x000000cc07cc7212 */ /* 0x000fe200078e967d */
[----:B------:R-:W-:Y:S01]  /*dfc0*/  IMAD.MOV.U32 R7, RZ, RZ, R136 ;  /* 0x000000ffff077224 */ /* 0x000fe200078e0088 */
[----:B------:R-:W-:-:S07]  /*dfd0*/  MOV R8, R124 ;  /* 0x0000007c00087202 */ /* 0x000fce0000000f00 */
.L_x_13201:
        /* <DEDUP_REMOVED lines=11> */
.L_x_13200:
[----:B------:R-:W-:Y:S01]  /*e090*/  MOV R127, R126 ;  /* 0x0000007e007f7202 */ /* 0x000fe20000000f00 */
        /* <DEDUP_REMOVED lines=14> */
.L_x_13206:
        /* <DEDUP_REMOVED lines=12> */
.L_x_13207:
        /* <DEDUP_REMOVED lines=60> */
.L_x_13205:
[----:B------:R-:W-:Y:S02]  /*e600*/  PRMT R125, R96, 0x7632, R125 ;  /* 0x00007632607d7816 */ /* 0x000fe4000000007d */
[----:B------:R-:W-:Y:S02]  /*e610*/  I2FP.F32.U32 R6, R6 ;  /* 0x0000000600067245 */ /* 0x000fe40000201000 */
[----:B------:R-:W-:Y:S01]  /*e620*/  MOV R129, 0x2f800000 ;  /* 0x2f80000000817802 */ /* 0x000fe20000000f00 */
[----:B------:R-:W-:Y:S01]  /*e630*/  IMAD.U32 R125, R125, 0x10000, RZ ;  /* 0x000100007d7d7824 */ /* 0x000fe200078e00ff */
[----:B------:R-:W-:-:S03]  /*e640*/  SHF.L.U32 R128, R18, 0x10, RZ ;  /* 0x0000001012807819 */ /* 0x000fc600000006ff */
[----:B------:R-:W-:Y:S01]  /*e650*/  FFMA.FTZ R6, R6, R129, 1.1641532182693481445e-10 ;  /* 0x2f00000006067423 */ /* 0x000fe20000010081 */
[----:B------:R-:W-:-:S04]  /*e660*/  FMUL.FTZ R125, R125, UR13 ;  /* 0x0000000d7d7d7c20 */ /* 0x000fc80008410000 */
[----:B------:R-:W-:Y:S01]  /*e670*/  FMUL.FTZ R125, R125, UR12 ;  /* 0x0000000c7d7d7c20 */ /* 0x000fe20008410000 */
[----:B------:R-:W-:-:S04]  /*e680*/  FSETP.GTU.FTZ.AND P3, PT, R6, UR10, PT ;  /* 0x0000000a06007c0b */ /* 0x000fc8000bf7c000 */
[----:B------:R-:W-:Y:S02]  /*e690*/  FSEL R126, R125, RZ, !P3 ;  /* 0x000000ff7d7e7208 */ /* 0x000fe40005800000 */
[----:B------:R-:W-:-:S03]  /*e6a0*/  SEL R6, RZ, 0x1, P3 ;  /* 0x00000001ff067807 */ /* 0x000fc60001800000 */
[----:B------:R-:W-:-:S07]  /*e6b0*/  FFMA.FTZ R125, R126, R128, R101 ;  /* 0x000000807e7d7223 */ /* 0x000fce0000010065 */
.L_x_13204:
[----:B------:R-:W-:Y:S01]  /*e6c0*/  IMAD.MOV.U32 R128, RZ, RZ, R127 ;  /* 0x000000ffff807224 */ /* 0x000fe200078e007f */
        /* <DEDUP_REMOVED lines=14> */
.L_x_13210:
        /* <DEDUP_REMOVED lines=12> */
.L_x_13211:
        /* <DEDUP_REMOVED lines=60> */
.L_x_13209:
        /* <DEDUP_REMOVED lines=11> */
.L_x_13208:
        /* <DEDUP_REMOVED lines=15> */
.L_x_13214:
        /* <DEDUP_REMOVED lines=12> */
.L_x_13215:
        /* <DEDUP_REMOVED lines=60> */
.L_x_13213:
        /* <DEDUP_REMOVED lines=12> */
.L_x_13212:
        /* <DEDUP_REMOVED lines=15> */
.L_x_13218:
        /* <DEDUP_REMOVED lines=12> */
.L_x_13219:
        /* <DEDUP_REMOVED lines=60> */
.L_x_13217:
        /* <DEDUP_REMOVED lines=11> */
.L_x_13216:
        /* <DEDUP_REMOVED lines=15> */
.L_x_13222:
        /* <DEDUP_REMOVED lines=12> */
.L_x_13223:
[----:B-1----:R-:W-:Y:S01]  /*fae0*/  IMAD.WIDE.U32 R132, R194, -0x326172a9, RZ ;  /* 0xcd9e8d57c2847825 */ /* 0x002fe200078e00ff */
        /* <DEDUP_REMOVED lines=59> */
.L_x_13221:
[----:B------:R-:W-:Y:S02]  /*fea0*/  PRMT R129, R98, 0x7632, R129 ;  /* 0x0000763262817816 */ /* 0x000fe40000000081 */
[----:B------:R-:W-:Y:S02]  /*feb0*/  I2FP.F32.U32 R2, R2 ;  /* 0x0000000200027245 */ /* 0x000fe40000201000 */
[----:B-1----:R-:W-:Y:S01]  /*fec0*/  MOV R133, 0x2f800000 ;  /* 0x2f80000000857802 */ /* 0x002fe20000000f00 */
        /* <DEDUP_REMOVED lines=9> */
.L_x_13220:
[----:B-1----:R-:W-:Y:S01]  /*ff60*/  IMAD.MOV.U32 R132, RZ, RZ, R131 ;  /* 0x000000ffff847224 */ /* 0x002fe200078e0083 */
        /* <DEDUP_REMOVED lines=14> */
.L_x_13226:
        /* <DEDUP_REMOVED lines=12> */
.L_x_13227:
        /* <DEDUP_REMOVED lines=57> */
[----:B------:R-:W-:Y:S02]  /*104a0*/  VIADD R133, R173, 0x96a522ad ;  /* 0x96a522adad857836 */ /* 0x000fe40000000000 */
[----:B------:R-:W-:-:S03]  /*104b0*/  IMAD.MOV.U32 R8, RZ, RZ, R130 ;  /* 0x000000ffff087224 */ /* 0x000fc600078e0082 */
[----:B------:R-:W-:-:S07]  /*104c0*/  LOP3.LUT R204, R133, R204, R131, 0x96, !PT ;  /* 0x000000cc85cc7212 */ /* 0x000fce00078e9683 */
.L_x_13225:
        /* <DEDUP_REMOVED lines=11> */
.L_x_13224:
        /* <DEDUP_REMOVED lines=15> */
.L_x_13230:
        /* <DEDUP_REMOVED lines=12> */
.L_x_13231:
        /* <DEDUP_REMOVED lines=23> */
[----:B------:R-:W-:Y:S02]  /*108a0*/  IMAD.MOV.U32 R144, RZ, RZ, RZ ;  /* 0x000000ffff907224 */ /* 0x000fe400078e00ff */
        /* <DEDUP_REMOVED lines=34> */
[----:B------:R-:W-:Y:S01]  /*10ad0*/  IMAD.MOV.U32 R131, RZ, RZ, R8 ;  /* 0x000000ffff837224 */ /* 0x000fe200078e0008 */
[----:B------:R-:W-:-:S07]  /*10ae0*/  MOV R8, R132 ;  /* 0x0000008400087202 */ /* 0x000fce0000000f00 */
.L_x_13229:
[----:B------:R-:W-:Y:S02]  /*10af0*/  PRMT R132, R99, 0x7632, R132 ;  /* 0x0000763263847816 */ /* 0x000fe40000000084 */
[----:B------:R-:W-:Y:S02]  /*10b00*/  I2FP.F32.U32 R131, R131 ;  /* 0x0000008300837245 */ /* 0x000fe40000201000 */
[----:B------:R-:W-:Y:S01]  /*10b10*/  MOV R134, 0x2f800000 ;  /* 0x2f80000000867802 */ /* 0x000fe20000000f00 */
[----:B------:R-:W-:-:S04]  /*10b20*/  IMAD.U32 R132, R132, 0x10000, RZ ;  /* 0x0001000084847824 */ /* 0x000fc800078e00ff */
[----:B------:R-:W-:Y:S01]  /*10b30*/  FFMA.FTZ R131, R131, R134, 1.1641532182693481445e-10 ;  /* 0x2f00000083837423 */ /* 0x000fe20000010086 */
[----:B------:R-:W-:-:S04]  /*10b40*/  FMUL.FTZ R132, R132, UR13 ;  /* 0x0000000d84847c20 */ /* 0x000fc80008410000 */
[----:B------:R-:W-:Y:S01]  /*10b50*/  FMUL.FTZ R132, R132, UR12 ;  /* 0x0000000c84847c20 */ /* 0x000fe20008410000 */
[----:B------:R-:W-:Y:S02]  /*10b60*/  FSETP.GTU.FTZ.AND P2, PT, R131, UR10, PT ;  /* 0x0000000a83007c0b */ /* 0x000fe4000bf5c000 */
[----:B------:R-:W-:Y:S02]  /*10b70*/  SHF.L.U32 R131, R21, 0x10, RZ ;  /* 0x0000001015837819 */ /* 0x000fe400000006ff */
[----:B------:R-:W-:Y:S02]  /*10b80*/  FSEL R132, R132, RZ, !P2 ;  /* 0x000000ff84847208 */ /* 0x000fe40005000000 */
[----:B------:R-:W-:-:S03]  /*10b90*/  SEL R186, RZ, 0x1, P2 ;  /* 0x00000001ffba7807 */ /* 0x000fc60001000000 */
[----:B------:R-:W-:Y:S01]  /*10ba0*/  FFMA.FTZ R131, R132, R131, R107 ;  /* 0x0000008384837223 */ /* 0x000fe2000001006b */
[----:B------:R-:W-:Y:S06]  /*10bb0*/  BRA `(.L_x_13228) ;  /* 0x0000003000607947 */ /* 0x000fec0003800000 */
.L_x_13199:
[----:B0-----:R-:W-:Y:S01]  /*10bc0*/  IMAD.MOV.U32 R126, RZ, RZ, R137 ;  /* 0x000000ffff7e7224 */ /* 0x001fe200078e0089 */
        /* <DEDUP_REMOVED lines=18> */
.L_x_13234:
        /* <DEDUP_REMOVED lines=12> */
.L_x_13235:
        /* <DEDUP_REMOVED lines=60> */
.L_x_13233:
        /* <DEDUP_REMOVED lines=11> */
.L_x_13232:
        /* <DEDUP_REMOVED lines=15> */
.L_x_13238:
        /* <DEDUP_REMOVED lines=12> */
.L_x_13239:
        /* <DEDUP_REMOVED lines=60> */
.L_x_13237:
[----:B-----5:R-:W-:Y:S02]  /*11790*/  PRMT R125, R96, 0x7632, R125 ;  /* 0x00007632607d7816 */ /* 0x020fe4000000007d */
        /* <DEDUP_REMOVED lines=10> */
[----:B------:R-:W-:-:S07]  /*11840*/  FMUL.FTZ R125, R126, R125 ;  /* 0x0000007d7e7d7220 */ /* 0x000fce0000410000 */
.L_x_13236:
        /* <DEDUP_REMOVED lines=15> */
.L_x_13242:
        /* <DEDUP_REMOVED lines=12> */
.L_x_13243:
        /* <DEDUP_REMOVED lines=60> */
.L_x_13241:
        /* <DEDUP_REMOVED lines=11> */
.L_x_13240:
        /* <DEDUP_REMOVED lines=15> */
.L_x_13246:
        /* <DEDUP_REMOVED lines=12> */
.L_x_13247:
        /* <DEDUP_REMOVED lines=60> */
.L_x_13245:
[----:B-----5:R-:W-:Y:S01]  /*123e0*/  PRMT R127, R97, 0x7632, R127 ;  /* 0x00007632617f7816 */ /* 0x020fe2000000007f */
[----:B------:R-:W-:Y:S01]  /*123f0*/  HFMA2 R131, -RZ, RZ, 0.1171875, 0 ;  /* 0x2f800000ff837431 */ /* 0x000fe200000001ff */
        /* <DEDUP_REMOVED lines=10> */
.L_x_13244:
        /* <DEDUP_REMOVED lines=15> */
.L_x_13250:
        /* <DEDUP_REMOVED lines=12> */
.L_x_13251:
        /* <DEDUP_REMOVED lines=60> */
.L_x_13249:
        /* <DEDUP_REMOVED lines=11> */
.L_x_13248:
        /* <DEDUP_REMOVED lines=15> */
.L_x_13254:
        /* <DEDUP_REMOVED lines=12> */
.L_x_13255:
        /* <DEDUP_REMOVED lines=60> */
.L_x_13253:
[----:B-----5:R-:W-:Y:S02]  /*13030*/  PRMT R129, R98, 0x7632, R129 ;  /* 0x0000763262817816 */ /* 0x020fe40000000081 */
        /* <DEDUP_REMOVED lines=11> */
.L_x_13252:
[----:B------:R-:W-:Y:S02]  /*130f0*/  HFMA2 R130, -RZ, RZ, 0, 0 ;  /* 0x00000000ff827431 */ /* 0x000fe400000001ff */
[----:B-1----:R-:W-:Y:S01]  /*13100*/  IMAD.MOV.U32 R132, RZ, RZ, R131 ;  /* 0x000000ffff847224 */ /* 0x002fe200078e0083 */
        /* <DEDUP_REMOVED lines=13> */
.L_x_13258:
        /* <DEDUP_REMOVED lines=12> */
.L_x_13259:
        /* <DEDUP_REMOVED lines=60> */
.L_x_13257:
        /* <DEDUP_REMOVED lines=11> */
.L_x_13256:
        /* <DEDUP_REMOVED lines=15> */
.L_x_13261:
        /* <DEDUP_REMOVED lines=12> */
.L_x_13262:
        /* <DEDUP_REMOVED lines=60> */
.L_x_13260:
        /* <DEDUP_REMOVED lines=12> */
.L_x_13228:
[----:B------:R-:W-:Y:S01]  /*13d40*/  VIADD R133, R207, 0x100 ;  /* 0x00000100cf857836 */ /* 0x000fe20000000000 */
        /* <DEDUP_REMOVED lines=31> */
.L_x_13263:
[----:B-----5:R1:W5:Y:S04]  /*13f40*/  @P1 LDG.E.128 R96, desc[UR6][R142.64] ;  /* 0x000000068e601981 */ /* 0x020368000c1e1d00 */
[----:B------:R1:W5:Y:S04]  /*13f50*/  @P0 LDG.E.128 R100, desc[UR6][R140.64] ;  /* 0x000000068c640981 */ /* 0x000368000c1e1d00 */
[----:B------:R1:W5:Y:S01]  /*13f60*/  @P0 LDG.E.128 R104, desc[UR6][R140.64+0x10] ;  /* 0x000010068c680981 */ /* 0x000362000c1e1d00 */
[----:B------:R-:W-:Y:S05]  /*13f70*/  @!P0 BRA `(.L_x_13264) ;  /* 0x0000003000688947 */ /* 0x000fea0003800000 */
[----:B------:R-:W-:Y:S01]  /*13f80*/  ISETP.GT.AND P2, PT, R184, RZ, PT ;  /* 0x000000ffb800720c */ /* 0x000fe20003f44270 */
[----:B------:R-:W-:Y:S01]  /*13f90*/  IMAD.MOV.U32 R206, RZ, RZ, R8 ;  /* 0x000000ffffce7224 */ /* 0x000fe200078e0008 */
[----:B0-----:R-:W-:Y:S02]  /*13fa0*/  MOV R134, R144 ;  /* 0x0000009000867202 */ /* 0x001fe40000000f00 */
[----:B-----5:R-:W-:-:S09]  /*13fb0*/  MOV R132, R100 ;  /* 0x0000006400847202 */ /* 0x020fd20000000f00 */
        /* <DEDUP_REMOVED lines=16> */
.L_x_13267:
        /* <DEDUP_REMOVED lines=12> */
.L_x_13268:
        /* <DEDUP_REMOVED lines=56> */
[----:B------:R-:W-:Y:S01]  /*14500*/  IMAD.MOV.U32 R206, RZ, RZ, R132 ;  /* 0x000000ffffce7224 */ /* 0x000fe200078e0084 */
[----:B------:R-:W-:Y:S01]  /*14510*/  LOP3.LUT R204, R7, R204, R133, 0x96, !PT ;  /* 0x000000cc07cc7212 */ /* 0x000fe200078e9685 */
[----:B------:R-:W-:Y:S01]  /*14520*/  IMAD.MOV.U32 R134, RZ, RZ, RZ ;  /* 0x000000ffff867224 */ /* 0x000fe200078e00ff */
[----:B------:R-:W-:-:S07]  /*14530*/  MOV R7, R8 ;  /* 0x0000000800077202 */ /* 0x000fce0000000f00 */
.L_x_13266:
[----:B------:R-:W-:Y:S01]  /*14540*/  I2FP.F32.U32 R7, R7 ;  /* 0x0000000700077245 */ /* 0x000fe20000201000 */
[----:B------:R-:W-:Y:S02]  /*14550*/  HFMA2 R8, -RZ, RZ, 0.1171875, 0 ;  /* 0x2f800000ff087431 */ /* 0x000fe400000001ff */
[----:B------:R-:W-:-:S03]  /*14560*/  IMAD.U32 R132, R96, 0x10000, RZ ;  /* 0x0001000060847824 */ /* 0x000fc600078e00ff */
[----:B------:R-:W-:Y:S01]  /*14570*/  FFMA.FTZ R7, R7, R8, 1.1641532182693481445e-10 ;  /* 0x2f00000007077423 */ /* 0x000fe20000010008 */
[----:B------:R-:W-:-:S04]  /*14580*/  FMUL.FTZ R132, R132, UR13 ;  /* 0x0000000d84847c20 */ /* 0x000fc80008410000 */
[----:B------:R-:W-:Y:S01]  /*14590*/  FMUL.FTZ R133, R132, UR12 ;  /* 0x0000000c84857c20 */ /* 0x000fe20008410000 */
[----:B------:R-:W-:Y:S02]  /*145a0*/  FSETP.GTU.FTZ.AND P3, PT, R7, UR10, PT ;  /* 0x0000000a07007c0b */ /* 0x000fe4000bf7c000 */
[----:B------:R-:W-:Y:S02]  /*145b0*/  SHF.L.U32 R132, R88, 0x10, RZ ;  /* 0x0000001058847819 */ /* 0x000fe400000006ff */
[----:B------:R-:W-:Y:S02]  /*145c0*/  FSEL R133, R133, RZ, !P3 ;  /* 0x000000ff85857208 */ /* 0x000fe40005800000 */
[----:B------:R-:W-:-:S03]  /*145d0*/  SEL R7, RZ, 0x1, P3 ;  /* 0x00000001ff077807 */ /* 0x000fc60001800000 */
[----:B------:R-:W-:-:S07]  /*145e0*/  FFMA.FTZ R132, R133, R132, R100 ;  /* 0x0000008485847223 */ /* 0x000fce0000010064 */
.L_x_13265:
        /* <DEDUP_REMOVED lines=15> */
.L_x_13271:
        /* <DEDUP_REMOVED lines=12> */
.L_x_13272:
        /* <DEDUP_REMOVED lines=60> */
.L_x_13270:
[----:B------:R-:W-:Y:S01]  /*14b60*/  PRMT R133, R96, 0x7632, R133 ;  /* 0x0000763260857816 */ /* 0x000fe20000000085 */
[----:B------:R-:W-:Y:S01]  /*14b70*/  IMAD.MOV.U32 R135, RZ, RZ, 0x2f800000 ;  /* 0x2f800000ff877424 */ /* 0x000fe200078e00ff */
[----:B------:R-:W-:Y:S02]  /*14b80*/  I2FP.F32.U32 R6, R6 ;  /* 0x0000000600067245 */ /* 0x000fe40000201000 */
        /* <DEDUP_REMOVED lines=9> */
.L_x_13269:
        /* <DEDUP_REMOVED lines=15> */
.L_x_13275:
        /* <DEDUP_REMOVED lines=12> */
.L_x_13276:
        /* <DEDUP_REMOVED lines=60> */
.L_x_13274:
[----:B------:R-:W-:Y:S01]  /*15190*/  I2FP.F32.U32 R5, R5 ;  /* 0x0000000500057245 */ /* 0x000fe20000201000 */
[----:B------:R-:W-:Y:S01]  /*151a0*/  IMAD.U32 R134, R97, 0x10000, RZ ;  /* 0x0001000061867824 */ /* 0x000fe200078e00ff */
[----:B------:R-:W-:-:S03]  /*151b0*/  MOV R8, 0x2f800000 ;  /* 0x2f80000000087802 */ /* 0x000fc60000000f00 */
[----:B------:R-:W-:Y:S02]  /*151c0*/  FMUL.FTZ R134, R134, UR13 ;  /* 0x0000000d86867c20 */ /* 0x000fe40008410000 */
[----:B------:R-:W-:Y:S02]  /*151d0*/  FFMA.FTZ R5, R5, R8, 1.1641532182693481445e-10 ;  /* 0x2f00000005057423 */ /* 0x000fe40000010008 */
[----:B------:R-:W-:Y:S01]  /*151e0*/  FMUL.FTZ R135, R134, UR12 ;  /* 0x0000000c86877c20 */ /* 0x000fe20008410000 */
[----:B------:R-:W-:Y:S02]  /*151f0*/  SHF.L.U32 R134, R89, 0x10, RZ ;  /* 0x0000001059867819 */ /* 0x000fe400000006ff */
[----:B------:R-:W-:-:S04]  /*15200*/  FSETP.GTU.FTZ.AND P3, PT, R5, UR10, PT ;  /* 0x0000000a05007c0b */ /* 0x000fc8000bf7c000 */
[----:B------:R-:W-:Y:S02]  /*15210*/  FSEL R135, R135, RZ, !P3 ;  /* 0x000000ff87877208 */ /* 0x000fe40005800000 */
[----:B------:R-:W-:-:S03]  /*15220*/  SEL R5, RZ, 0x1, P3 ;  /* 0x00000001ff057807 */ /* 0x000fc60001800000 */
[----:B------:R-:W-:-:S07]  /*15230*/  FFMA.FTZ R134, R135, R134, R102 ;  /* 0x0000008687867223 */ /* 0x000fce0000010066 */
.L_x_13273:
        /* <DEDUP_REMOVED lines=15> */
.L_x_13279:
        /* <DEDUP_REMOVED lines=12> */
.L_x_13280:
        /* <DEDUP_REMOVED lines=60> */
.L_x_13278:
        /* <DEDUP_REMOVED lines=12> */
.L_x_13277:
        /* <DEDUP_REMOVED lines=15> */
.L_x_13283:
        /* <DEDUP_REMOVED lines=12> */
.L_x_13284:
        /* <DEDUP_REMOVED lines=60> */
.L_x_13282:
        /* <DEDUP_REMOVED lines=11> */
.L_x_13281:
        /* <DEDUP_REMOVED lines=15> */
.L_x_13287:
        /* <DEDUP_REMOVED lines=12> */
.L_x_13288:
[----:B-1----:R-:W-:Y:S01]  /*16040*/  IMAD.WIDE.U32 R140, R194, -0x326172a9, RZ ;  /* 0xcd9e8d57c28c7825 */ /* 0x002fe200078e00ff */
        /* <DEDUP_REMOVED lines=59> */
.L_x_13286:
        /* <DEDUP_REMOVED lines=12> */
.L_x_13285:
[----:B-1----:R-:W-:Y:S01]  /*164c0*/  MOV R140, R8 ;  /* 0x00000008008c7202 */ /* 0x002fe20000000f00 */
        /* <DEDUP_REMOVED lines=14> */
.L_x_13291:
        /* <DEDUP_REMOVED lines=12> */
.L_x_13292:
        /* <DEDUP_REMOVED lines=60> */
.L_x_13290:
        /* <DEDUP_REMOVED lines=11> */
.L_x_13289:
        /* <DEDUP_REMOVED lines=15> */
.L_x_13295:
        /* <DEDUP_REMOVED lines=12> */
.L_x_13296:
[----:B------:R-:W-:Y:S01]  /*16c90*/  IMAD.WIDE.U32 R142, R194, -0x326172a9, RZ ;  /* 0xcd9e8d57c28e7825 */ /* 0x000fe200078e00ff */
[----:B------:R-:W-:Y:S02]  /*16ca0*/  LOP3.LUT R140, R9, R147, R173, 0x96, !PT ;  /* 0x00000093098c7212 */ /* 0x000fe400078e96ad */
[----:B------:R-:W-:Y:S02]  /*16cb0*/  IADD3 R139, PT, PT, R172, -0x61c88647, RZ ;  /* 0x9e3779b9ac8b7810 */ /* 0x000fe40007ffe0ff */
[----:B------:R-:W-:Y:S01]  /*16cc0*/  LOP3.LUT R144, R195, R143, R172, 0x96, !PT ;  /* 0x0000008fc3907212 */ /* 0x000fe200078e96ac */
[----:B------:R-:W-:Y:S01]  /*16cd0*/  IMAD.WIDE.U32 R140, R140, -0x326172a9, RZ ;  /* 0xcd9e8d578c8c7825 */ /* 0x000fe200078e00ff */
[----:B------:R-:W-:Y:S02]  /*16ce0*/  IADD3 R187, PT, PT, R172, -0x700cb87f, RZ ;  /* 0x8ff34781acbb7810 */ /* 0x000fe40007ffe0ff */
[----:B------:R-:W-:Y:S01]  /*16cf0*/  MOV R8, R206 ;  /* 0x000000ce00087202 */ /* 0x000fe20000000f00 */
[----:B------:R-:W-:Y:S01]  /*16d00*/  IMAD.WIDE.U32 R144, R144, -0x2daee0ad, RZ ;  /* 0xd2511f5390907825 */ /* 0x000fe200078e00ff */
[----:B------:R-:W-:-:S02]  /*16d10*/  LOP3.LUT R139, R139, R142, R141, 0x96, !PT ;  /* 0x0000008e8b8b7212 */ /* 0x000fc400078e968d */
        /* <DEDUP_REMOVED lines=51> */
.L_x_13294:
[----:B------:R-:W-:Y:S01]  /*17050*/  PRMT R139, R99, 0x7632, R139 ;  /* 0x00007632638b7816 */ /* 0x000fe2000000008b */
        /* <DEDUP_REMOVED lines=12> */
.L_x_13264:
[----:B0-----:R-:W-:Y:S01]  /*17120*/  HFMA2 R132, -RZ, RZ, 0, 0 ;  /* 0x00000000ff847431 */ /* 0x001fe200000001ff */
        /* <DEDUP_REMOVED lines=18> */
.L_x_13299:
        /* <DEDUP_REMOVED lines=12> */
.L_x_13300:
        /* <DEDUP_REMOVED lines=60> */
.L_x_13298:
        /* <DEDUP_REMOVED lines=10> */
[----:B------:R-:W-:-:S07]  /*17770*/  FMUL.FTZ R132, R133, R132 ;  /* 0x0000008485847220 */ /* 0x000fce0000410000 */
.L_x_13297:
        /* <DEDUP_REMOVED lines=15> */
.L_x_13303:
        /* <DEDUP_REMOVED lines=12> */
.L_x_13304:
        /* <DEDUP_REMOVED lines=60> */
.L_x_13302:
        /* <DEDUP_REMOVED lines=12> */
.L_x_13301:
        /* <DEDUP_REMOVED lines=15> */
.L_x_13307:
        /* <DEDUP_REMOVED lines=12> */
.L_x_13308:
        /* <DEDUP_REMOVED lines=60> */
.L_x_13306:
        /* <DEDUP_REMOVED lines=11> */
.L_x_13305:
        /* <DEDUP_REMOVED lines=15> */
.L_x_13311:
        /* <DEDUP_REMOVED lines=12> */
.L_x_13312:
        /* <DEDUP_REMOVED lines=60> */
.L_x_13310:
        /* <DEDUP_REMOVED lines=12> */
.L_x_13309:
        /* <DEDUP_REMOVED lines=15> */
.L_x_13315:
        /* <DEDUP_REMOVED lines=12> */
.L_x_13316:
        /* <DEDUP_REMOVED lines=60> */
.L_x_13314:
        /* <DEDUP_REMOVED lines=11> */
.L_x_13313:
        /* <DEDUP_REMOVED lines=15> */
.L_x_13319:
        /* <DEDUP_REMOVED lines=12> */
.L_x_13320:
        /* <DEDUP_REMOVED lines=60> */
.L_x_13318:
        /* <DEDUP_REMOVED lines=12> */
.L_x_13317:
[----:B-1----:R-:W-:Y:S01]  /*19650*/  MOV R140, R8 ;  /* 0x00000008008c7202 */ /* 0x002fe20000000f00 */
        /* <DEDUP_REMOVED lines=14> */
.L_x_13323:
        /* <DEDUP_REMOVED lines=12> */
.L_x_13324:
        /* <DEDUP_REMOVED lines=60> */
.L_x_13322:
        /* <DEDUP_REMOVED lines=11> */
.L_x_13321:
        /* <DEDUP_REMOVED lines=15> */
.L_x_13326:
        /* <DEDUP_REMOVED lines=12> */
.L_x_13327:
        /* <DEDUP_REMOVED lines=60> */
.L_x_13325:
        /* <DEDUP_REMOVED lines=12> */
.L_x_13293:
[C---:B------:R-:W-:Y:S01]  /*1a2a0*/  IADD3 R141, PT, PT, R207.reuse, 0x180, RZ ;  /* 0x00000180cf8d7810 */ /* 0x040fe20007ffe0ff */
[----:B------:R-:W0:Y:S01]  /*1a2b0*/  @P1 LDC.64 R182, c[0x0][0x390] ;  /* 0x0000e400ffb61b82 */ /* 0x000e220000000a00 */
[----:B------:R-:W-:Y:S01]  /*1a2c0*/  IADD3 R203, PT, PT, R207, 0x200, RZ ;  /* 0x00000200cfcb7810 */ /* 0x000fe20007ffe0ff */
[----:B------:R-:W-:Y:S02]  /*1a2d0*/  VIADD R201, R185, 0x200 ;  /* 0x00000200b9c97836 */ /* 0x000fe40000000000 */
        /* <DEDUP_REMOVED lines=28> */
.L_x_13328:
        /* <DEDUP_REMOVED lines=24> */
.L_x_13332:
        /* <DEDUP_REMOVED lines=12> */
.L_x_13333:
        /* <DEDUP_REMOVED lines=54> */
[----:B------:R-:W-:Y:S01]  /*1aa40*/  MOV R202, R142 ;  /* 0x0000008e00ca7202 */ /* 0x000fe20000000f00 */
[----:B------:R-:W-:Y:S01]  /*1aa50*/  IMAD.MOV.U32 R142, RZ, RZ, RZ ;  /* 0x000000ffff8e7224 */ /* 0x000fe200078e00ff */
[----:B------:R-:W-:Y:S01]  /*1aa60*/  LOP3.LUT R187, R187, R144, R143, 0x96, !PT ;  /* 0x00000090bbbb7212 */ /* 0x000fe200078e968f */
[----:B------:R-:W-:-:S04]  /*1aa70*/  IMAD.WIDE.U32 R140, R140, -0x2daee0ad, RZ ;  /* 0xd2511f538c8c7825 */ /* 0x000fc800078e00ff */
[----:B------:R-:W-:Y:S01]  /*1aa80*/  IMAD.MOV.U32 R8, RZ, RZ, R140 ;  /* 0x000000ffff087224 */ /* 0x000fe200078e008c */
[----:B------:R-:W-:Y:S02]  /*1aa90*/  LOP3.LUT R204, R7, R204, R141, 0x96, !PT ;  /* 0x000000cc07cc7212 */ /* 0x000fe400078e968d */
[----:B------:R-:W-:-:S07]  /*1aaa0*/  MOV R7, R206 ;  /* 0x000000ce00077202 */ /* 0x000fce0000000f00 */
.L_x_13331:
[----:B------:R-:W-:Y:S01]  /*1aab0*/  I2FP.F32.U32 R7, R7 ;  /* 0x0000000700077245 */ /* 0x000fe20000201000 */
[----:B------:R-:W-:Y:S01]  /*1aac0*/  IMAD.U32 R141, R96, 0x10000, RZ ;  /* 0x00010000608d7824 */ /* 0x000fe200078e00ff */
        /* <DEDUP_REMOVED lines=9> */
.L_x_13330:
        /* <DEDUP_REMOVED lines=15> */
.L_x_13336:
        /* <DEDUP_REMOVED lines=12> */
.L_x_13337:
[----:B------:R-:W-:Y:S01]  /*1ad10*/  IMAD.WIDE.U32 R146, R194, -0x326172a9, RZ ;  /* 0xcd9e8d57c2927825 */ /* 0x000fe200078e00ff */
[----:B------:R-:W-:Y:S02]  /*1ad20*/  LOP3.LUT R142, R9, R179, R173, 0x96, !PT ;  /* 0x000000b3098e7212 */ /* 0x000fe400078e96ad */
[----:B------:R-:W-:Y:S01]  /*1ad30*/  IADD3 R141, PT, PT, R172, -0x61c88647, RZ ;  /* 0x9e3779b9ac8d7810 */ /* 0x000fe20007ffe0ff */
[----:B------:R-:W-:Y:S01]  /*1ad40*/  IMAD.MOV.U32 R6, RZ, RZ, R8 ;  /* 0x000000ffff067224 */ /* 0x000fe200078e0008 */
        /* <DEDUP_REMOVED lines=52> */
[----:B------:R-:W-:Y:S01]  /*1b090*/  MOV R202, R144 ;  /* 0x0000009000ca7202 */ /* 0x000fe20000000f00 */
[----:B------:R-:W-:-:S05]  /*1b0a0*/  IMAD.WIDE.U32 R142, R142, -0x2daee0ad, RZ ;  /* 0xd2511f538e8e7825 */ /* 0x000fca00078e00ff */
[----:B------:R-:W-:Y:S01]  /*1b0b0*/  LOP3.LUT R204, R141, R204, R143, 0x96, !PT ;  /* 0x000000cc8dcc7212 */ /* 0x000fe200078e968f */
[----:B------:R-:W-:Y:S01]  /*1b0c0*/  IMAD.MOV.U32 R143, RZ, RZ, RZ ;  /* 0x000000ffff8f7224 */ /* 0x000fe200078e00ff */
[----:B------:R-:W-:-:S07]  /*1b0d0*/  MOV R8, R142 ;  /* 0x0000008e00087202 */ /* 0x000fce0000000f00 */
.L_x_13335:
[----:B------:R-:W-:Y:S01]  /*1b0e0*/  PRMT R141, R96, 0x7632, R141 ;  /* 0x00007632608d7816 */ /* 0x000fe2000000008d */
        /* <DEDUP_REMOVED lines=11> */
.L_x_13334:
        /* <DEDUP_REMOVED lines=15> */
.L_x_13340:
        /* <DEDUP_REMOVED lines=12> */
.L_x_13341:
        /* <DEDUP_REMOVED lines=57> */
[----:B------:R-:W-:-:S05]  /*1b6e0*/  IMAD.WIDE.U32 R142, R142, -0x2daee0ad, RZ ;  /* 0xd2511f538e8e7825 */ /* 0x000fca00078e00ff */
[----:B------:R-:W-:Y:S01]  /*1b6f0*/  LOP3.LUT R204, R5, R204, R143, 0x96, !PT ;  /* 0x000000cc05cc7212 */ /* 0x000fe200078e968f */
[----:B------:R-:W-:Y:S01]  /*1b700*/  IMAD.MOV.U32 R5, RZ, RZ, R8 ;  /* 0x000000ffff057224 */ /* 0x000fe200078e0008 */
[----:B------:R-:W-:-:S07]  /*1b710*/  MOV R8, R142 ;  /* 0x0000008e00087202 */ /* 0x000fce0000000f00 */
.L_x_13339:
        /* <DEDUP_REMOVED lines=11> */
.L_x_13338:
        /* <DEDUP_REMOVED lines=15> */
.L_x_13344:
        /* <DEDUP_REMOVED lines=12> */
.L_x_13345:
        /* <DEDUP_REMOVED lines=61> */
.L_x_13343:
        /* <DEDUP_REMOVED lines=12> */
.L_x_13342:
        /* <DEDUP_REMOVED lines=15> */
.L_x_13348:
        /* <DEDUP_REMOVED lines=12> */
.L_x_13349:
        /* <DEDUP_REMOVED lines=61> */
.L_x_13347:
        /* <DEDUP_REMOVED lines=11> */
.L_x_13346:
        /* <DEDUP_REMOVED lines=15> */
.L_x_13352:
        /* <DEDUP_REMOVED lines=12> */
.L_x_13353:
[----:B-1----:R-:W-:Y:S01]  /*1c5f0*/  IMAD.WIDE.U32 R182, R194, -0x326172a9, RZ ;  /* 0xcd9e8d57c2b67825 */ /* 0x002fe200078e00ff */
        /* <DEDUP_REMOVED lines=60> */
.L_x_13351:
[----:B------:R-:W-:Y:S01]  /*1c9c0*/  PRMT R145, R98, 0x7632, R145 ;  /* 0x0000763262917816 */ /* 0x000fe20000000091 */
[----:B-1----:R-:W-:Y:S01]  /*1c9d0*/  HFMA2 R179, -RZ, RZ, 0.1171875, 0 ;  /* 0x2f800000ffb37431 */ /* 0x002fe200000001ff */
        /* <DEDUP_REMOVED lines=10> */
.L_x_13350:
        /* <DEDUP_REMOVED lines=15> */
.L_x_13356:
        /* <DEDUP_REMOVED lines=12> */
.L_x_13357:
        /* <DEDUP_REMOVED lines=53> */
[----:B------:R-:W-:-:S04]  /*1cf80*/  IMAD.WIDE.U32 R178, R179, -0x326172a9, RZ ;  /* 0xcd9e8d57b3b27825 */ /* 0x000fc800078e00ff */
[----:B------:R-:W-:Y:S01]  /*1cf90*/  IMAD.WIDE.U32 R146, R147, -0x2daee0ad, RZ ;  /* 0xd2511f5393927825 */ /* 0x000fe200078e00ff */
[----:B------:R-:W-:Y:S02]  /*1cfa0*/  MOV R202, R178 ;  /* 0x000000b200ca7202 */ /* 0x000fe40000000f00 */
[----:B------:R-:W-:Y:S01]  /*1cfb0*/  LOP3.LUT R187, R187, R182, R179, 0x96, !PT ;  /* 0x000000b6bbbb7212 */ /* 0x000fe200078e96b3 */
[----:B------:R-:W-:Y:S01]  /*1cfc0*/  VIADD R183, R173, 0x96a522ad ;  /* 0x96a522adadb77836 */ /* 0x000fe20000000000 */
[----:B------:R-:W-:Y:S01]  /*1cfd0*/  MOV R8, R146 ;  /* 0x0000009200087202 */ /* 0x000fe20000000f00 */
[----:B------:R-:W-:-:S03]  /*1cfe0*/  IMAD.MOV.U32 R178, RZ, RZ, RZ ;  /* 0x000000ffffb27224 */ /* 0x000fc600078e00ff */
[----:B------:R-:W-:-:S07]  /*1cff0*/  LOP3.LUT R204, R183, R204, R147, 0x96, !PT ;  /* 0x000000ccb7cc7212 */ /* 0x000fce00078e9693 */
.L_x_13355:
        /* <DEDUP_REMOVED lines=11> */
.L_x_13354:
        /* <DEDUP_REMOVED lines=15> */
.L_x_13360:
        /* <DEDUP_REMOVED lines=12> */
.L_x_13361:
        /* <DEDUP_REMOVED lines=60> */
[----:B------:R-:W-:-:S07]  /*1d620*/  MOV R8, R182 ;  /* 0x000000b600087202 */ /* 0x000fce0000000f00 */
.L_x_13359:
        /* <DEDUP_REMOVED lines=13> */
.L_x_13329:
        /* <DEDUP_REMOVED lines=19> */
.L_x_13364:
        /* <DEDUP_REMOVED lines=12> */
.L_x_13365:
        /* <DEDUP_REMOVED lines=61> */
.L_x_13363:
[----:B------:R-:W-:Y:S01]  /*1dcc0*/  I2FP.F32.U32 R7, R7 ;  /* 0x0000000700077245 */ /* 0x000fe20000201000 */
[----:B-----5:R-:W-:Y:S01]  /*1dcd0*/  IMAD.U32 R141, R96, 0x10000, RZ ;  /* 0x00010000608d7824 */ /* 0x020fe200078e00ff */
        /* <DEDUP_REMOVED lines=8> */
[----:B------:R-:W-:-:S07]  /*1dd60*/  FMUL.FTZ R140, R141, R140 ;  /* 0x0000008c8d8c7220 */ /* 0x000fce0000410000 */
.L_x_13362:
        /* <DEDUP_REMOVED lines=15> */
.L_x_13368:
        /* <DEDUP_REMOVED lines=12> */
.L_x_13369:
        /* <DEDUP_REMOVED lines=61> */
.L_x_13367:
        /* <DEDUP_REMOVED lines=12> */
.L_x_13366:
        /* <DEDUP_REMOVED lines=15> */
.L_x_13372:
        /* <DEDUP_REMOVED lines=12> */
.L_x_13373:
        /* <DEDUP_REMOVED lines=61> */
.L_x_13371:
        /* <DEDUP_REMOVED lines=11> */
.L_x_13370:
        /* <DEDUP_REMOVED lines=15> */
.L_x_13376:
        /* <DEDUP_REMOVED lines=12> */
.L_x_13377:
        /* <DEDUP_REMOVED lines=61> */
.L_x_13375:
        /* <DEDUP_REMOVED lines=12> */
.L_x_13374:
        /* <DEDUP_REMOVED lines=15> */
.L_x_13380:
        /* <DEDUP_REMOVED lines=12> */
.L_x_13381:
        /* <DEDUP_REMOVED lines=61> */
.L_x_13379:
        /* <DEDUP_REMOVED lines=11> */
.L_x_13378:
        /* <DEDUP_REMOVED lines=15> */
.L_x_13384:
        /* <DEDUP_REMOVED lines=12> */
.L_x_13385:
        /* <DEDUP_REMOVED lines=56> */
[----:B------:R-:W-:Y:S01]  /*1fb80*/  IMAD.WIDE.U32 R146, R146, -0x2daee0ad, RZ ;  /* 0xd2511f5392927825 */ /* 0x000fe200078e00ff */
[----:B------:R-:W-:-:S04]  /*1fb90*/  MOV R202, R182 ;  /* 0x000000b600ca7202 */ /* 0x000fc80000000f00 */
[----:B------:R-:W-:Y:S01]  /*1fba0*/  LOP3.LUT R204, R145, R178, R147, 0x96, !PT ;  /* 0x000000b291cc7212 */ /* 0x000fe200078e9693 */
[----:B------:R-:W-:Y:S01]  /*1fbb0*/  IMAD.MOV.U32 R147, RZ, RZ, RZ ;  /* 0x000000ffff937224 */ /* 0x000fe200078e00ff */
[----:B------:R-:W-:-:S07]  /*1fbc0*/  MOV R8, R146 ;  /* 0x0000009200087202 */ /* 0x000fce0000000f00 */
.L_x_13383:
[----:B-----5:R-:W-:Y:S01]  /*1fbd0*/  PRMT R145, R98, 0x7632, R145 ;  /* 0x0000763262917816 */ /* 0x020fe20000000091 */
        /* <DEDUP_REMOVED lines=11> */
.L_x_13382:
[----:B-1----:R-:W-:Y:S01]  /*1fc90*/  IMAD.MOV.U32 R178, RZ, RZ, R147 ;  /* 0x000000ffffb27224 */ /* 0x002fe200078e0093 */
        /* <DEDUP_REMOVED lines=14> */
.L_x_13388:
        /* <DEDUP_REMOVED lines=12> */
.L_x_13389:
        /* <DEDUP_REMOVED lines=61> */
.L_x_13387:
        /* <DEDUP_REMOVED lines=11> */
.L_x_13386:
        /* <DEDUP_REMOVED lines=15> */
.L_x_13391:
        /* <DEDUP_REMOVED lines=12> */
.L_x_13392:
        /* <DEDUP_REMOVED lines=60> */
[----:B------:R-:W-:-:S07]  /*20830*/  MOV R8, R182 ;  /* 0x000000b600087202 */ /* 0x000fce0000000f00 */
.L_x_13390:
        /* <DEDUP_REMOVED lines=12> */
.L_x_13358:
[----:B------:R-:W-:Y:S01]  /*20900*/  FADD.FTZ R178, RZ, R108 ;  /* 0x0000006cffb27221 */ /* 0x000fe20000010000 */
[----:B------:R-:W-:-:S04]  /*20910*/  IMAD.WIDE.U32 R180, R203, 0x20, R180 ;  /* 0x00000020cbb47825 */ /* 0x000fc800078e00b4 */
[----:B------:R-:W-:Y:S01]  /*20920*/  FADD.FTZ R179, R178, R109 ;  /* 0x0000006db2b37221 */ /* 0x000fe20000010000 */
[----:B------:R0:W-:Y:S03]  /*20930*/  STG.E.128 desc[UR6][R180.64], R140 ;  /* 0x0000008cb4007986 */ /* 0x0001e6000c101d06 */
        /* <DEDUP_REMOVED lines=60> */
.L_x_13393:
[----:B0-----:R-:W0:Y:S01]  /*20d00*/  SHFL.BFLY PT, R178, R203, 0x1, 0x1f ;  /* 0x0c201f00cbb27f89 */ /* 0x001e2200000e0000 */
[C---:B------:R-:W-:Y:S01]  /*20d10*/  LOP3.LUT P0, RZ, R199.reuse, 0x1f, RZ, 0xc0, !PT ;  /* 0x0000001fc7ff7812 */ /* 0x040fe2000780c0ff */
[----:B------:R-:W-:Y:S01]  /*20d20*/  BSSY.RECONVERGENT B0, `(.L_x_13394) ;  /* 0x0000070000007945 */ /* 0x000fe20003800200 */
[----:B------:R-:W-:-:S04]  /*20d30*/  LOP3.LUT R185, R199, 0x1f, RZ, 0xc0, !PT ;  /* 0x0000001fc7b97812 */ /* 0x000fc800078ec0ff */
[----:B------:R-:W-:Y:S02]  /*20d40*/  ISETP.GT.U32.AND P1, PT, R185, 0x3, PT ;  /* 0x00000003b900780c */ /* 0x000fe40003f24070 */
[----:B------:R-:W-:Y:S01]  /*20d50*/  MOV R185, RZ ;  /* 0x000000ff00b97202 */ /* 0x000fe20000000f00 */
        /* <DEDUP_REMOVED lines=108> */
.L_x_13395:
[----:B------:R-:W-:Y:S05]  /*21420*/  BSYNC.RECONVERGENT B0 ;  /* 0x0000000000007941 */ /* 0x000fea0003800200 */
.L_x_13394:
        /* <DEDUP_REMOVED lines=12> */
.L_x_13397:
[----:B------:R-:W-:Y:S05]  /*214f0*/  BSYNC.RECONVERGENT B0 ;  /* 0x0000000000007941 */ /* 0x000fea0003800200 */
.L_x_13396:
        /* <DEDUP_REMOVED lines=35> */
[----:B------:R-:W1:Y:S02]  /*21730*/  SHFL.IDX PT, R201, R184, RZ, 0x1f ;  /* 0x00001fffb8c97589 */ /* 0x000e6400000e0000 */
        /* <DEDUP_REMOVED lines=13> */
[----:B------:R-:W-:-:S13]  /*21810*/  ISETP.GE.AND P0, PT, R200, 0x1, PT ;  /* 0x00000001c800780c */ /* 0x000fda0003f06270 */
[----:B0-----:R-:W-:Y:S05]  /*21820*/  @!P0 BRA `(.L_x_13398) ;  /* 0x0000000c00c48947 */ /* 0x001fea0003800000 */
[----:B------:R-:W-:Y:S01]  /*21830*/  FSEL R178, R201, RZ, !P1 ;  /* 0x000000ffc9b27208 */ /* 0x000fe20004800000 */
[----:B------:R-:W-:Y:S01]  /*21840*/  VIADD R179, R200, 0xffffffff ;  /* 0xffffffffc8b37836 */ /* 0x000fe20000000000 */
        /* <DEDUP_REMOVED lines=48> */
[----:B------:R-:W-:Y:S01]  /*21b50*/  FMUL.FTZ R180, R183, R180 ;  /* 0x000000b4b7b47220 */ /* 0x000fe20000410000 */
[----:B------:R-:W-:Y:S02]  /*21b60*/  IMAD R198, R179, R198, RZ ;  /* 0x000000c6b3c67224 */ /* 0x000fe400078e02ff */
[----:B------:R-:W-:Y:S01]  /*21b70*/  FFMA.FTZ R108, R108, R109, R113 ;  /* 0x0000006d6c6c7223 */ /* 0x000fe20000010071 */
[----:B------:R-:W-:Y:S01]  /*21b80*/  SHF.L.U32 R109, R37, 0x10, RZ ;  /* 0x00000010256d7819 */ /* 0x000fe200000006ff */
[----:B------:R-:W-:Y:S01]  /*21b90*/  FFMA.FTZ R113, R180, R123, R147 ;  /* 0x0000007bb4717223 */ /* 0x000fe20000010093 */
[----:B------:R-:W-:Y:S01]  /*21ba0*/  FMUL.FTZ R112, R183, R110 ;  /* 0x0000006eb7707220 */ /* 0x000fe20000410000 */
        /* <DEDUP_REMOVED lines=39> */
[----:B------:R-:W-:-:S02]  /*21e20*/  IMAD.U32 R203, R35, 0x10000, RZ ;  /* 0x0001000023cb7824 */ /* 0x000fc400078e00ff */
[----:B------:R-:W-:Y:S01]  /*21e30*/  FFMA.FTZ R109, R112, R109, R123 ;  /* 0x0000006d706d7223 */ /* 0x000fe2000001007b */
        /* <DEDUP_REMOVED lines=45> */
[----:B------:R-:W-:Y:S01]  /*22110*/  FFMA.FTZ R179, R135, R180, R182 ;  /* 0x000000b487b37223 */ /* 0x000fe200000100b6 */
[----:B------:R-:W-:-:S02]  /*22120*/  IMAD.U32 R209, R59, 0x10000, RZ ;  /* 0x000100003bd17824 */ /* 0x000fc400078e00ff */
        /* <DEDUP_REMOVED lines=29> */
[----:B------:R-:W-:Y:S01]  /*22300*/  SHF.L.U32 R132, R51, 0x10, RZ ;  /* 0x0000001033847819 */ /* 0x000fe200000006ff */
[----:B------:R-:W0:Y:S01]  /*22310*/  LDC.64 R128, c[0x0][0x428] ;  /* 0x00010a00ff807b82 */ /* 0x000e220000000a00 */
[----:B------:R-:W-:Y:S01]  /*22320*/  FFMA.FTZ R203, R122, R203, R133 ;  /* 0x000000cb7acb7223 */ /* 0x000fe20000010085 */
[----:B------:R-:W-:Y:S01]  /*22330*/  IMAD.U32 R122, R72, 0x10000, RZ ;  /* 0x00010000487a7824 */ /* 0x000fe200078e00ff */
[----:B------:R-:W-:Y:S01]  /*22340*/  SHF.L.U32 R131, R188, 0x10, RZ ;  /* 0x00000010bc837819 */ /* 0x000fe200000006ff */
[----:B------:R-:W-:Y:S01]  /*22350*/  IMAD.U32 R134, R71, 0x10000, RZ ;  /* 0x0001000047867824 */ /* 0x000fe200078e00ff */
[----:B------:R-:W-:Y:S01]  /*22360*/  SHF.L.U32 R135, R174, 0x10, RZ ;  /* 0x00000010ae877819 */ /* 0x000fe200000006ff */
[----:B------:R-:W-:Y:S01]  /*22370*/  FFMA.FTZ R206, R119, R206, R122 ;  /* 0x000000ce77ce7223 */ /* 0x000fe2000001007a */
[----:B------:R-:W-:Y:S01]  /*22380*/  SHF.R.S32.HI R119, RZ, 0x1f, R198 ;  /* 0x0000001fff777819 */ /* 0x000fe200000114c6 */
[----:B------:R-:W-:-:S02]  /*22390*/  IMAD.U32 R133, R189, 0x10000, RZ ;  /* 0x00010000bd857824 */ /* 0x000fc400078e00ff */
[----:B------:R-:W-:Y:S01]  /*223a0*/  FFMA.FTZ R121, R121, R132, R134 ;  /* 0x0000008479797223 */ /* 0x000fe20000010086 */
[----:B------:R-:W-:Y:S01]  /*223b0*/  IMAD.U32 R137, R175, 0x10000, RZ ;  /* 0x00010000af897824 */ /* 0x000fe200078e00ff */
[----:B------:R-:W-:Y:S01]  /*223c0*/  LEA.HI R198, R119, R198, RZ, 0x3 ;  /* 0x000000c677c67211 */ /* 0x000fe200078f18ff */
[----:B------:R-:W-:Y:S01]  /*223d0*/  IMAD.U32 R132, R177, 0x10000, RZ ;  /* 0x00010000b1847824 */ /* 0x000fe200078e00ff */
[----:B------:R-:W-:Y:S01]  /*223e0*/  SHF.L.U32 R130, R176, 0x10, RZ ;  /* 0x00000010b0827819 */ /* 0x000fe200000006ff */
        /* <DEDUP_REMOVED lines=8> */
[----:B------:R-:W-:Y:S01]  /*22470*/  LEA.HI.SX32 R137, R198, R199, 0x1d ;  /* 0x000000c7c6897211 */ /* 0x000fe200078feaff */
[----:B------:R-:W-:Y:S01]  /*22480*/  FFMA.FTZ R207, R115, R130, R132 ;  /* 0x0000008273cf7223 */ /* 0x000fe20000010084 */
[----:B------:R-:W-:Y:S01]  /*22490*/  SHF.L.U32 R130, R192, 0x10, RZ ;  /* 0x00000010c0827819 */ /* 0x000fe200000006ff */
[----:B------:R-:W-:Y:S01]  /*224a0*/  FFMA.FTZ R199, R110, R119, R131 ;  /* 0x000000776ec77223 */ /* 0x000fe20000010083 */
[----:B------:R-:W-:Y:S01]  /*224b0*/  IMAD.U32 R132, R193, 0x10000, RZ ;  /* 0x00010000c1847824 */ /* 0x000fe200078e00ff */
[----:B------:R-:W-:Y:S01]  /*224c0*/  IADD3 R135, PT, PT, R137, 0x80, RZ ;  /* 0x0000008089877810 */ /* 0x000fe20007ffe0ff */
[----:B------:R-:W-:Y:S01]  /*224d0*/  FFMA.FTZ R208, R117, R134, R136 ;  /* 0x0000008675d07223 */ /* 0x000fe20000010088 */
[----:B------:R-:W-:Y:S01]  /*224e0*/  IADD3 R131, PT, PT, R137, 0x180, RZ ;  /* 0x0000018089837810 */ /* 0x000fe20007ffe0ff */
[----:B------:R-:W-:Y:S01]  /*224f0*/  FFMA.FTZ R198, R111, R116, R122 ;  /* 0x000000746fc67223 */ /* 0x000fe2000001007a */
[----:B------:R-:W-:Y:S01]  /*22500*/  SHF.L.U32 R115, R54, 0x10, RZ ;  /* 0x0000001036737819 */ /* 0x000fe200000006ff */
[----:B------:R-:W-:-:S02]  /*22510*/  VIADD R133, R137, 0x100 ;  /* 0x0000010089857836 */ /* 0x000fc40000000000 */
[----:B------:R-:W-:Y:S01]  /*22520*/  FFMA.FTZ R183, R183, R130, R132 ;  /* 0x00000082b7b77223 */ /* 0x000fe20000010084 */
[----:B------:R-:W-:Y:S01]  /*22530*/  IMAD.U32 R117, R74, 0x10000, RZ ;  /* 0x000100004a757824 */ /* 0x000fe200078e00ff */
[----:B------:R-:W-:Y:S01]  /*22540*/  F2FP.BF16.F32.PACK_AB R110, R123, R118 ;  /* 0x000000767b6e723e */ /* 0x000fe200000010ff */
[C---:B------:R-:W-:Y:S01]  /*22550*/  VIADD R111, R137.reuse, 0x200 ;  /* 0x00000200896f7836 */ /* 0x040fe20000000000 */
[----:B------:R-:W-:Y:S01]  /*22560*/  F2FP.BF16.F32.PACK_AB R109, R112, R109 ;  /* 0x0000006d706d723e */ /* 0x000fe200000010ff */
        /* <DEDUP_REMOVED lines=27> */
[----:B------:R-:W-:-:S05]  /*22720*/  F2FP.BF16.F32.PACK_AB R124, R207, R206 ;  /* 0x000000cecf7c723e */ /* 0x000fca00000010ff */
[----:B------:R0:W-:Y:S02]  /*22730*/  STG.E.128 desc[UR6][R128.64], R124 ;  /* 0x0000007c80007986 */ /* 0x0001e4000c101d06 */
.L_x_13398:
[----:B0-----:R-:W0:Y:S01]  /*22740*/  LDC.64 R108, c[0x0][0x380] ;  /* 0x0000e000ff6c7b82 */ /* 0x001e220000000a00 */
[----:B------:R-:W-:Y:S01]  /*22750*/  UPLOP3.LUT UP0, UPT, UPT, UPT, UP0, 0x40, 0x4 ;  /* 0x000000000004789c */ /* 0x000fe20003f0e800 */
[----:B0-----:R-:W-:-:S04]  /*22760*/  IADD3 R197, PT, PT, R197, R108, RZ ;  /* 0x0000006cc5c57210 */ /* 0x001fc80007ffe0ff */
[----:B------:R-:W-:-:S13]  /*22770*/  ISETP.GE.AND P0, PT, R197, R109, PT ;  /* 0x0000006dc500720c */ /* 0x000fda0003f06270 */
[----:B------:R-:W-:Y:S05]  /*22780*/  @!P0 BRA `(.L_x_13399) ;  /* 0xfffffde400948947 */ /* 0x000fea000383ffff */
[----:B------:R-:W-:Y:S05]  /*22790*/  EXIT ;  /* 0x000000000000794d */ /* 0x000fea0003800000 */
.L_x_13400:
        /* <DEDUP_REMOVED lines=14> */
.L_x_34043:


//--------------------- .text._ZN10layer_norm13ln_fwd_kernelINS_13Kernel_traitsIf13__nv_bfloat16fS2_fjLj5120ELj1ELj1ELj4ELj16ENS_18Kernel_traits_baseILj5120EfS2_fS2_fjLj128EEEEELb0ELb0ELb0ELb0EEEvNS_9FwdParamsE --------------------------
	.section	.text._ZN10layer_norm13ln_fwd_kernelINS_13Kernel_traitsIf13__nv_bfloat16fS2_fjLj5120ELj1ELj1ELj4ELj16ENS_18Kernel_traits_baseILj5120EfS2_fS2_fjLj128EEEEELb0ELb0ELb0ELb0EEEvNS_9FwdParamsE,"ax",@progbits
	.align	128
        .global         _ZN10layer_norm13ln_fwd_kernelINS_13Kernel_traitsIf13__nv_bfloat16fS2_fjLj5120ELj1ELj1ELj4ELj16ENS_18Kernel_traits_baseILj5120EfS2_fS2_fjLj128EEEEELb0ELb0ELb0ELb0EEEvNS_9FwdParamsE
        .type           _ZN10layer_norm13ln_fwd_kernelINS_13Kernel_traitsIf13__nv_bfloat16fS2_fjLj5120ELj1ELj1ELj4ELj16ENS_18Kernel_traits_baseILj5120EfS2_fS2_fjLj128EEEEELb0ELb0ELb0ELb0EEEvNS_9FwdParamsE,@function
        .size           _ZN10layer_norm13ln_fwd_kernelINS_13Kernel_traitsIf13__nv_bfloat16fS2_fjLj5120ELj1ELj1ELj4ELj16ENS_18Kernel_traits_baseILj5120EfS2_fS2_fjLj128EEEEELb0ELb0ELb0ELb0EEEvNS_9FwdParamsE,(.L_x_34044 - _ZN10layer_norm13ln_fwd_kernelINS_13Kernel_traitsIf13__nv_bfloat16fS2_fjLj5120ELj1ELj1ELj4ELj16ENS_18Kernel_traits_baseILj5120EfS2_fS2_fjLj128EEEEELb0ELb0ELb0ELb0EEEvNS_9FwdParamsE)
        .other          _ZN10layer_norm13ln_fwd_kernelINS_13Kernel_traitsIf13__nv_bfloat16fS2_fjLj5120ELj1ELj1ELj4ELj16ENS_18Kernel_traits_baseILj5120EfS2_fS2_fjLj128EEEEELb0ELb0ELb0ELb0EEEvNS_9FwdParamsE,@"STO_CUDA_ENTRY STV_DEFAULT"
_ZN10layer_norm13ln_fwd_kernelINS_13Kernel_traitsIf13__nv_bfloat16fS2_fjLj5120ELj1ELj1ELj4ELj16ENS_18Kernel_traits_baseILj5120EfS2_fS2_fjLj128EEEEELb0ELb0ELb0ELb0EEEvNS_9FwdParamsE:
.text._ZN10layer_norm13ln_fwd_kernelINS_13Kernel_traitsIf13__nv_bfloat16fS2_fjLj5120ELj1ELj1ELj4ELj16ENS_18Kernel_traits_baseILj5120EfS2_fS2_fjLj128EEEEELb0ELb0ELb0ELb0EEEvNS_9FwdParamsE:
        /* <DEDUP_REMOVED lines=44> */
[----:B------:R-:W-:Y:S01]  /*02c0*/  @P2 IADD3 R91, PT, PT, R91, 0x80, RZ ;  /* 0x000000805b5b2810 */ /* 0x000fe20007ffe0ff */
[----:B------:R2:W5:Y:S04]  /*02d0*/  @P1 LD.E.128 R56, desc[UR6][R10.64] ;  /* 0x000000060a381980 */ /* 0x000568000c101d00 */
[C---:B0-----:R-:W-:Y:S01]  /*02e0*/  @P3 IMAD.WIDE.U32 R16, R91.reuse, 0x20, R16 ;  /* 0x000000205b103825 */ /* 0x041fe200078e0010 */
[----:B------:R2:W5:Y:S03]  /*02f0*/  @P1 LD.E.128 R52, desc[UR6][R10.64+0x10] ;  /* 0x000010060a341980 */ /* 0x000566000c101d00 */
[----:B------:R-:W-:Y:S01]  /*0300*/  @P3 IMAD.WIDE.U32 R18, R91, 0x20, R18 ;  /* 0x000000205b123825 */ /* 0x000fe200078e0012 */
[----:B------:R2:W5:Y:S04]  /*0310*/  @P2 LDG.E.128 R48, desc[UR6][R12.64] ;  /* 0x000000060c302981 */ /* 0x000568000c1e1d00 */
[----:B------:R2:W5:Y:S04]  /*0320*/  @P2 LDG.E.128 R44, desc[UR6][R12.64+0x10] ;  /* 0x000010060c2c2981 */ /* 0x000568000c1e1d00 */
[----:B------:R2:W5:Y:S04]  /*0330*/  @P2 LD.E.128 R40, desc[UR6][R14.64] ;  /* 0x000000060e282980 */ /* 0x000568000c101d00 */
[----:B------:R2:W5:Y:S04]  /*0340*/  @P2 LD.E.128 R36, desc[UR6][R14.64+0x10] ;  /* 0x000010060e242980 */ /* 0x000568000c101d00 */
[----:B------:R2:W5:Y:S04]  /*0350*/  @P3 LDG.E.128 R32, desc[UR6][R16.64] ;  /* 0x0000000610203981 */ /* 0x000568000c1e1d00 */
[----:B------:R2:W5:Y:S04]  /*0360*/  @P3 LDG.E.128 R28, desc[UR6][R16.64+0x10] ;  /* 0x00001006101c3981 */ /* 0x000568000c1e1d00 */
[----:B------:R2:W5:Y:S04]  /*0370*/  @P3 LD.E.128 R24, desc[UR6][R18.64] ;  /* 0x0000000612183980 */ /* 0x000568000c101d00 */
[----:B------:R2:W5:Y:S01]  /*0380*/  @P3 LD.E.128 R20, desc[UR6][R18.64+0x10] ;  /* 0x0000100612143980 */ /* 0x000562000c101d00 */
[----:B------:R-:W-:-:S02]  /*0390*/  ISETP.GE.U32.AND P0, PT, R3, 0x280, PT ;  /* 0x000002800300780c */ /* 0x000fc40003f06070 */
[----:B------:R-:W-:-:S11]  /*03a0*/  @P3 IADD3 R91, PT, PT, R91, 0x80, RZ ;  /* 0x000000805b5b3810 */ /* 0x000fd60007ffe0ff */
        /* <DEDUP_REMOVED lines=10> */
.L_x_13402:
        /* <DEDUP_REMOVED lines=10> */
[----:B------:R-:W-:-:S02]  /*04f0*/  @P0 LOP3.LUT R91, R91, 0x80, RZ, 0xfc, !PT ;  /* 0x000000805b5b0812 */ /* 0x000fc400078efcff */
[----:B------:R-:W-:Y:S02]  /*0500*/  CS2R R54, SRZ ;  /* 0x0000000000367805 */ /* 0x000fe4000001ff00 */
[----:B------:R-:W-:Y:S02]  /*0510*/  CS2R R52, SRZ ;  /* 0x0000000000347805 */ /* 0x000fe4000001ff00 */
[----:B------:R-:W-:Y:S01]  /*0520*/  CS2R R58, SRZ ;  /* 0x00000000003a7805 */ /* 0x000fe2000001ff00 */
[----:B------:R-:W5:Y:S01]  /*0530*/  @P0 LDG.E.128 R80, desc[UR6][R20.64] ;  /* 0x0000000614500981 */ /* 0x000f62000c1e1d00 */
[----:B------:R-:W0:Y:S01]  /*0540*/  @P4 LDC.64 R42, c[0x0][0x3d0] ;  /* 0x0000f400ff2a4b82 */ /* 0x000e220000000a00 */
[C---:B-1----:R-:W-:Y:S01]  /*0550*/  @P1 IMAD.WIDE.U32 R24, R91.reuse, 0x20, R22 ;  /* 0x000000205b181825 */ /* 0x042fe200078e0016 */
[----:B------:R-:W-:Y:S01]  /*0560*/  @P1 IADD3 R91, PT, PT, R91, 0x80, RZ ;  /* 0x000000805b5b1810 */ /* 0x000fe20007ffe0ff */
[----:B------:R1:W5:Y:S01]  /*0570*/  @P0 LDG.E.128 R76, desc[UR6][R20.64+0x10] ;  /* 0x00001006144c0981 */ /* 0x000362000c1e1d00 */
[----:B------:R-:W-:-:S02]  /*0580*/  CS2R R22, SRZ ;  /* 0x0000000000167805 */ /* 0x000fc4000001ff00 */
[----:B------:R-:W-:Y:S02]  /*0590*/  CS2R R56, SRZ ;  /* 0x0000000000387805 */ /* 0x000fe4000001ff00 */
[----:B------:R-:W-:Y:S01]  /*05a0*/  CS2R R70, SRZ ;  /* 0x0000000000467805 */ /* 0x000fe2000001ff00 */
[----:B------:R-:W5:Y:S01]  /*05b0*/  @P1 LDG.E.128 R64, desc[UR6][R24.64] ;  /* 0x0000000618401981 */ /* 0x000f62000c1e1d00 */
[C---:B--2---:R-:W-:Y:S01]  /*05c0*/  @P2 IMAD.WIDE.U32 R38, R91.reuse, 0x20, R26 ;  /* 0x000000205b262825 */ /* 0x044fe200078e001a */
[----:B------:R-:W-:Y:S02]  /*05d0*/  @P2 IADD3 R91, PT, PT, R91, 0x80, RZ ;  /* 0x000000805b5b2810 */ /* 0x000fe40007ffe0ff */
[----:B------:R-:W-:Y:S01]  /*05e0*/  CS2R R26, SRZ ;  /* 0x00000000001a7805 */ /* 0x000fe2000001ff00 */
[----:B------:R2:W5:Y:S01]  /*05f0*/  @P1 LDG.E.128 R60, desc[UR6][R24.64+0x10] ;  /* 0x00001006183c1981 */ /* 0x000562000c1e1d00 */
[----:B------:R-:W-:Y:S02]  /*0600*/  CS2R R68, SRZ ;  /* 0x0000000000447805 */ /* 0x000fe4000001ff00 */
[----:B-1----:R-:W-:-:S02]  /*0610*/  CS2R R20, SRZ ;  /* 0x0000000000147805 */ /* 0x002fc4000001ff00 */
[----:B------:R-:W-:Y:S01]  /*0620*/  CS2R R74, SRZ ;  /* 0x00000000004a7805 */ /* 0x000fe2000001ff00 */
[----:B------:R-:W5:Y:S01]  /*0630*/  @P2 LDG.E.128 R48, desc[UR6][R38.64] ;  /* 0x0000000626302981 */ /* 0x000f62000c1e1d00 */
[C---:B---3--:R-:W-:Y:S01]  /*0640*/  @P3 IMAD.WIDE.U32 R40, R91.reuse, 0x20, R36 ;  /* 0x000000205b283825 */ /* 0x048fe200078e0024 */
[----:B------:R-:W-:Y:S02]  /*0650*/  @P3 IADD3 R91, PT, PT, R91, 0x80, RZ ;  /* 0x000000805b5b3810 */ /* 0x000fe40007ffe0ff */
[----:B------:R-:W-:Y:S01]  /*0660*/  CS2R R72, SRZ ;  /* 0x0000000000487805 */ /* 0x000fe2000001ff00 */
[----:B------:R1:W5:Y:S01]  /*0670*/  @P2 LDG.E.128 R44, desc[UR6][R38.64+0x10] ;  /* 0x00001006262c2981 */ /* 0x000362000c1e1d00 */
[----:B------:R-:W-:Y:S02]  /*0680*/  @P4 CS2R R6, SRZ ;  /* 0x0000000000064805 */ /* 0x000fe4000001ff00 */
[----:B--2---:R-:W-:Y:S02]  /*0690*/  CS2R R24, SRZ ;  /* 0x0000000000187805 */ /* 0x004fe4000001ff00 */
[----:B------:R-:W-:Y:S01]  /*06a0*/  @P4 CS2R R4, SRZ ;  /* 0x0000000000044805 */ /* 0x000fe2000001ff00 */
[----:B------:R-:W5:Y:S01]  /*06b0*/  @P3 LDG.E.128 R32, desc[UR6][R40.64] ;  /* 0x0000000628203981 */ /* 0x000f62000c1e1d00 */
[----:B0-----:R-:W-:Y:S01]  /*06c0*/  @P4 IMAD.WIDE.U32 R36, R91, 0x20, R42 ;  /* 0x000000205b244825 */ /* 0x001fe200078e002a */
[----:B------:R-:W-:-:S02]  /*06d0*/  CS2R R42, SRZ ;  /* 0x00000000002a7805 */ /* 0x000fc4000001ff00 */
[----:B------:R-:W-:Y:S01]  /*06e0*/  @P4 CS2R R10, SRZ ;  /* 0x00000000000a4805 */ /* 0x000fe2000001ff00 */
[----:B------:R0:W5:Y:S01]  /*06f0*/  @P3 LDG.E.128 R28, desc[UR6][R40.64+0x10] ;  /* 0x00001006281c3981 */ /* 0x000162000c1e1d00 */
[----:B------:R-:W-:Y:S02]  /*0700*/  @P4 CS2R R8, SRZ ;  /* 0x0000000000084805 */ /* 0x000fe4000001ff00 */
[----:B-1----:R-:W-:Y:S01]  /*0710*/  CS2R R38, SRZ ;  /* 0x0000000000267805 */ /* 0x002fe2000001ff00 */
[----:B------:R-:W5:Y:S04]  /*0720*/  @P4 LDG.E.128 R16, desc[UR6][R36.64] ;  /* 0x0000000624104981 */ /* 0x000f68000c1e1d00 */
[----:B------:R1:W5:Y:S01]  /*0730*/  @P4 LDG.E.128 R12, desc[UR6][R36.64+0x10] ;  /* 0x00001006240c4981 */ /* 0x000362000c1e1d00 */
[----:B0-----:R-:W-:-:S02]  /*0740*/  CS2R R40, SRZ ;  /* 0x0000000000287805 */ /* 0x001fc4000001ff00 */
[----:B-1----:R-:W-:-:S07]  /*0750*/  CS2R R36, SRZ ;  /* 0x0000000000247805 */ /* 0x002fce000001ff00 */
.L_x_13403:
[----:B------:R-:W-:Y:S05]  /*0760*/  BSYNC.RECONVERGENT B0 ;  /* 0x0000000000007941 */ /* 0x000fea0003800200 */
.L_x_13401:
        /* <DEDUP_REMOVED lines=24> */
.L_x_13438:
[----:B-1234-:R-:W0:Y:S02]  /*08f0*/  @P0 LDC.64 R130, c[0x0][0x3e0] ;  /* 0x0000f800ff820b82 */ /* 0x01ee240000000a00 */
        /* <DEDUP_REMOVED lines=44> */
.L_x_13406:
        /* <DEDUP_REMOVED lines=20> */
.L_x_13407:
[----:B------:R-:W0:Y:S01]  /*0d00*/  LDC.64 R130, c[0x0][0x3a8] ;  /* 0x0000ea00ff827b82 */ /* 0x000e220000000a00 */
[C---:B------:R-:W-:Y:S01]  /*0d10*/  IADD3 R128, PT, PT, R126.reuse, 0x80, RZ ;  /* 0x000000807e807810 */ /* 0x040fe20007ffe0ff */
[----:B0-----:R-:W-:-:S05]  /*0d20*/  IMAD.WIDE.U32 R130, R126, 0x20, R130 ;  /* 0x000000207e827825 */ /* 0x001fca00078e0082 */
[----:B------:R0:W-:Y:S04]  /*0d30*/  STG.E.128 desc[UR6][R130.64], R84 ;  /* 0x0000005482007986 */ /* 0x0001e8000c101d06 */
[----:B------:R0:W-:Y:S02]  /*0d40*/  STG.E.128 desc[UR6][R130.64+0x10], R88 ;  /* 0x0000105882007986 */ /* 0x0001e4000c101d06 */
.L_x_13405:
[----:B------:R-:W-:Y:S05]  /*0d50*/  BSYNC.RECONVERGENT B0 ;  /* 0x0000000000007941 */ /* 0x000fea0003800200 */
.L_x_13404:
        /* <DEDUP_REMOVED lines=10> */
[----:B0-----:R-:W0:Y:S02]  /*0e00*/  LDC.64 R130, c[0x0][0x3a0] ;  /* 0x0000e800ff827b82 */ /* 0x001e240000000a00 */
        /* <DEDUP_REMOVED lines=24> */
.L_x_13410:
[C---:B-----5:R-:W-:Y:S02]  /*0f90*/  PRMT R116, R92.reuse, 0x7632, R116 ;  /* 0x000076325c747816 */ /* 0x060fe40000000074 */
[----:B------:R-:W-:Y:S02]  /*0fa0*/  SHF.L.U32 R117, R92, 0x10, RZ ;  /* 0x000000105c757819 */ /* 0x000fe400000006ff */
[C---:B------:R-:W-:Y:S02]  /*0fb0*/  PRMT R118, R94.reuse, 0x7632, R118 ;  /* 0x000076325e767816 */ /* 0x040fe40000000076 */
[----:B0-----:R-:W-:Y:S02]  /*0fc0*/  SHF.L.U32 R131, R94, 0x10, RZ ;  /* 0x000000105e837819 */ /* 0x001fe400000006ff */
        /* <DEDUP_REMOVED lines=16> */
.L_x_13411:
[----:B------:R-:W0:Y:S02]  /*10d0*/  LDC.64 R130, c[0x0][0x3a8] ;  /* 0x0000ea00ff827b82 */ /* 0x000e240000000a00 */
[C---:B0-----:R-:W-:Y:S01]  /*10e0*/  IMAD.WIDE.U32 R130, R128.reuse, 0x20, R130 ;  /* 0x0000002080827825 */ /* 0x041fe200078e0082 */
[----:B------:R-:W-:-:S04]  /*10f0*/  IADD3 R128, PT, PT, R128, 0x80, RZ ;  /* 0x0000008080807810 */ /* 0x000fc80007ffe0ff */
[----:B------:R1:W-:Y:S04]  /*1100*/  STG.E.128 desc[UR6][R130.64], R92 ;  /* 0x0000005c82007986 */ /* 0x0003e8000c101d06 */
[----:B------:R1:W-:Y:S02]  /*1110*/  STG.E.128 desc[UR6][R130.64+0x10], R116 ;  /* 0x0000107482007986 */ /* 0x0003e4000c101d06 */
.L_x_13409:
[----:B------:R-:W-:Y:S05]  /*1120*/  BSYNC.RECONVERGENT B0 ;  /* 0x0000000000007941 */ /* 0x000fea0003800200 */
.L_x_13408:
        /* <DEDUP_REMOVED lines=9> */
[----:B------:R-:W0:Y:S02]  /*11c0*/  LDC.64 R100, c[0x0][0x3a0] ;  /* 0x0000e800ff647b82 */ /* 0x000e240000000a00 */
[----:B01----:R-:W-:-:S05]  /*11d0*/  IMAD.WIDE.U32 R130, R128, 0x20, R100 ;  /* 0x0000002080827825 */ /* 0x003fca00078e0064 */
        /* <DEDUP_REMOVED lines=23> */
.L_x_13414:
[C---:B-----5:R-:W-:Y:S02]  /*1350*/  PRMT R100, R96.reuse, 0x7632, R100 ;  /* 0x0000763260647816 */ /* 0x060fe40000000064 */
[----:B------:R-:W-:Y:S02]  /*1360*/  SHF.L.U32 R101, R96, 0x10, RZ ;  /* 0x0000001060657819 */ /* 0x000fe400000006ff */
[C---:B------:R-:W-:Y:S02]  /*1370*/  PRMT R102, R98.reuse, 0x7632, R102 ;  /* 0x0000763262667816 */ /* 0x040fe40000000066 */
[----:B01----:R-:W-:Y:S02]  /*1380*/  SHF.L.U32 R131, R98, 0x10, RZ ;  /* 0x0000001062837819 */ /* 0x003fe400000006ff */
        /* <DEDUP_REMOVED lines=16> */
.L_x_13415:
[----:B------:R-:W0:Y:S02]  /*1490*/  LDC.64 R130, c[0x0][0x3a8] ;  /* 0x0000ea00ff827b82 */ /* 0x000e240000000a00 */
[C---:B0-----:R-:W-:Y:S01]  /*14a0*/  IMAD.WIDE.U32 R130, R128.reuse, 0x20, R130 ;  /* 0x0000002080827825 */ /* 0x041fe200078e0082 */
[----:B------:R-:W-:-:S04]  /*14b0*/  IADD3 R128, PT, PT, R128, 0x80, RZ ;  /* 0x0000008080807810 */ /* 0x000fc80007ffe0ff */
[----:B------:R2:W-:Y:S04]  /*14c0*/  STG.E.128 desc[UR6][R130.64], R96 ;  /* 0x0000006082007986 */ /* 0x0005e8000c101d06 */
[----:B------:R2:W-:Y:S02]  /*14d0*/  STG.E.128 desc[UR6][R130.64+0x10], R100 ;  /* 0x0000106482007986 */ /* 0x0005e4000c101d06 */
.L_x_13413:
[----:B------:R-:W-:Y:S05]  /*14e0*/  BSYNC.RECONVERGENT B0 ;  /* 0x0000000000007941 */ /* 0x000fea0003800200 */
.L_x_13412:
        /* <DEDUP_REMOVED lines=9> */
[----:B------:R-:W0:Y:S02]  /*1580*/  LDC.64 R108, c[0x0][0x3a0] ;  /* 0x0000e800ff6c7b82 */ /* 0x000e240000000a00 */
[----:B012---:R-:W-:-:S05]  /*1590*/  IMAD.WIDE.U32 R130, R128, 0x20, R108 ;  /* 0x0000002080827825 */ /* 0x007fca00078e006c */
        /* <DEDUP_REMOVED lines=23> */
.L_x_13418:
[C---:B-----5:R-:W-:Y:S02]  /*1710*/  PRMT R108, R104.reuse, 0x7632, R108 ;  /* 0x00007632686c7816 */ /* 0x060fe4000000006c */
[----:B------:R-:W-:Y:S02]  /*1720*/  SHF.L.U32 R109, R104, 0x10, RZ ;  /* 0x00000010686d7819 */ /* 0x000fe400000006ff */
[C---:B------:R-:W-:Y:S02]  /*1730*/  PRMT R110, R106.reuse, 0x7632, R110 ;  /* 0x000076326a6e7816 */ /* 0x040fe4000000006e */
[----:B012---:R-:W-:Y:S02]  /*1740*/  SHF.L.U32 R131, R106, 0x10, RZ ;  /* 0x000000106a837819 */ /* 0x007fe400000006ff */
        /* <DEDUP_REMOVED lines=16> */
.L_x_13419:
[----:B------:R-:W0:Y:S02]  /*1850*/  LDC.64 R130, c[0x0][0x3a8] ;  /* 0x0000ea00ff827b82 */ /* 0x000e240000000a00 */
[C---:B0-----:R-:W-:Y:S01]  /*1860*/  IMAD.WIDE.U32 R130, R128.reuse, 0x20, R130 ;  /* 0x0000002080827825 */ /* 0x041fe200078e0082 */
[----:B------:R-:W-:-:S04]  /*1870*/  IADD3 R128, PT, PT, R128, 0x80, RZ ;  /* 0x0000008080807810 */ /* 0x000fc80007ffe0ff */
[----:B------:R3:W-:Y:S04]  /*1880*/  STG.E.128 desc[UR6][R130.64], R104 ;  /* 0x0000006882007986 */ /* 0x0007e8000c101d06 */
[----:B------:R3:W-:Y:S02]  /*1890*/  STG.E.128 desc[UR6][R130.64+0x10], R108 ;  /* 0x0000106c82007986 */ /* 0x0007e4000c101d06 */
.L_x_13417:
[----:B------:R-:W-:Y:S05]  /*18a0*/  BSYNC.RECONVERGENT B0 ;  /* 0x0000000000007941 */ /* 0x000fea0003800200 */
.L_x_13416:
        /* <DEDUP_REMOVED lines=9> */
[----:B0123--:R-:W0:Y:S02]  /*1940*/  LDC.64 R130, c[0x0][0x3a0] ;  /* 0x0000e800ff827b82 */ /* 0x00fe240000000a00 */
        /* <DEDUP_REMOVED lines=24> */
.L_x_13422:
        /* <DEDUP_REMOVED lines=12> */
[----:B0123--:R-:W-:Y:S01]  /*1b90*/  SHF.L.U32 R131, R112, 0x10, RZ ;  /* 0x0000001070837819 */ /* 0x00ffe200000006ff */
[-C--:B------:R-:W-:Y:S01]  /*1ba0*/  FMUL.FTZ R112, R121, R0.reuse ;  /* 0x0000000079707220 */ /* 0x080fe20000410000 */
[----:B------:R-:W-:Y:S01]  /*1bb0*/  SHF.L.U32 R133, R120, 0x10, RZ ;  /* 0x0000001078857819 */ /* 0x000fe200000006ff */
[-C--:B------:R-:W-:Y:S01]  /*1bc0*/  FMUL.FTZ R120, R123, R0.reuse ;  /* 0x000000007b787220 */ /* 0x080fe20000410000 */
[-C--:B------:R-:W-:Y:S01]  /*1bd0*/  FMUL.FTZ R113, R115, R0.reuse ;  /* 0x0000000073717220 */ /* 0x080fe20000410000 */
[-C--:B------:R-:W-:Y:S01]  /*1be0*/  FMUL.FTZ R123, R137, R0.reuse ;  /* 0x00000000897b7220 */ /* 0x080fe20000410000 */
[-C--:B------:R-:W-:Y:S01]  /*1bf0*/  FMUL.FTZ R115, R131, R0.reuse ;  /* 0x0000000083737220 */ /* 0x080fe20000410000 */
[----:B------:R-:W-:-:S07]  /*1c00*/  FMUL.FTZ R121, R133, R0 ;  /* 0x0000000085797220 */ /* 0x000fce0000410000 */
.L_x_13423:
[----:B------:R-:W0:Y:S02]  /*1c10*/  LDC.64 R130, c[0x0][0x3a8] ;  /* 0x0000ea00ff827b82 */ /* 0x000e240000000a00 */
[----:B0-----:R-:W-:-:S05]  /*1c20*/  IMAD.WIDE.U32 R130, R128, 0x20, R130 ;  /* 0x0000002080827825 */ /* 0x001fca00078e0082 */
[----:B------:R4:W-:Y:S04]  /*1c30*/  STG.E.128 desc[UR6][R130.64], R112 ;  /* 0x0000007082007986 */ /* 0x0009e8000c101d06 */
[----:B------:R4:W-:Y:S02]  /*1c40*/  STG.E.128 desc[UR6][R130.64+0x10], R120 ;  /* 0x0000107882007986 */ /* 0x0009e4000c101d06 */
.L_x_13421:
[----:B------:R-:W-:Y:S05]  /*1c50*/  BSYNC.RECONVERGENT B0 ;  /* 0x0000000000007941 */ /* 0x000fea0003800200 */
.L_x_13420:
[----:B------:R-:W-:Y:S01]  /*1c60*/  FADD.FTZ R0, RZ, R84 ;  /* 0x00000054ff007221 */ /* 0x000fe20000010000 */
[C---:B------:R-:W-:Y:S01]  /*1c70*/  ISETP.GT.U32.AND P5, PT, R3.reuse, 0xff, PT ;  /* 0x000000ff0300780c */ /* 0x040fe20003fa4070 */
[----:B------:R-:W-:Y:S01]  /*1c80*/  BSSY.RECONVERGENT B0, `(.L_x_13424) ;  /* 0x00000a2000007945 */ /* 0x000fe20003800200 */
[----:B------:R-:W-:Y:S01]  /*1c90*/  ISETP.GT.U32.AND P6, PT, R3, 0x17f, PT ;  /* 0x0000017f0300780c */ /* 0x000fe20003fc4070 */
[----:B01234-:R-:W-:Y:S01]  /*1ca0*/  FADD.FTZ R131, R85, R0 ;  /* 0x0000000055837221 */ /* 0x01ffe20000010000 */
        /* <DEDUP_REMOVED lines=159> */
.L_x_13425:
[----:B------:R-:W-:Y:S05]  /*26a0*/  BSYNC.RECONVERGENT B0 ;  /* 0x0000000000007941 */ /* 0x000fea0003800200 */
.L_x_13424:
        /* <DEDUP_REMOVED lines=12> */
.L_x_13427:
[----:B------:R-:W-:Y:S05]  /*2770*/  BSYNC.RECONVERGENT B0 ;  /* 0x0000000000007941 */ /* 0x000fea0003800200 */
.L_x_13426:
        /* <DEDUP_REMOVED lines=9> */
[----:B-1----:R-:W-:Y:S01]  /*2810*/  FMUL.FTZ R0, R133, R136 ;  /* 0x0000008885007220 */ /* 0x002fe20000410000 */
[----:B------:R-:W1:Y:S03]  /*2820*/  MUFU.RCP R134, R132 ;  /* 0x0000008400867308 */ /* 0x000e660000001000 */
[----:B------:R-:W-:Y:S01]  /*2830*/  FFMA.FTZ R139, R137, R130, R0 ;  /* 0x00000082898b7223 */ /* 0x000fe20000010000 */
[----:B------:R-:W-:Y:S01]  /*2840*/  FADD.FTZ R130, -R133, R130 ;  /* 0x0000008285827221 */ /* 0x000fe20000010100 */
[----:B------:R-:W2:Y:S03]  /*2850*/  SHFL.DOWN PT, R0, R131, 0x2, 0x1f ;  /* 0x08401f0083007f89 */ /* 0x000ea600000e0000 */
[----:B------:R-:W-:-:S04]  /*2860*/  FMUL.FTZ R130, R130, R130 ;  /* 0x0000008282827220 */ /* 0x000fc80000410000 */
[----:B------:R-:W-:-:S04]  /*2870*/  FMUL.FTZ R130, R130, R137 ;  /* 0x0000008982827220 */ /* 0x000fc80000410000 */
[----:B------:R-:W-:Y:S01]  /*2880*/  FMUL.FTZ R130, R130, R136 ;  /* 0x0000008882827220 */ /* 0x000fe20000410000 */
[----:B-1----:R-:W-:Y:S01]  /*2890*/  FMUL.FTZ R139, R134, R139 ;  /* 0x0000008b868b7220 */ /* 0x002fe20000410000 */
[----:B0-----:R-:W-:-:S04]  /*28a0*/  IADD3 R133, PT, PT, R128, R141, RZ ;  /* 0x0000008d80857210 */ /* 0x001fc80007ffe0ff */
[----:B------:R-:W0:Y:S01]  /*28b0*/  SHFL.DOWN PT, R138, R139, 0x1, 0x1f ;  /* 0x08201f008b8a7f89 */ /* 0x000e2200000e0000 */
[----:B------:R-:W-:Y:S02]  /*28c0*/  I2FP.F32.S32 R141, R141 ;  /* 0x0000008d008d7245 */ /* 0x000fe40000201400 */
        /* <DEDUP_REMOVED lines=12> */
[----:B------:R-:W0:Y:S01]  /*2990*/  SHFL.IDX PT, R143, R128, RZ, 0x1f ;  /* 0x00001fff808f7589 */ /* 0x000e2200000e0000 */
[----:B------:R-:W-:Y:S01]  /*29a0*/  FMUL.FTZ R133, R133, R141 ;  /* 0x0000008d85857220 */ /* 0x000fe20000410000 */
[----:B---3--:R-:W-:-:S04]  /*29b0*/  FADD.FTZ R0, R130, R131 ;  /* 0x0000008382007221 */ /* 0x008fc80000010000 */
        /* <DEDUP_REMOVED lines=48> */
.L_x_13429:
[----:B------:R-:W-:Y:S05]  /*2cc0*/  BSYNC.RECONVERGENT B0 ;  /* 0x0000000000007941 */ /* 0x000fea0003800200 */
.L_x_13428:
        /* <DEDUP_REMOVED lines=35> */
.L_x_13431:
[----:B------:R-:W-:Y:S05]  /*2f00*/  BSYNC.RECONVERGENT B0 ;  /* 0x0000000000007941 */ /* 0x000fea0003800200 */
.L_x_13430:
        /* <DEDUP_REMOVED lines=34> */
.L_x_13433:
[----:B------:R-:W-:Y:S05]  /*3130*/  BSYNC.RECONVERGENT B0 ;  /* 0x0000000000007941 */ /* 0x000fea0003800200 */
.L_x_13432:
        /* <DEDUP_REMOVED lines=34> */
.L_x_13435:
[----:B------:R-:W-:Y:S05]  /*3360*/  BSYNC.RECONVERGENT B0 ;  /* 0x0000000000007941 */ /* 0x000fea0003800200 */
.L_x_13434:
        /* <DEDUP_REMOVED lines=33> */
.L_x_13437:
[----:B------:R-:W-:Y:S05]  /*3580*/  BSYNC.RECONVERGENT B0 ;  /* 0x0000000000007941 */ /* 0x000fea0003800200 */
.L_x_13436:
[----:B0-----:R-:W0:Y:S01]  /*3590*/  LDC.64 R126, c[0x0][0x380] ;  /* 0x0000e000ff7e7b82 */ /* 0x001e220000000a00 */
[----:B------:R-:W-:Y:S01]  /*35a0*/  UPLOP3.LUT UP1, UPT, UPT, UPT, UP1, 0x40, 0x4 ;  /* 0x000000000004789c */ /* 0x000fe20003f2e810 */
[----:B0-----:R-:W-:-:S04]  /*35b0*/  IADD3 R2, PT, PT, R2, R126, RZ ;  /* 0x0000007e02027210 */ /* 0x001fc80007ffe0ff */
[----:B------:R-:W-:-:S13]  /*35c0*/  ISETP.GE.AND P1, PT, R2, R127, PT ;  /* 0x0000007f0200720c */ /* 0x000fda0003f26270 */
[----:B------:R-:W-:Y:S05]  /*35d0*/  @!P1 BRA `(.L_x_13438) ;  /* 0xffffffd000c49947 */ /* 0x000fea000383ffff */
[----:B------:R-:W-:Y:S05]  /*35e0*/  EXIT ;  /* 0x000000000000794d */ /* 0x000fea0003800000 */
.L_x_13439:
        /* <DEDUP_REMOVED lines=9> */
.L_x_34044:


//--------------------- .text._ZN10layer_norm13ln_fwd_kernelINS_13Kernel_traitsIf13__nv_bfloat16fS2_fjLj5120ELj1ELj1ELj4ELj16ENS_18Kernel_traits_baseILj5120EfS2_fS2_fjLj128EEEEELb0ELb0ELb0ELb1EEEvNS_9FwdParamsE --------------------------
	.section	.text._ZN10layer_norm13ln_fwd_kernelINS_13Kernel_traitsIf13__nv_bfloat16fS2_fjLj5120ELj1ELj1ELj4ELj16ENS_18Kernel_traits_baseILj5120EfS2_fS2_fjLj128EEEEELb0ELb0ELb0ELb1EEEvNS_9FwdParamsE,"ax",@progbits
	.align	128
        .global         _ZN10layer_norm13ln_fwd_kernelINS_13Kernel_traitsIf13__nv_bfloat16fS2_fjLj5120ELj1ELj1ELj4ELj16ENS_18Kernel_traits_baseILj5120EfS2_fS2_fjLj128EEEEELb0ELb0ELb0ELb1EEEvNS_9FwdParamsE
        .type           _ZN10layer_norm13ln_fwd_kernelINS_13Kernel_traitsIf13__nv_bfloat16fS2_fjLj5120ELj1ELj1ELj4ELj16ENS_18Kernel_traits_baseILj5120EfS2_fS2_fjLj128EEEEELb0ELb0ELb0ELb1EEEvNS_9FwdParamsE,@function
        .size           _ZN10layer_norm13ln_fwd_kernelINS_13Kernel_traitsIf13__nv_bfloat16fS2_fjLj5120ELj1ELj1ELj4ELj16ENS_18Kernel_traits_baseILj5120EfS2_fS2_fjLj128EEEEELb0ELb0ELb0ELb1EEEvNS_9FwdParamsE,(.L_x_34045 - _ZN10layer_norm13ln_fwd_kernelINS_13Kernel_traitsIf13__nv_bfloat16fS2_fjLj5120ELj1ELj1ELj4ELj16ENS_18Kernel_traits_baseILj5120EfS2_fS2_fjLj128EEEEELb0ELb0ELb0ELb1EEEvNS_9FwdParamsE)
        .other          _ZN10layer_norm13ln_fwd_kernelINS_13Kernel_traitsIf13__nv_bfloat16fS2_fjLj5120ELj1ELj1ELj4ELj16ENS_18Kernel_traits_baseILj5120EfS2_fS2_fjLj128EEEEELb0ELb0ELb0ELb1EEEvNS_9FwdParamsE,@"STO_CUDA_ENTRY STV_DEFAULT"
_ZN10layer_norm13ln_fwd_kernelINS_13Kernel_traitsIf13__nv_bfloat16fS2_fjLj5120ELj1ELj1ELj4ELj16ENS_18Kernel_traits_baseILj5120EfS2_fS2_fjLj128EEEEELb0ELb0ELb0ELb1EEEvNS_9FwdParamsE:
.text._ZN10layer_norm13ln_fwd_kernelINS_13Kernel_traitsIf13__nv_bfloat16fS2_fjLj5120ELj1ELj1ELj4ELj16ENS_18Kernel_traits_baseILj5120EfS2_fS2_fjLj128EEEEELb0ELb0ELb0ELb1EEEvNS_9FwdParamsE:
        /* <DEDUP_REMOVED lines=34> */
.L_x_13440:
        /* <DEDUP_REMOVED lines=32> */
.L_x_13441:
[----:B------:R-:W0:Y:S02]  /*0420*/  LDCU UR4, c[0x0][0x384] ;  /* 0x00007080ff0477ac */ /* 0x000e240008000800 */
[----:B0-----:R-:W-:-:S13]  /*0430*/  ISETP.GE.AND P0, PT, R125, UR4, PT ;  /* 0x000000047d007c0c */ /* 0x001fda000bf06270 */
[----:B------:R-:W-:Y:S05]  /*0440*/  @P0 EXIT ;  /* 0x000000000000094d */ /* 0x000fea0003800000 */
[----:B-1----:R-:W0:Y:S01]  /*0450*/  LDC.64 R2, c[0x0][0x3e0] ;  /* 0x0000f800ff027b82 */ /* 0x002e220000000a00 */
[----:B------:R-:W1:Y:S01]  /*0460*/  LDCU UR10, c[0x0][0x388] ;  /* 0x00007100ff0a77ac */ /* 0x000e620008000800 */
[----:B------:R-:W2:Y:S01]  /*0470*/  LDCU.U8 UR12, c[0x0][0x410] ;  /* 0x00008200ff0c77ac */ /* 0x000ea20008000000 */
[----:B------:R-:W3:Y:S01]  /*0480*/  LDCU UR11, c[0x0][0x400] ;  /* 0x00008000ff0b77ac */ /* 0x000ee20008000800 */
[----:B------:R-:W4:Y:S01]  /*0490*/  LDCU.64 UR8, c[0x0][0x3a0] ;  /* 0x00007400ff0877ac */ /* 0x000f220008000a00 */
[----:B------:R-:W-:Y:S01]  /*04a0*/  UPLOP3.LUT UP1, UPT, UPT, UPT, UPT, 0x40, 0x4 ;  /* 0x000000000004789c */ /* 0x000fe20003f2e870 */
[----:B0-----:R-:W-:-:S04]  /*04b0*/  ISETP.NE.U32.AND P0, PT, R2, RZ, PT ;  /* 0x000000ff0200720c */ /* 0x001fc80003f05070 */
[----:B-1234-:R-:W-:-:S13]  /*04c0*/  ISETP.NE.AND.EX P0, PT, R3, RZ, PT, P0 ;  /* 0x000000ff0300720c */ /* 0x01efda0003f05300 */
.L_x_13456:
[----:B-1----:R-:W0:Y:S01]  /*04d0*/  @P0 LDC.64 R2, c[0x0][0x3e0] ;  /* 0x0000f800ff020b82 */ /* 0x002e220000000a00 */
        /* <DEDUP_REMOVED lines=8> */
[----:B-----5:R-:W5:Y:S01]  /*0560*/  LDG.E.128 R88, desc[UR6][R88.64] ;  /* 0x0000000658587981 */ /* 0x020f62000c1e1d00 */
[----:B------:R-:W-:Y:S01]  /*0570*/  UISETP.NE.U32.AND UP0, UPT, UR8, URZ, UPT ;  /* 0x000000ff0800728c */ /* 0x000fe2000bf05070 */
[----:B------:R-:W-:-:S03]  /*0580*/  HFMA2 R0, -RZ, RZ, 1.875, 0 ;  /* 0x3f800000ff007431 */ /* 0x000fc600000001ff */
[----:B------:R-:W-:Y:S01]  /*0590*/  UISETP.NE.AND.EX UP0, UPT, UR9, URZ, UPT, UP0 ;  /* 0x000000ff0900728c */ /* 0x000fe2000bf05300 */
[----:B--2---:R-:W-:-:S08]  /*05a0*/  @P0 SHF.L.U32 R0, R2, 0x10, RZ ;  /* 0x0000001002000819 */ /* 0x004fd000000006ff */
[----:B------:R-:W-:Y:S05]  /*05b0*/  BRA.U !UP0, `(.L_x_13442) ;  /* 0x0000000108647547 */ /* 0x000fea000b800000 */
        /* <DEDUP_REMOVED lines=25> */
.L_x_13442:
        /* <DEDUP_REMOVED lines=19> */
[----:B------:R-:W-:-:S07]  /*0880*/  FMUL.FTZ R115, R115, R0 ;  /* 0x0000000073737220 */ /* 0x000fce0000410000 */
.L_x_13443:
        /* <DEDUP_REMOVED lines=8> */
[----:B0-----:R-:W0:Y:S02]  /*0910*/  LDC.64 R86, c[0x0][0x3a0] ;  /* 0x0000e800ff567b82 */ /* 0x001e240000000a00 */
        /* <DEDUP_REMOVED lines=24> */
.L_x_13444:
        /* <DEDUP_REMOVED lines=20> */
.L_x_13445:
[----:B------:R-:W-:Y:S01]  /*0be0*/  IADD3 R127, PT, PT, R129, 0x100, RZ ;  /* 0x00000100817f7810 */ /* 0x000fe20007ffe0ff */
[----:B------:R-:W-:-:S04]  /*0bf0*/  IMAD.WIDE.U32 R86, R124, 0x20, R2 ;  /* 0x000000207c567825 */ /* 0x000fc800078e0002 */
[----:B------:R-:W-:Y:S01]  /*0c00*/  IMAD.WIDE.U32 R88, R127, 0x10, R84 ;  /* 0x000000107f587825 */ /* 0x000fe200078e0054 */
        /* <DEDUP_REMOVED lines=29> */
.L_x_13446:
        /* <DEDUP_REMOVED lines=20> */
.L_x_13447:
        /* <DEDUP_REMOVED lines=10> */
[----:B------:R0:W3:Y:S01]  /*0fc0*/  LDG.E.128 R92, desc[UR6][R86.64+0x10] ;  /* 0x00001006565c7981 */ /* 0x0000e2000c1e1d00 */
[C---:B-----5:R-:W-:Y:S02]  /*0fd0*/  PRMT R128, R88.reuse, 0x7632, R128 ;  /* 0x0000763258807816 */ /* 0x060fe40000000080 */
[----:B------:R-:W-:Y:S02]  /*0fe0*/  SHF.L.U32 R131, R88, 0x10, RZ ;  /* 0x0000001058837819 */ /* 0x000fe400000006ff */
[----:B------:R-:W-:Y:S02]  /*0ff0*/  PRMT R88, R89, 0x7632, R88 ;  /* 0x0000763259587816 */ /* 0x000fe40000000058 */
[----:B------:R-:W-:-:S02]  /*1000*/  PRMT R130, R90, 0x7632, R130 ;  /* 0x000076325a827816 */ /* 0x000fc40000000082 */
[----:B------:R-:W-:Y:S02]  /*1010*/  SHF.L.U32 R133, R90, 0x10, RZ ;  /* 0x000000105a857819 */ /* 0x000fe400000006ff */
[----:B------:R-:W-:Y:S02]  /*1020*/  PRMT R90, R91, 0x7632, R90 ;  /* 0x000076325b5a7816 */ /* 0x000fe4000000005a */
[----:B------:R-:W-:Y:S02]  /*1030*/  SHF.L.U32 R89, R89, 0x10, RZ ;  /* 0x0000001059597819 */ /* 0x000fe400000006ff */
[----:B------:R-:W-:Y:S02]  /*1040*/  SHF.L.U32 R91, R91, 0x10, RZ ;  /* 0x000000105b5b7819 */ /* 0x000fe400000006ff */
[----:B------:R-:W-:Y:S02]  /*1050*/  SHF.L.U32 R88, R88, 0x10, RZ ;  /* 0x0000001058587819 */ /* 0x000fe400000006ff */
[----:B------:R-:W-:-:S02]  /*1060*/  SHF.L.U32 R128, R128, 0x10, RZ ;  /* 0x0000001080807819 */ /* 0x000fc400000006ff */
[----:B------:R-:W-:Y:S02]  /*1070*/  SHF.L.U32 R130, R130, 0x10, RZ ;  /* 0x0000001082827819 */ /* 0x000fe400000006ff */
[----:B0-----:R-:W-:Y:S01]  /*1080*/  SHF.L.U32 R86, R90, 0x10, RZ ;  /* 0x000000105a567819 */ /* 0x001fe200000006ff */
        /* <DEDUP_REMOVED lines=9> */
.L_x_13448:
[C---:B0----5:R-:W-:Y:S02]  /*1120*/  PRMT R86, R88.reuse, 0x7632, R86 ;  /* 0x0000763258567816 */ /* 0x061fe40000000056 */
[----:B------:R-:W-:Y:S02]  /*1130*/  SHF.L.U32 R87, R88, 0x10, RZ ;  /* 0x0000001058577819 */ /* 0x000fe400000006ff */
[C---:B------:R-:W-:Y:S02]  /*1140*/  PRMT R92, R90.reuse, 0x7632, R92 ;  /* 0x000076325a5c7816 */ /* 0x040fe4000000005c */
[----:B------:R-:W-:Y:S01]  /*1150*/  SHF.L.U32 R93, R90, 0x10, RZ ;  /* 0x000000105a5d7819 */ /* 0x000fe200000006ff */
[----:B------:R-:W-:Y:S01]  /*1160*/  FMUL.FTZ R100, R87, R0 ;  /* 0x0000000057647220 */ /* 0x000fe20000410000 */
[----:B------:R-:W-:Y:S02]  /*1170*/  PRMT R88, R89, 0x7632, R88 ;  /* 0x0000763259587816 */ /* 0x000fe40000000058 */
[----:B------:R-:W-:-:S02]  /*1180*/  PRMT R90, R91, 0x7632, R90 ;  /* 0x000076325b5a7816 */ /* 0x000fc4000000005a */
        /* <DEDUP_REMOVED lines=13> */
.L_x_13449:
        /* <DEDUP_REMOVED lines=9> */
[----:B0-----:R-:W2:Y:S04]  /*12f0*/  LDG.E.128 R92, desc[UR6][R130.64] ;  /* 0x00000006825c7981 */ /* 0x001ea8000c1e1d00 */
        /* <DEDUP_REMOVED lines=22> */
.L_x_13450:
        /* <DEDUP_REMOVED lines=20> */
.L_x_13451:
        /* <DEDUP_REMOVED lines=155> */
.L_x_13453:
[----:B------:R-:W-:Y:S05]  /*1f50*/  BSYNC.RECONVERGENT B0 ;  /* 0x0000000000007941 */ /* 0x000fea0003800200 */
.L_x_13452:
        /* <DEDUP_REMOVED lines=15> */
.L_x_13455:
[----:B------:R-:W-:Y:S05]  /*2050*/  BSYNC.RECONVERGENT B0 ;  /* 0x0000000000007941 */ /* 0x000fea0003800200 */
.L_x_13454:
[----:B------:R-:W1:Y:S01]  /*2060*/  SHFL.DOWN PT, R131, R130, 0x2, 0x1f ;  /* 0x08401f0082837f89 */ /* 0x000e6200000e0000 */
[----:B------:R-:W-:Y:S01]  /*2070*/  ISETP.NE.AND P2, PT, RZ, UR12, PT ;  /* 0x0000000cff007c0c */ /* 0x000fe2000bf45270 */
[----:B------:R-:W-:Y:S01]  /*2080*/  UPLOP3.LUT UP1, UPT, UPT, UPT, UP1, 0x40, 0x4 ;  /* 0x000000000004789c */ /* 0x000fe20003f2e810 */
[----:B------:R-:W-:Y:S01]  /*2090*/  ISETP.NE.AND P1, PT, R0, RZ, PT ;  /* 0x000000ff0000720c */ /* 0x000fe20003f25270 */
[----:B0-----:R-:W0:Y:S01]  /*20a0*/  SHFL.DOWN PT, R133, R2, 0x2, 0x1f ;  /* 0x08401f0002857f89 */ /* 0x001e2200000e0000 */
[----:B-1----:R-:W-:Y:S02]  /*20b0*/  IADD3 R132, PT, PT, R131, R130, RZ ;  /* 0x0000008283847210 */ /* 0x002fe40007ffe0ff */
        /* <DEDUP_REMOVED lines=13> */
[----:B-1----:R-:W-:-:S04]  /*2190*/  IADD3 R140, PT, PT, R132, R139, RZ ;  /* 0x0000008b848c7210 */ /* 0x002fc80007ffe0ff */
[----:B------:R-:W0:Y:S01]  /*21a0*/  SHFL.DOWN PT, R138, R137, 0x1, 0x1f ;  /* 0x08201f00898a7f89 */ /* 0x000e2200000e0000 */
[----:B------:R-:W-:Y:S01]  /*21b0*/  I2FP.F32.S32 R139, R139 ;  /* 0x0000008b008b7245 */ /* 0x000fe20000201400 */
[----:B--2---:R-:W-:Y:S01]  /*21c0*/  FADD.FTZ R130, R130, R3 ;  /* 0x0000000382827221 */ /* 0x004fe20000010000 */
[----:B------:R-:W-:-:S03]  /*21d0*/  I2FP.F32.S32 R140, R140 ;  /* 0x0000008c008c7245 */ /* 0x000fc60000201400 */
[----:B------:R-:W-:-:S03]  /*21e0*/  FFMA.FTZ R2, R135, R2, R130 ;  /* 0x0000000287027223 */ /* 0x000fc60000010082 */
[----:B------:R-:W1:Y:S01]  /*21f0*/  MUFU.RCP R140, R140 ;  /* 0x0000008c008c7308 */ /* 0x000e620000001000 */
[----:B0-----:R-:W-:-:S04]  /*2200*/  FMUL.FTZ R3, R138, R139 ;  /* 0x0000008b8a037220 */ /* 0x001fc80000410000 */
[----:B------:R-:W-:Y:S01]  /*2210*/  FFMA.FTZ R131, R134, R137, R3 ;  /* 0x0000008986837223 */ /* 0x000fe20000010003 */
[----:B------:R-:W-:Y:S01]  /*2220*/  FADD.FTZ R137, R137, -R138 ;  /* 0x8000008a89897221 */ /* 0x000fe20000010000 */
[----:B------:R-:W0:Y:S02]  /*2230*/  SHFL.DOWN PT, R3, R2, 0x1, 0x1f ;  /* 0x08201f0002037f89 */ /* 0x000e2400000e0000 */
[----:B-1----:R-:W-:Y:S01]  /*2240*/  FMUL.FTZ R131, R140, R131 ;  /* 0x000000838c837220 */ /* 0x002fe20000410000 */
[----:B------:R-:W-:-:S04]  /*2250*/  FMUL.FTZ R137, R137, R137 ;  /* 0x0000008989897220 */ /* 0x000fc80000410000 */
[----:B------:R-:W-:Y:S01]  /*2260*/  FMUL.FTZ R137, R134, R137 ;  /* 0x0000008986897220 */ /* 0x000fe20000410000 */
[----:B------:R-:W1:Y:S01]  /*2270*/  SHFL.IDX PT, R131, R131, RZ, 0x1f ;  /* 0x00001fff83837589 */ /* 0x000e6200000e0000 */
[----:B------:R-:W2:Y:S02]  /*2280*/  LDC R134, c[0x0][0x448] ;  /* 0x00011200ff867b82 */ /* 0x000ea40000000800 */
[----:B------:R-:W-:Y:S01]  /*2290*/  FMUL.FTZ R137, R137, R139 ;  /* 0x0000008b89897220 */ /* 0x000fe20000410000 */
[----:B0-----:R-:W-:-:S04]  /*22a0*/  FADD.FTZ R3, R2, R3 ;  /* 0x0000000302037221 */ /* 0x001fc80000010000 */
[----:B------:R-:W-:Y:S01]  /*22b0*/  FFMA.FTZ R3, R140, R137, R3 ;  /* 0x000000898c037223 */ /* 0x000fe20000010003 */
[----:B-1----:R-:W-:-:S04]  /*22c0*/  FMUL.FTZ R135, R131, R131 ;  /* 0x0000008383877220 */ /* 0x002fc80000410000 */
[----:B------:R0:W2:Y:S01]  /*22d0*/  SHFL.IDX PT, R137, R3, RZ, 0x1f ;  /* 0x00001fff03897589 */ /* 0x0000a200000e0000 */
[----:B------:R-:W-:Y:S02]  /*22e0*/  FSEL R130, R131, RZ, !P2 ;  /* 0x000000ff83827208 */ /* 0x000fe40005000000 */
[----:B------:R-:W-:-:S03]  /*22f0*/  FSEL R135, R135, RZ, P2 ;  /* 0x000000ff87877208 */ /* 0x000fc60001000000 */
[C---:B------:R-:W-:Y:S01]  /*2300*/  FADD.FTZ R132, -R130.reuse, R104 ;  /* 0x0000006882847221 */ /* 0x040fe20000010100 */
[C---:B------:R-:W-:Y:S01]  /*2310*/  FADD.FTZ R133, -R130.reuse, R105 ;  /* 0x0000006982857221 */ /* 0x040fe20000010100 */
[----:B0-----:R-:W0:Y:S01]  /*2320*/  @!P1 LDC.64 R2, c[0x0][0x3c0] ;  /* 0x0000f000ff029b82 */ /* 0x001e220000000a00 */
[C---:B------:R-:W-:Y:S01]  /*2330*/  FADD.FTZ R144, -R130.reuse, R84 ;  /* 0x0000005482907221 */ /* 0x040fe20000010100 */
[C---:B------:R-:W-:Y:S01]  /*2340*/  FADD.FTZ R146, -R130.reuse, R85 ;  /* 0x0000005582927221 */ /* 0x040fe20000010100 */
[C---:B------:R-:W-:Y:S01]  /*2350*/  FADD.FTZ R112, -R130.reuse, R112 ;  /* 0x0000007082707221 */ /* 0x040fe20000010100 */
[C---:B------:R-:W-:Y:S01]  /*2360*/  FADD.FTZ R117, -R130.reuse, R117 ;  /* 0x0000007582757221 */ /* 0x040fe20000010100 */
[C---:B------:R-:W-:Y:S01]  /*2370*/  FADD.FTZ R110, -R130.reuse, R110 ;  /* 0x0000006e826e7221 */ /* 0x040fe20000010100 */
[C---:B------:R-:W-:Y:S01]  /*2380*/  FADD.FTZ R111, -R130.reuse, R111 ;  /* 0x0000006f826f7221 */ /* 0x040fe20000010100 */
[C---:B------:R-:W-:Y:S01]  /*2390*/  FADD.FTZ R138, -R130.reuse, R91 ;  /* 0x0000005b828a7221 */ /* 0x040fe20000010100 */
[----:B------:R-:W1:Y:S01]  /*23a0*/  @!P1 LDC.64 R104, c[0x0][0x3c8] ;  /* 0x0000f200ff689b82 */ /* 0x000e620000000a00 */
[C---:B------:R-:W-:Y:S01]  /*23b0*/  FADD.FTZ R121, -R130.reuse, R121 ;  /* 0x0000007982797221 */ /* 0x040fe20000010100 */
[C---:B------:R-:W-:Y:S01]  /*23c0*/  FADD.FTZ R106, -R130.reuse, R106 ;  /* 0x0000006a826a7221 */ /* 0x040fe20000010100 */
[C---:B------:R-:W-:Y:S01]  /*23d0*/  FADD.FTZ R114, -R130.reuse, R114 ;  /* 0x0000007282727221 */ /* 0x040fe20000010100 */
[C---:B------:R-:W-:Y:S01]  /*23e0*/  FADD.FTZ R107, -R130.reuse, R107 ;  /* 0x0000006b826b7221 */ /* 0x040fe20000010100 */
[C---:B------:R-:W-:Y:S01]  /*23f0*/  FADD.FTZ R119, -R130.reuse, R119 ;  /* 0x0000007782777221 */ /* 0x040fe20000010100 */
[C---:B------:R-:W-:Y:S01]  /*2400*/  FADD.FTZ R100, -R130.reuse, R100 ;  /* 0x0000006482647221 */ /* 0x040fe20000010100 */
[C---:B------:R-:W-:Y:S01]  /*2410*/  FADD.FTZ R96, -R130.reuse, R96 ;  /* 0x0000006082607221 */ /* 0x040fe20000010100 */
[----:B--2---:R-:W-:Y:S01]  /*2420*/  FFMA.FTZ R134, R137, UR11, R134 ;  /* 0x0000000b89867c23 */ /* 0x004fe20008010086 */
[----:B------:R-:W2:Y:S01]  /*2430*/  LDC.64 R84, c[0x0][0x428] ;  /* 0x00010a00ff547b82 */ /* 0x000ea20000000a00 */
[C---:B------:R-:W-:Y:S01]  /*2440*/  FADD.FTZ R101, -R130.reuse, R101 ;  /* 0x0000006582657221 */ /* 0x040fe20000010100 */
[----:B------:R-:W-:Y:S01]  /*2450*/  FADD.FTZ R148, -R130, R86 ;  /* 0x0000005682947221 */ /* 0x000fe20000010100 */
[----:B------:R-:W-:Y:S01]  /*2460*/  FADD.FTZ R135, R134, R135 ;  /* 0x0000008786877221 */ /* 0x000fe20000010000 */
[C---:B------:R-:W-:Y:S01]  /*2470*/  FADD.FTZ R97, -R130.reuse, R97 ;  /* 0x0000006182617221 */ /* 0x040fe20000010100 */
[C---:B------:R-:W-:Y:S01]  /*2480*/  FADD.FTZ R88, -R130.reuse, R88 ;  /* 0x0000005882587221 */ /* 0x040fe20000010100 */
[C---:B------:R-:W-:Y:S01]  /*2490*/  FADD.FTZ R102, -R130.reuse, R102 ;  /* 0x0000006682667221 */ /* 0x040fe20000010100 */
[C---:B------:R-:W-:Y:S01]  /*24a0*/  FADD.FTZ R134, -R130.reuse, R103 ;  /* 0x0000006782867221 */ /* 0x040fe20000010100 */
[C---:B------:R-:W-:Y:S01]  /*24b0*/  FADD.FTZ R136, -R130.reuse, R89 ;  /* 0x0000005982887221 */ /* 0x040fe20000010100 */
[----:B------:R-:W3:Y:S01]  /*24c0*/  MUFU.RSQ R135, R135 ;  /* 0x0000008700877308 */ /* 0x000ee20000001400 */
[----:B------:R-:W-:Y:S01]  /*24d0*/  FADD.FTZ R115, -R130, R115 ;  /* 0x0000007382737221 */ /* 0x000fe20000010100 */
[----:B0-----:R-:W-:-:S04]  /*24e0*/  @!P1 IMAD.WIDE R2, R125, 0x4, R2 ;  /* 0x000000047d029825 */ /* 0x001fc800078e0202 */
[C---:B------:R-:W-:Y:S01]  /*24f0*/  FADD.FTZ R108, -R130.reuse, R108 ;  /* 0x0000006c826c7221 */ /* 0x040fe20000010100 */
[C---:B------:R-:W-:Y:S01]  /*2500*/  FADD.FTZ R120, -R130.reuse, R120 ;  /* 0x0000007882787221 */ /* 0x040fe20000010100 */
[----:B------:R-:W-:Y:S01]  /*2510*/  FADD.FTZ R123, -R130, R123 ;  /* 0x0000007b827b7221 */ /* 0x000fe20000010100 */
[----:B-1----:R-:W-:-:S04]  /*2520*/  @!P1 IMAD.WIDE R104, R125, 0x4, R104 ;  /* 0x000000047d689825 */ /* 0x002fc800078e0268 */
        /* <DEDUP_REMOVED lines=11> */
[C---:B---3--:R-:W-:Y:S01]  /*25e0*/  FMUL.FTZ R91, R135.reuse, R112 ;  /* 0x00000070875b7220 */ /* 0x048fe20000410000 */
        /* <DEDUP_REMOVED lines=16> */
[C---:B------:R-:W-:Y:S01]  /*26f0*/  FADD.FTZ R142, -R130.reuse, R95 ;  /* 0x0000005f828e7221 */ /* 0x040fe20000010100 */
[C---:B------:R-:W-:Y:S01]  /*2700*/  FMUL.FTZ R150, R135.reuse, R115 ;  /* 0x0000007387967220 */ /* 0x040fe20000410000 */
[----:B------:R-:W-:Y:S01]  /*2710*/  FADD.FTZ R130, -R130, R87 ;  /* 0x0000005782827221 */ /* 0x000fe20000010100 */
[----:B------:R0:W-:Y:S01]  /*2720*/  @!P1 STG.E desc[UR6][R2.64], R131 ;  /* 0x0000008302009986 */ /* 0x0001e2000c101906 */
[C---:B------:R-:W-:Y:S01]  /*2730*/  FMUL.FTZ R115, R135.reuse, R108 ;  /* 0x0000006c87737220 */ /* 0x040fe20000410000 */
[C---:B------:R-:W-:Y:S01]  /*2740*/  FMUL.FTZ R87, R135.reuse, R120 ;  /* 0x0000007887577220 */ /* 0x040fe20000410000 */
[----:B------:R-:W-:Y:S01]  /*2750*/  FMUL.FTZ R108, R135, R133 ;  /* 0x00000085876c7220 */ /* 0x000fe20000410000 */
[----:B------:R1:W-:Y:S01]  /*2760*/  @!P1 STG.E desc[UR6][R104.64], R135 ;  /* 0x0000008768009986 */ /* 0x0003e2000c101906 */
[----:B------:R-:W-:Y:S01]  /*2770*/  FFMA.FTZ R102, R101, R32, R72 ;  /* 0x0000002065667223 */ /* 0x000fe20000010048 */
[C---:B------:R-:W-:Y:S01]  /*2780*/  FMUL.FTZ R120, R135.reuse, R123 ;  /* 0x0000007b87787220 */ /* 0x040fe20000410000 */
[C---:B------:R-:W-:Y:S01]  /*2790*/  FMUL.FTZ R133, R135.reuse, R94 ;  /* 0x0000005e87857220 */ /* 0x040fe20000410000 */
[----:B------:R-:W-:Y:S01]  /*27a0*/  FFMA.FTZ R101, R134, R31, R71 ;  /* 0x0000001f86657223 */ /* 0x000fe20000010047 */
[----:B------:R-:W-:Y:S01]  /*27b0*/  FMUL.FTZ R123, R135, R92 ;  /* 0x0000005c877b7220 */ /* 0x000fe20000410000 */
[----:B--2---:R-:W-:-:S04]  /*27c0*/  IMAD.WIDE.U32 R94, R127, 0x10, R84 ;  /* 0x000000107f5e7825 */ /* 0x004fc800078e0054 */
[C---:B------:R-:W-:Y:S01]  /*27d0*/  FMUL.FTZ R89, R135.reuse, R122 ;  /* 0x0000007a87597220 */ /* 0x040fe20000410000 */
[C---:B0-----:R-:W-:Y:S01]  /*27e0*/  FMUL.FTZ R131, R135.reuse, R98 ;  /* 0x0000006287837220 */ /* 0x041fe20000410000 */
[----:B------:R-:W-:Y:S01]  /*27f0*/  FMUL.FTZ R98, R135, R99 ;  /* 0x0000006387627220 */ /* 0x000fe20000410000 */
[----:B------:R-:W-:-:S04]  /*2800*/  IMAD.WIDE.U32 R2, R129, 0x10, R84 ;  /* 0x0000001081027825 */ /* 0x000fc800078e0054 */
[----:B------:R-:W-:Y:S01]  /*2810*/  FFMA.FTZ R99, R86, R5, R45 ;  /* 0x0000000556637223 */ /* 0x000fe2000001002d */
[----:B-1----:R-:W-:Y:S01]  /*2820*/  FFMA.FTZ R104, R97, R30, R70 ;  /* 0x0000001e61687223 */ /* 0x002fe20000010046 */
[----:B------:R-:W-:Y:S01]  /*2830*/  FFMA.FTZ R105, R136, R33, R73 ;  /* 0x0000002188697223 */ /* 0x000fe20000010049 */
[----:B------:R-:W-:-:S04]  /*2840*/  IMAD.WIDE.U32 R92, R124, 0x10, R84 ;  /* 0x000000107c5c7825 */ /* 0x000fc800078e0054 */
[C---:B------:R-:W-:Y:S01]  /*2850*/  FMUL.FTZ R103, R135.reuse, R116 ;  /* 0x0000007487677220 */ /* 0x040fe20000410000 */
[----:B------:R-:W-:Y:S01]  /*2860*/  FMUL.FTZ R122, R135, R113 ;  /* 0x00000071877a7220 */ /* 0x000fe20000410000 */
[----:B------:R-:W-:Y:S01]  /*2870*/  F2FP.BF16.F32.PACK_AB R101, R101, R104 ;  /* 0x000000686565723e */ /* 0x000fe200000010ff */
[----:B------:R-:W-:Y:S01]  /*2880*/  IMAD.WIDE.U32 R126, R126, 0x10, R84 ;  /* 0x000000107e7e7825 */ /* 0x000fe200078e0054 */
[----:B------:R-:W-:-:S03]  /*2890*/  F2FP.BF16.F32.PACK_AB R102, R105, R102 ;  /* 0x000000666966723e */ /* 0x000fc600000010ff */
[----:B------:R-:W-:Y:S01]  /*28a0*/  FMUL.FTZ R116, R135, R109 ;  /* 0x0000006d87747220 */ /* 0x000fe20000410000 */
[----:B------:R-:W0:Y:S01]  /*28b0*/  LDC.64 R104, c[0x0][0x380] ;  /* 0x0000e000ff687b82 */ /* 0x000e220000000a00 */
[----:B------:R-:W-:-:S04]  /*28c0*/  IMAD.WIDE.U32 R128, R128, 0x10, R84 ;  /* 0x0000001080807825 */ /* 0x000fc800078e0054 */
[----:B------:R-:W-:Y:S01]  /*28d0*/  FFMA.FTZ R84, R87, R4, R44 ;  /* 0x0000000457547223 */ /* 0x000fe2000001002c */
[----:B------:R-:W-:Y:S01]  /*28e0*/  FFMA.FTZ R85, R89, R6, R46 ;  /* 0x0000000659557223 */ /* 0x000fe2000001002e */
[----:B------:R-:W-:Y:S01]  /*28f0*/  FFMA.FTZ R88, R103, R12, R52 ;  /* 0x0000000c67587223 */ /* 0x000fe20000010034 */
[----:B------:R-:W-:Y:S01]  /*2900*/  FMUL.FTZ R137, R135, R90 ;  /* 0x0000005a87897220 */ /* 0x000fe20000410000 */
        /* <DEDUP_REMOVED lines=68> */
.L_x_13457:
        /* <DEDUP_REMOVED lines=11> */
.L_x_34045:


//--------------------- .text._ZN10layer_norm13ln_fwd_kernelINS_13Kernel_traitsIf13__nv_bfloat16fS2_fjLj5120ELj1ELj1ELj4ELj16ENS_18Kernel_traits_baseILj5120EfS2_fS2_fjLj128EEEEELb0ELb0ELb1ELb0EEEvNS_9FwdParamsE --------------------------
	.section	.text._ZN10layer_norm13ln_fwd_kernelINS_13Kernel_traitsIf13__nv_bfloat16fS2_fjLj5120ELj1ELj1ELj4ELj16ENS_18Kernel_traits_baseILj5120EfS2_fS2_fjLj128EEEEELb0ELb0ELb1ELb0EEEvNS_9FwdParamsE,"ax",@progbits
	.align	128
        .global         _ZN10layer_norm13ln_fwd_kernelINS_13Kernel_traitsIf13__nv_bfloat16fS2_fjLj5120ELj1ELj1ELj4ELj16ENS_18Kernel_traits_baseILj5120EfS2_fS2_fjLj128EEEEELb0ELb0ELb1ELb0EEEvNS_9FwdParamsE
        .type           _ZN10layer_norm13ln_fwd_kernelINS_13Kernel_traitsIf13__nv_bfloat16fS2_fjLj5120ELj1ELj1ELj4ELj16ENS_18Kernel_traits_baseILj5120EfS2_fS2_fjLj128EEEEELb0ELb0ELb1ELb0EEEvNS_9FwdParamsE,@function
        .size           _ZN10layer_norm13ln_fwd_kernelINS_13Kernel_traitsIf13__nv_bfloat16fS2_fjLj5120ELj1ELj1ELj4ELj16ENS_18Kernel_traits_baseILj5120EfS2_fS2_fjLj128EEEEELb0ELb0ELb1ELb0EEEvNS_9FwdParamsE,(.L_x_34046 - _ZN10layer_norm13ln_fwd_kernelINS_13Kernel_traitsIf13__nv_bfloat16fS2_fjLj5120ELj1ELj1ELj4ELj16ENS_18Kernel_traits_baseILj5120EfS2_fS2_fjLj128EEEEELb0ELb0ELb1ELb0EEEvNS_9FwdParamsE)
        .other          _ZN10layer_norm13ln_fwd_kernelINS_13Kernel_traitsIf13__nv_bfloat16fS2_fjLj5120ELj1ELj1ELj4ELj16ENS_18Kernel_traits_baseILj5120EfS2_fS2_fjLj128EEEEELb0ELb0ELb1ELb0EEEvNS_9FwdParamsE,@"STO_CUDA_ENTRY STV_DEFAULT"
_ZN10layer_norm13ln_fwd_kernelINS_13Kernel_traitsIf13__nv_bfloat16fS2_fjLj5120ELj1ELj1ELj4ELj16ENS_18Kernel_traits_baseILj5120EfS2_fS2_fjLj128EEEEELb0ELb0ELb1ELb0EEEvNS_9FwdParamsE:
.text._ZN10layer_norm13ln_fwd_kernelINS_13Kernel_traitsIf13__nv_bfloat16fS2_fjLj5120ELj1ELj1ELj4ELj16ENS_18Kernel_traits_baseILj5120EfS2_fS2_fjLj128EEEEELb0ELb0ELb1ELb0EEEvNS_9FwdParamsE:
        /* <DEDUP_REMOVED lines=70> */
.L_x_13459:
        /* <DEDUP_REMOVED lines=13> */
[----:B------:R-:W5:Y:S02]  /*0530*/  @P1 LDG.E.128 R28, desc[UR6][R4.64] ;  /* 0x00000006041c1981 */ /* 0x000f64000c1e1d00 */
[----:B------:R-:W0:Y:S01]  /*0540*/  @P4 LDC.64 R24, c[0x0][0x3d0] ;  /* 0x0000f400ff184b82 */ /* 0x000e220000000a00 */
[C---:B-1----:R-:W-:Y:S01]  /*0550*/  @P2 IMAD.WIDE.U32 R20, R27.reuse, 0x20, R8 ;  /* 0x000000201b142825 */ /* 0x042fe200078e0008 */
[----:B------:R-:W-:Y:S01]  /*0560*/  @P2 IADD3 R27, PT, PT, R27, 0x80, RZ ;  /* 0x000000801b1b2810 */ /* 0x000fe20007ffe0ff */
[----:B------:R-:W5:Y:S01]  /*0570*/  @P1 LDG.E.128 R32, desc[UR6][R4.64+0x10] ;  /* 0x0000100604201981 */ /* 0x000f62000c1e1d00 */
[----:B------:R-:W-:Y:S02]  /*0580*/  CS2R R74, SRZ ;  /* 0x00000000004a7805 */ /* 0x000fe4000001ff00 */
[----:B------:R-:W-:Y:S02]  /*0590*/  CS2R R72, SRZ ;  /* 0x0000000000487805 */ /* 0x000fe4000001ff00 */
[----:B------:R-:W-:Y:S01]  /*05a0*/  CS2R R70, SRZ ;  /* 0x0000000000467805 */ /* 0x000fe2000001ff00 */
[----:B------:R-:W5:Y:S01]  /*05b0*/  @P2 LDG.E.128 R44, desc[UR6][R20.64] ;  /* 0x00000006142c2981 */ /* 0x000f62000c1e1d00 */
[C---:B--2---:R-:W-:Y:S01]  /*05c0*/  @P3 IMAD.WIDE.U32 R22, R27.reuse, 0x20, R22 ;  /* 0x000000201b163825 */ /* 0x044fe200078e0016 */
[----:B------:R-:W-:-:S02]  /*05d0*/  @P3 IADD3 R27, PT, PT, R27, 0x80, RZ ;  /* 0x000000801b1b3810 */ /* 0x000fc40007ffe0ff */
[----:B------:R-:W-:Y:S01]  /*05e0*/  CS2R R68, SRZ ;  /* 0x0000000000447805 */ /* 0x000fe2000001ff00 */
[----:B------:R-:W5:Y:S01]  /*05f0*/  @P2 LDG.E.128 R48, desc[UR6][R20.64+0x10] ;  /* 0x0000100614302981 */ /* 0x000f62000c1e1d00 */
[----:B------:R-:W-:Y:S02]  /*0600*/  CS2R R58, SRZ ;  /* 0x00000000003a7805 */ /* 0x000fe4000001ff00 */
[----:B------:R-:W-:Y:S02]  /*0610*/  CS2R R56, SRZ ;  /* 0x0000000000387805 */ /* 0x000fe4000001ff00 */
[----:B------:R-:W-:Y:S01]  /*0620*/  CS2R R54, SRZ ;  /* 0x0000000000367805 */ /* 0x000fe2000001ff00 */
[----:B------:R-:W5:Y:S01]  /*0630*/  @P3 LDG.E.128 R60, desc[UR6][R22.64] ;  /* 0x00000006163c3981 */ /* 0x000f62000c1e1d00 */
[----:B---3--:R-:W-:Y:S01]  /*0640*/  @P0 IMAD.WIDE.U32 R8, R10, 0x20, R6 ;  /* 0x000000200a080825 */ /* 0x008fe200078e0006 */
[----:B------:R-:W-:Y:S02]  /*0650*/  CS2R R52, SRZ ;  /* 0x0000000000347805 */ /* 0x000fe4000001ff00 */
[----:B------:R-:W-:Y:S01]  /*0660*/  CS2R R42, SRZ ;  /* 0x00000000002a7805 */ /* 0x000fe2000001ff00 */
[----:B------:R1:W5:Y:S04]  /*0670*/  @P3 LDG.E.128 R64, desc[UR6][R22.64+0x10] ;  /* 0x0000100616403981 */ /* 0x000368000c1e1d00 */
[----:B------:R2:W5:Y:S01]  /*0680*/  @P0 LDG.E.128 R12, desc[UR6][R8.64] ;  /* 0x00000006080c0981 */ /* 0x000562000c1e1d00 */
[----:B0-----:R-:W-:-:S03]  /*0690*/  @P4 IMAD.WIDE.U32 R6, R27, 0x20, R24 ;  /* 0x000000201b064825 */ /* 0x001fc600078e0018 */
        /* <DEDUP_REMOVED lines=8> */
[----:B-1----:R-:W-:Y:S02]  /*0720*/  CS2R R22, SRZ ;  /* 0x0000000000167805 */ /* 0x002fe4000001ff00 */
[----:B------:R-:W-:Y:S02]  /*0730*/  CS2R R20, SRZ ;  /* 0x0000000000147805 */ /* 0x000fe4000001ff00 */
[----:B------:R-:W-:-:S02]  /*0740*/  @P4 CS2R R90, SRZ ;  /* 0x00000000005a4805 */ /* 0x000fc4000001ff00 */
[----:B------:R-:W-:Y:S02]  /*0750*/  @P4 CS2R R88, SRZ ;  /* 0x0000000000584805 */ /* 0x000fe4000001ff00 */
[----:B------:R-:W-:Y:S02]  /*0760*/  @P4 CS2R R86, SRZ ;  /* 0x0000000000564805 */ /* 0x000fe4000001ff00 */
[----:B--2---:R-:W-:-:S07]  /*0770*/  @P4 CS2R R84, SRZ ;  /* 0x0000000000544805 */ /* 0x004fce000001ff00 */
.L_x_13460:
[----:B------:R-:W-:Y:S05]  /*0780*/  BSYNC.RECONVERGENT B0 ;  /* 0x0000000000007941 */ /* 0x000fea0003800200 */
.L_x_13458:
        /* <DEDUP_REMOVED lines=18> */
[----:B-1----:R-:W-:Y:S02]  /*08b0*/  ISETP.NE.AND P0, PT, RZ, UR4, PT ;  /* 0x00000004ff007c0c */ /* 0x002fe4000bf05270 */
[----:B------:R1:W3:Y:S01]  /*08c0*/  MUFU.RCP R4, R93 ;  /* 0x0000005d00047308 */ /* 0x0002e20000001000 */
[----:B------:R-:W-:-:S02]  /*08d0*/  LEA R5, R5, R92, 0x3 ;  /* 0x0000005c05057211 */ /* 0x000fc400078e18ff */
[----:B0-----:R-:W-:-:S08]  /*08e0*/  P2R R136, PR, RZ, 0x1 ;  /* 0x00000001ff887803 */ /* 0x001fd00000000000 */
.L_x_13496:
[----:B01234-:R-:W0:Y:S08]  /*08f0*/  LDC.64 R138, c[0x0][0x3f0] ;  /* 0x0000fc00ff8a7b82 */ /* 0x01fe300000000a00 */
[----:B------:R-:W4:Y:S08]  /*0900*/  LDC.64 R140, c[0x0][0x3f8] ;  /* 0x0000fe00ff8c7b82 */ /* 0x000f300000000a00 */
[----:B------:R-:W1:Y:S01]  /*0910*/  LDC R9, c[0x0][0x388] ;  /* 0x0000e200ff097b82 */ /* 0x000e620000000800 */
[----:B0-----:R-:W-:-:S05]  /*0920*/  IMAD.WIDE R138, R2, 0x4, R138 ;  /* 0x00000004028a7825 */ /* 0x001fca00078e028a */
[----:B------:R-:W2:Y:S01]  /*0930*/  LDG.E R6, desc[UR6][R138.64] ;  /* 0x000000068a067981 */ /* 0x000ea2000c1e1900 */
[----:B----4-:R-:W-:-:S05]  /*0940*/  IMAD.WIDE R140, R2, 0x4, R140 ;  /* 0x00000004028c7825 */ /* 0x010fca00078e028c */
[----:B-----5:R0:W5:Y:S01]  /*0950*/  LDG.E R7, desc[UR6][R140.64] ;  /* 0x000000068c077981 */ /* 0x020162000c1e1900 */
[----:B------:R-:W-:Y:S01]  /*0960*/  ISETP.GE.U32.AND P0, PT, R3, 0x80, PT ;  /* 0x000000800300780c */ /* 0x000fe20003f06070 */
[----:B------:R-:W-:Y:S01]  /*0970*/  BSSY.RECONVERGENT B0, `(.L_x_13461) ;  /* 0x000005f000007945 */ /* 0x000fe20003800200 */
[----:B--2---:R-:W-:-:S13]  /*0980*/  ISETP.GE.AND P5, PT, R6, 0x1, PT ;  /* 0x000000010600780c */ /* 0x004fda0003fa6270 */
[----:B------:R-:W-:-:S05]  /*0990*/  @P5 IADD3 R8, PT, PT, R6, -0x1, RZ ;  /* 0xffffffff06085810 */ /* 0x000fca0007ffe0ff */
[-C--:B-1----:R-:W-:Y:S02]  /*09a0*/  @P5 IMAD R137, R8, R9.reuse, RZ ;  /* 0x0000000908895224 */ /* 0x082fe400078e02ff */
[----:B------:R-:W-:-:S03]  /*09b0*/  IMAD R8, R2, R9, RZ ;  /* 0x0000000902087224 */ /* 0x000fc600078e02ff */
[----:B------:R-:W-:Y:S02]  /*09c0*/  @P5 SHF.R.S32.HI R142, RZ, 0x1f, R137 ;  /* 0x0000001fff8e5819 */ /* 0x000fe40000011489 */
[----:B------:R-:W-:Y:S02]  /*09d0*/  SHF.R.S32.HI R143, RZ, 0x1f, R8 ;  /* 0x0000001fff8f7819 */ /* 0x000fe40000011408 */
[----:B------:R-:W-:Y:S01]  /*09e0*/  @P5 LEA.HI R139, R142, R137, RZ, 0x3 ;  /* 0x000000898e8b5211 */ /* 0x000fe200078f18ff */
[----:B------:R-:W-:Y:S01]  /*09f0*/  HFMA2 R137, -RZ, RZ, 0, 0 ;  /* 0x00000000ff897431 */ /* 0x000fe200000001ff */
        /* <DEDUP_REMOVED lines=10> */
.L_x_13463:
        /* <DEDUP_REMOVED lines=9> */
[----:B------:R-:W-:-:S13]  /*0b30*/  ISETP.GT.AND P1, PT, R6, RZ, PT ;  /* 0x000000ff0600720c */ /* 0x000fda0003f24270 */
[----:B------:R-:W2:Y:S01]  /*0b40*/  @P1 LDC R140, c[0x0][0x40c] ;  /* 0x00010300ff8c1b82 */ /* 0x000ea20000000800 */
[----:B------:R-:W-:Y:S02]  /*0b50*/  @P1 SHF.L.U32 R141, R92, 0x10, RZ ;  /* 0x000000105c8d1819 */ /* 0x000fe400000006ff */
[----:B0-----:R-:W-:Y:S02]  /*0b60*/  @P1 PRMT R138, R93, 0x7632, R138 ;  /* 0x000076325d8a1816 */ /* 0x001fe4000000008a */
[----:B------:R-:W-:Y:S02]  /*0b70*/  @P1 SHF.L.U32 R139, R94, 0x10, RZ ;  /* 0x000000105e8b1819 */ /* 0x000fe400000006ff */
[----:B------:R-:W-:Y:S01]  /*0b80*/  @P1 SHF.L.U32 R138, R138, 0x10, RZ ;  /* 0x000000108a8a1819 */ /* 0x000fe200000006ff */
[----:B------:R-:W0:Y:S08]  /*0b90*/  @P1 LDC R142, c[0x0][0x40c] ;  /* 0x00010300ff8e1b82 */ /* 0x000e300000000800 */
[----:B------:R-:W1:Y:S08]  /*0ba0*/  @P1 LDC R144, c[0x0][0x40c] ;  /* 0x00010300ff901b82 */ /* 0x000e700000000800 */
[----:B------:R-:W5:Y:S08]  /*0bb0*/  @P1 LDC R143, c[0x0][0x40c] ;  /* 0x00010300ff8f1b82 */ /* 0x000f700000000800 */
[----:B------:R-:W4:Y:S08]  /*0bc0*/  @P1 LDC R145, c[0x0][0x40c] ;  /* 0x00010300ff911b82 */ /* 0x000f300000000800 */
[----:B------:R-:W3:Y:S08]  /*0bd0*/  @P1 LDC R146, c[0x0][0x40c] ;  /* 0x00010300ff921b82 */ /* 0x000ef00000000800 */
[----:B------:R-:W3:Y:S08]  /*0be0*/  @P1 LDC R147, c[0x0][0x40c] ;  /* 0x00010300ff931b82 */ /* 0x000ef00000000800 */
[----:B------:R-:W3:Y:S01]  /*0bf0*/  @P1 LDC R148, c[0x0][0x40c] ;  /* 0x00010300ff941b82 */ /* 0x000ee20000000800 */
[----:B--2---:R-:W-:Y:S01]  /*0c00*/  @P1 FFMA.FTZ R96, R141, R140, R96 ;  /* 0x0000008c8d601223 */ /* 0x004fe20000010060 */
[----:B------:R-:W-:Y:S01]  /*0c10*/  @P1 PRMT R140, R92, 0x7632, R140 ;  /* 0x000076325c8c1816 */ /* 0x000fe2000000008c */
[----:B-1----:R-:W-:Y:S01]  /*0c20*/  @P1 FFMA.FTZ R99, R138, R144, R99 ;  /* 0x000000908a631223 */ /* 0x002fe20000010063 */
[----:B------:R-:W-:Y:S01]  /*0c30*/  @P1 SHF.L.U32 R141, R93, 0x10, RZ ;  /* 0x000000105d8d1819 */ /* 0x000fe200000006ff */
[----:B----4-:R-:W-:Y:S01]  /*0c40*/  @P1 FFMA.FTZ R100, R139, R145, R100 ;  /* 0x000000918b641223 */ /* 0x010fe20000010064 */
[----:B------:R-:W-:-:S02]  /*0c50*/  @P1 SHF.L.U32 R140, R140, 0x10, RZ ;  /* 0x000000108c8c1819 */ /* 0x000fc400000006ff */
[----:B------:R-:W-:Y:S01]  /*0c60*/  @P1 PRMT R138, R94, 0x7632, R138 ;  /* 0x000076325e8a1816 */ /* 0x000fe2000000008a */
[----:B-----5:R-:W-:Y:S01]  /*0c70*/  @P1 FFMA.FTZ R98, R141, R143, R98 ;  /* 0x0000008f8d621223 */ /* 0x020fe20000010062 */
[C---:B------:R-:W-:Y:S01]  /*0c80*/  @P1 SHF.L.U32 R141, R95.reuse, 0x10, RZ ;  /* 0x000000105f8d1819 */ /* 0x040fe200000006ff */
[----:B0-----:R-:W-:Y:S01]  /*0c90*/  @P1 FFMA.FTZ R97, R140, R142, R97 ;  /* 0x0000008e8c611223 */ /* 0x001fe20000010061 */
[----:B------:R-:W-:Y:S02]  /*0ca0*/  @P1 PRMT R140, R95, 0x7632, R140 ;  /* 0x000076325f8c1816 */ /* 0x000fe4000000008c */
[----:B------:R-:W-:Y:S01]  /*0cb0*/  @P1 SHF.L.U32 R138, R138, 0x10, RZ ;  /* 0x000000108a8a1819 */ /* 0x000fe200000006ff */
[----:B---3--:R-:W-:Y:S01]  /*0cc0*/  @P1 FFMA.FTZ R102, R141, R147, R102 ;  /* 0x000000938d661223 */ /* 0x008fe20000010066 */
[----:B------:R-:W-:-:S03]  /*0cd0*/  @P1 SHF.L.U32 R140, R140, 0x10, RZ ;  /* 0x000000108c8c1819 */ /* 0x000fc600000006ff */
[----:B------:R-:W-:Y:S02]  /*0ce0*/  @P1 FFMA.FTZ R101, R138, R146, R101 ;  /* 0x000000928a651223 */ /* 0x000fe40000010065 */
[----:B------:R-:W-:Y:S01]  /*0cf0*/  @P1 FFMA.FTZ R103, R140, R148, R103 ;  /* 0x000000948c671223 */ /* 0x000fe20000010067 */
[----:B------:R-:W-:Y:S06]  /*0d00*/  BRA `(.L_x_13465) ;  /* 0x00000000007c7947 */ /* 0x000fec0003800000 */
.L_x_13464:
[----:B------:R-:W0:Y:S01]  /*0d10*/  @P5 LDC R139, c[0x0][0x40c] ;  /* 0x00010300ff8b5b82 */ /* 0x000e220000000800 */
[----:B------:R-:W-:Y:S02]  /*0d20*/  @P5 SHF.L.U32 R98, R98, 0x10, RZ ;  /* 0x0000001062625819 */ /* 0x000fe400000006ff */
[----:B------:R-:W-:Y:S02]  /*0d30*/  @P5 SHF.L.U32 R102, R97, 0x10, RZ ;  /* 0x0000001061665819 */ /* 0x000fe400000006ff */
[----:B------:R-:W-:Y:S01]  /*0d40*/  @P5 SHF.L.U32 R100, R99, 0x10, RZ ;  /* 0x0000001063645819 */ /* 0x000fe200000006ff */
[----:B------:R-:W-:Y:S01]  /*0d50*/  HFMA2 R99, -RZ, RZ, 0, 0 ;  /* 0x00000000ff637431 */ /* 0x000fe200000001ff */
[----:B------:R-:W-:Y:S01]  /*0d60*/  MOV R101, RZ ;  /* 0x000000ff00657202 */ /* 0x000fe20000000f00 */
[----:B------:R-:W1:Y:S01]  /*0d70*/  @P5 LDC R141, c[0x0][0x40c] ;  /* 0x00010300ff8d5b82 */ /* 0x000e620000000800 */
[----:B------:R-:W-:Y:S01]  /*0d80*/  @P5 SHF.L.U32 R138, R96, 0x10, RZ ;  /* 0x00000010608a5819 */ /* 0x000fe200000006ff */
[----:B------:R-:W-:Y:S01]  /*0d90*/  HFMA2 R96, -RZ, RZ, 0, 0 ;  /* 0x00000000ff607431 */ /* 0x000fe200000001ff */
[----:B------:R-:W-:-:S02]  /*0da0*/  @P5 SHF.L.U32 R143, R94, 0x10, RZ ;  /* 0x000000105e8f5819 */ /* 0x000fc400000006ff */
[----:B------:R-:W-:Y:S02]  /*0db0*/  @P5 SHF.L.U32 R145, R95, 0x10, RZ ;  /* 0x000000105f915819 */ /* 0x000fe400000006ff */
[----:B------:R-:W-:Y:S01]  /*0dc0*/  MOV R97, RZ ;  /* 0x000000ff00617202 */ /* 0x000fe20000000f00 */
[----:B------:R-:W2:Y:S08]  /*0dd0*/  @P5 LDC R103, c[0x0][0x40c] ;  /* 0x00010300ff675b82 */ /* 0x000eb00000000800 */
[----:B------:R-:W4:Y:S01]  /*0de0*/  @P5 LDC R147, c[0x0][0x40c] ;  /* 0x00010300ff935b82 */ /* 0x000f220000000800 */
[----:B0-----:R-:W-:Y:S01]  /*0df0*/  @P5 FMUL.FTZ R99, R98, R139 ;  /* 0x0000008b62635220 */ /* 0x001fe20000410000 */
[----:B------:R-:W-:-:S02]  /*0e00*/  @P5 SHF.L.U32 R139, R92, 0x10, RZ ;  /* 0x000000105c8b5819 */ /* 0x000fc400000006ff */
        /* <DEDUP_REMOVED lines=9> */
[----:B----4-:R-:W-:-:S07]  /*0ea0*/  @P5 FMUL.FTZ R103, R138, R147 ;  /* 0x000000938a675220 */ /* 0x010fce0000410000 */
[----:B------:R-:W4:Y:S01]  /*0eb0*/  @P5 LDC R146, c[0x0][0x40c] ;  /* 0x00010300ff925b82 */ /* 0x000f220000000800 */
[----:B0-----:R-:W-:Y:S01]  /*0ec0*/  @P5 FMUL.FTZ R96, R139, R140 ;  /* 0x0000008c8b605220 */ /* 0x001fe20000410000 */
[----:B-1----:R-:W-:Y:S01]  /*0ed0*/  @P5 FMUL.FTZ R98, R141, R142 ;  /* 0x0000008e8d625220 */ /* 0x002fe20000410000 */
[----:B--2---:R-:W-:Y:S01]  /*0ee0*/  @P5 FMUL.FTZ R100, R143, R144 ;  /* 0x000000908f645220 */ /* 0x004fe20000410000 */
[----:B----4-:R-:W-:-:S07]  /*0ef0*/  @P5 FMUL.FTZ R102, R145, R146 ;  /* 0x0000009291665220 */ /* 0x010fce0000410000 */
.L_x_13465:
[----:B------:R-:W0:Y:S01]  /*0f00*/  LDC.64 R138, c[0x0][0x3a8] ;  /* 0x0000ea00ff8a7b82 */ /* 0x000e220000000a00 */
[----:B------:R-:W-:Y:S01]  /*0f10*/  IADD3 R137, PT, PT, R137, 0x80, RZ ;  /* 0x0000008089897810 */ /* 0x000fe20007ffe0ff */
[C---:B0-----:R-:W-:Y:S01]  /*0f20*/  IMAD.WIDE.U32 R138, R8.reuse, 0x20, R138 ;  /* 0x00000020088a7825 */ /* 0x041fe200078e008a */
[----:B------:R-:W-:-:S04]  /*0f30*/  IADD3 R8, PT, PT, R8, 0x80, RZ ;  /* 0x0000008008087810 */ /* 0x000fc80007ffe0ff */
[----:B------:R0:W-:Y:S04]  /*0f40*/  STG.E.128 desc[UR6][R138.64], R96 ;  /* 0x000000608a007986 */ /* 0x0001e8000c101d06 */
[----:B------:R0:W-:Y:S02]  /*0f50*/  STG.E.128 desc[UR6][R138.64+0x10], R100 ;  /* 0x000010648a007986 */ /* 0x0001e4000c101d06 */
.L_x_13462:
[----:B------:R-:W-:Y:S05]  /*0f60*/  BSYNC.RECONVERGENT B0 ;  /* 0x0000000000007941 */ /* 0x000fea0003800200 */
.L_x_13461:
        /* <DEDUP_REMOVED lines=9> */
.L_x_13468:
        /* <DEDUP_REMOVED lines=13> */
[----:B------:R-:W-:Y:S02]  /*10d0*/  @P2 PRMT R139, R95, 0x7632, R139 ;  /* 0x000076325f8b2816 */ /* 0x000fe4000000008b */
        /* <DEDUP_REMOVED lines=10> */
[----:B0-----:R-:W-:Y:S01]  /*1180*/  @P2 FFMA.FTZ R107, R138, R144, R107 ;  /* 0x000000908a6b2223 */ /* 0x001fe2000001006b */
[----:B------:R-:W-:-:S02]  /*1190*/  @P2 SHF.L.U32 R141, R93, 0x10, RZ ;  /* 0x000000105d8d2819 */ /* 0x000fc400000006ff */
[----:B------:R-:W-:Y:S02]  /*11a0*/  @P2 SHF.L.U32 R140, R140, 0x10, RZ ;  /* 0x000000108c8c2819 */ /* 0x000fe400000006ff */
[C---:B------:R-:W-:Y:S01]  /*11b0*/  @P2 PRMT R138, R94.reuse, 0x7632, R138 ;  /* 0x000076325e8a2816 */ /* 0x040fe2000000008a */
[----:B-----5:R-:W-:Y:S01]  /*11c0*/  @P2 FFMA.FTZ R106, R141, R143, R106 ;  /* 0x0000008f8d6a2223 */ /* 0x020fe2000001006a */
[----:B------:R-:W-:Y:S01]  /*11d0*/  @P2 SHF.L.U32 R141, R94, 0x10, RZ ;  /* 0x000000105e8d2819 */ /* 0x000fe200000006ff */
[----:B-1----:R-:W-:Y:S01]  /*11e0*/  @P2 FFMA.FTZ R105, R140, R142, R105 ;  /* 0x0000008e8c692223 */ /* 0x002fe20000010069 */
[----:B------:R-:W-:Y:S02]  /*11f0*/  @P2 SHF.L.U32 R143, R95, 0x10, RZ ;  /* 0x000000105f8f2819 */ /* 0x000fe400000006ff */
[----:B------:R-:W-:Y:S01]  /*1200*/  @P2 SHF.L.U32 R138, R138, 0x10, RZ ;  /* 0x000000108a8a2819 */ /* 0x000fe200000006ff */
[----:B----4-:R-:W-:Y:S01]  /*1210*/  @P2 FFMA.FTZ R108, R141, R145, R108 ;  /* 0x000000918d6c2223 */ /* 0x010fe2000001006c */
[----:B------:R-:W-:Y:S01]  /*1220*/  @P2 SHF.L.U32 R140, R139, 0x10, RZ ;  /* 0x000000108b8c2819 */ /* 0x000fe200000006ff */
[----:B---3--:R-:W-:-:S02]  /*1230*/  @P2 FFMA.FTZ R110, R143, R147, R110 ;  /* 0x000000938f6e2223 */ /* 0x008fc4000001006e */
[----:B------:R-:W-:Y:S02]  /*1240*/  @P2 FFMA.FTZ R109, R138, R146, R109 ;  /* 0x000000928a6d2223 */ /* 0x000fe4000001006d */
[----:B------:R-:W-:Y:S01]  /*1250*/  @P2 FFMA.FTZ R111, R140, R148, R111 ;  /* 0x000000948c6f2223 */ /* 0x000fe2000001006f */
[----:B------:R-:W-:Y:S06]  /*1260*/  BRA `(.L_x_13470) ;  /* 0x00000000007c7947 */ /* 0x000fec0003800000 */
.L_x_13469:
[----:B0-----:R-:W0:Y:S01]  /*1270*/  @P5 LDC R139, c[0x0][0x40c] ;  /* 0x00010300ff8b5b82 */ /* 0x001e220000000800 */
        /* <DEDUP_REMOVED lines=30> */
.L_x_13470:
[----:B------:R-:W0:Y:S01]  /*1460*/  LDC.64 R138, c[0x0][0x3a8] ;  /* 0x0000ea00ff8a7b82 */ /* 0x000e220000000a00 */
[----:B------:R-:W-:Y:S01]  /*1470*/  IADD3 R137, PT, PT, R137, 0x80, RZ ;  /* 0x0000008089897810 */ /* 0x000fe20007ffe0ff */
[C---:B0-----:R-:W-:Y:S01]  /*1480*/  IMAD.WIDE.U32 R138, R8.reuse, 0x20, R138 ;  /* 0x00000020088a7825 */ /* 0x041fe200078e008a */
[----:B------:R-:W-:-:S04]  /*1490*/  IADD3 R8, PT, PT, R8, 0x80, RZ ;  /* 0x0000008008087810 */ /* 0x000fc80007ffe0ff */
[----:B------:R1:W-:Y:S04]  /*14a0*/  STG.E.128 desc[UR6][R138.64], R104 ;  /* 0x000000688a007986 */ /* 0x0003e8000c101d06 */
[----:B------:R1:W-:Y:S02]  /*14b0*/  STG.E.128 desc[UR6][R138.64+0x10], R108 ;  /* 0x0000106c8a007986 */ /* 0x0003e4000c101d06 */
.L_x_13467:
[----:B------:R-:W-:Y:S05]  /*14c0*/  BSYNC.RECONVERGENT B0 ;  /* 0x0000000000007941 */ /* 0x000fea0003800200 */
.L_x_13466:
        /* <DEDUP_REMOVED lines=9> */
.L_x_13473:
[----:B-----5:R-:W-:Y:S02]  /*1560*/  PRMT R112, R95, 0x7632, R112 ;  /* 0x000076325f707816 */ /* 0x020fe40000000070 */
[----:B------:R-:W-:Y:S02]  /*1570*/  PRMT R113, R94, 0x7632, R113 ;  /* 0x000076325e717816 */ /* 0x000fe40000000071 */
[----:B------:R-:W-:Y:S02]  /*1580*/  PRMT R114, R93, 0x7632, R114 ;  /* 0x000076325d727816 */ /* 0x000fe40000000072 */
[----:B------:R-:W-:Y:S01]  /*1590*/  PRMT R115, R92, 0x7632, R115 ;  /* 0x000076325c737816 */ /* 0x000fe20000000073 */
[----:B------:R-:W-:Y:S06]  /*15a0*/  BRA.U !UP0, `(.L_x_13474) ;  /* 0x0000000108887547 */ /* 0x000fec000b800000 */
[----:B------:R-:W0:Y:S02]  /*15b0*/  LDC.64 R112, c[0x0][0x3a0] ;  /* 0x0000e800ff707b82 */ /* 0x000e240000000a00 */
[----:B01----:R-:W-:-:S05]  /*15c0*/  IMAD.WIDE.U32 R138, R8, 0x20, R112 ;  /* 0x00000020088a7825 */ /* 0x003fca00078e0070 */
        /* <DEDUP_REMOVED lines=32> */
.L_x_13474:
[----:B01----:R-:W0:Y:S01]  /*17d0*/  @P5 LDC R139, c[0x0][0x40c] ;  /* 0x00010300ff8b5b82 */ /* 0x003e220000000800 */
        /* <DEDUP_REMOVED lines=30> */
.L_x_13475:
[----:B------:R-:W0:Y:S01]  /*19c0*/  LDC.64 R138, c[0x0][0x3a8] ;  /* 0x0000ea00ff8a7b82 */ /* 0x000e220000000a00 */
[----:B------:R-:W-:Y:S01]  /*19d0*/  IADD3 R137, PT, PT, R137, 0x80, RZ ;  /* 0x0000008089897810 */ /* 0x000fe20007ffe0ff */
[C---:B0-----:R-:W-:Y:S01]  /*19e0*/  IMAD.WIDE.U32 R138, R8.reuse, 0x20, R138 ;  /* 0x00000020088a7825 */ /* 0x041fe200078e008a */
[----:B------:R-:W-:-:S04]  /*19f0*/  IADD3 R8, PT, PT, R8, 0x80, RZ ;  /* 0x0000008008087810 */ /* 0x000fc80007ffe0ff */
[----:B------:R2:W-:Y:S04]  /*1a00*/  STG.E.128 desc[UR6][R138.64], R112 ;  /* 0x000000708a007986 */ /* 0x0005e8000c101d06 */
[----:B------:R2:W-:Y:S02]  /*1a10*/  STG.E.128 desc[UR6][R138.64+0x10], R116 ;  /* 0x000010748a007986 */ /* 0x0005e4000c101d06 */
.L_x_13472:
[----:B------:R-:W-:Y:S05]  /*1a20*/  BSYNC.RECONVERGENT B0 ;  /* 0x0000000000007941 */ /* 0x000fea0003800200 */
.L_x_13471:
        /* <DEDUP_REMOVED lines=9> */
.L_x_13478:
[----:B-----5:R-:W-:Y:S02]  /*1ac0*/  PRMT R120, R95, 0x7632, R120 ;  /* 0x000076325f787816 */ /* 0x020fe40000000078 */
[----:B------:R-:W-:Y:S02]  /*1ad0*/  PRMT R121, R94, 0x7632, R121 ;  /* 0x000076325e797816 */ /* 0x000fe40000000079 */
[----:B------:R-:W-:Y:S02]  /*1ae0*/  PRMT R122, R93, 0x7632, R122 ;  /* 0x000076325d7a7816 */ /* 0x000fe4000000007a */
[----:B------:R-:W-:Y:S01]  /*1af0*/  PRMT R123, R92, 0x7632, R123 ;  /* 0x000076325c7b7816 */ /* 0x000fe2000000007b */
[----:B------:R-:W-:Y:S06]  /*1b00*/  BRA.U !UP0, `(.L_x_13479) ;  /* 0x0000000108887547 */ /* 0x000fec000b800000 */
[----:B------:R-:W0:Y:S02]  /*1b10*/  LDC.64 R120, c[0x0][0x3a0] ;  /* 0x0000e800ff787b82 */ /* 0x000e240000000a00 */
[----:B012---:R-:W-:-:S05]  /*1b20*/  IMAD.WIDE.U32 R138, R8, 0x20, R120 ;  /* 0x00000020088a7825 */ /* 0x007fca00078e0078 */
        /* <DEDUP_REMOVED lines=32> */
.L_x_13479:
[----:B012---:R-:W0:Y:S01]  /*1d30*/  @P5 LDC R139, c[0x0][0x40c] ;  /* 0x00010300ff8b5b82 */ /* 0x007e220000000800 */
        /* <DEDUP_REMOVED lines=30> */
.L_x_13480:
[----:B------:R-:W0:Y:S01]  /*1f20*/  LDC.64 R138, c[0x0][0x3a8] ;  /* 0x0000ea00ff8a7b82 */ /* 0x000e220000000a00 */
[----:B------:R-:W-:Y:S01]  /*1f30*/  IADD3 R137, PT, PT, R137, 0x80, RZ ;  /* 0x0000008089897810 */ /* 0x000fe20007ffe0ff */
[C---:B0-----:R-:W-:Y:S01]  /*1f40*/  IMAD.WIDE.U32 R138, R8.reuse, 0x20, R138 ;  /* 0x00000020088a7825 */ /* 0x041fe200078e008a */
[----:B------:R-:W-:-:S04]  /*1f50*/  IADD3 R8, PT, PT, R8, 0x80, RZ ;  /* 0x0000008008087810 */ /* 0x000fc80007ffe0ff */
[----:B------:R4:W-:Y:S04]  /*1f60*/  STG.E.128 desc[UR6][R138.64], R120 ;  /* 0x000000788a007986 */ /* 0x0009e8000c101d06 */
[----:B------:R4:W-:Y:S02]  /*1f70*/  STG.E.128 desc[UR6][R138.64+0x10], R124 ;  /* 0x0000107c8a007986 */ /* 0x0009e4000c101d06 */
.L_x_13477:
[----:B------:R-:W-:Y:S05]  /*1f80*/  BSYNC.RECONVERGENT B0 ;  /* 0x0000000000007941 */ /* 0x000fea0003800200 */
.L_x_13476:
        /* <DEDUP_REMOVED lines=9> */
.L_x_13483:
[----:B-----5:R-:W-:Y:S02]  /*2020*/  PRMT R128, R95, 0x7632, R128 ;  /* 0x000076325f807816 */ /* 0x020fe40000000080 */
[----:B------:R-:W-:Y:S02]  /*2030*/  PRMT R129, R94, 0x7632, R129 ;  /* 0x000076325e817816 */ /* 0x000fe40000000081 */
[----:B------:R-:W-:Y:S02]  /*2040*/  PRMT R130, R93, 0x7632, R130 ;  /* 0x000076325d827816 */ /* 0x000fe40000000082 */
[----:B------:R-:W-:Y:S01]  /*2050*/  PRMT R131, R92, 0x7632, R131 ;  /* 0x000076325c837816 */ /* 0x000fe20000000083 */
[----:B------:R-:W-:Y:S06]  /*2060*/  BRA.U !UP0, `(.L_x_13484) ;  /* 0x0000000108887547 */ /* 0x000fec000b800000 */
[----:B012-4-:R-:W0:Y:S02]  /*2070*/  LDC.64 R138, c[0x0][0x3a0] ;  /* 0x0000e800ff8a7b82 */ /* 0x017e240000000a00 */
[----:B0-----:R-:W-:-:S05]  /*2080*/  IMAD.WIDE.U32 R138, R8, 0x20, R138 ;  /* 0x00000020088a7825 */ /* 0x001fca00078e008a */
[----:B------:R-:W2:Y:S04]  /*2090*/  LDG.E.128 R128, desc[UR6][R138.64] ;  /* 0x000000068a807981 */ /* 0x000ea8000c1e1d00 */
[----:B------:R0:W4:Y:S01]  /*20a0*/  LDG.E.128 R132, desc[UR6][R138.64+0x10] ;  /* 0x000010068a847981 */ /* 0x000122000c1e1d00 */
[----:B------:R-:W-:-:S13]  /*20b0*/  ISETP.GT.AND P5, PT, R6, RZ, PT ;  /* 0x000000ff0600720c */ /* 0x000fda0003fa4270 */
[----:B------:R-:W2:Y:S01]  /*20c0*/  @P5 LDC R140, c[0x0][0x40c] ;  /* 0x00010300ff8c5b82 */ /* 0x000ea20000000800 */
[C---:B------:R-:W-:Y:S02]  /*20d0*/  @P5 PRMT R6, R92.reuse, 0x7632, R6 ;  /* 0x000076325c065816 */ /* 0x040fe40000000006 */
[----:B------:R-:W-:Y:S02]  /*20e0*/  @P5 SHF.L.U32 R137, R92, 0x10, RZ ;  /* 0x000000105c895819 */ /* 0x000fe400000006ff */
[----:B------:R-:W-:Y:S02]  /*20f0*/  @P5 SHF.L.U32 R6, R6, 0x10, RZ ;  /* 0x0000001006065819 */ /* 0x000fe400000006ff */
[----:B------:R-:W-:Y:S01]  /*2100*/  @P5 SHF.L.U32 R143, R93, 0x10, RZ ;  /* 0x000000105d8f5819 */ /* 0x000fe200000006ff */
[----:B------:R-:W1:Y:S01]  /*2110*/  @P5 LDC R141, c[0x0][0x40c] ;  /* 0x00010300ff8d5b82 */ /* 0x000e620000000800 */
[----:B0-----:R-:W-:-:S07]  /*2120*/  @P5 PRMT R139, R95, 0x7632, R139 ;  /* 0x000076325f8b5816 */ /* 0x001fce000000008b */
[----:B------:R-:W0:Y:S08]  /*2130*/  @P5 LDC R142, c[0x0][0x40c] ;  /* 0x00010300ff8e5b82 */ /* 0x000e300000000800 */
[----:B------:R-:W5:Y:S08]  /*2140*/  @P5 LDC R144, c[0x0][0x40c] ;  /* 0x00010300ff905b82 */ /* 0x000f700000000800 */
[----:B------:R-:W4:Y:S08]  /*2150*/  @P5 LDC R145, c[0x0][0x40c] ;  /* 0x00010300ff915b82 */ /* 0x000f300000000800 */
[----:B------:R-:W3:Y:S08]  /*2160*/  @P5 LDC R146, c[0x0][0x40c] ;  /* 0x00010300ff925b82 */ /* 0x000ef00000000800 */
[----:B------:R-:W5:Y:S08]  /*2170*/  @P5 LDC R147, c[0x0][0x40c] ;  /* 0x00010300ff935b82 */ /* 0x000f700000000800 */
[----:B------:R-:W3:Y:S01]  /*2180*/  @P5 LDC R148, c[0x0][0x40c] ;  /* 0x00010300ff945b82 */ /* 0x000ee20000000800 */
[----:B--2---:R-:W-:Y:S01]  /*2190*/  @P5 FFMA.FTZ R128, R137, R140, R128 ;  /* 0x0000008c89805223 */ /* 0x004fe20000010080 */
[----:B-1----:R-:W-:Y:S01]  /*21a0*/  @P5 FFMA.FTZ R129, R6, R141, R129 ;  /* 0x0000008d06815223 */ /* 0x002fe20000010081 */
[----:B------:R-:W-:Y:S01]  /*21b0*/  @P5 PRMT R6, R93, 0x7632, R6 ;  /* 0x000076325d065816 */ /* 0x000fe20000000006 */
[----:B0-----:R-:W-:Y:S01]  /*21c0*/  @P5 FFMA.FTZ R130, R143, R142, R130 ;  /* 0x0000008e8f825223 */ /* 0x001fe20000010082 */
[----:B------:R-:W-:-:S02]  /*21d0*/  @P5 PRMT R137, R94, 0x7632, R137 ;  /* 0x000076325e895816 */ /* 0x000fc40000000089 */
[----:B------:R-:W-:Y:S02]  /*21e0*/  @P5 SHF.L.U32 R141, R94, 0x10, RZ ;  /* 0x000000105e8d5819 */ /* 0x000fe400000006ff */
[----:B------:R-:W-:Y:S02]  /*21f0*/  @P5 SHF.L.U32 R143, R95, 0x10, RZ ;  /* 0x000000105f8f5819 */ /* 0x000fe400000006ff */
[----:B------:R-:W-:Y:S01]  /*2200*/  @P5 SHF.L.U32 R6, R6, 0x10, RZ ;  /* 0x0000001006065819 */ /* 0x000fe200000006ff */
[----:B----4-:R-:W-:Y:S01]  /*2210*/  @P5 FFMA.FTZ R132, R141, R145, R132 ;  /* 0x000000918d845223 */ /* 0x010fe20000010084 */
[----:B------:R-:W-:Y:S01]  /*2220*/  @P5 SHF.L.U32 R138, R137, 0x10, RZ ;  /* 0x00000010898a5819 */ /* 0x000fe200000006ff */
[----:B-----5:R-:W-:Y:S01]  /*2230*/  @P5 FFMA.FTZ R134, R143, R147, R134 ;  /* 0x000000938f865223 */ /* 0x020fe20000010086 */
[----:B------:R-:W-:Y:S01]  /*2240*/  @P5 SHF.L.U32 R140, R139, 0x10, RZ ;  /* 0x000000108b8c5819 */ /* 0x000fe200000006ff */
[----:B------:R-:W-:Y:S02]  /*2250*/  @P5 FFMA.FTZ R131, R6, R144, R131 ;  /* 0x0000009006835223 */ /* 0x000fe40000010083 */
[----:B---3--:R-:W-:-:S02]  /*2260*/  @P5 FFMA.FTZ R133, R138, R146, R133 ;  /* 0x000000928a855223 */ /* 0x008fc40000010085 */
[----:B------:R-:W-:Y:S01]  /*2270*/  @P5 FFMA.FTZ R135, R140, R148, R135 ;  /* 0x000000948c875223 */ /* 0x000fe20000010087 */
[----:B------:R-:W-:Y:S06]  /*2280*/  BRA `(.L_x_13485) ;  /* 0x00000000007c7947 */ /* 0x000fec0003800000 */
.L_x_13484:
[----:B------:R-:W5:Y:S01]  /*2290*/  @P5 LDC R135, c[0x0][0x40c] ;  /* 0x00010300ff875b82 */ /* 0x000f620000000800 */
[----:B------:R-:W-:Y:S01]  /*22a0*/  @P5 SHF.L.U32 R6, R131, 0x10, RZ ;  /* 0x0000001083065819 */ /* 0x000fe200000006ff */
[----:B------:R-:W-:Y:S01]  /*22b0*/  HFMA2 R131, -RZ, RZ, 0, 0 ;  /* 0x00000000ff837431 */ /* 0x000fe200000001ff */
[----:B------:R-:W-:Y:S02]  /*22c0*/  @P5 SHF.L.U32 R130, R130, 0x10, RZ ;  /* 0x0000001082825819 */ /* 0x000fe400000006ff */
[----:B------:R-:W-:Y:S02]  /*22d0*/  @P5 SHF.L.U32 R132, R129, 0x10, RZ ;  /* 0x0000001081845819 */ /* 0x000fe400000006ff */
[----:B------:R-:W-:Y:S01]  /*22e0*/  MOV R129, RZ ;  /* 0x000000ff00817202 */ /* 0x000fe20000000f00 */
[----:B------:R-:W3:Y:S01]  /*22f0*/  @P5 LDC R137, c[0x0][0x40c] ;  /* 0x00010300ff895b82 */ /* 0x000ee20000000800 */
[----:B------:R-:W-:Y:S02]  /*2300*/  MOV R133, RZ ;  /* 0x000000ff00857202 */ /* 0x000fe40000000f00 */
[----:B------:R-:W-:-:S02]  /*2310*/  @P5 SHF.L.U32 R141, R94, 0x10, RZ ;  /* 0x000000105e8d5819 */ /* 0x000fc400000006ff */
[----:B------:R-:W-:-:S03]  /*2320*/  @P5 SHF.L.U32 R143, R95, 0x10, RZ ;  /* 0x000000105f8f5819 */ /* 0x000fc600000006ff */
[----:B012-4-:R-:W0:Y:S08]  /*2330*/  @P5 LDC R139, c[0x0][0x40c] ;  /* 0x00010300ff8b5b82 */ /* 0x017e300000000800 */
[----:B------:R-:W1:Y:S01]  /*2340*/  @P5 LDC R145, c[0x0][0x40c] ;  /* 0x00010300ff915b82 */ /* 0x000e620000000800 */
[----:B-----5:R-:W-:Y:S01]  /*2350*/  @P5 FMUL.FTZ R129, R6, R135 ;  /* 0x0000008706815220 */ /* 0x020fe20000410000 */
[----:B------:R-:W-:-:S02]  /*2360*/  @P5 SHF.L.U32 R6, R128, 0x10, RZ ;  /* 0x0000001080065819 */ /* 0x000fc400000006ff */
[----:B------:R-:W-:Y:S01]  /*2370*/  CS2R R134, SRZ ;  /* 0x0000000000867805 */ /* 0x000fe2000001ff00 */
[----:B------:R-:W-:-:S03]  /*2380*/  HFMA2 R128, -RZ, RZ, 0, 0 ;  /* 0x00000000ff807431 */ /* 0x000fc600000001ff */
[----:B------:R-:W2:Y:S01]  /*2390*/  @P5 LDC R138, c[0x0][0x40c] ;  /* 0x00010300ff8a5b82 */ /* 0x000ea20000000800 */
[----:B---3--:R-:W-:Y:S01]  /*23a0*/  @P5 FMUL.FTZ R131, R130, R137 ;  /* 0x0000008982835220 */ /* 0x008fe20000410000 */
[----:B------:R-:W-:Y:S02]  /*23b0*/  @P5 SHF.L.U32 R137, R92, 0x10, RZ ;  /* 0x000000105c895819 */ /* 0x000fe400000006ff */
[----:B------:R-:W-:-:S04]  /*23c0*/  MOV R130, RZ ;  /* 0x000000ff00827202 */ /* 0x000fc80000000f00 */
[----:B------:R-:W3:Y:S01]  /*23d0*/  @P5 LDC R140, c[0x0][0x40c] ;  /* 0x00010300ff8c5b82 */ /* 0x000ee20000000800 */
[----:B0-----:R-:W-:Y:S01]  /*23e0*/  @P5 FMUL.FTZ R133, R132, R139 ;  /* 0x0000008b84855220 */ /* 0x001fe20000410000 */
[----:B------:R-:W-:Y:S01]  /*23f0*/  @P5 SHF.L.U32 R139, R93, 0x10, RZ ;  /* 0x000000105d8b5819 */ /* 0x000fe200000006ff */
        /* <DEDUP_REMOVED lines=8> */
.L_x_13485:
[----:B------:R-:W0:Y:S02]  /*2480*/  LDC.64 R138, c[0x0][0x3a8] ;  /* 0x0000ea00ff8a7b82 */ /* 0x000e240000000a00 */
[----:B0-----:R-:W-:-:S05]  /*2490*/  IMAD.WIDE.U32 R138, R8, 0x20, R138 ;  /* 0x00000020088a7825 */ /* 0x001fca00078e008a */
[----:B------:R0:W-:Y:S04]  /*24a0*/  STG.E.128 desc[UR6][R138.64], R128 ;  /* 0x000000808a007986 */ /* 0x0001e8000c101d06 */
[----:B------:R0:W-:Y:S02]  /*24b0*/  STG.E.128 desc[UR6][R138.64+0x10], R132 ;  /* 0x000010848a007986 */ /* 0x0001e4000c101d06 */
.L_x_13482:
[----:B------:R-:W-:Y:S05]  /*24c0*/  BSYNC.RECONVERGENT B0 ;  /* 0x0000000000007941 */ /* 0x000fea0003800200 */
.L_x_13481:
[----:B------:R-:W-:Y:S01]  /*24d0*/  FADD.FTZ R6, RZ, R96 ;  /* 0x00000060ff067221 */ /* 0x000fe20000010000 */
        /* <DEDUP_REMOVED lines=17> */
[----:B0-2-4-:R-:W-:-:S04]  /*25f0*/  FADD.FTZ R139, R105, R6 ;  /* 0x00000006698b7221 */ /* 0x015fc80000010000 */
        /* <DEDUP_REMOVED lines=136> */
[----:B------:R-:W-:-:S04]  /*2e80*/  MOV R8, RZ ;  /* 0x000000ff00087202 */ /* 0x000fc80000000f00 */
[----:B------:R-:W0:Y:S02]  /*2e90*/  SHFL.BFLY PT, R139, R140, 0x8, 0x1f ;  /* 0x0d001f008c8b7f89 */ /* 0x000e2400000e0000 */
[----:B0-----:R-:W-:Y:S01]  /*2ea0*/  FADD.FTZ R142, R140, R139 ;  /* 0x0000008b8c8e7221 */ /* 0x001fe20000010000 */
[----:B------:R-:W-:-:S04]  /*2eb0*/  CS2R R140, SRZ ;  /* 0x00000000008c7805 */ /* 0x000fc8000001ff00 */
[----:B------:R-:W0:Y:S02]  /*2ec0*/  SHFL.BFLY PT, R139, R142, 0x10, 0x1f ;  /* 0x0e001f008e8b7f89 */ /* 0x000e2400000e0000 */
[----:B0-----:R-:W-:-:S05]  /*2ed0*/  FADD.FTZ R139, R142, R139 ;  /* 0x0000008b8e8b7221 */ /* 0x001fca0000010000 */
        /* <DEDUP_REMOVED lines=34> */
[C---:B------:R-:W-:Y:S02]  /*3100*/  FFMA.FTZ R137, R139.reuse, R8, R142 ;  /* 0x000000088b897223 */ /* 0x040fe4000001008e */
[----:B------:R-:W1:Y:S01]  /*3110*/  LDC R142, c[0x0][0x448] ;  /* 0x00011200ff8e7b82 */ /* 0x000e620000000800 */
[----:B------:R-:W-:Y:S01]  /*3120*/  FMUL.FTZ R140, R139, R140 ;  /* 0x0000008c8b8c7220 */ /* 0x000fe20000410000 */
[----:B0-----:R-:W-:Y:S01]  /*3130*/  FMUL.FTZ R8, R138, R137 ;  /* 0x000000898a087220 */ /* 0x001fe20000410000 */
[----:B--2---:R-:W-:Y:S02]  /*3140*/  FADD.FTZ R137, R141, R6 ;  /* 0x000000068d897221 */ /* 0x004fe40000010000 */
[----:B------:R-:W-:Y:S02]  /*3150*/  FMUL.FTZ R140, R140, R147 ;  /* 0x000000938c8c7220 */ /* 0x000fe40000410000 */
[----:B------:R-:W0:Y:S02]  /*3160*/  SHFL.IDX PT, R145, R8, RZ, 0x1f ;  /* 0x00001fff08917589 */ /* 0x000e2400000e0000 */
[----:B------:R-:W-:-:S02]  /*3170*/  FFMA.FTZ R137, R138, R140, R137 ;  /* 0x0000008c8a897223 */ /* 0x000fc40000010089 */
[----:B------:R-:W2:Y:S04]  /*3180*/  @!P5 LDC.64 R140, c[0x0][0x3c0] ;  /* 0x0000f000ff8cdb82 */ /* 0x000ea80000000a00 */
[----:B------:R-:W1:Y:S04]  /*3190*/  SHFL.IDX PT, R137, R137, RZ, 0x1f ;  /* 0x00001fff89897589 */ /* 0x000e6800000e0000 */
[----:B------:R-:W3:Y:S01]  /*31a0*/  @!P5 LDC.64 R138, c[0x0][0x3c8] ;  /* 0x0000f200ff8adb82 */ /* 0x000ee20000000a00 */
[----:B0-----:R-:W-:Y:S01]  /*31b0*/  FMUL.FTZ R6, R145, R145 ;  /* 0x0000009191067220 */ /* 0x001fe20000410000 */
[----:B--2---:R-:W-:-:S04]  /*31c0*/  @!P5 IMAD.WIDE R140, R2, 0x4, R140 ;  /* 0x00000004028cd825 */ /* 0x004fc800078e028c */
[----:B------:R-:W-:Y:S01]  /*31d0*/  FSEL R143, R6, RZ, P6 ;  /* 0x000000ff068f7208 */ /* 0x000fe20003000000 */
[----:B-1----:R-:W-:Y:S01]  /*31e0*/  FFMA.FTZ R6, R137, UR10, R142 ;  /* 0x0000000a89067c23 */ /* 0x002fe2000801008e */
        /* <DEDUP_REMOVED lines=47> */
.L_x_13488:
[----:B------:R-:W-:Y:S05]  /*34e0*/  BSYNC.RECONVERGENT B0 ;  /* 0x0000000000007941 */ /* 0x000fea0003800200 */
.L_x_13487:
        /* <DEDUP_REMOVED lines=34> */
.L_x_13490:
[----:B------:R-:W-:Y:S05]  /*3710*/  BSYNC.RECONVERGENT B0 ;  /* 0x0000000000007941 */ /* 0x000fea0003800200 */
.L_x_13489:
        /* <DEDUP_REMOVED lines=34> */
.L_x_13492:
[----:B------:R-:W-:Y:S05]  /*3940*/  BSYNC.RECONVERGENT B0 ;  /* 0x0000000000007941 */ /* 0x000fea0003800200 */
.L_x_13491:
        /* <DEDUP_REMOVED lines=34> */
.L_x_13494:
[----:B------:R-:W-:Y:S05]  /*3b70*/  BSYNC.RECONVERGENT B0 ;  /* 0x0000000000007941 */ /* 0x000fea0003800200 */
.L_x_13493:
        /* <DEDUP_REMOVED lines=33> */
.L_x_13495:
[----:B------:R-:W-:Y:S05]  /*3d90*/  BSYNC.RECONVERGENT B0 ;  /* 0x0000000000007941 */ /* 0x000fea0003800200 */
.L_x_13486:
[----:B------:R-:W5:Y:S01]  /*3da0*/  LDC.64 R6, c[0x0][0x380] ;  /* 0x0000e000ff067b82 */ /* 0x000f620000000a00 */
[----:B------:R-:W-:Y:S01]  /*3db0*/  UPLOP3.LUT UP1, UPT, UPT, UPT, UP1, 0x40, 0x4 ;  /* 0x000000000004789c */ /* 0x000fe20003f2e810 */
[----:B-----5:R-:W-:-:S04]  /*3dc0*/  IADD3 R2, PT, PT, R2, R6, RZ ;  /* 0x0000000602027210 */ /* 0x020fc80007ffe0ff */
[----:B------:R-:W-:-:S13]  /*3dd0*/  ISETP.GE.AND P0, PT, R2, R7, PT ;  /* 0x000000070200720c */ /* 0x000fda0003f06270 */
[----:B------:R-:W-:Y:S05]  /*3de0*/  @!P0 BRA `(.L_x_13496) ;  /* 0xffffffc800c08947 */ /* 0x000fea000383ffff */
[----:B------:R-:W-:Y:S05]  /*3df0*/  EXIT ;  /* 0x000000000000794d */ /* 0x000fea0003800000 */
.L_x_13497:
        /* <DEDUP_REMOVED lines=16> */
.L_x_34046:


//--------------------- .text._ZN10layer_norm13ln_fwd_kernelINS_13Kernel_traitsIf13__nv_bfloat16fS2_fjLj5120ELj1ELj1ELj4ELj16ENS_18Kernel_traits_baseILj5120EfS2_fS2_fjLj128EEEEELb0ELb0ELb1ELb1EEEvNS_9FwdParamsE --------------------------
	.section	.text._ZN10layer_norm13ln_fwd_kernelINS_13Kernel_traitsIf13__nv_bfloat16fS2_fjLj5120ELj1ELj1ELj4ELj16ENS_18Kernel_traits_baseILj5120EfS2_fS2_fjLj128EEEEELb0ELb0ELb1ELb1EEEvNS_9FwdParamsE,"ax",@progbits
	.align	128
        .global         _ZN10layer_norm13ln_fwd_kernelINS_13Kernel_traitsIf13__nv_bfloat16fS2_fjLj5120ELj1ELj1ELj4ELj16ENS_18Kernel_traits_baseILj5120EfS2_fS2_fjLj128EEEEELb0ELb0ELb1ELb1EEEvNS_9FwdParamsE
        .type           _ZN10layer_norm13ln_fwd_kernelINS_13Kernel_traitsIf13__nv_bfloat16fS2_fjLj5120ELj1ELj1ELj4ELj16ENS_18Kernel_traits_baseILj5120EfS2_fS2_fjLj128EEEEELb0ELb0ELb1ELb1EEEvNS_9FwdParamsE,@function
        .size           _ZN10layer_norm13ln_fwd_kernelINS_13Kernel_traitsIf13__nv_bfloat16fS2_fjLj5120ELj1ELj1ELj4ELj16ENS_18Kernel_traits_baseILj5120EfS2_fS2_fjLj128EEEEELb0ELb0ELb1ELb1EEEvNS_9FwdParamsE,(.L_x_34047 - _ZN10layer_norm13ln_fwd_kernelINS_13Kernel_traitsIf13__nv_bfloat16fS2_fjLj5120ELj1ELj1ELj4ELj16ENS_18Kernel_traits_baseILj5120EfS2_fS2_fjLj128EEEEELb0ELb0ELb1ELb1EEEvNS_9FwdParamsE)
        .other          _ZN10layer_norm13ln_fwd_kernelINS_13Kernel_traitsIf13__nv_bfloat16fS2_fjLj5120ELj1ELj1ELj4ELj16ENS_18Kernel_traits_baseILj5120EfS2_fS2_fjLj128EEEEELb0ELb0ELb1ELb1EEEvNS_9FwdParamsE,@"STO_CUDA_ENTRY STV_DEFAULT"
_ZN10layer_norm13ln_fwd_kernelINS_13Kernel_traitsIf13__nv_bfloat16fS2_fjLj5120ELj1ELj1ELj4ELj16ENS_18Kernel_traits_baseILj5120EfS2_fS2_fjLj128EEEEELb0ELb0ELb1ELb1EEEvNS_9FwdParamsE:
.text._ZN10layer_norm13ln_fwd_kernelINS_13Kernel_traitsIf13__nv_bfloat16fS2_fjLj5120ELj1ELj1ELj4ELj16ENS_18Kernel_traits_baseILj5120EfS2_fS2_fjLj128EEEEELb0ELb0ELb1ELb1EEEvNS_9FwdParamsE:
        /* <DEDUP_REMOVED lines=34> */
.L_x_13498:
[----:B------:R-:W2:Y:S01]  /*0220*/  LDC.64 R4, c[0x0][0x3d0] ;  /* 0x0000f400ff047b82 */ /* 0x000ea20000000a00 */
        /* <DEDUP_REMOVED lines=17> */
[----:B------:R-:W-:Y:S01]  /*0340*/  CS2R R48, SRZ ;  /* 0x0000000000307805 */ /* 0x000fe2000001ff00 */
[----:B--2---:R-:W-:Y:S01]  /*0350*/  IMAD.WIDE.U32 R44, R0, 0x20, R4 ;  /* 0x00000020002c7825 */ /* 0x004fe200078e0004 */
[----:B------:R-:W-:-:S04]  /*0360*/  CS2R R46, SRZ ;  /* 0x00000000002e7805 */ /* 0x000fc8000001ff00 */
[----:B------:R-:W5:Y:S04]  /*0370*/  LDG.E.128 R4, desc[UR6][R44.64] ;  /* 0x000000062c047981 */ /* 0x000f68000c1e1d00 */
        /* <DEDUP_REMOVED lines=8> */
[----:B------:R0:W5:Y:S02]  /*0400*/  LDG.E.128 R40, desc[UR6][R44.64+0x4010] ;  /* 0x004010062c287981 */ /* 0x000164000c1e1d00 */
[----:B0-----:R-:W-:-:S07]  /*0410*/  CS2R R44, SRZ ;  /* 0x00000000002c7805 */ /* 0x001fce000001ff00 */
.L_x_13499:
[----:B------:R-:W0:Y:S02]  /*0420*/  LDCU UR4, c[0x0][0x384] ;  /* 0x00007080ff0477ac */ /* 0x000e240008000800 */
[----:B0-----:R-:W-:-:S13]  /*0430*/  ISETP.GE.AND P0, PT, R2, UR4, PT ;  /* 0x0000000402007c0c */ /* 0x001fda000bf06270 */
[----:B------:R-:W-:Y:S05]  /*0440*/  @P0 EXIT ;  /* 0x000000000000094d */ /* 0x000fea0003800000 */
[----:B------:R-:W0:Y:S01]  /*0450*/  LDCU.U8 UR10, c[0x0][0x410] ;  /* 0x00008200ff0a77ac */ /* 0x000e220008000000 */
[----:B------:R-:W2:Y:S01]  /*0460*/  LDCU UR11, c[0x0][0x400] ;  /* 0x00008000ff0b77ac */ /* 0x000ea20008000800 */
[----:B------:R-:W3:Y:S01]  /*0470*/  LDCU.64 UR8, c[0x0][0x3a0] ;  /* 0x00007400ff0877ac */ /* 0x000ee20008000a00 */
[----:B------:R-:W-:-:S11]  /*0480*/  UPLOP3.LUT UP1, UPT, UPT, UPT, UPT, 0x40, 0x4 ;  /* 0x000000000004789c */ /* 0x000fd60003f2e870 */
.L_x_13518:
[----:B------:R-:W4:Y:S08]  /*0490*/  LDC.64 R88, c[0x0][0x3f0] ;  /* 0x0000fc00ff587b82 */ /* 0x000f300000000a00 */
[----:B------:R-:W1:Y:S01]  /*04a0*/  LDC R129, c[0x0][0x388] ;  /* 0x0000e200ff817b82 */ /* 0x000e620000000800 */
[----:B----4-:R-:W-:-:S05]  /*04b0*/  IMAD.WIDE R88, R2, 0x4, R88 ;  /* 0x0000000402587825 */ /* 0x010fca00078e0258 */
[----:B------:R-:W4:Y:S01]  /*04c0*/  LDG.E R3, desc[UR6][R88.64] ;  /* 0x0000000658037981 */ /* 0x000f22000c1e1900 */
[----:B------:R-:W-:Y:S01]  /*04d0*/  HFMA2 R96, -RZ, RZ, 0, 0 ;  /* 0x00000000ff607431 */ /* 0x000fe200000001ff */
[----:B----4-:R-:W-:-:S13]  /*04e0*/  ISETP.GE.AND P0, PT, R3, 0x1, PT ;  /* 0x000000010300780c */ /* 0x010fda0003f06270 */
[----:B------:R-:W-:Y:S01]  /*04f0*/  @P0 IADD3 R92, PT, PT, R3, -0x1, RZ ;  /* 0xffffffff035c0810 */ /* 0x000fe20007ffe0ff */
[----:B------:R-:W4:Y:S04]  /*0500*/  @P0 LDC.64 R90, c[0x0][0x390] ;  /* 0x0000e400ff5a0b82 */ /* 0x000f280000000a00 */
[----:B-1----:R-:W-:-:S04]  /*0510*/  @P0 IMAD R94, R92, R129, RZ ;  /* 0x000000815c5e0224 */ /* 0x002fc800078e02ff */
[----:B------:R-:W1:Y:S01]  /*0520*/  LDC.64 R92, c[0x0][0x3f8] ;  /* 0x0000fe00ff5c7b82 */ /* 0x000e620000000a00 */
[----:B------:R-:W-:-:S04]  /*0530*/  @P0 SHF.R.S32.HI R95, RZ, 0x1f, R94 ;  /* 0x0000001fff5f0819 */ /* 0x000fc8000001145e */
[----:B------:R-:W-:-:S04]  /*0540*/  @P0 LEA.HI R95, R95, R94, RZ, 0x3 ;  /* 0x0000005e5f5f0211 */ /* 0x000fc800078f18ff */
[----:B------:R-:W-:-:S05]  /*0550*/  @P0 LEA.HI.SX32 R96, R95, R0, 0x1d ;  /* 0x000000005f600211 */ /* 0x000fca00078feaff */
[----:B----4-:R-:W-:-:S05]  /*0560*/  @P0 IMAD.WIDE.U32 R90, R96, 0x10, R90 ;  /* 0x00000010605a0825 */ /* 0x010fca00078e005a */
[----:B------:R-:W4:Y:S01]  /*0570*/  @P0 LDG.E.128 R84, desc[UR6][R90.64] ;  /* 0x000000065a540981 */ /* 0x000f22000c1e1d00 */
[----:B-1----:R-:W-:-:S05]  /*0580*/  IMAD.WIDE R88, R2, 0x4, R92 ;  /* 0x0000000402587825 */ /* 0x002fca00078e025c */
[----:B-----5:R1:W5:Y:S01]  /*0590*/  LDG.E R128, desc[UR6][R88.64] ;  /* 0x0000000658807981 */ /* 0x020362000c1e1900 */
[----:B---3--:R-:W-:Y:S01]  /*05a0*/  UISETP.NE.U32.AND UP0, UPT, UR8, URZ, UPT ;  /* 0x000000ff0800728c */ /* 0x008fe2000bf05070 */
[----:B------:R-:W-:-:S03]  /*05b0*/  IMAD R92, R2, R129, RZ ;  /* 0x00000081025c7224 */ /* 0x000fc600078e02ff */
[----:B------:R-:W-:Y:S02]  /*05c0*/  UISETP.NE.AND.EX UP0, UPT, UR9, URZ, UPT, UP0 ;  /* 0x000000ff0900728c */ /* 0x000fe4000bf05300 */
[----:B------:R-:W-:-:S04]  /*05d0*/  SHF.R.S32.HI R93, RZ, 0x1f, R92 ;  /* 0x0000001fff5d7819 */ /* 0x000fc8000001145c */
[----:B------:R-:W-:-:S04]  /*05e0*/  LEA.HI R93, R93, R92, RZ, 0x3 ;  /* 0x0000005c5d5d7211 */ /* 0x000fc800078f18ff */
[----:B------:R-:W-:Y:S02]  /*05f0*/  LEA.HI.SX32 R97, R93, R0, 0x1d ;  /* 0x000000005d617211 */ /* 0x000fe400078feaff */
[----:B----4-:R-:W-:Y:S02]  /*0600*/  PRMT R0, R87, 0x7632, R0 ;  /* 0x0000763257007816 */ /* 0x010fe40000000000 */
[----:B------:R-:W-:Y:S02]  /*0610*/  PRMT R92, R86, 0x7632, R92 ;  /* 0x00007632565c7816 */ /* 0x000fe4000000005c */
[----:B------:R-:W-:Y:S02]  /*0620*/  PRMT R90, R85, 0x7632, R90 ;  /* 0x00007632555a7816 */ /* 0x000fe4000000005a */
[----:B------:R-:W-:Y:S01]  /*0630*/  PRMT R91, R84, 0x7632, R91 ;  /* 0x00007632545b7816 */ /* 0x000fe2000000005b */
[----:B-1----:R-:W-:Y:S06]  /*0640*/  BRA.U !UP0, `(.L_x_13500) ;  /* 0x0000000108887547 */ /* 0x002fec000b800000 */
[----:B------:R-:W1:Y:S02]  /*0650*/  LDC.64 R92, c[0x0][0x3a0] ;  /* 0x0000e800ff5c7b82 */ /* 0x000e640000000a00 */
[----:B-1----:R-:W-:-:S05]  /*0660*/  IMAD.WIDE.U32 R92, R97, 0x20, R92 ;  /* 0x00000020615c7825 */ /* 0x002fca00078e005c */
[----:B------:R-:W3:Y:S04]  /*0670*/  LDG.E.128 R124, desc[UR6][R92.64] ;  /* 0x000000065c7c7981 */ /* 0x000ee8000c1e1d00 */
[----:B------:R1:W4:Y:S01]  /*0680*/  LDG.E.128 R88, desc[UR6][R92.64+0x10] ;  /* 0x000010065c587981 */ /* 0x000322000c1e1d00 */
[----:B------:R-:W-:-:S13]  /*0690*/  ISETP.GT.AND P1, PT, R3, RZ, PT ;  /* 0x000000ff0300720c */ /* 0x000fda0003f24270 */
[----:B------:R-:W3:Y:S01]  /*06a0*/  @P1 LDC R94, c[0x0][0x40c] ;  /* 0x00010300ff5e1b82 */ /* 0x000ee20000000800 */
[C---:B------:R-:W-:Y:S02]  /*06b0*/  @P1 PRMT R0, R84.reuse, 0x7632, R0 ;  /* 0x0000763254001816 */ /* 0x040fe40000000000 */
[----:B------:R-:W-:Y:S02]  /*06c0*/  @P1 SHF.L.U32 R95, R84, 0x10, RZ ;  /* 0x00000010545f1819 */ /* 0x000fe400000006ff */
[----:B------:R-:W-:Y:S02]  /*06d0*/  @P1 SHF.L.U32 R0, R0, 0x10, RZ ;  /* 0x0000001000001819 */ /* 0x000fe400000006ff */
[C---:B-1----:R-:W-:Y:S01]  /*06e0*/  @P1 PRMT R92, R86.reuse, 0x7632, R92 ;  /* 0x00007632565c1816 */ /* 0x042fe2000000005c */
[----:B------:R-:W1:Y:S01]  /*06f0*/  @P1 LDC R98, c[0x0][0x40c] ;  /* 0x00010300ff621b82 */ /* 0x000e620000000800 */
[----:B------:R-:W-:Y:S02]  /*0700*/  @P1 SHF.L.U32 R99, R85, 0x10, RZ ;  /* 0x0000001055631819 */ /* 0x000fe400000006ff */
[----:B------:R-:W-:-:S02]  /*0710*/  @P1 SHF.L.U32 R93, R86, 0x10, RZ ;  /* 0x00000010565d1819 */ /* 0x000fc400000006ff */
[----:B------:R-:W-:-:S03]  /*0720*/  @P1 SHF.L.U32 R92, R92, 0x10, RZ ;  /* 0x000000105c5c1819 */ /* 0x000fc600000006ff */
[----:B------:R-:W0:Y:S08]  /*0730*/  @P1 LDC R100, c[0x0][0x40c] ;  /* 0x00010300ff641b82 */ /* 0x000e300000000800 */
[----:B------:R-:W2:Y:S08]  /*0740*/  @P1 LDC R101, c[0x0][0x40c] ;  /* 0x00010300ff651b82 */ /* 0x000eb00000000800 */
[----:B------:R-:W4:Y:S08]  /*0750*/  @P1 LDC R102, c[0x0][0x40c] ;  /* 0x00010300ff661b82 */ /* 0x000f300000000800 */
[----:B------:R-:W2:Y:S08]  /*0760*/  @P1 LDC R103, c[0x0][0x40c] ;  /* 0x00010300ff671b82 */ /* 0x000eb00000000800 */
[----:B------:R-:W2:Y:S08]  /*0770*/  @P1 LDC R104, c[0x0][0x40c] ;  /* 0x00010300ff681b82 */ /* 0x000eb00000000800 */
[----:B------:R-:W2:Y:S01]  /*0780*/  @P1 LDC R105, c[0x0][0x40c] ;  /* 0x00010300ff691b82 */ /* 0x000ea20000000800 */
[----:B---3--:R-:W-:Y:S01]  /*0790*/  @P1 FFMA.FTZ R124, R95, R94, R124 ;  /* 0x0000005e5f7c1223 */ /* 0x008fe2000001007c */
[----:B-1----:R-:W-:Y:S01]  /*07a0*/  @P1 FFMA.FTZ R125, R0, R98, R125 ;  /* 0x00000062007d1223 */ /* 0x002fe2000001007d */
[----:B------:R-:W-:Y:S01]  /*07b0*/  @P1 PRMT R0, R85, 0x7632, R0 ;  /* 0x0000763255001816 */ /* 0x000fe20000000000 */
[----:B0-----:R-:W-:Y:S01]  /*07c0*/  @P1 FFMA.FTZ R126, R99, R100, R126 ;  /* 0x00000064637e1223 */ /* 0x001fe2000001007e */
[----:B------:R-:W-:Y:S01]  /*07d0*/  @P1 PRMT R94, R87, 0x7632, R94 ;  /* 0x00007632575e1816 */ /* 0x000fe2000000005e */
[----:B----4-:R-:W-:Y:S01]  /*07e0*/  @P1 FFMA.FTZ R88, R93, R102, R88 ;  /* 0x000000665d581223 */ /* 0x010fe20000010058 */
[----:B------:R-:W-:Y:S01]  /*07f0*/  @P1 SHF.L.U32 R95, R87, 0x10, RZ ;  /* 0x00000010575f1819 */ /* 0x000fe200000006ff */
[----:B--2---:R-:W-:Y:S01]  /*0800*/  @P1 FFMA.FTZ R89, R92, R103, R89 ;  /* 0x000000675c591223 */ /* 0x004fe20000010059 */
[----:B------:R-:W-:-:S02]  /*0810*/  @P1 SHF.L.U32 R0, R0, 0x10, RZ ;  /* 0x0000001000001819 */ /* 0x000fc400000006ff */
[----:B------:R-:W-:Y:S01]  /*0820*/  @P1 SHF.L.U32 R94, R94, 0x10, RZ ;  /* 0x000000105e5e1819 */ /* 0x000fe200000006ff */
[----:B------:R-:W-:Y:S02]  /*0830*/  @P1 FFMA.FTZ R90, R95, R104, R90 ;  /* 0x000000685f5a1223 */ /* 0x000fe4000001005a */
[----:B------:R-:W-:Y:S02]  /*0840*/  @P1 FFMA.FTZ R127, R0, R101, R127 ;  /* 0x00000065007f1223 */ /* 0x000fe4000001007f */
[----:B------:R-:W-:Y:S01]  /*0850*/  @P1 FFMA.FTZ R91, R94, R105, R91 ;  /* 0x000000695e5b1223 */ /* 0x000fe2000001005b */
[----:B------:R-:W-:Y:S06]  /*0860*/  BRA `(.L_x_13501) ;  /* 0x0000000000747947 */ /* 0x000fec0003800000 */
.L_x_13500:
[----:B------:R-:W1:Y:S01]  /*0870*/  @P0 LDC R99, c[0x0][0x40c] ;  /* 0x00010300ff630b82 */ /* 0x000e620000000800 */
[----:B------:R-:W-:Y:S02]  /*0880*/  @P0 SHF.L.U32 R90, R90, 0x10, RZ ;  /* 0x000000105a5a0819 */ /* 0x000fe400000006ff */
[----:B------:R-:W-:Y:S02]  /*0890*/  CS2R R126, SRZ ;  /* 0x00000000007e7805 */ /* 0x000fe4000001ff00 */
[----:B------:R-:W-:Y:S02]  /*08a0*/  @P0 SHF.L.U32 R92, R92, 0x10, RZ ;  /* 0x000000105c5c0819 */ /* 0x000fe400000006ff */
[----:B------:R-:W-:Y:S02]  /*08b0*/  CS2R R124, SRZ ;  /* 0x00000000007c7805 */ /* 0x000fe4000001ff00 */
[----:B------:R-:W-:Y:S02]  /*08c0*/  @P0 SHF.L.U32 R91, R91, 0x10, RZ ;  /* 0x000000105b5b0819 */ /* 0x000fe400000006ff */
[----:B------:R-:W-:Y:S01]  /*08d0*/  MOV R89, RZ ;  /* 0x000000ff00597202 */ /* 0x000fe20000000f00 */
[----:B------:R-:W3:Y:S01]  /*08e0*/  @P0 LDC R103, c[0x0][0x40c] ;  /* 0x00010300ff670b82 */ /* 0x000ee20000000800 */
[----:B------:R-:W-:-:S02]  /*08f0*/  @P0 SHF.L.U32 R0, R0, 0x10, RZ ;  /* 0x0000001000000819 */ /* 0x000fc400000006ff */
[----:B------:R-:W-:Y:S02]  /*0900*/  @P0 SHF.L.U32 R94, R85, 0x10, RZ ;  /* 0x00000010555e0819 */ /* 0x000fe400000006ff */
[----:B------:R-:W-:-:S03]  /*0910*/  @P0 SHF.L.U32 R98, R86, 0x10, RZ ;  /* 0x0000001056620819 */ /* 0x000fc600000006ff */
[----:B------:R-:W4:Y:S08]  /*0920*/  @P0 LDC R88, c[0x0][0x40c] ;  /* 0x00010300ff580b82 */ /* 0x000f300000000800 */
[----:B------:R-:W0:Y:S01]  /*0930*/  @P0 LDC R105, c[0x0][0x40c] ;  /* 0x00010300ff690b82 */ /* 0x000e220000000800 */
[----:B-1----:R-:W-:Y:S01]  /*0940*/  @P0 FMUL.FTZ R127, R90, R99 ;  /* 0x000000635a7f0220 */ /* 0x002fe20000410000 */
[----:B------:R-:W-:-:S06]  /*0950*/  @P0 SHF.L.U32 R99, R87, 0x10, RZ ;  /* 0x0000001057630819 */ /* 0x000fcc00000006ff */
[----:B------:R-:W1:Y:S01]  /*0960*/  @P0 LDC R93, c[0x0][0x40c] ;  /* 0x00010300ff5d0b82 */ /* 0x000e620000000800 */
[----:B---3--:R-:W-:Y:S01]  /*0970*/  @P0 FMUL.FTZ R89, R92, R103 ;  /* 0x000000675c590220 */ /* 0x008fe20000410000 */
[----:B------:R-:W-:-:S06]  /*0980*/  @P0 SHF.L.U32 R92, R84, 0x10, RZ ;  /* 0x00000010545c0819 */ /* 0x000fcc00000006ff */
[----:B------:R-:W3:Y:S01]  /*0990*/  @P0 LDC R95, c[0x0][0x40c] ;  /* 0x00010300ff5f0b82 */ /* 0x000ee20000000800 */
[----:B----4-:R-:W-:Y:S01]  /*09a0*/  @P0 FMUL.FTZ R125, R91, R88 ;  /* 0x000000585b7d0220 */ /* 0x010fe20000410000 */
[----:B------:R-:W-:Y:S02]  /*09b0*/  CS2R R90, SRZ ;  /* 0x00000000005a7805 */ /* 0x000fe4000001ff00 */
[----:B------:R-:W-:-:S04]  /*09c0*/  MOV R88, RZ ;  /* 0x000000ff00587202 */ /* 0x000fc80000000f00 */
[----:B------:R-:W4:Y:S01]  /*09d0*/  @P0 LDC R101, c[0x0][0x40c] ;  /* 0x00010300ff650b82 */ /* 0x000f220000000800 */
[----:B0-----:R-:W-:-:S07]  /*09e0*/  @P0 FMUL.FTZ R91, R0, R105 ;  /* 0x00000069005b0220 */ /* 0x001fce0000410000 */
[----:B------:R-:W0:Y:S01]  /*09f0*/  @P0 LDC R100, c[0x0][0x40c] ;  /* 0x00010300ff640b82 */ /* 0x000e220000000800 */
[----:B-1----:R-:W-:Y:S01]  /*0a00*/  @P0 FMUL.FTZ R124, R92, R93 ;  /* 0x0000005d5c7c0220 */ /* 0x002fe20000410000 */
[----:B---3--:R-:W-:Y:S01]  /*0a10*/  @P0 FMUL.FTZ R126, R94, R95 ;  /* 0x0000005f5e7e0220 */ /* 0x008fe20000410000 */
[----:B----4-:R-:W-:Y:S01]  /*0a20*/  @P0 FMUL.FTZ R88, R98, R101 ;  /* 0x0000006562580220 */ /* 0x010fe20000410000 */
[----:B0-----:R-:W-:-:S07]  /*0a30*/  @P0 FMUL.FTZ R90, R99, R100 ;  /* 0x00000064635a0220 */ /* 0x001fce0000410000 */
.L_x_13501:
[----:B------:R-:W0:Y:S02]  /*0a40*/  LDC.64 R130, c[0x0][0x3a8] ;  /* 0x0000ea00ff827b82 */ /* 0x000e240000000a00 */
[----:B0-----:R-:W-:-:S05]  /*0a50*/  IMAD.WIDE.U32 R92, R97, 0x20, R130 ;  /* 0x00000020615c7825 */ /* 0x001fca00078e0082 */
[----:B------:R0:W-:Y:S04]  /*0a60*/  STG.E.128 desc[UR6][R92.64], R124 ;  /* 0x0000007c5c007986 */ /* 0x0001e8000c101d06 */
[----:B------:R0:W-:Y:S01]  /*0a70*/  STG.E.128 desc[UR6][R92.64+0x10], R88 ;  /* 0x000010585c007986 */ /* 0x0001e2000c101d06 */
[----:B------:R-:W-:Y:S05]  /*0a80*/  @!P0 BRA `(.L_x_13502) ;  /* 0x0000000000108947 */ /* 0x000fea0003800000 */
[----:B------:R-:W1:Y:S01]  /*0a90*/  LDC.64 R84, c[0x0][0x390] ;  /* 0x0000e400ff547b82 */ /* 0x000e620000000a00 */
[----:B------:R-:W-:-:S05]  /*0aa0*/  IADD3 R87, PT, PT, R96, 0x80, RZ ;  /* 0x0000008060577810 */ /* 0x000fca0007ffe0ff */
[----:B-1----:R-:W-:-:S06]  /*0ab0*/  IMAD.WIDE.U32 R84, R87, 0x10, R84 ;  /* 0x0000001057547825 */ /* 0x002fcc00078e0054 */
[----:B------:R-:W5:Y:S02]  /*0ac0*/  LDG.E.128 R84, desc[UR6][R84.64] ;  /* 0x0000000654547981 */ /* 0x000f64000c1e1d00 */
.L_x_13502:
[----:B------:R-:W-:Y:S05]  /*0ad0*/  BRA.U !UP0, `(.L_x_13503) ;  /* 0x00000001088c7547 */ /* 0x000fea000b800000 */
[----:B0-----:R-:W0:Y:S01]  /*0ae0*/  LDC.64 R92, c[0x0][0x3a0] ;  /* 0x0000e800ff5c7b82 */ /* 0x001e220000000a00 */
[----:B------:R-:W-:-:S05]  /*0af0*/  IADD3 R95, PT, PT, R97, 0x80, RZ ;  /* 0x00000080615f7810 */ /* 0x000fca0007ffe0ff */
[----:B0-----:R-:W-:-:S05]  /*0b00*/  IMAD.WIDE.U32 R92, R95, 0x20, R92 ;  /* 0x000000205f5c7825 */ /* 0x001fca00078e005c */
[----:B------:R-:W3:Y:S04]  /*0b10*/  LDG.E.128 R108, desc[UR6][R92.64] ;  /* 0x000000065c6c7981 */ /* 0x000ee8000c1e1d00 */
[----:B------:R0:W4:Y:S01]  /*0b20*/  LDG.E.128 R112, desc[UR6][R92.64+0x10] ;  /* 0x000010065c707981 */ /* 0x000122000c1e1d00 */
[----:B------:R-:W-:-:S13]  /*0b30*/  ISETP.GT.AND P1, PT, R3, RZ, PT ;  /* 0x000000ff0300720c */ /* 0x000fda0003f24270 */
[----:B------:R-:W3:Y:S01]  /*0b40*/  @P1 LDC R98, c[0x0][0x40c] ;  /* 0x00010300ff621b82 */ /* 0x000ee20000000800 */
[C---:B-----5:R-:W-:Y:S02]  /*0b50*/  @P1 PRMT R0, R84.reuse, 0x7632, R0 ;  /* 0x0000763254001816 */ /* 0x060fe40000000000 */
[----:B------:R-:W-:Y:S02]  /*0b60*/  @P1 SHF.L.U32 R95, R84, 0x10, RZ ;  /* 0x00000010545f1819 */ /* 0x000fe400000006ff */
[----:B------:R-:W-:Y:S02]  /*0b70*/  @P1 SHF.L.U32 R0, R0, 0x10, RZ ;  /* 0x0000001000001819 */ /* 0x000fe400000006ff */
[----:B------:R-:W-:Y:S01]  /*0b80*/  @P1 SHF.L.U32 R99, R85, 0x10, RZ ;  /* 0x0000001055631819 */ /* 0x000fe200000006ff */
[----:B------:R-:W1:Y:S01]  /*0b90*/  @P1 LDC R94, c[0x0][0x40c] ;  /* 0x00010300ff5e1b82 */ /* 0x000e620000000800 */
[----:B0-----:R-:W-:Y:S02]  /*0ba0*/  @P1 PRMT R92, R86, 0x7632, R92 ;  /* 0x00007632565c1816 */ /* 0x001fe4000000005c */
[----:B------:R-:W-:-:S02]  /*0bb0*/  @P1 PRMT R93, R87, 0x7632, R93 ;  /* 0x00007632575d1816 */ /* 0x000fc4000000005d */
[----:B------:R-:W-:-:S03]  /*0bc0*/  @P1 SHF.L.U32 R92, R92, 0x10, RZ ;  /* 0x000000105c5c1819 */ /* 0x000fc600000006ff */
[----:B------:R-:W0:Y:S08]  /*0bd0*/  @P1 LDC R100, c[0x0][0x40c] ;  /* 0x00010300ff641b82 */ /* 0x000e300000000800 */
[----:B------:R-:W2:Y:S08]  /*0be0*/  @P1 LDC R101, c[0x0][0x40c] ;  /* 0x00010300ff651b82 */ /* 0x000eb00000000800 */
[----:B------:R-:W2:Y:S08]  /*0bf0*/  @P1 LDC R102, c[0x0][0x40c] ;  /* 0x00010300ff661b82 */ /* 0x000eb00000000800 */
[----:B------:R-:W4:Y:S08]  /*0c00*/  @P1 LDC R103, c[0x0][0x40c] ;  /* 0x00010300ff671b82 */ /* 0x000f300000000800 */
[----:B------:R-:W2:Y:S08]  /*0c10*/  @P1 LDC R104, c[0x0][0x40c] ;  /* 0x00010300ff681b82 */ /* 0x000eb00000000800 */
[----:B------:R-:W2:Y:S01]  /*0c20*/  @P1 LDC R105, c[0x0][0x40c] ;  /* 0x00010300ff691b82 */ /* 0x000ea20000000800 */
[----:B---3--:R-:W-:Y:S01]  /*0c30*/  @P1 FFMA.FTZ R109, R0, R98, R109 ;  /* 0x00000062006d1223 */ /* 0x008fe2000001006d */
[----:B------:R-:W-:Y:S01]  /*0c40*/  @P1 PRMT R0, R85, 0x7632, R0 ;  /* 0x0000763255001816 */ /* 0x000fe20000000000 */
[----:B-1----:R-:W-:Y:S01]  /*0c50*/  @P1 FFMA.FTZ R108, R95, R94, R108 ;  /* 0x0000005e5f6c1223 */ /* 0x002fe2000001006c */
[----:B0-----:R-:W-:Y:S01]  /*0c60*/  @P1 FFMA.FTZ R110, R99, R100, R110 ;  /* 0x00000064636e1223 */ /* 0x001fe2000001006e */
[----:B------:R-:W-:Y:S01]  /*0c70*/  @P1 SHF.L.U32 R95, R86, 0x10, RZ ;  /* 0x00000010565f1819 */ /* 0x000fe200000006ff */
[----:B----4-:R-:W-:Y:S01]  /*0c80*/  @P1 FFMA.FTZ R113, R92, R103, R113 ;  /* 0x000000675c711223 */ /* 0x010fe20000010071 */
[----:B------:R-:W-:-:S02]  /*0c90*/  @P1 SHF.L.U32 R99, R87, 0x10, RZ ;  /* 0x0000001057631819 */ /* 0x000fc400000006ff */
[----:B------:R-:W-:Y:S01]  /*0ca0*/  @P1 SHF.L.U32 R0, R0, 0x10, RZ ;  /* 0x0000001000001819 */ /* 0x000fe200000006ff */
[----:B--2---:R-:W-:Y:S01]  /*0cb0*/  @P1 FFMA.FTZ R112, R95, R102, R112 ;  /* 0x000000665f701223 */ /* 0x004fe20000010070 */
[----:B------:R-:W-:Y:S01]  /*0cc0*/  @P1 SHF.L.U32 R94, R93, 0x10, RZ ;  /* 0x000000105d5e1819 */ /* 0x000fe200000006ff */
[----:B------:R-:W-:Y:S02]  /*0cd0*/  @P1 FFMA.FTZ R114, R99, R104, R114 ;  /* 0x0000006863721223 */ /* 0x000fe40000010072 */
[----:B------:R-:W-:Y:S02]  /*0ce0*/  @P1 FFMA.FTZ R111, R0, R101, R111 ;  /* 0x00000065006f1223 */ /* 0x000fe4000001006f */
[----:B------:R-:W-:Y:S01]  /*0cf0*/  @P1 FFMA.FTZ R115, R94, R105, R115 ;  /* 0x000000695e731223 */ /* 0x000fe20000010073 */
[----:B------:R-:W-:Y:S06]  /*0d00*/  BRA `(.L_x_13504) ;  /* 0x0000000000807947 */ /* 0x000fec0003800000 */
.L_x_13503:
[----:B------:R-:W1:Y:S01]  /*0d10*/  @P0 LDC R99, c[0x0][0x40c] ;  /* 0x00010300ff630b82 */ /* 0x000e620000000800 */
[----:B-----5:R-:W-:Y:S02]  /*0d20*/  @P0 PRMT R0, R84, 0x7632, R0 ;  /* 0x0000763254000816 */ /* 0x020fe40000000000 */
[----:B------:R-:W-:Y:S02]  /*0d30*/  CS2R R108, SRZ ;  /* 0x00000000006c7805 */ /* 0x000fe4000001ff00 */
[----:B0-----:R-:W-:Y:S02]  /*0d40*/  @P0 PRMT R92, R85, 0x7632, R92 ;  /* 0x00007632555c0816 */ /* 0x001fe4000000005c */
[----:B------:R-:W-:Y:S02]  /*0d50*/  CS2R R110, SRZ ;  /* 0x00000000006e7805 */ /* 0x000fe4000001ff00 */
[----:B------:R-:W-:Y:S02]  /*0d60*/  @P0 PRMT R93, R86, 0x7632, R93 ;  /* 0x00007632565d0816 */ /* 0x000fe4000000005d */
[----:B------:R-:W-:-:S02]  /*0d70*/  CS2R R112, SRZ ;  /* 0x0000000000707805 */ /* 0x000fc4000001ff00 */
[----:B------:R-:W-:Y:S01]  /*0d80*/  @P0 SHF.L.U32 R0, R0, 0x10, RZ ;  /* 0x0000001000000819 */ /* 0x000fe200000006ff */
[----:B------:R-:W0:Y:S01]  /*0d90*/  @P0 LDC R101, c[0x0][0x40c] ;  /* 0x00010300ff650b82 */ /* 0x000e220000000800 */
[----:B------:R-:W-:Y:S02]  /*0da0*/  @P0 SHF.L.U32 R92, R92, 0x10, RZ ;  /* 0x000000105c5c0819 */ /* 0x000fe400000006ff */
[----:B------:R-:W-:Y:S02]  /*0db0*/  CS2R R114, SRZ ;  /* 0x0000000000727805 */ /* 0x000fe4000001ff00 */
[----:B------:R-:W-:-:S03]  /*0dc0*/  @P0 SHF.L.U32 R93, R93, 0x10, RZ ;  /* 0x000000105d5d0819 */ /* 0x000fc600000006ff */
[----:B------:R-:W3:Y:S08]  /*0dd0*/  @P0 LDC R98, c[0x0][0x40c] ;  /* 0x00010300ff620b82 */ /* 0x000ef00000000800 */
[----:B------:R-:W4:Y:S01]  /*0de0*/  @P0 LDC R105, c[0x0][0x40c] ;  /* 0x00010300ff690b82 */ /* 0x000f220000000800 */
[----:B-1----:R-:W-:Y:S01]  /*0df0*/  @P0 FMUL.FTZ R109, R0, R99 ;  /* 0x00000063006d0220 */ /* 0x002fe20000410000 */
[----:B------:R-:W-:-:S02]  /*0e00*/  @P0 PRMT R0, R87, 0x7632, R0 ;  /* 0x0000763257000816 */ /* 0x000fc40000000000 */
[----:B------:R-:W-:Y:S02]  /*0e10*/  @P0 SHF.L.U32 R99, R87, 0x10, RZ ;  /* 0x0000001057630819 */ /* 0x000fe400000006ff */
[----:B------:R-:W-:Y:S02]  /*0e20*/  @P0 SHF.L.U32 R0, R0, 0x10, RZ ;  /* 0x0000001000000819 */ /* 0x000fe400000006ff */
[----:B------:R-:W1:Y:S01]  /*0e30*/  @P0 LDC R95, c[0x0][0x40c] ;  /* 0x00010300ff5f0b82 */ /* 0x000e620000000800 */
[----:B0-----:R-:W-:Y:S01]  /*0e40*/  @P0 FMUL.FTZ R111, R92, R101 ;  /* 0x000000655c6f0220 */ /* 0x001fe20000410000 */
[----:B------:R-:W-:-:S06]  /*0e50*/  @P0 SHF.L.U32 R92, R84, 0x10, RZ ;  /* 0x00000010545c0819 */ /* 0x000fcc00000006ff */
[----:B------:R-:W0:Y:S01]  /*0e60*/  @P0 LDC R94, c[0x0][0x40c] ;  /* 0x00010300ff5e0b82 */ /* 0x000e220000000800 */
[----:B---3--:R-:W-:Y:S01]  /*0e70*/  @P0 FMUL.FTZ R113, R93, R98 ;  /* 0x000000625d710220 */ /* 0x008fe20000410000 */
[----:B------:R-:W-:Y:S02]  /*0e80*/  @P0 SHF.L.U32 R93, R85, 0x10, RZ ;  /* 0x00000010555d0819 */ /* 0x000fe400000006ff */
[----:B------:R-:W-:-:S04]  /*0e90*/  @P0 SHF.L.U32 R98, R86, 0x10, RZ ;  /* 0x0000001056620819 */ /* 0x000fc800000006ff */
[----:B------:R-:W3:Y:S01]  /*0ea0*/  @P0 LDC R103, c[0x0][0x40c] ;  /* 0x00010300ff670b82 */ /* 0x000ee20000000800 */
[----:B----4-:R-:W-:-:S07]  /*0eb0*/  @P0 FMUL.FTZ R115, R0, R105 ;  /* 0x0000006900730220 */ /* 0x010fce0000410000 */
[----:B------:R-:W4:Y:S01]  /*0ec0*/  @P0 LDC R100, c[0x0][0x40c] ;  /* 0x00010300ff640b82 */ /* 0x000f220000000800 */
[----:B-1----:R-:W-:Y:S01]  /*0ed0*/  @P0 FMUL.FTZ R108, R92, R95 ;  /* 0x0000005f5c6c0220 */ /* 0x002fe20000410000 */
[----:B0-----:R-:W-:Y:S01]  /*0ee0*/  @P0 FMUL.FTZ R110, R93, R94 ;  /* 0x0000005e5d6e0220 */ /* 0x001fe20000410000 */
[----:B---3--:R-:W-:Y:S01]  /*0ef0*/  @P0 FMUL.FTZ R112, R98, R103 ;  /* 0x0000006762700220 */ /* 0x008fe20000410000 */
[----:B----4-:R-:W-:-:S07]  /*0f00*/  @P0 FMUL.FTZ R114, R99, R100 ;  /* 0x0000006463720220 */ /* 0x010fce0000410000 */
.L_x_13504:
[----:B------:R-:W0:Y:S01]  /*0f10*/  @P0 LDC.64 R94, c[0x0][0x390] ;  /* 0x0000e400ff5e0b82 */ /* 0x000e220000000a00 */
[----:B------:R-:W-:Y:S02]  /*0f20*/  IADD3 R93, PT, PT, R97, 0x80, RZ ;  /* 0x00000080615d7810 */ /* 0x000fe40007ffe0ff */
[----:B------:R-:W-:-:S03]  /*0f30*/  @P0 IADD3 R99, PT, PT, R96, 0x100, RZ ;  /* 0x0000010060630810 */ /* 0x000fc60007ffe0ff */
[----:B------:R-:W-:-:S05]  /*0f40*/  IMAD.WIDE.U32 R92, R93, 0x20, R130 ;  /* 0x000000205d5c7825 */ /* 0x000fca00078e0082 */
[----:B------:R1:W-:Y:S04]  /*0f50*/  STG.E.128 desc[UR6][R92.64], R108 ;  /* 0x0000006c5c007986 */ /* 0x0003e8000c101d06 */
[----:B------:R1:W-:Y:S01]  /*0f60*/  STG.E.128 desc[UR6][R92.64+0x10], R112 ;  /* 0x000010705c007986 */ /* 0x0003e2000c101d06 */
[----:B0-----:R-:W-:-:S05]  /*0f70*/  @P0 IMAD.WIDE.U32 R94, R99, 0x10, R94 ;  /* 0x00000010635e0825 */ /* 0x001fca00078e005e */
[----:B------:R1:W5:Y:S01]  /*0f80*/  @P0 LDG.E.128 R84, desc[UR6][R94.64] ;  /* 0x000000065e540981 */ /* 0x000362000c1e1d00 */
[----:B------:R-:W-:Y:S05]  /*0f90*/  BRA.U !UP0, `(.L_x_13505) ;  /* 0x00000001088c7547 */ /* 0x000fea000b800000 */
[----:B-1----:R-:W0:Y:S01]  /*0fa0*/  LDC.64 R92, c[0x0][0x3a0] ;  /* 0x0000e800ff5c7b82 */ /* 0x002e220000000a00 */
        /* <DEDUP_REMOVED lines=34> */
.L_x_13505:
[----:B------:R-:W0:Y:S01]  /*11d0*/  @P0 LDC R99, c[0x0][0x40c] ;  /* 0x00010300ff630b82 */ /* 0x000e220000000800 */
[----:B-----5:R-:W-:Y:S02]  /*11e0*/  @P0 PRMT R0, R84, 0x7632, R0 ;  /* 0x0000763254000816 */ /* 0x020fe40000000000 */
[----:B------:R-:W-:Y:S02]  /*11f0*/  CS2R R116, SRZ ;  /* 0x0000000000747805 */ /* 0x000fe4000001ff00 */
[----:B-1----:R-:W-:Y:S02]  /*1200*/  @P0 PRMT R92, R85, 0x7632, R92 ;  /* 0x00007632555c0816 */ /* 0x002fe4000000005c */
[----:B------:R-:W-:Y:S02]  /*1210*/  CS2R R118, SRZ ;  /* 0x0000000000767805 */ /* 0x000fe4000001ff00 */
[----:B------:R-:W-:Y:S02]  /*1220*/  @P0 PRMT R93, R86, 0x7632, R93 ;  /* 0x00007632565d0816 */ /* 0x000fe4000000005d */
[----:B------:R-:W-:-:S02]  /*1230*/  CS2R R100, SRZ ;  /* 0x0000000000647805 */ /* 0x000fc4000001ff00 */
[----:B------:R-:W-:Y:S01]  /*1240*/  @P0 SHF.L.U32 R0, R0, 0x10, RZ ;  /* 0x0000001000000819 */ /* 0x000fe200000006ff */
[----:B------:R-:W1:Y:S01]  /*1250*/  @P0 LDC R103, c[0x0][0x40c] ;  /* 0x00010300ff670b82 */ /* 0x000e620000000800 */
[----:B------:R-:W-:Y:S02]  /*1260*/  @P0 SHF.L.U32 R92, R92, 0x10, RZ ;  /* 0x000000105c5c0819 */ /* 0x000fe400000006ff */
[----:B------:R-:W-:-:S05]  /*1270*/  @P0 SHF.L.U32 R93, R93, 0x10, RZ ;  /* 0x000000105d5d0819 */ /* 0x000fca00000006ff */
[----:B------:R-:W3:Y:S08]  /*1280*/  @P0 LDC R98, c[0x0][0x40c] ;  /* 0x00010300ff620b82 */ /* 0x000ef00000000800 */
[----:B------:R-:W4:Y:S01]  /*1290*/  @P0 LDC R107, c[0x0][0x40c] ;  /* 0x00010300ff6b0b82 */ /* 0x000f220000000800 */
[----:B0-----:R-:W-:Y:S01]  /*12a0*/  @P0 FMUL.FTZ R117, R0, R99 ;  /* 0x0000006300750220 */ /* 0x001fe20000410000 */
[----:B------:R-:W-:-:S02]  /*12b0*/  @P0 PRMT R0, R87, 0x7632, R0 ;  /* 0x0000763257000816 */ /* 0x000fc40000000000 */
[----:B------:R-:W-:Y:S02]  /*12c0*/  @P0 SHF.L.U32 R99, R87, 0x10, RZ ;  /* 0x0000001057630819 */ /* 0x000fe400000006ff */
[----:B------:R-:W-:Y:S02]  /*12d0*/  @P0 SHF.L.U32 R0, R0, 0x10, RZ ;  /* 0x0000001000000819 */ /* 0x000fe400000006ff */
[----:B------:R-:W0:Y:S01]  /*12e0*/  @P0 LDC R95, c[0x0][0x40c] ;  /* 0x00010300ff5f0b82 */ /* 0x000e220000000800 */
[----:B-1----:R-:W-:Y:S01]  /*12f0*/  @P0 FMUL.FTZ R119, R92, R103 ;  /* 0x000000675c770220 */ /* 0x002fe20000410000 */
[----:B------:R-:W-:Y:S02]  /*1300*/  @P0 SHF.L.U32 R92, R84, 0x10, RZ ;  /* 0x00000010545c0819 */ /* 0x000fe400000006ff */
[----:B------:R-:W-:-:S04]  /*1310*/  CS2R R102, SRZ ;  /* 0x0000000000667805 */ /* 0x000fc8000001ff00 */
[----:B------:R-:W1:Y:S01]  /*1320*/  @P0 LDC R94, c[0x0][0x40c] ;  /* 0x00010300ff5e0b82 */ /* 0x000e620000000800 */
[----:B---3--:R-:W-:Y:S01]  /*1330*/  @P0 FMUL.FTZ R101, R93, R98 ;  /* 0x000000625d650220 */ /* 0x008fe20000410000 */
[----:B------:R-:W-:Y:S02]  /*1340*/  @P0 SHF.L.U32 R93, R85, 0x10, RZ ;  /* 0x00000010555d0819 */ /* 0x000fe400000006ff */
[----:B------:R-:W-:-:S04]  /*1350*/  @P0 SHF.L.U32 R98, R86, 0x10, RZ ;  /* 0x0000001056620819 */ /* 0x000fc800000006ff */
[----:B------:R-:W3:Y:S01]  /*1360*/  @P0 LDC R105, c[0x0][0x40c] ;  /* 0x00010300ff690b82 */ /* 0x000ee20000000800 */
[----:B----4-:R-:W-:-:S07]  /*1370*/  @P0 FMUL.FTZ R103, R0, R107 ;  /* 0x0000006b00670220 */ /* 0x010fce0000410000 */
[----:B------:R-:W4:Y:S01]  /*1380*/  @P0 LDC R104, c[0x0][0x40c] ;  /* 0x00010300ff680b82 */ /* 0x000f220000000800 */
[----:B0-----:R-:W-:Y:S01]  /*1390*/  @P0 FMUL.FTZ R116, R92, R95 ;  /* 0x0000005f5c740220 */ /* 0x001fe20000410000 */
[----:B-1----:R-:W-:Y:S01]  /*13a0*/  @P0 FMUL.FTZ R118, R93, R94 ;  /* 0x0000005e5d760220 */ /* 0x002fe20000410000 */
[----:B---3--:R-:W-:Y:S01]  /*13b0*/  @P0 FMUL.FTZ R100, R98, R105 ;  /* 0x0000006962640220 */ /* 0x008fe20000410000 */
[----:B----4-:R-:W-:-:S07]  /*13c0*/  @P0 FMUL.FTZ R102, R99, R104 ;  /* 0x0000006863660220 */ /* 0x010fce0000410000 */
.L_x_13506:
[----:B------:R-:W-:-:S05]  /*13d0*/  IADD3 R93, PT, PT, R97, 0x100, RZ ;  /* 0x00000100615d7810 */ /* 0x000fca0007ffe0ff */
[----:B------:R-:W-:-:S05]  /*13e0*/  IMAD.WIDE.U32 R92, R93, 0x20, R130 ;  /* 0x000000205d5c7825 */ /* 0x000fca00078e0082 */
[----:B------:R0:W-:Y:S04]  /*13f0*/  STG.E.128 desc[UR6][R92.64], R116 ;  /* 0x000000745c007986 */ /* 0x0001e8000c101d06 */
[----:B------:R0:W-:Y:S01]  /*1400*/  STG.E.128 desc[UR6][R92.64+0x10], R100 ;  /* 0x000010645c007986 */ /* 0x0001e2000c101d06 */
[----:B------:R-:W-:Y:S05]  /*1410*/  @!P0 BRA `(.L_x_13507) ;  /* 0x0000000000108947 */ /* 0x000fea0003800000 */
[----:B------:R-:W1:Y:S01]  /*1420*/  LDC.64 R84, c[0x0][0x390] ;  /* 0x0000e400ff547b82 */ /* 0x000e620000000a00 */
[----:B------:R-:W-:-:S05]  /*1430*/  IADD3 R87, PT, PT, R96, 0x180, RZ ;  /* 0x0000018060577810 */ /* 0x000fca0007ffe0ff */
[----:B-1----:R-:W-:-:S06]  /*1440*/  IMAD.WIDE.U32 R84, R87, 0x10, R84 ;  /* 0x0000001057547825 */ /* 0x002fcc00078e0054 */
[----:B------:R-:W5:Y:S02]  /*1450*/  LDG.E.128 R84, desc[UR6][R84.64] ;  /* 0x0000000654547981 */ /* 0x000f64000c1e1d00 */
.L_x_13507:
[----:B------:R-:W-:Y:S05]  /*1460*/  BRA.U !UP0, `(.L_x_13508) ;  /* 0x00000001088c7547 */ /* 0x000fea000b800000 */
[----:B------:R-:W1:Y:S01]  /*1470*/  LDC.64 R98, c[0x0][0x3a0] ;  /* 0x0000e800ff627b82 */ /* 0x000e620000000a00 */
[----:B0-----:R-:W-:-:S05]  /*1480*/  IADD3 R93, PT, PT, R97, 0x180, RZ ;  /* 0x00000180615d7810 */ /* 0x001fca0007ffe0ff */
[----:B-1----:R-:W-:-:S05]  /*1490*/  IMAD.WIDE.U32 R98, R93, 0x20, R98 ;  /* 0x000000205d627825 */ /* 0x002fca00078e0062 */
        /* <DEDUP_REMOVED lines=32> */
.L_x_13508:
[----:B------:R-:W1:Y:S01]  /*16a0*/  @P0 LDC R95, c[0x0][0x40c] ;  /* 0x00010300ff5f0b82 */ /* 0x000e620000000800 */
[----:B-----5:R-:W-:Y:S02]  /*16b0*/  @P0 PRMT R0, R84, 0x7632, R0 ;  /* 0x0000763254000816 */ /* 0x020fe40000000000 */
[----:B------:R-:W-:Y:S02]  /*16c0*/  CS2R R104, SRZ ;  /* 0x0000000000687805 */ /* 0x000fe4000001ff00 */
[----:B0-----:R-:W-:Y:S02]  /*16d0*/  @P0 PRMT R92, R85, 0x7632, R92 ;  /* 0x00007632555c0816 */ /* 0x001fe4000000005c */
[----:B------:R-:W-:Y:S02]  /*16e0*/  CS2R R106, SRZ ;  /* 0x00000000006a7805 */ /* 0x000fe4000001ff00 */
[----:B------:R-:W-:Y:S02]  /*16f0*/  @P0 SHF.L.U32 R0, R0, 0x10, RZ ;  /* 0x0000001000000819 */ /* 0x000fe400000006ff */
[----:B------:R-:W-:Y:S01]  /*1700*/  @P0 PRMT R94, R86, 0x7632, R94 ;  /* 0x00007632565e0816 */ /* 0x000fe2000000005e */
[----:B------:R-:W0:Y:S01]  /*1710*/  @P0 LDC R123, c[0x0][0x40c] ;  /* 0x00010300ff7b0b82 */ /* 0x000e220000000800 */
[----:B------:R-:W-:-:S02]  /*1720*/  @P0 SHF.L.U32 R92, R92, 0x10, RZ ;  /* 0x000000105c5c0819 */ /* 0x000fc400000006ff */
[----:B------:R-:W-:Y:S02]  /*1730*/  @P0 SHF.L.U32 R94, R94, 0x10, RZ ;  /* 0x000000105e5e0819 */ /* 0x000fe400000006ff */
[----:B------:R-:W-:Y:S02]  /*1740*/  @P0 SHF.L.U32 R98, R84, 0x10, RZ ;  /* 0x0000001054620819 */ /* 0x000fe400000006ff */
[----:B------:R-:W-:Y:S01]  /*1750*/  @P0 SHF.L.U32 R120, R85, 0x10, RZ ;  /* 0x0000001055780819 */ /* 0x000fe200000006ff */
[----:B------:R-:W3:Y:S01]  /*1760*/  @P0 LDC R135, c[0x0][0x40c] ;  /* 0x00010300ff870b82 */ /* 0x000ee20000000800 */
[----:B------:R-:W-:Y:S02]  /*1770*/  @P0 SHF.L.U32 R122, R86, 0x10, RZ ;  /* 0x00000010567a0819 */ /* 0x000fe400000006ff */
[----:B------:R-:W-:-:S05]  /*1780*/  MOV R93, RZ ;  /* 0x000000ff005d7202 */ /* 0x000fca0000000f00 */
[----:B------:R-:W4:Y:S01]  /*1790*/  @P0 LDC R137, c[0x0][0x40c] ;  /* 0x00010300ff890b82 */ /* 0x000f220000000800 */
[----:B-1----:R-:W-:Y:S01]  /*17a0*/  @P0 FMUL.FTZ R105, R0, R95 ;  /* 0x0000005f00690220 */ /* 0x002fe20000410000 */
[----:B------:R-:W-:-:S04]  /*17b0*/  @P0 PRMT R0, R87, 0x7632, R0 ;  /* 0x0000763257000816 */ /* 0x000fc80000000000 */
[----:B------:R-:W-:Y:S02]  /*17c0*/  @P0 SHF.L.U32 R0, R0, 0x10, RZ ;  /* 0x0000001000000819 */ /* 0x000fe400000006ff */
[----:B------:R-:W1:Y:S01]  /*17d0*/  @P0 LDC R99, c[0x0][0x40c] ;  /* 0x00010300ff630b82 */ /* 0x000e620000000800 */
[----:B0-----:R-:W-:Y:S01]  /*17e0*/  @P0 FMUL.FTZ R107, R92, R123 ;  /* 0x0000007b5c6b0220 */ /* 0x001fe20000410000 */
[----:B------:R-:W-:Y:S01]  /*17f0*/  @P0 SHF.L.U32 R123, R87, 0x10, RZ ;  /* 0x00000010577b0819 */ /* 0x000fe200000006ff */
[----:B------:R-:W-:-:S05]  /*1800*/  HFMA2 R92, -RZ, RZ, 0, 0 ;  /* 0x00000000ff5c7431 */ /* 0x000fca00000001ff */
[----:B------:R-:W0:Y:S01]  /*1810*/  @P0 LDC R121, c[0x0][0x40c] ;  /* 0x00010300ff790b82 */ /* 0x000e220000000800 */
[----:B---3--:R-:W-:Y:S01]  /*1820*/  @P0 FMUL.FTZ R93, R94, R135 ;  /* 0x000000875e5d0220 */ /* 0x008fe20000410000 */
[----:B------:R-:W-:-:S06]  /*1830*/  CS2R R94, SRZ ;  /* 0x00000000005e7805 */ /* 0x000fcc000001ff00 */
[----:B------:R-:W3:Y:S01]  /*1840*/  @P0 LDC R133, c[0x0][0x40c] ;  /* 0x00010300ff850b82 */ /* 0x000ee20000000800 */
[----:B----4-:R-:W-:-:S07]  /*1850*/  @P0 FMUL.FTZ R95, R0, R137 ;  /* 0x00000089005f0220 */ /* 0x010fce0000410000 */
[----:B------:R-:W4:Y:S01]  /*1860*/  @P0 LDC R132, c[0x0][0x40c] ;  /* 0x00010300ff840b82 */ /* 0x000f220000000800 */
[----:B-1----:R-:W-:Y:S01]  /*1870*/  @P0 FMUL.FTZ R104, R98, R99 ;  /* 0x0000006362680220 */ /* 0x002fe20000410000 */
[----:B0-----:R-:W-:Y:S01]  /*1880*/  @P0 FMUL.FTZ R106, R120, R121 ;  /* 0x00000079786a0220 */ /* 0x001fe20000410000 */
[----:B---3--:R-:W-:Y:S01]  /*1890*/  @P0 FMUL.FTZ R92, R122, R133 ;  /* 0x000000857a5c0220 */ /* 0x008fe20000410000 */
[----:B----4-:R-:W-:-:S07]  /*18a0*/  @P0 FMUL.FTZ R94, R123, R132 ;  /* 0x000000847b5e0220 */ /* 0x010fce0000410000 */
.L_x_13509:
        /* <DEDUP_REMOVED lines=9> */
.L_x_13510:
[----:B------:R-:W-:Y:S01]  /*1940*/  IADD3 R133, PT, PT, R97, 0x200, RZ ;  /* 0x0000020061857810 */ /* 0x000fe20007ffe0ff */
[----:B------:R-:W-:Y:S06]  /*1950*/  BRA.U !UP0, `(.L_x_13511) ;  /* 0x0000000108887547 */ /* 0x000fec000b800000 */
[----:B------:R-:W1:Y:S02]  /*1960*/  LDC.64 R134, c[0x0][0x3a0] ;  /* 0x0000e800ff867b82 */ /* 0x000e640000000a00 */
[----:B-1----:R-:W-:-:S05]  /*1970*/  IMAD.WIDE.U32 R134, R133, 0x20, R134 ;  /* 0x0000002085867825 */ /* 0x002fca00078e0086 */
[----:B0-----:R-:W3:Y:S04]  /*1980*/  LDG.E.128 R96, desc[UR6][R134.64] ;  /* 0x0000000686607981 */ /* 0x001ee8000c1e1d00 */
        /* <DEDUP_REMOVED lines=31> */
.L_x_13511:
[----:B------:R-:W1:Y:S01]  /*1b80*/  @P0 LDC R123, c[0x0][0x40c] ;  /* 0x00010300ff7b0b82 */ /* 0x000e620000000800 */
[----:B-----5:R-:W-:Y:S01]  /*1b90*/  @P0 PRMT R0, R84, 0x7632, R0 ;  /* 0x0000763254000816 */ /* 0x020fe20000000000 */
[----:B0-----:R-:W-:Y:S01]  /*1ba0*/  HFMA2 R99, -RZ, RZ, 0, 0 ;  /* 0x00000000ff637431 */ /* 0x001fe200000001ff */
[----:B------:R-:W-:Y:S02]  /*1bb0*/  @P0 PRMT R3, R85, 0x7632, R3 ;  /* 0x0000763255030816 */ /* 0x000fe40000000003 */
[----:B------:R-:W-:Y:S02]  /*1bc0*/  CS2R R120, SRZ ;  /* 0x0000000000787805 */ /* 0x000fe4000001ff00 */
[----:B------:R-:W-:Y:S02]  /*1bd0*/  @P0 SHF.L.U32 R0, R0, 0x10, RZ ;  /* 0x0000001000000819 */ /* 0x000fe400000006ff */
[----:B------:R-:W-:Y:S01]  /*1be0*/  @P0 PRMT R96, R86, 0x7632, R96 ;  /* 0x0000763256600816 */ /* 0x000fe20000000060 */
[----:B------:R-:W0:Y:S01]  /*1bf0*/  @P0 LDC R98, c[0x0][0x40c] ;  /* 0x00010300ff620b82 */ /* 0x000e220000000800 */
[----:B------:R-:W-:-:S02]  /*1c00*/  MOV R97, RZ ;  /* 0x000000ff00617202 */ /* 0x000fc40000000f00 */
[----:B------:R-:W-:Y:S02]  /*1c10*/  @P0 SHF.L.U32 R3, R3, 0x10, RZ ;  /* 0x0000001003030819 */ /* 0x000fe400000006ff */
[----:B------:R-:W-:Y:S02]  /*1c20*/  @P0 SHF.L.U32 R96, R96, 0x10, RZ ;  /* 0x0000001060600819 */ /* 0x000fe400000006ff */
[----:B------:R-:W-:Y:S01]  /*1c30*/  @P0 SHF.L.U32 R134, R85, 0x10, RZ ;  /* 0x0000001055860819 */ /* 0x000fe200000006ff */
[----:B------:R-:W3:Y:S01]  /*1c40*/  @P0 LDC R139, c[0x0][0x40c] ;  /* 0x00010300ff8b0b82 */ /* 0x000ee20000000800 */
[----:B------:R-:W-:Y:S02]  /*1c50*/  @P0 SHF.L.U32 R136, R86, 0x10, RZ ;  /* 0x0000001056880819 */ /* 0x000fe400000006ff */
[----:B------:R-:W-:-:S05]  /*1c60*/  @P0 SHF.L.U32 R138, R87, 0x10, RZ ;  /* 0x00000010578a0819 */ /* 0x000fca00000006ff */
[----:B------:R-:W4:Y:S01]  /*1c70*/  @P0 LDC R143, c[0x0][0x40c] ;  /* 0x00010300ff8f0b82 */ /* 0x000f220000000800 */
[----:B-1----:R-:W-:Y:S01]  /*1c80*/  @P0 FMUL.FTZ R97, R0, R123 ;  /* 0x0000007b00610220 */ /* 0x002fe20000410000 */
[----:B------:R-:W-:Y:S02]  /*1c90*/  @P0 PRMT R0, R87, 0x7632, R0 ;  /* 0x0000763257000816 */ /* 0x000fe40000000000 */
[----:B------:R-:W-:Y:S02]  /*1ca0*/  CS2R R122, SRZ ;  /* 0x00000000007a7805 */ /* 0x000fe4000001ff00 */
[----:B------:R-:W-:Y:S02]  /*1cb0*/  @P0 SHF.L.U32 R0, R0, 0x10, RZ ;  /* 0x0000001000000819 */ /* 0x000fe400000006ff */
[----:B------:R-:W1:Y:S01]  /*1cc0*/  @P0 LDC R132, c[0x0][0x40c] ;  /* 0x00010300ff840b82 */ /* 0x000e620000000800 */
[----:B0-----:R-:W-:Y:S01]  /*1cd0*/  @P0 FMUL.FTZ R99, R3, R98 ;  /* 0x0000006203630220 */ /* 0x001fe20000410000 */
[----:B------:R-:W-:Y:S01]  /*1ce0*/  @P0 SHF.L.U32 R3, R84, 0x10, RZ ;  /* 0x0000001054030819 */ /* 0x000fe200000006ff */
[----:B------:R-:W-:-:S05]  /*1cf0*/  HFMA2 R98, -RZ, RZ, 0, 0 ;  /* 0x00000000ff627431 */ /* 0x000fca00000001ff */
[----:B------:R-:W0:Y:S01]  /*1d00*/  @P0 LDC R135, c[0x0][0x40c] ;  /* 0x00010300ff870b82 */ /* 0x000e220000000800 */
[----:B---3--:R-:W-:Y:S01]  /*1d10*/  @P0 FMUL.FTZ R121, R96, R139 ;  /* 0x0000008b60790220 */ /* 0x008fe20000410000 */
[----:B------:R-:W-:-:S06]  /*1d20*/  MOV R96, RZ ;  /* 0x000000ff00607202 */ /* 0x000fcc0000000f00 */
[----:B------:R-:W3:Y:S01]  /*1d30*/  @P0 LDC R137, c[0x0][0x40c] ;  /* 0x00010300ff890b82 */ /* 0x000ee20000000800 */
[----:B----4-:R-:W-:-:S07]  /*1d40*/  @P0 FMUL.FTZ R123, R0, R143 ;  /* 0x0000008f007b0220 */ /* 0x010fce0000410000 */
[----:B------:R-:W4:Y:S01]  /*1d50*/  @P0 LDC R141, c[0x0][0x40c] ;  /* 0x00010300ff8d0b82 */ /* 0x000f220000000800 */
[----:B-1----:R-:W-:Y:S01]  /*1d60*/  @P0 FMUL.FTZ R96, R3, R132 ;  /* 0x0000008403600220 */ /* 0x002fe20000410000 */
[----:B0-----:R-:W-:Y:S01]  /*1d70*/  @P0 FMUL.FTZ R98, R134, R135 ;  /* 0x0000008786620220 */ /* 0x001fe20000410000 */
[----:B---3--:R-:W-:Y:S01]  /*1d80*/  @P0 FMUL.FTZ R120, R136, R137 ;  /* 0x0000008988780220 */ /* 0x008fe20000410000 */
[----:B----4-:R-:W-:-:S07]  /*1d90*/  @P0 FMUL.FTZ R122, R138, R141 ;  /* 0x0000008d8a7a0220 */ /* 0x010fce0000410000 */
.L_x_13512:
        /* <DEDUP_REMOVED lines=157> */
.L_x_13514:
[----:B--2---:R-:W-:Y:S05]  /*2770*/  BSYNC.RECONVERGENT B0 ;  /* 0x0000000000007941 */ /* 0x004fea0003800200 */
.L_x_13513:
[----:B------:R-:W-:Y:S01]  /*2780*/  BAR.SYNC.DEFER_BLOCKING 0x0 ;  /* 0x0000000000007b1d */ /* 0x000fe20000010000 */
[----:B0-----:R-:W-:Y:S02]  /*2790*/  MOV R3, RZ ;  /* 0x000000ff00037202 */ /* 0x001fe40000000f00 */
[----:B------:R-:W-:-:S03]  /*27a0*/  CS2R R130, SRZ ;  /* 0x0000000000827805 */ /* 0x000fc6000001ff00 */
[----:B------:R-:W-:Y:S04]  /*27b0*/  BSSY.RECONVERGENT B0, `(.L_x_13515) ;  /* 0x000000a000007945 */ /* 0x000fe80003800200 */
        /* <DEDUP_REMOVED lines=9> */
.L_x_13516:
[----:B------:R-:W-:Y:S05]  /*2850*/  BSYNC.RECONVERGENT B0 ;  /* 0x0000000000007941 */ /* 0x000fea0003800200 */
.L_x_13515:
        /* <DEDUP_REMOVED lines=34> */
[----:B------:R-:W-:Y:S02]  /*2a80*/  FMUL.FTZ R131, R131, R142 ;  /* 0x0000008e83837220 */ /* 0x000fe40000410000 */
[----:B------:R-:W1:Y:S02]  /*2a90*/  SHFL.IDX PT, R139, R3, RZ, 0x1f ;  /* 0x00001fff038b7589 */ /* 0x000e6400000e0000 */
[----:B------:R-:W-:-:S02]  /*2aa0*/  FFMA.FTZ R135, R135, R131, R132 ;  /* 0x0000008387877223 */ /* 0x000fc40000010084 */
        /* <DEDUP_REMOVED lines=23> */
[----:B------:R-:W-:Y:S01]  /*2c20*/  FADD.FTZ R116, -R128, R117 ;  /* 0x0000007580747221 */ /* 0x000fe20000010100 */
[----:B------:R-:W-:Y:S01]  /*2c30*/  LEA.HI R129, R88, R129, RZ, 0x3 ;  /* 0x0000008158817211 */ /* 0x000fe200078f18ff */
[C---:B------:R-:W-:Y:S01]  /*2c40*/  FADD.FTZ R134, -R128.reuse, R126 ;  /* 0x0000007e80867221 */ /* 0x040fe20000010100 */
[----:B------:R-:W0:Y:S01]  /*2c50*/  LDC.64 R88, c[0x0][0x428] ;  /* 0x00010a00ff587b82 */ /* 0x000e220000000a00 */
[C---:B------:R-:W-:Y:S01]  /*2c60*/  FADD.FTZ R156, -R128.reuse, R104 ;  /* 0x00000068809c7221 */ /* 0x040fe20000010100 */
[----:B------:R-:W-:Y:S01]  /*2c70*/  LEA.HI.SX32 R129, R129, R0, 0x1d ;  /* 0x0000000081817211 */ /* 0x000fe200078feaff */
        /* <DEDUP_REMOVED lines=8> */
[----:B------:R-:W-:Y:S01]  /*2d00*/  FMUL.FTZ R118, R3, R99 ;  /* 0x0000006303767220 */ /* 0x000fe20000410000 */
[C---:B------:R-:W-:Y:S01]  /*2d10*/  FADD.FTZ R124, -R128.reuse, R125 ;  /* 0x0000007d807c7221 */ /* 0x040fe20000010100 */
[C---:B------:R-:W-:Y:S01]  /*2d20*/  FADD.FTZ R100, -R128.reuse, R100 ;  /* 0x0000006480647221 */ /* 0x040fe20000010100 */
[C---:B------:R-:W-:Y:S01]  /*2d30*/  FADD.FTZ R102, -R128.reuse, R102 ;  /* 0x0000006680667221 */ /* 0x040fe20000010100 */
[C---:B------:R-:W-:Y:S01]  /*2d40*/  FADD.FTZ R96, -R128.reuse, R97 ;  /* 0x0000006180607221 */ /* 0x040fe20000010100 */
[C---:B------:R-:W-:Y:S01]  /*2d50*/  FADD.FTZ R98, -R128.reuse, R98 ;  /* 0x0000006280627221 */ /* 0x040fe20000010100 */
[C---:B------:R-:W-:Y:S01]  /*2d60*/  IADD3 R99, PT, PT, R129.reuse, 0x80, RZ ;  /* 0x0000008081637810 */ /* 0x040fe20007ffe0ff */
[C---:B------:R-:W-:Y:S01]  /*2d70*/  FADD.FTZ R142, -R128.reuse, R108 ;  /* 0x0000006c808e7221 */ /* 0x040fe20000010100 */
[C---:B------:R-:W-:Y:S01]  /*2d80*/  IADD3 R101, PT, PT, R129.reuse, 0x100, RZ ;  /* 0x0000010081657810 */ /* 0x040fe20007ffe0ff */
[C---:B------:R-:W-:Y:S01]  /*2d90*/  FADD.FTZ R160, -R128.reuse, R93 ;  /* 0x0000005d80a07221 */ /* 0x040fe20000010100 */
[C---:B------:R-:W-:Y:S01]  /*2da0*/  IADD3 R103, PT, PT, R129.reuse, 0x180, RZ ;  /* 0x0000018081677810 */ /* 0x040fe20007ffe0ff */
[C---:B------:R-:W-:Y:S01]  /*2db0*/  FADD.FTZ R120, -R128.reuse, R120 ;  /* 0x0000007880787221 */ /* 0x040fe20000010100 */
[----:B------:R-:W-:Y:S01]  /*2dc0*/  IADD3 R105, PT, PT, R129, 0x200, RZ ;  /* 0x0000020081697810 */ /* 0x000fe20007ffe0ff */
        /* <DEDUP_REMOVED lines=32> */
[C---:B------:R-:W-:Y:S01]  /*2fd0*/  FMUL.FTZ R120, R3.reuse, R121 ;  /* 0x0000007903787220 */ /* 0x040fe20000410000 */
[----:B------:R-:W-:Y:S01]  /*2fe0*/  FMUL.FTZ R126, R3, R126 ;  /* 0x0000007e037e7220 */ /* 0x000fe20000410000 */
[----:B------:R-:W-:-:S04]  /*2ff0*/  IMAD.WIDE.U32 R98, R99, 0x10, R88 ;  /* 0x0000001063627825 */ /* 0x000fc800078e0058 */
        /* <DEDUP_REMOVED lines=90> */
.L_x_13517:
[----:B0-----:R-:W0:Y:S01]  /*35a0*/  LDC.64 R88, c[0x0][0x380] ;  /* 0x0000e000ff587b82 */ /* 0x001e220000000a00 */
[----:B------:R-:W-:Y:S01]  /*35b0*/  UPLOP3.LUT UP1, UPT, UPT, UPT, UP1, 0x40, 0x4 ;  /* 0x000000000004789c */ /* 0x000fe20003f2e810 */
[----:B0-----:R-:W-:-:S04]  /*35c0*/  IADD3 R2, PT, PT, R2, R88, RZ ;  /* 0x0000005802027210 */ /* 0x001fc80007ffe0ff */
[----:B------:R-:W-:-:S13]  /*35d0*/  ISETP.GE.AND P0, PT, R2, R89, PT ;  /* 0x000000590200720c */ /* 0x000fda0003f06270 */
[----:B------:R-:W-:Y:S05]  /*35e0*/  @!P0 BRA `(.L_x_13518) ;  /* 0xffffffcc00a88947 */ /* 0x000fea000383ffff */
[----:B------:R-:W-:Y:S05]  /*35f0*/  EXIT ;  /* 0x000000000000794d */ /* 0x000fea0003800000 */
.L_x_13519:
        /* <DEDUP_REMOVED lines=16> */
.L_x_34047:


//--------------------- .text._ZN10layer_norm13ln_fwd_kernelINS_13Kernel_traitsIf13__nv_bfloat16fS2_fjLj5120ELj1ELj1ELj4ELj16ENS_18Kernel_traits_baseILj5120EfS2_fS2_fjLj128EEEEELb0ELb1ELb0ELb0EEEvNS_9FwdParamsE --------------------------
	.section	.text._ZN10layer_norm13ln_fwd_kernelINS_13Kernel_traitsIf13__nv_bfloat16fS2_fjLj5120ELj1ELj1ELj4ELj16ENS_18Kernel_traits_baseILj5120EfS2_fS2_fjLj128EEEEELb0ELb1ELb0ELb0EEEvNS_9FwdParamsE,"ax",@progbits
	.align	128
        .global         _ZN10layer_norm13ln_fwd_kernelINS_13Kernel_traitsIf13__nv_bfloat16fS2_fjLj5120ELj1ELj1ELj4ELj16ENS_18Kernel_traits_baseILj5120EfS2_fS2_fjLj128EEEEELb0ELb1ELb0ELb0EEEvNS_9FwdParamsE
        .type           _ZN10layer_norm13ln_fwd_kernelINS_13Kernel_traitsIf13__nv_bfloat16fS2_fjLj5120ELj1ELj1ELj4ELj16ENS_18Kernel_traits_baseILj5120EfS2_fS2_fjLj128EEEEELb0ELb1ELb0ELb0EEEvNS_9FwdParamsE,@function
        .size           _ZN10layer_norm13ln_fwd_kernelINS_13Kernel_traitsIf13__nv_bfloat16fS2_fjLj5120ELj1ELj1ELj4ELj16ENS_18Kernel_traits_baseILj5120EfS2_fS2_fjLj128EEEEELb0ELb1ELb0ELb0EEEvNS_9FwdParamsE,(.L_x_34048 - _ZN10layer_norm13ln_fwd_kernelINS_13Kernel_traitsIf13__nv_bfloat16fS2_fjLj5120ELj1ELj1ELj4ELj16ENS_18Kernel_traits_baseILj5120EfS2_fS2_fjLj128EEEEELb0ELb1ELb0ELb0EEEvNS_9FwdParamsE)
        .other          _ZN10layer_norm13ln_fwd_kernelINS_13Kernel_traitsIf13__nv_bfloat16fS2_fjLj5120ELj1ELj1ELj4ELj16ENS_18Kernel_traits_baseILj5120EfS2_fS2_fjLj128EEEEELb0ELb1ELb0ELb0EEEvNS_9FwdParamsE,@"STO_CUDA_ENTRY STV_DEFAULT"
_ZN10layer_norm13ln_fwd_kernelINS_13Kernel_traitsIf13__nv_bfloat16fS2_fjLj5120ELj1ELj1ELj4ELj16ENS_18Kernel_traits_baseILj5120EfS2_fS2_fjLj128EEEEELb0ELb1ELb0ELb0EEEvNS_9FwdParamsE:
.text._ZN10layer_norm13ln_fwd_kernelINS_13Kernel_traitsIf13__nv_bfloat16fS2_fjLj5120ELj1ELj1ELj4ELj16ENS_18Kernel_traits_baseILj5120EfS2_fS2_fjLj128EEEEELb0ELb1ELb0ELb0EEEvNS_9FwdParamsE:
        /* <DEDUP_REMOVED lines=89> */
.L_x_13521:
        /* <DEDUP_REMOVED lines=23> */
[----:B------:R-:W5:Y:S06]  /*0700*/  @P0 LDG.E.128 R16, desc[UR6][R98.64+0x10] ;  /* 0x0000100662100981 */ /* 0x000f6c000c1e1d00 */
[----:B------:R-:W0:Y:S01]  /*0710*/  @P4 LDC.64 R92, c[0x0][0x3d0] ;  /* 0x0000f400ff5c4b82 */ /* 0x000e220000000a00 */
[C---:B-1----:R-:W-:Y:S01]  /*0720*/  @P2 IMAD.WIDE.U32 R106, R133.reuse, 0x20, R106 ;  /* 0x00000020856a2825 */ /* 0x042fe200078e006a */
[----:B------:R-:W-:Y:S01]  /*0730*/  @P2 IADD3 R133, PT, PT, R133, 0x80, RZ ;  /* 0x0000008085852810 */ /* 0x000fe20007ffe0ff */
[----:B------:R-:W5:Y:S05]  /*0740*/  @P1 LDG.E.128 R20, desc[UR6][R100.64] ;  /* 0x0000000664141981 */ /* 0x000f6a000c1e1d00 */
[----:B------:R-:W1:Y:S01]  /*0750*/  @P4 LDC.64 R94, c[0x0][0x3e8] ;  /* 0x0000fa00ff5e4b82 */ /* 0x000e620000000a00 */
[----:B--2---:R-:W-:Y:S01]  /*0760*/  @P3 IMAD.WIDE.U32 R108, R133, 0x20, R108 ;  /* 0x00000020856c3825 */ /* 0x004fe200078e006c */
[----:B------:R2:W5:Y:S01]  /*0770*/  @P1 LDG.E.128 R24, desc[UR6][R100.64+0x10] ;  /* 0x0000100664181981 */ /* 0x000562000c1e1d00 */
[----:B------:R-:W-:-:S02]  /*0780*/  CS2R R122, SRZ ;  /* 0x00000000007a7805 */ /* 0x000fc4000001ff00 */
[----:B------:R-:W-:Y:S02]  /*0790*/  CS2R R120, SRZ ;  /* 0x0000000000787805 */ /* 0x000fe4000001ff00 */
[----:B------:R-:W-:Y:S01]  /*07a0*/  CS2R R118, SRZ ;  /* 0x0000000000767805 */ /* 0x000fe2000001ff00 */
[----:B------:R-:W5:Y:S01]  /*07b0*/  @P1 LDG.E.128 R28, desc[UR6][R102.64] ;  /* 0x00000006661c1981 */ /* 0x000f62000c1e1d00 */
[C---:B---3--:R-:W-:Y:S01]  /*07c0*/  @P3 IMAD.WIDE.U32 R110, R133.reuse, 0x20, R110 ;  /* 0x00000020856e3825 */ /* 0x048fe200078e006e */
[----:B------:R-:W-:Y:S02]  /*07d0*/  @P3 IADD3 R133, PT, PT, R133, 0x80, RZ ;  /* 0x0000008085853810 */ /* 0x000fe40007ffe0ff */
[----:B------:R3:W5:Y:S01]  /*07e0*/  @P1 LDG.E.128 R32, desc[UR6][R102.64+0x10] ;  /* 0x0000100666201981 */ /* 0x000762000c1e1d00 */
[----:B------:R-:W-:Y:S02]  /*07f0*/  CS2R R116, SRZ ;  /* 0x0000000000747805 */ /* 0x000fe4000001ff00 */
[----:B------:R-:W-:-:S02]  /*0800*/  CS2R R114, SRZ ;  /* 0x0000000000727805 */ /* 0x000fc4000001ff00 */
[----:B------:R-:W-:Y:S01]  /*0810*/  CS2R R112, SRZ ;  /* 0x0000000000707805 */ /* 0x000fe2000001ff00 */
[----:B------:R-:W5:Y:S01]  /*0820*/  @P2 LDG.E.128 R36, desc[UR6][R104.64] ;  /* 0x0000000668242981 */ /* 0x000f62000c1e1d00 */
[C---:B0-----:R-:W-:Y:S01]  /*0830*/  @P4 IMAD.WIDE.U32 R92, R133.reuse, 0x20, R92 ;  /* 0x00000020855c4825 */ /* 0x041fe200078e005c */
[----:B--2---:R-:W-:Y:S02]  /*0840*/  CS2R R100, SRZ ;  /* 0x0000000000647805 */ /* 0x004fe4000001ff00 */
[----:B------:R0:W5:Y:S01]  /*0850*/  @P2 LDG.E.128 R40, desc[UR6][R104.64+0x10] ;  /* 0x0000100668282981 */ /* 0x000162000c1e1d00 */
[----:B------:R-:W-:Y:S02]  /*0860*/  CS2R R98, SRZ ;  /* 0x0000000000627805 */ /* 0x000fe4000001ff00 */
[----:B------:R-:W-:Y:S02]  /*0870*/  CS2R R96, SRZ ;  /* 0x0000000000607805 */ /* 0x000fe4000001ff00 */
[----:B------:R-:W-:Y:S01]  /*0880*/  @P4 CS2R R82, SRZ ;  /* 0x0000000000524805 */ /* 0x000fe2000001ff00 */
[----:B------:R-:W5:Y:S01]  /*0890*/  @P2 LDG.E.128 R44, desc[UR6][R106.64] ;  /* 0x000000066a2c2981 */ /* 0x000f62000c1e1d00 */
[----:B-1----:R-:W-:Y:S01]  /*08a0*/  @P4 IMAD.WIDE.U32 R94, R133, 0x20, R94 ;  /* 0x00000020855e4825 */ /* 0x002fe200078e005e */
[----:B---3--:R-:W-:-:S02]  /*08b0*/  CS2R R102, SRZ ;  /* 0x0000000000667805 */ /* 0x008fc4000001ff00 */
[----:B------:R1:W5:Y:S01]  /*08c0*/  @P2 LDG.E.128 R48, desc[UR6][R106.64+0x10] ;  /* 0x000010066a302981 */ /* 0x000362000c1e1d00 */
[----:B------:R-:W-:Y:S02]  /*08d0*/  @P4 CS2R R80, SRZ ;  /* 0x0000000000504805 */ /* 0x000fe4000001ff00 */
[----:B0-----:R-:W-:Y:S02]  /*08e0*/  CS2R R104, SRZ ;  /* 0x0000000000687805 */ /* 0x001fe4000001ff00 */
[----:B------:R-:W-:Y:S01]  /*08f0*/  @P4 CS2R R78, SRZ ;  /* 0x00000000004e4805 */ /* 0x000fe2000001ff00 */
[----:B------:R-:W5:Y:S01]  /*0900*/  @P3 LDG.E.128 R52, desc[UR6][R108.64] ;  /* 0x000000066c343981 */ /* 0x000f62000c1e1d00 */
[----:B------:R-:W-:-:S03]  /*0910*/  @P4 CS2R R76, SRZ ;  /* 0x00000000004c4805 */ /* 0x000fc6000001ff00 */
[----:B------:R0:W5:Y:S01]  /*0920*/  @P3 LDG.E.128 R56, desc[UR6][R108.64+0x10] ;  /* 0x000010066c383981 */ /* 0x000162000c1e1d00 */
[----:B-1----:R-:W-:-:S03]  /*0930*/  CS2R R106, SRZ ;  /* 0x00000000006a7805 */ /* 0x002fc6000001ff00 */
[----:B------:R-:W5:Y:S04]  /*0940*/  @P3 LDG.E.128 R60, desc[UR6][R110.64] ;  /* 0x000000066e3c3981 */ /* 0x000f68000c1e1d00 */
[----:B------:R1:W5:Y:S01]  /*0950*/  @P3 LDG.E.128 R64, desc[UR6][R110.64+0x10] ;  /* 0x000010066e403981 */ /* 0x000362000c1e1d00 */
[----:B0-----:R-:W-:-:S03]  /*0960*/  CS2R R108, SRZ ;  /* 0x00000000006c7805 */ /* 0x001fc6000001ff00 */
[----:B------:R-:W5:Y:S04]  /*0970*/  @P4 LDG.E.128 R68, desc[UR6][R92.64] ;  /* 0x000000065c444981 */ /* 0x000f68000c1e1d00 */
[----:B------:R0:W5:Y:S01]  /*0980*/  @P4 LDG.E.128 R72, desc[UR6][R92.64+0x10] ;  /* 0x000010065c484981 */ /* 0x000162000c1e1d00 */
[----:B-1----:R-:W-:-:S03]  /*0990*/  CS2R R110, SRZ ;  /* 0x00000000006e7805 */ /* 0x002fc6000001ff00 */
[----:B------:R-:W5:Y:S04]  /*09a0*/  @P4 LDG.E.128 R84, desc[UR6][R94.64] ;  /* 0x000000065e544981 */ /* 0x000f68000c1e1d00 */
[----:B------:R1:W5:Y:S01]  /*09b0*/  @P4 LDG.E.128 R88, desc[UR6][R94.64+0x10] ;  /* 0x000010065e584981 */ /* 0x000362000c1e1d00 */
[----:B0-----:R-:W-:Y:S02]  /*09c0*/  CS2R R92, SRZ ;  /* 0x00000000005c7805 */ /* 0x001fe4000001ff00 */
[----:B-1----:R-:W-:-:S07]  /*09d0*/  CS2R R94, SRZ ;  /* 0x00000000005e7805 */ /* 0x002fce000001ff00 */
.L_x_13522:
[----:B------:R-:W-:Y:S05]  /*09e0*/  BSYNC.RECONVERGENT B0 ;  /* 0x0000000000007941 */ /* 0x000fea0003800200 */
.L_x_13520:
        /* <DEDUP_REMOVED lines=24> */
.L_x_13557:
[----:B------:R-:W0:Y:S02]  /*0b70*/  @P0 LDC.64 R178, c[0x0][0x3e0] ;  /* 0x0000f800ffb20b82 */ /* 0x000e240000000a00 */
[----:B0-----:R-:W-:-:S06]  /*0b80*/  @P0 IMAD.WIDE R178, R2, 0x2, R178 ;  /* 0x0000000202b20825 */ /* 0x001fcc00078e02b2 */
[----:B--2---:R-:W2:Y:S01]  /*0b90*/  @P0 LDG.E.U16 R178, desc[UR6][R178.64] ;  /* 0x00000006b2b20981 */ /* 0x004ea2000c1e1500 */
[----:B------:R-:W-:Y:S01]  /*0ba0*/  IMAD R0, R2, UR12, RZ ;  /* 0x0000000c02007c24 */ /* 0x000fe2000f8e02ff */
[----:B------:R-:W-:Y:S01]  /*0bb0*/  ISETP.GE.U32.AND P1, PT, R3, 0x80, PT ;  /* 0x000000800300780c */ /* 0x000fe20003f26070 */
[----:B------:R-:W-:Y:S01]  /*0bc0*/  BSSY.RECONVERGENT B0, `(.L_x_13523) ;  /* 0x0000051000007945 */ /* 0x000fe20003800200 */
[----:B------:R-:W0:Y:S02]  /*0bd0*/  S2R R175, SR_TID.X ;  /* 0x0000000000af7919 */ /* 0x000e240000002100 */
[----:B-1-34-:R-:W-:-:S04]  /*0be0*/  SHF.R.S32.HI R177, RZ, 0x1f, R0 ;  /* 0x0000001fffb17819 */ /* 0x01afc80000011400 */
        /* <DEDUP_REMOVED lines=16> */
[C---:B-----5:R-:W-:Y:S02]  /*0cf0*/  PRMT R162, R156.reuse, 0x7632, R162 ;  /* 0x000076329ca27816 */ /* 0x060fe400000000a2 */
[----:B------:R-:W-:Y:S02]  /*0d00*/  SHF.L.U32 R163, R156, 0x10, RZ ;  /* 0x000000109ca37819 */ /* 0x000fe400000006ff */
[----:B------:R-:W-:Y:S02]  /*0d10*/  PRMT R156, R157, 0x7632, R156 ;  /* 0x000076329d9c7816 */ /* 0x000fe4000000009c */
[C---:B------:R-:W-:Y:S01]  /*0d20*/  PRMT R176, R158.reuse, 0x7632, R176 ;  /* 0x000076329eb07816 */ /* 0x040fe200000000b0 */
[----:B------:R-:W-:Y:S01]  /*0d30*/  FMUL.FTZ R163, R163, R0 ;  /* 0x00000000a3a37220 */ /* 0x000fe20000410000 */
[----:B------:R-:W-:-:S02]  /*0d40*/  SHF.L.U32 R179, R158, 0x10, RZ ;  /* 0x000000109eb37819 */ /* 0x000fc400000006ff */
[----:B------:R-:W-:Y:S02]  /*0d50*/  PRMT R158, R159, 0x7632, R158 ;  /* 0x000076329f9e7816 */ /* 0x000fe4000000009e */
[----:B------:R-:W-:Y:S01]  /*0d60*/  SHF.L.U32 R177, R157, 0x10, RZ ;  /* 0x000000109db17819 */ /* 0x000fe200000006ff */
[-C--:B------:R-:W-:Y:S01]  /*0d70*/  FMUL.FTZ R179, R179, R0.reuse ;  /* 0x00000000b3b37220 */ /* 0x080fe20000410000 */
[----:B------:R-:W-:Y:S02]  /*0d80*/  SHF.L.U32 R181, R159, 0x10, RZ ;  /* 0x000000109fb57819 */ /* 0x000fe400000006ff */
[----:B------:R-:W-:Y:S01]  /*0d90*/  SHF.L.U32 R157, R162, 0x10, RZ ;  /* 0x00000010a29d7819 */ /* 0x000fe200000006ff */
[-C--:B------:R-:W-:Y:S01]  /*0da0*/  FMUL.FTZ R177, R177, R0.reuse ;  /* 0x00000000b1b17220 */ /* 0x080fe20000410000 */
[----:B------:R-:W-:Y:S01]  /*0db0*/  SHF.L.U32 R159, R156, 0x10, RZ ;  /* 0x000000109c9f7819 */ /* 0x000fe200000006ff */
[----:B------:R-:W-:Y:S01]  /*0dc0*/  FMUL.FTZ R181, R181, R0 ;  /* 0x00000000b5b57220 */ /* 0x000fe20000410000 */
[----:B0-----:R-:W-:-:S02]  /*0dd0*/  SHF.L.U32 R161, R176, 0x10, RZ ;  /* 0x00000010b0a17819 */ /* 0x001fc400000006ff */
[----:B------:R-:W-:Y:S01]  /*0de0*/  SHF.L.U32 R183, R158, 0x10, RZ ;  /* 0x000000109eb77819 */ /* 0x000fe200000006ff */
[-C--:B------:R-:W-:Y:S01]  /*0df0*/  FMUL.FTZ R158, R157, R0.reuse ;  /* 0x000000009d9e7220 */ /* 0x080fe20000410000 */
[-C--:B------:R-:W-:Y:S01]  /*0e00*/  FMUL.FTZ R160, R159, R0.reuse ;  /* 0x000000009fa07220 */ /* 0x080fe20000410000 */
[-C--:B------:R-:W-:Y:S02]  /*0e10*/  FMUL.FTZ R162, R161, R0.reuse ;  /* 0x00000000a1a27220 */ /* 0x080fe40000410000 */
[----:B------:R-:W-:Y:S01]  /*0e20*/  FMUL.FTZ R176, R183, R0 ;  /* 0x00000000b7b07220 */ /* 0x000fe20000410000 */
[----:B--2---:R-:W-:Y:S01]  /*0e30*/  FFMA.FTZ R156, R163, R12, R124 ;  /* 0x0000000ca39c7223 */ /* 0x004fe2000001007c */
[----:B------:R-:W-:Y:S01]  /*0e40*/  FFMA.FTZ R157, R158, R13, R125 ;  /* 0x0000000d9e9d7223 */ /* 0x000fe2000001007d */
[----:B------:R-:W-:Y:S01]  /*0e50*/  FFMA.FTZ R159, R160, R15, R127 ;  /* 0x0000000fa09f7223 */ /* 0x000fe2000001007f */
[----:B------:R-:W-:Y:S01]  /*0e60*/  FFMA.FTZ R158, R177, R14, R126 ;  /* 0x0000000eb19e7223 */ /* 0x000fe2000001007e */
[----:B---3--:R-:W-:Y:S01]  /*0e70*/  FFMA.FTZ R161, R162, R17, R129 ;  /* 0x00000011a2a17223 */ /* 0x008fe20000010081 */
[----:B------:R-:W-:Y:S01]  /*0e80*/  FFMA.FTZ R160, R179, R16, R128 ;  /* 0x00000010b3a07223 */ /* 0x000fe20000010080 */
[----:B------:R-:W-:Y:S01]  /*0e90*/  FFMA.FTZ R162, R181, R18, R130 ;  /* 0x00000012b5a27223 */ /* 0x000fe20000010082 */
[----:B------:R-:W-:Y:S01]  /*0ea0*/  FFMA.FTZ R163, R176, R19, R131 ;  /* 0x00000013b0a37223 */ /* 0x000fe20000010083 */
[----:B------:R-:W-:Y:S06]  /*0eb0*/  BRA `(.L_x_13526) ;  /* 0x0000000000707947 */ /* 0x000fec0003800000 */
.L_x_13525:
        /* <DEDUP_REMOVED lines=27> */
[----:B------:R-:W-:-:S07]  /*1070*/  FMUL.FTZ R163, R182, R19 ;  /* 0x00000013b6a37220 */ /* 0x000fce0000410000 */
.L_x_13526:
[----:B------:R-:W0:Y:S01]  /*1080*/  LDC.64 R178, c[0x0][0x3a8] ;  /* 0x0000ea00ffb27b82 */ /* 0x000e220000000a00 */
[C---:B------:R-:W-:Y:S01]  /*1090*/  IADD3 R176, PT, PT, R174.reuse, 0x80, RZ ;  /* 0x00000080aeb07810 */ /* 0x040fe20007ffe0ff */
[----:B0-----:R-:W-:-:S05]  /*10a0*/  IMAD.WIDE.U32 R178, R174, 0x20, R178 ;  /* 0x00000020aeb27825 */ /* 0x001fca00078e00b2 */
[----:B------:R0:W-:Y:S04]  /*10b0*/  STG.E.128 desc[UR6][R178.64], R156 ;  /* 0x0000009cb2007986 */ /* 0x0001e8000c101d06 */
[----:B------:R0:W-:Y:S02]  /*10c0*/  STG.E.128 desc[UR6][R178.64+0x10], R160 ;  /* 0x000010a0b2007986 */ /* 0x0001e4000c101d06 */
.L_x_13524:
[----:B------:R-:W-:Y:S05]  /*10d0*/  BSYNC.RECONVERGENT B0 ;  /* 0x0000000000007941 */ /* 0x000fea0003800200 */
.L_x_13523:
        /* <DEDUP_REMOVED lines=28> */
[----:B0-----:R-:W-:Y:S01]  /*12a0*/  SHF.L.U32 R179, R170, 0x10, RZ ;  /* 0x00000010aab37819 */ /* 0x001fe200000006ff */
[-C--:B------:R-:W-:Y:S01]  /*12b0*/  FMUL.FTZ R178, R165, R0.reuse ;  /* 0x00000000a5b27220 */ /* 0x080fe20000410000 */
[----:B------:R-:W-:Y:S01]  /*12c0*/  SHF.L.U32 R183, R166, 0x10, RZ ;  /* 0x00000010a6b77819 */ /* 0x000fe200000006ff */
[----:B------:R-:W-:Y:S01]  /*12d0*/  FMUL.FTZ R182, R167, R0 ;  /* 0x00000000a7b67220 */ /* 0x000fe20000410000 */
[----:B------:R-:W-:Y:S01]  /*12e0*/  FFMA.FTZ R164, R169, R28, R124 ;  /* 0x0000001ca9a47223 */ /* 0x000fe2000001007c */
[----:B------:R-:W-:Y:S01]  /*12f0*/  FMUL.FTZ R184, R179, R0 ;  /* 0x00000000b3b87220 */ /* 0x000fe20000410000 */
[----:B------:R-:W-:Y:S01]  /*1300*/  FFMA.FTZ R166, R171, R30, R126 ;  /* 0x0000001eaba67223 */ /* 0x000fe2000001007e */
[----:B------:R-:W-:Y:S01]  /*1310*/  FMUL.FTZ R186, R183, R0 ;  /* 0x00000000b7ba7220 */ /* 0x000fe20000410000 */
[----:B------:R-:W-:Y:S01]  /*1320*/  FFMA.FTZ R168, R177, R32, R128 ;  /* 0x00000020b1a87223 */ /* 0x000fe20000010080 */
[----:B------:R-:W-:Y:S01]  /*1330*/  FFMA.FTZ R170, R181, R34, R130 ;  /* 0x00000022b5aa7223 */ /* 0x000fe20000010082 */
[----:B------:R-:W-:Y:S01]  /*1340*/  FFMA.FTZ R165, R178, R29, R125 ;  /* 0x0000001db2a57223 */ /* 0x000fe2000001007d */
[----:B------:R-:W-:Y:S01]  /*1350*/  FFMA.FTZ R167, R182, R31, R127 ;  /* 0x0000001fb6a77223 */ /* 0x000fe2000001007f */
[----:B------:R-:W-:Y:S01]  /*1360*/  FFMA.FTZ R169, R184, R33, R129 ;  /* 0x00000021b8a97223 */ /* 0x000fe20000010081 */
[----:B------:R-:W-:Y:S01]  /*1370*/  FFMA.FTZ R171, R186, R35, R131 ;  /* 0x00000023baab7223 */ /* 0x000fe20000010083 */
[----:B------:R-:W-:Y:S06]  /*1380*/  BRA `(.L_x_13530) ;  /* 0x0000000000707947 */ /* 0x000fec0003800000 */
.L_x_13529:
        /* <DEDUP_REMOVED lines=28> */
.L_x_13530:
[----:B------:R-:W0:Y:S02]  /*1550*/  LDC.64 R178, c[0x0][0x3a8] ;  /* 0x0000ea00ffb27b82 */ /* 0x000e240000000a00 */
[C---:B0-----:R-:W-:Y:S01]  /*1560*/  IMAD.WIDE.U32 R178, R176.reuse, 0x20, R178 ;  /* 0x00000020b0b27825 */ /* 0x041fe200078e00b2 */
[----:B------:R-:W-:-:S04]  /*1570*/  IADD3 R176, PT, PT, R176, 0x80, RZ ;  /* 0x00000080b0b07810 */ /* 0x000fc80007ffe0ff */
[----:B------:R1:W-:Y:S04]  /*1580*/  STG.E.128 desc[UR6][R178.64], R164 ;  /* 0x000000a4b2007986 */ /* 0x0003e8000c101d06 */
[----:B------:R1:W-:Y:S02]  /*1590*/  STG.E.128 desc[UR6][R178.64+0x10], R168 ;  /* 0x000010a8b2007986 */ /* 0x0003e4000c101d06 */
.L_x_13528:
[----:B------:R-:W-:Y:S05]  /*15a0*/  BSYNC.RECONVERGENT B0 ;  /* 0x0000000000007941 */ /* 0x000fea0003800200 */
.L_x_13527:
        /* <DEDUP_REMOVED lines=13> */
[C---:B--2--5:R-:W-:Y:S02]  /*1680*/  PRMT R136, R132.reuse, 0x7632, R136 ;  /* 0x0000763284887816 */ /* 0x064fe40000000088 */
        /* <DEDUP_REMOVED lines=13> */
[----:B01----:R-:W-:Y:S01]  /*1760*/  SHF.L.U32 R179, R138, 0x10, RZ ;  /* 0x000000108ab37819 */ /* 0x003fe200000006ff */
        /* <DEDUP_REMOVED lines=14> */
.L_x_13533:
        /* <DEDUP_REMOVED lines=28> */
.L_x_13534:
[----:B------:R-:W0:Y:S02]  /*1a10*/  LDC.64 R178, c[0x0][0x3a8] ;  /* 0x0000ea00ffb27b82 */ /* 0x000e240000000a00 */
[C---:B0-----:R-:W-:Y:S01]  /*1a20*/  IMAD.WIDE.U32 R178, R176.reuse, 0x20, R178 ;  /* 0x00000020b0b27825 */ /* 0x041fe200078e00b2 */
[----:B------:R-:W-:-:S04]  /*1a30*/  IADD3 R176, PT, PT, R176, 0x80, RZ ;  /* 0x00000080b0b07810 */ /* 0x000fc80007ffe0ff */
[----:B------:R2:W-:Y:S04]  /*1a40*/  STG.E.128 desc[UR6][R178.64], R132 ;  /* 0x00000084b2007986 */ /* 0x0005e8000c101d06 */
[----:B------:R2:W-:Y:S02]  /*1a50*/  STG.E.128 desc[UR6][R178.64+0x10], R136 ;  /* 0x00001088b2007986 */ /* 0x0005e4000c101d06 */
.L_x_13532:
[----:B------:R-:W-:Y:S05]  /*1a60*/  BSYNC.RECONVERGENT B0 ;  /* 0x0000000000007941 */ /* 0x000fea0003800200 */
.L_x_13531:
        /* <DEDUP_REMOVED lines=13> */
[C---:B---3-5:R-:W-:Y:S02]  /*1b40*/  PRMT R144, R140.reuse, 0x7632, R144 ;  /* 0x000076328c907816 */ /* 0x068fe40000000090 */
        /* <DEDUP_REMOVED lines=13> */
[----:B012---:R-:W-:Y:S01]  /*1c20*/  SHF.L.U32 R179, R146, 0x10, RZ ;  /* 0x0000001092b37819 */ /* 0x007fe200000006ff */
        /* <DEDUP_REMOVED lines=14> */
.L_x_13537:
        /* <DEDUP_REMOVED lines=28> */
.L_x_13538:
[----:B------:R-:W0:Y:S02]  /*1ed0*/  LDC.64 R178, c[0x0][0x3a8] ;  /* 0x0000ea00ffb27b82 */ /* 0x000e240000000a00 */
[C---:B0-----:R-:W-:Y:S01]  /*1ee0*/  IMAD.WIDE.U32 R178, R176.reuse, 0x20, R178 ;  /* 0x00000020b0b27825 */ /* 0x041fe200078e00b2 */
[----:B------:R-:W-:-:S04]  /*1ef0*/  IADD3 R176, PT, PT, R176, 0x80, RZ ;  /* 0x00000080b0b07810 */ /* 0x000fc80007ffe0ff */
[----:B------:R3:W-:Y:S04]  /*1f00*/  STG.E.128 desc[UR6][R178.64], R140 ;  /* 0x0000008cb2007986 */ /* 0x0007e8000c101d06 */
[----:B------:R3:W-:Y:S02]  /*1f10*/  STG.E.128 desc[UR6][R178.64+0x10], R144 ;  /* 0x00001090b2007986 */ /* 0x0007e4000c101d06 */
.L_x_13536:
[----:B------:R-:W-:Y:S05]  /*1f20*/  BSYNC.RECONVERGENT B0 ;  /* 0x0000000000007941 */ /* 0x000fea0003800200 */
.L_x_13535:
        /* <DEDUP_REMOVED lines=30> */
[----:B-123--:R-:W-:Y:S01]  /*2110*/  SHF.L.U32 R179, R152, 0x10, RZ ;  /* 0x0000001098b37819 */ /* 0x00efe200000006ff */
        /* <DEDUP_REMOVED lines=10> */
[----:B------:R-:W-:Y:S06]  /*21c0*/  BRA `(.L_x_13542) ;  /* 0x0000000000707947 */ /* 0x000fec0003800000 */
.L_x_13541:
        /* <DEDUP_REMOVED lines=28> */
.L_x_13542:
[----:B------:R-:W0:Y:S02]  /*2390*/  LDC.64 R178, c[0x0][0x3a8] ;  /* 0x0000ea00ffb27b82 */ /* 0x000e240000000a00 */
[----:B0-----:R-:W-:-:S05]  /*23a0*/  IMAD.WIDE.U32 R176, R176, 0x20, R178 ;  /* 0x00000020b0b07825 */ /* 0x001fca00078e00b2 */
[----:B------:R4:W-:Y:S04]  /*23b0*/  STG.E.128 desc[UR6][R176.64], R152 ;  /* 0x00000098b0007986 */ /* 0x0009e8000c101d06 */
[----:B------:R4:W-:Y:S02]  /*23c0*/  STG.E.128 desc[UR6][R176.64+0x10], R148 ;  /* 0x00001094b0007986 */ /* 0x0009e4000c101d06 */
.L_x_13540:
[----:B------:R-:W-:Y:S05]  /*23d0*/  BSYNC.RECONVERGENT B0 ;  /* 0x0000000000007941 */ /* 0x000fea0003800200 */
.L_x_13539:
[----:B------:R-:W-:Y:S01]  /*23e0*/  FADD.FTZ R0, RZ, R156 ;  /* 0x0000009cff007221 */ /* 0x000fe20000010000 */
[C---:B------:R-:W-:Y:S01]  /*23f0*/  ISETP.GT.U32.AND P5, PT, R3.reuse, 0xff, PT ;  /* 0x000000ff0300780c */ /* 0x040fe20003fa4070 */
[----:B------:R-:W-:Y:S01]  /*2400*/  BSSY.RECONVERGENT B0, `(.L_x_13543) ;  /* 0x00000a2000007945 */ /* 0x000fe20003800200 */
[----:B------:R-:W-:Y:S01]  /*2410*/  ISETP.GT.U32.AND P6, PT, R3, 0x17f, PT ;  /* 0x0000017f0300780c */ /* 0x000fe20003fc4070 */
[----:B----4-:R-:W-:Y:S01]  /*2420*/  FADD.FTZ R177, R157, R0 ;  /* 0x000000009db17221 */ /* 0x010fe20000010000 */
        /* <DEDUP_REMOVED lines=11> */
[----:B0123--:R-:W-:-:S04]  /*24e0*/  FADD.FTZ R179, R165, R0 ;  /* 0x00000000a5b37221 */ /* 0x00ffc80000010000 */
        /* <DEDUP_REMOVED lines=147> */
.L_x_13544:
[----:B------:R-:W-:Y:S05]  /*2e20*/  BSYNC.RECONVERGENT B0 ;  /* 0x0000000000007941 */ /* 0x000fea0003800200 */
.L_x_13543:
        /* <DEDUP_REMOVED lines=12> */
.L_x_13546:
[----:B------:R-:W-:Y:S05]  /*2ef0*/  BSYNC.RECONVERGENT B0 ;  /* 0x0000000000007941 */ /* 0x000fea0003800200 */
.L_x_13545:
        /* <DEDUP_REMOVED lines=84> */
.L_x_13548:
[----:B------:R-:W-:Y:S05]  /*3440*/  BSYNC.RECONVERGENT B0 ;  /* 0x0000000000007941 */ /* 0x000fea0003800200 */
.L_x_13547:
        /* <DEDUP_REMOVED lines=35> */
.L_x_13550:
[----:B------:R-:W-:Y:S05]  /*3680*/  BSYNC.RECONVERGENT B0 ;  /* 0x0000000000007941 */ /* 0x000fea0003800200 */
.L_x_13549:
        /* <DEDUP_REMOVED lines=34> */
.L_x_13552:
[----:B------:R-:W-:Y:S05]  /*38b0*/  BSYNC.RECONVERGENT B0 ;  /* 0x0000000000007941 */ /* 0x000fea0003800200 */
.L_x_13551:
        /* <DEDUP_REMOVED lines=34> */
.L_x_13554:
[----:B------:R-:W-:Y:S05]  /*3ae0*/  BSYNC.RECONVERGENT B0 ;  /* 0x0000000000007941 */ /* 0x000fea0003800200 */
.L_x_13553:
        /* <DEDUP_REMOVED lines=31> */
[----:B------:R-:W-:-:S05]  /*3ce0*/  F2FP.BF16.F32.PACK_AB R184, R180, R179 ;  /* 0x000000b3b4b8723e */ /* 0x000fca00000010ff */
[----:B------:R0:W-:Y:S02]  /*3cf0*/  STG.E.128 desc[UR6][R174.64], R184 ;  /* 0x000000b8ae007986 */ /* 0x0001e4000c101d06 */
.L_x_13556:
[----:B------:R-:W-:Y:S05]  /*3d00*/  BSYNC.RECONVERGENT B0 ;  /* 0x0000000000007941 */ /* 0x000fea0003800200 */
.L_x_13555:
[----:B0-----:R-:W0:Y:S01]  /*3d10*/  LDC.64 R174, c[0x0][0x380] ;  /* 0x0000e000ffae7b82 */ /* 0x001e220000000a00 */
[----:B------:R-:W-:Y:S01]  /*3d20*/  UPLOP3.LUT UP1, UPT, UPT, UPT, UP1, 0x40, 0x4 ;  /* 0x000000000004789c */ /* 0x000fe20003f2e810 */
[----:B0-----:R-:W-:-:S04]  /*3d30*/  IADD3 R2, PT, PT, R2, R174, RZ ;  /* 0x000000ae02027210 */ /* 0x001fc80007ffe0ff */
[----:B------:R-:W-:-:S13]  /*3d40*/  ISETP.GE.AND P1, PT, R2, R175, PT ;  /* 0x000000af0200720c */ /* 0x000fda0003f26270 */
[----:B------:R-:W-:Y:S05]  /*3d50*/  @!P1 BRA `(.L_x_13557) ;  /* 0xffffffcc00849947 */ /* 0x000fea000383ffff */
[----:B------:R-:W-:Y:S05]  /*3d60*/  EXIT ;  /* 0x000000000000794d */ /* 0x000fea0003800000 */
.L_x_13558:
        /* <DEDUP_REMOVED lines=9> */
.L_x_34048:


//--------------------- .text._ZN10layer_norm13ln_fwd_kernelINS_13Kernel_traitsIf13__nv_bfloat16fS2_fjLj5120ELj1ELj1ELj4ELj16ENS_18Kernel_traits_baseILj5120EfS2_fS2_fjLj128EEEEELb0ELb1ELb0ELb1EEEvNS_9FwdParamsE --------------------------
	.section	.text._ZN10layer_norm13ln_fwd_kernelINS_13Kernel_traitsIf13__nv_bfloat16fS2_fjLj5120ELj1ELj1ELj4ELj16ENS_18Kernel_traits_baseILj5120EfS2_fS2_fjLj128EEEEELb0ELb1ELb0ELb1EEEvNS_9FwdParamsE,"ax",@progbits
	.align	128
        .global         _ZN10layer_norm13ln_fwd_kernelINS_13Kernel_traitsIf13__nv_bfloat16fS2_fjLj5120ELj1ELj1ELj4ELj16ENS_18Kernel_traits_baseILj5120EfS2_fS2_fjLj128EEEEELb0ELb1ELb0ELb1EEEvNS_9FwdParamsE
        .type           _ZN10layer_norm13ln_fwd_kernelINS_13Kernel_traitsIf13__nv_bfloat16fS2_fjLj5120ELj1ELj1ELj4ELj16ENS_18Kernel_traits_baseILj5120EfS2_fS2_fjLj128EEEEELb0ELb1ELb0ELb1EEEvNS_9FwdParamsE,@function
        .size           _ZN10layer_norm13ln_fwd_kernelINS_13Kernel_traitsIf13__nv_bfloat16fS2_fjLj5120ELj1ELj1ELj4ELj16ENS_18Kernel_traits_baseILj5120EfS2_fS2_fjLj128EEEEELb0ELb1ELb0ELb1EEEvNS_9FwdParamsE,(.L_x_34049 - _ZN10layer_norm13ln_fwd_kernelINS_13Kernel_traitsIf13__nv_bfloat16fS2_fjLj5120ELj1ELj1ELj4ELj16ENS_18Kernel_traits_baseILj5120EfS2_fS2_fjLj128EEEEELb0ELb1ELb0ELb1EEEvNS_9FwdParamsE)
        .other          _ZN10layer_norm13ln_fwd_kernelINS_13Kernel_traitsIf13__nv_bfloat16fS2_fjLj5120ELj1ELj1ELj4ELj16ENS_18Kernel_traits_baseILj5120EfS2_fS2_fjLj128EEEEELb0ELb1ELb0ELb1EEEvNS_9FwdParamsE,@"STO_CUDA_ENTRY STV_DEFAULT"
_ZN10layer_norm13ln_fwd_kernelINS_13Kernel_traitsIf13__nv_bfloat16fS2_fjLj5120ELj1ELj1ELj4ELj16ENS_18Kernel_traits_baseILj5120EfS2_fS2_fjLj128EEEEELb0ELb1ELb0ELb1EEEvNS_9FwdParamsE:
.text._ZN10layer_norm13ln_fwd_kernelINS_13Kernel_traitsIf13__nv_bfloat16fS2_fjLj5120ELj1ELj1ELj4ELj16ENS_18Kernel_traits_baseILj5120EfS2_fS2_fjLj128EEEEELb0ELb1ELb0ELb1EEEvNS_9FwdParamsE:
        /* <DEDUP_REMOVED lines=46> */
.L_x_13559:
[----:B------:R-:W2:Y:S08]  /*02e0*/  LDC.64 R4, c[0x0][0x3d0] ;  /* 0x0000f400ff047b82 */ /* 0x000eb00000000a00 */
[----:B------:R-:W0:Y:S01]  /*02f0*/  LDC.64 R6, c[0x0][0x3e8] ;  /* 0x0000fa00ff067b82 */ /* 0x000e220000000a00 */
        /* <DEDUP_REMOVED lines=9> */
[----:B------:R-:W-:Y:S01]  /*0390*/  CS2R R64, SRZ ;  /* 0x0000000000407805 */ /* 0x000fe2000001ff00 */
[C---:B--2---:R-:W-:Y:S01]  /*03a0*/  IMAD.WIDE.U32 R44, R0.reuse, 0x20, R4 ;  /* 0x00000020002c7825 */ /* 0x044fe200078e0004 */
[----:B------:R-:W-:Y:S02]  /*03b0*/  CS2R R62, SRZ ;  /* 0x00000000003e7805 */ /* 0x000fe4000001ff00 */
[----:B------:R-:W-:Y:S02]  /*03c0*/  CS2R R60, SRZ ;  /* 0x00000000003c7805 */ /* 0x000fe4000001ff00 */
[----:B------:R-:W-:Y:S02]  /*03d0*/  CS2R R58, SRZ ;  /* 0x00000000003a7805 */ /* 0x000fe4000001ff00 */
[----:B------:R-:W-:Y:S01]  /*03e0*/  CS2R R56, SRZ ;  /* 0x0000000000387805 */ /* 0x000fe2000001ff00 */
[----:B------:R-:W5:Y:S01]  /*03f0*/  LDG.E.128 R8, desc[UR6][R44.64+0x10] ;  /* 0x000010062c087981 */ /* 0x000f62000c1e1d00 */
[----:B0-----:R-:W-:-:S03]  /*0400*/  IMAD.WIDE.U32 R46, R0, 0x20, R6 ;  /* 0x00000020002e7825 */ /* 0x001fc600078e0006 */
[----:B------:R-:W5:Y:S01]  /*0410*/  LDG.E.128 R12, desc[UR6][R44.64+0x1000] ;  /* 0x001000062c0c7981 */ /* 0x000f62000c1e1d00 */
[----:B------:R-:W-:Y:S02]  /*0420*/  CS2R R54, SRZ ;  /* 0x0000000000367805 */ /* 0x000fe4000001ff00 */
[----:B------:R-:W-:Y:S02]  /*0430*/  CS2R R52, SRZ ;  /* 0x0000000000347805 */ /* 0x000fe4000001ff00 */
[----:B------:R-:W-:Y:S01]  /*0440*/  CS2R R50, SRZ ;  /* 0x0000000000327805 */ /* 0x000fe2000001ff00 */
[----:B------:R-:W5:Y:S01]  /*0450*/  LDG.E.128 R4, desc[UR6][R44.64] ;  /* 0x000000062c047981 */ /* 0x000f62000c1e1d00 */
[----:B------:R-:W-:-:S03]  /*0460*/  CS2R R48, SRZ ;  /* 0x0000000000307805 */ /* 0x000fc6000001ff00 */
[----:B------:R-:W5:Y:S04]  /*0470*/  LDG.E.128 R16, desc[UR6][R44.64+0x1010] ;  /* 0x001010062c107981 */ /* 0x000f68000c1e1d00 */
[----:B------:R-:W5:Y:S04]  /*0480*/  LDG.E.128 R20, desc[UR6][R44.64+0x2000] ;  /* 0x002000062c147981 */ /* 0x000f68000c1e1d00 */
[----:B------:R-:W5:Y:S04]  /*0490*/  LDG.E.128 R24, desc[UR6][R44.64+0x2010] ;  /* 0x002010062c187981 */ /* 0x000f68000c1e1d00 */
[----:B------:R-:W5:Y:S04]  /*04a0*/  LDG.E.128 R28, desc[UR6][R44.64+0x3000] ;  /* 0x003000062c1c7981 */ /* 0x000f68000c1e1d00 */
[----:B------:R-:W5:Y:S04]  /*04b0*/  LDG.E.128 R32, desc[UR6][R44.64+0x3010] ;  /* 0x003010062c207981 */ /* 0x000f68000c1e1d00 */
[----:B------:R-:W5:Y:S04]  /*04c0*/  LDG.E.128 R36, desc[UR6][R44.64+0x4000] ;  /* 0x004000062c247981 */ /* 0x000f68000c1e1d00 */
[----:B------:R0:W5:Y:S04]  /*04d0*/  LDG.E.128 R40, desc[UR6][R44.64+0x4010] ;  /* 0x004010062c287981 */ /* 0x000168000c1e1d00 */
[----:B------:R-:W5:Y:S04]  /*04e0*/  LDG.E.128 R84, desc[UR6][R46.64] ;  /* 0x000000062e547981 */ /* 0x000f68000c1e1d00 */
[----:B------:R-:W5:Y:S01]  /*04f0*/  LDG.E.128 R88, desc[UR6][R46.64+0x10] ;  /* 0x000010062e587981 */ /* 0x000f62000c1e1d00 */
[----:B0-----:R-:W-:-:S03]  /*0500*/  CS2R R44, SRZ ;  /* 0x00000000002c7805 */ /* 0x001fc6000001ff00 */
        /* <DEDUP_REMOVED lines=9> */
.L_x_13560:
        /* <DEDUP_REMOVED lines=11> */
.L_x_13575:
        /* <DEDUP_REMOVED lines=8> */
[----:B-1----:R-:W-:-:S05]  /*06d0*/  IMAD.WIDE.U32 R134, R3, 0x10, R156 ;  /* 0x0000001003867825 */ /* 0x002fca00078e009c */
[----:B-----5:R0:W5:Y:S01]  /*06e0*/  LDG.E.128 R140, desc[UR6][R134.64] ;  /* 0x00000006868c7981 */ /* 0x020162000c1e1d00 */
[----:B------:R-:W-:Y:S01]  /*06f0*/  ISETP.NE.U32.AND P1, PT, RZ, UR8, PT ;  /* 0x00000008ff007c0c */ /* 0x000fe2000bf25070 */
[----:B------:R-:W-:-:S03]  /*0700*/  HFMA2 R0, -RZ, RZ, 1.875, 0 ;  /* 0x3f800000ff007431 */ /* 0x000fc600000001ff */
[----:B------:R-:W-:Y:S02]  /*0710*/  ISETP.NE.AND.EX P1, PT, RZ, UR9, PT, P1 ;  /* 0x00000009ff007c0c */ /* 0x000fe4000bf25310 */
[----:B--2---:R-:W-:-:S11]  /*0720*/  @P0 SHF.L.U32 R0, R132, 0x10, RZ ;  /* 0x0000001084000819 */ /* 0x004fd600000006ff */
[----:B0-----:R-:W-:Y:S05]  /*0730*/  @!P1 BRA `(.L_x_13561) ;  /* 0x0000000000849947 */ /* 0x001fea0003800000 */
[----:B------:R-:W0:Y:S02]  /*0740*/  LDC.64 R132, c[0x0][0x3a0] ;  /* 0x0000e800ff847b82 */ /* 0x000e240000000a00 */
[----:B0-----:R-:W-:-:S05]  /*0750*/  IMAD.WIDE.U32 R132, R3, 0x20, R132 ;  /* 0x0000002003847825 */ /* 0x001fca00078e0084 */
[----:B------:R-:W2:Y:S04]  /*0760*/  LDG.E.128 R124, desc[UR6][R132.64] ;  /* 0x00000006847c7981 */ /* 0x000ea8000c1e1d00 */
[----:B------:R0:W3:Y:S01]  /*0770*/  LDG.E.128 R128, desc[UR6][R132.64+0x10] ;  /* 0x0000100684807981 */ /* 0x0000e2000c1e1d00 */
[C---:B-----5:R-:W-:Y:S02]  /*0780*/  PRMT R134, R140.reuse, 0x7632, R134 ;  /* 0x000076328c867816 */ /* 0x060fe40000000086 */
[----:B------:R-:W-:Y:S02]  /*0790*/  SHF.L.U32 R135, R140, 0x10, RZ ;  /* 0x000000108c877819 */ /* 0x000fe400000006ff */
[----:B------:R-:W-:Y:S02]  /*07a0*/  PRMT R136, R141, 0x7632, R136 ;  /* 0x000076328d887816 */ /* 0x000fe40000000088 */
[----:B------:R-:W-:Y:S01]  /*07b0*/  PRMT R138, R142, 0x7632, R138 ;  /* 0x000076328e8a7816 */ /* 0x000fe2000000008a */
[----:B------:R-:W-:Y:S01]  /*07c0*/  FMUL.FTZ R135, R135, R0 ;  /* 0x0000000087877220 */ /* 0x000fe20000410000 */
[----:B------:R-:W-:-:S02]  /*07d0*/  PRMT R140, R143, 0x7632, R140 ;  /* 0x000076328f8c7816 */ /* 0x000fc4000000008c */
[----:B------:R-:W-:Y:S02]  /*07e0*/  SHF.L.U32 R145, R143, 0x10, RZ ;  /* 0x000000108f917819 */ /* 0x000fe400000006ff */
[----:B------:R-:W-:Y:S02]  /*07f0*/  SHF.L.U32 R137, R134, 0x10, RZ ;  /* 0x0000001086897819 */ /* 0x000fe400000006ff */
[----:B------:R-:W-:Y:S01]  /*0800*/  SHF.L.U32 R139, R141, 0x10, RZ ;  /* 0x000000108d8b7819 */ /* 0x000fe200000006ff */
[-C--:B------:R-:W-:Y:S01]  /*0810*/  FMUL.FTZ R145, R145, R0.reuse ;  /* 0x0000000091917220 */ /* 0x080fe20000410000 */
[----:B0-----:R-:W-:Y:S01]  /*0820*/  SHF.L.U32 R133, R136, 0x10, RZ ;  /* 0x0000001088857819 */ /* 0x001fe200000006ff */
        /* <DEDUP_REMOVED lines=18> */
.L_x_13561:
        /* <DEDUP_REMOVED lines=28> */
.L_x_13562:
        /* <DEDUP_REMOVED lines=10> */
[----:B------:R0:W5:Y:S01]  /*0bb0*/  LDG.E.128 R148, desc[UR6][R142.64] ;  /* 0x000000068e947981 */ /* 0x000162000c1e1d00 */
[----:B------:R-:W-:Y:S05]  /*0bc0*/  @!P1 BRA `(.L_x_13563) ;  /* 0x0000000000749947 */ /* 0x000fea0003800000 */
        /* <DEDUP_REMOVED lines=29> */
.L_x_13563:
        /* <DEDUP_REMOVED lines=28> */
.L_x_13564:
[----:B------:R-:W0:Y:S01]  /*0f60*/  @P1 LDC.64 R152, c[0x0][0x3a0] ;  /* 0x0000e800ff981b82 */ /* 0x000e220000000a00 */
[----:B------:R-:W-:Y:S01]  /*0f70*/  IADD3 R163, PT, PT, R3, 0x100, RZ ;  /* 0x0000010003a37810 */ /* 0x000fe20007ffe0ff */
[----:B------:R-:W-:-:S04]  /*0f80*/  IMAD.WIDE.U32 R148, R161, 0x20, R158 ;  /* 0x00000020a1947825 */ /* 0x000fc800078e009e */
[C---:B------:R-:W-:Y:S01]  /*0f90*/  IMAD.WIDE.U32 R150, R163.reuse, 0x10, R156 ;  /* 0x00000010a3967825 */ /* 0x040fe200078e009c */
[----:B------:R1:W-:Y:S04]  /*0fa0*/  STG.E.128 desc[UR6][R148.64], R140 ;  /* 0x0000008c94007986 */ /* 0x0003e8000c101d06 */
[----:B------:R1:W-:Y:S04]  /*0fb0*/  STG.E.128 desc[UR6][R148.64+0x10], R144 ;  /* 0x0000109094007986 */ /* 0x0003e8000c101d06 */
[----:B------:R1:W5:Y:S01]  /*0fc0*/  LDG.E.128 R164, desc[UR6][R150.64] ;  /* 0x0000000696a47981 */ /* 0x000362000c1e1d00 */
[----:B0-----:R-:W-:-:S05]  /*0fd0*/  @P1 IMAD.WIDE.U32 R152, R163, 0x20, R152 ;  /* 0x00000020a3981825 */ /* 0x001fca00078e0098 */
[----:B------:R1:W5:Y:S04]  /*0fe0*/  @P1 LDG.E.128 R124, desc[UR6][R152.64] ;  /* 0x00000006987c1981 */ /* 0x000368000c1e1d00 */
[----:B------:R1:W5:Y:S01]  /*0ff0*/  @P1 LDG.E.128 R128, desc[UR6][R152.64+0x10] ;  /* 0x0000100698801981 */ /* 0x000362000c1e1d00 */
[----:B------:R-:W-:Y:S05]  /*1000*/  @!P1 BRA `(.L_x_13565) ;  /* 0x0000000000749947 */ /* 0x000fea0003800000 */
[----:B-1---5:R-:W-:Y:S02]  /*1010*/  PRMT R148, R164, 0x7632, R148 ;  /* 0x00007632a4947816 */ /* 0x022fe40000000094 */
        /* <DEDUP_REMOVED lines=28> */
.L_x_13565:
        /* <DEDUP_REMOVED lines=28> */
.L_x_13566:
        /* <DEDUP_REMOVED lines=11> */
[----:B-----5:R-:W-:Y:S02]  /*1450*/  PRMT R160, R176, 0x7632, R160 ;  /* 0x00007632b0a07816 */ /* 0x020fe400000000a0 */
[----:B------:R-:W-:Y:S02]  /*1460*/  PRMT R162, R177, 0x7632, R162 ;  /* 0x00007632b1a27816 */ /* 0x000fe400000000a2 */
[----:B-1----:R-:W-:Y:S02]  /*1470*/  PRMT R164, R178, 0x7632, R164 ;  /* 0x00007632b2a47816 */ /* 0x002fe400000000a4 */
        /* <DEDUP_REMOVED lines=26> */
.L_x_13567:
        /* <DEDUP_REMOVED lines=28> */
.L_x_13568:
        /* <DEDUP_REMOVED lines=11> */
[C---:B-1---5:R-:W-:Y:S02]  /*1890*/  SHF.L.U32 R181, R179.reuse, 0x10, RZ ;  /* 0x00000010b3b57819 */ /* 0x062fe400000006ff */
[----:B------:R-:W-:Y:S02]  /*18a0*/  PRMT R172, R179, 0x7632, R172 ;  /* 0x00007632b3ac7816 */ /* 0x000fe400000000ac */
[----:B------:R-:W-:Y:S01]  /*18b0*/  PRMT R156, R176, 0x7632, R156 ;  /* 0x00007632b09c7816 */ /* 0x000fe2000000009c */
[----:B------:R-:W-:Y:S01]  /*18c0*/  FMUL.FTZ R187, R181, R0 ;  /* 0x00000000b5bb7220 */ /* 0x000fe20000410000 */
[C---:B------:R-:W-:Y:S02]  /*18d0*/  PRMT R160, R177.reuse, 0x7632, R160 ;  /* 0x00007632b1a07816 */ /* 0x040fe400000000a0 */
        /* <DEDUP_REMOVED lines=12> */
[-C--:B------:R-:W-:Y:S01]  /*19a0*/  FMUL.FTZ R162, R189, R0.reuse ;  /* 0x00000000bda27220 */ /* 0x080fe20000410000 */
[-C--:B------:R-:W-:Y:S01]  /*19b0*/  FMUL.FTZ R156, R177, R0.reuse ;  /* 0x00000000b19c7220 */ /* 0x080fe20000410000 */
        /* <DEDUP_REMOVED lines=10> */
.L_x_13569:
        /* <DEDUP_REMOVED lines=28> */
.L_x_13570:
        /* <DEDUP_REMOVED lines=155> */
.L_x_13572:
[----:B------:R-:W-:Y:S05]  /*25d0*/  BSYNC.RECONVERGENT B0 ;  /* 0x0000000000007941 */ /* 0x000fea0003800200 */
.L_x_13571:
        /* <DEDUP_REMOVED lines=15> */
.L_x_13574:
[----:B------:R-:W-:Y:S05]  /*26d0*/  BSYNC.RECONVERGENT B0 ;  /* 0x0000000000007941 */ /* 0x000fea0003800200 */
.L_x_13573:
[----:B------:R-:W1:Y:S01]  /*26e0*/  SHFL.DOWN PT, R157, R156, 0x2, 0x1f ;  /* 0x08401f009c9d7f89 */ /* 0x000e6200000e0000 */
[----:B------:R-:W2:Y:S01]  /*26f0*/  LDC R190, c[0x0][0x448] ;  /* 0x00011200ffbe7b82 */ /* 0x000ea20000000800 */
[----:B------:R-:W-:Y:S01]  /*2700*/  ISETP.NE.AND P1, PT, R0, RZ, PT ;  /* 0x000000ff0000720c */ /* 0x000fe20003f25270 */
[----:B------:R-:W-:Y:S01]  /*2710*/  UPLOP3.LUT UP0, UPT, UPT, UPT, UP0, 0x40, 0x4 ;  /* 0x000000000004789c */ /* 0x000fe20003f0e800 */
[----:B0-----:R-:W0:Y:S01]  /*2720*/  SHFL.DOWN PT, R185, R158, 0x2, 0x1f ;  /* 0x08401f009eb97f89 */ /* 0x001e2200000e0000 */
[----:B------:R-:W-:Y:S02]  /*2730*/  ISETP.NE.AND P2, PT, RZ, UR12, PT ;  /* 0x0000000cff007c0c */ /* 0x000fe4000bf45270 */
[----:B-1----:R-:W-:Y:S02]  /*2740*/  IADD3 R160, PT, PT, R157, R156, RZ ;  /* 0x0000009c9da07210 */ /* 0x002fe40007ffe0ff */
[----:B------:R-:W-:Y:S02]  /*2750*/  I2FP.F32.S32 R174, R157 ;  /* 0x0000009d00ae7245 */ /* 0x000fe40000201400 */
[----:B------:R-:W-:Y:S01]  /*2760*/  I2FP.F32.S32 R162, R160 ;  /* 0x000000a000a27245 */ /* 0x000fe20000201400 */
[----:B------:R-:W1:Y:S01]  /*2770*/  SHFL.DOWN PT, R189, R160, 0x1, 0x1f ;  /* 0x08201f00a0bd7f89 */ /* 0x000e6200000e0000 */
[----:B------:R-:W-:Y:S01]  /*2780*/  I2FP.F32.U32 R157, R156 ;  /* 0x0000009c009d7245 */ /* 0x000fe20000201000 */
[----:B0-----:R-:W-:Y:S01]  /*2790*/  FMUL.FTZ R184, R185, R174 ;  /* 0x000000aeb9b87220 */ /* 0x001fe20000410000 */
[----:B------:R-:W0:Y:S01]  /*27a0*/  MUFU.RCP R172, R162 ;  /* 0x000000a200ac7308 */ /* 0x000e220000001000 */
[----:B------:R-:W3:Y:S02]  /*27b0*/  SHFL.DOWN PT, R156, R159, 0x2, 0x1f ;  /* 0x08401f009f9c7f89 */ /* 0x000ee400000e0000 */
        /* <DEDUP_REMOVED lines=9> */
[----:B---3--:R-:W-:Y:S01]  /*2850*/  FADD.FTZ R157, R156, R159 ;  /* 0x0000009f9c9d7221 */ /* 0x008fe20000010000 */
[----:B------:R-:W-:-:S03]  /*2860*/  I2FP.F32.S32 R186, R186 ;  /* 0x000000ba00ba7245 */ /* 0x000fc60000201400 */
[----:B------:R-:W-:-:S03]  /*2870*/  FFMA.FTZ R157, R172, R158, R157 ;  /* 0x0000009eac9d7223 */ /* 0x000fc6000001009d */
[----:B------:R-:W1:Y:S02]  /*2880*/  MUFU.RCP R186, R186 ;  /* 0x000000ba00ba7308 */ /* 0x000e640000001000 */
        /* <DEDUP_REMOVED lines=12> */
[----:B0-----:R-:W-:-:S05]  /*2950*/  FSEL R156, R205, RZ, !P2 ;  /* 0x000000ffcd9c7208 */ /* 0x001fca0005000000 */
[C---:B------:R-:W-:Y:S01]  /*2960*/  FADD.FTZ R157, -R156.reuse, R132 ;  /* 0x000000849c9d7221 */ /* 0x040fe20000010100 */
[C---:B------:R-:W-:Y:S01]  /*2970*/  FADD.FTZ R158, -R156.reuse, R133 ;  /* 0x000000859c9e7221 */ /* 0x040fe20000010100 */
[C---:B------:R-:W-:Y:S01]  /*2980*/  FADD.FTZ R174, -R156.reuse, R137 ;  /* 0x000000899cae7221 */ /* 0x040fe20000010100 */
[----:B------:R-:W0:Y:S01]  /*2990*/  @!P1 LDC.64 R132, c[0x0][0x3c0] ;  /* 0x0000f000ff849b82 */ /* 0x000e220000000a00 */
[----:B------:R-:W-:Y:S01]  /*29a0*/  FMUL.FTZ R137, R205, R205 ;  /* 0x000000cdcd897220 */ /* 0x000fe20000410000 */
[C---:B------:R-:W-:Y:S01]  /*29b0*/  FADD.FTZ R160, -R156.reuse, R134 ;  /* 0x000000869ca07221 */ /* 0x040fe20000010100 */
[C---:B------:R-:W-:Y:S01]  /*29c0*/  FADD.FTZ R162, -R156.reuse, R135 ;  /* 0x000000879ca27221 */ /* 0x040fe20000010100 */
[C---:B------:R-:W-:Y:S01]  /*29d0*/  FADD.FTZ R172, -R156.reuse, R136 ;  /* 0x000000889cac7221 */ /* 0x040fe20000010100 */
[C---:B------:R-:W-:Y:S01]  /*29e0*/  FADD.FTZ R184, -R156.reuse, R138 ;  /* 0x0000008a9cb87221 */ /* 0x040fe20000010100 */
[----:B------:R-:W-:Y:S01]  /*29f0*/  FSEL R137, R137, RZ, P2 ;  /* 0x000000ff89897208 */ /* 0x000fe20001000000 */
[----:B--2---:R-:W-:Y:S01]  /*2a00*/  FFMA.FTZ R136, R159, UR11, R190 ;  /* 0x0000000b9f887c23 */ /* 0x004fe200080100be */
[----:B------:R-:W1:Y:S01]  /*2a10*/  @!P1 LDC.64 R134, c[0x0][0x3c8] ;  /* 0x0000f200ff869b82 */ /* 0x000e620000000a00 */
[C---:B------:R-:W-:Y:S01]  /*2a20*/  FADD.FTZ R185, -R156.reuse, R139 ;  /* 0x0000008b9cb97221 */ /* 0x040fe20000010100 */
[----:B------:R-:W-:Y:S01]  /*2a30*/  FADD.FTZ R187, -R156, R153 ;  /* 0x000000999cbb7221 */ /* 0x000fe20000010100 */
[----:B------:R-:W-:Y:S01]  /*2a40*/  FADD.FTZ R138, R136, R137 ;  /* 0x00000089888a7221 */ /* 0x000fe20000010000 */
[C---:B------:R-:W-:Y:S01]  /*2a50*/  FADD.FTZ R191, -R156.reuse, R151 ;  /* 0x000000979cbf7221 */ /* 0x040fe20000010100 */
        /* <DEDUP_REMOVED lines=11> */
[----:B0-----:R-:W-:-:S04]  /*2b10*/  @!P1 IMAD.WIDE R136, R2, 0x4, R132 ;  /* 0x0000000402889825 */ /* 0x001fc800078e0284 */
[C---:B------:R-:W-:Y:S01]  /*2b20*/  FADD.FTZ R148, -R156.reuse, R148 ;  /* 0x000000949c947221 */ /* 0x040fe20000010100 */
[----:B------:R-:W0:Y:S01]  /*2b30*/  LDC.64 R132, c[0x0][0x428] ;  /* 0x00010a00ff847b82 */ /* 0x000e220000000a00 */
[C---:B------:R-:W-:Y:S01]  /*2b40*/  FADD.FTZ R149, -R156.reuse, R149 ;  /* 0x000000959c957221 */ /* 0x040fe20000010100 */
[C---:B------:R-:W-:Y:S01]  /*2b50*/  FADD.FTZ R194, -R156.reuse, R164 ;  /* 0x000000a49cc27221 */ /* 0x040fe20000010100 */
[----:B------:R-:W-:Y:S01]  /*2b60*/  @!P1 STG.E desc[UR6][R136.64], R205 ;  /* 0x000000cd88009986 */ /* 0x000fe2000c101906 */
[C---:B------:R-:W-:Y:S01]  /*2b70*/  FADD.FTZ R195, -R156.reuse, R165 ;  /* 0x000000a59cc37221 */ /* 0x040fe20000010100 */
[----:B------:R-:W-:Y:S01]  /*2b80*/  FADD.FTZ R198, -R156, R181 ;  /* 0x000000b59cc67221 */ /* 0x000fe20000010100 */
[----:B-1----:R-:W-:-:S04]  /*2b90*/  @!P1 IMAD.WIDE R134, R2, 0x4, R134 ;  /* 0x0000000402869825 */ /* 0x002fc800078e0286 */
[C---:B--2---:R-:W-:Y:S01]  /*2ba0*/  FMUL.FTZ R151, R207.reuse, R172 ;  /* 0x000000accf977220 */ /* 0x044fe20000410000 */
[C---:B------:R-:W-:Y:S01]  /*2bb0*/  FMUL.FTZ R174, R207.reuse, R174 ;  /* 0x000000aecfae7220 */ /* 0x040fe20000410000 */
[C---:B------:R-:W-:Y:S01]  /*2bc0*/  FMUL.FTZ R153, R207.reuse, R184 ;  /* 0x000000b8cf997220 */ /* 0x040fe20000410000 */
[----:B------:R-:W-:Y:S01]  /*2bd0*/  FMUL.FTZ R138, R207, R185 ;  /* 0x000000b9cf8a7220 */ /* 0x000fe20000410000 */
[----:B------:R1:W-:Y:S01]  /*2be0*/  @!P1 STG.E desc[UR6][R134.64], R207 ;  /* 0x000000cf86009986 */ /* 0x0003e2000c101906 */
[----:B------:R-:W-:Y:S01]  /*2bf0*/  FFMA.FTZ R151, R151, R8, R48 ;  /* 0x0000000897977223 */ /* 0x000fe20000010030 */
[----:B------:R-:W-:Y:S01]  /*2c00*/  FFMA.FTZ R153, R153, R10, R50 ;  /* 0x0000000a99997223 */ /* 0x000fe20000010032 */
[----:B------:R-:W-:Y:S01]  /*2c10*/  FFMA.FTZ R138, R138, R11, R51 ;  /* 0x0000000b8a8a7223 */ /* 0x000fe20000010033 */
[C---:B------:R-:W-:Y:S01]  /*2c20*/  FMUL.FTZ R159, R207.reuse, R144 ;  /* 0x00000090cf9f7220 */ /* 0x040fe20000410000 */
[C---:B------:R-:W-:Y:S01]  /*2c30*/  FMUL.FTZ R154, R207.reuse, R145 ;  /* 0x00000091cf9a7220 */ /* 0x040fe20000410000 */
[----:B------:R-:W-:Y:S01]  /*2c40*/  FMUL.FTZ R139, R207, R160 ;  /* 0x000000a0cf8b7220 */ /* 0x000fe20000410000 */
[C---:B------:R-:W-:Y:S01]  /*2c50*/  FADD.FTZ R186, -R156.reuse, R152 ;  /* 0x000000989cba7221 */ /* 0x040fe20000010100 */
[C---:B------:R-:W-:Y:S01]  /*2c60*/  FADD.FTZ R189, -R156.reuse, R155 ;  /* 0x0000009b9cbd7221 */ /* 0x040fe20000010100 */
[C---:B------:R-:W-:Y:S01]  /*2c70*/  FADD.FTZ R190, -R156.reuse, R150 ;  /* 0x000000969cbe7221 */ /* 0x040fe20000010100 */
[C---:B------:R-:W-:Y:S01]  /*2c80*/  FADD.FTZ R193, -R156.reuse, R171 ;  /* 0x000000ab9cc17221 */ /* 0x040fe20000010100 */
[----:B------:R-:W-:Y:S01]  /*2c90*/  FADD.FTZ R199, -R156, R183 ;  /* 0x000000b79cc77221 */ /* 0x000fe20000010100 */
[----:B-1----:R-:W-:Y:S01]  /*2ca0*/  FFMA.FTZ R134, R174, R9, R49 ;  /* 0x00000009ae867223 */ /* 0x002fe20000010031 */
[----:B------:R-:W-:Y:S01]  /*2cb0*/  F2FP.BF16.F32.PACK_AB R135, R138, R153 ;  /* 0x000000998a87723e */ /* 0x000fe200000010ff */
[----:B------:R-:W-:Y:S01]  /*2cc0*/  FFMA.FTZ R138, R159, R16, R56 ;  /* 0x000000109f8a7223 */ /* 0x000fe20000010038 */
[C---:B------:R-:W-:Y:S01]  /*2cd0*/  FMUL.FTZ R157, R207.reuse, R157 ;  /* 0x0000009dcf9d7220 */ /* 0x040fe20000410000 */
[C---:B------:R-:W-:Y:S01]  /*2ce0*/  FMUL.FTZ R158, R207.reuse, R158 ;  /* 0x0000009ecf9e7220 */ /* 0x040fe20000410000 */
[----:B------:R-:W-:Y:S01]  /*2cf0*/  F2FP.BF16.F32.PACK_AB R134, R134, R151 ;  /* 0x000000978686723e */ /* 0x000fe200000010ff */
        /* <DEDUP_REMOVED lines=15> */
[----:B------:R-:W-:Y:S01]  /*2df0*/  F2FP.BF16.F32.PACK_AB R138, R151, R138 ;  /* 0x0000008a978a723e */ /* 0x000fe200000010ff */
[----:B------:R-:W-:-:S04]  /*2e00*/  IMAD.WIDE.U32 R142, R161, 0x10, R132 ;  /* 0x00000010a18e7825 */ /* 0x000fc800078e0084 */
[----:B------:R-:W-:Y:S01]  /*2e10*/  FFMA.FTZ R158, R183, R32, R72 ;  /* 0x00000020b79e7223 */ /* 0x000fe20000010048 */
[----:B------:R-:W-:Y:S01]  /*2e20*/  FFMA.FTZ R151, R170, R33, R73 ;  /* 0x00000021aa977223 */ /* 0x000fe20000010049 */
[----:B------:R-:W-:Y:S01]  /*2e30*/  FFMA.FTZ R152, R152, R15, R55 ;  /* 0x0000000f98987223 */ /* 0x000fe20000010037 */
[----:B------:R-:W-:-:S04]  /*2e40*/  IMAD.WIDE.U32 R144, R163, 0x10, R132 ;  /* 0x00000010a3907825 */ /* 0x000fc800078e0084 */
[C---:B------:R-:W-:Y:S01]  /*2e50*/  FADD.FTZ R168, -R156.reuse, R168 ;  /* 0x000000a89ca87221 */ /* 0x040fe20000010100 */
[----:B------:R-:W-:Y:S01]  /*2e60*/  FADD.FTZ R192, -R156, R169 ;  /* 0x000000a99cc07221 */ /* 0x000fe20000010100 */
[----:B------:R-:W-:Y:S01]  /*2e70*/  F2FP.BF16.F32.PACK_AB R158, R151, R158 ;  /* 0x0000009e979e723e */ /* 0x000fe200000010ff */
[----:B------:R-:W-:-:S04]  /*2e80*/  IMAD.WIDE.U32 R146, R173, 0x10, R132 ;  /* 0x00000010ad927825 */ /* 0x000fc800078e0084 */
[C---:B------:R-:W-:Y:S01]  /*2e90*/  FADD.FTZ R196, -R156.reuse, R166 ;  /* 0x000000a69cc47221 */ /* 0x040fe20000010100 */
[C---:B------:R-:W-:Y:S01]  /*2ea0*/  FADD.FTZ R197, -R156.reuse, R167 ;  /* 0x000000a79cc57221 */ /* 0x040fe20000010100 */
[----:B------:R-:W-:Y:S01]  /*2eb0*/  FADD.FTZ R180, -R156, R180 ;  /* 0x000000b49cb47221 */ /* 0x000fe20000010100 */
[----:B------:R-:W-:-:S04]  /*2ec0*/  IMAD.WIDE.U32 R148, R175, 0x10, R132 ;  /* 0x00000010af947825 */ /* 0x000fc800078e0084 */
[----:B------:R-:W-:Y:S01]  /*2ed0*/  FFMA.FTZ R133, R139, R6, R46 ;  /* 0x000000068b857223 */ /* 0x000fe2000001002e */
[----:B------:R-:W-:Y:S01]  /*2ee0*/  FFMA.FTZ R132, R157, R4, R44 ;  /* 0x000000049d847223 */ /* 0x000fe2000001002c */
[----:B------:R-:W-:Y:S01]  /*2ef0*/  FFMA.FTZ R139, R165, R18, R58 ;  /* 0x00000012a58b7223 */ /* 0x000fe2000001003a */
[C---:B------:R-:W-:Y:S01]  /*2f00*/  FADD.FTZ R182, -R156.reuse, R182 ;  /* 0x000000b69cb67221 */ /* 0x040fe20000010100 */
[C---:B------:R-:W-:Y:S01]  /*2f10*/  FADD.FTZ R200, -R156.reuse, R176 ;  /* 0x000000b09cc87221 */ /* 0x040fe20000010100 */
[----:B------:R-:W-:Y:S01]  /*2f20*/  FADD.FTZ R201, -R156, R177 ;  /* 0x000000b19cc97221 */ /* 0x000fe20000010100 */
[----:B------:R-:W-:Y:S01]  /*2f30*/  F2FP.BF16.F32.PACK_AB R132, R3, R132 ;  /* 0x000000840384723e */ /* 0x000fe200000010ff */
[----:B------:R-:W-:Y:S01]  /*2f40*/  FFMA.FTZ R3, R150, R13, R53 ;  /* 0x0000000d96037223 */ /* 0x000fe20000010035 */
[----:B------:R-:W-:Y:S01]  /*2f50*/  F2FP.BF16.F32.PACK_AB R139, R136, R139 ;  /* 0x0000008b888b723e */ /* 0x000fe200000010ff */
[----:B------:R-:W-:Y:S01]  /*2f60*/  FFMA.FTZ R136, R137, R12, R52 ;  /* 0x0000000c89887223 */ /* 0x000fe20000010034 */
[----:B------:R-:W-:Y:S01]  /*2f70*/  FFMA.FTZ R137, R155, R14, R54 ;  /* 0x0000000e9b897223 */ /* 0x000fe20000010036 */
[----:B------:R-:W0:Y:S01]  /*2f80*/  LDC.64 R150, c[0x0][0x380] ;  /* 0x0000e000ff967b82 */ /* 0x000e220000000a00 */
[C---:B------:R-:W-:Y:S01]  /*2f90*/  FADD.FTZ R202, -R156.reuse, R178 ;  /* 0x000000b29cca7221 */ /* 0x040fe20000010100 */
[----:B------:R-:W-:Y:S01]  /*2fa0*/  FADD.FTZ R203, -R156, R179 ;  /* 0x000000b39ccb7221 */ /* 0x000fe20000010100 */
[C---:B------:R-:W-:Y:S01]  /*2fb0*/  FMUL.FTZ R167, R207.reuse, R186 ;  /* 0x000000bacfa77220 */ /* 0x040fe20000410000 */
[C---:B------:R-:W-:Y:S01]  /*2fc0*/  FMUL.FTZ R156, R207.reuse, R187 ;  /* 0x000000bbcf9c7220 */ /* 0x040fe20000410000 */
[----:B------:R-:W-:Y:S01]  /*2fd0*/  FMUL.FTZ R162, R207, R162 ;  /* 0x000000a2cfa27220 */ /* 0x000fe20000410000 */
[----:B------:R-:W-:Y:S01]  /*2fe0*/  FFMA.FTZ R154, R171, R24, R64 ;  /* 0x00000018ab9a7223 */ /* 0x000fe20000010040 */
[----:B------:R-:W-:Y:S01]  /*2ff0*/  FFMA.FTZ R153, R164, R25, R65 ;  /* 0x00000019a4997223 */ /* 0x000fe20000010041 */
[----:B------:R-:W-:Y:S01]  /*3000*/  F2FP.BF16.F32.PACK_AB R137, R152, R137 ;  /* 0x000000899889723e */ /* 0x000fe200000010ff */
[----:B------:R-:W-:Y:S01]  /*3010*/  FFMA.FTZ R152, R167, R20, R60 ;  /* 0x00000014a7987223 */ /* 0x000fe2000001003c */
        /* <DEDUP_REMOVED lines=20> */
[----:B------:R-:W-:Y:S01]  /*3160*/  F2FP.BF16.F32.PACK_AB R154, R153, R154 ;  /* 0x0000009a999a723e */ /* 0x000fe200000010ff */
        /* <DEDUP_REMOVED lines=33> */
[----:B0-----:R-:W-:-:S03]  /*3380*/  IADD3 R2, PT, PT, R2, R150, RZ ;  /* 0x0000009602027210 */ /* 0x001fc60007ffe0ff */
[----:B------:R1:W-:Y:S01]  /*3390*/  STG.E.128 desc[UR6][R148.64], R176 ;  /* 0x000000b094007986 */ /* 0x0003e2000c101d06 */
[----:B------:R-:W-:-:S13]  /*33a0*/  ISETP.GE.AND P1, PT, R2, R151, PT ;  /* 0x000000970200720c */ /* 0x000fda0003f26270 */
[----:B------:R-:W-:Y:S05]  /*33b0*/  @!P1 BRA `(.L_x_13575) ;  /* 0xffffffd000a49947 */ /* 0x000fea000383ffff */
[----:B------:R-:W-:Y:S05]  /*33c0*/  EXIT ;  /* 0x000000000000794d */ /* 0x000fea0003800000 */
.L_x_13576:
        /* <DEDUP_REMOVED lines=11> */
.L_x_34049:


//--------------------- .text._ZN10layer_norm13ln_fwd_kernelINS_13Kernel_traitsIf13__nv_bfloat16fS2_fjLj5120ELj1ELj1ELj4ELj16ENS_18Kernel_traits_baseILj5120EfS2_fS2_fjLj128EEEEELb0ELb1ELb1ELb0EEEvNS_9FwdParamsE --------------------------
	.section	.text._ZN10layer_norm13ln_fwd_kernelINS_13Kernel_traitsIf13__nv_bfloat16fS2_fjLj5120ELj1ELj1ELj4ELj16ENS_18Kernel_traits_baseILj5120EfS2_fS2_fjLj128EEEEELb0ELb1ELb1ELb0EEEvNS_9FwdParamsE,"ax",@progbits
	.align	128
        .global         _ZN10layer_norm13ln_fwd_kernelINS_13Kernel_traitsIf13__nv_bfloat16fS2_fjLj5120ELj1ELj1ELj4ELj16ENS_18Kernel_traits_baseILj5120EfS2_fS2_fjLj128EEEEELb0ELb1ELb1ELb0EEEvNS_9FwdParamsE
        .type           _ZN10layer_norm13ln_fwd_kernelINS_13Kernel_traitsIf13__nv_bfloat16fS2_fjLj5120ELj1ELj1ELj4ELj16ENS_18Kernel_traits_baseILj5120EfS2_fS2_fjLj128EEEEELb0ELb1ELb1ELb0EEEvNS_9FwdParamsE,@function
        .size           _ZN10layer_norm13ln_fwd_kernelINS_13Kernel_traitsIf13__nv_bfloat16fS2_fjLj5120ELj1ELj1ELj4ELj16ENS_18Kernel_traits_baseILj5120EfS2_fS2_fjLj128EEEEELb0ELb1ELb1ELb0EEEvNS_9FwdParamsE,(.L_x_34050 - _ZN10layer_norm13ln_fwd_kernelINS_13Kernel_traitsIf13__nv_bfloat16fS2_fjLj5120ELj1ELj1ELj4ELj16ENS_18Kernel_traits_baseILj5120EfS2_fS2_fjLj128EEEEELb0ELb1ELb1ELb0EEEvNS_9FwdParamsE)
        .other          _ZN10layer_norm13ln_fwd_kernelINS_13Kernel_traitsIf13__nv_bfloat16fS2_fjLj5120ELj1ELj1ELj4ELj16ENS_18Kernel_traits_baseILj5120EfS2_fS2_fjLj128EEEEELb0ELb1ELb1ELb0EEEvNS_9FwdParamsE,@"STO_CUDA_ENTRY STV_DEFAULT"
_ZN10layer_norm13ln_fwd_kernelINS_13Kernel_traitsIf13__nv_bfloat16fS2_fjLj5120ELj1ELj1ELj4ELj16ENS_18Kernel_traits_baseILj5120EfS2_fS2_fjLj128EEEEELb0ELb1ELb1ELb0EEEvNS_9FwdParamsE:
.text._ZN10layer_norm13ln_fwd_kernelINS_13Kernel_traitsIf13__nv_bfloat16fS2_fjLj5120ELj1ELj1ELj4ELj16ENS_18Kernel_traits_baseILj5120EfS2_fS2_fjLj128EEEEELb0ELb1ELb1ELb0EEEvNS_9FwdParamsE:
        /* <DEDUP_REMOVED lines=89> */
.L_x_13578:
        /* <DEDUP_REMOVED lines=69> */
.L_x_13579:
[----:B------:R-:W-:Y:S05]  /*09e0*/  BSYNC.RECONVERGENT B0 ;  /* 0x0000000000007941 */ /* 0x000fea0003800200 */
.L_x_13577:
[----:B------:R-:W1:Y:S02]  /*09f0*/  LDCU UR4, c[0x0][0x384] ;  /* 0x00007080ff0477ac */ /* 0x000e640008000800 */
[----:B-1----:R-:W-:-:S13]  /*0a00*/  ISETP.GE.AND P0, PT, R2, UR4, PT ;  /* 0x0000000402007c0c */ /* 0x002fda000bf06270 */
        /* <DEDUP_REMOVED lines=15> */
[----:B------:R-:W-:Y:S01]  /*0b00*/  UPLOP3.LUT UP1, UPT, UPT, UPT, UPT, 0x40, 0x4 ;  /* 0x000000000004789c */ /* 0x000fe20003f2e870 */
[----:B------:R-:W-:Y:S02]  /*0b10*/  I2FP.F32.U32 R130, R130 ;  /* 0x0000008200827245 */ /* 0x000fe40000201000 */
[----:B------:R-:W-:Y:S02]  /*0b20*/  LEA R177, R0, R131, 0x3 ;  /* 0x0000008300b17211 */ /* 0x000fe400078e18ff */
[----:B-1----:R4:W0:Y:S06]  /*0b30*/  MUFU.RCP R176, R130 ;  /* 0x0000008200b07308 */ /* 0x00282c0000001000 */
.L_x_13615:
[----:B-1----:R-:W1:Y:S08]  /*0b40*/  LDC.64 R182, c[0x0][0x3f0] ;  /* 0x0000fc00ffb67b82 */ /* 0x002e700000000a00 */
[----:B--2---:R-:W2:Y:S08]  /*0b50*/  LDC.64 R184, c[0x0][0x3f8] ;  /* 0x0000fe00ffb87b82 */ /* 0x004eb00000000a00 */
[----:B0--3--:R-:W3:Y:S01]  /*0b60*/  LDC R181, c[0x0][0x388] ;  /* 0x0000e200ffb57b82 */ /* 0x009ee20000000800 */
[----:B-1----:R-:W-:-:S05]  /*0b70*/  IMAD.WIDE R182, R2, 0x4, R182 ;  /* 0x0000000402b67825 */ /* 0x002fca00078e02b6 */
[----:B------:R1:W4:Y:S01]  /*0b80*/  LDG.E R0, desc[UR6][R182.64] ;  /* 0x00000006b6007981 */ /* 0x000322000c1e1900 */
[----:B--2---:R-:W-:-:S05]  /*0b90*/  IMAD.WIDE R184, R2, 0x4, R184 ;  /* 0x0000000402b87825 */ /* 0x004fca00078e02b8 */
[----:B-----5:R2:W5:Y:S01]  /*0ba0*/  LDG.E R179, desc[UR6][R184.64] ;  /* 0x00000006b8b37981 */ /* 0x020562000c1e1900 */
[----:B------:R-:W-:Y:S01]  /*0bb0*/  ISETP.GE.U32.AND P0, PT, R3, 0x80, PT ;  /* 0x000000800300780c */ /* 0x000fe20003f06070 */
[----:B------:R-:W-:Y:S01]  /*0bc0*/  BSSY.RECONVERGENT B0, `(.L_x_13580) ;  /* 0x0000076000007945 */ /* 0x000fe20003800200 */
[----:B-1----:R-:W-:Y:S01]  /*0bd0*/  HFMA2 R182, -RZ, RZ, 0, 0 ;  /* 0x00000000ffb67431 */ /* 0x002fe200000001ff */
[----:B------:R-:W1:Y:S01]  /*0be0*/  S2R R178, SR_TID.X ;  /* 0x0000000000b27919 */ /* 0x000e620000002100 */
        /* <DEDUP_REMOVED lines=8> */
[-C--:B-1----:R-:W-:Y:S02]  /*0c70*/  @P5 LEA.HI.SX32 R182, R187, R178.reuse, 0x1d ;  /* 0x000000b2bbb65211 */ /* 0x082fe400078feaff */
[----:B------:R-:W-:Y:S01]  /*0c80*/  LEA.HI.SX32 R180, R183, R178, 0x1d ;  /* 0x000000b2b7b47211 */ /* 0x000fe200078feaff */
[----:B--2---:R-:W-:Y:S06]  /*0c90*/  @!P0 BRA `(.L_x_13581) ;  /* 0x0000000400a08947 */ /* 0x004fec0003800000 */
[----:B------:R-:W-:-:S04]  /*0ca0*/  UISETP.NE.U32.AND UP0, UPT, UR8, URZ, UPT ;  /* 0x000000ff0800728c */ /* 0x000fc8000bf05070 */
[----:B------:R-:W-:Y:S01]  /*0cb0*/  UISETP.NE.AND.EX UP0, UPT, UR9, URZ, UPT, UP0 ;  /* 0x000000ff0900728c */ /* 0x000fe2000bf05300 */
[----:B------:R-:W-:Y:S10]  /*0cc0*/  @!P5 BRA `(.L_x_13582) ;  /* 0x00000000000cd947 */ /* 0x000ff40003800000 */
[----:B------:R-:W1:Y:S02]  /*0cd0*/  LDC.64 R160, c[0x0][0x390] ;  /* 0x0000e400ffa07b82 */ /* 0x000e640000000a00 */
[----:B-1----:R-:W-:-:S06]  /*0ce0*/  IMAD.WIDE.U32 R160, R182, 0x10, R160 ;  /* 0x00000010b6a07825 */ /* 0x002fcc00078e00a0 */
[----:B------:R-:W5:Y:S02]  /*0cf0*/  LDG.E.128 R160, desc[UR6][R160.64] ;  /* 0x00000006a0a07981 */ /* 0x000f64000c1e1d00 */
.L_x_13582:
[----:B------:R-:W-:Y:S05]  /*0d00*/  BRA.U !UP0, `(.L_x_13583) ;  /* 0x0000000108c87547 */ /* 0x000fea000b800000 */
[----:B------:R-:W1:Y:S02]  /*0d10*/  LDC.64 R168, c[0x0][0x3a0] ;  /* 0x0000e800ffa87b82 */ /* 0x000e640000000a00 */
[----:B-1----:R-:W-:-:S05]  /*0d20*/  IMAD.WIDE.U32 R168, R180, 0x20, R168 ;  /* 0x00000020b4a87825 */ /* 0x002fca00078e00a8 */
[----:B------:R-:W2:Y:S04]  /*0d30*/  LDG.E.128 R124, desc[UR6][R168.64] ;  /* 0x00000006a87c7981 */ /* 0x000ea8000c1e1d00 */
[----:B------:R1:W3:Y:S01]  /*0d40*/  LDG.E.128 R164, desc[UR6][R168.64+0x10] ;  /* 0x00001006a8a47981 */ /* 0x0002e2000c1e1d00 */
[----:B------:R-:W-:-:S13]  /*0d50*/  ISETP.GT.AND P1, PT, R0, RZ, PT ;  /* 0x000000ff0000720c */ /* 0x000fda0003f24270 */
[----:B------:R-:W4:Y:S01]  /*0d60*/  @P1 LDC R173, c[0x0][0x40c] ;  /* 0x00010300ffad1b82 */ /* 0x000f220000000800 */
[C---:B-----5:R-:W-:Y:S02]  /*0d70*/  @P1 PRMT R171, R160.reuse, 0x7632, R171 ;  /* 0x00007632a0ab1816 */ /* 0x060fe400000000ab */
[----:B------:R-:W-:Y:S02]  /*0d80*/  @P1 SHF.L.U32 R170, R160, 0x10, RZ ;  /* 0x00000010a0aa1819 */ /* 0x000fe400000006ff */
[----:B------:R-:W-:Y:S02]  /*0d90*/  @P1 PRMT R172, R161, 0x7632, R172 ;  /* 0x00007632a1ac1816 */ /* 0x000fe400000000ac */
[----:B-1----:R-:W-:Y:S01]  /*0da0*/  @P1 SHF.L.U32 R168, R171, 0x10, RZ ;  /* 0x00000010aba81819 */ /* 0x002fe200000006ff */
[----:B------:R-:W1:Y:S01]  /*0db0*/  @P1 LDC R175, c[0x0][0x40c] ;  /* 0x00010300ffaf1b82 */ /* 0x000e620000000800 */
[----:B------:R-:W-:Y:S02]  /*0dc0*/  @P1 SHF.L.U32 R172, R172, 0x10, RZ ;  /* 0x00000010acac1819 */ /* 0x000fe400000006ff */
[----:B------:R-:W-:-:S05]  /*0dd0*/  @P1 SHF.L.U32 R169, R161, 0x10, RZ ;  /* 0x00000010a1a91819 */ /* 0x000fca00000006ff */
[----:B------:R-:W0:Y:S08]  /*0de0*/  @P1 LDC R183, c[0x0][0x40c] ;  /* 0x00010300ffb71b82 */ /* 0x000e300000000800 */
[----:B------:R-:W0:Y:S01]  /*0df0*/  @P1 LDC R174, c[0x0][0x40c] ;  /* 0x00010300ffae1b82 */ /* 0x000e220000000800 */
[----:B----4-:R-:W-:-:S07]  /*0e00*/  @P1 FMUL.FTZ R171, R170, R173 ;  /* 0x000000adaaab1220 */ /* 0x010fce0000410000 */
[----:B------:R-:W4:Y:S01]  /*0e10*/  @P1 LDC R185, c[0x0][0x40c] ;  /* 0x00010300ffb91b82 */ /* 0x000f220000000800 */
[----:B-1----:R-:W-:Y:S01]  /*0e20*/  @P1 FMUL.FTZ R170, R168, R175 ;  /* 0x000000afa8aa1220 */ /* 0x002fe20000410000 */
[----:B------:R-:W-:-:S04]  /*0e30*/  @P1 PRMT R168, R162, 0x7632, R168 ;  /* 0x00007632a2a81816 */ /* 0x000fc800000000a8 */
[----:B------:R-:W-:Y:S02]  /*0e40*/  @P1 SHF.L.U32 R173, R168, 0x10, RZ ;  /* 0x00000010a8ad1819 */ /* 0x000fe400000006ff */
[----:B------:R-:W1:Y:S01]  /*0e50*/  @P1 LDC R186, c[0x0][0x40c] ;  /* 0x00010300ffba1b82 */ /* 0x000e620000000800 */
[----:B0-----:R-:W-:Y:S01]  /*0e60*/  @P1 FMUL.FTZ R184, R172, R183 ;  /* 0x000000b7acb81220 */ /* 0x001fe20000410000 */
[----:B------:R-:W-:-:S06]  /*0e70*/  @P1 SHF.L.U32 R172, R162, 0x10, RZ ;  /* 0x00000010a2ac1819 */ /* 0x000fcc00000006ff */
[----:B------:R-:W0:Y:S01]  /*0e80*/  @P1 LDC R187, c[0x0][0x40c] ;  /* 0x00010300ffbb1b82 */ /* 0x000e220000000800 */
[----:B------:R-:W-:Y:S01]  /*0e90*/  @P1 FMUL.FTZ R175, R169, R174 ;  /* 0x000000aea9af1220 */ /* 0x000fe20000410000 */
[----:B------:R-:W-:Y:S01]  /*0ea0*/  @P1 SHF.L.U32 R174, R163, 0x10, RZ ;  /* 0x00000010a3ae1819 */ /* 0x000fe200000006ff */
[----:B----4-:R-:W-:Y:S01]  /*0eb0*/  @P1 FMUL.FTZ R183, R172, R185 ;  /* 0x000000b9acb71220 */ /* 0x010fe20000410000 */
[----:B-1----:R-:W-:-:S03]  /*0ec0*/  @P1 FMUL.FTZ R186, R173, R186 ;  /* 0x000000baadba1220 */ /* 0x002fc60000410000 */
[----:B0-----:R-:W-:Y:S01]  /*0ed0*/  @P1 FMUL.FTZ R185, R174, R187 ;  /* 0x000000bbaeb91220 */ /* 0x001fe20000410000 */
[----:B--2---:R-:W-:Y:S01]  /*0ee0*/  MOV R169, R125 ;  /* 0x0000007d00a97202 */ /* 0x004fe20000000f00 */
[----:B------:R-:W-:Y:S01]  /*0ef0*/  @P1 FFMA.FTZ R169, R170, R13, R125 ;  /* 0x0000000daaa91223 */ /* 0x000fe2000001007d */
[----:B------:R-:W-:Y:S01]  /*0f00*/  @!P1 MOV R168, R124 ;  /* 0x0000007c00a89202 */ /* 0x000fe20000000f00 */
        /* <DEDUP_REMOVED lines=13> */
[----:B------:R-:W-:-:S04]  /*0fe0*/  PRMT R175, R163, 0x7632, R175 ;  /* 0x00007632a3af7816 */ /* 0x000fc800000000af */
[----:B------:R-:W-:-:S05]  /*0ff0*/  SHF.L.U32 R175, R175, 0x10, RZ ;  /* 0x00000010afaf7819 */ /* 0x000fca00000006ff */
[----:B------:R-:W-:-:S04]  /*1000*/  FMUL.FTZ R184, R175, UR12 ;  /* 0x0000000cafb87c20 */ /* 0x000fc80008410000 */
[----:B------:R-:W-:Y:S01]  /*1010*/  FFMA.FTZ R175, R184, R19, R167 ;  /* 0x00000013b8af7223 */ /* 0x000fe200000100a7 */
[----:B------:R-:W-:Y:S06]  /*1020*/  BRA `(.L_x_13584) ;  /* 0x0000000000a47947 */ /* 0x000fec0003800000 */
.L_x_13583:
[----:B------:R-:W1:Y:S01]  /*1030*/  @P5 LDC R171, c[0x0][0x40c] ;  /* 0x00010300ffab5b82 */ /* 0x000e620000000800 */
[C---:B-----5:R-:W-:Y:S02]  /*1040*/  @P5 PRMT R168, R160.reuse, 0x7632, R168 ;  /* 0x00007632a0a85816 */ /* 0x060fe400000000a8 */
[----:B------:R-:W-:Y:S02]  /*1050*/  @P5 SHF.L.U32 R170, R160, 0x10, RZ ;  /* 0x00000010a0aa5819 */ /* 0x000fe400000006ff */
[----:B------:R-:W-:Y:S02]  /*1060*/  @P5 SHF.L.U32 R168, R168, 0x10, RZ ;  /* 0x00000010a8a85819 */ /* 0x000fe400000006ff */
[----:B------:R-:W-:Y:S01]  /*1070*/  @P5 PRMT R169, R161, 0x7632, R169 ;  /* 0x00007632a1a95816 */ /* 0x000fe200000000a9 */
[----:B------:R-:W2:Y:S01]  /*1080*/  @P5 LDC R175, c[0x0][0x40c] ;  /* 0x00010300ffaf5b82 */ /* 0x000ea20000000800 */
[----:B------:R-:W-:Y:S02]  /*1090*/  @P5 SHF.L.U32 R183, R162, 0x10, RZ ;  /* 0x00000010a2b75819 */ /* 0x000fe400000006ff */
[----:B------:R-:W-:-:S05]  /*10a0*/  @P5 SHF.L.U32 R169, R169, 0x10, RZ ;  /* 0x00000010a9a95819 */ /* 0x000fca00000006ff */
[----:B------:R-:W3:Y:S08]  /*10b0*/  @P5 LDC R174, c[0x0][0x40c] ;  /* 0x00010300ffae5b82 */ /* 0x000ef00000000800 */
[----:B------:R-:W4:Y:S01]  /*10c0*/  @P5 LDC R184, c[0x0][0x40c] ;  /* 0x00010300ffb85b82 */ /* 0x000f220000000800 */
[----:B-1----:R-:W-:Y:S01]  /*10d0*/  @P5 FMUL.FTZ R173, R170, R171 ;  /* 0x000000abaaad5220 */ /* 0x002fe20000410000 */
[----:B------:R-:W-:-:S02]  /*10e0*/  @P5 SHF.L.U32 R171, R161, 0x10, RZ ;  /* 0x00000010a1ab5819 */ /* 0x000fc400000006ff */
[----:B------:R-:W-:-:S04]  /*10f0*/  @P5 PRMT R170, R162, 0x7632, R170 ;  /* 0x00007632a2aa5816 */ /* 0x000fc800000000aa */
[----:B------:R-:W1:Y:S01]  /*1100*/  @P5 LDC R186, c[0x0][0x40c] ;  /* 0x00010300ffba5b82 */ /* 0x000e620000000800 */
[----:B--2---:R-:W-:Y:S01]  /*1110*/  @P5 FMUL.FTZ R172, R168, R175 ;  /* 0x000000afa8ac5220 */ /* 0x004fe20000410000 */
[----:B------:R-:W-:Y:S02]  /*1120*/  @P5 PRMT R168, R163, 0x7632, R168 ;  /* 0x00007632a3a85816 */ /* 0x000fe400000000a8 */
[----:B------:R-:W-:-:S04]  /*1130*/  @P5 SHF.L.U32 R170, R170, 0x10, RZ ;  /* 0x00000010aaaa5819 */ /* 0x000fc800000006ff */
[----:B------:R-:W2:Y:S01]  /*1140*/  @P5 LDC R185, c[0x0][0x40c] ;  /* 0x00010300ffb95b82 */ /* 0x000ea20000000800 */
[----:B---3--:R-:W-:Y:S01]  /*1150*/  @P5 FMUL.FTZ R175, R171, R174 ;  /* 0x000000aeabaf5220 */ /* 0x008fe20000410000 */
[----:B------:R-:W-:Y:S02]  /*1160*/  @P5 SHF.L.U32 R174, R163, 0x10, RZ ;  /* 0x00000010a3ae5819 */ /* 0x000fe400000006ff */
[----:B------:R-:W-:-:S04]  /*1170*/  @P5 SHF.L.U32 R171, R168, 0x10, RZ ;  /* 0x00000010a8ab5819 */ /* 0x000fc800000006ff */
[----:B------:R-:W3:Y:S01]  /*1180*/  @P5 LDC R187, c[0x0][0x40c] ;  /* 0x00010300ffbb5b82 */ /* 0x000ee20000000800 */
[----:B----4-:R-:W-:Y:S01]  /*1190*/  @P5 FMUL.FTZ R184, R169, R184 ;  /* 0x000000b8a9b85220 */ /* 0x010fe20000410000 */
[----:B------:R-:W-:Y:S02]  /*11a0*/  CS2R R168, SRZ ;  /* 0x0000000000a87805 */ /* 0x000fe4000001ff00 */
[----:B------:R-:W-:Y:S01]  /*11b0*/  @P5 FMUL.FTZ R168, R173, R12 ;  /* 0x0000000cada85220 */ /* 0x000fe20000410000 */
[----:B------:R-:W-:Y:S01]  /*11c0*/  @P5 FMUL.FTZ R169, R172, R13 ;  /* 0x0000000daca95220 */ /* 0x000fe20000410000 */
[----:B------:R-:W-:Y:S02]  /*11d0*/  CS2R R172, SRZ ;  /* 0x0000000000ac7805 */ /* 0x000fe4000001ff00 */
[----:B------:R-:W4:Y:S01]  /*11e0*/  @P5 LDC R188, c[0x0][0x40c] ;  /* 0x00010300ffbc5b82 */ /* 0x000f220000000800 */
[----:B-1----:R-:W-:-:S04]  /*11f0*/  @P5 FMUL.FTZ R183, R183, R186 ;  /* 0x000000bab7b75220 */ /* 0x002fc80000410000 */
[----:B------:R-:W-:Y:S01]  /*1200*/  @P5 FMUL.FTZ R172, R183, R16 ;  /* 0x00000010b7ac5220 */ /* 0x000fe20000410000 */
[----:B--2---:R-:W-:Y:S01]  /*1210*/  @P5 FMUL.FTZ R186, R170, R185 ;  /* 0x000000b9aaba5220 */ /* 0x004fe20000410000 */
[----:B------:R-:W-:Y:S02]  /*1220*/  HFMA2 R170, -RZ, RZ, 0, 0 ;  /* 0x00000000ffaa7431 */ /* 0x000fe400000001ff */
[----:B------:R-:W-:Y:S01]  /*1230*/  @P5 FMUL.FTZ R170, R175, R14 ;  /* 0x0000000eafaa5220 */ /* 0x000fe20000410000 */
[----:B------:R-:W-:Y:S01]  /*1240*/  @P5 FMUL.FTZ R173, R186, R17 ;  /* 0x00000011baad5220 */ /* 0x000fe20000410000 */
[----:B---3--:R-:W-:Y:S01]  /*1250*/  @P5 FMUL.FTZ R187, R174, R187 ;  /* 0x000000bbaebb5220 */ /* 0x008fe20000410000 */
[----:B------:R-:W-:-:S03]  /*1260*/  CS2R R174, SRZ ;  /* 0x0000000000ae7805 */ /* 0x000fc6000001ff00 */
[----:B------:R-:W-:Y:S01]  /*1270*/  @P5 FMUL.FTZ R174, R187, R18 ;  /* 0x00000012bbae5220 */ /* 0x000fe20000410000 */
[----:B----4-:R-:W-:Y:S01]  /*1280*/  @P5 FMUL.FTZ R188, R171, R188 ;  /* 0x000000bcabbc5220 */ /* 0x010fe20000410000 */
[----:B------:R-:W-:Y:S01]  /*1290*/  MOV R171, RZ ;  /* 0x000000ff00ab7202 */ /* 0x000fe20000000f00 */
[----:B------:R-:W-:Y:S02]  /*12a0*/  @P5 FMUL.FTZ R171, R184, R15 ;  /* 0x0000000fb8ab5220 */ /* 0x000fe40000410000 */
[----:B------:R-:W-:-:S07]  /*12b0*/  @P5 FMUL.FTZ R175, R188, R19 ;  /* 0x00000013bcaf5220 */ /* 0x000fce0000410000 */
.L_x_13584:
[----:B------:R-:W1:Y:S01]  /*12c0*/  LDC.64 R184, c[0x0][0x3a8] ;  /* 0x0000ea00ffb87b82 */ /* 0x000e620000000a00 */
[----:B------:R-:W-:Y:S01]  /*12d0*/  IADD3 R182, PT, PT, R182, 0x80, RZ ;  /* 0x00000080b6b67810 */ /* 0x000fe20007ffe0ff */
[C---:B-1----:R-:W-:Y:S01]  /*12e0*/  IMAD.WIDE.U32 R184, R180.reuse, 0x20, R184 ;  /* 0x00000020b4b87825 */ /* 0x042fe200078e00b8 */
[----:B------:R-:W-:-:S04]  /*12f0*/  IADD3 R180, PT, PT, R180, 0x80, RZ ;  /* 0x00000080b4b47810 */ /* 0x000fc80007ffe0ff */
[----:B------:R1:W-:Y:S04]  /*1300*/  STG.E.128 desc[UR6][R184.64], R168 ;  /* 0x000000a8b8007986 */ /* 0x0003e8000c101d06 */
[----:B------:R1:W-:Y:S02]  /*1310*/  STG.E.128 desc[UR6][R184.64+0x10], R172 ;  /* 0x000010acb8007986 */ /* 0x0003e4000c101d06 */
.L_x_13581:
[----:B0-----:R-:W-:Y:S05]  /*1320*/  BSYNC.RECONVERGENT B0 ;  /* 0x0000000000007941 */ /* 0x001fea0003800200 */
.L_x_13580:
        /* <DEDUP_REMOVED lines=10> */
[----:B------:R0:W5:Y:S04]  /*13d0*/  @P2 LDG.E.128 R124, desc[UR6][R130.64] ;  /* 0x00000006827c2981 */ /* 0x000168000c1e1d00 */
[----:B------:R0:W5:Y:S01]  /*13e0*/  @P2 LDG.E.128 R164, desc[UR6][R130.64+0x10] ;  /* 0x0000100682a42981 */ /* 0x000162000c1e1d00 */
[----:B------:R-:W-:Y:S05]  /*13f0*/  @!P2 BRA `(.L_x_13587) ;  /* 0x0000000000b8a947 */ /* 0x000fea0003800000 */
[----:B------:R-:W-:-:S13]  /*1400*/  ISETP.GT.AND P2, PT, R0, RZ, PT ;  /* 0x000000ff0000720c */ /* 0x000fda0003f44270 */
[----:B0-----:R-:W0:Y:S01]  /*1410*/  @P2 LDC R131, c[0x0][0x40c] ;  /* 0x00010300ff832b82 */ /* 0x001e220000000800 */
[C---:B-----5:R-:W-:Y:S02]  /*1420*/  @P2 PRMT R128, R160.reuse, 0x7632, R128 ;  /* 0x00007632a0802816 */ /* 0x060fe40000000080 */
[----:B------:R-:W-:Y:S02]  /*1430*/  @P2 SHF.L.U32 R130, R160, 0x10, RZ ;  /* 0x00000010a0822819 */ /* 0x000fe400000006ff */
[----:B------:R-:W-:Y:S02]  /*1440*/  @P2 SHF.L.U32 R128, R128, 0x10, RZ ;  /* 0x0000001080802819 */ /* 0x000fe400000006ff */
[C---:B------:R-:W-:Y:S01]  /*1450*/  @P2 SHF.L.U32 R132, R161.reuse, 0x10, RZ ;  /* 0x00000010a1842819 */ /* 0x040fe200000006ff */
[----:B------:R-:W2:Y:S01]  /*1460*/  @P2 LDC R135, c[0x0][0x40c] ;  /* 0x00010300ff872b82 */ /* 0x000ea20000000800 */
[----:B------:R-:W-:Y:S02]  /*1470*/  @P2 PRMT R129, R161, 0x7632, R129 ;  /* 0x00007632a1812816 */ /* 0x000fe40000000081 */
[----:B------:R-:W-:-:S02]  /*1480*/  @P2 SHF.L.U32 R134, R163, 0x10, RZ ;  /* 0x00000010a3862819 */ /* 0x000fc400000006ff */
[----:B------:R-:W-:-:S03]  /*1490*/  @P2 SHF.L.U32 R129, R129, 0x10, RZ ;  /* 0x0000001081812819 */ /* 0x000fc600000006ff */
[----:B------:R-:W3:Y:S08]  /*14a0*/  @P2 LDC R183, c[0x0][0x40c] ;  /* 0x00010300ffb72b82 */ /* 0x000ef00000000800 */
[----:B-1----:R-:W1:Y:S01]  /*14b0*/  @P2 LDC R184, c[0x0][0x40c] ;  /* 0x00010300ffb82b82 */ /* 0x002e620000000800 */
[----:B0-----:R-:W-:-:S07]  /*14c0*/  @P2 FMUL.FTZ R133, R130, R131 ;  /* 0x0000008382852220 */ /* 0x001fce0000410000 */
[----:B------:R-:W0:Y:S01]  /*14d0*/  @P2 LDC R185, c[0x0][0x40c] ;  /* 0x00010300ffb92b82 */ /* 0x000e220000000800 */
[----:B--2---:R-:W-:Y:S01]  /*14e0*/  @P2 FMUL.FTZ R130, R128, R135 ;  /* 0x0000008780822220 */ /* 0x004fe20000410000 */
[----:B------:R-:W-:Y:S02]  /*14f0*/  @P2 PRMT R128, R162, 0x7632, R128 ;  /* 0x00007632a2802816 */ /* 0x000fe40000000080 */
[----:B------:R-:W-:Y:S02]  /*1500*/  MOV R135, R167 ;  /* 0x000000a700877202 */ /* 0x000fe40000000f00 */
[----:B------:R-:W-:Y:S02]  /*1510*/  @P2 SHF.L.U32 R131, R128, 0x10, RZ ;  /* 0x0000001080832819 */ /* 0x000fe400000006ff */
[----:B------:R-:W2:Y:S01]  /*1520*/  @P2 LDC R186, c[0x0][0x40c] ;  /* 0x00010300ffba2b82 */ /* 0x000ea20000000800 */
[----:B---3--:R-:W-:Y:S01]  /*1530*/  @P2 FMUL.FTZ R183, R132, R183 ;  /* 0x000000b784b72220 */ /* 0x008fe20000410000 */
[----:B------:R-:W-:-:S02]  /*1540*/  @P2 SHF.L.U32 R132, R162, 0x10, RZ ;  /* 0x00000010a2842819 */ /* 0x000fc400000006ff */
[----:B------:R-:W-:Y:S01]  /*1550*/  MOV R128, R124 ;  /* 0x0000007c00807202 */ /* 0x000fe20000000f00 */
[----:B------:R-:W-:Y:S01]  /*1560*/  @P2 FFMA.FTZ R128, R133, R28, R124 ;  /* 0x0000001c85802223 */ /* 0x000fe2000001007c */
[----:B------:R-:W-:Y:S02]  /*1570*/  MOV R133, R165 ;  /* 0x000000a500857202 */ /* 0x000fe40000000f00 */
[----:B------:R-:W3:Y:S01]  /*1580*/  @P2 LDC R187, c[0x0][0x40c] ;  /* 0x00010300ffbb2b82 */ /* 0x000ee20000000800 */
[----:B-1----:R-:W-:Y:S01]  /*1590*/  @P2 FMUL.FTZ R184, R129, R184 ;  /* 0x000000b881b82220 */ /* 0x002fe20000410000 */
[----:B------:R-:W-:Y:S01]  /*15a0*/  MOV R129, R125 ;  /* 0x0000007d00817202 */ /* 0x000fe20000000f00 */
[----:B------:R-:W-:Y:S01]  /*15b0*/  @P2 FFMA.FTZ R129, R130, R29, R125 ;  /* 0x0000001d82812223 */ /* 0x000fe2000001007d */
[----:B------:R-:W-:Y:S01]  /*15c0*/  MOV R130, R126 ;  /* 0x0000007e00827202 */ /* 0x000fe20000000f00 */
[----:B------:R-:W-:Y:S01]  /*15d0*/  @P2 FFMA.FTZ R130, R183, R30, R126 ;  /* 0x0000001eb7822223 */ /* 0x000fe2000001007e */
[----:B0-----:R-:W-:Y:S01]  /*15e0*/  @P2 FMUL.FTZ R185, R132, R185 ;  /* 0x000000b984b92220 */ /* 0x001fe20000410000 */
[----:B------:R-:W-:-:S03]  /*15f0*/  MOV R132, R164 ;  /* 0x000000a400847202 */ /* 0x000fc60000000f00 */
[----:B------:R-:W-:Y:S01]  /*1600*/  @P2 FFMA.FTZ R132, R185, R32, R164 ;  /* 0x00000020b9842223 */ /* 0x000fe200000100a4 */
[----:B--2---:R-:W-:Y:S01]  /*1610*/  @P2 FMUL.FTZ R186, R131, R186 ;  /* 0x000000ba83ba2220 */ /* 0x004fe20000410000 */
[----:B------:R-:W-:Y:S01]  /*1620*/  MOV R131, R127 ;  /* 0x0000007f00837202 */ /* 0x000fe20000000f00 */
[----:B------:R-:W-:Y:S02]  /*1630*/  @P2 FFMA.FTZ R131, R184, R31, R127 ;  /* 0x0000001fb8832223 */ /* 0x000fe4000001007f */
[----:B------:R-:W-:Y:S01]  /*1640*/  @P2 FFMA.FTZ R133, R186, R33, R165 ;  /* 0x00000021ba852223 */ /* 0x000fe200000100a5 */
[----:B---3--:R-:W-:Y:S01]  /*1650*/  @P2 FMUL.FTZ R187, R134, R187 ;  /* 0x000000bb86bb2220 */ /* 0x008fe20000410000 */
[----:B------:R-:W-:-:S03]  /*1660*/  MOV R134, R166 ;  /* 0x000000a600867202 */ /* 0x000fc60000000f00 */
[----:B------:R-:W-:Y:S01]  /*1670*/  @P2 FFMA.FTZ R134, R187, R34, R166 ;  /* 0x00000022bb862223 */ /* 0x000fe200000100a6 */
[----:B------:R-:W-:Y:S06]  /*1680*/  @!P2 BRA `(.L_x_13588) ;  /* 0x0000000000b8a947 */ /* 0x000fec0003800000 */
[----:B------:R-:W-:-:S04]  /*1690*/  PRMT R135, R163, 0x7632, R135 ;  /* 0x00007632a3877816 */ /* 0x000fc80000000087 */
[----:B------:R-:W-:-:S05]  /*16a0*/  SHF.L.U32 R135, R135, 0x10, RZ ;  /* 0x0000001087877819 */ /* 0x000fca00000006ff */
[----:B------:R-:W-:-:S04]  /*16b0*/  FMUL.FTZ R184, R135, UR12 ;  /* 0x0000000c87b87c20 */ /* 0x000fc80008410000 */
[----:B------:R-:W-:Y:S01]  /*16c0*/  FFMA.FTZ R135, R184, R35, R167 ;  /* 0x00000023b8877223 */ /* 0x000fe200000100a7 */
[----:B------:R-:W-:Y:S06]  /*16d0*/  BRA `(.L_x_13588) ;  /* 0x0000000000a47947 */ /* 0x000fec0003800000 */
.L_x_13587:
[----:B0-----:R-:W0:Y:S01]  /*16e0*/  @P5 LDC R131, c[0x0][0x40c] ;  /* 0x00010300ff835b82 */ /* 0x001e220000000800 */
        /* <DEDUP_REMOVED lines=8> */
[----:B-1----:R-:W1:Y:S01]  /*1770*/  @P5 LDC R184, c[0x0][0x40c] ;  /* 0x00010300ffb85b82 */ /* 0x002e620000000800 */
[----:B0-----:R-:W-:Y:S01]  /*1780*/  @P5 FMUL.FTZ R133, R130, R131 ;  /* 0x0000008382855220 */ /* 0x001fe20000410000 */
[----:B------:R-:W-:-:S02]  /*1790*/  @P5 SHF.L.U32 R131, R161, 0x10, RZ ;  /* 0x00000010a1835819 */ /* 0x000fc400000006ff */
[----:B------:R-:W-:-:S04]  /*17a0*/  @P5 PRMT R130, R162, 0x7632, R130 ;  /* 0x00007632a2825816 */ /* 0x000fc80000000082 */
[----:B------:R-:W0:Y:S01]  /*17b0*/  @P5 LDC R186, c[0x0][0x40c] ;  /* 0x00010300ffba5b82 */ /* 0x000e220000000800 */
        /* <DEDUP_REMOVED lines=8> */
[----:B-1----:R-:W-:Y:S01]  /*1840*/  @P5 FMUL.FTZ R184, R129, R184 ;  /* 0x000000b881b85220 */ /* 0x002fe20000410000 */
[----:B------:R-:W-:Y:S02]  /*1850*/  CS2R R128, SRZ ;  /* 0x0000000000807805 */ /* 0x000fe4000001ff00 */
[----:B------:R-:W-:Y:S01]  /*1860*/  @P5 FMUL.FTZ R128, R133, R28 ;  /* 0x0000001c85805220 */ /* 0x000fe20000410000 */
[----:B------:R-:W-:Y:S01]  /*1870*/  @P5 FMUL.FTZ R129, R132, R29 ;  /* 0x0000001d84815220 */ /* 0x000fe20000410000 */
[----:B------:R-:W-:Y:S02]  /*1880*/  CS2R R132, SRZ ;  /* 0x0000000000847805 */ /* 0x000fe4000001ff00 */
[----:B------:R-:W1:Y:S01]  /*1890*/  @P5 LDC R188, c[0x0][0x40c] ;  /* 0x00010300ffbc5b82 */ /* 0x000e620000000800 */
[----:B0-----:R-:W-:-:S04]  /*18a0*/  @P5 FMUL.FTZ R183, R183, R186 ;  /* 0x000000bab7b75220 */ /* 0x001fc80000410000 */
        /* <DEDUP_REMOVED lines=8> */
[----:B-1----:R-:W-:Y:S01]  /*1930*/  @P5 FMUL.FTZ R188, R131, R188 ;  /* 0x000000bc83bc5220 */ /* 0x002fe20000410000 */
[----:B------:R-:W-:Y:S01]  /*1940*/  MOV R131, RZ ;  /* 0x000000ff00837202 */ /* 0x000fe20000000f00 */
[----:B------:R-:W-:Y:S02]  /*1950*/  @P5 FMUL.FTZ R131, R184, R31 ;  /* 0x0000001fb8835220 */ /* 0x000fe40000410000 */
[----:B------:R-:W-:-:S07]  /*1960*/  @P5 FMUL.FTZ R135, R188, R35 ;  /* 0x00000023bc875220 */ /* 0x000fce0000410000 */
.L_x_13588:
[----:B------:R-:W0:Y:S01]  /*1970*/  LDC.64 R184, c[0x0][0x3a8] ;  /* 0x0000ea00ffb87b82 */ /* 0x000e220000000a00 */
[----:B------:R-:W-:Y:S01]  /*1980*/  IADD3 R182, PT, PT, R182, 0x80, RZ ;  /* 0x00000080b6b67810 */ /* 0x000fe20007ffe0ff */
[C---:B0-----:R-:W-:Y:S01]  /*1990*/  IMAD.WIDE.U32 R184, R180.reuse, 0x20, R184 ;  /* 0x00000020b4b87825 */ /* 0x041fe200078e00b8 */
[----:B------:R-:W-:-:S04]  /*19a0*/  IADD3 R180, PT, PT, R180, 0x80, RZ ;  /* 0x00000080b4b47810 */ /* 0x000fc80007ffe0ff */
[----:B------:R0:W-:Y:S04]  /*19b0*/  STG.E.128 desc[UR6][R184.64], R128 ;  /* 0x00000080b8007986 */ /* 0x0001e8000c101d06 */
[----:B------:R0:W-:Y:S02]  /*19c0*/  STG.E.128 desc[UR6][R184.64+0x10], R132 ;  /* 0x00001084b8007986 */ /* 0x0001e4000c101d06 */
.L_x_13586:
[----:B------:R-:W-:Y:S05]  /*19d0*/  BSYNC.RECONVERGENT B0 ;  /* 0x0000000000007941 */ /* 0x000fea0003800200 */
.L_x_13585:
        /* <DEDUP_REMOVED lines=8> */
[----:B------:R2:W5:Y:S01]  /*1a60*/  @P5 LDG.E.128 R160, desc[UR6][R136.64] ;  /* 0x0000000688a05981 */ /* 0x000562000c1e1d00 */
[----:B---3--:R-:W-:-:S05]  /*1a70*/  @P3 IMAD.WIDE.U32 R138, R180, 0x20, R138 ;  /* 0x00000020b48a3825 */ /* 0x008fca00078e008a */
[----:B------:R2:W5:Y:S04]  /*1a80*/  @P3 LDG.E.128 R124, desc[UR6][R138.64] ;  /* 0x000000068a7c3981 */ /* 0x000568000c1e1d00 */
[----:B------:R2:W5:Y:S01]  /*1a90*/  @P3 LDG.E.128 R164, desc[UR6][R138.64+0x10] ;  /* 0x000010068aa43981 */ /* 0x000562000c1e1d00 */
[----:B------:R-:W-:Y:S05]  /*1aa0*/  @!P3 BRA `(.L_x_13591) ;  /* 0x0000000000b8b947 */ /* 0x000fea0003800000 */
[----:B------:R-:W-:-:S13]  /*1ab0*/  ISETP.GT.AND P3, PT, R0, RZ, PT ;  /* 0x000000ff0000720c */ /* 0x000fda0003f64270 */
[----:B--2---:R-:W2:Y:S01]  /*1ac0*/  @P3 LDC R139, c[0x0][0x40c] ;  /* 0x00010300ff8b3b82 */ /* 0x004ea20000000800 */
[C---:B-----5:R-:W-:Y:S02]  /*1ad0*/  @P3 PRMT R136, R160.reuse, 0x7632, R136 ;  /* 0x00007632a0883816 */ /* 0x060fe40000000088 */
[----:B------:R-:W-:Y:S02]  /*1ae0*/  @P3 SHF.L.U32 R138, R160, 0x10, RZ ;  /* 0x00000010a08a3819 */ /* 0x000fe400000006ff */
[----:B------:R-:W-:Y:S02]  /*1af0*/  @P3 SHF.L.U32 R136, R136, 0x10, RZ ;  /* 0x0000001088883819 */ /* 0x000fe400000006ff */
[C---:B------:R-:W-:Y:S01]  /*1b00*/  @P3 SHF.L.U32 R140, R161.reuse, 0x10, RZ ;  /* 0x00000010a18c3819 */ /* 0x040fe200000006ff */
[----:B------:R-:W3:Y:S01]  /*1b10*/  @P3 LDC R143, c[0x0][0x40c] ;  /* 0x00010300ff8f3b82 */ /* 0x000ee20000000800 */
[----:B------:R-:W-:Y:S02]  /*1b20*/  @P3 PRMT R137, R161, 0x7632, R137 ;  /* 0x00007632a1893816 */ /* 0x000fe40000000089 */
[----:B------:R-:W-:-:S02]  /*1b30*/  @P3 SHF.L.U32 R142, R163, 0x10, RZ ;  /* 0x00000010a38e3819 */ /* 0x000fc400000006ff */
[----:B------:R-:W-:-:S03]  /*1b40*/  @P3 SHF.L.U32 R137, R137, 0x10, RZ ;  /* 0x0000001089893819 */ /* 0x000fc600000006ff */
[----:B------:R-:W4:Y:S08]  /*1b50*/  @P3 LDC R183, c[0x0][0x40c] ;  /* 0x00010300ffb73b82 */ /* 0x000f300000000800 */
[----:B01----:R-:W0:Y:S01]  /*1b60*/  @P3 LDC R184, c[0x0][0x40c] ;  /* 0x00010300ffb83b82 */ /* 0x003e220000000800 */
[----:B--2---:R-:W-:-:S07]  /*1b70*/  @P3 FMUL.FTZ R141, R138, R139 ;  /* 0x0000008b8a8d3220 */ /* 0x004fce0000410000 */
[----:B------:R-:W1:Y:S01]  /*1b80*/  @P3 LDC R185, c[0x0][0x40c] ;  /* 0x00010300ffb93b82 */ /* 0x000e620000000800 */
[----:B---3--:R-:W-:Y:S01]  /*1b90*/  @P3 FMUL.FTZ R138, R136, R143 ;  /* 0x0000008f888a3220 */ /* 0x008fe20000410000 */
[----:B------:R-:W-:Y:S02]  /*1ba0*/  @P3 PRMT R136, R162, 0x7632, R136 ;  /* 0x00007632a2883816 */ /* 0x000fe40000000088 */
[----:B------:R-:W-:Y:S02]  /*1bb0*/  MOV R143, R167 ;  /* 0x000000a7008f7202 */ /* 0x000fe40000000f00 */
[----:B------:R-:W-:Y:S02]  /*1bc0*/  @P3 SHF.L.U32 R139, R136, 0x10, RZ ;  /* 0x00000010888b3819 */ /* 0x000fe400000006ff */
[----:B------:R-:W2:Y:S01]  /*1bd0*/  @P3 LDC R186, c[0x0][0x40c] ;  /* 0x00010300ffba3b82 */ /* 0x000ea20000000800 */
[----:B----4-:R-:W-:Y:S01]  /*1be0*/  @P3 FMUL.FTZ R183, R140, R183 ;  /* 0x000000b78cb73220 */ /* 0x010fe20000410000 */
[----:B------:R-:W-:-:S02]  /*1bf0*/  @P3 SHF.L.U32 R140, R162, 0x10, RZ ;  /* 0x00000010a28c3819 */ /* 0x000fc400000006ff */
[----:B------:R-:W-:Y:S01]  /*1c00*/  MOV R136, R124 ;  /* 0x0000007c00887202 */ /* 0x000fe20000000f00 */
[----:B------:R-:W-:Y:S01]  /*1c10*/  @P3 FFMA.FTZ R136, R141, R44, R124 ;  /* 0x0000002c8d883223 */ /* 0x000fe2000001007c */
[----:B------:R-:W-:Y:S02]  /*1c20*/  MOV R141, R165 ;  /* 0x000000a5008d7202 */ /* 0x000fe40000000f00 */
[----:B------:R-:W3:Y:S01]  /*1c30*/  @P3 LDC R187, c[0x0][0x40c] ;  /* 0x00010300ffbb3b82 */ /* 0x000ee20000000800 */
[----:B0-----:R-:W-:Y:S01]  /*1c40*/  @P3 FMUL.FTZ R184, R137, R184 ;  /* 0x000000b889b83220 */ /* 0x001fe20000410000 */
[----:B------:R-:W-:Y:S01]  /*1c50*/  MOV R137, R125 ;  /* 0x0000007d00897202 */ /* 0x000fe20000000f00 */
[----:B------:R-:W-:Y:S01]  /*1c60*/  @P3 FFMA.FTZ R137, R138, R45, R125 ;  /* 0x0000002d8a893223 */ /* 0x000fe2000001007d */
[----:B------:R-:W-:Y:S01]  /*1c70*/  MOV R138, R126 ;  /* 0x0000007e008a7202 */ /* 0x000fe20000000f00 */
[----:B------:R-:W-:Y:S01]  /*1c80*/  @P3 FFMA.FTZ R138, R183, R46, R126 ;  /* 0x0000002eb78a3223 */ /* 0x000fe2000001007e */
[----:B-1----:R-:W-:Y:S01]  /*1c90*/  @P3 FMUL.FTZ R185, R140, R185 ;  /* 0x000000b98cb93220 */ /* 0x002fe20000410000 */
        /* <DEDUP_REMOVED lines=15> */
.L_x_13591:
[----:B--2---:R-:W2:Y:S01]  /*1d90*/  @P5 LDC R139, c[0x0][0x40c] ;  /* 0x00010300ff8b5b82 */ /* 0x004ea20000000800 */
[C---:B-----5:R-:W-:Y:S02]  /*1da0*/  @P5 PRMT R136, R160.reuse, 0x7632, R136 ;  /* 0x00007632a0885816 */ /* 0x060fe40000000088 */
[----:B------:R-:W-:Y:S02]  /*1db0*/  @P5 SHF.L.U32 R138, R160, 0x10, RZ ;  /* 0x00000010a08a5819 */ /* 0x000fe400000006ff */
[----:B------:R-:W-:Y:S02]  /*1dc0*/  @P5 SHF.L.U32 R136, R136, 0x10, RZ ;  /* 0x0000001088885819 */ /* 0x000fe400000006ff */
[----:B------:R-:W-:Y:S01]  /*1dd0*/  @P5 PRMT R137, R161, 0x7632, R137 ;  /* 0x00007632a1895816 */ /* 0x000fe20000000089 */
[----:B------:R-:W3:Y:S01]  /*1de0*/  @P5 LDC R143, c[0x0][0x40c] ;  /* 0x00010300ff8f5b82 */ /* 0x000ee20000000800 */
[----:B------:R-:W-:Y:S02]  /*1df0*/  @P5 SHF.L.U32 R183, R162, 0x10, RZ ;  /* 0x00000010a2b75819 */ /* 0x000fe400000006ff */
[----:B------:R-:W-:-:S05]  /*1e00*/  @P5 SHF.L.U32 R137, R137, 0x10, RZ ;  /* 0x0000001089895819 */ /* 0x000fca00000006ff */
[----:B------:R-:W4:Y:S08]  /*1e10*/  @P5 LDC R142, c[0x0][0x40c] ;  /* 0x00010300ff8e5b82 */ /* 0x000f300000000800 */
[----:B01----:R-:W0:Y:S01]  /*1e20*/  @P5 LDC R184, c[0x0][0x40c] ;  /* 0x00010300ffb85b82 */ /* 0x003e220000000800 */
[----:B--2---:R-:W-:Y:S01]  /*1e30*/  @P5 FMUL.FTZ R141, R138, R139 ;  /* 0x0000008b8a8d5220 */ /* 0x004fe20000410000 */
[----:B------:R-:W-:-:S02]  /*1e40*/  @P5 SHF.L.U32 R139, R161, 0x10, RZ ;  /* 0x00000010a18b5819 */ /* 0x000fc400000006ff */
[----:B------:R-:W-:-:S04]  /*1e50*/  @P5 PRMT R138, R162, 0x7632, R138 ;  /* 0x00007632a28a5816 */ /* 0x000fc8000000008a */
[----:B------:R-:W1:Y:S01]  /*1e60*/  @P5 LDC R186, c[0x0][0x40c] ;  /* 0x00010300ffba5b82 */ /* 0x000e620000000800 */
[----:B---3--:R-:W-:Y:S01]  /*1e70*/  @P5 FMUL.FTZ R140, R136, R143 ;  /* 0x0000008f888c5220 */ /* 0x008fe20000410000 */
[----:B------:R-:W-:Y:S02]  /*1e80*/  @P5 PRMT R136, R163, 0x7632, R136 ;  /* 0x00007632a3885816 */ /* 0x000fe40000000088 */
[----:B------:R-:W-:-:S04]  /*1e90*/  @P5 SHF.L.U32 R138, R138, 0x10, RZ ;  /* 0x000000108a8a5819 */ /* 0x000fc800000006ff */
[----:B------:R-:W2:Y:S01]  /*1ea0*/  @P5 LDC R185, c[0x0][0x40c] ;  /* 0x00010300ffb95b82 */ /* 0x000ea20000000800 */
[----:B----4-:R-:W-:Y:S01]  /*1eb0*/  @P5 FMUL.FTZ R143, R139, R142 ;  /* 0x0000008e8b8f5220 */ /* 0x010fe20000410000 */
[----:B------:R-:W-:Y:S02]  /*1ec0*/  @P5 SHF.L.U32 R142, R163, 0x10, RZ ;  /* 0x00000010a38e5819 */ /* 0x000fe400000006ff */
[----:B------:R-:W-:-:S04]  /*1ed0*/  @P5 SHF.L.U32 R139, R136, 0x10, RZ ;  /* 0x00000010888b5819 */ /* 0x000fc800000006ff */
[----:B------:R-:W3:Y:S01]  /*1ee0*/  @P5 LDC R187, c[0x0][0x40c] ;  /* 0x00010300ffbb5b82 */ /* 0x000ee20000000800 */
[----:B0-----:R-:W-:Y:S01]  /*1ef0*/  @P5 FMUL.FTZ R184, R137, R184 ;  /* 0x000000b889b85220 */ /* 0x001fe20000410000 */
[----:B------:R-:W-:Y:S02]  /*1f00*/  CS2R R136, SRZ ;  /* 0x0000000000887805 */ /* 0x000fe4000001ff00 */
[----:B------:R-:W-:Y:S01]  /*1f10*/  @P5 FMUL.FTZ R136, R141, R44 ;  /* 0x0000002c8d885220 */ /* 0x000fe20000410000 */
[----:B------:R-:W-:Y:S01]  /*1f20*/  @P5 FMUL.FTZ R137, R140, R45 ;  /* 0x0000002d8c895220 */ /* 0x000fe20000410000 */
[----:B------:R-:W-:Y:S02]  /*1f30*/  CS2R R140, SRZ ;  /* 0x00000000008c7805 */ /* 0x000fe4000001ff00 */
[----:B------:R-:W0:Y:S01]  /*1f40*/  @P5 LDC R188, c[0x0][0x40c] ;  /* 0x00010300ffbc5b82 */ /* 0x000e220000000800 */
        /* <DEDUP_REMOVED lines=9> */
[----:B0-----:R-:W-:Y:S01]  /*1fe0*/  @P5 FMUL.FTZ R188, R139, R188 ;  /* 0x000000bc8bbc5220 */ /* 0x001fe20000410000 */
[----:B------:R-:W-:Y:S01]  /*1ff0*/  MOV R139, RZ ;  /* 0x000000ff008b7202 */ /* 0x000fe20000000f00 */
[----:B------:R-:W-:Y:S02]  /*2000*/  @P5 FMUL.FTZ R139, R184, R47 ;  /* 0x0000002fb88b5220 */ /* 0x000fe40000410000 */
[----:B------:R-:W-:-:S07]  /*2010*/  @P5 FMUL.FTZ R143, R188, R51 ;  /* 0x00000033bc8f5220 */ /* 0x000fce0000410000 */
.L_x_13592:
[----:B------:R-:W0:Y:S01]  /*2020*/  LDC.64 R184, c[0x0][0x3a8] ;  /* 0x0000ea00ffb87b82 */ /* 0x000e220000000a00 */
[----:B------:R-:W-:Y:S01]  /*2030*/  IADD3 R182, PT, PT, R182, 0x80, RZ ;  /* 0x00000080b6b67810 */ /* 0x000fe20007ffe0ff */
[C---:B0-----:R-:W-:Y:S01]  /*2040*/  IMAD.WIDE.U32 R184, R180.reuse, 0x20, R184 ;  /* 0x00000020b4b87825 */ /* 0x041fe200078e00b8 */
[----:B------:R-:W-:-:S04]  /*2050*/  IADD3 R180, PT, PT, R180, 0x80, RZ ;  /* 0x00000080b4b47810 */ /* 0x000fc80007ffe0ff */
[----:B------:R2:W-:Y:S04]  /*2060*/  STG.E.128 desc[UR6][R184.64], R136 ;  /* 0x00000088b8007986 */ /* 0x0005e8000c101d06 */
[----:B------:R2:W-:Y:S02]  /*2070*/  STG.E.128 desc[UR6][R184.64+0x10], R140 ;  /* 0x0000108cb8007986 */ /* 0x0005e4000c101d06 */
.L_x_13590:
[----:B------:R-:W-:Y:S05]  /*2080*/  BSYNC.RECONVERGENT B0 ;  /* 0x0000000000007941 */ /* 0x000fea0003800200 */
.L_x_13589:
[----:B------:R-:W-:Y:S01]  /*2090*/  ISETP.GE.U32.AND P3, PT, R3, 0x200, PT ;  /* 0x000002000300780c */ /* 0x000fe20003f66070 */
[----:B------:R-:W-:-:S12]  /*20a0*/  BSSY.RECONVERGENT B0, `(.L_x_13593) ;  /* 0x0000069000007945 */ /* 0x000fd80003800200 */
[----:B------:R-:W-:Y:S05]  /*20b0*/  @!P3 BRA `(.L_x_13594) ;  /* 0x00000004009cb947 */ /* 0x000fea0003800000 */
[----:B------:R-:W-:Y:S01]  /*20c0*/  ISETP.NE.U32.AND P4, PT, RZ, UR8, PT ;  /* 0x00000008ff007c0c */ /* 0x000fe2000bf85070 */
[----:B------:R-:W3:Y:S03]  /*20d0*/  @P5 LDC.64 R144, c[0x0][0x390] ;  /* 0x0000e400ff905b82 */ /* 0x000ee60000000a00 */
[----:B------:R-:W-:-:S13]  /*20e0*/  ISETP.NE.AND.EX P4, PT, RZ, UR9, PT, P4 ;  /* 0x00000009ff007c0c */ /* 0x000fda000bf85340 */
[----:B------:R-:W4:Y:S01]  /*20f0*/  @P4 LDC.64 R146, c[0x0][0x3a0] ;  /* 0x0000e800ff924b82 */ /* 0x000f220000000a00 */
[----:B---3--:R-:W-:-:S05]  /*2100*/  @P5 IMAD.WIDE.U32 R144, R182, 0x10, R144 ;  /* 0x00000010b6905825 */ /* 0x008fca00078e0090 */
[----:B------:R3:W5:Y:S01]  /*2110*/  @P5 LDG.E.128 R160, desc[UR6][R144.64] ;  /* 0x0000000690a05981 */ /* 0x000762000c1e1d00 */
[----:B----4-:R-:W-:-:S05]  /*2120*/  @P4 IMAD.WIDE.U32 R146, R180, 0x20, R146 ;  /* 0x00000020b4924825 */ /* 0x010fca00078e0092 */
[----:B------:R3:W5:Y:S04]  /*2130*/  @P4 LDG.E.128 R124, desc[UR6][R146.64] ;  /* 0x00000006927c4981 */ /* 0x000768000c1e1d00 */
[----:B------:R3:W5:Y:S01]  /*2140*/  @P4 LDG.E.128 R164, desc[UR6][R146.64+0x10] ;  /* 0x0000100692a44981 */ /* 0x000762000c1e1d00 */
[----:B------:R-:W-:Y:S05]  /*2150*/  @!P4 BRA `(.L_x_13595) ;  /* 0x0000000000b8c947 */ /* 0x000fea0003800000 */
[----:B------:R-:W-:-:S13]  /*2160*/  ISETP.GT.AND P4, PT, R0, RZ, PT ;  /* 0x000000ff0000720c */ /* 0x000fda0003f84270 */
[----:B---3--:R-:W3:Y:S01]  /*2170*/  @P4 LDC R147, c[0x0][0x40c] ;  /* 0x00010300ff934b82 */ /* 0x008ee20000000800 */
[C---:B-----5:R-:W-:Y:S02]  /*2180*/  @P4 PRMT R144, R160.reuse, 0x7632, R144 ;  /* 0x00007632a0904816 */ /* 0x060fe40000000090 */
[----:B------:R-:W-:Y:S02]  /*2190*/  @P4 SHF.L.U32 R146, R160, 0x10, RZ ;  /* 0x00000010a0924819 */ /* 0x000fe400000006ff */
[----:B------:R-:W-:Y:S02]  /*21a0*/  @P4 SHF.L.U32 R144, R144, 0x10, RZ ;  /* 0x0000001090904819 */ /* 0x000fe400000006ff */
[C---:B------:R-:W-:Y:S01]  /*21b0*/  @P4 SHF.L.U32 R148, R161.reuse, 0x10, RZ ;  /* 0x00000010a1944819 */ /* 0x040fe200000006ff */
[----:B------:R-:W4:Y:S01]  /*21c0*/  @P4 LDC R151, c[0x0][0x40c] ;  /* 0x00010300ff974b82 */ /* 0x000f220000000800 */
[----:B------:R-:W-:Y:S02]  /*21d0*/  @P4 PRMT R145, R161, 0x7632, R145 ;  /* 0x00007632a1914816 */ /* 0x000fe40000000091 */
[----:B------:R-:W-:-:S02]  /*21e0*/  @P4 SHF.L.U32 R150, R163, 0x10, RZ ;  /* 0x00000010a3964819 */ /* 0x000fc400000006ff */
[----:B------:R-:W-:-:S03]  /*21f0*/  @P4 SHF.L.U32 R145, R145, 0x10, RZ ;  /* 0x0000001091914819 */ /* 0x000fc600000006ff */
[----:B------:R-:W4:Y:S08]  /*2200*/  @P4 LDC R183, c[0x0][0x40c] ;  /* 0x00010300ffb74b82 */ /* 0x000f300000000800 */
[----:B012---:R-:W0:Y:S01]  /*2210*/  @P4 LDC R184, c[0x0][0x40c] ;  /* 0x00010300ffb84b82 */ /* 0x007e220000000800 */
[----:B---3--:R-:W-:-:S07]  /*2220*/  @P4 FMUL.FTZ R149, R146, R147 ;  /* 0x0000009392954220 */ /* 0x008fce0000410000 */
[----:B------:R-:W1:Y:S01]  /*2230*/  @P4 LDC R185, c[0x0][0x40c] ;  /* 0x00010300ffb94b82 */ /* 0x000e620000000800 */
[----:B----4-:R-:W-:Y:S01]  /*2240*/  @P4 FMUL.FTZ R146, R144, R151 ;  /* 0x0000009790924220 */ /* 0x010fe20000410000 */
[----:B------:R-:W-:Y:S02]  /*2250*/  @P4 PRMT R144, R162, 0x7632, R144 ;  /* 0x00007632a2904816 */ /* 0x000fe40000000090 */
[----:B------:R-:W-:Y:S02]  /*2260*/  MOV R151, R167 ;  /* 0x000000a700977202 */ /* 0x000fe40000000f00 */
[----:B------:R-:W-:Y:S02]  /*2270*/  @P4 SHF.L.U32 R147, R144, 0x10, RZ ;  /* 0x0000001090934819 */ /* 0x000fe400000006ff */
[----:B------:R-:W2:Y:S01]  /*2280*/  @P4 LDC R186, c[0x0][0x40c] ;  /* 0x00010300ffba4b82 */ /* 0x000ea20000000800 */
[----:B------:R-:W-:Y:S01]  /*2290*/  @P4 FMUL.FTZ R183, R148, R183 ;  /* 0x000000b794b74220 */ /* 0x000fe20000410000 */
        /* <DEDUP_REMOVED lines=26> */
.L_x_13595:
[----:B---3--:R-:W3:Y:S01]  /*2440*/  @P5 LDC R147, c[0x0][0x40c] ;  /* 0x00010300ff935b82 */ /* 0x008ee20000000800 */
[C---:B-----5:R-:W-:Y:S02]  /*2450*/  @P5 PRMT R144, R160.reuse, 0x7632, R144 ;  /* 0x00007632a0905816 */ /* 0x060fe40000000090 */
[----:B------:R-:W-:Y:S02]  /*2460*/  @P5 SHF.L.U32 R146, R160, 0x10, RZ ;  /* 0x00000010a0925819 */ /* 0x000fe400000006ff */
[----:B------:R-:W-:Y:S02]  /*2470*/  @P5 SHF.L.U32 R144, R144, 0x10, RZ ;  /* 0x0000001090905819 */ /* 0x000fe400000006ff */
[----:B------:R-:W-:Y:S01]  /*2480*/  @P5 PRMT R145, R161, 0x7632, R145 ;  /* 0x00007632a1915816 */ /* 0x000fe20000000091 */
[----:B------:R-:W4:Y:S01]  /*2490*/  @P5 LDC R151, c[0x0][0x40c] ;  /* 0x00010300ff975b82 */ /* 0x000f220000000800 */
[----:B------:R-:W-:Y:S02]  /*24a0*/  @P5 SHF.L.U32 R183, R162, 0x10, RZ ;  /* 0x00000010a2b75819 */ /* 0x000fe400000006ff */
[----:B------:R-:W-:-:S05]  /*24b0*/  @P5 SHF.L.U32 R145, R145, 0x10, RZ ;  /* 0x0000001091915819 */ /* 0x000fca00000006ff */
[----:B------:R-:W4:Y:S08]  /*24c0*/  @P5 LDC R150, c[0x0][0x40c] ;  /* 0x00010300ff965b82 */ /* 0x000f300000000800 */
[----:B012---:R-:W0:Y:S01]  /*24d0*/  @P5 LDC R184, c[0x0][0x40c] ;  /* 0x00010300ffb85b82 */ /* 0x007e220000000800 */
[----:B---3--:R-:W-:Y:S01]  /*24e0*/  @P5 FMUL.FTZ R149, R146, R147 ;  /* 0x0000009392955220 */ /* 0x008fe20000410000 */
[----:B------:R-:W-:-:S02]  /*24f0*/  @P5 SHF.L.U32 R147, R161, 0x10, RZ ;  /* 0x00000010a1935819 */ /* 0x000fc400000006ff */
[----:B------:R-:W-:-:S04]  /*2500*/  @P5 PRMT R146, R162, 0x7632, R146 ;  /* 0x00007632a2925816 */ /* 0x000fc80000000092 */
[----:B------:R-:W1:Y:S01]  /*2510*/  @P5 LDC R186, c[0x0][0x40c] ;  /* 0x00010300ffba5b82 */ /* 0x000e620000000800 */
[----:B----4-:R-:W-:Y:S01]  /*2520*/  @P5 FMUL.FTZ R148, R144, R151 ;  /* 0x0000009790945220 */ /* 0x010fe20000410000 */
[----:B------:R-:W-:Y:S02]  /*2530*/  @P5 PRMT R144, R163, 0x7632, R144 ;  /* 0x00007632a3905816 */ /* 0x000fe40000000090 */
[----:B------:R-:W-:-:S04]  /*2540*/  @P5 SHF.L.U32 R146, R146, 0x10, RZ ;  /* 0x0000001092925819 */ /* 0x000fc800000006ff */
[----:B------:R-:W2:Y:S01]  /*2550*/  @P5 LDC R185, c[0x0][0x40c] ;  /* 0x00010300ffb95b82 */ /* 0x000ea20000000800 */
[----:B------:R-:W-:Y:S01]  /*2560*/  @P5 FMUL.FTZ R151, R147, R150 ;  /* 0x0000009693975220 */ /* 0x000fe20000410000 */
        /* <DEDUP_REMOVED lines=22> */
.L_x_13596:
[----:B------:R-:W0:Y:S01]  /*26d0*/  LDC.64 R184, c[0x0][0x3a8] ;  /* 0x0000ea00ffb87b82 */ /* 0x000e220000000a00 */
[----:B------:R-:W-:Y:S01]  /*26e0*/  IADD3 R182, PT, PT, R182, 0x80, RZ ;  /* 0x00000080b6b67810 */ /* 0x000fe20007ffe0ff */
[C---:B0-----:R-:W-:Y:S01]  /*26f0*/  IMAD.WIDE.U32 R184, R180.reuse, 0x20, R184 ;  /* 0x00000020b4b87825 */ /* 0x041fe200078e00b8 */
[----:B------:R-:W-:-:S04]  /*2700*/  IADD3 R180, PT, PT, R180, 0x80, RZ ;  /* 0x00000080b4b47810 */ /* 0x000fc80007ffe0ff */
[----:B------:R3:W-:Y:S04]  /*2710*/  STG.E.128 desc[UR6][R184.64], R144 ;  /* 0x00000090b8007986 */ /* 0x0007e8000c101d06 */
[----:B------:R3:W-:Y:S02]  /*2720*/  STG.E.128 desc[UR6][R184.64+0x10], R148 ;  /* 0x00001094b8007986 */ /* 0x0007e4000c101d06 */
.L_x_13594:
[----:B------:R-:W-:Y:S05]  /*2730*/  BSYNC.RECONVERGENT B0 ;  /* 0x0000000000007941 */ /* 0x000fea0003800200 */
.L_x_13593:
[----:B------:R-:W-:Y:S01]  /*2740*/  ISETP.GE.U32.AND P4, PT, R3, 0x280, PT ;  /* 0x000002800300780c */ /* 0x000fe20003f86070 */
[----:B------:R-:W-:-:S12]  /*2750*/  BSSY.RECONVERGENT B0, `(.L_x_13597) ;  /* 0x0000067000007945 */ /* 0x000fd80003800200 */
[----:B------:R-:W-:Y:S05]  /*2760*/  @!P4 BRA `(.L_x_13598) ;  /* 0x000000040094c947 */ /* 0x000fea0003800000 */
[----:B------:R-:W-:Y:S01]  /*2770*/  ISETP.NE.U32.AND P6, PT, RZ, UR8, PT ;  /* 0x00000008ff007c0c */ /* 0x000fe2000bfc5070 */
[----:B------:R-:W4:Y:S03]  /*2780*/  @P5 LDC.64 R152, c[0x0][0x390] ;  /* 0x0000e400ff985b82 */ /* 0x000f260000000a00 */
[----:B------:R-:W-:-:S13]  /*2790*/  ISETP.NE.AND.EX P6, PT, RZ, UR9, PT, P6 ;  /* 0x00000009ff007c0c */ /* 0x000fda000bfc5360 */
[----:B------:R-:W0:Y:S01]  /*27a0*/  @P6 LDC.64 R154, c[0x0][0x3a0] ;  /* 0x0000e800ff9a6b82 */ /* 0x000e220000000a00 */
[----:B----4-:R-:W-:-:S05]  /*27b0*/  @P5 IMAD.WIDE.U32 R182, R182, 0x10, R152 ;  /* 0x00000010b6b65825 */ /* 0x010fca00078e0098 */
[----:B------:R4:W5:Y:S01]  /*27c0*/  @P5 LDG.E.128 R160, desc[UR6][R182.64] ;  /* 0x00000006b6a05981 */ /* 0x000962000c1e1d00 */
[----:B0-----:R-:W-:-:S05]  /*27d0*/  @P6 IMAD.WIDE.U32 R152, R180, 0x20, R154 ;  /* 0x00000020b4986825 */ /* 0x001fca00078e009a */
[----:B------:R4:W5:Y:S04]  /*27e0*/  @P6 LDG.E.128 R124, desc[UR6][R152.64] ;  /* 0x00000006987c6981 */ /* 0x000968000c1e1d00 */
[----:B------:R4:W5:Y:S01]  /*27f0*/  @P6 LDG.E.128 R164, desc[UR6][R152.64+0x10] ;  /* 0x0000100698a46981 */ /* 0x000962000c1e1d00 */
[----:B------:R-:W-:Y:S05]  /*2800*/  @!P6 BRA `(.L_x_13599) ;  /* 0x0000000000b8e947 */ /* 0x000fea0003800000 */
[----:B------:R-:W-:-:S13]  /*2810*/  ISETP.GT.AND P5, PT, R0, RZ, PT ;  /* 0x000000ff0000720c */ /* 0x000fda0003fa4270 */
[----:B------:R-:W0:Y:S01]  /*2820*/  @P5 LDC R154, c[0x0][0x40c] ;  /* 0x00010300ff9a5b82 */ /* 0x000e220000000800 */
[C---:B-----5:R-:W-:Y:S02]  /*2830*/  @P5 PRMT R0, R160.reuse, 0x7632, R0 ;  /* 0x00007632a0005816 */ /* 0x060fe40000000000 */
[----:B----4-:R-:W-:Y:S02]  /*2840*/  @P5 SHF.L.U32 R153, R160, 0x10, RZ ;  /* 0x00000010a0995819 */ /* 0x010fe400000006ff */
[----:B------:R-:W-:Y:S02]  /*2850*/  @P5 SHF.L.U32 R0, R0, 0x10, RZ ;  /* 0x0000001000005819 */ /* 0x000fe400000006ff */
[C---:B------:R-:W-:Y:S01]  /*2860*/  @P5 SHF.L.U32 R156, R161.reuse, 0x10, RZ ;  /* 0x00000010a19c5819 */ /* 0x040fe200000006ff */
[----:B------:R-:W4:Y:S01]  /*2870*/  @P5 LDC R157, c[0x0][0x40c] ;  /* 0x00010300ff9d5b82 */ /* 0x000f220000000800 */
[----:B------:R-:W-:-:S04]  /*2880*/  @P5 PRMT R152, R161, 0x7632, R152 ;  /* 0x00007632a1985816 */ /* 0x000fc80000000098 */
[----:B------:R-:W-:-:S03]  /*2890*/  @P5 SHF.L.U32 R152, R152, 0x10, RZ ;  /* 0x0000001098985819 */ /* 0x000fc600000006ff */
[----:B------:R-:W4:Y:S08]  /*28a0*/  @P5 LDC R159, c[0x0][0x40c] ;  /* 0x00010300ff9f5b82 */ /* 0x000f300000000800 */
[----:B------:R-:W4:Y:S01]  /*28b0*/  @P5 LDC R183, c[0x0][0x40c] ;  /* 0x00010300ffb75b82 */ /* 0x000f220000000800 */
[----:B0-----:R-:W-:Y:S01]  /*28c0*/  @P5 FMUL.FTZ R155, R153, R154 ;  /* 0x0000009a999b5220 */ /* 0x001fe20000410000 */
[----:B------:R-:W-:-:S04]  /*28d0*/  @P5 PRMT R153, R162, 0x7632, R153 ;  /* 0x00007632a2995816 */ /* 0x000fc80000000099 */
[----:B------:R-:W-:Y:S02]  /*28e0*/  @P5 SHF.L.U32 R154, R153, 0x10, RZ ;  /* 0x00000010999a5819 */ /* 0x000fe400000006ff */
[----:B-123--:R-:W0:Y:S01]  /*28f0*/  @P5 LDC R185, c[0x0][0x40c] ;  /* 0x00010300ffb95b82 */ /* 0x00ee220000000800 */
[----:B----4-:R-:W-:Y:S01]  /*2900*/  @P5 FMUL.FTZ R0, R0, R157 ;  /* 0x0000009d00005220 */ /* 0x010fe20000410000 */
[----:B------:R-:W-:Y:S02]  /*2910*/  @P5 SHF.L.U32 R157, R163, 0x10, RZ ;  /* 0x00000010a39d5819 */ /* 0x000fe400000006ff */
[----:B------:R-:W-:Y:S01]  /*2920*/  MOV R153, R125 ;  /* 0x0000007d00997202 */ /* 0x000fe20000000f00 */
[----:B------:R-:W-:-:S03]  /*2930*/  @P5 FFMA.FTZ R153, R0, R85, R125 ;  /* 0x0000005500995223 */ /* 0x000fc6000001007d */
[----:B------:R-:W1:Y:S01]  /*2940*/  @P5 LDC R187, c[0x0][0x40c] ;  /* 0x00010300ffbb5b82 */ /* 0x000e620000000800 */
[----:B------:R-:W-:Y:S01]  /*2950*/  @P5 FMUL.FTZ R159, R156, R159 ;  /* 0x0000009f9c9f5220 */ /* 0x000fe20000410000 */
[----:B------:R-:W-:-:S06]  /*2960*/  @P5 SHF.L.U32 R156, R162, 0x10, RZ ;  /* 0x00000010a29c5819 */ /* 0x000fcc00000006ff */
[----:B------:R-:W2:Y:S01]  /*2970*/  @P5 LDC R158, c[0x0][0x40c] ;  /* 0x00010300ff9e5b82 */ /* 0x000ea20000000800 */
[----:B------:R-:W-:Y:S01]  /*2980*/  @P5 FMUL.FTZ R182, R152, R183 ;  /* 0x000000b798b65220 */ /* 0x000fe20000410000 */
[----:B------:R-:W-:Y:S01]  /*2990*/  MOV R152, R124 ;  /* 0x0000007c00987202 */ /* 0x000fe20000000f00 */
[----:B------:R-:W-:Y:S01]  /*29a0*/  @P5 FFMA.FTZ R152, R155, R84, R124 ;  /* 0x000000549b985223 */ /* 0x000fe2000001007c */
[----:B------:R-:W-:Y:S01]  /*29b0*/  MOV R155, R127 ;  /* 0x0000007f009b7202 */ /* 0x000fe20000000f00 */
[----:B------:R-:W-:Y:S01]  /*29c0*/  @P5 FFMA.FTZ R155, R182, R87, R127 ;  /* 0x00000057b69b5223 */ /* 0x000fe2000001007f */
[----:B0-----:R-:W-:Y:S01]  /*29d0*/  @P5 FMUL.FTZ R185, R156, R185 ;  /* 0x000000b99cb95220 */ /* 0x001fe20000410000 */
[----:B------:R-:W-:-:S03]  /*29e0*/  MOV R156, R164 ;  /* 0x000000a4009c7202 */ /* 0x000fc60000000f00 */
[----:B------:R-:W-:Y:S01]  /*29f0*/  @P5 FFMA.FTZ R156, R185, R88, R164 ;  /* 0x00000058b99c5223 */ /* 0x000fe200000100a4 */
[----:B-1----:R-:W-:Y:S01]  /*2a00*/  @P5 FMUL.FTZ R184, R154, R187 ;  /* 0x000000bb9ab85220 */ /* 0x002fe20000410000 */
[----:B------:R-:W-:Y:S01]  /*2a10*/  MOV R154, R126 ;  /* 0x0000007e009a7202 */ /* 0x000fe20000000f00 */
[----:B------:R-:W-:Y:S01]  /*2a20*/  @P5 FFMA.FTZ R154, R159, R86, R126 ;  /* 0x000000569f9a5223 */ /* 0x000fe2000001007e */
[----:B------:R-:W-:Y:S01]  /*2a30*/  MOV R159, R167 ;  /* 0x000000a7009f7202 */ /* 0x000fe20000000f00 */
[----:B--2---:R-:W-:Y:S01]  /*2a40*/  @P5 FMUL.FTZ R183, R157, R158 ;  /* 0x0000009e9db75220 */ /* 0x004fe20000410000 */
[----:B------:R-:W-:Y:S01]  /*2a50*/  MOV R157, R165 ;  /* 0x000000a5009d7202 */ /* 0x000fe20000000f00 */
[----:B------:R-:W-:Y:S01]  /*2a60*/  @P5 FFMA.FTZ R157, R184, R89, R165 ;  /* 0x00000059b89d5223 */ /* 0x000fe200000100a5 */
[----:B------:R-:W-:Y:S01]  /*2a70*/  MOV R158, R166 ;  /* 0x000000a6009e7202 */ /* 0x000fe20000000f00 */
[----:B------:R-:W-:Y:S01]  /*2a80*/  @P5 FFMA.FTZ R158, R183, R90, R166 ;  /* 0x0000005ab79e5223 */ /* 0x000fe200000100a6 */
[----:B------:R-:W-:Y:S06]  /*2a90*/  @!P5 BRA `(.L_x_13600) ;  /* 0x0000000000b8d947 */ /* 0x000fec0003800000 */
[----:B------:R-:W-:-:S04]  /*2aa0*/  PRMT R0, R163, 0x7632, R0 ;  /* 0x00007632a3007816 */ /* 0x000fc80000000000 */
[----:B------:R-:W-:-:S05]  /*2ab0*/  SHF.L.U32 R0, R0, 0x10, RZ ;  /* 0x0000001000007819 */ /* 0x000fca00000006ff */
[----:B------:R-:W-:-:S04]  /*2ac0*/  FMUL.FTZ R0, R0, UR12 ;  /* 0x0000000c00007c20 */ /* 0x000fc80008410000 */
[----:B------:R-:W-:Y:S01]  /*2ad0*/  FFMA.FTZ R159, R0, R91, R167 ;  /* 0x0000005b009f7223 */ /* 0x000fe200000100a7 */
[----:B------:R-:W-:Y:S06]  /*2ae0*/  BRA `(.L_x_13600) ;  /* 0x0000000000a47947 */ /* 0x000fec0003800000 */
.L_x_13599:
[----:B------:R-:W0:Y:S01]  /*2af0*/  @P5 LDC R154, c[0x0][0x40c] ;  /* 0x00010300ff9a5b82 */ /* 0x000e220000000800 */
[C---:B-----5:R-:W-:Y:S02]  /*2b00*/  @P5 PRMT R0, R160.reuse, 0x7632, R0 ;  /* 0x00007632a0005816 */ /* 0x060fe40000000000 */
[----:B----4-:R-:W-:Y:S02]  /*2b10*/  @P5 PRMT R152, R161, 0x7632, R152 ;  /* 0x00007632a1985816 */ /* 0x010fe40000000098 */
[----:B------:R-:W-:Y:S02]  /*2b20*/  @P5 SHF.L.U32 R153, R160, 0x10, RZ ;  /* 0x00000010a0995819 */ /* 0x000fe400000006ff */
[----:B------:R-:W-:Y:S01]  /*2b30*/  @P5 SHF.L.U32 R0, R0, 0x10, RZ ;  /* 0x0000001000005819 */ /* 0x000fe200000006ff */
[----:B------:R-:W4:Y:S01]  /*2b40*/  @P5 LDC R155, c[0x0][0x40c] ;  /* 0x00010300ff9b5b82 */ /* 0x000f220000000800 */
[----:B------:R-:W-:-:S07]  /*2b50*/  @P5 SHF.L.U32 R152, R152, 0x10, RZ ;  /* 0x0000001098985819 */ /* 0x000fce00000006ff */
[----:B------:R-:W1:Y:S08]  /*2b60*/  @P5 LDC R183, c[0x0][0x40c] ;  /* 0x00010300ffb75b82 */ /* 0x000e700000000800 */
[----:B------:R-:W1:Y:S01]  /*2b70*/  @P5 LDC R156, c[0x0][0x40c] ;  /* 0x00010300ff9c5b82 */ /* 0x000e620000000800 */
[----:B0-----:R-:W-:Y:S01]  /*2b80*/  @P5 FMUL.FTZ R157, R153, R154 ;  /* 0x0000009a999d5220 */ /* 0x001fe20000410000 */
[----:B------:R-:W-:-:S02]  /*2b90*/  @P5 PRMT R153, R162, 0x7632, R153 ;  /* 0x00007632a2995816 */ /* 0x000fc40000000099 */
[----:B------:R-:W-:Y:S02]  /*2ba0*/  @P5 SHF.L.U32 R154, R161, 0x10, RZ ;  /* 0x00000010a19a5819 */ /* 0x000fe400000006ff */
[----:B------:R-:W-:Y:S02]  /*2bb0*/  @P5 SHF.L.U32 R153, R153, 0x10, RZ ;  /* 0x0000001099995819 */ /* 0x000fe400000006ff */
[----:B------:R-:W0:Y:S01]  /*2bc0*/  @P5 LDC R159, c[0x0][0x40c] ;  /* 0x00010300ff9f5b82 */ /* 0x000e220000000800 */
[----:B----4-:R-:W-:Y:S01]  /*2bd0*/  @P5 FMUL.FTZ R0, R0, R155 ;  /* 0x0000009b00005220 */ /* 0x010fe20000410000 */
[----:B------:R-:W-:-:S06]  /*2be0*/  @P5 SHF.L.U32 R155, R162, 0x10, RZ ;  /* 0x00000010a29b5819 */ /* 0x000fcc00000006ff */
[----:B-123--:R-:W1:Y:S01]  /*2bf0*/  @P5 LDC R184, c[0x0][0x40c] ;  /* 0x00010300ffb85b82 */ /* 0x00ee620000000800 */
[----:B------:R-:W-:Y:S01]  /*2c00*/  @P5 FMUL.FTZ R182, R152, R183 ;  /* 0x000000b798b65220 */ /* 0x000fe20000410000 */
[----:B------:R-:W-:-:S06]  /*2c10*/  @P5 PRMT R152, R163, 0x7632, R152 ;  /* 0x00007632a3985816 */ /* 0x000fcc0000000098 */
[----:B------:R-:W2:Y:S01]  /*2c20*/  @P5 LDC R185, c[0x0][0x40c] ;  /* 0x00010300ffb95b82 */ /* 0x000ea20000000800 */
[----:B------:R-:W-:Y:S01]  /*2c30*/  @P5 FMUL.FTZ R183, R155, R156 ;  /* 0x0000009c9bb75220 */ /* 0x000fe20000410000 */
[----:B------:R-:W-:Y:S02]  /*2c40*/  @P5 SHF.L.U32 R156, R163, 0x10, RZ ;  /* 0x00000010a39c5819 */ /* 0x000fe400000006ff */
[----:B------:R-:W-:-:S04]  /*2c50*/  @P5 SHF.L.U32 R155, R152, 0x10, RZ ;  /* 0x00000010989b5819 */ /* 0x000fc800000006ff */
[----:B------:R-:W3:Y:S01]  /*2c60*/  @P5 LDC R186, c[0x0][0x40c] ;  /* 0x00010300ffba5b82 */ /* 0x000ee20000000800 */
[----:B0-----:R-:W-:Y:S01]  /*2c70*/  @P5 FMUL.FTZ R159, R154, R159 ;  /* 0x0000009f9a9f5220 */ /* 0x001fe20000410000 */
[----:B------:R-:W-:-:S03]  /*2c80*/  HFMA2 R154, -RZ, RZ, 0, 0 ;  /* 0x00000000ff9a7431 */ /* 0x000fc600000001ff */
[----:B------:R-:W-:Y:S01]  /*2c90*/  @P5 FMUL.FTZ R154, R159, R86 ;  /* 0x000000569f9a5220 */ /* 0x000fe20000410000 */
[----:B------:R-:W-:Y:S01]  /*2ca0*/  CS2R R158, SRZ ;  /* 0x00000000009e7805 */ /* 0x000fe2000001ff00 */
[----:B-1----:R-:W-:Y:S01]  /*2cb0*/  @P5 FMUL.FTZ R184, R153, R184 ;  /* 0x000000b899b85220 */ /* 0x002fe20000410000 */
[----:B------:R-:W-:Y:S02]  /*2cc0*/  CS2R R152, SRZ ;  /* 0x0000000000987805 */ /* 0x000fe4000001ff00 */
[----:B------:R-:W-:Y:S01]  /*2cd0*/  @P5 FMUL.FTZ R152, R157, R84 ;  /* 0x000000549d985220 */ /* 0x000fe20000410000 */
[----:B------:R-:W-:Y:S01]  /*2ce0*/  @P5 FMUL.FTZ R153, R0, R85 ;  /* 0x0000005500995220 */ /* 0x000fe20000410000 */
[----:B--2---:R-:W-:Y:S01]  /*2cf0*/  @P5 FMUL.FTZ R185, R156, R185 ;  /* 0x000000b99cb95220 */ /* 0x004fe20000410000 */
[----:B------:R-:W-:Y:S02]  /*2d00*/  CS2R R156, SRZ ;  /* 0x00000000009c7805 */ /* 0x000fe4000001ff00 */
[----:B------:R-:W-:Y:S01]  /*2d10*/  @P5 FMUL.FTZ R156, R183, R88 ;  /* 0x00000058b79c5220 */ /* 0x000fe20000410000 */
[----:B------:R-:W-:Y:S01]  /*2d20*/  @P5 FMUL.FTZ R157, R184, R89 ;  /* 0x00000059b89d5220 */ /* 0x000fe20000410000 */
[----:B------:R-:W-:Y:S01]  /*2d30*/  @P5 FMUL.FTZ R158, R185, R90 ;  /* 0x0000005ab99e5220 */ /* 0x000fe20000410000 */
[----:B---3--:R-:W-:Y:S01]  /*2d40*/  @P5 FMUL.FTZ R186, R155, R186 ;  /* 0x000000ba9bba5220 */ /* 0x008fe20000410000 */
[----:B------:R-:W-:Y:S01]  /*2d50*/  MOV R155, RZ ;  /* 0x000000ff009b7202 */ /* 0x000fe20000000f00 */
[----:B------:R-:W-:-:S02]  /*2d60*/  @P5 FMUL.FTZ R155, R182, R87 ;  /* 0x00000057b69b5220 */ /* 0x000fc40000410000 */
[----:B------:R-:W-:-:S07]  /*2d70*/  @P5 FMUL.FTZ R159, R186, R91 ;  /* 0x0000005bba9f5220 */ /* 0x000fce0000410000 */
.L_x_13600:
[----:B------:R-:W0:Y:S02]  /*2d80*/  LDC.64 R182, c[0x0][0x3a8] ;  /* 0x0000ea00ffb67b82 */ /* 0x000e240000000a00 */
[----:B0-----:R-:W-:-:S05]  /*2d90*/  IMAD.WIDE.U32 R182, R180, 0x20, R182 ;  /* 0x00000020b4b67825 */ /* 0x001fca00078e00b6 */
[----:B------:R4:W-:Y:S04]  /*2da0*/  STG.E.128 desc[UR6][R182.64], R152 ;  /* 0x00000098b6007986 */ /* 0x0009e8000c101d06 */
[----:B------:R4:W-:Y:S02]  /*2db0*/  STG.E.128 desc[UR6][R182.64+0x10], R156 ;  /* 0x0000109cb6007986 */ /* 0x0009e4000c101d06 */
.L_x_13598:
[----:B------:R-:W-:Y:S05]  /*2dc0*/  BSYNC.RECONVERGENT B0 ;  /* 0x0000000000007941 */ /* 0x000fea0003800200 */
.L_x_13597:
        /* <DEDUP_REMOVED lines=164> */
.L_x_13602:
[----:B------:R-:W-:Y:S05]  /*3810*/  BSYNC.RECONVERGENT B0 ;  /* 0x0000000000007941 */ /* 0x000fea0003800200 */
.L_x_13601:
        /* <DEDUP_REMOVED lines=12> */
.L_x_13604:
[----:B------:R-:W-:Y:S05]  /*38e0*/  BSYNC.RECONVERGENT B0 ;  /* 0x0000000000007941 */ /* 0x000fea0003800200 */
.L_x_13603:
        /* <DEDUP_REMOVED lines=91> */
.L_x_13607:
[----:B------:R-:W-:Y:S05]  /*3ea0*/  BSYNC.RECONVERGENT B0 ;  /* 0x0000000000007941 */ /* 0x000fea0003800200 */
.L_x_13606:
        /* <DEDUP_REMOVED lines=34> */
.L_x_13609:
[----:B------:R-:W-:Y:S05]  /*40d0*/  BSYNC.RECONVERGENT B0 ;  /* 0x0000000000007941 */ /* 0x000fea0003800200 */
.L_x_13608:
        /* <DEDUP_REMOVED lines=34> */
.L_x_13611:
[----:B------:R-:W-:Y:S05]  /*4300*/  BSYNC.RECONVERGENT B0 ;  /* 0x0000000000007941 */ /* 0x000fea0003800200 */
.L_x_13610:
        /* <DEDUP_REMOVED lines=34> */
.L_x_13613:
[----:B------:R-:W-:Y:S05]  /*4530*/  BSYNC.RECONVERGENT B0 ;  /* 0x0000000000007941 */ /* 0x000fea0003800200 */
.L_x_13612:
        /* <DEDUP_REMOVED lines=33> */
.L_x_13614:
[----:B------:R-:W-:Y:S05]  /*4750*/  BSYNC.RECONVERGENT B0 ;  /* 0x0000000000007941 */ /* 0x000fea0003800200 */
.L_x_13605:
[----:B----4-:R-:W4:Y:S01]  /*4760*/  LDC.64 R178, c[0x0][0x380] ;  /* 0x0000e000ffb27b82 */ /* 0x010f220000000a00 */
[----:B------:R-:W-:Y:S01]  /*4770*/  UPLOP3.LUT UP1, UPT, UPT, UPT, UP1, 0x40, 0x4 ;  /* 0x000000000004789c */ /* 0x000fe20003f2e810 */
[----:B----4-:R-:W-:-:S04]  /*4780*/  IADD3 R2, PT, PT, R2, R178, RZ ;  /* 0x000000b202027210 */ /* 0x010fc80007ffe0ff */
[----:B------:R-:W-:-:S13]  /*4790*/  ISETP.GE.AND P0, PT, R2, R179, PT ;  /* 0x000000b30200720c */ /* 0x000fda0003f06270 */
[----:B------:R-:W-:Y:S05]  /*47a0*/  @!P0 BRA `(.L_x_13615) ;  /* 0xffffffc000e48947 */ /* 0x000fea000383ffff */
[----:B------:R-:W-:Y:S05]  /*47b0*/  EXIT ;  /* 0x000000000000794d */ /* 0x000fea0003800000 */
.L_x_13616:
        /* <DEDUP_REMOVED lines=12> */
.L_x_34050:


//--------------------- .text._ZN10layer_norm13ln_fwd_kernelINS_13Kernel_traitsIf13__nv_bfloat16fS2_fjLj5120ELj1ELj1ELj4ELj16ENS_18Kernel_traits_baseILj5120EfS2_fS2_fjLj128EEEEELb0ELb1ELb1ELb1EEEvNS_9FwdParamsE --------------------------
	.section	.text._ZN10layer_norm13ln_fwd_kernelINS_13Kernel_traitsIf13__nv_bfloat16fS2_fjLj5120ELj1ELj1ELj4ELj16ENS_18Kernel_traits_baseILj5120EfS2_fS2_fjLj128EEEEELb0ELb1ELb1ELb1EEEvNS_9FwdParamsE,"ax",@progbits
	.align	128
        .global         _ZN10layer_norm13ln_fwd_kernelINS_13Kernel_traitsIf13__nv_bfloat16fS2_fjLj5120ELj1ELj1ELj4ELj16ENS_18Kernel_traits_baseILj5120EfS2_fS2_fjLj128EEEEELb0ELb1ELb1ELb1EEEvNS_9FwdParamsE
        .type           _ZN10layer_norm13ln_fwd_kernelINS_13Kernel_traitsIf13__nv_bfloat16fS2_fjLj5120ELj1ELj1ELj4ELj16ENS_18Kernel_traits_baseILj5120EfS2_fS2_fjLj128EEEEELb0ELb1ELb1ELb1EEEvNS_9FwdParamsE,@function
        .size           _ZN10layer_norm13ln_fwd_kernelINS_13Kernel_traitsIf13__nv_bfloat16fS2_fjLj5120ELj1ELj1ELj4ELj16ENS_18Kernel_traits_baseILj5120EfS2_fS2_fjLj128EEEEELb0ELb1ELb1ELb1EEEvNS_9FwdParamsE,(.L_x_34051 - _ZN10layer_norm13ln_fwd_kernelINS_13Kernel_traitsIf13__nv_bfloat16fS2_fjLj5120ELj1ELj1ELj4ELj16ENS_18Kernel_traits_baseILj5120EfS2_fS2_fjLj128EEEEELb0ELb1ELb1ELb1EEEvNS_9FwdParamsE)
        .other          _ZN10layer_norm13ln_fwd_kernelINS_13Kernel_traitsIf13__nv_bfloat16fS2_fjLj5120ELj1ELj1ELj4ELj16ENS_18Kernel_traits_baseILj5120EfS2_fS2_fjLj128EEEEELb0ELb1ELb1ELb1EEEvNS_9FwdParamsE,@"STO_CUDA_ENTRY STV_DEFAULT"
_ZN10layer_norm13ln_fwd_kernelINS_13Kernel_traitsIf13__nv_bfloat16fS2_fjLj5120ELj1ELj1ELj4ELj16ENS_18Kernel_traits_baseILj5120EfS2_fS2_fjLj128EEEEELb0ELb1ELb1ELb1EEEvNS_9FwdParamsE:
.text._ZN10layer_norm13ln_fwd_kernelINS_13Kernel_traitsIf13__nv_bfloat16fS2_fjLj5120ELj1ELj1ELj4ELj16ENS_18Kernel_traits_baseILj5120EfS2_fS2_fjLj128EEEEELb0ELb1ELb1ELb1EEEvNS_9FwdParamsE:
        /* <DEDUP_REMOVED lines=46> */
.L_x_13617:
        /* <DEDUP_REMOVED lines=44> */
.L_x_13618:
[----:B------:R-:W0:Y:S02]  /*05a0*/  LDCU UR4, c[0x0][0x384] ;  /* 0x00007080ff0477ac */ /* 0x000e240008000800 */
[----:B0-----:R-:W-:-:S13]  /*05b0*/  ISETP.GE.AND P0, PT, R2, UR4, PT ;  /* 0x0000000402007c0c */ /* 0x001fda000bf06270 */
[----:B------:R-:W-:Y:S05]  /*05c0*/  @P0 EXIT ;  /* 0x000000000000094d */ /* 0x000fea0003800000 */
[----:B------:R-:W0:Y:S01]  /*05d0*/  LDCU UR12, c[0x0][0x40c] ;  /* 0x00008180ff0c77ac */ /* 0x000e220008000800 */
[----:B------:R-:W1:Y:S01]  /*05e0*/  LDCU.U8 UR10, c[0x0][0x410] ;  /* 0x00008200ff0a77ac */ /* 0x000e620008000000 */
[----:B------:R-:W3:Y:S01]  /*05f0*/  LDCU UR11, c[0x0][0x400] ;  /* 0x00008000ff0b77ac */ /* 0x000ee20008000800 */
[----:B------:R-:W4:Y:S01]  /*0600*/  LDCU.64 UR8, c[0x0][0x3a0] ;  /* 0x00007400ff0877ac */ /* 0x000f220008000a00 */
[----:B------:R-:W-:-:S11]  /*0610*/  UPLOP3.LUT UP0, UPT, UPT, UPT, UPT, 0x40, 0x4 ;  /* 0x000000000004789c */ /* 0x000fd60003f0e870 */
.L_x_13634:
[----:B------:R-:W2:Y:S08]  /*0620*/  LDC.64 R136, c[0x0][0x3f0] ;  /* 0x0000fc00ff887b82 */ /* 0x000eb00000000a00 */
[----:B------:R-:W0:Y:S08]  /*0630*/  LDC R3, c[0x0][0x388] ;  /* 0x0000e200ff037b82 */ /* 0x000e300000000800 */
[----:B------:R-:W1:Y:S01]  /*0640*/  LDC.64 R138, c[0x0][0x3f8] ;  /* 0x0000fe00ff8a7b82 */ /* 0x000e620000000a00 */
[----:B--2---:R-:W-:-:S05]  /*0650*/  IMAD.WIDE R136, R2, 0x4, R136 ;  /* 0x0000000402887825 */ /* 0x004fca00078e0288 */
[----:B------:R1:W2:Y:S01]  /*0660*/  LDG.E R169, desc[UR6][R136.64] ;  /* 0x0000000688a97981 */ /* 0x0002a2000c1e1900 */
[----:B------:R-:W-:Y:S02]  /*0670*/  HFMA2 R170, -RZ, RZ, 0, 0 ;  /* 0x00000000ffaa7431 */ /* 0x000fe400000001ff */
[----:B-1----:R-:W-:-:S05]  /*0680*/  IMAD.WIDE R136, R2, 0x4, R138 ;  /* 0x0000000402887825 */ /* 0x002fca00078e028a */
[----:B-----5:R1:W5:Y:S01]  /*0690*/  LDG.E R168, desc[UR6][R136.64] ;  /* 0x0000000688a87981 */ /* 0x020362000c1e1900 */
[----:B--2---:R-:W-:-:S13]  /*06a0*/  ISETP.GE.AND P1, PT, R169, 0x1, PT ;  /* 0x00000001a900780c */ /* 0x004fda0003f26270 */
[----:B------:R-:W2:Y:S01]  /*06b0*/  @P1 LDC.64 R140, c[0x0][0x390] ;  /* 0x0000e400ff8c1b82 */ /* 0x000ea20000000a00 */
[----:B------:R-:W-:-:S05]  /*06c0*/  @P1 IADD3 R142, PT, PT, R169, -0x1, RZ ;  /* 0xffffffffa98e1810 */ /* 0x000fca0007ffe0ff */
[----:B0-----:R-:W-:-:S05]  /*06d0*/  @P1 IMAD R142, R142, R3, RZ ;  /* 0x000000038e8e1224 */ /* 0x001fca00078e02ff */
[----:B------:R-:W-:-:S04]  /*06e0*/  @P1 SHF.R.S32.HI R143, RZ, 0x1f, R142 ;  /* 0x0000001fff8f1819 */ /* 0x000fc8000001148e */
[----:B------:R-:W-:-:S04]  /*06f0*/  @P1 LEA.HI R143, R143, R142, RZ, 0x3 ;  /* 0x0000008e8f8f1211 */ /* 0x000fc800078f18ff */
[----:B------:R-:W-:-:S05]  /*0700*/  @P1 LEA.HI.SX32 R170, R143, R0, 0x1d ;  /* 0x000000008faa1211 */ /* 0x000fca00078feaff */
[----:B--2---:R-:W-:-:S05]  /*0710*/  @P1 IMAD.WIDE.U32 R138, R170, 0x10, R140 ;  /* 0x00000010aa8a1825 */ /* 0x004fca00078e008c */
[----:B------:R1:W5:Y:S01]  /*0720*/  @P1 LDG.E.128 R124, desc[UR6][R138.64] ;  /* 0x000000068a7c1981 */ /* 0x000362000c1e1d00 */
[----:B----4-:R-:W-:Y:S01]  /*0730*/  ISETP.NE.U32.AND P0, PT, RZ, UR8, PT ;  /* 0x00000008ff007c0c */ /* 0x010fe2000bf05070 */
[----:B------:R-:W-:-:S03]  /*0740*/  IMAD R140, R2, R3, RZ ;  /* 0x00000003028c7224 */ /* 0x000fc600078e02ff */
[----:B------:R-:W-:Y:S02]  /*0750*/  ISETP.NE.AND.EX P0, PT, RZ, UR9, PT, P0 ;  /* 0x00000009ff007c0c */ /* 0x000fe4000bf05300 */
[----:B------:R-:W-:-:S04]  /*0760*/  SHF.R.S32.HI R141, RZ, 0x1f, R140 ;  /* 0x0000001fff8d7819 */ /* 0x000fc8000001148c */
[----:B------:R-:W-:-:S04]  /*0770*/  LEA.HI R141, R141, R140, RZ, 0x3 ;  /* 0x0000008c8d8d7211 */ /* 0x000fc800078f18ff */
[----:B------:R-:W-:-:S03]  /*0780*/  LEA.HI.SX32 R171, R141, R0, 0x1d ;  /* 0x000000008dab7211 */ /* 0x000fc600078feaff */
[----:B-1----:R-:W-:Y:S05]  /*0790*/  @!P0 BRA `(.L_x_13619) ;  /* 0x0000000000c88947 */ /* 0x002fea0003800000 */
[----:B------:R-:W0:Y:S02]  /*07a0*/  LDC.64 R136, c[0x0][0x3a0] ;  /* 0x0000e800ff887b82 */ /* 0x000e240000000a00 */
[----:B0-----:R-:W-:-:S05]  /*07b0*/  IMAD.WIDE.U32 R136, R171, 0x20, R136 ;  /* 0x00000020ab887825 */ /* 0x001fca00078e0088 */
[----:B------:R-:W2:Y:S04]  /*07c0*/  LDG.E.128 R128, desc[UR6][R136.64] ;  /* 0x0000000688807981 */ /* 0x000ea8000c1e1d00 */
[----:B------:R0:W4:Y:S01]  /*07d0*/  LDG.E.128 R132, desc[UR6][R136.64+0x10] ;  /* 0x0000100688847981 */ /* 0x000122000c1e1d00 */
[----:B------:R-:W-:-:S13]  /*07e0*/  ISETP.GT.AND P2, PT, R169, RZ, PT ;  /* 0x000000ffa900720c */ /* 0x000fda0003f44270 */
[----:B------:R-:W1:Y:S01]  /*07f0*/  @P2 LDC R141, c[0x0][0x40c] ;  /* 0x00010300ff8d2b82 */ /* 0x000e620000000800 */
[----:B-----5:R-:W-:Y:S02]  /*0800*/  @P2 PRMT R138, R124, 0x7632, R138 ;  /* 0x000076327c8a2816 */ /* 0x020fe4000000008a */
[----:B0-----:R-:W-:Y:S02]  /*0810*/  @P2 PRMT R137, R125, 0x7632, R137 ;  /* 0x000076327d892816 */ /* 0x001fe40000000089 */
[----:B------:R-:W-:Y:S02]  /*0820*/  @P2 SHF.L.U32 R138, R138, 0x10, RZ ;  /* 0x000000108a8a2819 */ /* 0x000fe400000006ff */
[----:B------:R-:W-:Y:S01]  /*0830*/  @P2 SHF.L.U32 R0, R124, 0x10, RZ ;  /* 0x000000107c002819 */ /* 0x000fe200000006ff */
[----:B------:R-:W0:Y:S01]  /*0840*/  @P2 LDC R139, c[0x0][0x40c] ;  /* 0x00010300ff8b2b82 */ /* 0x000e220000000800 */
[----:B------:R-:W-:Y:S02]  /*0850*/  @P2 SHF.L.U32 R137, R137, 0x10, RZ ;  /* 0x0000001089892819 */ /* 0x000fe400000006ff */
[----:B------:R-:W-:-:S02]  /*0860*/  @P2 SHF.L.U32 R136, R125, 0x10, RZ ;  /* 0x000000107d882819 */ /* 0x000fc400000006ff */
[----:B------:R-:W-:-:S03]  /*0870*/  @P2 SHF.L.U32 R142, R127, 0x10, RZ ;  /* 0x000000107f8e2819 */ /* 0x000fc600000006ff */
[----:B------:R-:W3:Y:S08]  /*0880*/  @P2 LDC R140, c[0x0][0x40c] ;  /* 0x00010300ff8c2b82 */ /* 0x000ef00000000800 */
[----:B------:R-:W3:Y:S01]  /*0890*/  @P2 LDC R143, c[0x0][0x40c] ;  /* 0x00010300ff8f2b82 */ /* 0x000ee20000000800 */
[----:B-1----:R-:W-:Y:S01]  /*08a0*/  @P2 FMUL.FTZ R138, R138, R141 ;  /* 0x0000008d8a8a2220 */ /* 0x002fe20000410000 */
[----:B------:R-:W-:-:S04]  /*08b0*/  @P2 PRMT R141, R126, 0x7632, R141 ;  /* 0x000076327e8d2816 */ /* 0x000fc8000000008d */
[----:B------:R-:W-:Y:S02]  /*08c0*/  @P2 SHF.L.U32 R141, R141, 0x10, RZ ;  /* 0x000000108d8d2819 */ /* 0x000fe400000006ff */
[----:B------:R-:W1:Y:S01]  /*08d0*/  @P2 LDC R145, c[0x0][0x40c] ;  /* 0x00010300ff912b82 */ /* 0x000e620000000800 */
[----:B0-----:R-:W-:-:S07]  /*08e0*/  @P2 FMUL.FTZ R139, R0, R139 ;  /* 0x0000008b008b2220 */ /* 0x001fce0000410000 */
[----:B------:R-:W0:Y:S01]  /*08f0*/  @P2 LDC R144, c[0x0][0x40c] ;  /* 0x00010300ff902b82 */ /* 0x000e220000000800 */
[----:B---3--:R-:W-:Y:S01]  /*0900*/  @P2 FMUL.FTZ R0, R137, R140 ;  /* 0x0000008c89002220 */ /* 0x008fe20000410000 */
[----:B------:R-:W-:-:S06]  /*0910*/  @P2 SHF.L.U32 R140, R126, 0x10, RZ ;  /* 0x000000107e8c2819 */ /* 0x000fcc00000006ff */
[----:B------:R-:W3:Y:S01]  /*0920*/  @P2 LDC R147, c[0x0][0x40c] ;  /* 0x00010300ff932b82 */ /* 0x000ee20000000800 */
[----:B------:R-:W-:Y:S01]  /*0930*/  @P2 FMUL.FTZ R143, R136, R143 ;  /* 0x0000008f888f2220 */ /* 0x000fe20000410000 */
[----:B-1----:R-:W-:Y:S01]  /*0940*/  @P2 FMUL.FTZ R145, R140, R145 ;  /* 0x000000918c912220 */ /* 0x002fe20000410000 */
[----:B0-----:R-:W-:Y:S01]  /*0950*/  @P2 FMUL.FTZ R144, R141, R144 ;  /* 0x000000908d902220 */ /* 0x001fe20000410000 */
[----:B---3--:R-:W-:Y:S01]  /*0960*/  @P2 FMUL.FTZ R147, R142, R147 ;  /* 0x000000938e932220 */ /* 0x008fe20000410000 */
        /* <DEDUP_REMOVED lines=8> */
[----:B----4-:R-:W-:Y:S01]  /*09f0*/  MOV R140, R132 ;  /* 0x00000084008c7202 */ /* 0x010fe20000000f00 */
        /* <DEDUP_REMOVED lines=12> */
.L_x_13619:
[----:B------:R-:W0:Y:S01]  /*0ac0*/  @P1 LDC R138, c[0x0][0x40c] ;  /* 0x00010300ff8a1b82 */ /* 0x000e220000000800 */
[C---:B-----5:R-:W-:Y:S02]  /*0ad0*/  @P1 PRMT R0, R124.reuse, 0x7632, R0 ;  /* 0x000076327c001816 */ /* 0x060fe40000000000 */
[----:B------:R-:W-:Y:S02]  /*0ae0*/  @P1 PRMT R136, R125, 0x7632, R136 ;  /* 0x000076327d881816 */ /* 0x000fe40000000088 */
[----:B------:R-:W-:Y:S02]  /*0af0*/  @P1 SHF.L.U32 R137, R124, 0x10, RZ ;  /* 0x000000107c891819 */ /* 0x000fe400000006ff */
[----:B------:R-:W-:Y:S01]  /*0b00*/  @P1 SHF.L.U32 R0, R0, 0x10, RZ ;  /* 0x0000001000001819 */ /* 0x000fe200000006ff */
[----:B------:R-:W1:Y:S01]  /*0b10*/  @P1 LDC R139, c[0x0][0x40c] ;  /* 0x00010300ff8b1b82 */ /* 0x000e620000000800 */
[----:B------:R-:W-:-:S07]  /*0b20*/  @P1 SHF.L.U32 R136, R136, 0x10, RZ ;  /* 0x0000001088881819 */ /* 0x000fce00000006ff */
[----:B------:R-:W2:Y:S08]  /*0b30*/  @P1 LDC R145, c[0x0][0x40c] ;  /* 0x00010300ff911b82 */ /* 0x000eb00000000800 */
        /* <DEDUP_REMOVED lines=9> */
[----:B--2---:R-:W-:Y:S01]  /*0bd0*/  @P1 FMUL.FTZ R144, R136, R145 ;  /* 0x0000009188901220 */ /* 0x004fe20000410000 */
[----:B------:R-:W-:-:S06]  /*0be0*/  @P1 PRMT R136, R127, 0x7632, R136 ;  /* 0x000076327f881816 */ /* 0x000fcc0000000088 */
[----:B------:R-:W2:Y:S01]  /*0bf0*/  @P1 LDC R147, c[0x0][0x40c] ;  /* 0x00010300ff931b82 */ /* 0x000ea20000000800 */
[----:B----4-:R-:W-:Y:S01]  /*0c00*/  @P1 FMUL.FTZ R145, R139, R140 ;  /* 0x0000008c8b911220 */ /* 0x010fe20000410000 */
[----:B------:R-:W-:Y:S02]  /*0c10*/  @P1 SHF.L.U32 R140, R127, 0x10, RZ ;  /* 0x000000107f8c1819 */ /* 0x000fe400000006ff */
[----:B------:R-:W-:-:S04]  /*0c20*/  @P1 SHF.L.U32 R139, R136, 0x10, RZ ;  /* 0x00000010888b1819 */ /* 0x000fc800000006ff */
[----:B------:R-:W4:Y:S01]  /*0c30*/  @P1 LDC R148, c[0x0][0x40c] ;  /* 0x00010300ff941b82 */ /* 0x000f220000000800 */
[----:B0-----:R-:W-:Y:S01]  /*0c40*/  @P1 FMUL.FTZ R143, R138, R143 ;  /* 0x0000008f8a8f1220 */ /* 0x001fe20000410000 */
[----:B------:R-:W-:-:S03]  /*0c50*/  MOV R138, RZ ;  /* 0x000000ff008a7202 */ /* 0x000fc60000000f00 */
        /* <DEDUP_REMOVED lines=11> */
[----:B----4-:R-:W-:Y:S01]  /*0d10*/  @P1 FMUL.FTZ R148, R139, R148 ;  /* 0x000000948b941220 */ /* 0x010fe20000410000 */
[----:B------:R-:W-:Y:S01]  /*0d20*/  MOV R139, RZ ;  /* 0x000000ff008b7202 */ /* 0x000fe20000000f00 */
[----:B------:R-:W-:-:S02]  /*0d30*/  @P1 FMUL.FTZ R139, R144, R87 ;  /* 0x00000057908b1220 */ /* 0x000fc40000410000 */
[----:B------:R-:W-:-:S07]  /*0d40*/  @P1 FMUL.FTZ R143, R148, R91 ;  /* 0x0000005b948f1220 */ /* 0x000fce0000410000 */
.L_x_13620:
        /* <DEDUP_REMOVED lines=20> */
[----:B------:R-:W1:Y:S01]  /*0e90*/  @P2 LDC R149, c[0x0][0x40c] ;  /* 0x00010300ff952b82 */ /* 0x000e620000000800 */
[----:B------:R-:W-:-:S04]  /*0ea0*/  @P2 PRMT R144, R125, 0x7632, R144 ;  /* 0x000076327d902816 */ /* 0x000fc80000000090 */
[----:B------:R-:W-:-:S03]  /*0eb0*/  @P2 SHF.L.U32 R144, R144, 0x10, RZ ;  /* 0x0000001090902819 */ /* 0x000fc600000006ff */
[----:B------:R-:W2:Y:S08]  /*0ec0*/  @P2 LDC R151, c[0x0][0x40c] ;  /* 0x00010300ff972b82 */ /* 0x000eb00000000800 */
[----:B------:R-:W4:Y:S01]  /*0ed0*/  @P2 LDC R153, c[0x0][0x40c] ;  /* 0x00010300ff992b82 */ /* 0x000f220000000800 */
[----:B0-----:R-:W-:Y:S01]  /*0ee0*/  @P2 FMUL.FTZ R147, R145, R146 ;  /* 0x0000009291932220 */ /* 0x001fe20000410000 */
[----:B------:R-:W-:-:S04]  /*0ef0*/  @P2 PRMT R145, R126, 0x7632, R145 ;  /* 0x000076327e912816 */ /* 0x000fc80000000091 */
[----:B------:R-:W-:Y:S02]  /*0f00*/  @P2 SHF.L.U32 R146, R145, 0x10, RZ ;  /* 0x0000001091922819 */ /* 0x000fe400000006ff */
[----:B------:R-:W0:Y:S01]  /*0f10*/  @P2 LDC R155, c[0x0][0x40c] ;  /* 0x00010300ff9b2b82 */ /* 0x000e220000000800 */
[----:B-1----:R-:W-:Y:S01]  /*0f20*/  @P2 FMUL.FTZ R0, R0, R149 ;  /* 0x0000009500002220 */ /* 0x002fe20000410000 */
[----:B------:R-:W-:Y:S02]  /*0f30*/  @P2 SHF.L.U32 R149, R127, 0x10, RZ ;  /* 0x000000107f952819 */ /* 0x000fe400000006ff */
[----:B------:R-:W-:Y:S01]  /*0f40*/  MOV R145, R129 ;  /* 0x0000008100917202 */ /* 0x000fe20000000f00 */
[----:B------:R-:W-:-:S03]  /*0f50*/  @P2 FFMA.FTZ R145, R0, R93, R129 ;  /* 0x0000005d00912223 */ /* 0x000fc60000010081 */
[----:B------:R-:W1:Y:S01]  /*0f60*/  @P2 LDC R157, c[0x0][0x40c] ;  /* 0x00010300ff9d2b82 */ /* 0x000e620000000800 */
[----:B--2---:R-:W-:Y:S01]  /*0f70*/  @P2 FMUL.FTZ R151, R148, R151 ;  /* 0x0000009794972220 */ /* 0x004fe20000410000 */
[----:B------:R-:W-:-:S06]  /*0f80*/  @P2 SHF.L.U32 R148, R126, 0x10, RZ ;  /* 0x000000107e942819 */ /* 0x000fcc00000006ff */
[----:B------:R-:W2:Y:S01]  /*0f90*/  @P2 LDC R150, c[0x0][0x40c] ;  /* 0x00010300ff962b82 */ /* 0x000ea20000000800 */
[----:B----4-:R-:W-:Y:S01]  /*0fa0*/  @P2 FMUL.FTZ R152, R144, R153 ;  /* 0x0000009990982220 */ /* 0x010fe20000410000 */
        /* <DEDUP_REMOVED lines=22> */
.L_x_13621:
[----:B0-----:R-:W0:Y:S01]  /*1110*/  @P1 LDC R146, c[0x0][0x40c] ;  /* 0x00010300ff921b82 */ /* 0x001e220000000800 */
        /* <DEDUP_REMOVED lines=40> */
.L_x_13622:
[----:B------:R-:W0:Y:S01]  /*13a0*/  @P1 LDC.64 R154, c[0x0][0x390] ;  /* 0x0000e400ff9a1b82 */ /* 0x000e220000000a00 */
[C---:B------:R-:W-:Y:S02]  /*13b0*/  IADD3 R153, PT, PT, R171.reuse, 0x80, RZ ;  /* 0x00000080ab997810 */ /* 0x040fe40007ffe0ff */
        /* <DEDUP_REMOVED lines=12> */
[----:B------:R-:W-:-:S13]  /*1480*/  ISETP.GT.AND P2, PT, R169, RZ, PT ;  /* 0x000000ffa900720c */ /* 0x000fda0003f44270 */
[----:B--2---:R-:W0:Y:S01]  /*1490*/  @P2 LDC R154, c[0x0][0x40c] ;  /* 0x00010300ff9a2b82 */ /* 0x004e220000000800 */
        /* <DEDUP_REMOVED lines=44> */
.L_x_13623:
[----:B--2---:R-:W0:Y:S01]  /*1760*/  @P1 LDC R154, c[0x0][0x40c] ;  /* 0x00010300ff9a1b82 */ /* 0x004e220000000800 */
        /* <DEDUP_REMOVED lines=40> */
.L_x_13624:
        /* <DEDUP_REMOVED lines=60> */
.L_x_13625:
        /* <DEDUP_REMOVED lines=41> */
.L_x_13626:
[----:B------:R-:W0:Y:S01]  /*2040*/  @P1 LDC.64 R176, c[0x0][0x390] ;  /* 0x0000e400ffb01b82 */ /* 0x000e220000000a00 */
[C---:B------:R-:W-:Y:S02]  /*2050*/  IADD3 R175, PT, PT, R171.reuse, 0x180, RZ ;  /* 0x00000180abaf7810 */ /* 0x040fe40007ffe0ff */
[----:B------:R-:W-:Y:S02]  /*2060*/  @P1 IADD3 R181, PT, PT, R170, 0x200, RZ ;  /* 0x00000200aab51810 */ /* 0x000fe40007ffe0ff */
[----:B------:R-:W-:Y:S01]  /*2070*/  IADD3 R171, PT, PT, R171, 0x200, RZ ;  /* 0x00000200abab7810 */ /* 0x000fe20007ffe0ff */
        /* <DEDUP_REMOVED lines=10> */
[----:B------:R-:W-:Y:S02]  /*2120*/  ISETP.GT.AND P0, PT, R169, RZ, PT ;  /* 0x000000ffa900720c */ /* 0x000fe40003f04270 */
[----:B-----5:R-:W-:-:S11]  /*2130*/  MOV R182, R134 ;  /* 0x0000008600b67202 */ /* 0x020fd60000000f00 */
[----:B--2---:R-:W0:Y:S01]  /*2140*/  @P0 LDC R175, c[0x0][0x40c] ;  /* 0x00010300ffaf0b82 */ /* 0x004e220000000800 */
[----:B------:R-:W-:Y:S02]  /*2150*/  @P0 PRMT R169, R125, 0x7632, R169 ;  /* 0x000076327da90816 */ /* 0x000fe400000000a9 */
[C---:B------:R-:W-:Y:S02]  /*2160*/  @P0 SHF.L.U32 R170, R124.reuse, 0x10, RZ ;  /* 0x000000107caa0819 */ /* 0x040fe400000006ff */
[----:B------:R-:W-:Y:S02]  /*2170*/  @P0 SHF.L.U32 R169, R169, 0x10, RZ ;  /* 0x00000010a9a90819 */ /* 0x000fe400000006ff */
[----:B------:R-:W-:Y:S01]  /*2180*/  @P0 PRMT R0, R124, 0x7632, R0 ;  /* 0x000076327c000816 */ /* 0x000fe20000000000 */
[----:B------:R-:W1:Y:S01]  /*2190*/  @P0 LDC R178, c[0x0][0x40c] ;  /* 0x00010300ffb20b82 */ /* 0x000e620000000800 */
[----:B------:R-:W-:Y:S02]  /*21a0*/  @P0 PRMT R174, R126, 0x7632, R174 ;  /* 0x000076327eae0816 */ /* 0x000fe400000000ae */
[----:B------:R-:W-:-:S02]  /*21b0*/  @P0 SHF.L.U32 R176, R125, 0x10, RZ ;  /* 0x000000107db00819 */ /* 0x000fc400000006ff */
[----:B------:R-:W-:Y:S02]  /*21c0*/  @P0 SHF.L.U32 R0, R0, 0x10, RZ ;  /* 0x0000001000000819 */ /* 0x000fe400000006ff */
[----:B------:R-:W-:Y:S01]  /*21d0*/  @P0 SHF.L.U32 R174, R174, 0x10, RZ ;  /* 0x00000010aeae0819 */ /* 0x000fe200000006ff */
[----:B------:R-:W2:Y:S08]  /*21e0*/  @P0 LDC R179, c[0x0][0x40c] ;  /* 0x00010300ffb30b82 */ /* 0x000eb00000000800 */
[----:B------:R-:W4:Y:S01]  /*21f0*/  @P0 LDC R177, c[0x0][0x40c] ;  /* 0x00010300ffb10b82 */ /* 0x000f220000000800 */
[----:B0-----:R-:W-:-:S07]  /*2200*/  @P0 FMUL.FTZ R175, R170, R175 ;  /* 0x000000afaaaf0220 */ /* 0x001fce0000410000 */
[----:B------:R-:W0:Y:S01]  /*2210*/  @P0 LDC R180, c[0x0][0x40c] ;  /* 0x00010300ffb40b82 */ /* 0x000e220000000800 */
[----:B-1----:R-:W-:Y:S01]  /*2220*/  @P0 FMUL.FTZ R170, R169, R178 ;  /* 0x000000b2a9aa0220 */ /* 0x002fe20000410000 */
[----:B------:R-:W-:Y:S02]  /*2230*/  @P0 SHF.L.U32 R169, R126, 0x10, RZ ;  /* 0x000000107ea90819 */ /* 0x000fe400000006ff */
[----:B------:R-:W-:-:S04]  /*2240*/  @P0 SHF.L.U32 R178, R127, 0x10, RZ ;  /* 0x000000107fb20819 */ /* 0x000fc800000006ff */
[----:B------:R-:W1:Y:S01]  /*2250*/  @P0 LDC R181, c[0x0][0x40c] ;  /* 0x00010300ffb50b82 */ /* 0x000e620000000800 */
[----:B--2---:R-:W-:Y:S01]  /*2260*/  @P0 FMUL.FTZ R183, R176, R179 ;  /* 0x000000b3b0b70220 */ /* 0x004fe20000410000 */
[----:B------:R-:W-:Y:S01]  /*2270*/  MOV R176, R128 ;  /* 0x0000008000b07202 */ /* 0x000fe20000000f00 */
[----:B------:R-:W-:Y:S01]  /*2280*/  @P0 FFMA.FTZ R176, R175, R116, R128 ;  /* 0x00000074afb00223 */ /* 0x000fe20000010080 */
[----:B------:R-:W-:Y:S01]  /*2290*/  MOV R179, R131 ;  /* 0x0000008300b37202 */ /* 0x000fe20000000f00 */
[----:B------:R-:W-:-:S03]  /*22a0*/  @P0 FFMA.FTZ R179, R170, R119, R131 ;  /* 0x00000077aab30223 */ /* 0x000fc60000010083 */
[----:B------:R-:W2:Y:S01]  /*22b0*/  @P0 LDC R185, c[0x0][0x40c] ;  /* 0x00010300ffb90b82 */ /* 0x000ea20000000800 */
[----:B----4-:R-:W-:Y:S01]  /*22c0*/  @P0 FMUL.FTZ R0, R0, R177 ;  /* 0x000000b100000220 */ /* 0x010fe20000410000 */
[----:B------:R-:W-:-:S03]  /*22d0*/  MOV R177, R129 ;  /* 0x0000008100b17202 */ /* 0x000fc60000000f00 */
[----:B------:R-:W-:Y:S01]  /*22e0*/  @P0 FFMA.FTZ R177, R0, R117, R129 ;  /* 0x0000007500b10223 */ /* 0x000fe20000010081 */
[----:B0-----:R-:W-:Y:S01]  /*22f0*/  @P0 FMUL.FTZ R169, R169, R180 ;  /* 0x000000b4a9a90220 */ /* 0x001fe20000410000 */
[----:B------:R-:W-:-:S03]  /*2300*/  MOV R180, R132 ;  /* 0x0000008400b47202 */ /* 0x000fc60000000f00 */
[----:B------:R-:W-:Y:S01]  /*2310*/  @P0 FFMA.FTZ R180, R169, R120, R132 ;  /* 0x00000078a9b40223 */ /* 0x000fe20000010084 */
[----:B-1----:R-:W-:Y:S01]  /*2320*/  @P0 FMUL.FTZ R174, R174, R181 ;  /* 0x000000b5aeae0220 */ /* 0x002fe20000410000 */
[----:B------:R-:W-:-:S03]  /*2330*/  MOV R181, R133 ;  /* 0x0000008500b57202 */ /* 0x000fc60000000f00 */
[----:B------:R-:W-:Y:S01]  /*2340*/  @P0 FFMA.FTZ R181, R174, R121, R133 ;  /* 0x00000079aeb50223 */ /* 0x000fe20000010085 */
        /* <DEDUP_REMOVED lines=11> */
.L_x_13627:
[----:B--2---:R-:W0:Y:S01]  /*2400*/  @P1 LDC R175, c[0x0][0x40c] ;  /* 0x00010300ffaf1b82 */ /* 0x004e220000000800 */
[C---:B-----5:R-:W-:Y:S02]  /*2410*/  @P1 SHF.L.U32 R170, R124.reuse, 0x10, RZ ;  /* 0x000000107caa1819 */ /* 0x060fe400000006ff */
[----:B------:R-:W-:Y:S02]  /*2420*/  @P1 PRMT R0, R124, 0x7632, R0 ;  /* 0x000076327c001816 */ /* 0x000fe40000000000 */
[----:B------:R-:W-:Y:S02]  /*2430*/  @P1 PRMT R169, R125, 0x7632, R169 ;  /* 0x000076327da91816 */ /* 0x000fe400000000a9 */
[----:B------:R-:W-:Y:S01]  /*2440*/  @P1 SHF.L.U32 R0, R0, 0x10, RZ ;  /* 0x0000001000001819 */ /* 0x000fe200000006ff */
[----:B------:R-:W1:Y:S01]  /*2450*/  @P1 LDC R177, c[0x0][0x40c] ;  /* 0x00010300ffb11b82 */ /* 0x000e620000000800 */
[----:B------:R-:W-:Y:S02]  /*2460*/  @P1 SHF.L.U32 R169, R169, 0x10, RZ ;  /* 0x00000010a9a91819 */ /* 0x000fe400000006ff */
[----:B------:R-:W-:-:S05]  /*2470*/  @P1 SHF.L.U32 R176, R125, 0x10, RZ ;  /* 0x000000107db01819 */ /* 0x000fca00000006ff */
[----:B------:R-:W2:Y:S08]  /*2480*/  @P1 LDC R178, c[0x0][0x40c] ;  /* 0x00010300ffb21b82 */ /* 0x000eb00000000800 */
[----:B------:R-:W4:Y:S01]  /*2490*/  @P1 LDC R180, c[0x0][0x40c] ;  /* 0x00010300ffb41b82 */ /* 0x000f220000000800 */
[----:B0-----:R-:W-:Y:S01]  /*24a0*/  @P1 FMUL.FTZ R175, R170, R175 ;  /* 0x000000afaaaf1220 */ /* 0x001fe20000410000 */
[----:B------:R-:W-:-:S04]  /*24b0*/  @P1 PRMT R170, R126, 0x7632, R170 ;  /* 0x000076327eaa1816 */ /* 0x000fc800000000aa */
[----:B------:R-:W-:Y:S02]  /*24c0*/  @P1 SHF.L.U32 R174, R170, 0x10, RZ ;  /* 0x00000010aaae1819 */ /* 0x000fe400000006ff */
[----:B------:R-:W0:Y:S01]  /*24d0*/  @P1 LDC R179, c[0x0][0x40c] ;  /* 0x00010300ffb31b82 */ /* 0x000e220000000800 */
[----:B-1----:R-:W-:Y:S01]  /*24e0*/  @P1 FMUL.FTZ R0, R0, R177 ;  /* 0x000000b100001220 */ /* 0x002fe20000410000 */
[----:B------:R-:W-:-:S06]  /*24f0*/  @P1 SHF.L.U32 R177, R126, 0x10, RZ ;  /* 0x000000107eb11819 */ /* 0x000fcc00000006ff */
[----:B------:R-:W1:Y:S01]  /*2500*/  @P1 LDC R181, c[0x0][0x40c] ;  /* 0x00010300ffb51b82 */ /* 0x000e620000000800 */
[----:B--2---:R-:W-:Y:S01]  /*2510*/  @P1 FMUL.FTZ R170, R169, R178 ;  /* 0x000000b2a9aa1220 */ /* 0x004fe20000410000 */
[----:B------:R-:W-:Y:S01]  /*2520*/  @P1 PRMT R169, R127, 0x7632, R169 ;  /* 0x000076327fa91816 */ /* 0x000fe200000000a9 */
[----:B------:R-:W-:-:S03]  /*2530*/  HFMA2 R178, -RZ, RZ, 0, 0 ;  /* 0x00000000ffb27431 */ /* 0x000fc600000001ff */
[----:B------:R-:W-:Y:S02]  /*2540*/  @P1 SHF.L.U32 R169, R169, 0x10, RZ ;  /* 0x00000010a9a91819 */ /* 0x000fe400000006ff */
[----:B------:R-:W2:Y:S01]  /*2550*/  @P1 LDC R183, c[0x0][0x40c] ;  /* 0x00010300ffb71b82 */ /* 0x000ea20000000800 */
[----:B----4-:R-:W-:Y:S01]  /*2560*/  @P1 FMUL.FTZ R185, R177, R180 ;  /* 0x000000b4b1b91220 */ /* 0x010fe20000410000 */
[----:B------:R-:W-:-:S06]  /*2570*/  @P1 SHF.L.U32 R180, R127, 0x10, RZ ;  /* 0x000000107fb41819 */ /* 0x000fcc00000006ff */
[----:B------:R-:W4:Y:S01]  /*2580*/  @P1 LDC R184, c[0x0][0x40c] ;  /* 0x00010300ffb81b82 */ /* 0x000f220000000800 */
[----:B0-----:R-:W-:Y:S01]  /*2590*/  @P1 FMUL.FTZ R179, R176, R179 ;  /* 0x000000b3b0b31220 */ /* 0x001fe20000410000 */
[----:B------:R-:W-:Y:S02]  /*25a0*/  CS2R R176, SRZ ;  /* 0x0000000000b07805 */ /* 0x000fe4000001ff00 */
[----:B------:R-:W-:Y:S01]  /*25b0*/  @P1 FMUL.FTZ R176, R175, R116 ;  /* 0x00000074afb01220 */ /* 0x000fe20000410000 */
[----:B------:R-:W-:Y:S01]  /*25c0*/  @P1 FMUL.FTZ R178, R179, R118 ;  /* 0x00000076b3b21220 */ /* 0x000fe20000410000 */
[----:B------:R-:W-:Y:S01]  /*25d0*/  MOV R179, RZ ;  /* 0x000000ff00b37202 */ /* 0x000fe20000000f00 */
[----:B------:R-:W-:Y:S01]  /*25e0*/  @P1 FMUL.FTZ R177, R0, R117 ;  /* 0x0000007500b11220 */ /* 0x000fe20000410000 */
[----:B-1----:R-:W-:Y:S01]  /*25f0*/  @P1 FMUL.FTZ R174, R174, R181 ;  /* 0x000000b5aeae1220 */ /* 0x002fe20000410000 */
[----:B------:R-:W-:Y:S01]  /*2600*/  @P1 FMUL.FTZ R179, R170, R119 ;  /* 0x00000077aab31220 */ /* 0x000fe20000410000 */
[----:B--2---:R-:W-:Y:S01]  /*2610*/  @P1 FMUL.FTZ R187, R180, R183 ;  /* 0x000000b7b4bb1220 */ /* 0x004fe20000410000 */
[----:B------:R-:W-:-:S02]  /*2620*/  CS2R R180, SRZ ;  /* 0x0000000000b47805 */ /* 0x000fc4000001ff00 */
[----:B------:R-:W-:Y:S01]  /*2630*/  CS2R R182, SRZ ;  /* 0x0000000000b67805 */ /* 0x000fe2000001ff00 */
[----:B------:R-:W-:Y:S01]  /*2640*/  @P1 FMUL.FTZ R180, R185, R120 ;  /* 0x00000078b9b41220 */ /* 0x000fe20000410000 */
[----:B------:R-:W-:Y:S01]  /*2650*/  @P1 FMUL.FTZ R181, R174, R121 ;  /* 0x00000079aeb51220 */ /* 0x000fe20000410000 */
[----:B------:R-:W-:Y:S01]  /*2660*/  @P1 FMUL.FTZ R182, R187, R122 ;  /* 0x0000007abbb61220 */ /* 0x000fe20000410000 */
[----:B----4-:R-:W-:-:S04]  /*2670*/  @P1 FMUL.FTZ R184, R169, R184 ;  /* 0x000000b8a9b81220 */ /* 0x010fc80000410000 */
[----:B------:R-:W-:-:S07]  /*2680*/  @P1 FMUL.FTZ R183, R184, R123 ;  /* 0x0000007bb8b71220 */ /* 0x000fce0000410000 */
.L_x_13628:
        /* <DEDUP_REMOVED lines=157> */
.L_x_13630:
[----:B---3--:R-:W-:Y:S05]  /*3060*/  BSYNC.RECONVERGENT B0 ;  /* 0x0000000000007941 */ /* 0x008fea0003800200 */
.L_x_13629:
[----:B------:R-:W-:Y:S01]  /*3070*/  BAR.SYNC.DEFER_BLOCKING 0x0 ;  /* 0x0000000000007b1d */ /* 0x000fe20000010000 */
[----:B0-----:R-:W-:Y:S01]  /*3080*/  HFMA2 R169, -RZ, RZ, 0, 0 ;  /* 0x00000000ffa97431 */ /* 0x001fe200000001ff */
[----:B------:R-:W-:-:S04]  /*3090*/  CS2R R170, SRZ ;  /* 0x0000000000aa7805 */ /* 0x000fc8000001ff00 */
[----:B------:R-:W-:Y:S04]  /*30a0*/  BSSY.RECONVERGENT B0, `(.L_x_13631) ;  /* 0x000000a000007945 */ /* 0x000fe80003800200 */
[----:B------:R-:W-:Y:S05]  /*30b0*/  @P1 BRA `(.L_x_13632) ;  /* 0x0000000000201947 */ /* 0x000fea0003800000 */
[----:B------:R-:W0:Y:S01]  /*30c0*/  S2UR UR5, SR_CgaCtaId ;  /* 0x00000000000579c3 */ /* 0x000e220000008800 */
[----:B------:R-:W-:Y:S01]  /*30d0*/  UMOV UR4, 0x400 ;  /* 0x0000040000047882 */ /* 0x000fe20000000000 */
[----:B------:R-:W-:-:S04]  /*30e0*/  SHF.L.U32 R169, R0, 0x3, RZ ;  /* 0x0000000300a97819 */ /* 0x000fc800000006ff */
[----:B------:R-:W-:Y:S02]  /*30f0*/  LOP3.LUT R170, R169, 0xf8, RZ, 0xc0, !PT ;  /* 0x000000f8a9aa7812 */ /* 0x000fe400078ec0ff */
[----:B------:R-:W-:Y:S01]  /*3100*/  MOV R169, 0x500 ;  /* 0x0000050000a97802 */ /* 0x000fe20000000f00 */
[----:B0-----:R-:W-:-:S04]  /*3110*/  ULEA UR4, UR5, UR4, 0x18 ;  /* 0x0000000405047291 */ /* 0x001fc8000f8ec0ff */
[----:B------:R-:W-:-:S09]  /*3120*/  @UP0 UIADD3 UR4, UPT, UPT, UR4, 0x20, URZ ;  /* 0x0000002004040890 */ /* 0x000fd2000fffe0ff */
[----:B------:R-:W0:Y:S03]  /*3130*/  LDS.64 R170, [R170+UR4] ;  /* 0x00000004aaaa7984 */ /* 0x000e260008000a00 */
.L_x_13632:
[----:B------:R-:W-:Y:S05]  /*3140*/  BSYNC.RECONVERGENT B0 ;  /* 0x0000000000007941 */ /* 0x000fea0003800200 */
.L_x_13631:
        /* <DEDUP_REMOVED lines=51> */
[----:B------:R-:W-:Y:S02]  /*3480*/  FSEL R170, R187, RZ, !P1 ;  /* 0x000000ffbbaa7208 */ /* 0x000fe40004800000 */
[----:B------:R-:W-:-:S03]  /*3490*/  IADD3 R168, PT, PT, R168, -0x1, RZ ;  /* 0xffffffffa8a87810 */ /* 0x000fc60007ffe0ff */
[C---:B------:R-:W-:Y:S01]  /*34a0*/  FADD.FTZ R196, -R170.reuse, R152 ;  /* 0x00000098aac47221 */ /* 0x040fe20000010100 */
[----:B------:R-:W-:Y:S01]  /*34b0*/  FADD.FTZ R198, -R170, R153 ;  /* 0x00000099aac67221 */ /* 0x000fe20000010100 */
[----:B------:R-:W-:Y:S01]  /*34c0*/  IMAD R168, R168, R3, RZ ;  /* 0x00000003a8a87224 */ /* 0x000fe200078e02ff */
[----:B------:R-:W0:Y:S01]  /*34d0*/  LDC.64 R152, c[0x0][0x428] ;  /* 0x00010a00ff987b82 */ /* 0x000e220000000a00 */
[C---:B------:R-:W-:Y:S01]  /*34e0*/  FADD.FTZ R172, -R170.reuse, R137 ;  /* 0x00000089aaac7221 */ /* 0x040fe20000010100 */
[C---:B------:R-:W-:Y:S01]  /*34f0*/  FADD.FTZ R136, -R170.reuse, R136 ;  /* 0x00000088aa887221 */ /* 0x040fe20000010100 */
[C---:B------:R-:W-:Y:S01]  /*3500*/  FADD.FTZ R190, -R170.reuse, R147 ;  /* 0x00000093aabe7221 */ /* 0x040fe20000010100 */
[----:B------:R-:W-:Y:S01]  /*3510*/  SHF.R.S32.HI R3, RZ, 0x1f, R168 ;  /* 0x0000001fff037819 */ /* 0x000fe200000114a8 */
[C---:B------:R-:W-:Y:S01]  /*3520*/  FADD.FTZ R192, -R170.reuse, R149 ;  /* 0x00000095aac07221 */ /* 0x040fe20000010100 */
[C---:B------:R-:W-:Y:S01]  /*3530*/  FADD.FTZ R194, -R170.reuse, R151 ;  /* 0x00000097aac27221 */ /* 0x040fe20000010100 */
[C---:B------:R-:W-:Y:S01]  /*3540*/  FADD.FTZ R184, -R170.reuse, R141 ;  /* 0x0000008daab87221 */ /* 0x040fe20000010100 */
        /* <DEDUP_REMOVED lines=15> */
[C---:B------:R-:W-:Y:S01]  /*3640*/  FMUL.FTZ R139, R169.reuse, R136 ;  /* 0x00000088a98b7220 */ /* 0x040fe20000410000 */
[C---:B------:R-:W-:Y:S01]  /*3650*/  FMUL.FTZ R172, R169.reuse, R172 ;  /* 0x000000aca9ac7220 */ /* 0x040fe20000410000 */
[C---:B------:R-:W-:Y:S01]  /*3660*/  FADD.FTZ R138, -R170.reuse, R138 ;  /* 0x0000008aaa8a7221 */ /* 0x040fe20000010100 */
[C---:B------:R-:W-:Y:S01]  /*3670*/  FADD.FTZ R140, -R170.reuse, R140 ;  /* 0x0000008caa8c7221 */ /* 0x040fe20000010100 */
[C---:B------:R-:W-:Y:S01]  /*3680*/  FADD.FTZ R142, -R170.reuse, R142 ;  /* 0x0000008eaa8e7221 */ /* 0x040fe20000010100 */
[----:B------:R-:W-:Y:S01]  /*3690*/  FADD.FTZ R188, -R170, R145 ;  /* 0x00000091aabc7221 */ /* 0x000fe20000010100 */
[C---:B------:R-:W-:Y:S01]  /*36a0*/  FMUL.FTZ R159, R169.reuse, R144 ;  /* 0x00000090a99f7220 */ /* 0x040fe20000410000 */
[C---:B------:R-:W-:Y:S01]  /*36b0*/  FMUL.FTZ R161, R169.reuse, R146 ;  /* 0x00000092a9a17220 */ /* 0x040fe20000410000 */
[C---:B------:R-:W-:Y:S01]  /*36c0*/  FMUL.FTZ R163, R169.reuse, R148 ;  /* 0x00000094a9a37220 */ /* 0x040fe20000410000 */
[----:B------:R-:W-:Y:S01]  /*36d0*/  FMUL.FTZ R165, R169, R150 ;  /* 0x00000096a9a57220 */ /* 0x000fe20000410000 */
[----:B0-----:R-:W-:-:S04]  /*36e0*/  IMAD.WIDE.U32 R144, R137, 0x10, R152 ;  /* 0x0000001089907825 */ /* 0x001fc800078e0098 */
[C---:B------:R-:W-:Y:S01]  /*36f0*/  FADD.FTZ R156, -R170.reuse, R156 ;  /* 0x0000009caa9c7221 */ /* 0x040fe20000010100 */
[C---:B------:R-:W-:Y:S01]  /*3700*/  FADD.FTZ R202, -R170.reuse, R157 ;  /* 0x0000009daaca7221 */ /* 0x040fe20000010100 */
[----:B------:R-:W-:Y:S01]  /*3710*/  FADD.FTZ R186, -R170, R143 ;  /* 0x0000008faaba7221 */ /* 0x000fe20000010100 */
[----:B------:R-:W-:-:S04]  /*3720*/  IMAD.WIDE.U32 R146, R147, 0x10, R152 ;  /* 0x0000001093927825 */ /* 0x000fc800078e0098 */
[----:B------:R-:W-:Y:S01]  /*3730*/  FADD.FTZ R200, -R170, R155 ;  /* 0x0000009baac87221 */ /* 0x000fe20000010100 */
[----:B------:R-:W-:Y:S01]  /*3740*/  FFMA.FTZ R136, R139, R4, R44 ;  /* 0x000000048b887223 */ /* 0x000fe2000001002c */
[----:B------:R-:W-:Y:S01]  /*3750*/  FMUL.FTZ R143, R169, R138 ;  /* 0x0000008aa98f7220 */ /* 0x000fe20000410000 */
[----:B------:R-:W-:-:S04]  /*3760*/  IMAD.WIDE.U32 R148, R149, 0x10, R152 ;  /* 0x0000001095947825 */ /* 0x000fc800078e0098 */
[C---:B------:R-:W-:Y:S01]  /*3770*/  FMUL.FTZ R155, R169.reuse, R140 ;  /* 0x0000008ca99b7220 */ /* 0x040fe20000410000 */
[----:B------:R-:W-:Y:S01]  /*3780*/  FMUL.FTZ R157, R169, R142 ;  /* 0x0000008ea99d7220 */ /* 0x000fe20000410000 */
[----:B------:R-:W-:Y:S01]  /*3790*/  FADD.FTZ R158, -R170, R158 ;  /* 0x0000009eaa9e7221 */ /* 0x000fe20000010100 */
        /* <DEDUP_REMOVED lines=22> */
[----:B------:R-:W-:Y:S01]  /*3900*/  FFMA.FTZ R137, R143, R6, R46 ;  /* 0x000000068f897223 */ /* 0x000fe2000001002e */
[----:B------:R-:W-:Y:S01]  /*3910*/  FFMA.FTZ R138, R155, R8, R48 ;  /* 0x000000089b8a7223 */ /* 0x000fe20000010030 */
[----:B------:R-:W-:Y:S01]  /*3920*/  FFMA.FTZ R139, R157, R10, R50 ;  /* 0x0000000a9d8b7223 */ /* 0x000fe20000010032 */
[----:B------:R-:W-:Y:S01]  /*3930*/  F2FP.BF16.F32.PACK_AB R136, R141, R136 ;  /* 0x000000888d88723e */ /* 0x000fe200000010ff */
[----:B------:R-:W-:Y:S01]  /*3940*/  FADD.FTZ R170, -R170, R183 ;  /* 0x000000b7aaaa7221 */ /* 0x000fe20000010100 */
        /* <DEDUP_REMOVED lines=9> */
[----:B------:R-:W-:Y:S01]  /*39e0*/  FMUL.FTZ R190, R169, R190 ;  /* 0x000000bea9be7220 */ /* 0x000fe20000410000 */
[----:B------:R-:W-:Y:S01]  /*39f0*/  FFMA.FTZ R165, R165, R18, R58 ;  /* 0x00000012a5a57223 */ /* 0x000fe2000001003a */
        /* <DEDUP_REMOVED lines=73> */
.L_x_13633:
[----:B0-----:R-:W0:Y:S01]  /*3e90*/  LDC.64 R136, c[0x0][0x380] ;  /* 0x0000e000ff887b82 */ /* 0x001e220000000a00 */
[----:B------:R-:W-:Y:S01]  /*3ea0*/  UPLOP3.LUT UP0, UPT, UPT, UPT, UP0, 0x40, 0x4 ;  /* 0x000000000004789c */ /* 0x000fe20003f0e800 */
[----:B0-----:R-:W-:-:S04]  /*3eb0*/  IADD3 R2, PT, PT, R2, R136, RZ ;  /* 0x0000008802027210 */ /* 0x001fc80007ffe0ff */
[----:B------:R-:W-:-:S13]  /*3ec0*/  ISETP.GE.AND P0, PT, R2, R137, PT ;  /* 0x000000890200720c */ /* 0x000fda0003f06270 */
[----:B------:R-:W-:Y:S05]  /*3ed0*/  @!P0 BRA `(.L_x_13634) ;  /* 0xffffffc400d08947 */ /* 0x000fea000383ffff */
[----:B------:R-:W-:Y:S05]  /*3ee0*/  EXIT ;  /* 0x000000000000794d */ /* 0x000fea0003800000 */
.L_x_13635:
        /* <DEDUP_REMOVED lines=9> */
.L_x_34051:


//--------------------- .text._ZN10layer_norm13ln_fwd_kernelINS_13Kernel_traitsIf13__nv_bfloat16fS2_fjLj5120ELj1ELj1ELj4ELj16ENS_18Kernel_traits_baseILj5120EfS2_fS2_fjLj128EEEEELb1ELb0ELb0ELb0EEEvNS_9FwdParamsE --------------------------
	.section	.text._ZN10layer_norm13ln_fwd_kernelINS_13Kernel_traitsIf13__nv_bfloat16fS2_fjLj5120ELj1ELj1ELj4ELj16ENS_18Kernel_traits_baseILj5120EfS2_fS2_fjLj128EEEEELb1ELb0ELb0ELb0EEEvNS_9FwdParamsE,"ax",@progbits
	.align	128
        .global         _ZN10layer_norm13ln_fwd_kernelINS_13Kernel_traitsIf13__nv_bfloat16fS2_fjLj5120ELj1ELj1ELj4ELj16ENS_18Kernel_traits_baseILj5120EfS2_fS2_fjLj128EEEEELb1ELb0ELb0ELb0EEEvNS_9FwdParamsE
        .type           _ZN10layer_norm13ln_fwd_kernelINS_13Kernel_traitsIf13__nv_bfloat16fS2_fjLj5120ELj1ELj1ELj4ELj16ENS_18Kernel_traits_baseILj5120EfS2_fS2_fjLj128EEEEELb1ELb0ELb0ELb0EEEvNS_9FwdParamsE,@function
        .size           _ZN10layer_norm13ln_fwd_kernelINS_13Kernel_traitsIf13__nv_bfloat16fS2_fjLj5120ELj1ELj1ELj4ELj16ENS_18Kernel_traits_baseILj5120EfS2_fS2_fjLj128EEEEELb1ELb0ELb0ELb0EEEvNS_9FwdParamsE,(.L_x_34052 - _ZN10layer_norm13ln_fwd_kernelINS_13Kernel_traitsIf13__nv_bfloat16fS2_fjLj5120ELj1ELj1ELj4ELj16ENS_18Kernel_traits_baseILj5120EfS2_fS2_fjLj128EEEEELb1ELb0ELb0ELb0EEEvNS_9FwdParamsE)
        .other          _ZN10layer_norm13ln_fwd_kernelINS_13Kernel_traitsIf13__nv_bfloat16fS2_fjLj5120ELj1ELj1ELj4ELj16ENS_18Kernel_traits_baseILj5120EfS2_fS2_fjLj128EEEEELb1ELb0ELb0ELb0EEEvNS_9FwdParamsE,@"STO_CUDA_ENTRY STV_DEFAULT"
_ZN10layer_norm13ln_fwd_kernelINS_13Kernel_traitsIf13__nv_bfloat16fS2_fjLj5120ELj1ELj1ELj4ELj16ENS_18Kernel_traits_baseILj5120EfS2_fS2_fjLj128EEEEELb1ELb0ELb0ELb0EEEvNS_9FwdParamsE:
.text._ZN10layer_norm13ln_fwd_kernelINS_13Kernel_traitsIf13__nv_bfloat16fS2_fjLj5120ELj1ELj1ELj4ELj16ENS_18Kernel_traits_baseILj5120EfS2_fS2_fjLj128EEEEELb1ELb0ELb0ELb0EEEvNS_9FwdParamsE:
        /* <DEDUP_REMOVED lines=19> */
[----:B-----5:R-:W-:Y:S01]  /*0130*/  LOP3.LUT R0, R9, 0x60, RZ, 0xc0, !PT ;  /* 0x0000006009007812 */ /* 0x020fe200078ec0ff */
[----:B------:R-:W-:-:S03]  /*0140*/  UISETP.NE.AND.EX UP0, UPT, UR5, URZ, UPT, UP0 ;  /* 0x000000ff0500728c */ /* 0x000fc6000bf05300 */
[----:B---3--:R-:W-:-:S03]  /*0150*/  LOP3.LUT R5, R0, 0x1f, R9, 0xf8, !PT ;  /* 0x0000001f00057812 */ /* 0x008fc600078ef809 */
[----:B------:R-:W0:Y:S02]  /*0160*/  LDC R136, c[0x0][0x360] ;  /* 0x0000d800ff887b82 */ /* 0x000e240000000800 */
[----:B0-----:R-:W-:Y:S01]  /*0170*/  IMAD R136, R136, UR10, R9 ;  /* 0x0000000a88887c24 */ /* 0x001fe2000f8e0209 */
[----:B--2---:R-:W-:Y:S02]  /*0180*/  @P0 R2UR UR8, R2 ;  /* 0x00000000020802ca */ /* 0x004fe400000e0000 */
[----:B------:R-:W-:Y:S02]  /*0190*/  SHF.R.S32.HI R2, RZ, 0x1f, R15 ;  /* 0x0000001fff027819 */ /* 0x000fe4000001140f */
[----:B------:R-:W-:Y:S02]  /*01a0*/  @P0 R2UR UR9, R3 ;  /* 0x00000000030902ca */ /* 0x000fe400000e0000 */
[----:B-1----:R-:W-:Y:S02]  /*01b0*/  @P0 IADD3 R4, P1, PT, R6, R11, RZ ;  /* 0x0000000b06040210 */ /* 0x002fe40007f3e0ff */
[----:B------:R-:W-:-:S02]  /*01c0*/  LEA.HI R2, R2, R15, RZ, 0x3 ;  /* 0x0000000f02027211 */ /* 0x000fc400078f18ff */
[----:B------:R-:W-:Y:S01]  /*01d0*/  LOP3.LUT R6, R5, 0x7f, RZ, 0x3c, !PT ;  /* 0x0000007f05067812 */ /* 0x000fe200078e3cff */
[----:B------:R-:W-:Y:S01]  /*01e0*/  @P0 IMAD.X R13, RZ, RZ, R7, P1 ;  /* 0x000000ffff0d0224 */ /* 0x000fe200008e0607 */
[----:B------:R-:W-:Y:S01]  /*01f0*/  SHF.R.S32.HI R3, RZ, 0x3, R2 ;  /* 0x00000003ff037819 */ /* 0x000fe20000011402 */
[----:B------:R-:W-:Y:S01]  /*0200*/  UIADD3 UR18, UPT, UPT, UR8, -0x61c88647, URZ ;  /* 0x9e3779b908127890 */ /* 0x000fe2000fffe0ff */
[----:B------:R-:W-:Y:S01]  /*0210*/  LOP3.LUT R2, R9, 0x1f, RZ, 0xc0, !PT ;  /* 0x0000001f09027812 */ /* 0x000fe200078ec0ff */
[----:B------:R-:W-:Y:S01]  /*0220*/  UIADD3 UR20, UPT, UPT, UR8, 0x3c6ef372, URZ ;  /* 0x3c6ef37208147890 */ /* 0x000fe2000fffe0ff */
[--C-:B------:R-:W-:Y:S01]  /*0230*/  SHF.R.U64 R11, R4, 0x2, R13.reuse ;  /* 0x00000002040b7819 */ /* 0x100fe2000000120d */
[----:B------:R-:W-:Y:S01]  /*0240*/  IMAD.IADD R9, R3, 0x1, R6 ;  /* 0x0000000103097824 */ /* 0x000fe200078e0206 */
[----:B------:R-:W-:Y:S01]  /*0250*/  SHF.R.U32.HI R10, RZ, 0x2, R13 ;  /* 0x00000002ff0a7819 */ /* 0x000fe2000001160d */
[----:B------:R-:W-:Y:S02]  /*0260*/  UIADD3 UR19, UPT, UPT, UR9, -0x4498517b, URZ ;  /* 0xbb67ae8509137890 */ /* 0x000fe4000fffe0ff */
        /* <DEDUP_REMOVED lines=67> */
.L_x_13637:
        /* <DEDUP_REMOVED lines=11> */
[----:B------:R-:W5:Y:S02]  /*0750*/  @P0 LDG.E.128 R92, desc[UR6][R12.64] ;  /* 0x000000060c5c0981 */ /* 0x000f64000c1e1d00 */
[----:B------:R-:W0:Y:S01]  /*0760*/  @P4 LDC.64 R38, c[0x0][0x3d0] ;  /* 0x0000f400ff264b82 */ /* 0x000e220000000a00 */
[C---:B-1----:R-:W-:Y:S01]  /*0770*/  @P1 IMAD.WIDE.U32 R14, R5.reuse, 0x20, R14 ;  /* 0x00000020050e1825 */ /* 0x042fe200078e000e */
[----:B------:R-:W-:Y:S01]  /*0780*/  @P1 IADD3 R5, PT, PT, R5, 0x80, RZ ;  /* 0x0000008005051810 */ /* 0x000fe20007ffe0ff */
[----:B------:R-:W5:Y:S04]  /*0790*/  @P0 LDG.E.128 R88, desc[UR6][R12.64+0x10] ;  /* 0x000010060c580981 */ /* 0x000f68000c1e1d00 */
[----:B------:R-:W5:Y:S01]  /*07a0*/  @P1 LDG.E.128 R76, desc[UR6][R14.64] ;  /* 0x000000060e4c1981 */ /* 0x000f62000c1e1d00 */
[----:B--2---:R-:W-:-:S03]  /*07b0*/  @P2 IMAD.WIDE.U32 R36, R5, 0x20, R32 ;  /* 0x0000002005242825 */ /* 0x004fc600078e0020 */
[----:B------:R-:W5:Y:S01]  /*07c0*/  @P1 LDG.E.128 R72, desc[UR6][R14.64+0x10] ;  /* 0x000010060e481981 */ /* 0x000f62000c1e1d00 */
[----:B------:R-:W-:Y:S01]  /*07d0*/  @P2 VIADD R5, R5, 0x80 ;  /* 0x0000008005052836 */ /* 0x000fe20000000000 */
[----:B------:R-:W-:Y:S02]  /*07e0*/  CS2R R32, SRZ ;  /* 0x0000000000207805 */ /* 0x000fe4000001ff00 */
[----:B------:R-:W-:Y:S01]  /*07f0*/  CS2R R50, SRZ ;  /* 0x0000000000327805 */ /* 0x000fe2000001ff00 */
[----:B------:R-:W5:Y:S01]  /*0800*/  @P2 LDG.E.128 R60, desc[UR6][R36.64] ;  /* 0x00000006243c2981 */ /* 0x000f62000c1e1d00 */
[C---:B---3--:R-:W-:Y:S01]  /*0810*/  @P3 IMAD.WIDE.U32 R48, R5.reuse, 0x20, R34 ;  /* 0x0000002005303825 */ /* 0x048fe200078e0022 */
[----:B------:R-:W-:Y:S02]  /*0820*/  CS2R R54, SRZ ;  /* 0x0000000000367805 */ /* 0x000fe4000001ff00 */
[----:B------:R-:W-:Y:S01]  /*0830*/  CS2R R52, SRZ ;  /* 0x0000000000347805 */ /* 0x000fe2000001ff00 */
[----:B------:R1:W5:Y:S01]  /*0840*/  @P2 LDG.E.128 R56, desc[UR6][R36.64+0x10] ;  /* 0x0000100624382981 */ /* 0x000362000c1e1d00 */
[----:B------:R-:W-:Y:S01]  /*0850*/  @P3 VIADD R5, R5, 0x80 ;  /* 0x0000008005053836 */ /* 0x000fe20000000000 */
[----:B------:R-:W-:-:S02]  /*0860*/  CS2R R34, SRZ ;  /* 0x0000000000227805 */ /* 0x000fc4000001ff00 */
[----:B------:R-:W-:Y:S01]  /*0870*/  CS2R R66, SRZ ;  /* 0x0000000000427805 */ /* 0x000fe2000001ff00 */
[----:B------:R-:W5:Y:S01]  /*0880*/  @P3 LDG.E.128 R44, desc[UR6][R48.64] ;  /* 0x00000006302c3981 */ /* 0x000f62000c1e1d00 */
[----:B0-----:R-:W-:Y:S01]  /*0890*/  @P4 IMAD.WIDE.U32 R6, R5, 0x20, R38 ;  /* 0x0000002005064825 */ /* 0x001fe200078e0026 */
[----:B------:R-:W-:Y:S02]  /*08a0*/  CS2R R64, SRZ ;  /* 0x0000000000407805 */ /* 0x000fe4000001ff00 */
[----:B------:R-:W-:Y:S01]  /*08b0*/  CS2R R70, SRZ ;  /* 0x0000000000467805 */ /* 0x000fe2000001ff00 */
[----:B------:R0:W5:Y:S04]  /*08c0*/  @P3 LDG.E.128 R40, desc[UR6][R48.64+0x10] ;  /* 0x0000100630283981 */ /* 0x000168000c1e1d00 */
[----:B------:R2:W5:Y:S04]  /*08d0*/  @P4 LDG.E.128 R28, desc[UR6][R6.64] ;  /* 0x00000006061c4981 */ /* 0x000568000c1e1d00 */
[----:B------:R2:W5:Y:S01]  /*08e0*/  @P4 LDG.E.128 R24, desc[UR6][R6.64+0x10] ;  /* 0x0000100606184981 */ /* 0x000562000c1e1d00 */
[----:B------:R-:W-:-:S02]  /*08f0*/  CS2R R38, SRZ ;  /* 0x0000000000267805 */ /* 0x000fc4000001ff00 */
[----:B-1----:R-:W-:Y:S02]  /*0900*/  CS2R R36, SRZ ;  /* 0x0000000000247805 */ /* 0x002fe4000001ff00 */
[----:B0-----:R-:W-:Y:S02]  /*0910*/  CS2R R48, SRZ ;  /* 0x0000000000307805 */ /* 0x001fe4000001ff00 */
[----:B------:R-:W-:Y:S02]  /*0920*/  CS2R R68, SRZ ;  /* 0x0000000000447805 */ /* 0x000fe4000001ff00 */
[----:B------:R-:W-:Y:S02]  /*0930*/  CS2R R82, SRZ ;  /* 0x0000000000527805 */ /* 0x000fe4000001ff00 */
[----:B------:R-:W-:Y:S02]  /*0940*/  CS2R R80, SRZ ;  /* 0x0000000000507805 */ /* 0x000fe4000001ff00 */
[----:B------:R-:W-:-:S02]  /*0950*/  CS2R R86, SRZ ;  /* 0x0000000000567805 */ /* 0x000fc4000001ff00 */
[----:B------:R-:W-:Y:S02]  /*0960*/  CS2R R84, SRZ ;  /* 0x0000000000547805 */ /* 0x000fe4000001ff00 */
[----:B------:R-:W-:Y:S02]  /*0970*/  @P4 CS2R R18, SRZ ;  /* 0x0000000000124805 */ /* 0x000fe4000001ff00 */
[----:B------:R-:W-:Y:S02]  /*0980*/  @P4 CS2R R16, SRZ ;  /* 0x0000000000104805 */ /* 0x000fe4000001ff00 */
[----:B------:R-:W-:Y:S02]  /*0990*/  @P4 CS2R R22, SRZ ;  /* 0x0000000000164805 */ /* 0x000fe4000001ff00 */
[----:B--2---:R-:W-:-:S07]  /*09a0*/  @P4 CS2R R20, SRZ ;  /* 0x0000000000144805 */ /* 0x004fce000001ff00 */
.L_x_13638:
[----:B------:R-:W-:Y:S05]  /*09b0*/  BSYNC.RECONVERGENT B0 ;  /* 0x0000000000007941 */ /* 0x000fea0003800200 */
.L_x_13636:
[----:B------:R-:W1:Y:S02]  /*09c0*/  LDCU UR4, c[0x0][0x384] ;  /* 0x00007080ff0477ac */ /* 0x000e640008000800 */
[----:B-1----:R-:W-:-:S06]  /*09d0*/  UISETP.GE.AND UP0, UPT, UR10, UR4, UPT ;  /* 0x000000040a00728c */ /* 0x002fcc000bf06270 */
[----:B------:R-:W-:-:S13]  /*09e0*/  PLOP3.LUT P0, PT, PT, PT, UP0, 0x80, 0x8 ;  /* 0x000000000008781c */ /* 0x000fda0003f0f008 */
[----:B------:R-:W-:Y:S05]  /*09f0*/  @P0 EXIT ;  /* 0x000000000000094d */ /* 0x000fea0003800000 */
[----:B------:R-:W-:Y:S01]  /*0a00*/  IMAD.HI.U32 R5, R136, -0x326172a9, RZ ;  /* 0xcd9e8d5788057827 */ /* 0x000fe200078e00ff */
[C---:B------:R-:W-:Y:S01]  /*0a10*/  LOP3.LUT R15, R3.reuse, 0x7f, RZ, 0xc0, !PT ;  /* 0x0000007f030f7812 */ /* 0x040fe200078ec0ff */
[----:B------:R-:W1:Y:S01]  /*0a20*/  LDCU.64 UR4, c[0x0][0x3e0] ;  /* 0x00007c00ff0477ac */ /* 0x000e620008000a00 */
[----:B------:R-:W-:Y:S01]  /*0a30*/  SHF.L.U32 R3, R3, 0x1, RZ ;  /* 0x0000000103037819 */ /* 0x000fe200000006ff */
[----:B0-----:R-:W-:Y:S01]  /*0a40*/  IMAD.HI.U32 R6, R11, -0x2daee0ad, RZ ;  /* 0xd2511f530b067827 */ /* 0x001fe200078e00ff */
[----:B------:R-:W-:Y:S01]  /*0a50*/  LOP3.LUT R5, R10, UR8, R5, 0x96, !PT ;  /* 0x000000080a057c12 */ /* 0x000fe2000f8e9605 */
[----:B------:R-:W0:Y:S01]  /*0a60*/  LDCU UR36, c[0x0][0x388] ;  /* 0x00007100ff2477ac */ /* 0x000e220008000800 */
[----:B------:R-:W-:Y:S01]  /*0a70*/  VIADDMNMX R14, R15, -R0, RZ, !PT ;  /* 0x800000000f0e7246 */ /* 0x000fe200078001ff */
[----:B------:R-:W-:Y:S01]  /*0a80*/  IMAD R13, R11, -0x2daee0ad, RZ ;  /* 0xd2511f530b0d7824 */ /* 0x000fe200078e02ff */
[----:B------:R-:W-:Y:S01]  /*0a90*/  LOP3.LUT R6, R6, UR9, RZ, 0x3c, !PT ;  /* 0x0000000906067c12 */ /* 0x000fe2000f8e3cff */
[----:B------:R-:W-:Y:S01]  /*0aa0*/  IMAD.HI.U32 R12, R5, -0x2daee0ad, RZ ;  /* 0xd2511f53050c7827 */ /* 0x000fe200078e00ff */
[----:B------:R-:W-:Y:S01]  /*0ab0*/  LOP3.LUT R3, R3, 0xffffff00, RZ, 0xc0, !PT ;  /* 0xffffff0003037812 */ /* 0x000fe200078ec0ff */
[----:B------:R-:W2:Y:S01]  /*0ac0*/  LDCU.U8 UR14, c[0x0][0x410] ;  /* 0x00008200ff0e77ac */ /* 0x000ea20008000000 */
[----:B------:R-:W-:Y:S01]  /*0ad0*/  VIMNMX R14, PT, PT, R14, 0x20, PT ;  /* 0x000000200e0e7848 */ /* 0x000fe20003fe0100 */
[----:B------:R-:W-:Y:S01]  /*0ae0*/  IMAD R8, R136, -0x326172a9, RZ ;  /* 0xcd9e8d5788087824 */ /* 0x000fe200078e02ff */
[----:B------:R-:W-:Y:S01]  /*0af0*/  LOP3.LUT R12, R13, UR19, R12, 0x96, !PT ;  /* 0x000000130d0c7c12 */ /* 0x000fe2000f8e960c */
[----:B------:R-:W-:Y:S01]  /*0b00*/  IMAD.HI.U32 R7, R6, -0x326172a9, RZ ;  /* 0xcd9e8d5706077827 */ /* 0x000fe200078e00ff */
[----:B------:R-:W-:Y:S01]  /*0b10*/  LOP3.LUT R4, R4, 0x3, RZ, 0xc0, !PT ;  /* 0x0000000304047812 */ /* 0x000fe200078ec0ff */
[----:B------:R-:W3:Y:S02]  /*0b20*/  LDCU UR15, c[0x0][0x400] ;  /* 0x00008000ff0f77ac */ /* 0x000ee40008000800 */
[----:B------:R-:W-:Y:S01]  /*0b30*/  IMAD R13, R6, -0x326172a9, RZ ;  /* 0xcd9e8d57060d7824 */ /* 0x000fe200078e02ff */
[----:B------:R-:W-:Y:S01]  /*0b40*/  LOP3.LUT R7, R8, UR18, R7, 0x96, !PT ;  /* 0x0000001208077c12 */ /* 0x000fe2000f8e9607 */
[----:B------:R-:W-:Y:S01]  /*0b50*/  IMAD.HI.U32 R6, R12, -0x326172a9, RZ ;  /* 0xcd9e8d570c067827 */ /* 0x000fe200078e00ff */
[----:B-1----:R-:W-:Y:S01]  /*0b60*/  UISETP.NE.U32.AND UP0, UPT, UR4, URZ, UPT ;  /* 0x000000ff0400728c */ /* 0x002fe2000bf05070 */
[----:B------:R-:W1:Y:S02]  /*0b70*/  LDCU.64 UR12, c[0x0][0x3a0] ;  /* 0x00007400ff0c77ac */ /* 0x000e640008000a00 */
[----:B------:R-:W-:Y:S01]  /*0b80*/  IMAD R8, R5, -0x2daee0ad, RZ ;  /* 0xd2511f5305087824 */ /* 0x000fe200078e02ff */
[----:B------:R-:W-:Y:S01]  /*0b90*/  LOP3.LUT R6, R13, UR20, R6, 0x96, !PT ;  /* 0x000000140d067c12 */ /* 0x000fe2000f8e9606 */
[C---:B------:R-:W-:Y:S01]  /*0ba0*/  IMAD.HI.U32 R5, R7.reuse, -0x2daee0ad, RZ ;  /* 0xd2511f5307057827 */ /* 0x040fe200078e00ff */
[----:B------:R-:W-:Y:S01]  /*0bb0*/  UISETP.NE.AND.EX UP0, UPT, UR5, URZ, UPT, UP0 ;  /* 0x000000ff0500728c */ /* 0x000fe2000bf05300 */
[----:B------:R-:W4:Y:S02]  /*0bc0*/  LDCU.64 UR16, c[0x0][0x380] ;  /* 0x00007000ff1077ac */ /* 0x000f240008000a00 */
        /* <DEDUP_REMOVED lines=43> */
[----:B------:R-:W-:Y:S01]  /*0e80*/  IMAD R14, R14, 0x8, R3 ;  /* 0x000000080e0e7824 */ /* 0x000fe200078e0203 */
[----:B------:R-:W-:Y:S01]  /*0e90*/  LOP3.LUT R6, R96, UR34, R5, 0x96, !PT ;  /* 0x0000002260067c12 */ /* 0x000fe2000f8e9605 */
[----:B------:R-:W-:Y:S02]  /*0ea0*/  IMAD R2, R2, -0x20, R15 ;  /* 0xffffffe002027824 */ /* 0x000fe400078e020f */
[----:B------:R-:W-:Y:S01]  /*0eb0*/  IMAD R0, R0, -0x326172a9, RZ ;  /* 0xcd9e8d5700007824 */ /* 0x000fe200078e02ff */
[----:B------:R-:W-:Y:S02]  /*0ec0*/  I2FP.F32.U32 R5, R14 ;  /* 0x0000000e00057245 */ /* 0x000fe40000201000 */
[----:B------:R-:W-:-:S04]  /*0ed0*/  VIMNMX R2, PT, PT, RZ, R2, !PT ;  /* 0x00000002ff027248 */ /* 0x000fc80007fe0100 */
[----:B------:R-:W0:Y:S01]  /*0ee0*/  MUFU.RCP R5, R5 ;  /* 0x0000000500057308 */ /* 0x000e220000001000 */
[----:B------:R-:W-:-:S05]  /*0ef0*/  VIMNMX R2, PT, PT, R2, 0x20, PT ;  /* 0x0000002002027848 */ /* 0x000fca0003fe0100 */
[----:B------:R-:W-:Y:S02]  /*0f00*/  IMAD R8, R2, 0x8, R3 ;  /* 0x0000000802087824 */ /* 0x000fe400078e0203 */
[----:B------:R-:W-:Y:S02]  /*0f10*/  HFMA2 R3, -RZ, RZ, 0, 0 ;  /* 0x00000000ff037431 */ /* 0x000fe400000001ff */
[----:B-1234-:R-:W-:-:S07]  /*0f20*/  IMAD R2, R12, -0x2daee0ad, RZ ;  /* 0xd2511f530c027824 */ /* 0x01efce00078e02ff */
.L_x_14068:
[----:B-1----:R-:W1:Y:S01]  /*0f30*/  @UP0 LDCU.64 UR4, c[0x0][0x3e0] ;  /* 0x00007c00ff0407ac */ /* 0x002e620008000a00 */
[----:B------:R-:W-:Y:S01]  /*0f40*/  PLOP3.LUT P0, PT, PT, PT, UP0, 0x80, 0x8 ;  /* 0x000000000008781c */ /* 0x000fe20003f0f008 */
[----:B-1----:R-:W-:-:S06]  /*0f50*/  @UP0 UIMAD.WIDE UR4, UR10, 0x2, UR4 ;  /* 0x000000020a0408a5 */ /* 0x002fcc000f8e0204 */
[----:B0-234-:R-:W-:Y:S02]  /*0f60*/  IMAD.U32 R128, RZ, RZ, UR4 ;  /* 0x00000004ff807e24 */ /* 0x01dfe4000f8e00ff */
[----:B------:R-:W-:-:S05]  /*0f70*/  IMAD.U32 R129, RZ, RZ, UR5 ;  /* 0x00000005ff817e24 */ /* 0x000fca000f8e00ff */
[----:B------:R-:W2:Y:S01]  /*0f80*/  @P0 LDG.E.U16 R128, desc[UR6][R128.64] ;  /* 0x0000000680800981 */ /* 0x000ea2000c1e1500 */
[----:B------:R-:W-:Y:S01]  /*0f90*/  PLOP3.LUT P0, PT, PT, PT, UP0, 0x80, 0x8 ;  /* 0x000000000008781c */ /* 0x000fe20003f0f008 */
[----:B0-----:R-:W-:Y:S01]  /*0fa0*/  UIMAD UR4, UR10, UR36, URZ ;  /* 0x000000240a0472a4 */ /* 0x001fe2000f8e02ff */
[----:B------:R-:W-:Y:S01]  /*0fb0*/  ISETP.GE.U32.AND P1, PT, R9, 0x80, PT ;  /* 0x000000800900780c */ /* 0x000fe20003f26070 */
[----:B------:R-:W0:Y:S01]  /*0fc0*/  S2R R138, SR_TID.X ;  /* 0x00000000008a7919 */ /* 0x000e220000002100 */
[----:B------:R-:W-:Y:S01]  /*0fd0*/  BSSY.RECONVERGENT B0, `(.L_x_13639) ;  /* 0x000053b000007945 */ /* 0x000fe20003800200 */
[----:B------:R-:W-:Y:S01]  /*0fe0*/  USHF.R.S32.HI UR5, URZ, 0x1f, UR4 ;  /* 0x0000001fff057899 */ /* 0x000fe20008011404 */
[----:B------:R-:W-:-:S03]  /*0ff0*/  P2R R139, PR, RZ, 0x2 ;  /* 0x00000002ff8b7803 */ /* 0x000fc60000000000 */
[----:B------:R-:W-:-:S03]  /*1000*/  ULEA.HI UR5, UR5, UR4, URZ, 0x3 ;  /* 0x0000000405057291 */ /* 0x000fc6000f8f18ff */
[----:B------:R-:W-:-:S03]  /*1010*/  UMOV UR4, 0x3f800000 ;  /* 0x3f80000000047882 */ /* 0x000fc60000000000 */
[----:B------:R-:W-:-:S04]  /*1020*/  MOV R137, UR5 ;  /* 0x0000000500897c02 */ /* 0x000fc80008000f00 */
        /* <DEDUP_REMOVED lines=14> */
[----:B------:R0:W5:Y:S01]  /*1110*/  LDG.E.128 R132, desc[UR6][R142.64+0x10] ;  /* 0x000010068e847981 */ /* 0x000162000c1e1d00 */
[----:B------:R-:W-:Y:S01]  /*1120*/  ISETP.NE.AND P0, PT, R4, 0x1, PT ;  /* 0x000000010400780c */ /* 0x000fe20003f05270 */
[----:B------:R-:W-:Y:S01]  /*1130*/  BSSY.RECONVERGENT B1, `(.L_x_13642) ;  /* 0x000004c000017945 */ /* 0x000fe20003800200 */
[----:B------:R-:W-:Y:S01]  /*1140*/  IMAD.MOV.U32 R144, RZ, RZ, 0x2 ;  /* 0x00000002ff907424 */ /* 0x000fe200078e00ff */
[----:B------:R-:W-:Y:S01]  /*1150*/  MOV R145, R0 ;  /* 0x0000000000917202 */ /* 0x000fe20000000f00 */
[----:B------:R-:W-:-:S09]  /*1160*/  IMAD.MOV.U32 R140, RZ, RZ, R2 ;  /* 0x000000ffff8c7224 */ /* 0x000fd200078e0002 */
[----:B0-----:R-:W-:Y:S05]  /*1170*/  @!P0 BRA `(.L_x_13643) ;  /* 0x00000004001c8947 */ /* 0x001fea0003800000 */
[----:B------:R-:W-:-:S05]  /*1180*/  IMAD.MOV.U32 R141, RZ, RZ, 0x2 ;  /* 0x00000002ff8d7424 */ /* 0x000fca00078e00ff */
[----:B------:R-:W-:-:S04]  /*1190*/  VIADDMNMX.U32 R140, R4, 0xfffffffe, R141, PT ;  /* 0xfffffffe048c7846 */ /* 0x000fc8000380008d */
[----:B------:R-:W-:-:S04]  /*11a0*/  SHF.L.U32 R142, R140, 0x2, RZ ;  /* 0x000000028c8e7819 */ /* 0x000fc800000006ff */
[----:B------:R-:W0:Y:S02]  /*11b0*/  LDC R140, c[0x2][R142] ;  /* 0x008000008e8c7b82 */ /* 0x000e240000000800 */
[----:B0-----:R-:W-:-:S04]  /*11c0*/  SHF.R.S32.HI R141, RZ, 0x1f, R140 ;  /* 0x0000001fff8d7819 */ /* 0x001fc8000001148c */
.L_x_33884:
[----:B------:R-:W-:Y:S05]  /*11d0*/  BRX R140 -0x11e0                                       (*"BRANCH_TARGETS .L_x_33885,.L_x_33886,.L_x_33887"*) ;  /* 0xffffffec8c887949 */ /* 0x000fea000383ffff */
.L_x_33887:
[----:B------:R-:W-:Y:S01]  /*11e0*/  VIADD R144, R4, 0x1 ;  /* 0x0000000104907836 */ /* 0x000fe20000000000 */
[----:B------:R-:W-:Y:S01]  /*11f0*/  MOV R145, R6 ;  /* 0x0000000600917202 */ /* 0x000fe20000000f00 */
[----:B------:R-:W-:Y:S01]  /*1200*/  IMAD.MOV.U32 R140, RZ, RZ, R2 ;  /* 0x000000ffff8c7224 */ /* 0x000fe200078e0002 */
[----:B------:R-:W-:Y:S06]  /*1210*/  BRA `(.L_x_13643) ;  /* 0x0000000000f47947 */ /* 0x000fec0003800000 */
.L_x_33885:
[----:B------:R-:W-:Y:S01]  /*1220*/  IMAD.MOV.U32 R140, RZ, RZ, R2 ;  /* 0x000000ffff8c7224 */ /* 0x000fe200078e0002 */
[----:B------:R-:W-:Y:S01]  /*1230*/  MOV R145, R7 ;  /* 0x0000000700917202 */ /* 0x000fe20000000f00 */
[----:B------:R-:W-:Y:S01]  /*1240*/  IMAD.MOV.U32 R144, RZ, RZ, 0x3 ;  /* 0x00000003ff907424 */ /* 0x000fe200078e00ff */
[----:B------:R-:W-:Y:S06]  /*1250*/  BRA `(.L_x_13643) ;  /* 0x0000000000e47947 */ /* 0x000fec0003800000 */
.L_x_33886:
        /* <DEDUP_REMOVED lines=13> */
.L_x_13645:
[----:B------:R-:W-:Y:S05]  /*1330*/  BSYNC.RECONVERGENT B2 ;  /* 0x0000000000027941 */ /* 0x000fea0003800200 */
.L_x_13644:
        /* <DEDUP_REMOVED lines=43> */
.L_x_13643:
[----:B------:R-:W-:Y:S05]  /*15f0*/  BSYNC.RECONVERGENT B1 ;  /* 0x0000000000017941 */ /* 0x000fea0003800200 */
.L_x_13642:
        /* <DEDUP_REMOVED lines=14> */
[----:B------:R-:W-:Y:S02]  /*16e0*/  PLOP3.LUT P0, PT, P0, PT, PT, 0x8, 0x80 ;  /* 0x000000000080781c */ /* 0x000fe4000070e170 */
[----:B------:R-:W-:Y:S01]  /*16f0*/  MOV R4, R0 ;  /* 0x0000000000047202 */ /* 0x000fe20000000f00 */
        /* <DEDUP_REMOVED lines=11> */
.L_x_13648:
        /* <DEDUP_REMOVED lines=13> */
.L_x_13650:
[----:B------:R-:W-:Y:S05]  /*1880*/  BSYNC.RECONVERGENT B2 ;  /* 0x0000000000027941 */ /* 0x000fea0003800200 */
.L_x_13649:
        /* <DEDUP_REMOVED lines=43> */
.L_x_13647:
[----:B------:R-:W-:Y:S05]  /*1b40*/  BSYNC.RECONVERGENT B1 ;  /* 0x0000000000017941 */ /* 0x000fea0003800200 */
.L_x_13646:
        /* <DEDUP_REMOVED lines=22> */
.L_x_13653:
        /* <DEDUP_REMOVED lines=13> */
.L_x_13655:
[----:B------:R-:W-:Y:S05]  /*1d80*/  BSYNC.RECONVERGENT B2 ;  /* 0x0000000000027941 */ /* 0x000fea0003800200 */
.L_x_13654:
        /* <DEDUP_REMOVED lines=43> */
.L_x_13652:
[----:B------:R-:W-:Y:S05]  /*2040*/  BSYNC.RECONVERGENT B1 ;  /* 0x0000000000017941 */ /* 0x000fea0003800200 */
.L_x_13651:
[----:B------:R-:W-:Y:S01]  /*2050*/  I2FP.F32.U32 R4, R4 ;  /* 0x0000000400047245 */ /* 0x000fe20000201000 */
[C---:B------:R-:W-:Y:S01]  /*2060*/  IMAD.U32 R128, R129.reuse, 0x10000, RZ ;  /* 0x0001000081807824 */ /* 0x040fe200078e00ff */
[----:B------:R-:W-:Y:S01]  /*2070*/  ISETP.NE.AND P2, PT, R144, 0x1, PT ;  /* 0x000000019000780c */ /* 0x000fe20003f45270 */
[----:B------:R-:W-:Y:S02]  /*2080*/  BSSY.RECONVERGENT B1, `(.L_x_13656) ;  /* 0x000004d000017945 */ /* 0x000fe40003800200 */
        /* <DEDUP_REMOVED lines=19> */
.L_x_13658:
        /* <DEDUP_REMOVED lines=13> */
.L_x_13660:
[----:B------:R-:W-:Y:S05]  /*2290*/  BSYNC.RECONVERGENT B2 ;  /* 0x0000000000027941 */ /* 0x000fea0003800200 */
.L_x_13659:
        /* <DEDUP_REMOVED lines=43> */
.L_x_13657:
[----:B------:R-:W-:Y:S05]  /*2550*/  BSYNC.RECONVERGENT B1 ;  /* 0x0000000000017941 */ /* 0x000fea0003800200 */
.L_x_13656:
        /* <DEDUP_REMOVED lines=22> */
.L_x_13663:
        /* <DEDUP_REMOVED lines=13> */
.L_x_13665:
[----:B------:R-:W-:Y:S05]  /*2790*/  BSYNC.RECONVERGENT B2 ;  /* 0x0000000000027941 */ /* 0x000fea0003800200 */
.L_x_13664:
        /* <DEDUP_REMOVED lines=43> */
.L_x_13662:
[----:B------:R-:W-:Y:S05]  /*2a50*/  BSYNC.RECONVERGENT B1 ;  /* 0x0000000000017941 */ /* 0x000fea0003800200 */
.L_x_13661:
        /* <DEDUP_REMOVED lines=23> */
.L_x_13668:
        /* <DEDUP_REMOVED lines=13> */
.L_x_13670:
[----:B------:R-:W-:Y:S05]  /*2ca0*/  BSYNC.RECONVERGENT B2 ;  /* 0x0000000000027941 */ /* 0x000fea0003800200 */
.L_x_13669:
        /* <DEDUP_REMOVED lines=43> */
.L_x_13667:
[----:B------:R-:W-:Y:S05]  /*2f60*/  BSYNC.RECONVERGENT B1 ;  /* 0x0000000000017941 */ /* 0x000fea0003800200 */
.L_x_13666:
        /* <DEDUP_REMOVED lines=22> */
.L_x_13673:
        /* <DEDUP_REMOVED lines=13> */
.L_x_13675:
[----:B------:R-:W-:Y:S05]  /*31a0*/  BSYNC.RECONVERGENT B2 ;  /* 0x0000000000027941 */ /* 0x000fea0003800200 */
.L_x_13674:
        /* <DEDUP_REMOVED lines=43> */
.L_x_13672:
[----:B------:R-:W-:Y:S05]  /*3460*/  BSYNC.RECONVERGENT B1 ;  /* 0x0000000000017941 */ /* 0x000fea0003800200 */
.L_x_13671:
        /* <DEDUP_REMOVED lines=13> */
[----:B------:R-:W-:Y:S01]  /*3540*/  FADD.FTZ R134, R134, R129 ;  /* 0x0000008186867221 */ /* 0x000fe20000010000 */
        /* <DEDUP_REMOVED lines=9> */
.L_x_13678:
        /* <DEDUP_REMOVED lines=15> */
.L_x_13680:
[----:B------:R-:W-:Y:S05]  /*36d0*/  BSYNC.RECONVERGENT B2 ;  /* 0x0000000000027941 */ /* 0x000fea0003800200 */
.L_x_13679:
        /* <DEDUP_REMOVED lines=43> */
.L_x_13677:
[----:B------:R-:W-:Y:S05]  /*3990*/  BSYNC.RECONVERGENT B1 ;  /* 0x0000000000017941 */ /* 0x000fea0003800200 */
.L_x_13676:
        /* <DEDUP_REMOVED lines=10> */
.L_x_13641:
        /* <DEDUP_REMOVED lines=16> */
.L_x_13684:
        /* <DEDUP_REMOVED lines=13> */
.L_x_13686:
[----:B------:R-:W-:Y:S05]  /*3c10*/  BSYNC.RECONVERGENT B2 ;  /* 0x0000000000027941 */ /* 0x000fea0003800200 */
.L_x_13685:
        /* <DEDUP_REMOVED lines=41> */
[----:B------:R-:W-:-:S07]  /*3eb0*/  IMAD.MOV.U32 R12, RZ, RZ, R2 ;  /* 0x000000ffff0c7224 */ /* 0x000fce00078e0002 */
.L_x_13683:
[----:B------:R-:W-:Y:S05]  /*3ec0*/  BSYNC.RECONVERGENT B1 ;  /* 0x0000000000017941 */ /* 0x000fea0003800200 */
.L_x_13682:
        /* <DEDUP_REMOVED lines=24> */
.L_x_13689:
        /* <DEDUP_REMOVED lines=13> */
.L_x_13691:
[----:B------:R-:W-:Y:S05]  /*4120*/  BSYNC.RECONVERGENT B2 ;  /* 0x0000000000027941 */ /* 0x000fea0003800200 */
.L_x_13690:
        /* <DEDUP_REMOVED lines=43> */
.L_x_13688:
[----:B------:R-:W-:Y:S05]  /*43e0*/  BSYNC.RECONVERGENT B1 ;  /* 0x0000000000017941 */ /* 0x000fea0003800200 */
.L_x_13687:
[----:B------:R-:W-:Y:S01]  /*43f0*/  ISETP.NE.AND P1, PT, R133, 0x1, PT ;  /* 0x000000018500780c */ /* 0x000fe20003f25270 */
[----:B------:R-:W-:Y:S01]  /*4400*/  IMAD.U32 R128, R128, 0x10000, RZ ;  /* 0x0001000080807824 */ /* 0x000fe200078e00ff */
[----:B------:R-:W-:Y:S01]  /*4410*/  I2FP.F32.U32 R15, R4 ;  /* 0x00000004000f7245 */ /* 0x000fe20000201000 */
[----:B------:R-:W-:Y:S01]  /*4420*/  BSSY.RECONVERGENT B1, `(.L_x_13692) ;  /* 0x0000049000017945 */ /* 0x000fe20003800200 */
[----:B------:R-:W-:-:S03]  /*4430*/  IMAD.MOV.U32 R132, RZ, RZ, 0x2 ;  /* 0x00000002ff847424 */ /* 0x000fc600078e00ff */
[----:B------:R-:W-:Y:S01]  /*4440*/  FFMA.FTZ R4, R15, R12, 1.1641532182693481445e-10 ;  /* 0x2f0000000f047423 */ /* 0x000fe2000001000c */
[----:B------:R-:W-:-:S04]  /*4450*/  FMUL.FTZ R15, R128, UR4 ;  /* 0x00000004800f7c20 */ /* 0x000fc80008410000 */
[----:B------:R-:W-:Y:S01]  /*4460*/  FSETP.LE.FTZ.AND P0, PT, R4, R13, PT ;  /* 0x0000000d0400720b */ /* 0x000fe20003f13000 */
[----:B------:R-:W-:Y:S01]  /*4470*/  FMUL.FTZ R128, R15, R14 ;  /* 0x0000000e0f807220 */ /* 0x000fe20000410000 */
        /* <DEDUP_REMOVED lines=10> */
.L_x_13694:
        /* <DEDUP_REMOVED lines=13> */
.L_x_13696:
[----:B------:R-:W-:Y:S05]  /*45f0*/  BSYNC.RECONVERGENT B2 ;  /* 0x0000000000027941 */ /* 0x000fea0003800200 */
.L_x_13695:
        /* <DEDUP_REMOVED lines=43> */
.L_x_13693:
[----:B------:R-:W-:Y:S05]  /*48b0*/  BSYNC.RECONVERGENT B1 ;  /* 0x0000000000017941 */ /* 0x000fea0003800200 */
.L_x_13692:
[----:B------:R-:W-:Y:S01]  /*48c0*/  ISETP.NE.AND P2, PT, R132, 0x1, PT ;  /* 0x000000018400780c */ /* 0x000fe20003f45270 */
[----:B------:R-:W-:Y:S01]  /*48d0*/  BSSY.RECONVERGENT B1, `(.L_x_13697) ;  /* 0x000004c000017945 */ /* 0x000fe20003800200 */
[----:B------:R-:W-:Y:S01]  /*48e0*/  I2FP.F32.U32 R15, R4 ;  /* 0x00000004000f7245 */ /* 0x000fe20000201000 */
[----:B------:R-:W-:-:S04]  /*48f0*/  IMAD.MOV.U32 R134, RZ, RZ, 0x2 ;  /* 0x00000002ff867424 */ /* 0x000fc800078e00ff */
[----:B------:R-:W-:Y:S01]  /*4900*/  FFMA.FTZ R4, R15, R12, 1.1641532182693481445e-10 ;  /* 0x2f0000000f047423 */ /* 0x000fe2000001000c */
[----:B------:R-:W-:-:S04]  /*4910*/  IMAD.U32 R15, R129, 0x10000, RZ ;  /* 0x00010000810f7824 */ /* 0x000fc800078e00ff */
[----:B------:R-:W-:Y:S01]  /*4920*/  FMUL.FTZ R133, R15, UR4 ;  /* 0x000000040f857c20 */ /* 0x000fe20008410000 */
[----:B------:R-:W-:Y:S02]  /*4930*/  FSETP.LE.FTZ.AND P1, PT, R4, R13, PT ;  /* 0x0000000d0400720b */ /* 0x000fe40003f33000 */
[----:B------:R-:W-:Y:S01]  /*4940*/  PRMT R4, R129, 0x7632, R4 ;  /* 0x0000763281047816 */ /* 0x000fe20000000004 */
        /* <DEDUP_REMOVED lines=11> */
.L_x_13699:
        /* <DEDUP_REMOVED lines=13> */
.L_x_13701:
[----:B------:R-:W-:Y:S05]  /*4ad0*/  BSYNC.RECONVERGENT B2 ;  /* 0x0000000000027941 */ /* 0x000fea0003800200 */
.L_x_13700:
        /* <DEDUP_REMOVED lines=43> */
.L_x_13698:
[----:B------:R-:W-:Y:S05]  /*4d90*/  BSYNC.RECONVERGENT B1 ;  /* 0x0000000000017941 */ /* 0x000fea0003800200 */
.L_x_13697:
[----:B------:R-:W-:Y:S01]  /*4da0*/  ISETP.NE.AND P3, PT, R134, 0x1, PT ;  /* 0x000000018600780c */ /* 0x000fe20003f65270 */
[----:B------:R-:W-:Y:S01]  /*4db0*/  IMAD.U32 R4, R4, 0x10000, RZ ;  /* 0x0001000004047824 */ /* 0x000fe200078e00ff */
[----:B------:R-:W-:Y:S01]  /*4dc0*/  I2FP.F32.U32 R15, R15 ;  /* 0x0000000f000f7245 */ /* 0x000fe20000201000 */
[----:B------:R-:W-:Y:S01]  /*4dd0*/  BSSY.RECONVERGENT B1, `(.L_x_13702) ;  /* 0x0000049000017945 */ /* 0x000fe20003800200 */
[----:B------:R-:W-:-:S03]  /*4de0*/  IMAD.MOV.U32 R141, RZ, RZ, 0x2 ;  /* 0x00000002ff8d7424 */ /* 0x000fc600078e00ff */
[----:B------:R-:W-:Y:S01]  /*4df0*/  FFMA.FTZ R132, R15, R12, 1.1641532182693481445e-10 ;  /* 0x2f0000000f847423 */ /* 0x000fe2000001000c */
[----:B------:R-:W-:Y:S01]  /*4e00*/  FMUL.FTZ R15, R4, UR4 ;  /* 0x00000004040f7c20 */ /* 0x000fe20008410000 */
[----:B------:R-:W-:-:S03]  /*4e10*/  MOV R4, R0 ;  /* 0x0000000000047202 */ /* 0x000fc60000000f00 */
[----:B------:R-:W-:Y:S01]  /*4e20*/  FSETP.LE.FTZ.AND P2, PT, R132, R13, PT ;  /* 0x0000000d8400720b */ /* 0x000fe20003f53000 */
        /* <DEDUP_REMOVED lines=10> */
.L_x_13704:
        /* <DEDUP_REMOVED lines=13> */
.L_x_13706:
[----:B------:R-:W-:Y:S05]  /*4fa0*/  BSYNC.RECONVERGENT B2 ;  /* 0x0000000000027941 */ /* 0x000fea0003800200 */
.L_x_13705:
        /* <DEDUP_REMOVED lines=43> */
.L_x_13703:
[----:B------:R-:W-:Y:S05]  /*5260*/  BSYNC.RECONVERGENT B1 ;  /* 0x0000000000017941 */ /* 0x000fea0003800200 */
.L_x_13702:
[----:B------:R-:W-:Y:S01]  /*5270*/  ISETP.NE.AND P4, PT, R141, 0x1, PT ;  /* 0x000000018d00780c */ /* 0x000fe20003f85270 */
[C---:B------:R-:W-:Y:S01]  /*5280*/  IMAD.U32 R132, R130.reuse, 0x10000, RZ ;  /* 0x0001000082847824 */ /* 0x040fe200078e00ff */
[----:B------:R-:W-:Y:S01]  /*5290*/  I2FP.F32.U32 R133, R4 ;  /* 0x0000000400857245 */ /* 0x000fe20000201000 */
[----:B------:R-:W-:Y:S01]  /*52a0*/  BSSY.RECONVERGENT B1, `(.L_x_13707) ;  /* 0x000004a000017945 */ /* 0x000fe20003800200 */
[----:B------:R-:W-:Y:S01]  /*52b0*/  PRMT R130, R130, 0x7632, R130 ;  /* 0x0000763282827816 */ /* 0x000fe20000000082 */
[----:B------:R-:W-:Y:S02]  /*52c0*/  IMAD.MOV.U32 R134, RZ, RZ, 0x2 ;  /* 0x00000002ff867424 */ /* 0x000fe400078e00ff */
        /* <DEDUP_REMOVED lines=14> */
.L_x_13709:
        /* <DEDUP_REMOVED lines=13> */
.L_x_13711:
[----:B------:R-:W-:Y:S05]  /*5480*/  BSYNC.RECONVERGENT B2 ;  /* 0x0000000000027941 */ /* 0x000fea0003800200 */
.L_x_13710:
        /* <DEDUP_REMOVED lines=43> */
.L_x_13708:
[----:B------:R-:W-:Y:S05]  /*5740*/  BSYNC.RECONVERGENT B1 ;  /* 0x0000000000017941 */ /* 0x000fea0003800200 */
.L_x_13707:
        /* <DEDUP_REMOVED lines=19> */
.L_x_13714:
        /* <DEDUP_REMOVED lines=13> */
.L_x_13716:
[----:B------:R-:W-:Y:S05]  /*5950*/  BSYNC.RECONVERGENT B2 ;  /* 0x0000000000027941 */ /* 0x000fea0003800200 */
.L_x_13715:
        /* <DEDUP_REMOVED lines=43> */
.L_x_13713:
[----:B------:R-:W-:Y:S05]  /*5c10*/  BSYNC.RECONVERGENT B1 ;  /* 0x0000000000017941 */ /* 0x000fea0003800200 */
.L_x_13712:
[----:B------:R-:W-:Y:S01]  /*5c20*/  ISETP.NE.AND P6, PT, R142, 0x1, PT ;  /* 0x000000018e00780c */ /* 0x000fe20003fc5270 */
[----:B------:R-:W-:Y:S01]  /*5c30*/  BSSY.RECONVERGENT B1, `(.L_x_13717) ;  /* 0x000004e000017945 */ /* 0x000fe20003800200 */
[----:B------:R-:W-:Y:S01]  /*5c40*/  I2FP.F32.U32 R141, R4 ;  /* 0x00000004008d7245 */ /* 0x000fe20000201000 */
[----:B------:R-:W-:-:S04]  /*5c50*/  IMAD.U32 R4, R131, 0x10000, RZ ;  /* 0x0001000083047824 */ /* 0x000fc800078e00ff */
[----:B------:R-:W-:Y:S01]  /*5c60*/  FFMA.FTZ R130, R141, R12, 1.1641532182693481445e-10 ;  /* 0x2f0000008d827423 */ /* 0x000fe2000001000c */
[----:B------:R-:W-:Y:S01]  /*5c70*/  FMUL.FTZ R143, R4, UR4 ;  /* 0x00000004048f7c20 */ /* 0x000fe20008410000 */
[----:B------:R-:W-:Y:S01]  /*5c80*/  PRMT R141, R131, 0x7632, R141 ;  /* 0x00007632838d7816 */ /* 0x000fe2000000008d */
[----:B------:R-:W-:Y:S01]  /*5c90*/  IMAD.MOV.U32 R4, RZ, RZ, 0x2 ;  /* 0x00000002ff047424 */ /* 0x000fe200078e00ff */
[----:B------:R-:W-:Y:S01]  /*5ca0*/  MOV R131, R0 ;  /* 0x0000000000837202 */ /* 0x000fe20000000f00 */
[----:B------:R-:W-:Y:S01]  /*5cb0*/  FMUL.FTZ R134, R143, R14 ;  /* 0x0000000e8f867220 */ /* 0x000fe20000410000 */
        /* <DEDUP_REMOVED lines=10> */
.L_x_13719:
        /* <DEDUP_REMOVED lines=15> */
.L_x_13721:
[----:B------:R-:W-:Y:S05]  /*5e50*/  BSYNC.RECONVERGENT B2 ;  /* 0x0000000000027941 */ /* 0x000fea0003800200 */
.L_x_13720:
        /* <DEDUP_REMOVED lines=43> */
.L_x_13718:
[----:B------:R-:W-:Y:S05]  /*6110*/  BSYNC.RECONVERGENT B1 ;  /* 0x0000000000017941 */ /* 0x000fea0003800200 */
.L_x_13717:
        /* <DEDUP_REMOVED lines=16> */
.L_x_13681:
        /* <DEDUP_REMOVED lines=16> */
[C---:B------:R-:W-:Y:S01]  /*6320*/  IADD3 R141, PT, PT, R137.reuse, 0x80, RZ ;  /* 0x00000080898d7810 */ /* 0x040fe20007ffe0ff */
[----:B------:R-:W-:Y:S01]  /*6330*/  IMAD.MOV.U32 R2, RZ, RZ, R140 ;  /* 0x000000ffff027224 */ /* 0x000fe200078e008c */
[----:B------:R0:W-:Y:S01]  /*6340*/  STG.E.128 desc[UR6][R130.64], R12 ;  /* 0x0000000c82007986 */ /* 0x0001e2000c101d06 */
[----:B-1----:R-:W-:-:S03]  /*6350*/  IMAD.WIDE.U32 R128, R137, 0x8, R128 ;  /* 0x0000000889807825 */ /* 0x002fc600078e0080 */
[----:B------:R0:W-:Y:S04]  /*6360*/  STG.E.128 desc[UR6][R130.64+0x10], R132 ;  /* 0x0000108482007986 */ /* 0x0001e8000c101d06 */
[----:B------:R0:W-:Y:S02]  /*6370*/  STG.E.64 desc[UR6][R128.64], R142 ;  /* 0x0000008e80007986 */ /* 0x0001e4000c101b06 */
.L_x_13640:
[----:B------:R-:W-:Y:S05]  /*6380*/  BSYNC.RECONVERGENT B0 ;  /* 0x0000000000007941 */ /* 0x000fea0003800200 */
.L_x_13639:
        /* <DEDUP_REMOVED lines=30> */
.L_x_13727:
        /* <DEDUP_REMOVED lines=13> */
.L_x_13729:
[----:B------:R-:W-:Y:S05]  /*6640*/  BSYNC.RECONVERGENT B2 ;  /* 0x0000000000027941 */ /* 0x000fea0003800200 */
.L_x_13728:
        /* <DEDUP_REMOVED lines=43> */
.L_x_13726:
[----:B------:R-:W-:Y:S05]  /*6900*/  BSYNC.RECONVERGENT B1 ;  /* 0x0000000000017941 */ /* 0x000fea0003800200 */
.L_x_13725:
        /* <DEDUP_REMOVED lines=27> */
.L_x_13732:
        /* <DEDUP_REMOVED lines=13> */
.L_x_13734:
[----:B------:R-:W-:Y:S05]  /*6b90*/  BSYNC.RECONVERGENT B2 ;  /* 0x0000000000027941 */ /* 0x000fea0003800200 */
.L_x_13733:
        /* <DEDUP_REMOVED lines=43> */
.L_x_13731:
[----:B------:R-:W-:Y:S05]  /*6e50*/  BSYNC.RECONVERGENT B1 ;  /* 0x0000000000017941 */ /* 0x000fea0003800200 */
.L_x_13730:
        /* <DEDUP_REMOVED lines=22> */
.L_x_13737:
        /* <DEDUP_REMOVED lines=13> */
.L_x_13739:
[----:B------:R-:W-:Y:S05]  /*7090*/  BSYNC.RECONVERGENT B2 ;  /* 0x0000000000027941 */ /* 0x000fea0003800200 */
.L_x_13738:
        /* <DEDUP_REMOVED lines=43> */
.L_x_13736:
[----:B------:R-:W-:Y:S05]  /*7350*/  BSYNC.RECONVERGENT B1 ;  /* 0x0000000000017941 */ /* 0x000fea0003800200 */
.L_x_13735:
[----:B------:R-:W-:Y:S01]  /*7360*/  I2FP.F32.U32 R4, R4 ;  /* 0x0000000400047245 */ /* 0x000fe20000201000 */
[C---:B------:R-:W-:Y:S01]  /*7370*/  IMAD.U32 R100, R101.reuse, 0x10000, RZ ;  /* 0x0001000065647824 */ /* 0x040fe200078e00ff */
[----:B------:R-:W-:Y:S01]  /*7380*/  ISETP.NE.AND P2, PT, R146, 0x1, PT ;  /* 0x000000019200780c */ /* 0x000fe20003f45270 */
[----:B------:R-:W-:Y:S01]  /*7390*/  BSSY.RECONVERGENT B1, `(.L_x_13740) ;  /* 0x000004d000017945 */ /* 0x000fe20003800200 */
[----:B------:R-:W-:Y:S02]  /*73a0*/  IMAD.MOV.U32 R144, RZ, RZ, 0x2 ;  /* 0x00000002ff907424 */ /* 0x000fe400078e00ff */
[----:B------:R-:W-:Y:S01]  /*73b0*/  FFMA.FTZ R145, R4, R151, 1.1641532182693481445e-10 ;  /* 0x2f00000004917423 */ /* 0x000fe20000010097 */
[----:B------:R-:W-:Y:S01]  /*73c0*/  FMUL.FTZ R100, R100, UR4 ;  /* 0x0000000464647c20 */ /* 0x000fe20008410000 */
[----:B------:R-:W-:Y:S02]  /*73d0*/  PRMT R4, R101, 0x7632, R4 ;  /* 0x0000763265047816 */ /* 0x000fe40000000004 */
[----:B------:R-:W-:Y:S01]  /*73e0*/  MOV R101, R0 ;  /* 0x0000000000657202 */ /* 0x000fe20000000f00 */
        /* <DEDUP_REMOVED lines=14> */
.L_x_13742:
        /* <DEDUP_REMOVED lines=13> */
.L_x_13744:
[----:B------:R-:W-:Y:S05]  /*75a0*/  BSYNC.RECONVERGENT B2 ;  /* 0x0000000000027941 */ /* 0x000fea0003800200 */
.L_x_13743:
        /* <DEDUP_REMOVED lines=43> */
.L_x_13741:
[----:B------:R-:W-:Y:S05]  /*7860*/  BSYNC.RECONVERGENT B1 ;  /* 0x0000000000017941 */ /* 0x000fea0003800200 */
.L_x_13740:
        /* <DEDUP_REMOVED lines=22> */
.L_x_13747:
        /* <DEDUP_REMOVED lines=13> */
.L_x_13749:
[----:B------:R-:W-:Y:S05]  /*7aa0*/  BSYNC.RECONVERGENT B2 ;  /* 0x0000000000027941 */ /* 0x000fea0003800200 */
.L_x_13748:
        /* <DEDUP_REMOVED lines=43> */
.L_x_13746:
[----:B------:R-:W-:Y:S05]  /*7d60*/  BSYNC.RECONVERGENT B1 ;  /* 0x0000000000017941 */ /* 0x000fea0003800200 */
.L_x_13745:
[----:B------:R-:W-:Y:S01]  /*7d70*/  I2FP.F32.U32 R4, R4 ;  /* 0x0000000400047245 */ /* 0x000fe20000201000 */
[C---:B------:R-:W-:Y:S01]  /*7d80*/  IMAD.U32 R100, R102.reuse, 0x10000, RZ ;  /* 0x0001000066647824 */ /* 0x040fe200078e00ff */
[----:B------:R-:W-:Y:S01]  /*7d90*/  ISETP.NE.AND P4, PT, R145, 0x1, PT ;  /* 0x000000019100780c */ /* 0x000fe20003f85270 */
[----:B------:R-:W-:Y:S01]  /*7da0*/  BSSY.RECONVERGENT B1, `(.L_x_13750) ;  /* 0x000004d000017945 */ /* 0x000fe20003800200 */
[----:B------:R-:W-:Y:S01]  /*7db0*/  PRMT R102, R102, 0x7632, R102 ;  /* 0x0000763266667816 */ /* 0x000fe20000000066 */
[----:B------:R-:W-:Y:S01]  /*7dc0*/  FFMA.FTZ R101, R4, R151, 1.1641532182693481445e-10 ;  /* 0x2f00000004657423 */ /* 0x000fe20000010097 */
        /* <DEDUP_REMOVED lines=17> */
.L_x_13752:
        /* <DEDUP_REMOVED lines=13> */
.L_x_13754:
[----:B------:R-:W-:Y:S05]  /*7fb0*/  BSYNC.RECONVERGENT B2 ;  /* 0x0000000000027941 */ /* 0x000fea0003800200 */
.L_x_13753:
        /* <DEDUP_REMOVED lines=43> */
.L_x_13751:
[----:B------:R-:W-:Y:S05]  /*8270*/  BSYNC.RECONVERGENT B1 ;  /* 0x0000000000017941 */ /* 0x000fea0003800200 */
.L_x_13750:
        /* <DEDUP_REMOVED lines=22> */
.L_x_13757:
        /* <DEDUP_REMOVED lines=13> */
.L_x_13759:
[----:B------:R-:W-:Y:S05]  /*84b0*/  BSYNC.RECONVERGENT B2 ;  /* 0x0000000000027941 */ /* 0x000fea0003800200 */
.L_x_13758:
        /* <DEDUP_REMOVED lines=43> */
.L_x_13756:
[----:B------:R-:W-:Y:S05]  /*8770*/  BSYNC.RECONVERGENT B1 ;  /* 0x0000000000017941 */ /* 0x000fea0003800200 */
.L_x_13755:
        /* <DEDUP_REMOVED lines=23> */
.L_x_13762:
        /* <DEDUP_REMOVED lines=15> */
.L_x_13764:
[----:B------:R-:W-:Y:S05]  /*89e0*/  BSYNC.RECONVERGENT B2 ;  /* 0x0000000000027941 */ /* 0x000fea0003800200 */
.L_x_13763:
        /* <DEDUP_REMOVED lines=43> */
.L_x_13761:
[----:B------:R-:W-:Y:S05]  /*8ca0*/  BSYNC.RECONVERGENT B1 ;  /* 0x0000000000017941 */ /* 0x000fea0003800200 */
.L_x_13760:
        /* <DEDUP_REMOVED lines=10> */
.L_x_13724:
[----:B------:R-:W-:Y:S01]  /*8d50*/  ISETP.NE.AND P0, PT, R4, 0x1, PT ;  /* 0x000000010400780c */ /* 0x000fe20003f05270 */
[----:B------:R-:W-:Y:S01]  /*8d60*/  BSSY.RECONVERGENT B1, `(.L_x_13766) ;  /* 0x0000047000017945 */ /* 0x000fe20003800200 */
[----:B0-----:R-:W-:Y:S01]  /*8d70*/  IMAD.MOV.U32 R128, RZ, RZ, 0x2 ;  /* 0x00000002ff807424 */ /* 0x001fe200078e00ff */
        /* <DEDUP_REMOVED lines=13> */
.L_x_13768:
        /* <DEDUP_REMOVED lines=13> */
.L_x_13770:
[----:B------:R-:W-:Y:S05]  /*8f20*/  BSYNC.RECONVERGENT B2 ;  /* 0x0000000000027941 */ /* 0x000fea0003800200 */
.L_x_13769:
        /* <DEDUP_REMOVED lines=42> */
.L_x_13767:
[----:B------:R-:W-:Y:S05]  /*91d0*/  BSYNC.RECONVERGENT B1 ;  /* 0x0000000000017941 */ /* 0x000fea0003800200 */
.L_x_13766:
        /* <DEDUP_REMOVED lines=24> */
.L_x_13773:
        /* <DEDUP_REMOVED lines=13> */
.L_x_13775:
[----:B------:R-:W-:Y:S05]  /*9430*/  BSYNC.RECONVERGENT B2 ;  /* 0x0000000000027941 */ /* 0x000fea0003800200 */
.L_x_13774:
        /* <DEDUP_REMOVED lines=43> */
.L_x_13772:
[----:B------:R-:W-:Y:S05]  /*96f0*/  BSYNC.RECONVERGENT B1 ;  /* 0x0000000000017941 */ /* 0x000fea0003800200 */
.L_x_13771:
[----:B------:R-:W-:Y:S01]  /*9700*/  ISETP.NE.AND P1, PT, R129, 0x1, PT ;  /* 0x000000018100780c */ /* 0x000fe20003f25270 */
[----:B------:R-:W-:Y:S01]  /*9710*/  IMAD.U32 R100, R100, 0x10000, RZ ;  /* 0x0001000064647824 */ /* 0x000fe200078e00ff */
[----:B------:R-:W-:Y:S01]  /*9720*/  I2FP.F32.U32 R99, R4 ;  /* 0x0000000400637245 */ /* 0x000fe20000201000 */
[----:B------:R-:W-:Y:S04]  /*9730*/  BSSY.RECONVERGENT B1, `(.L_x_13776) ;  /* 0x0000049000017945 */ /* 0x000fe80003800200 */
[----:B------:R-:W-:Y:S01]  /*9740*/  FFMA.FTZ R4, R99, R96, 1.1641532182693481445e-10 ;  /* 0x2f00000063047423 */ /* 0x000fe20000010060 */
[----:B------:R-:W-:Y:S01]  /*9750*/  FMUL.FTZ R99, R100, UR4 ;  /* 0x0000000464637c20 */ /* 0x000fe20008410000 */
[----:B------:R-:W-:-:S03]  /*9760*/  IMAD.MOV.U32 R100, RZ, RZ, 0x2 ;  /* 0x00000002ff647424 */ /* 0x000fc600078e00ff */
        /* <DEDUP_REMOVED lines=12> */
.L_x_13778:
        /* <DEDUP_REMOVED lines=13> */
.L_x_13780:
[----:B------:R-:W-:Y:S05]  /*9900*/  BSYNC.RECONVERGENT B2 ;  /* 0x0000000000027941 */ /* 0x000fea0003800200 */
.L_x_13779:
        /* <DEDUP_REMOVED lines=43> */
.L_x_13777:
[----:B------:R-:W-:Y:S05]  /*9bc0*/  BSYNC.RECONVERGENT B1 ;  /* 0x0000000000017941 */ /* 0x000fea0003800200 */
.L_x_13776:
[----:B------:R-:W-:Y:S01]  /*9bd0*/  ISETP.NE.AND P2, PT, R100, 0x1, PT ;  /* 0x000000016400780c */ /* 0x000fe20003f45270 */
[----:B------:R-:W-:Y:S01]  /*9be0*/  BSSY.RECONVERGENT B1, `(.L_x_13781) ;  /* 0x000004c000017945 */ /* 0x000fe20003800200 */
[----:B------:R-:W-:-:S05]  /*9bf0*/  I2FP.F32.U32 R99, R4 ;  /* 0x0000000400637245 */ /* 0x000fca0000201000 */
[----:B------:R-:W-:Y:S01]  /*9c00*/  FFMA.FTZ R4, R99, R96, 1.1641532182693481445e-10 ;  /* 0x2f00000063047423 */ /* 0x000fe20000010060 */
[----:B------:R-:W-:-:S04]  /*9c10*/  IMAD.U32 R99, R101, 0x10000, RZ ;  /* 0x0001000065637824 */ /* 0x000fc800078e00ff */
[----:B------:R-:W-:Y:S01]  /*9c20*/  FMUL.FTZ R129, R99, UR4 ;  /* 0x0000000463817c20 */ /* 0x000fe20008410000 */
[----:B------:R-:W-:Y:S02]  /*9c30*/  FSETP.LE.FTZ.AND P1, PT, R4, R97, PT ;  /* 0x000000610400720b */ /* 0x000fe40003f33000 */
[----:B------:R-:W-:Y:S01]  /*9c40*/  PRMT R4, R101, 0x7632, R4 ;  /* 0x0000763265047816 */ /* 0x000fe20000000004 */
[----:B------:R-:W-:Y:S01]  /*9c50*/  IMAD.MOV.U32 R101, RZ, RZ, 0x2 ;  /* 0x00000002ff657424 */ /* 0x000fe200078e00ff */
[----:B------:R-:W-:Y:S01]  /*9c60*/  MOV R99, R0 ;  /* 0x0000000000637202 */ /* 0x000fe20000000f00 */
        /* <DEDUP_REMOVED lines=10> */
.L_x_13783:
        /* <DEDUP_REMOVED lines=13> */
.L_x_13785:
[----:B------:R-:W-:Y:S05]  /*9de0*/  BSYNC.RECONVERGENT B2 ;  /* 0x0000000000027941 */ /* 0x000fea0003800200 */
.L_x_13784:
        /* <DEDUP_REMOVED lines=43> */
.L_x_13782:
[----:B------:R-:W-:Y:S05]  /*a0a0*/  BSYNC.RECONVERGENT B1 ;  /* 0x0000000000017941 */ /* 0x000fea0003800200 */
.L_x_13781:
        /* <DEDUP_REMOVED lines=19> */
.L_x_13788:
        /* <DEDUP_REMOVED lines=13> */
.L_x_13790:
[----:B------:R-:W-:Y:S05]  /*a2b0*/  BSYNC.RECONVERGENT B2 ;  /* 0x0000000000027941 */ /* 0x000fea0003800200 */
.L_x_13789:
        /* <DEDUP_REMOVED lines=43> */
.L_x_13787:
[----:B------:R-:W-:Y:S05]  /*a570*/  BSYNC.RECONVERGENT B1 ;  /* 0x0000000000017941 */ /* 0x000fea0003800200 */
.L_x_13786:
        /* <DEDUP_REMOVED lines=20> */
.L_x_13793:
        /* <DEDUP_REMOVED lines=13> */
.L_x_13795:
[----:B------:R-:W-:Y:S05]  /*a790*/  BSYNC.RECONVERGENT B2 ;  /* 0x0000000000027941 */ /* 0x000fea0003800200 */
.L_x_13794:
        /* <DEDUP_REMOVED lines=43> */
.L_x_13792:
[----:B------:R-:W-:Y:S05]  /*aa50*/  BSYNC.RECONVERGENT B1 ;  /* 0x0000000000017941 */ /* 0x000fea0003800200 */
.L_x_13791:
        /* <DEDUP_REMOVED lines=19> */
.L_x_13798:
        /* <DEDUP_REMOVED lines=13> */
.L_x_13800:
[----:B------:R-:W-:Y:S05]  /*ac60*/  BSYNC.RECONVERGENT B2 ;  /* 0x0000000000027941 */ /* 0x000fea0003800200 */
.L_x_13799:
        /* <DEDUP_REMOVED lines=43> */
.L_x_13797:
[----:B------:R-:W-:Y:S05]  /*af20*/  BSYNC.RECONVERGENT B1 ;  /* 0x0000000000017941 */ /* 0x000fea0003800200 */
.L_x_13796:
        /* <DEDUP_REMOVED lines=20> */
.L_x_13803:
        /* <DEDUP_REMOVED lines=15> */
.L_x_13805:
[----:B------:R-:W-:Y:S05]  /*b160*/  BSYNC.RECONVERGENT B2 ;  /* 0x0000000000027941 */ /* 0x000fea0003800200 */
.L_x_13804:
        /* <DEDUP_REMOVED lines=43> */
.L_x_13802:
[----:B------:R-:W-:Y:S05]  /*b420*/  BSYNC.RECONVERGENT B1 ;  /* 0x0000000000017941 */ /* 0x000fea0003800200 */
.L_x_13801:
        /* <DEDUP_REMOVED lines=16> */
.L_x_13765:
        /* <DEDUP_REMOVED lines=22> */
.L_x_13723:
[----:B------:R-:W-:Y:S05]  /*b690*/  BSYNC.RECONVERGENT B0 ;  /* 0x0000000000007941 */ /* 0x000fea0003800200 */
.L_x_13722:
        /* <DEDUP_REMOVED lines=30> */
.L_x_13811:
        /* <DEDUP_REMOVED lines=13> */
.L_x_13813:
[----:B------:R-:W-:Y:S05]  /*b950*/  BSYNC.RECONVERGENT B2 ;  /* 0x0000000000027941 */ /* 0x000fea0003800200 */
.L_x_13812:
        /* <DEDUP_REMOVED lines=43> */
.L_x_13810:
[----:B------:R-:W-:Y:S05]  /*bc10*/  BSYNC.RECONVERGENT B1 ;  /* 0x0000000000017941 */ /* 0x000fea0003800200 */
.L_x_13809:
        /* <DEDUP_REMOVED lines=27> */
.L_x_13816:
        /* <DEDUP_REMOVED lines=13> */
.L_x_13818:
[----:B------:R-:W-:Y:S05]  /*bea0*/  BSYNC.RECONVERGENT B2 ;  /* 0x0000000000027941 */ /* 0x000fea0003800200 */
.L_x_13817:
        /* <DEDUP_REMOVED lines=43> */
.L_x_13815:
[----:B------:R-:W-:Y:S05]  /*c160*/  BSYNC.RECONVERGENT B1 ;  /* 0x0000000000017941 */ /* 0x000fea0003800200 */
.L_x_13814:
        /* <DEDUP_REMOVED lines=22> */
.L_x_13821:
        /* <DEDUP_REMOVED lines=13> */
.L_x_13823:
[----:B------:R-:W-:Y:S05]  /*c3a0*/  BSYNC.RECONVERGENT B2 ;  /* 0x0000000000027941 */ /* 0x000fea0003800200 */
.L_x_13822:
        /* <DEDUP_REMOVED lines=43> */
.L_x_13820:
[----:B------:R-:W-:Y:S05]  /*c660*/  BSYNC.RECONVERGENT B1 ;  /* 0x0000000000017941 */ /* 0x000fea0003800200 */
.L_x_13819:
        /* <DEDUP_REMOVED lines=9> */
[----:B------:R-:W-:Y:S02]  /*c700*/  PRMT R4, R109, 0x7632, R4 ;  /* 0x000076326d047816 */ /* 0x000fe40000000004 */
        /* <DEDUP_REMOVED lines=13> */
.L_x_13826:
        /* <DEDUP_REMOVED lines=13> */
.L_x_13828:
[----:B------:R-:W-:Y:S05]  /*c8b0*/  BSYNC.RECONVERGENT B2 ;  /* 0x0000000000027941 */ /* 0x000fea0003800200 */
.L_x_13827:
        /* <DEDUP_REMOVED lines=43> */
.L_x_13825:
[----:B------:R-:W-:Y:S05]  /*cb70*/  BSYNC.RECONVERGENT B1 ;  /* 0x0000000000017941 */ /* 0x000fea0003800200 */
.L_x_13824:
        /* <DEDUP_REMOVED lines=22> */
.L_x_13831:
        /* <DEDUP_REMOVED lines=13> */
.L_x_13833:
[----:B------:R-:W-:Y:S05]  /*cdb0*/  BSYNC.RECONVERGENT B2 ;  /* 0x0000000000027941 */ /* 0x000fea0003800200 */
.L_x_13832:
        /* <DEDUP_REMOVED lines=43> */
.L_x_13830:
[----:B------:R-:W-:Y:S05]  /*d070*/  BSYNC.RECONVERGENT B1 ;  /* 0x0000000000017941 */ /* 0x000fea0003800200 */
.L_x_13829:
        /* <DEDUP_REMOVED lines=23> */
.L_x_13836:
        /* <DEDUP_REMOVED lines=13> */
.L_x_13838:
[----:B------:R-:W-:Y:S05]  /*d2c0*/  BSYNC.RECONVERGENT B2 ;  /* 0x0000000000027941 */ /* 0x000fea0003800200 */
.L_x_13837:
        /* <DEDUP_REMOVED lines=43> */
.L_x_13835:
[----:B------:R-:W-:Y:S05]  /*d580*/  BSYNC.RECONVERGENT B1 ;  /* 0x0000000000017941 */ /* 0x000fea0003800200 */
.L_x_13834:
        /* <DEDUP_REMOVED lines=22> */
.L_x_13841:
        /* <DEDUP_REMOVED lines=13> */
.L_x_13843:
[----:B------:R-:W-:Y:S05]  /*d7c0*/  BSYNC.RECONVERGENT B2 ;  /* 0x0000000000027941 */ /* 0x000fea0003800200 */
.L_x_13842:
        /* <DEDUP_REMOVED lines=43> */
.L_x_13840:
[----:B------:R-:W-:Y:S05]  /*da80*/  BSYNC.RECONVERGENT B1 ;  /* 0x0000000000017941 */ /* 0x000fea0003800200 */
.L_x_13839:
        /* <DEDUP_REMOVED lines=23> */
.L_x_13846:
        /* <DEDUP_REMOVED lines=15> */
.L_x_13848:
[----:B------:R-:W-:Y:S05]  /*dcf0*/  BSYNC.RECONVERGENT B2 ;  /* 0x0000000000027941 */ /* 0x000fea0003800200 */
.L_x_13847:
        /* <DEDUP_REMOVED lines=43> */
.L_x_13845:
[----:B------:R-:W-:Y:S05]  /*dfb0*/  BSYNC.RECONVERGENT B1 ;  /* 0x0000000000017941 */ /* 0x000fea0003800200 */
.L_x_13844:
        /* <DEDUP_REMOVED lines=10> */
.L_x_13808:
[----:B------:R-:W-:Y:S01]  /*e060*/  ISETP.NE.AND P0, PT, R4, 0x1, PT ;  /* 0x000000010400780c */ /* 0x000fe20003f05270 */
[----:B------:R-:W-:Y:S01]  /*e070*/  BSSY.RECONVERGENT B1, `(.L_x_13850) ;  /* 0x0000047000017945 */ /* 0x000fe20003800200 */
[----:B--2---:R-:W-:Y:S01]  /*e080*/  IMAD.MOV.U32 R129, RZ, RZ, 0x2 ;  /* 0x00000002ff817424 */ /* 0x004fe200078e00ff */
        /* <DEDUP_REMOVED lines=13> */
.L_x_13852:
        /* <DEDUP_REMOVED lines=13> */
.L_x_13854:
[----:B------:R-:W-:Y:S05]  /*e230*/  BSYNC.RECONVERGENT B2 ;  /* 0x0000000000027941 */ /* 0x000fea0003800200 */
.L_x_13853:
        /* <DEDUP_REMOVED lines=42> */
.L_x_13851:
[----:B------:R-:W-:Y:S05]  /*e4e0*/  BSYNC.RECONVERGENT B1 ;  /* 0x0000000000017941 */ /* 0x000fea0003800200 */
.L_x_13850:
        /* <DEDUP_REMOVED lines=24> */
.L_x_13857:
        /* <DEDUP_REMOVED lines=13> */
.L_x_13859:
[----:B------:R-:W-:Y:S05]  /*e740*/  BSYNC.RECONVERGENT B2 ;  /* 0x0000000000027941 */ /* 0x000fea0003800200 */
.L_x_13858:
        /* <DEDUP_REMOVED lines=43> */
.L_x_13856:
[----:B------:R-:W-:Y:S05]  /*ea00*/  BSYNC.RECONVERGENT B1 ;  /* 0x0000000000017941 */ /* 0x000fea0003800200 */
.L_x_13855:
[----:B------:R-:W-:Y:S01]  /*ea10*/  ISETP.NE.AND P1, PT, R130, 0x1, PT ;  /* 0x000000018200780c */ /* 0x000fe20003f25270 */
[----:B------:R-:W-:Y:S01]  /*ea20*/  IMAD.U32 R108, R108, 0x10000, RZ ;  /* 0x000100006c6c7824 */ /* 0x000fe200078e00ff */
[----:B------:R-:W-:Y:S01]  /*ea30*/  I2FP.F32.U32 R107, R4 ;  /* 0x00000004006b7245 */ /* 0x000fe20000201000 */
[----:B------:R-:W-:Y:S01]  /*ea40*/  BSSY.RECONVERGENT B1, `(.L_x_13860) ;  /* 0x0000049000017945 */ /* 0x000fe20003800200 */
[----:B------:R-:W-:Y:S02]  /*ea50*/  IMAD.MOV.U32 R131, RZ, RZ, 0x2 ;  /* 0x00000002ff837424 */ /* 0x000fe400078e00ff */
[----:B------:R-:W-:Y:S01]  /*ea60*/  FMUL.FTZ R108, R108, UR4 ;  /* 0x000000046c6c7c20 */ /* 0x000fe20008410000 */
[----:B------:R-:W-:Y:S01]  /*ea70*/  MOV R4, R0 ;  /* 0x0000000000047202 */ /* 0x000fe20000000f00 */
[----:B------:R-:W-:Y:S02]  /*ea80*/  FFMA.FTZ R107, R107, R104, 1.1641532182693481445e-10 ;  /* 0x2f0000006b6b7423 */ /* 0x000fe40000010068 */
        /* <DEDUP_REMOVED lines=11> */
.L_x_13862:
        /* <DEDUP_REMOVED lines=13> */
.L_x_13864:
[----:B------:R-:W-:Y:S05]  /*ec10*/  BSYNC.RECONVERGENT B2 ;  /* 0x0000000000027941 */ /* 0x000fea0003800200 */
.L_x_13863:
        /* <DEDUP_REMOVED lines=43> */
.L_x_13861:
[----:B------:R-:W-:Y:S05]  /*eed0*/  BSYNC.RECONVERGENT B1 ;  /* 0x0000000000017941 */ /* 0x000fea0003800200 */
.L_x_13860:
[----:B------:R-:W-:Y:S01]  /*eee0*/  ISETP.NE.AND P2, PT, R131, 0x1, PT ;  /* 0x000000018300780c */ /* 0x000fe20003f45270 */
[----:B------:R-:W-:Y:S01]  /*eef0*/  BSSY.RECONVERGENT B1, `(.L_x_13865) ;  /* 0x000004c000017945 */ /* 0x000fe20003800200 */
[----:B------:R-:W-:Y:S01]  /*ef00*/  I2FP.F32.U32 R107, R4 ;  /* 0x00000004006b7245 */ /* 0x000fe20000201000 */
[----:B------:R-:W-:Y:S02]  /*ef10*/  IMAD.U32 R4, R109, 0x10000, RZ ;  /* 0x000100006d047824 */ /* 0x000fe400078e00ff */
[----:B------:R-:W-:Y:S02]  /*ef20*/  IMAD.MOV.U32 R130, RZ, RZ, 0x2 ;  /* 0x00000002ff827424 */ /* 0x000fe400078e00ff */
[----:B------:R-:W-:Y:S01]  /*ef30*/  FFMA.FTZ R107, R107, R104, 1.1641532182693481445e-10 ;  /* 0x2f0000006b6b7423 */ /* 0x000fe20000010068 */
[----:B------:R-:W-:Y:S01]  /*ef40*/  FMUL.FTZ R108, R4, UR4 ;  /* 0x00000004046c7c20 */ /* 0x000fe20008410000 */
[----:B------:R-:W-:-:S03]  /*ef50*/  PRMT R4, R109, 0x7632, R4 ;  /* 0x000076326d047816 */ /* 0x000fc60000000004 */
        /* <DEDUP_REMOVED lines=12> */
.L_x_13867:
        /* <DEDUP_REMOVED lines=13> */
.L_x_13869:
[----:B------:R-:W-:Y:S05]  /*f0f0*/  BSYNC.RECONVERGENT B2 ;  /* 0x0000000000027941 */ /* 0x000fea0003800200 */
.L_x_13868:
        /* <DEDUP_REMOVED lines=43> */
.L_x_13866:
[----:B------:R-:W-:Y:S05]  /*f3b0*/  BSYNC.RECONVERGENT B1 ;  /* 0x0000000000017941 */ /* 0x000fea0003800200 */
.L_x_13865:
[----:B------:R-:W-:Y:S01]  /*f3c0*/  ISETP.NE.AND P3, PT, R130, 0x1, PT ;  /* 0x000000018200780c */ /* 0x000fe20003f65270 */
[----:B------:R-:W-:Y:S01]  /*f3d0*/  IMAD.U32 R4, R4, 0x10000, RZ ;  /* 0x0001000004047824 */ /* 0x000fe200078e00ff */
[----:B------:R-:W-:Y:S01]  /*f3e0*/  I2FP.F32.U32 R107, R107 ;  /* 0x0000006b006b7245 */ /* 0x000fe20000201000 */
[----:B------:R-:W-:Y:S01]  /*f3f0*/  BSSY.RECONVERGENT B1, `(.L_x_13870) ;  /* 0x0000049000017945 */ /* 0x000fe20003800200 */
[----:B------:R-:W-:Y:S02]  /*f400*/  IMAD.MOV.U32 R131, RZ, RZ, 0x2 ;  /* 0x00000002ff837424 */ /* 0x000fe400078e00ff */
[----:B------:R-:W-:Y:S01]  /*f410*/  FMUL.FTZ R4, R4, UR4 ;  /* 0x0000000404047c20 */ /* 0x000fe20008410000 */
[----:B------:R-:W-:Y:S01]  /*f420*/  MOV R109, R0 ;  /* 0x00000000006d7202 */ /* 0x000fe20000000f00 */
[----:B------:R-:W-:-:S05]  /*f430*/  FFMA.FTZ R107, R107, R104, 1.1641532182693481445e-10 ;  /* 0x2f0000006b6b7423 */ /* 0x000fca0000010068 */
        /* <DEDUP_REMOVED lines=11> */
.L_x_13872:
        /* <DEDUP_REMOVED lines=13> */
.L_x_13874:
[----:B------:R-:W-:Y:S05]  /*f5c0*/  BSYNC.RECONVERGENT B2 ;  /* 0x0000000000027941 */ /* 0x000fea0003800200 */
.L_x_13873:
        /* <DEDUP_REMOVED lines=43> */
.L_x_13871:
[----:B------:R-:W-:Y:S05]  /*f880*/  BSYNC.RECONVERGENT B1 ;  /* 0x0000000000017941 */ /* 0x000fea0003800200 */
.L_x_13870:
        /* <DEDUP_REMOVED lines=20> */
.L_x_13877:
        /* <DEDUP_REMOVED lines=13> */
.L_x_13879:
[----:B------:R-:W-:Y:S05]  /*faa0*/  BSYNC.RECONVERGENT B2 ;  /* 0x0000000000027941 */ /* 0x000fea0003800200 */
.L_x_13878:
        /* <DEDUP_REMOVED lines=43> */
.L_x_13876:
[----:B------:R-:W-:Y:S05]  /*fd60*/  BSYNC.RECONVERGENT B1 ;  /* 0x0000000000017941 */ /* 0x000fea0003800200 */
.L_x_13875:
        /* <DEDUP_REMOVED lines=19> */
.L_x_13882:
        /* <DEDUP_REMOVED lines=13> */
.L_x_13884:
[----:B------:R-:W-:Y:S05]  /*ff70*/  BSYNC.RECONVERGENT B2 ;  /* 0x0000000000027941 */ /* 0x000fea0003800200 */
.L_x_13883:
        /* <DEDUP_REMOVED lines=43> */
.L_x_13881:
[----:B------:R-:W-:Y:S05]  /*10230*/  BSYNC.RECONVERGENT B1 ;  /* 0x0000000000017941 */ /* 0x000fea0003800200 */
.L_x_13880:
[----:B------:R-:W-:Y:S01]  /*10240*/  ISETP.NE.AND P6, PT, R146, 0x1, PT ;  /* 0x000000019200780c */ /* 0x000fe20003fc5270 */
[----:B------:R-:W-:Y:S01]  /*10250*/  BSSY.RECONVERGENT B1, `(.L_x_13885) ;  /* 0x000004e000017945 */ /* 0x000fe20003800200 */
[----:B------:R-:W-:Y:S01]  /*10260*/  I2FP.F32.U32 R131, R4 ;  /* 0x0000000400837245 */ /* 0x000fe20000201000 */
[C---:B------:R-:W-:Y:S01]  /*10270*/  IMAD.U32 R4, R111.reuse, 0x10000, RZ ;  /* 0x000100006f047824 */ /* 0x040fe200078e00ff */
[----:B------:R-:W-:Y:S02]  /*10280*/  PRMT R111, R111, 0x7632, R111 ;  /* 0x000076326f6f7816 */ /* 0x000fe4000000006f */
[----:B------:R-:W-:Y:S01]  /*10290*/  MOV R145, R0 ;  /* 0x0000000000917202 */ /* 0x000fe20000000f00 */
[----:B------:R-:W-:Y:S01]  /*102a0*/  FFMA.FTZ R131, R131, R104, 1.1641532182693481445e-10 ;  /* 0x2f00000083837423 */ /* 0x000fe20000010068 */
[----:B------:R-:W-:Y:S01]  /*102b0*/  FMUL.FTZ R110, R4, UR4 ;  /* 0x00000004046e7c20 */ /* 0x000fe20008410000 */
[----:B------:R-:W-:-:S03]  /*102c0*/  IMAD.MOV.U32 R4, RZ, RZ, 0x2 ;  /* 0x00000002ff047424 */ /* 0x000fc600078e00ff */
        /* <DEDUP_REMOVED lines=11> */
.L_x_13887:
        /* <DEDUP_REMOVED lines=15> */
.L_x_13889:
[----:B------:R-:W-:Y:S05]  /*10470*/  BSYNC.RECONVERGENT B2 ;  /* 0x0000000000027941 */ /* 0x000fea0003800200 */
.L_x_13888:
        /* <DEDUP_REMOVED lines=43> */
.L_x_13886:
[----:B------:R-:W-:Y:S05]  /*10730*/  BSYNC.RECONVERGENT B1 ;  /* 0x0000000000017941 */ /* 0x000fea0003800200 */
.L_x_13885:
        /* <DEDUP_REMOVED lines=16> */
.L_x_13849:
        /* <DEDUP_REMOVED lines=22> */
.L_x_13807:
[----:B------:R-:W-:Y:S05]  /*109a0*/  BSYNC.RECONVERGENT B0 ;  /* 0x0000000000007941 */ /* 0x000fea0003800200 */
.L_x_13806:
        /* <DEDUP_REMOVED lines=30> */
.L_x_13895:
        /* <DEDUP_REMOVED lines=13> */
.L_x_13897:
[----:B------:R-:W-:Y:S05]  /*10c60*/  BSYNC.RECONVERGENT B2 ;  /* 0x0000000000027941 */ /* 0x000fea0003800200 */
.L_x_13896:
        /* <DEDUP_REMOVED lines=43> */
.L_x_13894:
[----:B------:R-:W-:Y:S05]  /*10f20*/  BSYNC.RECONVERGENT B1 ;  /* 0x0000000000017941 */ /* 0x000fea0003800200 */
.L_x_13893:
        /* <DEDUP_REMOVED lines=27> */
.L_x_13900:
        /* <DEDUP_REMOVED lines=13> */
.L_x_13902:
[----:B------:R-:W-:Y:S05]  /*111b0*/  BSYNC.RECONVERGENT B2 ;  /* 0x0000000000027941 */ /* 0x000fea0003800200 */
.L_x_13901:
        /* <DEDUP_REMOVED lines=43> */
.L_x_13899:
[----:B------:R-:W-:Y:S05]  /*11470*/  BSYNC.RECONVERGENT B1 ;  /* 0x0000000000017941 */ /* 0x000fea0003800200 */
.L_x_13898:
        /* <DEDUP_REMOVED lines=22> */
.L_x_13905:
        /* <DEDUP_REMOVED lines=13> */
.L_x_13907:
[----:B------:R-:W-:Y:S05]  /*116b0*/  BSYNC.RECONVERGENT B2 ;  /* 0x0000000000027941 */ /* 0x000fea0003800200 */
.L_x_13906:
        /* <DEDUP_REMOVED lines=43> */
.L_x_13904:
[----:B------:R-:W-:Y:S05]  /*11970*/  BSYNC.RECONVERGENT B1 ;  /* 0x0000000000017941 */ /* 0x000fea0003800200 */
.L_x_13903:
        /* <DEDUP_REMOVED lines=23> */
.L_x_13910:
        /* <DEDUP_REMOVED lines=13> */
.L_x_13912:
[----:B------:R-:W-:Y:S05]  /*11bc0*/  BSYNC.RECONVERGENT B2 ;  /* 0x0000000000027941 */ /* 0x000fea0003800200 */
.L_x_13911:
        /* <DEDUP_REMOVED lines=43> */
.L_x_13909:
[----:B------:R-:W-:Y:S05]  /*11e80*/  BSYNC.RECONVERGENT B1 ;  /* 0x0000000000017941 */ /* 0x000fea0003800200 */
.L_x_13908:
        /* <DEDUP_REMOVED lines=22> */
.L_x_13915:
        /* <DEDUP_REMOVED lines=13> */
.L_x_13917:
[----:B------:R-:W-:Y:S05]  /*120c0*/  BSYNC.RECONVERGENT B2 ;  /* 0x0000000000027941 */ /* 0x000fea0003800200 */
.L_x_13916:
        /* <DEDUP_REMOVED lines=43> */
.L_x_13914:
[----:B------:R-:W-:Y:S05]  /*12380*/  BSYNC.RECONVERGENT B1 ;  /* 0x0000000000017941 */ /* 0x000fea0003800200 */
.L_x_13913:
        /* <DEDUP_REMOVED lines=23> */
.L_x_13920:
        /* <DEDUP_REMOVED lines=13> */
.L_x_13922:
[----:B------:R-:W-:Y:S05]  /*125d0*/  BSYNC.RECONVERGENT B2 ;  /* 0x0000000000027941 */ /* 0x000fea0003800200 */
.L_x_13921:
        /* <DEDUP_REMOVED lines=43> */
.L_x_13919:
[----:B------:R-:W-:Y:S05]  /*12890*/  BSYNC.RECONVERGENT B1 ;  /* 0x0000000000017941 */ /* 0x000fea0003800200 */
.L_x_13918:
        /* <DEDUP_REMOVED lines=22> */
.L_x_13925:
        /* <DEDUP_REMOVED lines=13> */
.L_x_13927:
[----:B------:R-:W-:Y:S05]  /*12ad0*/  BSYNC.RECONVERGENT B2 ;  /* 0x0000000000027941 */ /* 0x000fea0003800200 */
.L_x_13926:
        /* <DEDUP_REMOVED lines=43> */
.L_x_13924:
[----:B------:R-:W-:Y:S05]  /*12d90*/  BSYNC.RECONVERGENT B1 ;  /* 0x0000000000017941 */ /* 0x000fea0003800200 */
.L_x_13923:
        /* <DEDUP_REMOVED lines=23> */
.L_x_13930:
        /* <DEDUP_REMOVED lines=15> */
.L_x_13932:
[----:B------:R-:W-:Y:S05]  /*13000*/  BSYNC.RECONVERGENT B2 ;  /* 0x0000000000027941 */ /* 0x000fea0003800200 */
.L_x_13931:
        /* <DEDUP_REMOVED lines=43> */
.L_x_13929:
[----:B------:R-:W-:Y:S05]  /*132c0*/  BSYNC.RECONVERGENT B1 ;  /* 0x0000000000017941 */ /* 0x000fea0003800200 */
.L_x_13928:
        /* <DEDUP_REMOVED lines=10> */
.L_x_13892:
[----:B------:R-:W-:Y:S01]  /*13370*/  ISETP.NE.AND P0, PT, R4, 0x1, PT ;  /* 0x000000010400780c */ /* 0x000fe20003f05270 */
[----:B------:R-:W-:Y:S01]  /*13380*/  BSSY.RECONVERGENT B1, `(.L_x_13934) ;  /* 0x0000047000017945 */ /* 0x000fe20003800200 */
[----:B0-2---:R-:W-:Y:S01]  /*13390*/  IMAD.MOV.U32 R129, RZ, RZ, 0x2 ;  /* 0x00000002ff817424 */ /* 0x005fe200078e00ff */
        /* <DEDUP_REMOVED lines=13> */
.L_x_13936:
        /* <DEDUP_REMOVED lines=13> */
.L_x_13938:
[----:B------:R-:W-:Y:S05]  /*13540*/  BSYNC.RECONVERGENT B2 ;  /* 0x0000000000027941 */ /* 0x000fea0003800200 */
.L_x_13937:
        /* <DEDUP_REMOVED lines=42> */
.L_x_13935:
[----:B------:R-:W-:Y:S05]  /*137f0*/  BSYNC.RECONVERGENT B1 ;  /* 0x0000000000017941 */ /* 0x000fea0003800200 */
.L_x_13934:
        /* <DEDUP_REMOVED lines=24> */
.L_x_13941:
        /* <DEDUP_REMOVED lines=13> */
.L_x_13943:
[----:B------:R-:W-:Y:S05]  /*13a50*/  BSYNC.RECONVERGENT B2 ;  /* 0x0000000000027941 */ /* 0x000fea0003800200 */
.L_x_13942:
        /* <DEDUP_REMOVED lines=43> */
.L_x_13940:
[----:B------:R-:W-:Y:S05]  /*13d10*/  BSYNC.RECONVERGENT B1 ;  /* 0x0000000000017941 */ /* 0x000fea0003800200 */
.L_x_13939:
        /* <DEDUP_REMOVED lines=19> */
.L_x_13946:
        /* <DEDUP_REMOVED lines=13> */
.L_x_13948:
[----:B------:R-:W-:Y:S05]  /*13f20*/  BSYNC.RECONVERGENT B2 ;  /* 0x0000000000027941 */ /* 0x000fea0003800200 */
.L_x_13947:
        /* <DEDUP_REMOVED lines=43> */
.L_x_13945:
[----:B------:R-:W-:Y:S05]  /*141e0*/  BSYNC.RECONVERGENT B1 ;  /* 0x0000000000017941 */ /* 0x000fea0003800200 */
.L_x_13944:
        /* <DEDUP_REMOVED lines=8> */
[----:B------:R-:W-:-:S04]  /*14270*/  FMUL.FTZ R148, R116, R113 ;  /* 0x0000007174947220 */ /* 0x000fc80000410000 */
[----:B------:R-:W-:Y:S02]  /*14280*/  FSETP.LE.FTZ.AND P1, PT, R115, R114, PT ;  /* 0x000000727300720b */ /* 0x000fe40003f33000 */
        /* <DEDUP_REMOVED lines=10> */
.L_x_13951:
        /* <DEDUP_REMOVED lines=13> */
.L_x_13953:
[----:B------:R-:W-:Y:S05]  /*14400*/  BSYNC.RECONVERGENT B2 ;  /* 0x0000000000027941 */ /* 0x000fea0003800200 */
.L_x_13952:
        /* <DEDUP_REMOVED lines=43> */
.L_x_13950:
[----:B------:R-:W-:Y:S05]  /*146c0*/  BSYNC.RECONVERGENT B1 ;  /* 0x0000000000017941 */ /* 0x000fea0003800200 */
.L_x_13949:
        /* <DEDUP_REMOVED lines=19> */
.L_x_13956:
        /* <DEDUP_REMOVED lines=13> */
.L_x_13958:
[----:B------:R-:W-:Y:S05]  /*148d0*/  BSYNC.RECONVERGENT B2 ;  /* 0x0000000000027941 */ /* 0x000fea0003800200 */
.L_x_13957:
        /* <DEDUP_REMOVED lines=43> */
.L_x_13955:
[----:B------:R-:W-:Y:S05]  /*14b90*/  BSYNC.RECONVERGENT B1 ;  /* 0x0000000000017941 */ /* 0x000fea0003800200 */
.L_x_13954:
        /* <DEDUP_REMOVED lines=20> */
.L_x_13961:
        /* <DEDUP_REMOVED lines=13> */
.L_x_13963:
[----:B------:R-:W-:Y:S05]  /*14db0*/  BSYNC.RECONVERGENT B2 ;  /* 0x0000000000027941 */ /* 0x000fea0003800200 */
.L_x_13962:
        /* <DEDUP_REMOVED lines=43> */
.L_x_13960:
[----:B------:R-:W-:Y:S05]  /*15070*/  BSYNC.RECONVERGENT B1 ;  /* 0x0000000000017941 */ /* 0x000fea0003800200 */
.L_x_13959:
        /* <DEDUP_REMOVED lines=19> */
.L_x_13966:
        /* <DEDUP_REMOVED lines=13> */
.L_x_13968:
[----:B------:R-:W-:Y:S05]  /*15280*/  BSYNC.RECONVERGENT B2 ;  /* 0x0000000000027941 */ /* 0x000fea0003800200 */
.L_x_13967:
        /* <DEDUP_REMOVED lines=43> */
.L_x_13965:
[----:B------:R-:W-:Y:S05]  /*15540*/  BSYNC.RECONVERGENT B1 ;  /* 0x0000000000017941 */ /* 0x000fea0003800200 */
.L_x_13964:
        /* <DEDUP_REMOVED lines=20> */
.L_x_13971:
        /* <DEDUP_REMOVED lines=15> */
.L_x_13973:
[----:B------:R-:W-:Y:S05]  /*15780*/  BSYNC.RECONVERGENT B2 ;  /* 0x0000000000027941 */ /* 0x000fea0003800200 */
.L_x_13972:
        /* <DEDUP_REMOVED lines=43> */
.L_x_13970:
[----:B------:R-:W-:Y:S05]  /*15a40*/  BSYNC.RECONVERGENT B1 ;  /* 0x0000000000017941 */ /* 0x000fea0003800200 */
.L_x_13969:
        /* <DEDUP_REMOVED lines=16> */
.L_x_13933:
        /* <DEDUP_REMOVED lines=22> */
.L_x_13891:
[----:B------:R-:W-:Y:S05]  /*15cb0*/  BSYNC.RECONVERGENT B0 ;  /* 0x0000000000007941 */ /* 0x000fea0003800200 */
.L_x_13890:
[----:B------:R-:W-:Y:S01]  /*15cc0*/  ISETP.GE.U32.AND P0, PT, R9, 0x280, PT ;  /* 0x000002800900780c */ /* 0x000fe20003f06070 */
[----:B------:R-:W-:Y:S03]  /*15cd0*/  BSSY.RECONVERGENT B0, `(.L_x_13974) ;  /* 0x000052d000007945 */ /* 0x000fe60003800200 */
[----:B--2---:R-:W-:-:S09]  /*15ce0*/  P2R R144, PR, RZ, 0x1 ;  /* 0x00000001ff907803 */ /* 0x004fd20000000000 */
        /* <DEDUP_REMOVED lines=10> */
[----:B0--3--:R1:W5:Y:S01]  /*15d90*/  LDG.E.128 R128, desc[UR6][R148.64+0x10] ;  /* 0x0000100694807981 */ /* 0x009362000c1e1d00 */
        /* <DEDUP_REMOVED lines=16> */
.L_x_13979:
        /* <DEDUP_REMOVED lines=13> */
.L_x_13981:
[----:B------:R-:W-:Y:S05]  /*15f70*/  BSYNC.RECONVERGENT B2 ;  /* 0x0000000000027941 */ /* 0x000fea0003800200 */
.L_x_13980:
        /* <DEDUP_REMOVED lines=42> */
.L_x_13978:
[----:B------:R-:W-:Y:S05]  /*16220*/  BSYNC.RECONVERGENT B1 ;  /* 0x0000000000017941 */ /* 0x000fea0003800200 */
.L_x_13977:
        /* <DEDUP_REMOVED lines=12> */
[----:B-1----:R-:W-:-:S04]  /*162f0*/  FSETP.GTU.FTZ.AND P1, PT, R2, R147, PT ;  /* 0x000000930200720b */ /* 0x002fc80003f3c000 */
[----:B------:R-:W-:Y:S01]  /*16300*/  FSEL R149, R4, RZ, !P1 ;  /* 0x000000ff04957208 */ /* 0x000fe20004800000 */
[----:B------:R-:W-:Y:S01]  /*16310*/  IMAD.MOV.U32 R4, RZ, RZ, R0 ;  /* 0x000000ffff047224 */ /* 0x000fe200078e0000 */
[----:B------:R-:W-:-:S03]  /*16320*/  PLOP3.LUT P1, PT, P1, PT, PT, 0x8, 0x80 ;  /* 0x000000000080781c */ /* 0x000fc60000f2e170 */
[----:B------:R-:W-:Y:S01]  /*16330*/  FADD.FTZ R120, R120, R149 ;  /* 0x0000009578787221 */ /* 0x000fe20000010000 */
        /* <DEDUP_REMOVED lines=10> */
.L_x_13984:
        /* <DEDUP_REMOVED lines=13> */
.L_x_13986:
[----:B------:R-:W-:Y:S05]  /*164b0*/  BSYNC.RECONVERGENT B2 ;  /* 0x0000000000027941 */ /* 0x000fea0003800200 */
.L_x_13985:
        /* <DEDUP_REMOVED lines=43> */
.L_x_13983:
[----:B------:R-:W-:Y:S05]  /*16770*/  BSYNC.RECONVERGENT B1 ;  /* 0x0000000000017941 */ /* 0x000fea0003800200 */
.L_x_13982:
[----:B------:R-:W-:Y:S01]  /*16780*/  I2FP.F32.U32 R149, R4 ;  /* 0x0000000400957245 */ /* 0x000fe20000201000 */
[----:B------:R-:W-:Y:S01]  /*16790*/  IMAD.U32 R124, R124, 0x10000, RZ ;  /* 0x000100007c7c7824 */ /* 0x000fe200078e00ff */
[----:B------:R-:W-:Y:S01]  /*167a0*/  ISETP.NE.AND P1, PT, R148, 0x1, PT ;  /* 0x000000019400780c */ /* 0x000fe20003f25270 */
[----:B------:R-:W-:Y:S01]  /*167b0*/  BSSY.RECONVERGENT B1, `(.L_x_13987) ;  /* 0x000004c000017945 */ /* 0x000fe20003800200 */
[----:B------:R-:W-:Y:S01]  /*167c0*/  MOV R150, 0x2 ;  /* 0x0000000200967802 */ /* 0x000fe20000000f00 */
        /* <DEDUP_REMOVED lines=17> */
.L_x_13989:
        /* <DEDUP_REMOVED lines=13> */
.L_x_13991:
[----:B------:R-:W-:Y:S05]  /*169b0*/  BSYNC.RECONVERGENT B2 ;  /* 0x0000000000027941 */ /* 0x000fea0003800200 */
.L_x_13990:
        /* <DEDUP_REMOVED lines=43> */
.L_x_13988:
[----:B------:R-:W-:Y:S05]  /*16c70*/  BSYNC.RECONVERGENT B1 ;  /* 0x0000000000017941 */ /* 0x000fea0003800200 */
.L_x_13987:
        /* <DEDUP_REMOVED lines=8> */
[----:B------:R-:W-:Y:S02]  /*16d00*/  FSETP.GTU.FTZ.AND P1, PT, R4, R147, PT ;  /* 0x000000930400720b */ /* 0x000fe40003f3c000 */
[----:B------:R-:W-:Y:S01]  /*16d10*/  PRMT R4, R125, 0x7632, R4 ;  /* 0x000076327d047816 */ /* 0x000fe20000000004 */
[----:B------:R-:W-:Y:S01]  /*16d20*/  IMAD.MOV.U32 R125, RZ, RZ, R0 ;  /* 0x000000ffff7d7224 */ /* 0x000fe200078e0000 */
        /* <DEDUP_REMOVED lines=12> */
.L_x_13994:
        /* <DEDUP_REMOVED lines=13> */
.L_x_13996:
[----:B------:R-:W-:Y:S05]  /*16ec0*/  BSYNC.RECONVERGENT B2 ;  /* 0x0000000000027941 */ /* 0x000fea0003800200 */
.L_x_13995:
        /* <DEDUP_REMOVED lines=43> */
.L_x_13993:
[----:B------:R-:W-:Y:S05]  /*17180*/  BSYNC.RECONVERGENT B1 ;  /* 0x0000000000017941 */ /* 0x000fea0003800200 */
.L_x_13992:
        /* <DEDUP_REMOVED lines=22> */
.L_x_13999:
        /* <DEDUP_REMOVED lines=13> */
.L_x_14001:
[----:B------:R-:W-:Y:S05]  /*173c0*/  BSYNC.RECONVERGENT B2 ;  /* 0x0000000000027941 */ /* 0x000fea0003800200 */
.L_x_14000:
        /* <DEDUP_REMOVED lines=43> */
.L_x_13998:
[----:B------:R-:W-:Y:S05]  /*17680*/  BSYNC.RECONVERGENT B1 ;  /* 0x0000000000017941 */ /* 0x000fea0003800200 */
.L_x_13997:
[----:B------:R-:W-:Y:S01]  /*17690*/  I2FP.F32.U32 R125, R4 ;  /* 0x00000004007d7245 */ /* 0x000fe20000201000 */
[C---:B------:R-:W-:Y:S01]  /*176a0*/  IMAD.U32 R124, R126.reuse, 0x10000, RZ ;  /* 0x000100007e7c7824 */ /* 0x040fe200078e00ff */
[----:B------:R-:W-:Y:S01]  /*176b0*/  ISETP.NE.AND P4, PT, R149, 0x1, PT ;  /* 0x000000019500780c */ /* 0x000fe20003f85270 */
[----:B------:R-:W-:Y:S01]  /*176c0*/  BSSY.RECONVERGENT B1, `(.L_x_14002) ;  /* 0x000004d000017945 */ /* 0x000fe20003800200 */
[----:B------:R-:W-:Y:S01]  /*176d0*/  PRMT R126, R126, 0x7632, R126 ;  /* 0x000076327e7e7816 */ /* 0x000fe2000000007e */
[----:B------:R-:W-:Y:S01]  /*176e0*/  FFMA.FTZ R4, R125, R154, 1.1641532182693481445e-10 ;  /* 0x2f0000007d047423 */ /* 0x000fe2000001009a */
[----:B------:R-:W-:Y:S01]  /*176f0*/  FMUL.FTZ R124, R124, UR4 ;  /* 0x000000047c7c7c20 */ /* 0x000fe20008410000 */
[----:B------:R-:W-:-:S03]  /*17700*/  MOV R148, 0x2 ;  /* 0x0000000200947802 */ /* 0x000fc60000000f00 */
        /* <DEDUP_REMOVED lines=15> */
.L_x_14004:
        /* <DEDUP_REMOVED lines=13> */
.L_x_14006:
[----:B------:R-:W-:Y:S05]  /*178d0*/  BSYNC.RECONVERGENT B2 ;  /* 0x0000000000027941 */ /* 0x000fea0003800200 */
.L_x_14005:
        /* <DEDUP_REMOVED lines=43> */
.L_x_14003:
[----:B------:R-:W-:Y:S05]  /*17b90*/  BSYNC.RECONVERGENT B1 ;  /* 0x0000000000017941 */ /* 0x000fea0003800200 */
.L_x_14002:
        /* <DEDUP_REMOVED lines=22> */
.L_x_14009:
        /* <DEDUP_REMOVED lines=13> */
.L_x_14011:
[----:B------:R-:W-:Y:S05]  /*17dd0*/  BSYNC.RECONVERGENT B2 ;  /* 0x0000000000027941 */ /* 0x000fea0003800200 */
.L_x_14010:
        /* <DEDUP_REMOVED lines=43> */
.L_x_14008:
[----:B------:R-:W-:Y:S05]  /*18090*/  BSYNC.RECONVERGENT B1 ;  /* 0x0000000000017941 */ /* 0x000fea0003800200 */
.L_x_14007:
        /* <DEDUP_REMOVED lines=23> */
.L_x_14014:
        /* <DEDUP_REMOVED lines=15> */
.L_x_14016:
[----:B------:R-:W-:Y:S05]  /*18300*/  BSYNC.RECONVERGENT B2 ;  /* 0x0000000000027941 */ /* 0x000fea0003800200 */
.L_x_14015:
        /* <DEDUP_REMOVED lines=43> */
.L_x_14013:
[----:B------:R-:W-:Y:S05]  /*185c0*/  BSYNC.RECONVERGENT B1 ;  /* 0x0000000000017941 */ /* 0x000fea0003800200 */
.L_x_14012:
        /* <DEDUP_REMOVED lines=10> */
.L_x_13976:
[----:B------:R-:W-:Y:S01]  /*18670*/  ISETP.NE.AND P0, PT, R4, 0x1, PT ;  /* 0x000000010400780c */ /* 0x000fe20003f05270 */
[----:B------:R-:W-:Y:S01]  /*18680*/  BSSY.RECONVERGENT B1, `(.L_x_14018) ;  /* 0x0000047000017945 */ /* 0x000fe20003800200 */
[----:B0--3--:R-:W-:Y:S02]  /*18690*/  HFMA2 R128, -RZ, RZ, 0, 1.1920928955078125e-07 ;  /* 0x00000002ff807431 */ /* 0x009fe400000001ff */
        /* <DEDUP_REMOVED lines=13> */
.L_x_14020:
        /* <DEDUP_REMOVED lines=13> */
.L_x_14022:
[----:B------:R-:W-:Y:S05]  /*18840*/  BSYNC.RECONVERGENT B2 ;  /* 0x0000000000027941 */ /* 0x000fea0003800200 */
.L_x_14021:
        /* <DEDUP_REMOVED lines=42> */
.L_x_14019:
[----:B------:R-:W-:Y:S05]  /*18af0*/  BSYNC.RECONVERGENT B1 ;  /* 0x0000000000017941 */ /* 0x000fea0003800200 */
.L_x_14018:
[----:B------:R-:W0:Y:S01]  /*18b00*/  LDC R122, c[0x0][0x404] ;  /* 0x00010100ff7a7b82 */ /* 0x000e220000000800 */
[----:B------:R-:W-:Y:S01]  /*18b10*/  ISETP.NE.AND P0, PT, R128, 0x1, PT ;  /* 0x000000018000780c */ /* 0x000fe20003f05270 */
[----:B------:R-:W-:Y:S01]  /*18b20*/  BSSY.RECONVERGENT B1, `(.L_x_14023) ;  /* 0x000004f000017945 */ /* 0x000fe20003800200 */
[----:B------:R-:W-:Y:S01]  /*18b30*/  I2FP.F32.U32 R123, R120 ;  /* 0x00000078007b7245 */ /* 0x000fe20000201000 */
[----:B------:R-:W-:Y:S01]  /*18b40*/  IMAD.MOV.U32 R120, RZ, RZ, 0x2f800000 ;  /* 0x2f800000ff787424 */ /* 0x000fe200078e00ff */
        /* <DEDUP_REMOVED lines=19> */
.L_x_14025:
        /* <DEDUP_REMOVED lines=13> */
.L_x_14027:
[----:B------:R-:W-:Y:S05]  /*18d50*/  BSYNC.RECONVERGENT B2 ;  /* 0x0000000000027941 */ /* 0x000fea0003800200 */
.L_x_14026:
        /* <DEDUP_REMOVED lines=43> */
.L_x_14024:
[----:B------:R-:W-:Y:S05]  /*19010*/  BSYNC.RECONVERGENT B1 ;  /* 0x0000000000017941 */ /* 0x000fea0003800200 */
.L_x_14023:
        /* <DEDUP_REMOVED lines=19> */
.L_x_14030:
        /* <DEDUP_REMOVED lines=13> */
.L_x_14032:
[----:B------:R-:W-:Y:S05]  /*19220*/  BSYNC.RECONVERGENT B2 ;  /* 0x0000000000027941 */ /* 0x000fea0003800200 */
.L_x_14031:
        /* <DEDUP_REMOVED lines=43> */
.L_x_14029:
[----:B------:R-:W-:Y:S05]  /*194e0*/  BSYNC.RECONVERGENT B1 ;  /* 0x0000000000017941 */ /* 0x000fea0003800200 */
.L_x_14028:
[----:B------:R-:W-:Y:S01]  /*194f0*/  ISETP.NE.AND P2, PT, R128, 0x1, PT ;  /* 0x000000018000780c */ /* 0x000fe20003f45270 */
[----:B------:R-:W-:Y:S01]  /*19500*/  BSSY.RECONVERGENT B1, `(.L_x_14033) ;  /* 0x000004c000017945 */ /* 0x000fe20003800200 */
[----:B------:R-:W-:Y:S01]  /*19510*/  I2FP.F32.U32 R123, R4 ;  /* 0x00000004007b7245 */ /* 0x000fe20000201000 */
[----:B------:R-:W-:Y:S01]  /*19520*/  IMAD.MOV.U32 R129, RZ, RZ, 0x2 ;  /* 0x00000002ff817424 */ /* 0x000fe200078e00ff */
[----:B------:R-:W-:-:S03]  /*19530*/  SHF.L.U32 R4, R125, 0x10, RZ ;  /* 0x000000107d047819 */ /* 0x000fc600000006ff */
[----:B------:R-:W-:Y:S02]  /*19540*/  FFMA.FTZ R123, R123, R120, 1.1641532182693481445e-10 ;  /* 0x2f0000007b7b7423 */ /* 0x000fe40000010078 */
[----:B------:R-:W-:Y:S01]  /*19550*/  FMUL.FTZ R124, R4, UR4 ;  /* 0x00000004047c7c20 */ /* 0x000fe20008410000 */
[----:B------:R-:W-:Y:S02]  /*19560*/  PRMT R4, R125, 0x7632, R4 ;  /* 0x000076327d047816 */ /* 0x000fe40000000004 */
        /* <DEDUP_REMOVED lines=12> */
.L_x_14035:
        /* <DEDUP_REMOVED lines=13> */
.L_x_14037:
[----:B------:R-:W-:Y:S05]  /*19700*/  BSYNC.RECONVERGENT B2 ;  /* 0x0000000000027941 */ /* 0x000fea0003800200 */
.L_x_14036:
        /* <DEDUP_REMOVED lines=43> */
.L_x_14034:
[----:B------:R-:W-:Y:S05]  /*199c0*/  BSYNC.RECONVERGENT B1 ;  /* 0x0000000000017941 */ /* 0x000fea0003800200 */
.L_x_14033:
        /* <DEDUP_REMOVED lines=19> */
.L_x_14040:
        /* <DEDUP_REMOVED lines=13> */
.L_x_14042:
[----:B------:R-:W-:Y:S05]  /*19bd0*/  BSYNC.RECONVERGENT B2 ;  /* 0x0000000000027941 */ /* 0x000fea0003800200 */
.L_x_14041:
        /* <DEDUP_REMOVED lines=41> */
[----:B------:R-:W-:Y:S01]  /*19e70*/  IMAD.MOV.U32 R128, RZ, RZ, R146 ;  /* 0x000000ffff807224 */ /* 0x000fe200078e0092 */
[----:B------:R-:W-:-:S07]  /*19e80*/  MOV R146, R124 ;  /* 0x0000007c00927202 */ /* 0x000fce0000000f00 */
.L_x_14039:
[----:B------:R-:W-:Y:S05]  /*19e90*/  BSYNC.RECONVERGENT B1 ;  /* 0x0000000000017941 */ /* 0x000fea0003800200 */
.L_x_14038:
        /* <DEDUP_REMOVED lines=20> */
.L_x_14045:
        /* <DEDUP_REMOVED lines=13> */
.L_x_14047:
[----:B------:R-:W-:Y:S05]  /*1a0b0*/  BSYNC.RECONVERGENT B2 ;  /* 0x0000000000027941 */ /* 0x000fea0003800200 */
.L_x_14046:
        /* <DEDUP_REMOVED lines=43> */
.L_x_14044:
[----:B------:R-:W-:Y:S05]  /*1a370*/  BSYNC.RECONVERGENT B1 ;  /* 0x0000000000017941 */ /* 0x000fea0003800200 */
.L_x_14043:
        /* <DEDUP_REMOVED lines=19> */
.L_x_14050:
        /* <DEDUP_REMOVED lines=13> */
.L_x_14052:
[----:B------:R-:W-:Y:S05]  /*1a580*/  BSYNC.RECONVERGENT B2 ;  /* 0x0000000000027941 */ /* 0x000fea0003800200 */
.L_x_14051:
        /* <DEDUP_REMOVED lines=43> */
.L_x_14049:
[----:B------:R-:W-:Y:S05]  /*1a840*/  BSYNC.RECONVERGENT B1 ;  /* 0x0000000000017941 */ /* 0x000fea0003800200 */
.L_x_14048:
        /* <DEDUP_REMOVED lines=20> */
.L_x_14055:
        /* <DEDUP_REMOVED lines=15> */
.L_x_14057:
[----:B------:R-:W-:Y:S05]  /*1aa80*/  BSYNC.RECONVERGENT B2 ;  /* 0x0000000000027941 */ /* 0x000fea0003800200 */
.L_x_14056:
        /* <DEDUP_REMOVED lines=43> */
.L_x_14054:
[----:B------:R-:W-:Y:S05]  /*1ad40*/  BSYNC.RECONVERGENT B1 ;  /* 0x0000000000017941 */ /* 0x000fea0003800200 */
.L_x_14053:
        /* <DEDUP_REMOVED lines=16> */
.L_x_14017:
        /* <DEDUP_REMOVED lines=21> */
.L_x_13975:
[----:B------:R-:W-:Y:S05]  /*1afa0*/  BSYNC.RECONVERGENT B0 ;  /* 0x0000000000007941 */ /* 0x000fea0003800200 */
.L_x_13974:
[----:B0-23--:R-:W-:Y:S01]  /*1afb0*/  FADD.FTZ R128, RZ, R12 ;  /* 0x0000000cff807221 */ /* 0x00dfe20000010000 */
[----:B------:R-:W-:Y:S01]  /*1afc0*/  ISETP.NE.AND P4, PT, R139, RZ, PT ;  /* 0x000000ff8b00720c */ /* 0x000fe20003f85270 */
[----:B------:R-:W0:Y:S01]  /*1afd0*/  S2UR UR5, SR_CgaCtaId ;  /* 0x00000000000579c3 */ /* 0x000e220000008800 */
[----:B------:R-:W-:Y:S01]  /*1afe0*/  ISETP.GT.U32.AND P0, PT, R9, 0xff, PT ;  /* 0x000000ff0900780c */ /* 0x000fe20003f04070 */
[----:B------:R-:W-:Y:S01]  /*1aff0*/  FADD.FTZ R129, R13, R128 ;  /* 0x000000800d817221 */ /* 0x000fe20000010000 */
[C---:B------:R-:W-:Y:S01]  /*1b000*/  ISETP.GT.U32.AND P1, PT, R9.reuse, 0x17f, PT ;  /* 0x0000017f0900780c */ /* 0x040fe20003f24070 */
[----:B------:R-:W-:Y:S01]  /*1b010*/  UMOV UR4, 0x400 ;  /* 0x0000040000047882 */ /* 0x000fe20000000000 */
[C---:B------:R-:W-:Y:S01]  /*1b020*/  ISETP.GT.U32.AND P2, PT, R9.reuse, 0x1ff, PT ;  /* 0x000001ff0900780c */ /* 0x040fe20003f44070 */
        /* <DEDUP_REMOVED lines=53> */
[----:B------:R-:W-:-:S03]  /*1b380*/  IMAD.MOV.U32 R145, RZ, RZ, RZ ;  /* 0x000000ffff917224 */ /* 0x000fc600078e00ff */
        /* <DEDUP_REMOVED lines=91> */
[----:B------:R-:W-:-:S05]  /*1b940*/  @!P0 SHF.R.U32.HI R128, RZ, 0x2, R138 ;  /* 0x00000002ff808819 */ /* 0x000fca000001168a */
[----:B------:R-:W-:Y:S01]  /*1b950*/  @!P1 MOV R145, R8 ;  /* 0x0000000800919202 */ /* 0x000fe20000000f00 */
[----:B0-----:R-:W-:Y:S01]  /*1b960*/  FADD.FTZ R148, R139, R148 ;  /* 0x000000948b947221 */ /* 0x001fe20000010000 */
[----:B------:R-:W-:-:S04]  /*1b970*/  @!P1 SHF.L.U32 R139, R138, 0x3, RZ ;  /* 0x000000038a8b9819 */ /* 0x000fc800000006ff */
[----:B------:R-:W0:Y:S01]  /*1b980*/  SHFL.BFLY PT, R141, R148, 0x10, 0x1f ;  /* 0x0e001f00948d7f89 */ /* 0x000e2200000e0000 */
[----:B------:R-:W-:Y:S01]  /*1b990*/  @!P1 LOP3.LUT R146, R139, 0xf8, RZ, 0xc0, !PT ;  /* 0x000000f88b929812 */ /* 0x000fe200078ec0ff */
[----:B0-----:R-:W-:Y:S01]  /*1b9a0*/  FADD.FTZ R131, R148, R141 ;  /* 0x0000008d94837221 */ /* 0x001fe20000010000 */
[----:B------:R-:W-:Y:S02]  /*1b9b0*/  @!P0 LOP3.LUT R141, R128, 0x18, RZ, 0xc0, !PT ;  /* 0x00000018808d8812 */ /* 0x000fe400078ec0ff */
[----:B------:R-:W-:Y:S01]  /*1b9c0*/  CS2R R128, SRZ ;  /* 0x0000000000807805 */ /* 0x000fe2000001ff00 */
[----:B------:R-:W0:Y:S04]  /*1b9d0*/  SHFL.DOWN PT, R148, R145, 0x2, 0x1f ;  /* 0x08401f0091947f89 */ /* 0x000e2800000e0000 */
[----:B------:R1:W-:Y:S01]  /*1b9e0*/  @!P0 STS.64 [R141+UR4], R130 ;  /* 0x000000828d008988 */ /* 0x0003e20008000a04 */
[----:B------:R-:W-:Y:S01]  /*1b9f0*/  BAR.SYNC.DEFER_BLOCKING 0x0 ;  /* 0x0000000000007b1d */ /* 0x000fe20000010000 */
[----:B------:R-:W-:-:S02]  /*1ba00*/  ISETP.NE.AND P0, PT, RZ, UR14, PT ;  /* 0x0000000eff007c0c */ /* 0x000fc4000bf05270 */
[----:B-1----:R-:W-:-:S05]  /*1ba10*/  I2FP.F32.S32 R130, R145 ;  /* 0x0000009100827245 */ /* 0x002fca0000201400 */
[----:B------:R-:W1:Y:S01]  /*1ba20*/  LDC R141, c[0x0][0x448] ;  /* 0x00011200ff8d7b82 */ /* 0x000e620000000800 */
[----:B0-----:R-:W-:Y:S01]  /*1ba30*/  IMAD.IADD R149, R148, 0x1, R145 ;  /* 0x0000000194957824 */ /* 0x001fe200078e0291 */
[----:B------:R-:W-:-:S04]  /*1ba40*/  I2FP.F32.S32 R148, R148 ;  /* 0x0000009400947245 */ /* 0x000fc80000201400 */
[----:B------:R-:W-:Y:S01]  /*1ba50*/  I2FP.F32.S32 R139, R149 ;  /* 0x00000095008b7245 */ /* 0x000fe20000201400 */
[----:B------:R-:W0:Y:S03]  /*1ba60*/  SHFL.DOWN PT, R152, R149, 0x1, 0x1f ;  /* 0x08201f0095987f89 */ /* 0x000e2600000e0000 */
[----:B------:R-:W2:Y:S01]  /*1ba70*/  MUFU.RCP R151, R139 ;  /* 0x0000008b00977308 */ /* 0x000ea20000001000 */
[----:B------:R-:W3:Y:S01]  /*1ba80*/  @!P1 LDS.64 R128, [R146+UR4] ;  /* 0x0000000492809984 */ /* 0x000ee20008000a00 */
[----:B------:R-:W-:Y:S02]  /*1ba90*/  ISETP.NE.AND P1, PT, R138, RZ, PT ;  /* 0x000000ff8a00720c */ /* 0x000fe40003f25270 */
[-C--:B0-----:R-:W-:Y:S02]  /*1baa0*/  IADD3 R149, PT, PT, R149, R152.reuse, RZ ;  /* 0x0000009895957210 */ /* 0x081fe40007ffe0ff */
[----:B------:R-:W-:-:S02]  /*1bab0*/  I2FP.F32.S32 R152, R152 ;  /* 0x0000009800987245 */ /* 0x000fc40000201400 */
[----:B------:R-:W-:-:S06]  /*1bac0*/  I2FP.F32.S32 R149, R149 ;  /* 0x0000009500957245 */ /* 0x000fcc0000201400 */
[----:B------:R-:W0:Y:S01]  /*1bad0*/  MUFU.RCP R149, R149 ;  /* 0x0000009500957308 */ /* 0x000e220000001000 */
[----:B---3--:R-:W3:Y:S04]  /*1bae0*/  SHFL.DOWN PT, R147, R128, 0x2, 0x1f ;  /* 0x08401f0080937f89 */ /* 0x008ee800000e0000 */
[----:B------:R-:W4:Y:S01]  /*1baf0*/  SHFL.DOWN PT, R150, R129, 0x2, 0x1f ;  /* 0x08401f0081967f89 */ /* 0x000f2200000e0000 */
        /* <DEDUP_REMOVED lines=17> */
[----:B---3--:R-:W-:Y:S02]  /*1bc10*/  FADD.FTZ R128, R147, R128 ;  /* 0x0000008093807221 */ /* 0x008fe40000010000 */
[----:B------:R-:W-:Y:S02]  /*1bc20*/  FMUL.FTZ R130, R130, R152 ;  /* 0x0000009882827220 */ /* 0x000fe40000410000 */
[----:B------:R-:W0:Y:S02]  /*1bc30*/  SHFL.IDX PT, R145, R148, RZ, 0x1f ;  /* 0x00001fff94917589 */ /* 0x000e2400000e0000 */
[----:B------:R-:W-:Y:S02]  /*1bc40*/  FFMA.FTZ R149, R149, R130, R128 ;  /* 0x0000008295957223 */ /* 0x000fe40000010080 */
[----:B------:R-:W2:Y:S03]  /*1bc50*/  @!P1 LDC.64 R130, c[0x0][0x3c0] ;  /* 0x0000f000ff829b82 */ /* 0x000ea60000000a00 */
[----:B------:R-:W1:Y:S05]  /*1bc60*/  SHFL.IDX PT, R146, R149, RZ, 0x1f ;  /* 0x00001fff95927589 */ /* 0x000e6a00000e0000 */
[----:B------:R-:W3:Y:S01]  /*1bc70*/  @!P1 LDC.64 R128, c[0x0][0x3c8] ;  /* 0x0000f200ff809b82 */ /* 0x000ee20000000a00 */
[----:B0-----:R-:W-:-:S05]  /*1bc80*/  FMUL.FTZ R138, R145, R145 ;  /* 0x00000091918a7220 */ /* 0x001fca0000410000 */
[----:B------:R-:W-:Y:S01]  /*1bc90*/  FSEL R139, R138, RZ, P0 ;  /* 0x000000ff8a8b7208 */ /* 0x000fe20000000000 */
[----:B-1----:R-:W-:Y:S01]  /*1bca0*/  FFMA.FTZ R138, R146, UR15, R141 ;  /* 0x0000000f928a7c23 */ /* 0x002fe2000801008d */
[----:B------:R-:W-:-:S03]  /*1bcb0*/  MOV R141, UR10 ;  /* 0x0000000a008d7c02 */ /* 0x000fc60008000f00 */
[----:B------:R-:W-:Y:S01]  /*1bcc0*/  FADD.FTZ R138, R138, R139 ;  /* 0x0000008b8a8a7221 */ /* 0x000fe20000010000 */
[----:B------:R-:W-:Y:S02]  /*1bcd0*/  IMAD.U32 R139, RZ, RZ, UR10 ;  /* 0x0000000aff8b7e24 */ /* 0x000fe4000f8e00ff */
[----:B---3--:R-:W-:-:S03]  /*1bce0*/  @!P1 IMAD.WIDE R128, R141, 0x4, R128 ;  /* 0x000000048d809825 */ /* 0x008fc600078e0280 */
[----:B------:R-:W0:Y:S01]  /*1bcf0*/  MUFU.RSQ R138, R138 ;  /* 0x0000008a008a7308 */ /* 0x000e220000001400 */
[----:B--2---:R-:W-:Y:S01]  /*1bd00*/  @!P1 IMAD.WIDE R130, R139, 0x4, R130 ;  /* 0x000000048b829825 */ /* 0x004fe200078e0282 */
[----:B------:R-:W-:-:S04]  /*1bd10*/  FSEL R139, R145, RZ, !P0 ;  /* 0x000000ff918b7208 */ /* 0x000fc80004000000 */
        /* <DEDUP_REMOVED lines=35> */
.L_x_14059:
[----:B------:R-:W-:Y:S05]  /*1bf50*/  BSYNC.RECONVERGENT B0 ;  /* 0x0000000000007941 */ /* 0x000fea0003800200 */
.L_x_14058:
[----:B------:R-:W-:Y:S01]  /*1bf60*/  ISETP.NE.AND P0, PT, R140, RZ, PT ;  /* 0x000000ff8c00720c */ /* 0x000fe20003f05270 */
[----:B------:R-:W-:-:S12]  /*1bf70*/  BSSY.RECONVERGENT B0, `(.L_x_14060) ;  /* 0x0000022000007945 */ /* 0x000fd80003800200 */
[----:B------:R-:W-:Y:S05]  /*1bf80*/  @!P0 BRA `(.L_x_14061) ;  /* 0x0000000000808947 */ /* 0x000fea0003800000 */
[----:B------:R-:W2:Y:S01]  /*1bf90*/  LDC.64 R140, c[0x0][0x428] ;  /* 0x00010a00ff8c7b82 */ /* 0x000ea20000000a00 */
[--C-:B01----:R-:W-:Y:S01]  /*1bfa0*/  FADD.FTZ R129, R96, -R139.reuse ;  /* 0x8000008b60817221 */ /* 0x103fe20000010000 */
        /* <DEDUP_REMOVED lines=24> */
[----:B--2---:R-:W-:Y:S01]  /*1c130*/  IMAD.WIDE.U32 R140, R137, 0x10, R140 ;  /* 0x00000010898c7825 */ /* 0x004fe200078e008c */
[----:B------:R-:W-:-:S02]  /*1c140*/  F2FP.BF16.F32.PACK_AB R130, R131, R130 ;  /* 0x000000828382723e */ /* 0x000fc400000010ff */
[----:B------:R-:W-:Y:S02]  /*1c150*/  F2FP.BF16.F32.PACK_AB R129, R146, R145 ;  /* 0x000000919281723e */ /* 0x000fe400000010ff */
[----:B------:R-:W-:Y:S02]  /*1c160*/  F2FP.BF16.F32.PACK_AB R131, R150, R153 ;  /* 0x000000999683723e */ /* 0x000fe400000010ff */
[----:B------:R-:W-:-:S03]  /*1c170*/  IADD3 R137, PT, PT, R137, 0x80, RZ ;  /* 0x0000008089897810 */ /* 0x000fc60007ffe0ff */
[----:B------:R2:W-:Y:S04]  /*1c180*/  STG.E.128 desc[UR6][R140.64], R128 ;  /* 0x000000808c007986 */ /* 0x0005e8000c101d06 */
.L_x_14061:
[----:B------:R-:W-:Y:S05]  /*1c190*/  BSYNC.RECONVERGENT B0 ;  /* 0x0000000000007941 */ /* 0x000fea0003800200 */
.L_x_14060:
[----:B------:R-:W-:Y:S01]  /*1c1a0*/  ISETP.NE.AND P0, PT, R142, RZ, PT ;  /* 0x000000ff8e00720c */ /* 0x000fe20003f05270 */
[----:B------:R-:W-:-:S12]  /*1c1b0*/  BSSY.RECONVERGENT B0, `(.L_x_14062) ;  /* 0x0000022000007945 */ /* 0x000fd80003800200 */
[----:B------:R-:W-:Y:S05]  /*1c1c0*/  @!P0 BRA `(.L_x_14063) ;  /* 0x0000000000808947 */ /* 0x000fea0003800000 */
[----:B--2---:R-:W2:Y:S01]  /*1c1d0*/  LDC.64 R140, c[0x0][0x428] ;  /* 0x00010a00ff8c7b82 */ /* 0x004ea20000000a00 */
        /* <DEDUP_REMOVED lines=27> */
[----:B------:R-:W-:Y:S01]  /*1c390*/  F2FP.BF16.F32.PACK_AB R129, R142, R145 ;  /* 0x000000918e81723e */ /* 0x000fe200000010ff */
[----:B------:R-:W-:Y:S01]  /*1c3a0*/  VIADD R137, R137, 0x80 ;  /* 0x0000008089897836 */ /* 0x000fe20000000000 */
[----:B------:R-:W-:-:S05]  /*1c3b0*/  F2FP.BF16.F32.PACK_AB R131, R148, R153 ;  /* 0x000000999483723e */ /* 0x000fca00000010ff */
[----:B------:R3:W-:Y:S02]  /*1c3c0*/  STG.E.128 desc[UR6][R140.64], R128 ;  /* 0x000000808c007986 */ /* 0x0007e4000c101d06 */
.L_x_14063:
[----:B------:R-:W-:Y:S05]  /*1c3d0*/  BSYNC.RECONVERGENT B0 ;  /* 0x0000000000007941 */ /* 0x000fea0003800200 */
.L_x_14062:
[----:B------:R-:W-:Y:S01]  /*1c3e0*/  ISETP.NE.AND P0, PT, R143, RZ, PT ;  /* 0x000000ff8f00720c */ /* 0x000fe20003f05270 */
[----:B------:R-:W-:-:S12]  /*1c3f0*/  BSSY.RECONVERGENT B0, `(.L_x_14064) ;  /* 0x0000022000007945 */ /* 0x000fd80003800200 */
[----:B------:R-:W-:Y:S05]  /*1c400*/  @!P0 BRA `(.L_x_14065) ;  /* 0x0000000000808947 */ /* 0x000fea0003800000 */
[----:B--23--:R-:W2:Y:S01]  /*1c410*/  LDC.64 R140, c[0x0][0x428] ;  /* 0x00010a00ff8c7b82 */ /* 0x00cea20000000a00 */
        /* <DEDUP_REMOVED lines=31> */
.L_x_14065:
[----:B------:R-:W-:Y:S05]  /*1c610*/  BSYNC.RECONVERGENT B0 ;  /* 0x0000000000007941 */ /* 0x000fea0003800200 */
.L_x_14064:
[----:B------:R-:W-:Y:S01]  /*1c620*/  ISETP.NE.AND P0, PT, R144, RZ, PT ;  /* 0x000000ff9000720c */ /* 0x000fe20003f05270 */
[----:B------:R-:W-:-:S12]  /*1c630*/  BSSY.RECONVERGENT B0, `(.L_x_14066) ;  /* 0x0000021000007945 */ /* 0x000fd80003800200 */
        /* <DEDUP_REMOVED lines=32> */
.L_x_14067:
[----:B------:R-:W-:Y:S05]  /*1c840*/  BSYNC.RECONVERGENT B0 ;  /* 0x0000000000007941 */ /* 0x000fea0003800200 */
.L_x_14066:
[----:B------:R-:W-:Y:S02]  /*1c850*/  UIADD3 UR10, UPT, UPT, UR10, UR16, URZ ;  /* 0x000000100a0a7290 */ /* 0x000fe4000fffe0ff */
[----:B------:R-:W-:Y:S02]  /*1c860*/  UPLOP3.LUT UP2, UPT, UPT, UPT, UP2, 0x40, 0x4 ;  /* 0x000000000004789c */ /* 0x000fe40003f4e820 */
[----:B------:R-:W-:-:S09]  /*1c870*/  UISETP.GE.AND UP1, UPT, UR10, UR17, UPT ;  /* 0x000000110a00728c */ /* 0x000fd2000bf26270 */
[----:B------:R-:W-:Y:S05]  /*1c880*/  BRA.U !UP1, `(.L_x_14068) ;  /* 0xfffffe4509a87547 */ /* 0x000fea000b83ffff */
[----:B------:R-:W-:Y:S05]  /*1c890*/  EXIT ;  /* 0x000000000000794d */ /* 0x000fea0003800000 */
.L_x_14069:
        /* <DEDUP_REMOVED lines=14> */
.L_x_34052:


//--------------------- .text._ZN10layer_norm13ln_fwd_kernelINS_13Kernel_traitsIf13__nv_bfloat16fS2_fjLj5120ELj1ELj1ELj4ELj16ENS_18Kernel_traits_baseILj5120EfS2_fS2_fjLj128EEEEELb1ELb0ELb0ELb1EEEvNS_9FwdParamsE --------------------------
	.section	.text._ZN10layer_norm13ln_fwd_kernelINS_13Kernel_traitsIf13__nv_bfloat16fS2_fjLj5120ELj1ELj1ELj4ELj16ENS_18Kernel_traits_baseILj5120EfS2_fS2_fjLj128EEEEELb1ELb0ELb0ELb1EEEvNS_9FwdParamsE,"ax",@progbits
	.align	128
        .global         _ZN10layer_norm13ln_fwd_kernelINS_13Kernel_traitsIf13__nv_bfloat16fS2_fjLj5120ELj1ELj1ELj4ELj16ENS_18Kernel_traits_baseILj5120EfS2_fS2_fjLj128EEEEELb1ELb0ELb0ELb1EEEvNS_9FwdParamsE
        .type           _ZN10layer_norm13ln_fwd_kernelINS_13Kernel_traitsIf13__nv_bfloat16fS2_fjLj5120ELj1ELj1ELj4ELj16ENS_18Kernel_traits_baseILj5120EfS2_fS2_fjLj128EEEEELb1ELb0ELb0ELb1EEEvNS_9FwdParamsE,@function
        .size           _ZN10layer_norm13ln_fwd_kernelINS_13Kernel_traitsIf13__nv_bfloat16fS2_fjLj5120ELj1ELj1ELj4ELj16ENS_18Kernel_traits_baseILj5120EfS2_fS2_fjLj128EEEEELb1ELb0ELb0ELb1EEEvNS_9FwdParamsE,(.L_x_34053 - _ZN10layer_norm13ln_fwd_kernelINS_13Kernel_traitsIf13__nv_bfloat16fS2_fjLj5120ELj1ELj1ELj4ELj16ENS_18Kernel_traits_baseILj5120EfS2_fS2_fjLj128EEEEELb1ELb0ELb0ELb1EEEvNS_9FwdParamsE)
        .other          _ZN10layer_norm13ln_fwd_kernelINS_13Kernel_traitsIf13__nv_bfloat16fS2_fjLj5120ELj1ELj1ELj4ELj16ENS_18Kernel_traits_baseILj5120EfS2_fS2_fjLj128EEEEELb1ELb0ELb0ELb1EEEvNS_9FwdParamsE,@"STO_CUDA_ENTRY STV_DEFAULT"
_ZN10layer_norm13ln_fwd_kernelINS_13Kernel_traitsIf13__nv_bfloat16fS2_fjLj5120ELj1ELj1ELj4ELj16ENS_18Kernel_traits_baseILj5120EfS2_fS2_fjLj128EEEEELb1ELb0ELb0ELb1EEEvNS_9FwdParamsE:
.text._ZN10layer_norm13ln_fwd_kernelINS_13Kernel_traitsIf13__nv_bfloat16fS2_fjLj5120ELj1ELj1ELj4ELj16ENS_18Kernel_traits_baseILj5120EfS2_fS2_fjLj128EEEEELb1ELb0ELb0ELb1EEEvNS_9FwdParamsE:
        /* <DEDUP_REMOVED lines=71> */
.L_x_14070:
        /* <DEDUP_REMOVED lines=32> */
.L_x_14071:
[----:B------:R-:W1:Y:S02]  /*0670*/  LDCU UR4, c[0x0][0x384] ;  /* 0x00007080ff0477ac */ /* 0x000e640008000800 */
[----:B-1----:R-:W-:-:S06]  /*0680*/  UISETP.GE.AND UP0, UPT, UR16, UR4, UPT ;  /* 0x000000041000728c */ /* 0x002fcc000bf06270 */
[----:B------:R-:W-:-:S13]  /*0690*/  PLOP3.LUT P0, PT, PT, PT, UP0, 0x80, 0x8 ;  /* 0x000000000008781c */ /* 0x000fda0003f0f008 */
[----:B------:R-:W-:Y:S05]  /*06a0*/  @P0 EXIT ;  /* 0x000000000000094d */ /* 0x000fea0003800000 */
[----:B------:R-:W-:Y:S01]  /*06b0*/  IMAD.HI.U32 R0, R11, -0x326172a9, RZ ;  /* 0xcd9e8d570b007827 */ /* 0x000fe200078e00ff */
[----:B------:R-:W1:Y:S01]  /*06c0*/  LDCU.64 UR4, c[0x0][0x3e0] ;  /* 0x00007c00ff0477ac */ /* 0x000e620008000a00 */
[----:B------:R-:W-:Y:S02]  /*06d0*/  LOP3.LUT R14, R14, 0x3, RZ, 0xc0, !PT ;  /* 0x000000030e0e7812 */ /* 0x000fe400078ec0ff */
[C---:B0-----:R-:W-:Y:S01]  /*06e0*/  IMAD.HI.U32 R2, R10.reuse, -0x2daee0ad, RZ ;  /* 0xd2511f530a027827 */ /* 0x041fe200078e00ff */
[----:B------:R-:W-:Y:S01]  /*06f0*/  LOP3.LUT R0, R9, UR10, R0, 0x96, !PT ;  /* 0x0000000a09007c12 */ /* 0x000fe2000f8e9600 */
[----:B------:R-:W0:Y:S02]  /*0700*/  LDCU UR6, c[0x0][0x404] ;  /* 0x00008080ff0677ac */ /* 0x000e240008000800 */
        /* <DEDUP_REMOVED lines=11> */
[----:B-1----:R-:W-:Y:S01]  /*07c0*/  UISETP.NE.U32.AND UP0, UPT, UR4, URZ, UPT ;  /* 0x000000ff0400728c */ /* 0x002fe2000bf05070 */
[----:B------:R-:W-:Y:S01]  /*07d0*/  IMAD.HI.U32 R2, R5, -0x326172a9, RZ ;  /* 0xcd9e8d5705027827 */ /* 0x000fe200078e00ff */
[----:B------:R-:W1:Y:S03]  /*07e0*/  LDCU.U8 UR38, c[0x0][0x410] ;  /* 0x00008200ff2677ac */ /* 0x000e660008000000 */
        /* <DEDUP_REMOVED lines=46> */
[----:B------:R-:W-:Y:S02]  /*0ad0*/  IMAD R4, R5, -0x326172a9, RZ ;  /* 0xcd9e8d5705047824 */ /* 0x000fe400078e02ff */
[----:B------:R-:W-:Y:S02]  /*0ae0*/  HFMA2 R5, -RZ, RZ, 0, 0 ;  /* 0x00000000ff057431 */ /* 0x000fe400000001ff */
[----:B------:R-:W-:Y:S01]  /*0af0*/  IMAD.HI.U32 R7, R2, -0x326172a9, RZ ;  /* 0xcd9e8d5702077827 */ /* 0x000fe200078e00ff */
[----:B------:R-:W-:-:S03]  /*0b00*/  LOP3.LUT R8, R3, UR37, R8, 0x96, !PT ;  /* 0x0000002503087c12 */ /* 0x000fc6000f8e9608 */
[----:B------:R-:W-:Y:S01]  /*0b10*/  IMAD R142, R0, -0x2daee0ad, RZ ;  /* 0xd2511f53008e7824 */ /* 0x000fe200078e02ff */
[----:B------:R-:W-:Y:S01]  /*0b20*/  LOP3.LUT R7, R4, UR36, R7, 0x96, !PT ;  /* 0x0000002404077c12 */ /* 0x000fe2000f8e9607 */
[----:B01234-:R-:W-:-:S07]  /*0b30*/  IMAD R6, R2, -0x326172a9, RZ ;  /* 0xcd9e8d5702067824 */ /* 0x01ffce00078e02ff */
.L_x_14325:
        /* <DEDUP_REMOVED lines=37> */
.L_x_33888:
[----:B------:R-:W-:Y:S05]  /*0d90*/  BRX R12 -0xda0                                         (*"BRANCH_TARGETS .L_x_33889,.L_x_33890,.L_x_33891"*) ;  /* 0xfffffff00c987949 */ /* 0x000fea000383ffff */
.L_x_33891:
[----:B------:R-:W-:Y:S01]  /*0da0*/  VIADD R15, R14, 0x1 ;  /* 0x000000010e0f7836 */ /* 0x000fe20000000000 */
[----:B------:R-:W-:Y:S01]  /*0db0*/  MOV R2, R7 ;  /* 0x0000000700027202 */ /* 0x000fe20000000f00 */
[----:B------:R-:W-:Y:S01]  /*0dc0*/  IMAD.MOV.U32 R0, RZ, RZ, R142 ;  /* 0x000000ffff007224 */ /* 0x000fe200078e008e */
[----:B------:R-:W-:Y:S06]  /*0dd0*/  BRA `(.L_x_14073) ;  /* 0x0000000000ec7947 */ /* 0x000fec0003800000 */
.L_x_33889:
[----:B------:R-:W-:Y:S01]  /*0de0*/  IMAD.MOV.U32 R0, RZ, RZ, R142 ;  /* 0x000000ffff007224 */ /* 0x000fe200078e008e */
[----:B------:R-:W-:Y:S01]  /*0df0*/  MOV R2, R8 ;  /* 0x0000000800027202 */ /* 0x000fe20000000f00 */
[----:B------:R-:W-:Y:S01]  /*0e00*/  IMAD.MOV.U32 R15, RZ, RZ, 0x3 ;  /* 0x00000003ff0f7424 */ /* 0x000fe200078e00ff */
[----:B------:R-:W-:Y:S06]  /*0e10*/  BRA `(.L_x_14073) ;  /* 0x0000000000dc7947 */ /* 0x000fec0003800000 */
.L_x_33890:
        /* <DEDUP_REMOVED lines=12> */
.L_x_14074:
        /* <DEDUP_REMOVED lines=43> */
.L_x_14073:
[----:B------:R-:W-:Y:S01]  /*1190*/  I2FP.F32.U32 R13, R2 ;  /* 0x00000002000d7245 */ /* 0x000fe20000201000 */
[----:B------:R-:W-:Y:S01]  /*11a0*/  UMOV UR5, UR7 ;  /* 0x0000000700057c82 */ /* 0x000fe20008000000 */
[C---:B-----5:R-:W-:Y:S01]  /*11b0*/  SHF.L.U32 R2, R20.reuse, 0x10, RZ ;  /* 0x0000001014027819 */ /* 0x060fe200000006ff */
[----:B------:R-:W-:Y:S01]  /*11c0*/  UMOV UR4, UR6 ;  /* 0x0000000600047c82 */ /* 0x000fe20008000000 */
[----:B------:R-:W-:Y:S01]  /*11d0*/  ISETP.NE.AND P1, PT, R15, 0x1, PT ;  /* 0x000000010f00780c */ /* 0x000fe20003f25270 */
[----:B------:R-:W-:Y:S01]  /*11e0*/  FFMA.FTZ R13, R13, R138, 1.1641532182693481445e-10 ;  /* 0x2f0000000d0d7423 */ /* 0x000fe2000001008a */
[----:B------:R-:W-:Y:S01]  /*11f0*/  PRMT R20, R20, 0x7632, R20 ;  /* 0x0000763214147816 */ /* 0x000fe20000000014 */
[----:B------:R-:W-:Y:S01]  /*1200*/  FMUL.FTZ R2, R2, UR17 ;  /* 0x0000001102027c20 */ /* 0x000fe20008410000 */
[----:B------:R-:W-:Y:S02]  /*1210*/  IMAD.MOV.U32 R14, RZ, RZ, 0x2 ;  /* 0x00000002ff0e7424 */ /* 0x000fe400078e00ff */
[----:B------:R-:W-:Y:S01]  /*1220*/  FSETP.GTU.FTZ.AND P0, PT, R13, UR4, PT ;  /* 0x000000040d007c0b */ /* 0x000fe2000bf1c000 */
[----:B------:R-:W-:Y:S01]  /*1230*/  FMUL.FTZ R2, R2, UR5 ;  /* 0x0000000502027c20 */ /* 0x000fe20008410000 */
[----:B------:R-:W-:-:S04]  /*1240*/  IMAD.MOV.U32 R12, RZ, RZ, R6 ;  /* 0x000000ffff0c7224 */ /* 0x000fc800078e0006 */
        /* <DEDUP_REMOVED lines=13> */
.L_x_14076:
        /* <DEDUP_REMOVED lines=12> */
.L_x_14077:
        /* <DEDUP_REMOVED lines=43> */
.L_x_14075:
        /* <DEDUP_REMOVED lines=21> */
.L_x_14079:
        /* <DEDUP_REMOVED lines=12> */
.L_x_14080:
        /* <DEDUP_REMOVED lines=43> */
.L_x_14078:
        /* <DEDUP_REMOVED lines=22> */
.L_x_14082:
        /* <DEDUP_REMOVED lines=12> */
.L_x_14083:
        /* <DEDUP_REMOVED lines=43> */
.L_x_14081:
        /* <DEDUP_REMOVED lines=21> */
.L_x_14085:
        /* <DEDUP_REMOVED lines=12> */
.L_x_14086:
        /* <DEDUP_REMOVED lines=43> */
.L_x_14084:
        /* <DEDUP_REMOVED lines=22> */
.L_x_14088:
        /* <DEDUP_REMOVED lines=12> */
.L_x_14089:
        /* <DEDUP_REMOVED lines=43> */
.L_x_14087:
        /* <DEDUP_REMOVED lines=21> */
.L_x_14091:
        /* <DEDUP_REMOVED lines=12> */
.L_x_14092:
        /* <DEDUP_REMOVED lines=43> */
.L_x_14090:
        /* <DEDUP_REMOVED lines=22> */
.L_x_14094:
        /* <DEDUP_REMOVED lines=14> */
.L_x_14095:
        /* <DEDUP_REMOVED lines=43> */
.L_x_14093:
        /* <DEDUP_REMOVED lines=10> */
.L_x_14072:
        /* <DEDUP_REMOVED lines=15> */
.L_x_14098:
        /* <DEDUP_REMOVED lines=12> */
.L_x_14099:
        /* <DEDUP_REMOVED lines=43> */
.L_x_14097:
[----:B------:R-:W-:Y:S01]  /*3860*/  ISETP.NE.AND P0, PT, R15, 0x1, PT ;  /* 0x000000010f00780c */ /* 0x000fe20003f05270 */
[----:B------:R-:W-:Y:S01]  /*3870*/  UMOV UR4, UR6 ;  /* 0x0000000600047c82 */ /* 0x000fe20008000000 */
[----:B------:R-:W-:Y:S01]  /*3880*/  I2FP.F32.U32 R13, R2 ;  /* 0x00000002000d7245 */ /* 0x000fe20000201000 */
[----:B------:R-:W-:Y:S01]  /*3890*/  UMOV UR5, UR7 ;  /* 0x0000000700057c82 */ /* 0x000fe20008000000 */
[C---:B-----5:R-:W-:Y:S01]  /*38a0*/  SHF.L.U32 R2, R20.reuse, 0x10, RZ ;  /* 0x0000001014027819 */ /* 0x060fe200000006ff */
[----:B------:R-:W-:Y:S01]  /*38b0*/  IMAD.MOV.U32 R14, RZ, RZ, 0x2 ;  /* 0x00000002ff0e7424 */ /* 0x000fe200078e00ff */
[----:B------:R-:W-:Y:S01]  /*38c0*/  PRMT R20, R20, 0x7632, R20 ;  /* 0x0000763214147816 */ /* 0x000fe20000000014 */
[----:B------:R-:W-:Y:S01]  /*38d0*/  FFMA.FTZ R13, R13, R138, 1.1641532182693481445e-10 ;  /* 0x2f0000000d0d7423 */ /* 0x000fe2000001008a */
[----:B------:R-:W-:Y:S02]  /*38e0*/  IMAD.MOV.U32 R12, RZ, RZ, R6 ;  /* 0x000000ffff0c7224 */ /* 0x000fe400078e0006 */
[----:B------:R-:W-:-:S02]  /*38f0*/  FMUL.FTZ R48, R2, UR17 ;  /* 0x0000001102307c20 */ /* 0x000fc40008410000 */
[----:B------:R-:W-:Y:S02]  /*3900*/  FSETP.LE.FTZ.AND P1, PT, R13, UR4, PT ;  /* 0x000000040d007c0b */ /* 0x000fe4000bf33000 */
[----:B------:R-:W-:Y:S02]  /*3910*/  FMUL.FTZ R48, R48, UR5 ;  /* 0x0000000530307c20 */ /* 0x000fe40008410000 */
        /* <DEDUP_REMOVED lines=10> */
.L_x_14101:
        /* <DEDUP_REMOVED lines=12> */
.L_x_14102:
        /* <DEDUP_REMOVED lines=43> */
.L_x_14100:
        /* <DEDUP_REMOVED lines=18> */
.L_x_14104:
        /* <DEDUP_REMOVED lines=12> */
.L_x_14105:
        /* <DEDUP_REMOVED lines=43> */
.L_x_14103:
        /* <DEDUP_REMOVED lines=19> */
.L_x_14107:
        /* <DEDUP_REMOVED lines=12> */
.L_x_14108:
        /* <DEDUP_REMOVED lines=43> */
.L_x_14106:
        /* <DEDUP_REMOVED lines=18> */
.L_x_14110:
        /* <DEDUP_REMOVED lines=12> */
.L_x_14111:
        /* <DEDUP_REMOVED lines=43> */
.L_x_14109:
        /* <DEDUP_REMOVED lines=19> */
.L_x_14113:
        /* <DEDUP_REMOVED lines=12> */
.L_x_14114:
        /* <DEDUP_REMOVED lines=43> */
.L_x_14112:
        /* <DEDUP_REMOVED lines=18> */
.L_x_14116:
        /* <DEDUP_REMOVED lines=12> */
.L_x_14117:
        /* <DEDUP_REMOVED lines=43> */
.L_x_14115:
        /* <DEDUP_REMOVED lines=19> */
.L_x_14119:
        /* <DEDUP_REMOVED lines=14> */
.L_x_14120:
        /* <DEDUP_REMOVED lines=43> */
.L_x_14118:
        /* <DEDUP_REMOVED lines=16> */
.L_x_14096:
        /* <DEDUP_REMOVED lines=10> */
[----:B------:R-:W-:Y:S01]  /*5a80*/  LOP3.LUT R12, R12, R2, R13, 0xfe, !PT ;  /* 0x000000020c0c7212 */ /* 0x000fe200078efe0d */
[----:B------:R-:W-:Y:S01]  /*5a90*/  VIADD R2, R3, 0x80 ;  /* 0x0000008003027836 */ /* 0x000fe20000000000 */
[----:B------:R-:W-:Y:S02]  /*5aa0*/  SEL R22, RZ, 0x1, !P3 ;  /* 0x00000001ff167807 */ /* 0x000fe40005800000 */
[----:B------:R-:W-:Y:S02]  /*5ab0*/  SEL R13, RZ, 0x1, !P6 ;  /* 0x00000001ff0d7807 */ /* 0x000fe40007000000 */
[----:B------:R-:W-:Y:S01]  /*5ac0*/  LOP3.LUT R23, R23, R22, RZ, 0xfc, !PT ;  /* 0x0000001617177212 */ /* 0x000fe200078efcff */
[----:B0-----:R-:W-:Y:S01]  /*5ad0*/  IMAD.WIDE.U32 R18, R3, 0x20, R140 ;  /* 0x0000002003127825 */ /* 0x001fe200078e008c */
[----:B------:R-:W-:-:S03]  /*5ae0*/  LOP3.LUT R22, R12, R13, RZ, 0xfc, !PT ;  /* 0x0000000d0c167212 */ /* 0x000fc600078efcff */
        /* <DEDUP_REMOVED lines=26> */
.L_x_14123:
        /* <DEDUP_REMOVED lines=12> */
.L_x_14124:
        /* <DEDUP_REMOVED lines=42> */
.L_x_14122:
[----:B------:R-:W-:Y:S01]  /*5ff0*/  I2FP.F32.U32 R19, R22 ;  /* 0x0000001600137245 */ /* 0x000fe20000201000 */
[----:B------:R-:W-:Y:S01]  /*6000*/  IMAD.MOV.U32 R22, RZ, RZ, 0x2 ;  /* 0x00000002ff167424 */ /* 0x000fe200078e00ff */
[C---:B-----5:R-:W-:Y:S01]  /*6010*/  SHF.L.U32 R0, R12.reuse, 0x10, RZ ;  /* 0x000000100c007819 */ /* 0x060fe200000006ff */
[----:B------:R-:W-:Y:S01]  /*6020*/  IMAD.MOV.U32 R18, RZ, RZ, R6 ;  /* 0x000000ffff127224 */ /* 0x000fe200078e0006 */
[----:B------:R-:W-:Y:S01]  /*6030*/  ISETP.NE.AND P1, PT, R21, 0x1, PT ;  /* 0x000000011500780c */ /* 0x000fe20003f25270 */
[----:B------:R-:W-:Y:S01]  /*6040*/  FFMA.FTZ R19, R19, R138, 1.1641532182693481445e-10 ;  /* 0x2f00000013137423 */ /* 0x000fe2000001008a */
[----:B------:R-:W-:Y:S01]  /*6050*/  PRMT R12, R12, 0x7632, R12 ;  /* 0x000076320c0c7816 */ /* 0x000fe2000000000c */
[----:B------:R-:W-:-:S03]  /*6060*/  FMUL.FTZ R0, R0, UR17 ;  /* 0x0000001100007c20 */ /* 0x000fc60008410000 */
[----:B------:R-:W-:Y:S01]  /*6070*/  FSETP.GTU.FTZ.AND P0, PT, R19, UR4, PT ;  /* 0x0000000413007c0b */ /* 0x000fe2000bf1c000 */
[----:B------:R-:W-:-:S05]  /*6080*/  FMUL.FTZ R0, R0, UR5 ;  /* 0x0000000500007c20 */ /* 0x000fca0008410000 */
        /* <DEDUP_REMOVED lines=13> */
.L_x_14126:
        /* <DEDUP_REMOVED lines=12> */
.L_x_14127:
        /* <DEDUP_REMOVED lines=43> */
.L_x_14125:
        /* <DEDUP_REMOVED lines=21> */
.L_x_14129:
        /* <DEDUP_REMOVED lines=12> */
.L_x_14130:
        /* <DEDUP_REMOVED lines=43> */
.L_x_14128:
        /* <DEDUP_REMOVED lines=22> */
.L_x_14132:
        /* <DEDUP_REMOVED lines=12> */
.L_x_14133:
        /* <DEDUP_REMOVED lines=43> */
.L_x_14131:
        /* <DEDUP_REMOVED lines=21> */
.L_x_14135:
        /* <DEDUP_REMOVED lines=12> */
.L_x_14136:
        /* <DEDUP_REMOVED lines=43> */
.L_x_14134:
        /* <DEDUP_REMOVED lines=22> */
.L_x_14138:
        /* <DEDUP_REMOVED lines=12> */
.L_x_14139:
        /* <DEDUP_REMOVED lines=43> */
.L_x_14137:
        /* <DEDUP_REMOVED lines=21> */
.L_x_14141:
        /* <DEDUP_REMOVED lines=12> */
.L_x_14142:
        /* <DEDUP_REMOVED lines=43> */
.L_x_14140:
        /* <DEDUP_REMOVED lines=22> */
.L_x_14144:
        /* <DEDUP_REMOVED lines=14> */
.L_x_14145:
        /* <DEDUP_REMOVED lines=43> */
.L_x_14143:
        /* <DEDUP_REMOVED lines=10> */
.L_x_14121:
        /* <DEDUP_REMOVED lines=15> */
.L_x_14148:
        /* <DEDUP_REMOVED lines=12> */
.L_x_14149:
        /* <DEDUP_REMOVED lines=42> */
.L_x_14147:
[----:B------:R-:W-:Y:S01]  /*8690*/  ISETP.NE.AND P0, PT, R21, 0x1, PT ;  /* 0x000000011500780c */ /* 0x000fe20003f05270 */
[C---:B-----5:R-:W-:Y:S01]  /*86a0*/  IMAD.U32 R0, R12.reuse, 0x10000, RZ ;  /* 0x000100000c007824 */ /* 0x060fe200078e00ff */
[----:B------:R-:W-:Y:S01]  /*86b0*/  I2FP.F32.U32 R19, R18 ;  /* 0x0000001200137245 */ /* 0x000fe20000201000 */
[----:B------:R-:W-:Y:S01]  /*86c0*/  HFMA2 R22, -RZ, RZ, 0, 1.1920928955078125e-07 ;  /* 0x00000002ff167431 */ /* 0x000fe200000001ff */
[----:B------:R-:W-:Y:S01]  /*86d0*/  PRMT R12, R12, 0x7632, R12 ;  /* 0x000076320c0c7816 */ /* 0x000fe2000000000c */
[----:B------:R-:W-:Y:S01]  /*86e0*/  FMUL.FTZ R40, R0, UR17 ;  /* 0x0000001100287c20 */ /* 0x000fe20008410000 */
[----:B------:R-:W-:Y:S02]  /*86f0*/  IMAD.MOV.U32 R18, RZ, RZ, R6 ;  /* 0x000000ffff127224 */ /* 0x000fe400078e0006 */
[----:B------:R-:W-:Y:S01]  /*8700*/  FFMA.FTZ R19, R19, R138, 1.1641532182693481445e-10 ;  /* 0x2f00000013137423 */ /* 0x000fe2000001008a */
[----:B------:R-:W-:-:S04]  /*8710*/  FMUL.FTZ R40, R40, UR5 ;  /* 0x0000000528287c20 */ /* 0x000fc80008410000 */
[----:B------:R-:W-:-:S04]  /*8720*/  FSETP.LE.FTZ.AND P1, PT, R19, UR4, PT ;  /* 0x0000000413007c0b */ /* 0x000fc8000bf33000 */
        /* <DEDUP_REMOVED lines=10> */
.L_x_14151:
        /* <DEDUP_REMOVED lines=12> */
.L_x_14152:
        /* <DEDUP_REMOVED lines=43> */
.L_x_14150:
        /* <DEDUP_REMOVED lines=18> */
.L_x_14154:
        /* <DEDUP_REMOVED lines=12> */
.L_x_14155:
        /* <DEDUP_REMOVED lines=43> */
.L_x_14153:
[----:B------:R-:W-:Y:S01]  /*8fd0*/  ISETP.NE.AND P2, PT, R21, 0x1, PT ;  /* 0x000000011500780c */ /* 0x000fe20003f45270 */
[C---:B------:R-:W-:Y:S01]  /*8fe0*/  IMAD.U32 R12, R13.reuse, 0x10000, RZ ;  /* 0x000100000d0c7824 */ /* 0x040fe200078e00ff */
[----:B------:R-:W-:Y:S01]  /*8ff0*/  I2FP.F32.U32 R19, R18 ;  /* 0x0000001200137245 */ /* 0x000fe20000201000 */
[----:B------:R-:W-:Y:S01]  /*9000*/  HFMA2 R18, -RZ, RZ, 0, 1.1920928955078125e-07 ;  /* 0x00000002ff127431 */ /* 0x000fe200000001ff */
[----:B------:R-:W-:Y:S01]  /*9010*/  PRMT R13, R13, 0x7632, R13 ;  /* 0x000076320d0d7816 */ /* 0x000fe2000000000d */
[----:B------:R-:W-:Y:S01]  /*9020*/  FMUL.FTZ R42, R12, UR17 ;  /* 0x000000110c2a7c20 */ /* 0x000fe20008410000 */
[----:B------:R-:W-:Y:S02]  /*9030*/  IMAD.MOV.U32 R12, RZ, RZ, R6 ;  /* 0x000000ffff0c7224 */ /* 0x000fe400078e0006 */
[----:B------:R-:W-:Y:S01]  /*9040*/  FFMA.FTZ R19, R19, R138, 1.1641532182693481445e-10 ;  /* 0x2f00000013137423 */ /* 0x000fe2000001008a */
[----:B------:R-:W-:-:S04]  /*9050*/  FMUL.FTZ R42, R42, UR5 ;  /* 0x000000052a2a7c20 */ /* 0x000fc80008410000 */
        /* <DEDUP_REMOVED lines=10> */
.L_x_14157:
        /* <DEDUP_REMOVED lines=12> */
.L_x_14158:
        /* <DEDUP_REMOVED lines=43> */
.L_x_14156:
[----:B------:R-:W-:Y:S01]  /*9470*/  ISETP.NE.AND P3, PT, R18, 0x1, PT ;  /* 0x000000011200780c */ /* 0x000fe20003f65270 */
[----:B------:R-:W-:Y:S01]  /*9480*/  IMAD.U32 R13, R13, 0x10000, RZ ;  /* 0x000100000d0d7824 */ /* 0x000fe200078e00ff */
[----:B------:R-:W-:Y:S01]  /*9490*/  I2FP.F32.U32 R19, R12 ;  /* 0x0000000c00137245 */ /* 0x000fe20000201000 */
[----:B------:R-:W-:Y:S02]  /*94a0*/  IMAD.MOV.U32 R12, RZ, RZ, R6 ;  /* 0x000000ffff0c7224 */ /* 0x000fe400078e0006 */
[----:B------:R-:W-:Y:S02]  /*94b0*/  FMUL.FTZ R13, R13, UR17 ;  /* 0x000000110d0d7c20 */ /* 0x000fe40008410000 */
[----:B------:R-:W-:Y:S02]  /*94c0*/  FFMA.FTZ R19, R19, R138, 1.1641532182693481445e-10 ;  /* 0x2f00000013137423 */ /* 0x000fe4000001008a */
[----:B------:R-:W-:-:S03]  /*94d0*/  FMUL.FTZ R43, R13, UR5 ;  /* 0x000000050d2b7c20 */ /* 0x000fc60008410000 */
[----:B------:R-:W-:Y:S02]  /*94e0*/  FSETP.LE.FTZ.AND P2, PT, R19, UR4, PT ;  /* 0x0000000413007c0b */ /* 0x000fe4000bf53000 */
        /* <DEDUP_REMOVED lines=10> */
.L_x_14160:
        /* <DEDUP_REMOVED lines=12> */
.L_x_14161:
        /* <DEDUP_REMOVED lines=43> */
.L_x_14159:
[----:B------:R-:W-:Y:S01]  /*9900*/  ISETP.NE.AND P4, PT, R19, 0x1, PT ;  /* 0x000000011300780c */ /* 0x000fe20003f85270 */
[----:B------:R-:W-:Y:S01]  /*9910*/  HFMA2 R18, -RZ, RZ, 0, 1.1920928955078125e-07 ;  /* 0x00000002ff127431 */ /* 0x000fe200000001ff */
[----:B------:R-:W-:Y:S01]  /*9920*/  I2FP.F32.U32 R13, R12 ;  /* 0x0000000c000d7245 */ /* 0x000fe20000201000 */
[C---:B------:R-:W-:Y:S01]  /*9930*/  IMAD.U32 R12, R14.reuse, 0x10000, RZ ;  /* 0x000100000e0c7824 */ /* 0x040fe200078e00ff */
[----:B------:R-:W-:-:S03]  /*9940*/  PRMT R14, R14, 0x7632, R14 ;  /* 0x000076320e0e7816 */ /* 0x000fc6000000000e */
        /* <DEDUP_REMOVED lines=14> */
.L_x_14163:
        /* <DEDUP_REMOVED lines=12> */
.L_x_14164:
        /* <DEDUP_REMOVED lines=43> */
.L_x_14162:
        /* <DEDUP_REMOVED lines=18> */
.L_x_14166:
        /* <DEDUP_REMOVED lines=12> */
.L_x_14167:
        /* <DEDUP_REMOVED lines=43> */
.L_x_14165:
        /* <DEDUP_REMOVED lines=19> */
.L_x_14169:
        /* <DEDUP_REMOVED lines=14> */
.L_x_14170:
        /* <DEDUP_REMOVED lines=43> */
.L_x_14168:
        /* <DEDUP_REMOVED lines=16> */
.L_x_14146:
[----:B------:R-:W-:Y:S01]  /*a7f0*/  SEL R15, RZ, 0x1000000, !P6 ;  /* 0x01000000ff0f7807 */ /* 0x000fe20007000000 */
[----:B------:R-:W-:Y:S01]  /*a800*/  IMAD.WIDE.U32 R18, R2, 0x20, R140 ;  /* 0x0000002002127825 */ /* 0x000fe200078e008c */
[----:B------:R-:W-:Y:S02]  /*a810*/  ISETP.NE.AND P6, PT, R0, RZ, PT ;  /* 0x000000ff0000720c */ /* 0x000fe40003fc5270 */
[----:B------:R-:W-:Y:S01]  /*a820*/  SEL R14, RZ, 0x10000, !P5 ;  /* 0x00010000ff0e7807 */ /* 0x000fe20006800000 */
[----:B------:R-:W-:Y:S01]  /*a830*/  IMAD.WIDE.U32 R22, R2, 0x8, R136 ;  /* 0x0000000802167825 */ /* 0x000fe200078e0088 */
[----:B------:R-:W-:Y:S01]  /*a840*/  SEL R25, RZ, 0x100, !P4 ;  /* 0x00000100ff197807 */ /* 0x000fe20006000000 */
[----:B------:R0:W-:Y:S01]  /*a850*/  STG.E.128 desc[UR8][R18.64], R40 ;  /* 0x0000002812007986 */ /* 0x0001e2000c101d08 */
[----:B------:R-:W-:Y:S02]  /*a860*/  SEL R0, RZ, 0x1000000, !P2 ;  /* 0x01000000ff007807 */ /* 0x000fe40005000000 */
[----:B------:R-:W-:Y:S01]  /*a870*/  SEL R13, RZ, 0x10000, !P1 ;  /* 0x00010000ff0d7807 */ /* 0x000fe20004800000 */
[----:B------:R0:W-:Y:S01]  /*a880*/  STG.E.128 desc[UR8][R18.64+0x10], R36 ;  /* 0x0000102412007986 */ /* 0x0001e2000c101d08 */
[----:B------:R-:W-:-:S02]  /*a890*/  SEL R12, RZ, 0x100, !P0 ;  /* 0x00000100ff0c7807 */ /* 0x000fc40004000000 */
[----:B------:R-:W-:Y:S02]  /*a8a0*/  LOP3.LUT R25, R25, R15, R14, 0xfe, !PT ;  /* 0x0000000f19197212 */ /* 0x000fe400078efe0e */
[----:B------:R-:W-:Y:S02]  /*a8b0*/  SEL R24, RZ, 0x1, !P3 ;  /* 0x00000001ff187807 */ /* 0x000fe40005800000 */
[----:B------:R-:W-:Y:S02]  /*a8c0*/  LOP3.LUT R12, R12, R0, R13, 0xfe, !PT ;  /* 0x000000000c0c7212 */ /* 0x000fe400078efe0d */
[----:B------:R-:W-:Y:S02]  /*a8d0*/  SEL R13, RZ, 0x1, !P6 ;  /* 0x00000001ff0d7807 */ /* 0x000fe40007000000 */
[----:B------:R-:W-:Y:S02]  /*a8e0*/  IADD3 R0, PT, PT, R3, 0x100, RZ ;  /* 0x0000010003007810 */ /* 0x000fe40007ffe0ff */
        /* <DEDUP_REMOVED lines=25> */
.L_x_14173:
        /* <DEDUP_REMOVED lines=12> */
.L_x_14174:
        /* <DEDUP_REMOVED lines=43> */
.L_x_14172:
        /* <DEDUP_REMOVED lines=23> */
.L_x_14176:
        /* <DEDUP_REMOVED lines=12> */
.L_x_14177:
        /* <DEDUP_REMOVED lines=43> */
.L_x_14175:
        /* <DEDUP_REMOVED lines=21> */
.L_x_14179:
        /* <DEDUP_REMOVED lines=12> */
.L_x_14180:
        /* <DEDUP_REMOVED lines=43> */
.L_x_14178:
        /* <DEDUP_REMOVED lines=22> */
.L_x_14182:
        /* <DEDUP_REMOVED lines=12> */
.L_x_14183:
        /* <DEDUP_REMOVED lines=43> */
.L_x_14181:
        /* <DEDUP_REMOVED lines=21> */
.L_x_14185:
        /* <DEDUP_REMOVED lines=12> */
.L_x_14186:
        /* <DEDUP_REMOVED lines=43> */
.L_x_14184:
        /* <DEDUP_REMOVED lines=22> */
.L_x_14188:
        /* <DEDUP_REMOVED lines=12> */
.L_x_14189:
        /* <DEDUP_REMOVED lines=43> */
.L_x_14187:
        /* <DEDUP_REMOVED lines=21> */
.L_x_14191:
        /* <DEDUP_REMOVED lines=12> */
.L_x_14192:
        /* <DEDUP_REMOVED lines=43> */
.L_x_14190:
        /* <DEDUP_REMOVED lines=22> */
.L_x_14194:
        /* <DEDUP_REMOVED lines=14> */
.L_x_14195:
        /* <DEDUP_REMOVED lines=43> */
.L_x_14193:
        /* <DEDUP_REMOVED lines=10> */
.L_x_14171:
        /* <DEDUP_REMOVED lines=15> */
.L_x_14198:
        /* <DEDUP_REMOVED lines=12> */
.L_x_14199:
        /* <DEDUP_REMOVED lines=40> */
[----:B------:R-:W-:Y:S02]  /*d470*/  LOP3.LUT R8, R18, UR37, R23, 0x96, !PT ;  /* 0x0000002512087c12 */ /* 0x000fe4000f8e9617 */
[----:B------:R-:W-:Y:S01]  /*d480*/  MOV R18, R22 ;  /* 0x0000001600127202 */ /* 0x000fe20000000f00 */
[----:B------:R-:W-:-:S07]  /*d490*/  IMAD.MOV.U32 R22, RZ, RZ, RZ ;  /* 0x000000ffff167224 */ /* 0x000fce00078e00ff */
.L_x_14197:
        /* <DEDUP_REMOVED lines=20> */
.L_x_14201:
        /* <DEDUP_REMOVED lines=12> */
.L_x_14202:
        /* <DEDUP_REMOVED lines=43> */
.L_x_14200:
        /* <DEDUP_REMOVED lines=18> */
.L_x_14204:
        /* <DEDUP_REMOVED lines=12> */
.L_x_14205:
        /* <DEDUP_REMOVED lines=43> */
.L_x_14203:
[----:B------:R-:W-:Y:S02]  /*dde0*/  ISETP.NE.AND P2, PT, R22, 0x1, PT ;  /* 0x000000011600780c */ /* 0x000fe40003f45270 */
[----:B------:R-:W-:Y:S01]  /*ddf0*/  I2FP.F32.U32 R21, R20 ;  /* 0x0000001400157245 */ /* 0x000fe20000201000 */
[----:B------:R-:W-:Y:S01]  /*de00*/  IMAD.MOV.U32 R20, RZ, RZ, 0x2 ;  /* 0x00000002ff147424 */ /* 0x000fe200078e00ff */
        /* <DEDUP_REMOVED lines=16> */
.L_x_14207:
        /* <DEDUP_REMOVED lines=12> */
.L_x_14208:
        /* <DEDUP_REMOVED lines=43> */
.L_x_14206:
[----:B------:R-:W-:Y:S02]  /*e280*/  ISETP.NE.AND P3, PT, R20, 0x1, PT ;  /* 0x000000011400780c */ /* 0x000fe40003f65270 */
[----:B------:R-:W-:Y:S01]  /*e290*/  I2FP.F32.U32 R21, R12 ;  /* 0x0000000c00157245 */ /* 0x000fe20000201000 */
[----:B------:R-:W-:Y:S01]  /*e2a0*/  IMAD.MOV.U32 R12, RZ, RZ, R6 ;  /* 0x000000ffff0c7224 */ /* 0x000fe200078e0006 */
[----:B------:R-:W-:-:S03]  /*e2b0*/  SHF.L.U32 R13, R13, 0x10, RZ ;  /* 0x000000100d0d7819 */ /* 0x000fc600000006ff */
[----:B------:R-:W-:Y:S02]  /*e2c0*/  FFMA.FTZ R21, R21, R138, 1.1641532182693481445e-10 ;  /* 0x2f00000015157423 */ /* 0x000fe4000001008a */
[----:B------:R-:W-:-:S03]  /*e2d0*/  FMUL.FTZ R13, R13, UR17 ;  /* 0x000000110d0d7c20 */ /* 0x000fc60008410000 */
[----:B------:R-:W-:Y:S01]  /*e2e0*/  FSETP.LE.FTZ.AND P2, PT, R21, UR4, PT ;  /* 0x0000000415007c0b */ /* 0x000fe2000bf53000 */
[----:B------:R-:W-:Y:S01]  /*e2f0*/  FMUL.FTZ R35, R13, UR5 ;  /* 0x000000050d237c20 */ /* 0x000fe20008410000 */
[----:B------:R-:W-:Y:S01]  /*e300*/  IMAD.MOV.U32 R21, RZ, RZ, 0x2 ;  /* 0x00000002ff157424 */ /* 0x000fe200078e00ff */
        /* <DEDUP_REMOVED lines=9> */
.L_x_14210:
        /* <DEDUP_REMOVED lines=12> */
.L_x_14211:
        /* <DEDUP_REMOVED lines=43> */
.L_x_14209:
        /* <DEDUP_REMOVED lines=19> */
.L_x_14213:
        /* <DEDUP_REMOVED lines=12> */
.L_x_14214:
        /* <DEDUP_REMOVED lines=43> */
.L_x_14212:
        /* <DEDUP_REMOVED lines=18> */
.L_x_14216:
        /* <DEDUP_REMOVED lines=12> */
.L_x_14217:
        /* <DEDUP_REMOVED lines=43> */
.L_x_14215:
        /* <DEDUP_REMOVED lines=19> */
.L_x_14219:
        /* <DEDUP_REMOVED lines=14> */
.L_x_14220:
        /* <DEDUP_REMOVED lines=43> */
.L_x_14218:
        /* <DEDUP_REMOVED lines=16> */
.L_x_14196:
[----:B------:R-:W-:Y:S01]  /*f600*/  SEL R15, RZ, 0x1000000, !P6 ;  /* 0x01000000ff0f7807 */ /* 0x000fe20007000000 */
[----:B------:R-:W-:Y:S01]  /*f610*/  VIADD R139, R3, 0x180 ;  /* 0x00000180038b7836 */ /* 0x000fe20000000000 */
[----:B------:R-:W-:Y:S01]  /*f620*/  SEL R20, RZ, 0x10000, !P5 ;  /* 0x00010000ff147807 */ /* 0x000fe20006800000 */
[----:B------:R-:W-:Y:S01]  /*f630*/  IMAD.WIDE.U32 R22, R0, 0x8, R136 ;  /* 0x0000000800167825 */ /* 0x000fe200078e0088 */
[----:B------:R-:W-:Y:S02]  /*f640*/  SEL R25, RZ, 0x100, !P4 ;  /* 0x00000100ff197807 */ /* 0x000fe40006000000 */
[----:B------:R-:W-:Y:S02]  /*f650*/  SEL R14, RZ, 0x1000000, !P2 ;  /* 0x01000000ff0e7807 */ /* 0x000fe40005000000 */
[----:B------:R-:W-:Y:S02]  /*f660*/  SEL R13, RZ, 0x10000, !P1 ;  /* 0x00010000ff0d7807 */ /* 0x000fe40004800000 */
[----:B------:R-:W-:-:S02]  /*f670*/  SEL R12, RZ, 0x100, !P0 ;  /* 0x00000100ff0c7807 */ /* 0x000fc40004000000 */
[----:B------:R-:W-:Y:S02]  /*f680*/  ISETP.NE.AND P6, PT, R19, RZ, PT ;  /* 0x000000ff1300720c */ /* 0x000fe40003fc5270 */
[----:B------:R-:W-:Y:S01]  /*f690*/  LOP3.LUT R25, R25, R15, R20, 0xfe, !PT ;  /* 0x0000000f19197212 */ /* 0x000fe200078efe14 */
[----:B------:R-:W-:Y:S01]  /*f6a0*/  IMAD.WIDE.U32 R20, R0, 0x20, R140 ;  /* 0x0000002000147825 */ /* 0x000fe200078e008c */
[----:B------:R-:W-:Y:S02]  /*f6b0*/  SEL R24, RZ, 0x1, !P3 ;  /* 0x00000001ff187807 */ /* 0x000fe40005800000 */
[----:B------:R-:W-:Y:S02]  /*f6c0*/  LOP3.LUT R12, R12, R14, R13, 0xfe, !PT ;  /* 0x0000000e0c0c7212 */ /* 0x000fe400078efe0d */
[----:B------:R-:W-:Y:S01]  /*f6d0*/  SEL R13, RZ, 0x1, !P6 ;  /* 0x00000001ff0d7807 */ /* 0x000fe20007000000 */
[----:B------:R0:W-:Y:S01]  /*f6e0*/  STG.E.128 desc[UR8][R20.64], R32 ;  /* 0x0000002014007986 */ /* 0x0001e2000c101d08 */
[----:B------:R-:W-:-:S02]  /*f6f0*/  LOP3.LUT R25, R25, R24, RZ, 0xfc, !PT ;  /* 0x0000001819197212 */ /* 0x000fc400078efcff */
[----:B------:R-:W-:Y:S01]  /*f700*/  LOP3.LUT R24, R12, R13, RZ, 0xfc, !PT ;  /* 0x0000000d0c187212 */ /* 0x000fe200078efcff */
[----:B------:R-:W-:Y:S01]  /*f710*/  IMAD.WIDE.U32 R12, R139, 0x10, R16 ;  /* 0x000000108b0c7825 */ /* 0x000fe200078e0010 */
[----:B------:R0:W-:Y:S04]  /*f720*/  STG.E.128 desc[UR8][R20.64+0x10], R28 ;  /* 0x0000101c14007986 */ /* 0x0001e8000c101d08 */
        /* <DEDUP_REMOVED lines=22> */
.L_x_14223:
        /* <DEDUP_REMOVED lines=12> */
.L_x_14224:
        /* <DEDUP_REMOVED lines=42> */
.L_x_14222:
        /* <DEDUP_REMOVED lines=23> */
.L_x_14226:
        /* <DEDUP_REMOVED lines=12> */
.L_x_14227:
        /* <DEDUP_REMOVED lines=42> */
.L_x_14225:
        /* <DEDUP_REMOVED lines=21> */
.L_x_14229:
        /* <DEDUP_REMOVED lines=12> */
.L_x_14230:
        /* <DEDUP_REMOVED lines=42> */
.L_x_14228:
        /* <DEDUP_REMOVED lines=22> */
.L_x_14232:
        /* <DEDUP_REMOVED lines=12> */
.L_x_14233:
        /* <DEDUP_REMOVED lines=42> */
.L_x_14231:
        /* <DEDUP_REMOVED lines=21> */
.L_x_14235:
        /* <DEDUP_REMOVED lines=12> */
.L_x_14236:
        /* <DEDUP_REMOVED lines=43> */
.L_x_14234:
        /* <DEDUP_REMOVED lines=22> */
.L_x_14238:
        /* <DEDUP_REMOVED lines=12> */
.L_x_14239:
        /* <DEDUP_REMOVED lines=40> */
[----:B------:R-:W-:Y:S01]  /*11390*/  IMAD.MOV.U32 R12, RZ, RZ, R144 ;  /* 0x000000ffff0c7224 */ /* 0x000fe200078e0090 */
[----:B------:R-:W-:-:S07]  /*113a0*/  MOV R144, R132 ;  /* 0x0000008400907202 */ /* 0x000fce0000000f00 */
.L_x_14237:
        /* <DEDUP_REMOVED lines=21> */
.L_x_14241:
        /* <DEDUP_REMOVED lines=12> */
.L_x_14242:
        /* <DEDUP_REMOVED lines=43> */
.L_x_14240:
        /* <DEDUP_REMOVED lines=22> */
.L_x_14244:
        /* <DEDUP_REMOVED lines=14> */
.L_x_14245:
        /* <DEDUP_REMOVED lines=41> */
[----:B------:R-:W-:-:S07]  /*11d40*/  IMAD.MOV.U32 R144, RZ, RZ, R132 ;  /* 0x000000ffff907224 */ /* 0x000fce00078e0084 */
.L_x_14243:
        /* <DEDUP_REMOVED lines=10> */
.L_x_14221:
        /* <DEDUP_REMOVED lines=15> */
.L_x_14248:
        /* <DEDUP_REMOVED lines=12> */
.L_x_14249:
        /* <DEDUP_REMOVED lines=41> */
[----:B------:R-:W-:-:S07]  /*12230*/  IMAD.MOV.U32 R20, RZ, RZ, RZ ;  /* 0x000000ffff147224 */ /* 0x000fce00078e00ff */
.L_x_14247:
        /* <DEDUP_REMOVED lines=20> */
.L_x_14251:
        /* <DEDUP_REMOVED lines=12> */
.L_x_14252:
        /* <DEDUP_REMOVED lines=43> */
.L_x_14250:
        /* <DEDUP_REMOVED lines=18> */
.L_x_14254:
        /* <DEDUP_REMOVED lines=12> */
.L_x_14255:
        /* <DEDUP_REMOVED lines=43> */
.L_x_14253:
        /* <DEDUP_REMOVED lines=19> */
.L_x_14257:
        /* <DEDUP_REMOVED lines=12> */
.L_x_14258:
        /* <DEDUP_REMOVED lines=43> */
.L_x_14256:
        /* <DEDUP_REMOVED lines=18> */
.L_x_14260:
        /* <DEDUP_REMOVED lines=12> */
.L_x_14261:
        /* <DEDUP_REMOVED lines=43> */
.L_x_14259:
        /* <DEDUP_REMOVED lines=19> */
.L_x_14263:
        /* <DEDUP_REMOVED lines=12> */
.L_x_14264:
        /* <DEDUP_REMOVED lines=42> */
.L_x_14262:
[----:B------:R-:W-:Y:S01]  /*13940*/  ISETP.NE.AND P5, PT, R18, 0x1, PT ;  /* 0x000000011200780c */ /* 0x000fe20003fa5270 */
[----:B------:R-:W-:Y:S01]  /*13950*/  IMAD.MOV.U32 R19, RZ, RZ, 0x2 ;  /* 0x00000002ff137424 */ /* 0x000fe200078e00ff */
[----:B------:R-:W-:Y:S02]  /*13960*/  I2FP.F32.U32 R13, R12 ;  /* 0x0000000c000d7245 */ /* 0x000fe40000201000 */
[----:B------:R-:W-:Y:S02]  /*13970*/  SHF.L.U32 R14, R14, 0x10, RZ ;  /* 0x000000100e0e7819 */ /* 0x000fe400000006ff */
[----:B------:R-:W-:Y:S01]  /*13980*/  MOV R12, R6 ;  /* 0x00000006000c7202 */ /* 0x000fe20000000f00 */
        /* <DEDUP_REMOVED lines=13> */
.L_x_14266:
        /* <DEDUP_REMOVED lines=12> */
.L_x_14267:
        /* <DEDUP_REMOVED lines=38> */
[----:B------:R-:W-:-:S04]  /*13d80*/  LOP3.LUT R7, R18, UR36, R7, 0x96, !PT ;  /* 0x0000002412077c12 */ /* 0x000fc8000f8e9607 */
[----:B------:R-:W-:Y:S02]  /*13d90*/  LOP3.LUT R8, R12, UR37, R23, 0x96, !PT ;  /* 0x000000250c087c12 */ /* 0x000fe4000f8e9617 */
[----:B------:R-:W-:Y:S01]  /*13da0*/  MOV R12, R144 ;  /* 0x00000090000c7202 */ /* 0x000fe20000000f00 */
[----:B------:R-:W-:-:S07]  /*13db0*/  IMAD.MOV.U32 R144, RZ, RZ, R22 ;  /* 0x000000ffff907224 */ /* 0x000fce00078e0016 */
.L_x_14265:
        /* <DEDUP_REMOVED lines=19> */
.L_x_14269:
        /* <DEDUP_REMOVED lines=14> */
.L_x_14270:
        /* <DEDUP_REMOVED lines=42> */
.L_x_14268:
        /* <DEDUP_REMOVED lines=16> */
.L_x_14246:
        /* <DEDUP_REMOVED lines=41> */
.L_x_14273:
        /* <DEDUP_REMOVED lines=12> */
.L_x_14274:
        /* <DEDUP_REMOVED lines=42> */
.L_x_14272:
        /* <DEDUP_REMOVED lines=23> */
.L_x_14276:
        /* <DEDUP_REMOVED lines=12> */
.L_x_14277:
        /* <DEDUP_REMOVED lines=42> */
.L_x_14275:
[----:B------:R-:W-:Y:S01]  /*14e30*/  I2FP.F32.U32 R145, R145 ;  /* 0x0000009100917245 */ /* 0x000fe20000201000 */
[----:B------:R-:W-:Y:S01]  /*14e40*/  IMAD.MOV.U32 R147, RZ, RZ, 0x2 ;  /* 0x00000002ff937424 */ /* 0x000fe200078e00ff */
[----:B------:R-:W-:Y:S02]  /*14e50*/  SHF.L.U32 R150, R150, 0x10, RZ ;  /* 0x0000001096967819 */ /* 0x000fe400000006ff */
[----:B------:R-:W-:Y:S01]  /*14e60*/  ISETP.NE.AND P1, PT, R146, 0x1, PT ;  /* 0x000000019200780c */ /* 0x000fe20003f25270 */
[----:B------:R-:W-:Y:S01]  /*14e70*/  FFMA.FTZ R145, R145, R138, 1.1641532182693481445e-10 ;  /* 0x2f00000091917423 */ /* 0x000fe2000001008a */
[----:B------:R-:W-:Y:S01]  /*14e80*/  MOV R144, R6 ;  /* 0x0000000600907202 */ /* 0x000fe20000000f00 */
        /* <DEDUP_REMOVED lines=15> */
.L_x_14279:
        /* <DEDUP_REMOVED lines=12> */
.L_x_14280:
        /* <DEDUP_REMOVED lines=43> */
.L_x_14278:
        /* <DEDUP_REMOVED lines=22> */
.L_x_14282:
        /* <DEDUP_REMOVED lines=12> */
.L_x_14283:
        /* <DEDUP_REMOVED lines=41> */
[----:B------:R-:W-:-:S07]  /*157a0*/  HFMA2 R146, -RZ, RZ, 0, 0 ;  /* 0x00000000ff927431 */ /* 0x000fce00000001ff */
.L_x_14281:
        /* <DEDUP_REMOVED lines=21> */
.L_x_14285:
        /* <DEDUP_REMOVED lines=12> */
.L_x_14286:
        /* <DEDUP_REMOVED lines=42> */
.L_x_14284:
[----:B------:R-:W-:Y:S02]  /*15c60*/  I2FP.F32.U32 R13, R13 ;  /* 0x0000000d000d7245 */ /* 0x000fe40000201000 */
        /* <DEDUP_REMOVED lines=8> */
[----:B------:R-:W-:Y:S01]  /*15cf0*/  IMAD.MOV.U32 R144, RZ, RZ, 0x2 ;  /* 0x00000002ff907424 */ /* 0x000fe200078e00ff */
        /* <DEDUP_REMOVED lines=12> */
.L_x_14288:
        /* <DEDUP_REMOVED lines=12> */
.L_x_14289:
        /* <DEDUP_REMOVED lines=42> */
.L_x_14287:
        /* <DEDUP_REMOVED lines=21> */
.L_x_14291:
        /* <DEDUP_REMOVED lines=12> */
.L_x_14292:
        /* <DEDUP_REMOVED lines=42> */
.L_x_14290:
[----:B------:R-:W-:Y:S02]  /*165d0*/  I2FP.F32.U32 R13, R13 ;  /* 0x0000000d000d7245 */ /* 0x000fe40000201000 */
[----:B------:R-:W-:Y:S02]  /*165e0*/  SHF.L.U32 R14, R15, 0x10, RZ ;  /* 0x000000100f0e7819 */ /* 0x000fe400000006ff */
[----:B------:R-:W-:Y:S01]  /*165f0*/  ISETP.NE.AND P6, PT, R146, 0x1, PT ;  /* 0x000000019200780c */ /* 0x000fe20003fc5270 */
[----:B------:R-:W-:Y:S02]  /*16600*/  FFMA.FTZ R13, R13, R138, 1.1641532182693481445e-10 ;  /* 0x2f0000000d0d7423 */ /* 0x000fe4000001008a */
[----:B------:R-:W-:-:S03]  /*16610*/  FMUL.FTZ R14, R14, UR17 ;  /* 0x000000110e0e7c20 */ /* 0x000fc60008410000 */
[----:B------:R-:W-:Y:S01]  /*16620*/  FSETP.GTU.FTZ.AND P5, PT, R13, UR4, PT ;  /* 0x000000040d007c0b */ /* 0x000fe2000bfbc000 */
[----:B------:R-:W-:Y:S01]  /*16630*/  FMUL.FTZ R14, R14, UR5 ;  /* 0x000000050e0e7c20 */ /* 0x000fe20008410000 */
[----:B------:R-:W-:Y:S02]  /*16640*/  PRMT R13, R15, 0x7632, R13 ;  /* 0x000076320f0d7816 */ /* 0x000fe4000000000d */
[----:B------:R-:W-:Y:S02]  /*16650*/  MOV R15, R6 ;  /* 0x00000006000f7202 */ /* 0x000fe40000000f00 */
        /* <DEDUP_REMOVED lines=13> */
.L_x_14294:
        /* <DEDUP_REMOVED lines=14> */
.L_x_14295:
        /* <DEDUP_REMOVED lines=43> */
.L_x_14293:
        /* <DEDUP_REMOVED lines=10> */
.L_x_14271:
        /* <DEDUP_REMOVED lines=15> */
.L_x_14298:
        /* <DEDUP_REMOVED lines=12> */
.L_x_14299:
        /* <DEDUP_REMOVED lines=43> */
.L_x_14297:
[----:B------:R-:W-:Y:S02]  /*16fc0*/  ISETP.NE.AND P0, PT, R18, 0x1, PT ;  /* 0x000000011200780c */ /* 0x000fe40003f05270 */
[----:B------:R-:W-:Y:S01]  /*16fd0*/  I2FP.F32.U32 R17, R16 ;  /* 0x0000001000117245 */ /* 0x000fe20000201000 */
[----:B-----5:R-:W-:Y:S01]  /*16fe0*/  IMAD.U32 R16, R12, 0x10000, RZ ;  /* 0x000100000c107824 */ /* 0x020fe200078e00ff */
[----:B------:R-:W-:-:S03]  /*16ff0*/  MOV R19, 0x2 ;  /* 0x0000000200137802 */ /* 0x000fc60000000f00 */
[----:B------:R-:W-:Y:S01]  /*17000*/  FFMA.FTZ R17, R17, R138, 1.1641532182693481445e-10 ;  /* 0x2f00000011117423 */ /* 0x000fe2000001008a */
[----:B------:R-:W-:Y:S01]  /*17010*/  FMUL.FTZ R132, R16, UR17 ;  /* 0x0000001110847c20 */ /* 0x000fe20008410000 */
[----:B------:R-:W-:-:S03]  /*17020*/  PRMT R16, R12, 0x7632, R16 ;  /* 0x000076320c107816 */ /* 0x000fc60000000010 */
[----:B------:R-:W-:Y:S01]  /*17030*/  FSETP.LE.FTZ.AND P1, PT, R17, UR4, PT ;  /* 0x0000000411007c0b */ /* 0x000fe2000bf33000 */
[----:B------:R-:W-:Y:S01]  /*17040*/  FMUL.FTZ R132, R132, UR5 ;  /* 0x0000000584847c20 */ /* 0x000fe20008410000 */
[----:B------:R-:W-:Y:S02]  /*17050*/  IMAD.MOV.U32 R17, RZ, RZ, R6 ;  /* 0x000000ffff117224 */ /* 0x000fe400078e0006 */
        /* <DEDUP_REMOVED lines=10> */
.L_x_14301:
        /* <DEDUP_REMOVED lines=12> */
.L_x_14302:
        /* <DEDUP_REMOVED lines=42> */
.L_x_14300:
[----:B------:R-:W-:Y:S01]  /*17460*/  ISETP.NE.AND P1, PT, R19, 0x1, PT ;  /* 0x000000011300780c */ /* 0x000fe20003f25270 */
[----:B------:R-:W-:Y:S01]  /*17470*/  IMAD.MOV.U32 R18, RZ, RZ, 0x2 ;  /* 0x00000002ff127424 */ /* 0x000fe200078e00ff */
[----:B------:R-:W-:Y:S02]  /*17480*/  I2FP.F32.U32 R17, R17 ;  /* 0x0000001100117245 */ /* 0x000fe40000201000 */
[----:B------:R-:W-:-:S03]  /*17490*/  SHF.L.U32 R16, R16, 0x10, RZ ;  /* 0x0000001010107819 */ /* 0x000fc600000006ff */
[----:B------:R-:W-:Y:S02]  /*174a0*/  FFMA.FTZ R17, R17, R138, 1.1641532182693481445e-10 ;  /* 0x2f00000011117423 */ /* 0x000fe4000001008a */
[----:B------:R-:W-:-:S03]  /*174b0*/  FMUL.FTZ R16, R16, UR17 ;  /* 0x0000001110107c20 */ /* 0x000fc60008410000 */
[----:B------:R-:W-:Y:S01]  /*174c0*/  FSETP.LE.FTZ.AND P0, PT, R17, UR4, PT ;  /* 0x0000000411007c0b */ /* 0x000fe2000bf13000 */
[----:B------:R-:W-:Y:S01]  /*174d0*/  FMUL.FTZ R133, R16, UR5 ;  /* 0x0000000510857c20 */ /* 0x000fe20008410000 */
        /* <DEDUP_REMOVED lines=10> */
.L_x_14304:
        /* <DEDUP_REMOVED lines=12> */
.L_x_14305:
        /* <DEDUP_REMOVED lines=39> */
[----:B------:R-:W-:Y:S02]  /*178b0*/  IMAD.MOV.U32 R142, RZ, RZ, R18 ;  /* 0x000000ffff8e7224 */ /* 0x000fe400078e0012 */
[----:B------:R-:W-:Y:S01]  /*178c0*/  HFMA2 R18, -RZ, RZ, 0, 0 ;  /* 0x00000000ff127431 */ /* 0x000fe200000001ff */
[----:B------:R-:W-:-:S07]  /*178d0*/  LOP3.LUT R8, R16, UR37, R19, 0x96, !PT ;  /* 0x0000002510087c12 */ /* 0x000fce000f8e9613 */
.L_x_14303:
        /* <DEDUP_REMOVED lines=19> */
.L_x_14307:
        /* <DEDUP_REMOVED lines=12> */
.L_x_14308:
        /* <DEDUP_REMOVED lines=42> */
.L_x_14306:
[----:B------:R-:W-:Y:S02]  /*17d70*/  ISETP.NE.AND P3, PT, R19, 0x1, PT ;  /* 0x000000011300780c */ /* 0x000fe40003f65270 */
[----:B------:R-:W-:Y:S02]  /*17d80*/  I2FP.F32.U32 R17, R16 ;  /* 0x0000001000117245 */ /* 0x000fe40000201000 */
[----:B------:R-:W-:Y:S02]  /*17d90*/  SHF.L.U32 R13, R13, 0x10, RZ ;  /* 0x000000100d0d7819 */ /* 0x000fe400000006ff */
[----:B------:R-:W-:Y:S01]  /*17da0*/  MOV R16, R6 ;  /* 0x0000000600107202 */ /* 0x000fe20000000f00 */
        /* <DEDUP_REMOVED lines=14> */
.L_x_14310:
        /* <DEDUP_REMOVED lines=12> */
.L_x_14311:
        /* <DEDUP_REMOVED lines=39> */
[----:B------:R-:W-:Y:S02]  /*181c0*/  LOP3.LUT R8, R16, UR37, R19, 0x96, !PT ;  /* 0x0000002510087c12 */ /* 0x000fe4000f8e9613 */
[----:B------:R-:W-:Y:S01]  /*181d0*/  MOV R16, R142 ;  /* 0x0000008e00107202 */ /* 0x000fe20000000f00 */
[----:B------:R-:W-:-:S07]  /*181e0*/  IMAD.MOV.U32 R142, RZ, RZ, R18 ;  /* 0x000000ffff8e7224 */ /* 0x000fce00078e0012 */
.L_x_14309:
[----:B------:R-:W-:Y:S02]  /*181f0*/  ISETP.NE.AND P4, PT, R17, 0x1, PT ;  /* 0x000000011100780c */ /* 0x000fe40003f85270 */
[----:B------:R-:W-:Y:S01]  /*18200*/  I2FP.F32.U32 R13, R16 ;  /* 0x00000010000d7245 */ /* 0x000fe20000201000 */
[C---:B------:R-:W-:Y:S01]  /*18210*/  IMAD.U32 R16, R14.reuse, 0x10000, RZ ;  /* 0x000100000e107824 */ /* 0x040fe200078e00ff */
[----:B------:R-:W-:Y:S02]  /*18220*/  PRMT R14, R14, 0x7632, R14 ;  /* 0x000076320e0e7816 */ /* 0x000fe4000000000e */
[----:B------:R-:W-:Y:S01]  /*18230*/  MOV R18, 0x2 ;  /* 0x0000000200127802 */ /* 0x000fe20000000f00 */
        /* <DEDUP_REMOVED lines=14> */
.L_x_14313:
        /* <DEDUP_REMOVED lines=12> */
.L_x_14314:
        /* <DEDUP_REMOVED lines=42> */
.L_x_14312:
        /* <DEDUP_REMOVED lines=18> */
.L_x_14316:
        /* <DEDUP_REMOVED lines=12> */
.L_x_14317:
        /* <DEDUP_REMOVED lines=42> */
.L_x_14315:
[----:B------:R-:W-:Y:S01]  /*18b00*/  ISETP.NE.AND P6, PT, R19, 0x1, PT ;  /* 0x000000011300780c */ /* 0x000fe20003fc5270 */
[----:B------:R-:W-:Y:S01]  /*18b10*/  IMAD.U32 R18, R15, 0x10000, RZ ;  /* 0x000100000f127824 */ /* 0x000fe200078e00ff */
[----:B------:R-:W-:-:S03]  /*18b20*/  I2FP.F32.U32 R13, R13 ;  /* 0x0000000d000d7245 */ /* 0x000fc60000201000 */
[----:B------:R-:W-:Y:S02]  /*18b30*/  FMUL.FTZ R18, R18, UR17 ;  /* 0x0000001112127c20 */ /* 0x000fe40008410000 */
[----:B------:R-:W-:Y:S01]  /*18b40*/  FFMA.FTZ R14, R13, R138, 1.1641532182693481445e-10 ;  /* 0x2f0000000d0e7423 */ /* 0x000fe2000001008a */
[----:B------:R-:W-:Y:S01]  /*18b50*/  PRMT R13, R15, 0x7632, R13 ;  /* 0x000076320f0d7816 */ /* 0x000fe2000000000d */
[----:B------:R-:W-:Y:S01]  /*18b60*/  FMUL.FTZ R18, R18, UR5 ;  /* 0x0000000512127c20 */ /* 0x000fe20008410000 */
[----:B------:R-:W-:Y:S02]  /*18b70*/  IMAD.MOV.U32 R15, RZ, RZ, R6 ;  /* 0x000000ffff0f7224 */ /* 0x000fe400078e0006 */
        /* <DEDUP_REMOVED lines=11> */
.L_x_14319:
        /* <DEDUP_REMOVED lines=14> */
.L_x_14320:
        /* <DEDUP_REMOVED lines=42> */
.L_x_14318:
        /* <DEDUP_REMOVED lines=16> */
.L_x_14296:
[----:B------:R-:W-:Y:S01]  /*190b0*/  SEL R13, RZ, 0x1000000, !P6 ;  /* 0x01000000ff0d7807 */ /* 0x000fe20007000000 */
[----:B------:R-:W-:Y:S01]  /*190c0*/  IMAD.WIDE.U32 R140, R143, 0x20, R140 ;  /* 0x000000208f8c7825 */ /* 0x000fe200078e008c */
[----:B------:R-:W-:-:S03]  /*190d0*/  ISETP.NE.AND P6, PT, R12, RZ, PT ;  /* 0x000000ff0c00720c */ /* 0x000fc60003fc5270 */
[----:B------:R-:W-:Y:S01]  /*190e0*/  FADD.FTZ R12, RZ, R48 ;  /* 0x00000030ff0c7221 */ /* 0x000fe20000010000 */
        /* <DEDUP_REMOVED lines=9> */
[----:B------:R-:W-:Y:S01]  /*19180*/  STG.E.128 desc[UR8][R140.64+0x10], R16 ;  /* 0x000010108c007986 */ /* 0x000fe2000c101d08 */
[----:B------:R-:W-:Y:S01]  /*19190*/  BSSY.RECONVERGENT B0, `(.L_x_14321) ;  /* 0x000009b000007945 */ /* 0x000fe20003800200 */
[----:B------:R-:W-:Y:S01]  /*191a0*/  FADD.FTZ R15, R12, R51 ;  /* 0x000000330c0f7221 */ /* 0x000fe20000010000 */
[----:B------:R-:W-:-:S03]  /*191b0*/  LOP3.LUT R13, R150, R13, RZ, 0xfc, !PT ;  /* 0x0000000d960d7212 */ /* 0x000fc600078efcff */
        /* <DEDUP_REMOVED lines=136> */
[----:B------:R-:W-:Y:S02]  /*19a40*/  LOP3.LUT R12, R12, R15, RZ, 0xfc, !PT ;  /* 0x0000000f0c0c7212 */ /* 0x000fe400078efcff */
[----:B------:R-:W-:-:S03]  /*19a50*/  LOP3.LUT P0, R15, R4, 0x1f, RZ, 0xc0, !PT ;  /* 0x0000001f040f7812 */ /* 0x000fc6000780c0ff */
        /* <DEDUP_REMOVED lines=14> */
.L_x_14322:
[----:B------:R-:W-:Y:S05]  /*19b40*/  BSYNC.RECONVERGENT B0 ;  /* 0x0000000000007941 */ /* 0x000fea0003800200 */
.L_x_14321:
        /* <DEDUP_REMOVED lines=14> */
.L_x_14324:
[----:B------:R-:W-:Y:S05]  /*19c30*/  BSYNC.RECONVERGENT B0 ;  /* 0x0000000000007941 */ /* 0x000fea0003800200 */
.L_x_14323:
[----:B------:R-:W1:Y:S01]  /*19c40*/  SHFL.DOWN PT, R137, R136, 0x2, 0x1f ;  /* 0x08401f0088897f89 */ /* 0x000e6200000e0000 */
[----:B------:R-:W-:Y:S01]  /*19c50*/  ISETP.NE.AND P0, PT, R4, RZ, PT ;  /* 0x000000ff0400720c */ /* 0x000fe20003f05270 */
[----:B------:R-:W-:Y:S01]  /*19c60*/  UPLOP3.LUT UP2, UPT, UPT, UPT, UP2, 0x40, 0x4 ;  /* 0x000000000004789c */ /* 0x000fe20003f4e820 */
[----:B------:R-:W-:Y:S01]  /*19c70*/  ISETP.NE.AND P1, PT, RZ, UR38, PT ;  /* 0x00000026ff007c0c */ /* 0x000fe2000bf25270 */
        /* <DEDUP_REMOVED lines=25> */
[----:B------:R-:W-:Y:S01]  /*19e10*/  FFMA.FTZ R137, R15, R146, R136 ;  /* 0x000000920f897223 */ /* 0x000fe20000010088 */
[----:B------:R-:W-:-:S03]  /*19e20*/  FMUL.FTZ R138, R145, R145 ;  /* 0x00000091918a7220 */ /* 0x000fc60000410000 */
[----:B-1----:R-:W-:Y:S01]  /*19e30*/  FMUL.FTZ R136, R148, R137 ;  /* 0x0000008994887220 */ /* 0x002fe20000410000 */
[----:B------:R-:W-:Y:S01]  /*19e40*/  FMUL.FTZ R138, R15, R138 ;  /* 0x0000008a0f8a7220 */ /* 0x000fe20000410000 */
[----:B--2---:R-:W-:-:S03]  /*19e50*/  FADD.FTZ R13, R12, R13 ;  /* 0x0000000d0c0d7221 */ /* 0x004fc60000010000 */
[----:B------:R-:W-:Y:S01]  /*19e60*/  FMUL.FTZ R138, R138, R147 ;  /* 0x000000938a8a7220 */ /* 0x000fe20000410000 */
[----:B------:R-:W0:Y:S03]  /*19e70*/  SHFL.IDX PT, R136, R136, RZ, 0x1f ;  /* 0x00001fff88887589 */ /* 0x000e2600000e0000 */
[----:B------:R-:W-:Y:S02]  /*19e80*/  FFMA.FTZ R13, R148, R138, R13 ;  /* 0x0000008a940d7223 */ /* 0x000fe4000001000d */
[----:B------:R-:W1:Y:S03]  /*19e90*/  LDC R138, c[0x0][0x448] ;  /* 0x00011200ff8a7b82 */ /* 0x000e660000000800 */
[----:B------:R2:W1:Y:S05]  /*19ea0*/  SHFL.IDX PT, R141, R13, RZ, 0x1f ;  /* 0x00001fff0d8d7589 */ /* 0x00046a00000e0000 */
[----:B--2---:R-:W2:Y:S01]  /*19eb0*/  @!P0 LDC.64 R12, c[0x0][0x3c0] ;  /* 0x0000f000ff0c8b82 */ /* 0x004ea20000000a00 */
[C---:B0-----:R-:W-:Y:S01]  /*19ec0*/  FMUL.FTZ R140, R136.reuse, R136 ;  /* 0x00000088888c7220 */ /* 0x041fe20000410000 */
[----:B------:R-:W-:-:S05]  /*19ed0*/  FSEL R15, R136, RZ, !P1 ;  /* 0x000000ff880f7208 */ /* 0x000fca0004800000 */
[C---:B------:R-:W-:Y:S01]  /*19ee0*/  FADD.FTZ R4, -R15.reuse, R32 ;  /* 0x000000200f047221 */ /* 0x040fe20000010100 */
[----:B------:R-:W-:Y:S01]  /*19ef0*/  FADD.FTZ R137, -R15, R33 ;  /* 0x000000210f897221 */ /* 0x000fe20000010100 */
[----:B-1----:R-:W-:Y:S01]  /*19f00*/  FFMA.FTZ R138, R141, UR19, R138 ;  /* 0x000000138d8a7c23 */ /* 0x002fe2000801008a */
[----:B------:R-:W-:Y:S01]  /*19f10*/  FSEL R141, R140, RZ, P1 ;  /* 0x000000ff8c8d7208 */ /* 0x000fe20000800000 */
[----:B------:R-:W0:Y:S01]  /*19f20*/  @!P0 LDC.64 R32, c[0x0][0x3c8] ;  /* 0x0000f200ff208b82 */ /* 0x000e220000000a00 */
[C---:B------:R-:W-:Y:S01]  /*19f30*/  FADD.FTZ R148, -R15.reuse, R16 ;  /* 0x000000100f947221 */ /* 0x040fe20000010100 */
[C---:B------:R-:W-:Y:S01]  /*19f40*/  FADD.FTZ R150, -R15.reuse, R17 ;  /* 0x000000110f967221 */ /* 0x040fe20000010100 */
[C---:B------:R-:W-:Y:S01]  /*19f50*/  FADD.FTZ R48, -R15.reuse, R48 ;  /* 0x000000300f307221 */ /* 0x040fe20000010100 */
[----:B------:R-:W-:Y:S01]  /*19f60*/  FADD.FTZ R141, R138, R141 ;  /* 0x0000008d8a8d7221 */ /* 0x000fe20000010000 */
[C---:B------:R-:W-:Y:S01]  /*19f70*/  FADD.FTZ R138, -R15.reuse, R21 ;  /* 0x000000150f8a7221 */ /* 0x040fe20000010100 */
[----:B------:R-:W-:Y:S01]  /*19f80*/  MOV R21, UR16 ;  /* 0x0000001000157c02 */ /* 0x000fe20008000f00 */
[C---:B------:R-:W-:Y:S01]  /*19f90*/  FADD.FTZ R49, -R15.reuse, R49 ;  /* 0x000000310f317221 */ /* 0x040fe20000010100 */
[----:B------:R-:W1:Y:S01]  /*19fa0*/  LDC.64 R16, c[0x0][0x428] ;  /* 0x00010a00ff107b82 */ /* 0x000e620000000a00 */
[----:B------:R-:W-:Y:S01]  /*19fb0*/  FADD.FTZ R51, -R15, R51 ;  /* 0x000000330f337221 */ /* 0x000fe20000010100 */
[----:B------:R-:W3:Y:S01]  /*19fc0*/  MUFU.RSQ R141, R141 ;  /* 0x0000008d008d7308 */ /* 0x000ee20000001400 */
[----:B--2---:R-:W-:-:S04]  /*19fd0*/  @!P0 IMAD.WIDE R12, R21, 0x4, R12 ;  /* 0x00000004150c8825 */ /* 0x004fc800078e020c */
        /* <DEDUP_REMOVED lines=32> */
[----:B------:R2:W-:Y:S01]  /*1a1e0*/  @!P0 STG.E desc[UR8][R12.64], R136 ;  /* 0x000000880c008986 */ /* 0x0005e2000c101908 */
[----:B0-----:R-:W-:-:S04]  /*1a1f0*/  @!P0 IMAD.WIDE R32, R21, 0x4, R32 ;  /* 0x0000000415208825 */ /* 0x001fc800078e0220 */
        /* <DEDUP_REMOVED lines=10> */
[C---:B--2---:R-:W-:Y:S01]  /*1a2a0*/  FMUL.FTZ R136, R141.reuse, R39 ;  /* 0x000000278d887220 */ /* 0x044fe20000410000 */
[C---:B------:R-:W-:Y:S01]  /*1a2b0*/  FMUL.FTZ R39, R141.reuse, R34 ;  /* 0x000000228d277220 */ /* 0x040fe20000410000 */
[----:B------:R-:W-:Y:S01]  /*1a2c0*/  FMUL.FTZ R158, R141, R31 ;  /* 0x0000001f8d9e7220 */ /* 0x000fe20000410000 */
[----:B-1----:R-:W-:-:S04]  /*1a2d0*/  IMAD.WIDE.U32 R12, R3, 0x10, R16 ;  /* 0x00000010030c7825 */ /* 0x002fc800078e0010 */
[C---:B------:R-:W-:Y:S01]  /*1a2e0*/  FMUL.FTZ R41, R141.reuse, R42 ;  /* 0x0000002a8d297220 */ /* 0x040fe20000410000 */
[----:B------:R-:W-:Y:S01]  /*1a2f0*/  FMUL.FTZ R42, R141, R43 ;  /* 0x0000002b8d2a7220 */ /* 0x000fe20000410000 */
[----:B------:R-:W-:Y:S01]  /*1a300*/  FFMA.FTZ R15, R15, R128, R88 ;  /* 0x000000800f0f7223 */ /* 0x000fe20000010058 */
        /* <DEDUP_REMOVED lines=14> */
[----:B------:R-:W-:Y:S01]  /*1a3f0*/  FMUL.FTZ R46, R141, R47 ;  /* 0x0000002f8d2e7220 */ /* 0x000fe20000410000 */
[----:B------:R-:W-:Y:S01]  /*1a400*/  FFMA.FTZ R20, R21, R120, R80 ;  /* 0x0000007815147223 */ /* 0x000fe20000010050 */
[C---:B------:R-:W-:Y:S01]  /*1a410*/  FMUL.FTZ R47, R141.reuse, R24 ;  /* 0x000000188d2f7220 */ /* 0x040fe20000410000 */
[C---:B------:R-:W-:Y:S01]  /*1a420*/  FMUL.FTZ R50, R141.reuse, R25 ;  /* 0x000000198d327220 */ /* 0x040fe20000410000 */
[----:B------:R-:W-:Y:S01]  /*1a430*/  F2FP.BF16.F32.PACK_AB R16, R16, R15 ;  /* 0x0000000f1010723e */ /* 0x000fe200000010ff */
[----:B------:R-:W-:Y:S01]  /*1a440*/  FFMA.FTZ R15, R40, R121, R81 ;  /* 0x00000079280f7223 */ /* 0x000fe20000010051 */
[C---:B------:R-:W-:Y:S01]  /*1a450*/  FMUL.FTZ R25, R141.reuse, R26 ;  /* 0x0000001a8d197220 */ /* 0x040fe20000410000 */
[----:B------:R-:W-:Y:S01]  /*1a460*/  FMUL.FTZ R24, R141, R27 ;  /* 0x0000001b8d187220 */ /* 0x000fe20000410000 */
[----:B------:R-:W-:Y:S01]  /*1a470*/  FFMA.FTZ R37, R37, R112, R72 ;  /* 0x0000007025257223 */ /* 0x000fe20000010048 */
[----:B------:R-:W-:Y:S01]  /*1a480*/  FFMA.FTZ R4, R4, R113, R73 ;  /* 0x0000007104047223 */ /* 0x000fe20000010049 */
[----:B------:R-:W-:Y:S01]  /*1a490*/  F2FP.BF16.F32.PACK_AB R20, R15, R20 ;  /* 0x000000140f14723e */ /* 0x000fe200000010ff */
[----:B------:R0:W-:Y:S01]  /*1a4a0*/  @!P0 STG.E desc[UR8][R32.64], R141 ;  /* 0x0000008d20008986 */ /* 0x0001e2000c101908 */
        /* <DEDUP_REMOVED lines=8> */
[----:B------:R-:W-:Y:S01]  /*1a530*/  FFMA.FTZ R17, R19, R130, R90 ;  /* 0x0000008213117223 */ /* 0x000fe2000001005a */
[----:B------:R-:W-:Y:S01]  /*1a540*/  FFMA.FTZ R18, R23, R124, R84 ;  /* 0x0000007c17127223 */ /* 0x000fe20000010054 */
[C---:B------:R-:W-:Y:S01]  /*1a550*/  FMUL.FTZ R135, R141.reuse, R132 ;  /* 0x000000848d877220 */ /* 0x040fe20000410000 */
[----:B0-----:R-:W-:Y:S01]  /*1a560*/  FFMA.FTZ R33, R156, R109, R69 ;  /* 0x0000006d9c217223 */ /* 0x001fe20000010045 */
        /* <DEDUP_REMOVED lines=38> */
[----:B------:R-:W-:Y:S01]  /*1a7d0*/  UIADD3 UR16, UPT, UPT, UR16, UR14, URZ ;  /* 0x0000000e10107290 */ /* 0x000fe2000fffe0ff */
[----:B------:R-:W-:-:S02]  /*1a7e0*/  F2FP.BF16.F32.PACK_AB R18, R23, R18 ;  /* 0x000000121712723e */ /* 0x000fc400000010ff */
[----:B------:R-:W-:Y:S01]  /*1a7f0*/  F2FP.BF16.F32.PACK_AB R17, R48, R17 ;  /* 0x000000113011723e */ /* 0x000fe200000010ff */
[----:B------:R-:W-:Y:S01]  /*1a800*/  UISETP.GE.AND UP1, UPT, UR16, UR15, UPT ;  /* 0x0000000f1000728c */ /* 0x000fe2000bf26270 */
        /* <DEDUP_REMOVED lines=18> */
.L_x_14326:
        /* <DEDUP_REMOVED lines=13> */
.L_x_34053:


//--------------------- .text._ZN10layer_norm13ln_fwd_kernelINS_13Kernel_traitsIf13__nv_bfloat16fS2_fjLj5120ELj1ELj1ELj4ELj16ENS_18Kernel_traits_baseILj5120EfS2_fS2_fjLj128EEEEELb1ELb0ELb1ELb0EEEvNS_9FwdParamsE --------------------------
	.section	.text._ZN10layer_norm13ln_fwd_kernelINS_13Kernel_traitsIf13__nv_bfloat16fS2_fjLj5120ELj1ELj1ELj4ELj16ENS_18Kernel_traits_baseILj5120EfS2_fS2_fjLj128EEEEELb1ELb0ELb1ELb0EEEvNS_9FwdParamsE,"ax",@progbits
	.align	128
        .global         _ZN10layer_norm13ln_fwd_kernelINS_13Kernel_traitsIf13__nv_bfloat16fS2_fjLj5120ELj1ELj1ELj4ELj16ENS_18Kernel_traits_baseILj5120EfS2_fS2_fjLj128EEEEELb1ELb0ELb1ELb0EEEvNS_9FwdParamsE
        .type           _ZN10layer_norm13ln_fwd_kernelINS_13Kernel_traitsIf13__nv_bfloat16fS2_fjLj5120ELj1ELj1ELj4ELj16ENS_18Kernel_traits_baseILj5120EfS2_fS2_fjLj128EEEEELb1ELb0ELb1ELb0EEEvNS_9FwdParamsE,@function
        .size           _ZN10layer_norm13ln_fwd_kernelINS_13Kernel_traitsIf13__nv_bfloat16fS2_fjLj5120ELj1ELj1ELj4ELj16ENS_18Kernel_traits_baseILj5120EfS2_fS2_fjLj128EEEEELb1ELb0ELb1ELb0EEEvNS_9FwdParamsE,(.L_x_34054 - _ZN10layer_norm13ln_fwd_kernelINS_13Kernel_traitsIf13__nv_bfloat16fS2_fjLj5120ELj1ELj1ELj4ELj16ENS_18Kernel_traits_baseILj5120EfS2_fS2_fjLj128EEEEELb1ELb0ELb1ELb0EEEvNS_9FwdParamsE)
        .other          _ZN10layer_norm13ln_fwd_kernelINS_13Kernel_traitsIf13__nv_bfloat16fS2_fjLj5120ELj1ELj1ELj4ELj16ENS_18Kernel_traits_baseILj5120EfS2_fS2_fjLj128EEEEELb1ELb0ELb1ELb0EEEvNS_9FwdParamsE,@"STO_CUDA_ENTRY STV_DEFAULT"
_ZN10layer_norm13ln_fwd_kernelINS_13Kernel_traitsIf13__nv_bfloat16fS2_fjLj5120ELj1ELj1ELj4ELj16ENS_18Kernel_traits_baseILj5120EfS2_fS2_fjLj128EEEEELb1ELb0ELb1ELb0EEEvNS_9FwdParamsE:
.text._ZN10layer_norm13ln_fwd_kernelINS_13Kernel_traitsIf13__nv_bfloat16fS2_fjLj5120ELj1ELj1ELj4ELj16ENS_18Kernel_traits_baseILj5120EfS2_fS2_fjLj128EEEEELb1ELb0ELb1ELb0EEEvNS_9FwdParamsE:
        /* <DEDUP_REMOVED lines=19> */
[----:B------:R-:W5:Y:S02]  /*0130*/  S2UR UR22, SR_CTAID.X ;  /* 0x00000000001679c3 */ /* 0x000f640000002500 */
[----:B------:R-:W-:-:S06]  /*0140*/  UISETP.NE.AND.EX UP0, UPT, UR5, URZ, UPT, UP0 ;  /* 0x000000ff0500728c */ /* 0x000fcc000bf05300 */
[----:B------:R-:W5:Y:S02]  /*0150*/  LDC R148, c[0x0][0x360] ;  /* 0x0000d800ff947b82 */ /* 0x000f640000000800 */
[----:B-----5:R-:W-:Y:S01]  /*0160*/  IMAD R148, R148, UR22, R7 ;  /* 0x0000001694947c24 */ /* 0x020fe2000f8e0207 */
[----:B--2---:R-:W-:Y:S02]  /*0170*/  @P0 R2UR UR14, R2 ;  /* 0x00000000020e02ca */ /* 0x004fe400000e0000 */
[----:B------:R-:W-:Y:S02]  /*0180*/  @P0 R2UR UR15, R3 ;  /* 0x00000000030f02ca */ /* 0x000fe400000e0000 */
[----:B------:R-:W-:Y:S02]  /*0190*/  LOP3.LUT R2, R7, 0x60, RZ, 0xc0, !PT ;  /* 0x0000006007027812 */ /* 0x000fe400078ec0ff */
[----:B------:R-:W-:Y:S02]  /*01a0*/  SHF.R.S32.HI R3, RZ, 0x1f, R6 ;  /* 0x0000001fff037819 */ /* 0x000fe40000011406 */
[----:B-1----:R-:W-:-:S02]  /*01b0*/  @P0 IADD3 R0, P1, PT, R4, R9, RZ ;  /* 0x0000000904000210 */ /* 0x002fc40007f3e0ff */
[----:B------:R-:W-:-:S03]  /*01c0*/  LEA.HI R3, R3, R6, RZ, 0x3 ;  /* 0x0000000603037211 */ /* 0x000fc600078f18ff */
[----:B------:R-:W-:Y:S01]  /*01d0*/  @P0 IMAD.X R11, RZ, RZ, R5, P1 ;  /* 0x000000ffff0b0224 */ /* 0x000fe200008e0605 */
[----:B------:R-:W-:Y:S01]  /*01e0*/  LOP3.LUT R5, R2, 0x1f, R7, 0xf8, !PT ;  /* 0x0000001f02057812 */ /* 0x000fe200078ef807 */
[----:B------:R-:W-:Y:S01]  /*01f0*/  UIADD3 UR5, UPT, UPT, UR14, -0x61c88647, URZ ;  /* 0x9e3779b90e057890 */ /* 0x000fe2000fffe0ff */
[----:B------:R-:W-:Y:S01]  /*0200*/  SHF.R.S32.HI R4, RZ, 0x3, R3 ;  /* 0x00000003ff047819 */ /* 0x000fe20000011403 */
[----:B------:R-:W-:Y:S01]  /*0210*/  UIADD3 UR6, UPT, UPT, UR15, -0x4498517b, URZ ;  /* 0xbb67ae850f067890 */ /* 0x000fe2000fffe0ff */
[----:B------:R-:W-:Y:S01]  /*0220*/  LOP3.LUT R9, R5, 0x7f, RZ, 0x3c, !PT ;  /* 0x0000007f05097812 */ /* 0x000fe200078e3cff */
[----:B------:R-:W-:Y:S01]  /*0230*/  UIADD3 UR7, UPT, UPT, UR14, 0x3c6ef372, URZ ;  /* 0x3c6ef3720e077890 */ /* 0x000fe2000fffe0ff */
[----:B------:R-:W-:Y:S01]  /*0240*/  LOP3.LUT R3, R7, 0x1f, RZ, 0xc0, !PT ;  /* 0x0000001f07037812 */ /* 0x000fe200078ec0ff */
[----:B------:R-:W-:Y:S01]  /*0250*/  UIADD3 UR23, UPT, UPT, UR15, 0x76cf5d0a, URZ ;  /* 0x76cf5d0a0f177890 */ /* 0x000fe2000fffe0ff */
[----:B------:R-:W-:Y:S01]  /*0260*/  IADD3 R9, PT, PT, R4, R9, RZ ;  /* 0x0000000904097210 */ /* 0x000fe20007ffe0ff */
[----:B------:R-:W-:Y:S01]  /*0270*/  UIADD3 UR31, UPT, UPT, UR14, -0x255992d5, URZ ;  /* 0xdaa66d2b0e1f7890 */ /* 0x000fe2000fffe0ff */
[--C-:B------:R-:W-:Y:S01]  /*0280*/  SHF.R.U64 R147, R0, 0x2, R11.reuse ;  /* 0x0000000200937819 */ /* 0x100fe2000000120b */
[----:B------:R-:W-:Y:S01]  /*0290*/  UIADD3 UR32, UPT, UPT, UR15, 0x32370b8f, URZ ;  /* 0x32370b8f0f207890 */ /* 0x000fe2000fffe0ff */
[----:B------:R-:W-:Y:S01]  /*02a0*/  SHF.R.U32.HI R146, RZ, 0x2, R11 ;  /* 0x00000002ff927819 */ /* 0x000fe2000001160b */
[----:B------:R-:W-:-:S02]  /*02b0*/  UIADD3 UR24, UPT, UPT, UR14, 0x78dde6e4, URZ ;  /* 0x78dde6e40e187890 */ /* 0x000fc4000fffe0ff */
[----:B------:R-:W-:Y:S02]  /*02c0*/  UIADD3 UR33, UPT, UPT, UR15, -0x126145ec, URZ ;  /* 0xed9eba140f217890 */ /* 0x000fe4000fffe0ff */
[----:B------:R-:W-:Y:S02]  /*02d0*/  UIADD3 UR34, UPT, UPT, UR14, 0x1715609d, URZ ;  /* 0x1715609d0e227890 */ /* 0x000fe4000fffe0ff */
[----:B------:R-:W-:Y:S02]  /*02e0*/  UIADD3 UR25, UPT, UPT, UR15, -0x56f99767, URZ ;  /* 0xa90668990f197890 */ /* 0x000fe4000fffe0ff */
[----:B------:R-:W-:Y:S02]  /*02f0*/  UIADD3 UR20, UPT, UPT, UR14, -0x4ab325aa, URZ ;  /* 0xb54cda560e147890 */ /* 0x000fe4000fffe0ff */
[----:B------:R-:W-:Y:S02]  /*0300*/  UIADD3 UR21, UPT, UPT, UR15, 0x646e171e, URZ ;  /* 0x646e171e0f157890 */ /* 0x000fe4000fffe0ff */
[----:B------:R-:W-:-:S02]  /*0310*/  UIADD3 UR8, UPT, UPT, UR14, 0x5384540f, URZ ;  /* 0x5384540f0e087890 */ /* 0x000fc4000fffe0ff */
[----:B------:R-:W-:Y:S02]  /*0320*/  UIADD3 UR9, UPT, UPT, UR15, 0x1fd5c5a3, URZ ;  /* 0x1fd5c5a30f097890 */ /* 0x000fe4000fffe0ff */
[----:B------:R-:W-:Y:S02]  /*0330*/  UIADD3 UR10, UPT, UPT, UR14, -0xe443238, URZ ;  /* 0xf1bbcdc80e0a7890 */ /* 0x000fe4000fffe0ff */
        /* <DEDUP_REMOVED lines=25> */
[----:B------:R2:W5:Y:S03]  /*04d0*/  @P1 LDG.E.128 R28, desc[UR12][R76.64] ;  /* 0x0000000c4c1c1981 */ /* 0x000566000c1e1d00 */
[----:B------:R-:W-:Y:S01]  /*04e0*/  @P1 VIADD R5, R5, 0x80 ;  /* 0x0000008005051836 */ /* 0x000fe20000000000 */
[----:B------:R2:W5:Y:S03]  /*04f0*/  @P1 LDG.E.128 R32, desc[UR12][R76.64+0x10] ;  /* 0x0000100c4c201981 */ /* 0x000566000c1e1d00 */
[C---:B----4-:R-:W-:Y:S01]  /*0500*/  @P2 IMAD.WIDE.U32 R80, R5.reuse, 0x20, R80 ;  /* 0x0000002005502825 */ /* 0x050fe200078e0050 */
[----:B------:R2:W5:Y:S03]  /*0510*/  @P1 LD.E.128 R36, desc[UR12][R78.64] ;  /* 0x0000000c4e241980 */ /* 0x000566000c101d00 */
[C---:B-1----:R-:W-:Y:S01]  /*0520*/  @P2 IMAD.WIDE.U32 R82, R5.reuse, 0x20, R82 ;  /* 0x0000002005522825 */ /* 0x042fe200078e0052 */
[----:B------:R2:W5:Y:S03]  /*0530*/  @P1 LD.E.128 R40, desc[UR12][R78.64+0x10] ;  /* 0x0000100c4e281980 */ /* 0x000566000c101d00 */
[----:B------:R-:W-:Y:S01]  /*0540*/  @P2 VIADD R5, R5, 0x80 ;  /* 0x0000008005052836 */ /* 0x000fe20000000000 */
[----:B------:R2:W5:Y:S03]  /*0550*/  @P2 LDG.E.128 R44, desc[UR12][R80.64] ;  /* 0x0000000c502c2981 */ /* 0x000566000c1e1d00 */
[C---:B0-----:R-:W-:Y:S01]  /*0560*/  @P3 IMAD.WIDE.U32 R84, R5.reuse, 0x20, R84 ;  /* 0x0000002005543825 */ /* 0x041fe200078e0054 */
[----:B------:R2:W5:Y:S03]  /*0570*/  @P2 LDG.E.128 R48, desc[UR12][R80.64+0x10] ;  /* 0x0000100c50302981 */ /* 0x000566000c1e1d00 */
[----:B------:R-:W-:Y:S01]  /*0580*/  @P3 IMAD.WIDE.U32 R86, R5, 0x20, R86 ;  /* 0x0000002005563825 */ /* 0x000fe200078e0056 */
        /* <DEDUP_REMOVED lines=18> */
.L_x_14328:
        /* <DEDUP_REMOVED lines=14> */
[----:B------:R-:W5:Y:S03]  /*0790*/  @P0 LDG.E.128 R16, desc[UR12][R10.64+0x10] ;  /* 0x0000100c0a100981 */ /* 0x000f66000c1e1d00 */
[----:B------:R-:W-:Y:S01]  /*07a0*/  @P1 VIADD R5, R5, 0x80 ;  /* 0x0000008005051836 */ /* 0x000fe20000000000 */
[----:B------:R-:W5:Y:S03]  /*07b0*/  @P1 LDG.E.128 R28, desc[UR12][R20.64] ;  /* 0x0000000c141c1981 */ /* 0x000f66000c1e1d00 */
[C---:B--2---:R-:W-:Y:S01]  /*07c0*/  @P2 IMAD.WIDE.U32 R22, R5.reuse, 0x20, R22 ;  /* 0x0000002005162825 */ /* 0x044fe200078e0016 */
[----:B------:R-:W5:Y:S03]  /*07d0*/  @P1 LDG.E.128 R32, desc[UR12][R20.64+0x10] ;  /* 0x0000100c14201981 */ /* 0x000f66000c1e1d00 */
[----:B------:R-:W-:Y:S01]  /*07e0*/  @P2 VIADD R5, R5, 0x80 ;  /* 0x0000008005052836 */ /* 0x000fe20000000000 */
[----:B------:R-:W5:Y:S03]  /*07f0*/  @P2 LDG.E.128 R44, desc[UR12][R22.64] ;  /* 0x0000000c162c2981 */ /* 0x000f66000c1e1d00 */
[C---:B---3--:R-:W-:Y:S01]  /*0800*/  @P3 IMAD.WIDE.U32 R24, R5.reuse, 0x20, R24 ;  /* 0x0000002005183825 */ /* 0x048fe200078e0018 */
[----:B------:R-:W-:Y:S01]  /*0810*/  @P3 IADD3 R5, PT, PT, R5, 0x80, RZ ;  /* 0x0000008005053810 */ /* 0x000fe20007ffe0ff */
[----:B------:R-:W5:Y:S01]  /*0820*/  @P2 LDG.E.128 R48, desc[UR12][R22.64+0x10] ;  /* 0x0000100c16302981 */ /* 0x000f62000c1e1d00 */
[----:B------:R-:W-:-:S02]  /*0830*/  CS2R R74, SRZ ;  /* 0x00000000004a7805 */ /* 0x000fc4000001ff00 */
[----:B------:R-:W-:Y:S02]  /*0840*/  CS2R R72, SRZ ;  /* 0x0000000000487805 */ /* 0x000fe4000001ff00 */
        /* <DEDUP_REMOVED lines=16> */
[----:B0-----:R-:W-:Y:S02]  /*0950*/  CS2R R24, SRZ ;  /* 0x0000000000187805 */ /* 0x001fe4000001ff00 */
[----:B------:R-:W-:Y:S02]  /*0960*/  CS2R R22, SRZ ;  /* 0x0000000000167805 */ /* 0x000fe4000001ff00 */
[----:B------:R-:W-:Y:S02]  /*0970*/  CS2R R20, SRZ ;  /* 0x0000000000147805 */ /* 0x000fe4000001ff00 */
[----:B------:R-:W-:Y:S02]  /*0980*/  @P4 CS2R R90, SRZ ;  /* 0x00000000005a4805 */ /* 0x000fe4000001ff00 */
[----:B------:R-:W-:-:S02]  /*0990*/  @P4 CS2R R88, SRZ ;  /* 0x0000000000584805 */ /* 0x000fc4000001ff00 */
[----:B------:R-:W-:Y:S02]  /*09a0*/  @P4 CS2R R86, SRZ ;  /* 0x0000000000564805 */ /* 0x000fe4000001ff00 */
[----:B-1----:R-:W-:-:S07]  /*09b0*/  @P4 CS2R R84, SRZ ;  /* 0x0000000000544805 */ /* 0x002fce000001ff00 */
.L_x_14329:
[----:B------:R-:W-:Y:S05]  /*09c0*/  BSYNC.RECONVERGENT B0 ;  /* 0x0000000000007941 */ /* 0x000fea0003800200 */
.L_x_14327:
[----:B------:R-:W1:Y:S02]  /*09d0*/  LDCU UR4, c[0x0][0x384] ;  /* 0x00007080ff0477ac */ /* 0x000e640008000800 */
[----:B-1----:R-:W-:-:S06]  /*09e0*/  UISETP.GE.AND UP0, UPT, UR22, UR4, UPT ;  /* 0x000000041600728c */ /* 0x002fcc000bf06270 */
[----:B------:R-:W-:-:S13]  /*09f0*/  PLOP3.LUT P0, PT, PT, PT, UP0, 0x80, 0x8 ;  /* 0x000000000008781c */ /* 0x000fda0003f0f008 */
[----:B------:R-:W-:Y:S05]  /*0a00*/  @P0 EXIT ;  /* 0x000000000000094d */ /* 0x000fea0003800000 */
[----:B------:R-:W-:Y:S01]  /*0a10*/  IMAD.HI.U32 R5, R148, -0x326172a9, RZ ;  /* 0xcd9e8d5794057827 */ /* 0x000fe200078e00ff */
[----:B------:R-:W-:Y:S01]  /*0a20*/  LOP3.LUT R92, R4, 0x7f, RZ, 0xc0, !PT ;  /* 0x0000007f045c7812 */ /* 0x000fe200078ec0ff */
[----:B------:R-:W1:Y:S02]  /*0a30*/  LDCU UR27, c[0x0][0x404] ;  /* 0x00008080ff1b77ac */ /* 0x000e640008000800 */
[C---:B0-----:R-:W-:Y:S01]  /*0a40*/  IMAD.HI.U32 R6, R147.reuse, -0x2daee0ad, RZ ;  /* 0xd2511f5393067827 */ /* 0x041fe200078e00ff */
[----:B------:R-:W-:Y:S01]  /*0a50*/  LOP3.LUT R5, R146, UR14, R5, 0x96, !PT ;  /* 0x0000000e92057c12 */ /* 0x000fe2000f8e9605 */
[----:B------:R-:W0:Y:S01]  /*0a60*/  LDCU UR28, c[0x0][0x388] ;  /* 0x00007100ff1c77ac */ /* 0x000e220008000800 */
[----:B------:R-:W-:Y:S01]  /*0a70*/  VIADDMNMX R93, R92, -R2, RZ, !PT ;  /* 0x800000025c5d7246 */ /* 0x000fe200078001ff */
[----:B------:R-:W-:Y:S01]  /*0a80*/  IMAD R11, R147, -0x2daee0ad, RZ ;  /* 0xd2511f53930b7824 */ /* 0x000fe200078e02ff */
[----:B------:R-:W-:Y:S01]  /*0a90*/  LOP3.LUT R6, R6, UR15, RZ, 0x3c, !PT ;  /* 0x0000000f06067c12 */ /* 0x000fe2000f8e3cff */
[----:B------:R-:W-:Y:S01]  /*0aa0*/  IMAD.HI.U32 R10, R5, -0x2daee0ad, RZ ;  /* 0xd2511f53050a7827 */ /* 0x000fe200078e00ff */
[----:B------:R-:W-:Y:S01]  /*0ab0*/  VIMNMX R93, PT, PT, R93, 0x20, PT ;  /* 0x000000205d5d7848 */ /* 0x000fe20003fe0100 */
[----:B------:R-:W2:Y:S02]  /*0ac0*/  LDCU.U8 UR29, c[0x0][0x410] ;  /* 0x00008200ff1d77ac */ /* 0x000ea40008000000 */
        /* <DEDUP_REMOVED lines=36> */
[----:B------:R-:W-:Y:S01]  /*0d10*/  IMAD.SHL.U32 R4, R4, 0x2, RZ ;  /* 0x0000000204047824 */ /* 0x000fe200078e00ff */
[----:B------:R-:W-:Y:S01]  /*0d20*/  LOP3.LUT R5, R8, UR21, R5, 0x96, !PT ;  /* 0x0000001508057c12 */ /* 0x000fe2000f8e9605 */
[----:B------:R-:W-:Y:S01]  /*0d30*/  IMAD R11, R7, -0x2daee0ad, RZ ;  /* 0xd2511f53070b7824 */ /* 0x000fe200078e02ff */
[----:B------:R-:W0:Y:S01]  /*0d40*/  LDCU.64 UR20, c[0x0][0x380] ;  /* 0x00007000ff1477ac */ /* 0x000e220008000a00 */
[----:B------:R-:W-:Y:S01]  /*0d50*/  IMAD.HI.U32 R8, R6, -0x2daee0ad, RZ ;  /* 0xd2511f5306087827 */ /* 0x000fe200078e00ff */
[----:B------:R-:W-:-:S03]  /*0d60*/  LOP3.LUT R4, R4, 0xffffff00, RZ, 0xc0, !PT ;  /* 0xffffff0004047812 */ /* 0x000fc600078ec0ff */
[----:B------:R-:W-:Y:S01]  /*0d70*/  IMAD R10, R10, -0x326172a9, RZ ;  /* 0xcd9e8d570a0a7824 */ /* 0x000fe200078e02ff */
[----:B------:R-:W-:Y:S01]  /*0d80*/  LOP3.LUT R8, R11, UR9, R8, 0x96, !PT ;  /* 0x000000090b087c12 */ /* 0x000fe2000f8e9608 */
[----:B------:R-:W-:-:S04]  /*0d90*/  IMAD.HI.U32 R7, R5, -0x326172a9, RZ ;  /* 0xcd9e8d5705077827 */ /* 0x000fc800078e00ff */
[----:B------:R-:W-:Y:S01]  /*0da0*/  IMAD R93, R93, 0x8, R4 ;  /* 0x000000085d5d7824 */ /* 0x000fe200078e0204 */
[----:B------:R-:W-:Y:S01]  /*0db0*/  LOP3.LUT R7, R10, UR8, R7, 0x96, !PT ;  /* 0x000000080a077c12 */ /* 0x000fe2000f8e9607 */
[----:B------:R-:W-:Y:S02]  /*0dc0*/  IMAD R10, R5, -0x326172a9, RZ ;  /* 0xcd9e8d57050a7824 */ /* 0x000fe400078e02ff */
[----:B------:R-:W-:Y:S01]  /*0dd0*/  IMAD.HI.U32 R5, R8, -0x326172a9, RZ ;  /* 0xcd9e8d5708057827 */ /* 0x000fe200078e00ff */
[----:B------:R-:W-:-:S03]  /*0de0*/  I2FP.F32.U32 R93, R93 ;  /* 0x0000005d005d7245 */ /* 0x000fc60000201000 */
[----:B------:R-:W-:Y:S01]  /*0df0*/  IMAD R11, R6, -0x2daee0ad, RZ ;  /* 0xd2511f53060b7824 */ /* 0x000fe200078e02ff */
[----:B------:R0:W0:Y:S01]  /*0e00*/  MUFU.RCP R145, R93 ;  /* 0x0000005d00917308 */ /* 0x0000220000001000 */
[----:B------:R-:W-:Y:S01]  /*0e10*/  IMAD.HI.U32 R2, R7, -0x2daee0ad, RZ ;  /* 0xd2511f5307027827 */ /* 0x000fe200078e00ff */
[----:B------:R-:W-:-:S03]  /*0e20*/  LOP3.LUT R5, R10, UR10, R5, 0x96, !PT ;  /* 0x0000000a0a057c12 */ /* 0x000fc6000f8e9605 */
[----:B------:R-:W-:Y:S01]  /*0e30*/  IMAD R3, R3, -0x20, R92 ;  /* 0xffffffe003037824 */ /* 0x000fe200078e025c */
[----:B------:R-:W-:Y:S01]  /*0e40*/  LOP3.LUT R2, R11, UR11, R2, 0x96, !PT ;  /* 0x0000000b0b027c12 */ /* 0x000fe2000f8e9602 */
[----:B------:R-:W-:Y:S01]  /*0e50*/  IMAD R6, R7, -0x2daee0ad, RZ ;  /* 0xd2511f5307067824 */ /* 0x000fe200078e02ff */
[----:B------:R-:W-:Y:S01]  /*0e60*/  LOP3.LUT R11, R0, 0x3, RZ, 0xc0, !PT ;  /* 0x00000003000b7812 */ /* 0x000fe200078ec0ff */
[----:B------:R-:W-:Y:S01]  /*0e70*/  IMAD.HI.U32 R143, R5, -0x2daee0ad, RZ ;  /* 0xd2511f53058f7827 */ /* 0x000fe200078e00ff */
[----:B------:R-:W-:Y:S01]  /*0e80*/  VIMNMX R3, PT, PT, RZ, R3, !PT ;  /* 0x00000003ff037248 */ /* 0x000fe20007fe0100 */
[----:B------:R-:W0:Y:S02]  /*0e90*/  LDCU.128 UR8, c[0x0][0x3f0] ;  /* 0x00007e00ff0877ac */ /* 0x000e240008000c00 */
[----:B------:R-:W-:Y:S01]  /*0ea0*/  IMAD R8, R8, -0x326172a9, RZ ;  /* 0xcd9e8d5708087824 */ /* 0x000fe200078e02ff */
[----:B------:R-:W-:Y:S01]  /*0eb0*/  VIMNMX R3, PT, PT, R3, 0x20, PT ;  /* 0x0000002003037848 */ /* 0x000fe20003fe0100 */
[----:B------:R-:W-:Y:S01]  /*0ec0*/  IMAD.HI.U32 R141, R2, -0x326172a9, RZ ;  /* 0xcd9e8d57028d7827 */ /* 0x000fe200078e00ff */
[----:B------:R-:W-:-:S02]  /*0ed0*/  LOP3.LUT R143, R6, UR26, R143, 0x96, !PT ;  /* 0x0000001a068f7c12 */ /* 0x000fc4000f8e968f */
[----:B------:R-:W-:Y:S01]  /*0ee0*/  LEA R144, R3, R4, 0x3 ;  /* 0x0000000403907211 */ /* 0x000fe200078e18ff */
[----:B------:R-:W-:Y:S01]  /*0ef0*/  IMAD.MOV.U32 R10, RZ, RZ, RZ ;  /* 0x000000ffff0a7224 */ /* 0x000fe200078e00ff */
[----:B------:R-:W-:Y:S01]  /*0f00*/  LOP3.LUT R141, R8, UR18, R141, 0x96, !PT ;  /* 0x00000012088d7c12 */ /* 0x000fe2000f8e968d */
[----:B------:R-:W-:Y:S01]  /*0f10*/  IMAD R140, R5, -0x2daee0ad, RZ ;  /* 0xd2511f53058c7824 */ /* 0x000fe200078e02ff */
[----:B------:R-:W0:Y:S01]  /*0f20*/  LDCU.64 UR18, c[0x0][0x3a0] ;  /* 0x00007400ff1277ac */ /* 0x000e220008000a00 */
[----:B-1234-:R-:W-:-:S07]  /*0f30*/  IMAD R142, R2, -0x326172a9, RZ ;  /* 0xcd9e8d57028e7824 */ /* 0x01efce00078e02ff */
.L_x_14843:
[----:B0-----:R-:W-:-:S06]  /*0f40*/  UIMAD.WIDE UR4, UR22, 0x4, UR8 ;  /* 0x00000004160478a5 */ /* 0x001fcc000f8e0208 */
[----:B------:R-:W-:Y:S01]  /*0f50*/  IMAD.U32 R150, RZ, RZ, UR4 ;  /* 0x00000004ff967e24 */ /* 0x000fe2000f8e00ff */
[----:B-1----:R-:W-:-:S05]  /*0f60*/  MOV R151, UR5 ;  /* 0x0000000500977c02 */ /* 0x002fca0008000f00 */
[----:B--2---:R-:W2:Y:S01]  /*0f70*/  LDG.E R150, desc[UR12][R150.64] ;  /* 0x0000000c96967981 */ /* 0x004ea2000c1e1900 */
[----:B------:R-:W-:-:S06]  /*0f80*/  UIMAD.WIDE UR4, UR22, 0x4, UR10 ;  /* 0x00000004160478a5 */ /* 0x000fcc000f8e020a */
[----:B---34-:R-:W-:Y:S02]  /*0f90*/  IMAD.U32 R136, RZ, RZ, UR4 ;  /* 0x00000004ff887e24 */ /* 0x018fe4000f8e00ff */
[----:B------:R-:W-:-:S05]  /*0fa0*/  IMAD.U32 R137, RZ, RZ, UR5 ;  /* 0x00000005ff897e24 */ /* 0x000fca000f8e00ff */
[----:B------:R-:W3:Y:S01]  /*0fb0*/  LDG.E R136, desc[UR12][R136.64] ;  /* 0x0000000c88887981 */ /* 0x000ee2000c1e1900 */
[----:B------:R-:W-:Y:S01]  /*0fc0*/  UIMAD UR4, UR22, UR28, URZ ;  /* 0x0000001c160472a4 */ /* 0x000fe2000f8e02ff */
        /* <DEDUP_REMOVED lines=13> */
[----:B------:R-:W-:-:S03]  /*10a0*/  HFMA2 R136, -RZ, RZ, 0, 0 ;  /* 0x00000000ff887431 */ /* 0x000fc600000001ff */
[----:B------:R-:W-:Y:S02]  /*10b0*/  IMAD.U32 R137, RZ, RZ, UR5 ;  /* 0x00000005ff897e24 */ /* 0x000fe4000f8e00ff */
[----:B------:R-:W-:-:S03]  /*10c0*/  IMAD.U32 R139, RZ, RZ, UR7 ;  /* 0x00000007ff8b7e24 */ /* 0x000fc6000f8e00ff */
[-C--:B0-----:R-:W-:Y:S02]  /*10d0*/  LEA.HI.SX32 R137, R137, R138.reuse, 0x1d ;  /* 0x0000008a89897211 */ /* 0x081fe400078feaff */
        /* <DEDUP_REMOVED lines=8> */
.L_x_14332:
[----:B------:R-:W-:Y:S05]  /*1160*/  BRA.U !UP0, `(.L_x_14333) ;  /* 0x0000003108987547 */ /* 0x000fea000b800000 */
[----:B------:R-:W0:Y:S02]  /*1170*/  LDC.64 R150, c[0x0][0x3a0] ;  /* 0x0000e800ff967b82 */ /* 0x000e240000000a00 */
        /* <DEDUP_REMOVED lines=23> */
.L_x_14337:
        /* <DEDUP_REMOVED lines=13> */
.L_x_14339:
[----:B------:R-:W-:Y:S05]  /*13c0*/  BSYNC.RECONVERGENT B2 ;  /* 0x0000000000027941 */ /* 0x000fea0003800200 */
.L_x_14338:
        /* <DEDUP_REMOVED lines=21> */
[----:B------:R-:W-:-:S03]  /*1520*/  UIADD3 UR5, UPT, UPT, UR15, -0x126145ec, URZ ;  /* 0xed9eba140f057890 */ /* 0x000fc6000fffe0ff */
[----:B------:R-:W-:Y:S01]  /*1530*/  LOP3.LUT R150, R152, UR6, R155, 0x96, !PT ;  /* 0x0000000698967c12 */ /* 0x000fe2000f8e969b */
[----:B------:R-:W-:Y:S01]  /*1540*/  IMAD.WIDE.U32 R152, R153, -0x2daee0ad, RZ ;  /* 0xd2511f5399987825 */ /* 0x000fe200078e00ff */
[----:B------:R-:W-:-:S03]  /*1550*/  UIADD3 UR6, UPT, UPT, UR15, 0x646e171e, URZ ;  /* 0x646e171e0f067890 */ /* 0x000fc6000fffe0ff */
[----:B------:R-:W-:Y:S01]  /*1560*/  IMAD.WIDE.U32 R150, R150, -0x326172a9, RZ ;  /* 0xcd9e8d5796967825 */ /* 0x000fe200078e00ff */
[----:B------:R-:W-:Y:S01]  /*1570*/  LOP3.LUT R143, R154, UR5, R153, 0x96, !PT ;  /* 0x000000059a8f7c12 */ /* 0x000fe2000f8e9699 */
[----:B------:R-:W-:-:S03]  /*1580*/  UIADD3 UR5, UPT, UPT, UR14, 0x1715609d, URZ ;  /* 0x1715609d0e057890 */ /* 0x000fc6000fffe0ff */
[----:B------:R-:W-:Y:S01]  /*1590*/  LOP3.LUT R154, R142, UR24, R151, 0x96, !PT ;  /* 0x000000188e9a7c12 */ /* 0x000fe2000f8e9697 */
[----:B------:R-:W-:-:S04]  /*15a0*/  IMAD.WIDE.U32 R142, R143, -0x326172a9, RZ ;  /* 0xcd9e8d578f8e7825 */ /* 0x000fc800078e00ff */
[----:B------:R-:W-:Y:S01]  /*15b0*/  IMAD.WIDE.U32 R154, R154, -0x2daee0ad, RZ ;  /* 0xd2511f539a9a7825 */ /* 0x000fe200078e00ff */
[----:B------:R-:W-:Y:S01]  /*15c0*/  LOP3.LUT R153, R150, UR5, R143, 0x96, !PT ;  /* 0x0000000596997c12 */ /* 0x000fe2000f8e968f */
[----:B------:R-:W-:-:S03]  /*15d0*/  UIADD3 UR5, UPT, UPT, UR14, -0x4ab325aa, URZ ;  /* 0xb54cda560e057890 */ /* 0x000fc6000fffe0ff */
[----:B------:R-:W-:Y:S01]  /*15e0*/  LOP3.LUT R150, R152, UR25, R155, 0x96, !PT ;  /* 0x0000001998967c12 */ /* 0x000fe2000f8e969b */
        /* <DEDUP_REMOVED lines=11> */
[----:B------:R-:W-:Y:S01]  /*16a0*/  UIADD3 UR6, UPT, UPT, UR15, -0x24c28bd8, URZ ;  /* 0xdb3d74280f067890 */ /* 0x000fe2000fffe0ff */
        /* <DEDUP_REMOVED lines=8> */
[----:B------:R-:W-:-:S07]  /*1730*/  LOP3.LUT R143, R150, UR26, R155, 0x96, !PT ;  /* 0x0000001a968f7c12 */ /* 0x000fce000f8e969b */
.L_x_14336:
[----:B------:R-:W-:Y:S05]  /*1740*/  BSYNC.RECONVERGENT B1 ;  /* 0x0000000000017941 */ /* 0x000fea0003800200 */
.L_x_14335:
        /* <DEDUP_REMOVED lines=10> */
.L_x_14334:
        /* <DEDUP_REMOVED lines=19> */
.L_x_14343:
        /* <DEDUP_REMOVED lines=13> */
.L_x_14345:
[----:B------:R-:W-:Y:S05]  /*19f0*/  BSYNC.RECONVERGENT B2 ;  /* 0x0000000000027941 */ /* 0x000fea0003800200 */
.L_x_14344:
        /* <DEDUP_REMOVED lines=56> */
.L_x_14342:
[----:B------:R-:W-:Y:S05]  /*1d80*/  BSYNC.RECONVERGENT B1 ;  /* 0x0000000000017941 */ /* 0x000fea0003800200 */
.L_x_14341:
        /* <DEDUP_REMOVED lines=11> */
.L_x_14340:
        /* <DEDUP_REMOVED lines=19> */
.L_x_14349:
        /* <DEDUP_REMOVED lines=13> */
.L_x_14351:
[----:B------:R-:W-:Y:S05]  /*2040*/  BSYNC.RECONVERGENT B2 ;  /* 0x0000000000027941 */ /* 0x000fea0003800200 */
.L_x_14350:
        /* <DEDUP_REMOVED lines=55> */
.L_x_14348:
[----:B------:R-:W-:Y:S05]  /*23c0*/  BSYNC.RECONVERGENT B1 ;  /* 0x0000000000017941 */ /* 0x000fea0003800200 */
.L_x_14347:
        /* <DEDUP_REMOVED lines=10> */
.L_x_14346:
        /* <DEDUP_REMOVED lines=19> */
.L_x_14355:
        /* <DEDUP_REMOVED lines=13> */
.L_x_14357:
[----:B------:R-:W-:Y:S05]  /*2670*/  BSYNC.RECONVERGENT B2 ;  /* 0x0000000000027941 */ /* 0x000fea0003800200 */
.L_x_14356:
        /* <DEDUP_REMOVED lines=56> */
.L_x_14354:
[----:B------:R-:W-:Y:S05]  /*2a00*/  BSYNC.RECONVERGENT B1 ;  /* 0x0000000000017941 */ /* 0x000fea0003800200 */
.L_x_14353:
        /* <DEDUP_REMOVED lines=11> */
.L_x_14352:
        /* <DEDUP_REMOVED lines=19> */
.L_x_14361:
        /* <DEDUP_REMOVED lines=13> */
.L_x_14363:
[----:B------:R-:W-:Y:S05]  /*2cc0*/  BSYNC.RECONVERGENT B2 ;  /* 0x0000000000027941 */ /* 0x000fea0003800200 */
.L_x_14362:
        /* <DEDUP_REMOVED lines=55> */
.L_x_14360:
[----:B------:R-:W-:Y:S05]  /*3040*/  BSYNC.RECONVERGENT B1 ;  /* 0x0000000000017941 */ /* 0x000fea0003800200 */
.L_x_14359:
        /* <DEDUP_REMOVED lines=10> */
.L_x_14358:
        /* <DEDUP_REMOVED lines=19> */
.L_x_14367:
        /* <DEDUP_REMOVED lines=13> */
.L_x_14369:
[----:B------:R-:W-:Y:S05]  /*32f0*/  BSYNC.RECONVERGENT B2 ;  /* 0x0000000000027941 */ /* 0x000fea0003800200 */
.L_x_14368:
        /* <DEDUP_REMOVED lines=56> */
.L_x_14366:
[----:B------:R-:W-:Y:S05]  /*3680*/  BSYNC.RECONVERGENT B1 ;  /* 0x0000000000017941 */ /* 0x000fea0003800200 */
.L_x_14365:
        /* <DEDUP_REMOVED lines=11> */
.L_x_14364:
        /* <DEDUP_REMOVED lines=19> */
.L_x_14373:
        /* <DEDUP_REMOVED lines=13> */
.L_x_14375:
[----:B------:R-:W-:Y:S05]  /*3940*/  BSYNC.RECONVERGENT B2 ;  /* 0x0000000000027941 */ /* 0x000fea0003800200 */
.L_x_14374:
        /* <DEDUP_REMOVED lines=55> */
.L_x_14372:
[----:B------:R-:W-:Y:S05]  /*3cc0*/  BSYNC.RECONVERGENT B1 ;  /* 0x0000000000017941 */ /* 0x000fea0003800200 */
.L_x_14371:
        /* <DEDUP_REMOVED lines=10> */
.L_x_14370:
        /* <DEDUP_REMOVED lines=19> */
.L_x_14379:
        /* <DEDUP_REMOVED lines=13> */
.L_x_14381:
[----:B------:R-:W-:Y:S05]  /*3f70*/  BSYNC.RECONVERGENT B2 ;  /* 0x0000000000027941 */ /* 0x000fea0003800200 */
.L_x_14380:
        /* <DEDUP_REMOVED lines=56> */
.L_x_14378:
[----:B------:R-:W-:Y:S05]  /*4300*/  BSYNC.RECONVERGENT B1 ;  /* 0x0000000000017941 */ /* 0x000fea0003800200 */
.L_x_14377:
        /* <DEDUP_REMOVED lines=12> */
.L_x_14333:
        /* <DEDUP_REMOVED lines=20> */
.L_x_14385:
        /* <DEDUP_REMOVED lines=13> */
.L_x_14387:
[----:B------:R-:W-:Y:S05]  /*45e0*/  BSYNC.RECONVERGENT B2 ;  /* 0x0000000000027941 */ /* 0x000fea0003800200 */
.L_x_14386:
        /* <DEDUP_REMOVED lines=55> */
.L_x_14384:
[----:B------:R-:W-:Y:S05]  /*4960*/  BSYNC.RECONVERGENT B1 ;  /* 0x0000000000017941 */ /* 0x000fea0003800200 */
.L_x_14383:
        /* <DEDUP_REMOVED lines=9> */
.L_x_14382:
        /* <DEDUP_REMOVED lines=16> */
.L_x_14391:
        /* <DEDUP_REMOVED lines=13> */
.L_x_14393:
[----:B------:R-:W-:Y:S05]  /*4bd0*/  BSYNC.RECONVERGENT B2 ;  /* 0x0000000000027941 */ /* 0x000fea0003800200 */
.L_x_14392:
        /* <DEDUP_REMOVED lines=56> */
[----:B------:R-:W-:-:S07]  /*4f60*/  IMAD.MOV.U32 R156, RZ, RZ, R100 ;  /* 0x000000ffff9c7224 */ /* 0x000fce00078e0064 */
.L_x_14390:
[----:B------:R-:W-:Y:S05]  /*4f70*/  BSYNC.RECONVERGENT B1 ;  /* 0x0000000000017941 */ /* 0x000fea0003800200 */
.L_x_14389:
        /* <DEDUP_REMOVED lines=10> */
.L_x_14388:
        /* <DEDUP_REMOVED lines=16> */
.L_x_14397:
        /* <DEDUP_REMOVED lines=13> */
.L_x_14399:
[----:B------:R-:W-:Y:S05]  /*51f0*/  BSYNC.RECONVERGENT B2 ;  /* 0x0000000000027941 */ /* 0x000fea0003800200 */
.L_x_14398:
        /* <DEDUP_REMOVED lines=55> */
[----:B------:R-:W-:Y:S02]  /*5570*/  IMAD.MOV.U32 R142, RZ, RZ, R102 ;  /* 0x000000ffff8e7224 */ /* 0x000fe400078e0066 */
[----:B------:R-:W-:-:S07]  /*5580*/  IMAD.MOV.U32 R100, RZ, RZ, RZ ;  /* 0x000000ffff647224 */ /* 0x000fce00078e00ff */
.L_x_14396:
[----:B------:R-:W-:Y:S05]  /*5590*/  BSYNC.RECONVERGENT B1 ;  /* 0x0000000000017941 */ /* 0x000fea0003800200 */
.L_x_14395:
        /* <DEDUP_REMOVED lines=9> */
.L_x_14394:
        /* <DEDUP_REMOVED lines=16> */
.L_x_14403:
        /* <DEDUP_REMOVED lines=13> */
.L_x_14405:
[----:B------:R-:W-:Y:S05]  /*5800*/  BSYNC.RECONVERGENT B2 ;  /* 0x0000000000027941 */ /* 0x000fea0003800200 */
.L_x_14404:
        /* <DEDUP_REMOVED lines=56> */
.L_x_14402:
[----:B------:R-:W-:Y:S05]  /*5b90*/  BSYNC.RECONVERGENT B1 ;  /* 0x0000000000017941 */ /* 0x000fea0003800200 */
.L_x_14401:
        /* <DEDUP_REMOVED lines=10> */
.L_x_14400:
        /* <DEDUP_REMOVED lines=16> */
.L_x_14409:
        /* <DEDUP_REMOVED lines=13> */
.L_x_14411:
[----:B------:R-:W-:Y:S05]  /*5e10*/  BSYNC.RECONVERGENT B2 ;  /* 0x0000000000027941 */ /* 0x000fea0003800200 */
.L_x_14410:
        /* <DEDUP_REMOVED lines=56> */
.L_x_14408:
[----:B------:R-:W-:Y:S05]  /*61a0*/  BSYNC.RECONVERGENT B1 ;  /* 0x0000000000017941 */ /* 0x000fea0003800200 */
.L_x_14407:
        /* <DEDUP_REMOVED lines=9> */
.L_x_14406:
        /* <DEDUP_REMOVED lines=16> */
.L_x_14415:
        /* <DEDUP_REMOVED lines=13> */
.L_x_14417:
[----:B------:R-:W-:Y:S05]  /*6410*/  BSYNC.RECONVERGENT B2 ;  /* 0x0000000000027941 */ /* 0x000fea0003800200 */
.L_x_14416:
        /* <DEDUP_REMOVED lines=56> */
.L_x_14414:
[----:B------:R-:W-:Y:S05]  /*67a0*/  BSYNC.RECONVERGENT B1 ;  /* 0x0000000000017941 */ /* 0x000fea0003800200 */
.L_x_14413:
        /* <DEDUP_REMOVED lines=10> */
.L_x_14412:
        /* <DEDUP_REMOVED lines=16> */
.L_x_14421:
        /* <DEDUP_REMOVED lines=13> */
.L_x_14423:
[----:B------:R-:W-:Y:S05]  /*6a20*/  BSYNC.RECONVERGENT B2 ;  /* 0x0000000000027941 */ /* 0x000fea0003800200 */
.L_x_14422:
        /* <DEDUP_REMOVED lines=56> */
.L_x_14420:
[----:B------:R-:W-:Y:S05]  /*6db0*/  BSYNC.RECONVERGENT B1 ;  /* 0x0000000000017941 */ /* 0x000fea0003800200 */
.L_x_14419:
        /* <DEDUP_REMOVED lines=9> */
.L_x_14418:
        /* <DEDUP_REMOVED lines=16> */
.L_x_14426:
        /* <DEDUP_REMOVED lines=13> */
.L_x_14428:
[----:B------:R-:W-:Y:S05]  /*7020*/  BSYNC.RECONVERGENT B2 ;  /* 0x0000000000027941 */ /* 0x000fea0003800200 */
.L_x_14427:
        /* <DEDUP_REMOVED lines=56> */
.L_x_14425:
[----:B------:R-:W-:Y:S05]  /*73b0*/  BSYNC.RECONVERGENT B1 ;  /* 0x0000000000017941 */ /* 0x000fea0003800200 */
.L_x_14424:
        /* <DEDUP_REMOVED lines=10> */
.L_x_14376:
[----:B------:R-:W0:Y:S01]  /*7460*/  LDC.64 R150, c[0x0][0x3a8] ;  /* 0x0000ea00ff967b82 */ /* 0x000e220000000a00 */
[----:B------:R-:W-:Y:S01]  /*7470*/  MOV R140, R156 ;  /* 0x0000009c008c7202 */ /* 0x000fe20000000f00 */
[----:B0-----:R-:W-:-:S05]  /*7480*/  IMAD.WIDE.U32 R150, R137, 0x20, R150 ;  /* 0x0000002089967825 */ /* 0x001fca00078e0096 */
[----:B-----5:R0:W-:Y:S04]  /*7490*/  STG.E.128 desc[UR12][R150.64], R96 ;  /* 0x0000006096007986 */ /* 0x0201e8000c101d0c */
[----:B------:R0:W-:Y:S01]  /*74a0*/  STG.E.128 desc[UR12][R150.64+0x10], R100 ;  /* 0x0000106496007986 */ /* 0x0001e2000c101d0c */
[----:B------:R-:W-:Y:S05]  /*74b0*/  BRA.U !UP2, `(.L_x_14429) ;  /* 0x000000010a507547 */ /* 0x000fea000b800000 */
[----:B------:R-:W-:Y:S01]  /*74c0*/  IMAD.U32 R149, R2, 0x10000, RZ ;  /* 0x0001000002957824 */ /* 0x000fe200078e00ff */
[----:B------:R-:W-:Y:S01]  /*74d0*/  LOP3.LUT R139, R0, 0xffff, RZ, 0xc0, !PT ;  /* 0x0000ffff008b7812 */ /* 0x000fe200078ec0ff */
[----:B0-----:R-:W0:Y:S01]  /*74e0*/  LDC.64 R150, c[0x0][0x3b0] ;  /* 0x0000ec00ff967b82 */ /* 0x001e220000000a00 */
[----:B------:R-:W-:Y:S02]  /*74f0*/  LOP3.LUT R156, R5, 0xff, RZ, 0xc0, !PT ;  /* 0x000000ff059c7812 */ /* 0x000fe400078ec0ff */
[----:B------:R-:W-:Y:S02]  /*7500*/  LOP3.LUT R152, R149, 0xff0000, RZ, 0xc0, !PT ;  /* 0x00ff000095987812 */ /* 0x000fe400078ec0ff */
[----:B------:R-:W-:Y:S01]  /*7510*/  LOP3.LUT R154, R6, 0xff, RZ, 0xc0, !PT ;  /* 0x000000ff069a7812 */ /* 0x000fe200078ec0ff */
[----:B------:R-:W-:Y:S01]  /*7520*/  IMAD.WIDE.U32 R156, R156, 0x1000000, RZ ;  /* 0x010000009c9c7825 */ /* 0x000fe200078e00ff */
[----:B------:R-:W-:Y:S02]  /*7530*/  PRMT R152, R152, 0x4210, R139 ;  /* 0x0000421098987816 */ /* 0x000fe4000000008b */
[----:B------:R-:W-:Y:S01]  /*7540*/  PRMT R139, R3, 0x7104, RZ ;  /* 0x00007104038b7816 */ /* 0x000fe200000000ff */
[----:B------:R-:W-:-:S03]  /*7550*/  IMAD.WIDE.U32 R154, R154, 0x10000, RZ ;  /* 0x000100009a9a7825 */ /* 0x000fc600078e00ff */
[----:B------:R-:W-:Y:S02]  /*7560*/  LOP3.LUT R139, R152, 0xff00, R139, 0xf8, !PT ;  /* 0x0000ff00988b7812 */ /* 0x000fe400078ef88b */
[----:B------:R-:W-:Y:S02]  /*7570*/  LOP3.LUT R152, R7, 0xff, RZ, 0xc0, !PT ;  /* 0x000000ff07987812 */ /* 0x000fe400078ec0ff */
        /* <DEDUP_REMOVED lines=8> */
.L_x_14429:
[----:B------:R-:W-:Y:S01]  /*7600*/  VIADD R137, R137, 0x80 ;  /* 0x0000008089897836 */ /* 0x000fe20000000000 */
[----:B------:R-:W-:-:S07]  /*7610*/  IADD3 R136, PT, PT, R136, 0x80, RZ ;  /* 0x0000008088887810 */ /* 0x000fce0007ffe0ff */
.L_x_14331:
[----:B------:R-:W-:Y:S05]  /*7620*/  BSYNC.RECONVERGENT B0 ;  /* 0x0000000000007941 */ /* 0x000fea0003800200 */
.L_x_14330:
        /* <DEDUP_REMOVED lines=10> */
.L_x_14432:
        /* <DEDUP_REMOVED lines=25> */
.L_x_14437:
        /* <DEDUP_REMOVED lines=13> */
.L_x_14439:
[----:B------:R-:W-:Y:S05]  /*7930*/  BSYNC.RECONVERGENT B2 ;  /* 0x0000000000027941 */ /* 0x000fea0003800200 */
.L_x_14438:
        /* <DEDUP_REMOVED lines=55> */
.L_x_14436:
[----:B------:R-:W-:Y:S05]  /*7cb0*/  BSYNC.RECONVERGENT B1 ;  /* 0x0000000000017941 */ /* 0x000fea0003800200 */
.L_x_14435:
        /* <DEDUP_REMOVED lines=10> */
.L_x_14434:
        /* <DEDUP_REMOVED lines=19> */
.L_x_14443:
        /* <DEDUP_REMOVED lines=13> */
.L_x_14445:
[----:B------:R-:W-:Y:S05]  /*7f60*/  BSYNC.RECONVERGENT B2 ;  /* 0x0000000000027941 */ /* 0x000fea0003800200 */
.L_x_14444:
        /* <DEDUP_REMOVED lines=56> */
.L_x_14442:
[----:B------:R-:W-:Y:S05]  /*82f0*/  BSYNC.RECONVERGENT B1 ;  /* 0x0000000000017941 */ /* 0x000fea0003800200 */
.L_x_14441:
        /* <DEDUP_REMOVED lines=11> */
.L_x_14440:
        /* <DEDUP_REMOVED lines=19> */
.L_x_14449:
        /* <DEDUP_REMOVED lines=13> */
.L_x_14451:
[----:B------:R-:W-:Y:S05]  /*85b0*/  BSYNC.RECONVERGENT B2 ;  /* 0x0000000000027941 */ /* 0x000fea0003800200 */
.L_x_14450:
        /* <DEDUP_REMOVED lines=55> */
.L_x_14448:
[----:B------:R-:W-:Y:S05]  /*8930*/  BSYNC.RECONVERGENT B1 ;  /* 0x0000000000017941 */ /* 0x000fea0003800200 */
.L_x_14447:
        /* <DEDUP_REMOVED lines=10> */
.L_x_14446:
        /* <DEDUP_REMOVED lines=19> */
.L_x_14455:
        /* <DEDUP_REMOVED lines=13> */
.L_x_14457:
[----:B------:R-:W-:Y:S05]  /*8be0*/  BSYNC.RECONVERGENT B2 ;  /* 0x0000000000027941 */ /* 0x000fea0003800200 */
.L_x_14456:
        /* <DEDUP_REMOVED lines=56> */
.L_x_14454:
[----:B------:R-:W-:Y:S05]  /*8f70*/  BSYNC.RECONVERGENT B1 ;  /* 0x0000000000017941 */ /* 0x000fea0003800200 */
.L_x_14453:
        /* <DEDUP_REMOVED lines=11> */
.L_x_14452:
        /* <DEDUP_REMOVED lines=19> */
.L_x_14461:
        /* <DEDUP_REMOVED lines=13> */
.L_x_14463:
[----:B------:R-:W-:Y:S05]  /*9230*/  BSYNC.RECONVERGENT B2 ;  /* 0x0000000000027941 */ /* 0x000fea0003800200 */
.L_x_14462:
        /* <DEDUP_REMOVED lines=55> */
.L_x_14460:
[----:B------:R-:W-:Y:S05]  /*95b0*/  BSYNC.RECONVERGENT B1 ;  /* 0x0000000000017941 */ /* 0x000fea0003800200 */
.L_x_14459:
        /* <DEDUP_REMOVED lines=10> */
.L_x_14458:
        /* <DEDUP_REMOVED lines=19> */
.L_x_14467:
        /* <DEDUP_REMOVED lines=13> */
.L_x_14469:
[----:B------:R-:W-:Y:S05]  /*9860*/  BSYNC.RECONVERGENT B2 ;  /* 0x0000000000027941 */ /* 0x000fea0003800200 */
.L_x_14468:
        /* <DEDUP_REMOVED lines=56> */
.L_x_14466:
[----:B------:R-:W-:Y:S05]  /*9bf0*/  BSYNC.RECONVERGENT B1 ;  /* 0x0000000000017941 */ /* 0x000fea0003800200 */
.L_x_14465:
        /* <DEDUP_REMOVED lines=11> */
.L_x_14464:
        /* <DEDUP_REMOVED lines=19> */
.L_x_14473:
        /* <DEDUP_REMOVED lines=13> */
.L_x_14475:
[----:B------:R-:W-:Y:S05]  /*9eb0*/  BSYNC.RECONVERGENT B2 ;  /* 0x0000000000027941 */ /* 0x000fea0003800200 */
.L_x_14474:
        /* <DEDUP_REMOVED lines=55> */
.L_x_14472:
[----:B------:R-:W-:Y:S05]  /*a230*/  BSYNC.RECONVERGENT B1 ;  /* 0x0000000000017941 */ /* 0x000fea0003800200 */
.L_x_14471:
        /* <DEDUP_REMOVED lines=10> */
.L_x_14470:
        /* <DEDUP_REMOVED lines=19> */
.L_x_14479:
        /* <DEDUP_REMOVED lines=13> */
.L_x_14481:
[----:B------:R-:W-:Y:S05]  /*a4e0*/  BSYNC.RECONVERGENT B2 ;  /* 0x0000000000027941 */ /* 0x000fea0003800200 */
.L_x_14480:
        /* <DEDUP_REMOVED lines=56> */
.L_x_14478:
[----:B------:R-:W-:Y:S05]  /*a870*/  BSYNC.RECONVERGENT B1 ;  /* 0x0000000000017941 */ /* 0x000fea0003800200 */
.L_x_14477:
        /* <DEDUP_REMOVED lines=12> */
.L_x_14433:
        /* <DEDUP_REMOVED lines=20> */
.L_x_14485:
        /* <DEDUP_REMOVED lines=13> */
.L_x_14487:
[----:B------:R-:W-:Y:S05]  /*ab50*/  BSYNC.RECONVERGENT B2 ;  /* 0x0000000000027941 */ /* 0x000fea0003800200 */
.L_x_14486:
        /* <DEDUP_REMOVED lines=55> */
.L_x_14484:
[----:B------:R-:W-:Y:S05]  /*aed0*/  BSYNC.RECONVERGENT B1 ;  /* 0x0000000000017941 */ /* 0x000fea0003800200 */
.L_x_14483:
        /* <DEDUP_REMOVED lines=9> */
.L_x_14482:
        /* <DEDUP_REMOVED lines=16> */
.L_x_14491:
        /* <DEDUP_REMOVED lines=13> */
.L_x_14493:
[----:B------:R-:W-:Y:S05]  /*b140*/  BSYNC.RECONVERGENT B2 ;  /* 0x0000000000027941 */ /* 0x000fea0003800200 */
.L_x_14492:
        /* <DEDUP_REMOVED lines=56> */
.L_x_14490:
[----:B------:R-:W-:Y:S05]  /*b4d0*/  BSYNC.RECONVERGENT B1 ;  /* 0x0000000000017941 */ /* 0x000fea0003800200 */
.L_x_14489:
        /* <DEDUP_REMOVED lines=10> */
.L_x_14488:
        /* <DEDUP_REMOVED lines=16> */
.L_x_14497:
        /* <DEDUP_REMOVED lines=13> */
.L_x_14499:
[----:B------:R-:W-:Y:S05]  /*b750*/  BSYNC.RECONVERGENT B2 ;  /* 0x0000000000027941 */ /* 0x000fea0003800200 */
.L_x_14498:
        /* <DEDUP_REMOVED lines=56> */
.L_x_14496:
[----:B------:R-:W-:Y:S05]  /*bae0*/  BSYNC.RECONVERGENT B1 ;  /* 0x0000000000017941 */ /* 0x000fea0003800200 */
.L_x_14495:
        /* <DEDUP_REMOVED lines=9> */
.L_x_14494:
        /* <DEDUP_REMOVED lines=16> */
.L_x_14503:
        /* <DEDUP_REMOVED lines=13> */
.L_x_14505:
[----:B------:R-:W-:Y:S05]  /*bd50*/  BSYNC.RECONVERGENT B2 ;  /* 0x0000000000027941 */ /* 0x000fea0003800200 */
.L_x_14504:
        /* <DEDUP_REMOVED lines=56> */
.L_x_14502:
[----:B------:R-:W-:Y:S05]  /*c0e0*/  BSYNC.RECONVERGENT B1 ;  /* 0x0000000000017941 */ /* 0x000fea0003800200 */
.L_x_14501:
        /* <DEDUP_REMOVED lines=10> */
.L_x_14500:
        /* <DEDUP_REMOVED lines=16> */
.L_x_14509:
        /* <DEDUP_REMOVED lines=13> */
.L_x_14511:
[----:B------:R-:W-:Y:S05]  /*c360*/  BSYNC.RECONVERGENT B2 ;  /* 0x0000000000027941 */ /* 0x000fea0003800200 */
.L_x_14510:
        /* <DEDUP_REMOVED lines=56> */
.L_x_14508:
[----:B------:R-:W-:Y:S05]  /*c6f0*/  BSYNC.RECONVERGENT B1 ;  /* 0x0000000000017941 */ /* 0x000fea0003800200 */
.L_x_14507:
        /* <DEDUP_REMOVED lines=9> */
.L_x_14506:
        /* <DEDUP_REMOVED lines=16> */
.L_x_14515:
        /* <DEDUP_REMOVED lines=13> */
.L_x_14517:
[----:B------:R-:W-:Y:S05]  /*c960*/  BSYNC.RECONVERGENT B2 ;  /* 0x0000000000027941 */ /* 0x000fea0003800200 */
.L_x_14516:
        /* <DEDUP_REMOVED lines=56> */
.L_x_14514:
[----:B------:R-:W-:Y:S05]  /*ccf0*/  BSYNC.RECONVERGENT B1 ;  /* 0x0000000000017941 */ /* 0x000fea0003800200 */
.L_x_14513:
        /* <DEDUP_REMOVED lines=10> */
.L_x_14512:
        /* <DEDUP_REMOVED lines=16> */
.L_x_14521:
[----:B------:R-:W-:Y:S01]  /*cea0*/  IADD3 R147, PT, PT, R147, 0x1, RZ ;  /* 0x0000000193937810 */ /* 0x000fe20007ffe0ff */
[----:B------:R-:W-:Y:S03]  /*ceb0*/  BSSY.RECONVERGENT B2, `(.L_x_14522) ;  /* 0x000000c000027945 */ /* 0x000fe60003800200 */
[C---:B------:R-:W-:Y:S01]  /*cec0*/  ISETP.NE.AND P1, PT, R147.reuse, RZ, PT ;  /* 0x000000ff9300720c */ /* 0x040fe20003f25270 */
[----:B01----:R-:W-:-:S12]  /*ced0*/  IMAD.WIDE.U32 R150, R147, -0x2daee0ad, RZ ;  /* 0xd2511f5393967825 */ /* 0x003fd800078e00ff */
        /* <DEDUP_REMOVED lines=9> */
.L_x_14523:
[----:B------:R-:W-:Y:S05]  /*cf70*/  BSYNC.RECONVERGENT B2 ;  /* 0x0000000000027941 */ /* 0x000fea0003800200 */
.L_x_14522:
        /* <DEDUP_REMOVED lines=56> */
.L_x_14520:
[----:B------:R-:W-:Y:S05]  /*d300*/  BSYNC.RECONVERGENT B1 ;  /* 0x0000000000017941 */ /* 0x000fea0003800200 */
.L_x_14519:
        /* <DEDUP_REMOVED lines=9> */
.L_x_14518:
        /* <DEDUP_REMOVED lines=16> */
.L_x_14526:
        /* <DEDUP_REMOVED lines=13> */
.L_x_14528:
[----:B------:R-:W-:Y:S05]  /*d570*/  BSYNC.RECONVERGENT B2 ;  /* 0x0000000000027941 */ /* 0x000fea0003800200 */
.L_x_14527:
        /* <DEDUP_REMOVED lines=56> */
.L_x_14525:
[----:B------:R-:W-:Y:S05]  /*d900*/  BSYNC.RECONVERGENT B1 ;  /* 0x0000000000017941 */ /* 0x000fea0003800200 */
.L_x_14524:
        /* <DEDUP_REMOVED lines=10> */
.L_x_14476:
        /* <DEDUP_REMOVED lines=26> */
.L_x_14529:
[----:B------:R-:W-:Y:S02]  /*db50*/  VIADD R137, R137, 0x80 ;  /* 0x0000008089897836 */ /* 0x000fe40000000000 */
[----:B------:R-:W-:-:S07]  /*db60*/  VIADD R136, R136, 0x80 ;  /* 0x0000008088887836 */ /* 0x000fce0000000000 */
.L_x_14431:
[----:B------:R-:W-:Y:S05]  /*db70*/  BSYNC.RECONVERGENT B0 ;  /* 0x0000000000007941 */ /* 0x000fea0003800200 */
.L_x_14430:
        /* <DEDUP_REMOVED lines=9> */
.L_x_14532:
        /* <DEDUP_REMOVED lines=25> */
.L_x_14537:
        /* <DEDUP_REMOVED lines=13> */
.L_x_14539:
[----:B------:R-:W-:Y:S05]  /*de70*/  BSYNC.RECONVERGENT B2 ;  /* 0x0000000000027941 */ /* 0x000fea0003800200 */
.L_x_14538:
        /* <DEDUP_REMOVED lines=55> */
.L_x_14536:
[----:B------:R-:W-:Y:S05]  /*e1f0*/  BSYNC.RECONVERGENT B1 ;  /* 0x0000000000017941 */ /* 0x000fea0003800200 */
.L_x_14535:
        /* <DEDUP_REMOVED lines=10> */
.L_x_14534:
        /* <DEDUP_REMOVED lines=19> */
.L_x_14543:
        /* <DEDUP_REMOVED lines=13> */
.L_x_14545:
[----:B------:R-:W-:Y:S05]  /*e4a0*/  BSYNC.RECONVERGENT B2 ;  /* 0x0000000000027941 */ /* 0x000fea0003800200 */
.L_x_14544:
        /* <DEDUP_REMOVED lines=56> */
.L_x_14542:
[----:B------:R-:W-:Y:S05]  /*e830*/  BSYNC.RECONVERGENT B1 ;  /* 0x0000000000017941 */ /* 0x000fea0003800200 */
.L_x_14541:
        /* <DEDUP_REMOVED lines=11> */
.L_x_14540:
        /* <DEDUP_REMOVED lines=19> */
.L_x_14549:
        /* <DEDUP_REMOVED lines=13> */
.L_x_14551:
[----:B------:R-:W-:Y:S05]  /*eaf0*/  BSYNC.RECONVERGENT B2 ;  /* 0x0000000000027941 */ /* 0x000fea0003800200 */
.L_x_14550:
        /* <DEDUP_REMOVED lines=55> */
.L_x_14548:
[----:B------:R-:W-:Y:S05]  /*ee70*/  BSYNC.RECONVERGENT B1 ;  /* 0x0000000000017941 */ /* 0x000fea0003800200 */
.L_x_14547:
        /* <DEDUP_REMOVED lines=10> */
.L_x_14546:
        /* <DEDUP_REMOVED lines=19> */
.L_x_14555:
        /* <DEDUP_REMOVED lines=13> */
.L_x_14557:
[----:B------:R-:W-:Y:S05]  /*f120*/  BSYNC.RECONVERGENT B2 ;  /* 0x0000000000027941 */ /* 0x000fea0003800200 */
.L_x_14556:
        /* <DEDUP_REMOVED lines=56> */
.L_x_14554:
[----:B------:R-:W-:Y:S05]  /*f4b0*/  BSYNC.RECONVERGENT B1 ;  /* 0x0000000000017941 */ /* 0x000fea0003800200 */
.L_x_14553:
        /* <DEDUP_REMOVED lines=11> */
.L_x_14552:
        /* <DEDUP_REMOVED lines=19> */
.L_x_14561:
        /* <DEDUP_REMOVED lines=13> */
.L_x_14563:
[----:B------:R-:W-:Y:S05]  /*f770*/  BSYNC.RECONVERGENT B2 ;  /* 0x0000000000027941 */ /* 0x000fea0003800200 */
.L_x_14562:
        /* <DEDUP_REMOVED lines=55> */
.L_x_14560:
[----:B------:R-:W-:Y:S05]  /*faf0*/  BSYNC.RECONVERGENT B1 ;  /* 0x0000000000017941 */ /* 0x000fea0003800200 */
.L_x_14559:
        /* <DEDUP_REMOVED lines=10> */
.L_x_14558:
        /* <DEDUP_REMOVED lines=19> */
.L_x_14567:
        /* <DEDUP_REMOVED lines=13> */
.L_x_14569:
[----:B------:R-:W-:Y:S05]  /*fda0*/  BSYNC.RECONVERGENT B2 ;  /* 0x0000000000027941 */ /* 0x000fea0003800200 */
.L_x_14568:
        /* <DEDUP_REMOVED lines=56> */
.L_x_14566:
[----:B------:R-:W-:Y:S05]  /*10130*/  BSYNC.RECONVERGENT B1 ;  /* 0x0000000000017941 */ /* 0x000fea0003800200 */
.L_x_14565:
        /* <DEDUP_REMOVED lines=11> */
.L_x_14564:
        /* <DEDUP_REMOVED lines=19> */
.L_x_14573:
        /* <DEDUP_REMOVED lines=13> */
.L_x_14575:
[----:B------:R-:W-:Y:S05]  /*103f0*/  BSYNC.RECONVERGENT B2 ;  /* 0x0000000000027941 */ /* 0x000fea0003800200 */
.L_x_14574:
        /* <DEDUP_REMOVED lines=55> */
.L_x_14572:
[----:B------:R-:W-:Y:S05]  /*10770*/  BSYNC.RECONVERGENT B1 ;  /* 0x0000000000017941 */ /* 0x000fea0003800200 */
.L_x_14571:
        /* <DEDUP_REMOVED lines=10> */
.L_x_14570:
        /* <DEDUP_REMOVED lines=19> */
.L_x_14579:
        /* <DEDUP_REMOVED lines=13> */
.L_x_14581:
[----:B------:R-:W-:Y:S05]  /*10a20*/  BSYNC.RECONVERGENT B2 ;  /* 0x0000000000027941 */ /* 0x000fea0003800200 */
.L_x_14580:
        /* <DEDUP_REMOVED lines=56> */
.L_x_14578:
[----:B------:R-:W-:Y:S05]  /*10db0*/  BSYNC.RECONVERGENT B1 ;  /* 0x0000000000017941 */ /* 0x000fea0003800200 */
.L_x_14577:
        /* <DEDUP_REMOVED lines=12> */
.L_x_14533:
        /* <DEDUP_REMOVED lines=20> */
.L_x_14585:
        /* <DEDUP_REMOVED lines=13> */
.L_x_14587:
[----:B------:R-:W-:Y:S05]  /*11090*/  BSYNC.RECONVERGENT B2 ;  /* 0x0000000000027941 */ /* 0x000fea0003800200 */
.L_x_14586:
        /* <DEDUP_REMOVED lines=55> */
.L_x_14584:
[----:B------:R-:W-:Y:S05]  /*11410*/  BSYNC.RECONVERGENT B1 ;  /* 0x0000000000017941 */ /* 0x000fea0003800200 */
.L_x_14583:
        /* <DEDUP_REMOVED lines=9> */
.L_x_14582:
        /* <DEDUP_REMOVED lines=16> */
.L_x_14591:
        /* <DEDUP_REMOVED lines=13> */
.L_x_14593:
[----:B------:R-:W-:Y:S05]  /*11680*/  BSYNC.RECONVERGENT B2 ;  /* 0x0000000000027941 */ /* 0x000fea0003800200 */
.L_x_14592:
        /* <DEDUP_REMOVED lines=56> */
.L_x_14590:
[----:B------:R-:W-:Y:S05]  /*11a10*/  BSYNC.RECONVERGENT B1 ;  /* 0x0000000000017941 */ /* 0x000fea0003800200 */
.L_x_14589:
        /* <DEDUP_REMOVED lines=10> */
.L_x_14588:
        /* <DEDUP_REMOVED lines=16> */
.L_x_14597:
        /* <DEDUP_REMOVED lines=13> */
.L_x_14599:
[----:B------:R-:W-:Y:S05]  /*11c90*/  BSYNC.RECONVERGENT B2 ;  /* 0x0000000000027941 */ /* 0x000fea0003800200 */
.L_x_14598:
        /* <DEDUP_REMOVED lines=56> */
.L_x_14596:
[----:B------:R-:W-:Y:S05]  /*12020*/  BSYNC.RECONVERGENT B1 ;  /* 0x0000000000017941 */ /* 0x000fea0003800200 */
.L_x_14595:
        /* <DEDUP_REMOVED lines=9> */
.L_x_14594:
        /* <DEDUP_REMOVED lines=16> */
.L_x_14603:
        /* <DEDUP_REMOVED lines=13> */
.L_x_14605:
[----:B------:R-:W-:Y:S05]  /*12290*/  BSYNC.RECONVERGENT B2 ;  /* 0x0000000000027941 */ /* 0x000fea0003800200 */
.L_x_14604:
        /* <DEDUP_REMOVED lines=56> */
.L_x_14602:
[----:B------:R-:W-:Y:S05]  /*12620*/  BSYNC.RECONVERGENT B1 ;  /* 0x0000000000017941 */ /* 0x000fea0003800200 */
.L_x_14601:
        /* <DEDUP_REMOVED lines=10> */
.L_x_14600:
        /* <DEDUP_REMOVED lines=16> */
.L_x_14609:
        /* <DEDUP_REMOVED lines=13> */
.L_x_14611:
[----:B------:R-:W-:Y:S05]  /*128a0*/  BSYNC.RECONVERGENT B2 ;  /* 0x0000000000027941 */ /* 0x000fea0003800200 */
.L_x_14610:
        /* <DEDUP_REMOVED lines=56> */
.L_x_14608:
[----:B------:R-:W-:Y:S05]  /*12c30*/  BSYNC.RECONVERGENT B1 ;  /* 0x0000000000017941 */ /* 0x000fea0003800200 */
.L_x_14607:
        /* <DEDUP_REMOVED lines=9> */
.L_x_14606:
        /* <DEDUP_REMOVED lines=16> */
.L_x_14615:
        /* <DEDUP_REMOVED lines=13> */
.L_x_14617:
[----:B------:R-:W-:Y:S05]  /*12ea0*/  BSYNC.RECONVERGENT B2 ;  /* 0x0000000000027941 */ /* 0x000fea0003800200 */
.L_x_14616:
        /* <DEDUP_REMOVED lines=56> */
.L_x_14614:
[----:B------:R-:W-:Y:S05]  /*13230*/  BSYNC.RECONVERGENT B1 ;  /* 0x0000000000017941 */ /* 0x000fea0003800200 */
.L_x_14613:
        /* <DEDUP_REMOVED lines=10> */
.L_x_14612:
        /* <DEDUP_REMOVED lines=16> */
.L_x_14621:
        /* <DEDUP_REMOVED lines=13> */
.L_x_14623:
[----:B------:R-:W-:Y:S05]  /*134b0*/  BSYNC.RECONVERGENT B2 ;  /* 0x0000000000027941 */ /* 0x000fea0003800200 */
.L_x_14622:
        /* <DEDUP_REMOVED lines=56> */
.L_x_14620:
[----:B------:R-:W-:Y:S05]  /*13840*/  BSYNC.RECONVERGENT B1 ;  /* 0x0000000000017941 */ /* 0x000fea0003800200 */
.L_x_14619:
        /* <DEDUP_REMOVED lines=9> */
.L_x_14618:
        /* <DEDUP_REMOVED lines=16> */
.L_x_14626:
        /* <DEDUP_REMOVED lines=13> */
.L_x_14628:
[----:B------:R-:W-:Y:S05]  /*13ab0*/  BSYNC.RECONVERGENT B2 ;  /* 0x0000000000027941 */ /* 0x000fea0003800200 */
.L_x_14627:
        /* <DEDUP_REMOVED lines=56> */
.L_x_14625:
[----:B------:R-:W-:Y:S05]  /*13e40*/  BSYNC.RECONVERGENT B1 ;  /* 0x0000000000017941 */ /* 0x000fea0003800200 */
.L_x_14624:
        /* <DEDUP_REMOVED lines=10> */
.L_x_14576:
[----:B01----:R-:W0:Y:S01]  /*13ef0*/  LDC.64 R150, c[0x0][0x3a8] ;  /* 0x0000ea00ff967b82 */ /* 0x003e220000000a00 */
[----:B------:R-:W-:Y:S02]  /*13f00*/  IMAD.MOV.U32 R140, RZ, RZ, R156 ;  /* 0x000000ffff8c7224 */ /* 0x000fe400078e009c */
        /* <DEDUP_REMOVED lines=24> */
.L_x_14629:
[----:B------:R-:W-:Y:S01]  /*14090*/  IADD3 R137, PT, PT, R137, 0x80, RZ ;  /* 0x0000008089897810 */ /* 0x000fe20007ffe0ff */
[----:B------:R-:W-:-:S07]  /*140a0*/  VIADD R136, R136, 0x80 ;  /* 0x0000008088887836 */ /* 0x000fce0000000000 */
.L_x_14531:
[----:B------:R-:W-:Y:S05]  /*140b0*/  BSYNC.RECONVERGENT B0 ;  /* 0x0000000000007941 */ /* 0x000fea0003800200 */
.L_x_14530:
        /* <DEDUP_REMOVED lines=9> */
.L_x_14632:
        /* <DEDUP_REMOVED lines=25> */
.L_x_14637:
        /* <DEDUP_REMOVED lines=13> */
.L_x_14639:
[----:B------:R-:W-:Y:S05]  /*143b0*/  BSYNC.RECONVERGENT B2 ;  /* 0x0000000000027941 */ /* 0x000fea0003800200 */
.L_x_14638:
        /* <DEDUP_REMOVED lines=55> */
.L_x_14636:
[----:B------:R-:W-:Y:S05]  /*14730*/  BSYNC.RECONVERGENT B1 ;  /* 0x0000000000017941 */ /* 0x000fea0003800200 */
.L_x_14635:
        /* <DEDUP_REMOVED lines=10> */
.L_x_14634:
        /* <DEDUP_REMOVED lines=19> */
.L_x_14643:
        /* <DEDUP_REMOVED lines=13> */
.L_x_14645:
[----:B------:R-:W-:Y:S05]  /*149e0*/  BSYNC.RECONVERGENT B2 ;  /* 0x0000000000027941 */ /* 0x000fea0003800200 */
.L_x_14644:
        /* <DEDUP_REMOVED lines=56> */
.L_x_14642:
[----:B------:R-:W-:Y:S05]  /*14d70*/  BSYNC.RECONVERGENT B1 ;  /* 0x0000000000017941 */ /* 0x000fea0003800200 */
.L_x_14641:
        /* <DEDUP_REMOVED lines=11> */
.L_x_14640:
        /* <DEDUP_REMOVED lines=19> */
.L_x_14649:
        /* <DEDUP_REMOVED lines=13> */
.L_x_14651:
[----:B------:R-:W-:Y:S05]  /*15030*/  BSYNC.RECONVERGENT B2 ;  /* 0x0000000000027941 */ /* 0x000fea0003800200 */
.L_x_14650:
        /* <DEDUP_REMOVED lines=55> */
.L_x_14648:
[----:B------:R-:W-:Y:S05]  /*153b0*/  BSYNC.RECONVERGENT B1 ;  /* 0x0000000000017941 */ /* 0x000fea0003800200 */
.L_x_14647:
        /* <DEDUP_REMOVED lines=10> */
.L_x_14646:
        /* <DEDUP_REMOVED lines=19> */
.L_x_14655:
        /* <DEDUP_REMOVED lines=13> */
.L_x_14657:
[----:B------:R-:W-:Y:S05]  /*15660*/  BSYNC.RECONVERGENT B2 ;  /* 0x0000000000027941 */ /* 0x000fea0003800200 */
.L_x_14656:
        /* <DEDUP_REMOVED lines=56> */
.L_x_14654:
[----:B------:R-:W-:Y:S05]  /*159f0*/  BSYNC.RECONVERGENT B1 ;  /* 0x0000000000017941 */ /* 0x000fea0003800200 */
.L_x_14653:
        /* <DEDUP_REMOVED lines=11> */
.L_x_14652:
        /* <DEDUP_REMOVED lines=19> */
.L_x_14661:
        /* <DEDUP_REMOVED lines=13> */
.L_x_14663:
[----:B------:R-:W-:Y:S05]  /*15cb0*/  BSYNC.RECONVERGENT B2 ;  /* 0x0000000000027941 */ /* 0x000fea0003800200 */
.L_x_14662:
        /* <DEDUP_REMOVED lines=55> */
.L_x_14660:
[----:B------:R-:W-:Y:S05]  /*16030*/  BSYNC.RECONVERGENT B1 ;  /* 0x0000000000017941 */ /* 0x000fea0003800200 */
.L_x_14659:
        /* <DEDUP_REMOVED lines=10> */
.L_x_14658:
        /* <DEDUP_REMOVED lines=19> */
.L_x_14667:
        /* <DEDUP_REMOVED lines=13> */
.L_x_14669:
[----:B------:R-:W-:Y:S05]  /*162e0*/  BSYNC.RECONVERGENT B2 ;  /* 0x0000000000027941 */ /* 0x000fea0003800200 */
.L_x_14668:
        /* <DEDUP_REMOVED lines=54> */
[----:B------:R-:W-:Y:S01]  /*16650*/  HFMA2 R140, -RZ, RZ, 0, 0 ;  /* 0x00000000ff8c7431 */ /* 0x000fe200000001ff */
[----:B------:R-:W-:-:S07]  /*16660*/  MOV R11, R150 ;  /* 0x00000096000b7202 */ /* 0x000fce0000000f00 */
.L_x_14666:
[----:B------:R-:W-:Y:S05]  /*16670*/  BSYNC.RECONVERGENT B1 ;  /* 0x0000000000017941 */ /* 0x000fea0003800200 */
.L_x_14665:
        /* <DEDUP_REMOVED lines=11> */
.L_x_14664:
        /* <DEDUP_REMOVED lines=19> */
.L_x_14673:
        /* <DEDUP_REMOVED lines=13> */
.L_x_14675:
[----:B------:R-:W-:Y:S05]  /*16930*/  BSYNC.RECONVERGENT B2 ;  /* 0x0000000000027941 */ /* 0x000fea0003800200 */
.L_x_14674:
        /* <DEDUP_REMOVED lines=55> */
.L_x_14672:
[----:B------:R-:W-:Y:S05]  /*16cb0*/  BSYNC.RECONVERGENT B1 ;  /* 0x0000000000017941 */ /* 0x000fea0003800200 */
.L_x_14671:
        /* <DEDUP_REMOVED lines=10> */
.L_x_14670:
        /* <DEDUP_REMOVED lines=19> */
.L_x_14679:
        /* <DEDUP_REMOVED lines=13> */
.L_x_14681:
[----:B------:R-:W-:Y:S05]  /*16f60*/  BSYNC.RECONVERGENT B2 ;  /* 0x0000000000027941 */ /* 0x000fea0003800200 */
.L_x_14680:
        /* <DEDUP_REMOVED lines=56> */
.L_x_14678:
[----:B------:R-:W-:Y:S05]  /*172f0*/  BSYNC.RECONVERGENT B1 ;  /* 0x0000000000017941 */ /* 0x000fea0003800200 */
.L_x_14677:
        /* <DEDUP_REMOVED lines=12> */
.L_x_14633:
        /* <DEDUP_REMOVED lines=20> */
.L_x_14685:
        /* <DEDUP_REMOVED lines=13> */
.L_x_14687:
[----:B------:R-:W-:Y:S05]  /*175d0*/  BSYNC.RECONVERGENT B2 ;  /* 0x0000000000027941 */ /* 0x000fea0003800200 */
.L_x_14686:
        /* <DEDUP_REMOVED lines=55> */
.L_x_14684:
[----:B------:R-:W-:Y:S05]  /*17950*/  BSYNC.RECONVERGENT B1 ;  /* 0x0000000000017941 */ /* 0x000fea0003800200 */
.L_x_14683:
        /* <DEDUP_REMOVED lines=9> */
.L_x_14682:
        /* <DEDUP_REMOVED lines=16> */
.L_x_14691:
        /* <DEDUP_REMOVED lines=13> */
.L_x_14693:
[----:B------:R-:W-:Y:S05]  /*17bc0*/  BSYNC.RECONVERGENT B2 ;  /* 0x0000000000027941 */ /* 0x000fea0003800200 */
.L_x_14692:
        /* <DEDUP_REMOVED lines=56> */
.L_x_14690:
[----:B------:R-:W-:Y:S05]  /*17f50*/  BSYNC.RECONVERGENT B1 ;  /* 0x0000000000017941 */ /* 0x000fea0003800200 */
.L_x_14689:
        /* <DEDUP_REMOVED lines=10> */
.L_x_14688:
        /* <DEDUP_REMOVED lines=16> */
.L_x_14697:
        /* <DEDUP_REMOVED lines=13> */
.L_x_14699:
[----:B------:R-:W-:Y:S05]  /*181d0*/  BSYNC.RECONVERGENT B2 ;  /* 0x0000000000027941 */ /* 0x000fea0003800200 */
.L_x_14698:
        /* <DEDUP_REMOVED lines=56> */
.L_x_14696:
[----:B------:R-:W-:Y:S05]  /*18560*/  BSYNC.RECONVERGENT B1 ;  /* 0x0000000000017941 */ /* 0x000fea0003800200 */
.L_x_14695:
        /* <DEDUP_REMOVED lines=9> */
.L_x_14694:
        /* <DEDUP_REMOVED lines=16> */
.L_x_14703:
        /* <DEDUP_REMOVED lines=13> */
.L_x_14705:
[----:B------:R-:W-:Y:S05]  /*187d0*/  BSYNC.RECONVERGENT B2 ;  /* 0x0000000000027941 */ /* 0x000fea0003800200 */
.L_x_14704:
        /* <DEDUP_REMOVED lines=56> */
.L_x_14702:
[----:B------:R-:W-:Y:S05]  /*18b60*/  BSYNC.RECONVERGENT B1 ;  /* 0x0000000000017941 */ /* 0x000fea0003800200 */
.L_x_14701:
        /* <DEDUP_REMOVED lines=10> */
.L_x_14700:
        /* <DEDUP_REMOVED lines=16> */
.L_x_14709:
        /* <DEDUP_REMOVED lines=13> */
.L_x_14711:
[----:B------:R-:W-:Y:S05]  /*18de0*/  BSYNC.RECONVERGENT B2 ;  /* 0x0000000000027941 */ /* 0x000fea0003800200 */
.L_x_14710:
        /* <DEDUP_REMOVED lines=56> */
.L_x_14708:
[----:B------:R-:W-:Y:S05]  /*19170*/  BSYNC.RECONVERGENT B1 ;  /* 0x0000000000017941 */ /* 0x000fea0003800200 */
.L_x_14707:
        /* <DEDUP_REMOVED lines=9> */
.L_x_14706:
        /* <DEDUP_REMOVED lines=16> */
.L_x_14715:
        /* <DEDUP_REMOVED lines=13> */
.L_x_14717:
[----:B------:R-:W-:Y:S05]  /*193e0*/  BSYNC.RECONVERGENT B2 ;  /* 0x0000000000027941 */ /* 0x000fea0003800200 */
.L_x_14716:
        /* <DEDUP_REMOVED lines=56> */
.L_x_14714:
[----:B------:R-:W-:Y:S05]  /*19770*/  BSYNC.RECONVERGENT B1 ;  /* 0x0000000000017941 */ /* 0x000fea0003800200 */
.L_x_14713:
        /* <DEDUP_REMOVED lines=10> */
.L_x_14712:
        /* <DEDUP_REMOVED lines=16> */
.L_x_14721:
        /* <DEDUP_REMOVED lines=13> */
.L_x_14723:
[----:B------:R-:W-:Y:S05]  /*199f0*/  BSYNC.RECONVERGENT B2 ;  /* 0x0000000000027941 */ /* 0x000fea0003800200 */
.L_x_14722:
        /* <DEDUP_REMOVED lines=56> */
.L_x_14720:
[----:B------:R-:W-:Y:S05]  /*19d80*/  BSYNC.RECONVERGENT B1 ;  /* 0x0000000000017941 */ /* 0x000fea0003800200 */
.L_x_14719:
        /* <DEDUP_REMOVED lines=9> */
.L_x_14718:
        /* <DEDUP_REMOVED lines=16> */
.L_x_14726:
        /* <DEDUP_REMOVED lines=13> */
.L_x_14728:
[----:B------:R-:W-:Y:S05]  /*19ff0*/  BSYNC.RECONVERGENT B2 ;  /* 0x0000000000027941 */ /* 0x000fea0003800200 */
.L_x_14727:
        /* <DEDUP_REMOVED lines=56> */
.L_x_14725:
[----:B------:R-:W-:Y:S05]  /*1a380*/  BSYNC.RECONVERGENT B1 ;  /* 0x0000000000017941 */ /* 0x000fea0003800200 */
.L_x_14724:
        /* <DEDUP_REMOVED lines=10> */
.L_x_14676:
        /* <DEDUP_REMOVED lines=26> */
.L_x_14729:
[----:B------:R-:W-:Y:S01]  /*1a5d0*/  VIADD R137, R137, 0x80 ;  /* 0x0000008089897836 */ /* 0x000fe20000000000 */
[----:B------:R-:W-:-:S07]  /*1a5e0*/  IADD3 R136, PT, PT, R136, 0x80, RZ ;  /* 0x0000008088887810 */ /* 0x000fce0007ffe0ff */
.L_x_14631:
[----:B------:R-:W-:Y:S05]  /*1a5f0*/  BSYNC.RECONVERGENT B0 ;  /* 0x0000000000007941 */ /* 0x000fea0003800200 */
.L_x_14630:
        /* <DEDUP_REMOVED lines=9> */
.L_x_14732:
        /* <DEDUP_REMOVED lines=25> */
.L_x_14737:
        /* <DEDUP_REMOVED lines=13> */
.L_x_14739:
[----:B------:R-:W-:Y:S05]  /*1a8f0*/  BSYNC.RECONVERGENT B2 ;  /* 0x0000000000027941 */ /* 0x000fea0003800200 */
.L_x_14738:
        /* <DEDUP_REMOVED lines=55> */
.L_x_14736:
[----:B------:R-:W-:Y:S05]  /*1ac70*/  BSYNC.RECONVERGENT B1 ;  /* 0x0000000000017941 */ /* 0x000fea0003800200 */
.L_x_14735:
        /* <DEDUP_REMOVED lines=10> */
.L_x_14734:
        /* <DEDUP_REMOVED lines=19> */
.L_x_14743:
        /* <DEDUP_REMOVED lines=13> */
.L_x_14745:
[----:B------:R-:W-:Y:S05]  /*1af20*/  BSYNC.RECONVERGENT B2 ;  /* 0x0000000000027941 */ /* 0x000fea0003800200 */
.L_x_14744:
        /* <DEDUP_REMOVED lines=56> */
.L_x_14742:
[----:B------:R-:W-:Y:S05]  /*1b2b0*/  BSYNC.RECONVERGENT B1 ;  /* 0x0000000000017941 */ /* 0x000fea0003800200 */
.L_x_14741:
        /* <DEDUP_REMOVED lines=11> */
.L_x_14740:
        /* <DEDUP_REMOVED lines=19> */
.L_x_14749:
        /* <DEDUP_REMOVED lines=13> */
.L_x_14751:
[----:B------:R-:W-:Y:S05]  /*1b570*/  BSYNC.RECONVERGENT B2 ;  /* 0x0000000000027941 */ /* 0x000fea0003800200 */
.L_x_14750:
        /* <DEDUP_REMOVED lines=55> */
.L_x_14748:
[----:B------:R-:W-:Y:S05]  /*1b8f0*/  BSYNC.RECONVERGENT B1 ;  /* 0x0000000000017941 */ /* 0x000fea0003800200 */
.L_x_14747:
        /* <DEDUP_REMOVED lines=10> */
.L_x_14746:
        /* <DEDUP_REMOVED lines=19> */
.L_x_14755:
        /* <DEDUP_REMOVED lines=13> */
.L_x_14757:
[----:B------:R-:W-:Y:S05]  /*1bba0*/  BSYNC.RECONVERGENT B2 ;  /* 0x0000000000027941 */ /* 0x000fea0003800200 */
.L_x_14756:
        /* <DEDUP_REMOVED lines=56> */
.L_x_14754:
[----:B------:R-:W-:Y:S05]  /*1bf30*/  BSYNC.RECONVERGENT B1 ;  /* 0x0000000000017941 */ /* 0x000fea0003800200 */
.L_x_14753:
        /* <DEDUP_REMOVED lines=11> */
.L_x_14752:
        /* <DEDUP_REMOVED lines=19> */
.L_x_14761:
        /* <DEDUP_REMOVED lines=13> */
.L_x_14763:
[----:B------:R-:W-:Y:S05]  /*1c1f0*/  BSYNC.RECONVERGENT B2 ;  /* 0x0000000000027941 */ /* 0x000fea0003800200 */
.L_x_14762:
        /* <DEDUP_REMOVED lines=55> */
.L_x_14760:
[----:B------:R-:W-:Y:S05]  /*1c570*/  BSYNC.RECONVERGENT B1 ;  /* 0x0000000000017941 */ /* 0x000fea0003800200 */
.L_x_14759:
        /* <DEDUP_REMOVED lines=10> */
.L_x_14758:
        /* <DEDUP_REMOVED lines=19> */
.L_x_14767:
        /* <DEDUP_REMOVED lines=13> */
.L_x_14769:
[----:B------:R-:W-:Y:S05]  /*1c820*/  BSYNC.RECONVERGENT B2 ;  /* 0x0000000000027941 */ /* 0x000fea0003800200 */
.L_x_14768:
        /* <DEDUP_REMOVED lines=56> */
.L_x_14766:
[----:B------:R-:W-:Y:S05]  /*1cbb0*/  BSYNC.RECONVERGENT B1 ;  /* 0x0000000000017941 */ /* 0x000fea0003800200 */
.L_x_14765:
        /* <DEDUP_REMOVED lines=11> */
.L_x_14764:
        /* <DEDUP_REMOVED lines=19> */
.L_x_14773:
        /* <DEDUP_REMOVED lines=13> */
.L_x_14775:
[----:B------:R-:W-:Y:S05]  /*1ce70*/  BSYNC.RECONVERGENT B2 ;  /* 0x0000000000027941 */ /* 0x000fea0003800200 */
.L_x_14774:
        /* <DEDUP_REMOVED lines=55> */
.L_x_14772:
[----:B------:R-:W-:Y:S05]  /*1d1f0*/  BSYNC.RECONVERGENT B1 ;  /* 0x0000000000017941 */ /* 0x000fea0003800200 */
.L_x_14771:
        /* <DEDUP_REMOVED lines=10> */
.L_x_14770:
        /* <DEDUP_REMOVED lines=19> */
.L_x_14779:
        /* <DEDUP_REMOVED lines=13> */
.L_x_14781:
[----:B------:R-:W-:Y:S05]  /*1d4a0*/  BSYNC.RECONVERGENT B2 ;  /* 0x0000000000027941 */ /* 0x000fea0003800200 */
.L_x_14780:
        /* <DEDUP_REMOVED lines=56> */
.L_x_14778:
[----:B------:R-:W-:Y:S05]  /*1d830*/  BSYNC.RECONVERGENT B1 ;  /* 0x0000000000017941 */ /* 0x000fea0003800200 */
.L_x_14777:
        /* <DEDUP_REMOVED lines=12> */
.L_x_14733:
        /* <DEDUP_REMOVED lines=20> */
.L_x_14785:
        /* <DEDUP_REMOVED lines=13> */
.L_x_14787:
[----:B------:R-:W-:Y:S05]  /*1db10*/  BSYNC.RECONVERGENT B2 ;  /* 0x0000000000027941 */ /* 0x000fea0003800200 */
.L_x_14786:
        /* <DEDUP_REMOVED lines=55> */
.L_x_14784:
[----:B------:R-:W-:Y:S05]  /*1de90*/  BSYNC.RECONVERGENT B1 ;  /* 0x0000000000017941 */ /* 0x000fea0003800200 */
.L_x_14783:
        /* <DEDUP_REMOVED lines=9> */
.L_x_14782:
        /* <DEDUP_REMOVED lines=16> */
.L_x_14791:
        /* <DEDUP_REMOVED lines=13> */
.L_x_14793:
[----:B------:R-:W-:Y:S05]  /*1e100*/  BSYNC.RECONVERGENT B2 ;  /* 0x0000000000027941 */ /* 0x000fea0003800200 */
.L_x_14792:
        /* <DEDUP_REMOVED lines=56> */
.L_x_14790:
[----:B------:R-:W-:Y:S05]  /*1e490*/  BSYNC.RECONVERGENT B1 ;  /* 0x0000000000017941 */ /* 0x000fea0003800200 */
.L_x_14789:
        /* <DEDUP_REMOVED lines=10> */
.L_x_14788:
        /* <DEDUP_REMOVED lines=16> */
.L_x_14797:
        /* <DEDUP_REMOVED lines=13> */
.L_x_14799:
[----:B------:R-:W-:Y:S05]  /*1e710*/  BSYNC.RECONVERGENT B2 ;  /* 0x0000000000027941 */ /* 0x000fea0003800200 */
.L_x_14798:
        /* <DEDUP_REMOVED lines=56> */
.L_x_14796:
[----:B------:R-:W-:Y:S05]  /*1eaa0*/  BSYNC.RECONVERGENT B1 ;  /* 0x0000000000017941 */ /* 0x000fea0003800200 */
.L_x_14795:
        /* <DEDUP_REMOVED lines=9> */
.L_x_14794:
        /* <DEDUP_REMOVED lines=16> */
.L_x_14803:
        /* <DEDUP_REMOVED lines=13> */
.L_x_14805:
[----:B------:R-:W-:Y:S05]  /*1ed10*/  BSYNC.RECONVERGENT B2 ;  /* 0x0000000000027941 */ /* 0x000fea0003800200 */
.L_x_14804:
        /* <DEDUP_REMOVED lines=56> */
.L_x_14802:
[----:B------:R-:W-:Y:S05]  /*1f0a0*/  BSYNC.RECONVERGENT B1 ;  /* 0x0000000000017941 */ /* 0x000fea0003800200 */
.L_x_14801:
        /* <DEDUP_REMOVED lines=10> */
.L_x_14800:
        /* <DEDUP_REMOVED lines=16> */
.L_x_14809:
        /* <DEDUP_REMOVED lines=13> */
.L_x_14811:
[----:B------:R-:W-:Y:S05]  /*1f320*/  BSYNC.RECONVERGENT B2 ;  /* 0x0000000000027941 */ /* 0x000fea0003800200 */
.L_x_14810:
        /* <DEDUP_REMOVED lines=56> */
.L_x_14808:
[----:B------:R-:W-:Y:S05]  /*1f6b0*/  BSYNC.RECONVERGENT B1 ;  /* 0x0000000000017941 */ /* 0x000fea0003800200 */
.L_x_14807:
        /* <DEDUP_REMOVED lines=9> */
.L_x_14806:
        /* <DEDUP_REMOVED lines=16> */
.L_x_14815:
        /* <DEDUP_REMOVED lines=13> */
.L_x_14817:
[----:B------:R-:W-:Y:S05]  /*1f920*/  BSYNC.RECONVERGENT B2 ;  /* 0x0000000000027941 */ /* 0x000fea0003800200 */
.L_x_14816:
        /* <DEDUP_REMOVED lines=56> */
.L_x_14814:
[----:B------:R-:W-:Y:S05]  /*1fcb0*/  BSYNC.RECONVERGENT B1 ;  /* 0x0000000000017941 */ /* 0x000fea0003800200 */
.L_x_14813:
        /* <DEDUP_REMOVED lines=10> */
.L_x_14812:
        /* <DEDUP_REMOVED lines=16> */
.L_x_14821:
        /* <DEDUP_REMOVED lines=13> */
.L_x_14823:
[----:B------:R-:W-:Y:S05]  /*1ff30*/  BSYNC.RECONVERGENT B2 ;  /* 0x0000000000027941 */ /* 0x000fea0003800200 */
.L_x_14822:
        /* <DEDUP_REMOVED lines=56> */
.L_x_14820:
[----:B------:R-:W-:Y:S05]  /*202c0*/  BSYNC.RECONVERGENT B1 ;  /* 0x0000000000017941 */ /* 0x000fea0003800200 */
.L_x_14819:
        /* <DEDUP_REMOVED lines=9> */
.L_x_14818:
[----:B------:R-:W-:Y:S01]  /*20360*/  MOV R11, R139 ;  /* 0x0000008b000b7202 */ /* 0x000fe20000000f00 */
[----:B------:R-:W-:Y:S01]  /*20370*/  IMAD.MOV.U32 R140, RZ, RZ, R154 ;  /* 0x000000ffff8c7224 */ /* 0x000fe200078e009a */
[----:B------:R-:W-:Y:S01]  /*20380*/  MOV R135, RZ ;  /* 0x000000ff00877202 */ /* 0x000fe20000000f00 */
        /* <DEDUP_REMOVED lines=17> */
.L_x_14826:
        /* <DEDUP_REMOVED lines=13> */
.L_x_14828:
[----:B------:R-:W-:Y:S05]  /*20570*/  BSYNC.RECONVERGENT B2 ;  /* 0x0000000000027941 */ /* 0x000fea0003800200 */
.L_x_14827:
        /* <DEDUP_REMOVED lines=55> */
[----:B------:R-:W-:-:S07]  /*208f0*/  IMAD.MOV.U32 R140, RZ, RZ, R150 ;  /* 0x000000ffff8c7224 */ /* 0x000fce00078e0096 */
.L_x_14825:
[----:B------:R-:W-:Y:S05]  /*20900*/  BSYNC.RECONVERGENT B1 ;  /* 0x0000000000017941 */ /* 0x000fea0003800200 */
.L_x_14824:
        /* <DEDUP_REMOVED lines=10> */
.L_x_14776:
        /* <DEDUP_REMOVED lines=25> */
.L_x_14731:
[----:B------:R-:W-:Y:S05]  /*20b40*/  BSYNC.RECONVERGENT B0 ;  /* 0x0000000000007941 */ /* 0x000fea0003800200 */
.L_x_14730:
[----:B------:R-:W-:Y:S01]  /*20b50*/  FADD.FTZ R136, RZ, R96 ;  /* 0x00000060ff887221 */ /* 0x000fe20000010000 */
[C---:B------:R-:W-:Y:S01]  /*20b60*/  ISETP.GT.U32.AND P6, PT, R9.reuse, 0xff, PT ;  /* 0x000000ff0900780c */ /* 0x040fe20003fc4070 */
[----:B------:R-:W-:Y:S01]  /*20b70*/  BSSY.RECONVERGENT B0, `(.L_x_14829) ;  /* 0x00000a1000007945 */ /* 0x000fe20003800200 */
[----:B------:R-:W-:Y:S01]  /*20b80*/  ISETP.GT.U32.AND P5, PT, R9, 0x17f, PT ;  /* 0x0000017f0900780c */ /* 0x000fe20003fa4070 */
[----:B------:R-:W-:Y:S01]  /*20b90*/  FADD.FTZ R137, R97, R136 ;  /* 0x0000008861897221 */ /* 0x000fe20000010000 */
[C---:B------:R-:W-:Y:S02]  /*20ba0*/  ISETP.GT.U32.AND P4, PT, R9.reuse, 0x1ff, PT ;  /* 0x000001ff0900780c */ /* 0x040fe40003f84070 */
        /* <DEDUP_REMOVED lines=107> */
[----:B------:R-:W-:Y:S02]  /*21260*/  IMAD.MOV.U32 R153, RZ, RZ, RZ ;  /* 0x000000ffff997224 */ /* 0x000fe400078e00ff */
        /* <DEDUP_REMOVED lines=16> */
[----:B------:R-:W-:Y:S02]  /*21370*/  LOP3.LUT P4, RZ, R138, 0x1f, RZ, 0xc0, !PT ;  /* 0x0000001f8aff7812 */ /* 0x000fe4000788c0ff */
        /* <DEDUP_REMOVED lines=32> */
.L_x_14830:
[----:B------:R-:W-:Y:S05]  /*21580*/  BSYNC.RECONVERGENT B0 ;  /* 0x0000000000007941 */ /* 0x000fea0003800200 */
.L_x_14829:
        /* <DEDUP_REMOVED lines=12> */
.L_x_14832:
[----:B------:R-:W-:Y:S05]  /*21650*/  BSYNC.RECONVERGENT B0 ;  /* 0x0000000000007941 */ /* 0x000fea0003800200 */
.L_x_14831:
        /* <DEDUP_REMOVED lines=15> */
[----:B------:R-:W1:Y:S01]  /*21750*/  MUFU.RCP R154, R151 ;  /* 0x00000097009a7308 */ /* 0x000e620000001000 */
[----:B--2---:R-:W-:Y:S01]  /*21760*/  FADD.FTZ R153, R152, R137 ;  /* 0x0000008998997221 */ /* 0x004fe20000010000 */
[----:B------:R-:W-:-:S04]  /*21770*/  FMUL.FTZ R155, R155, R156 ;  /* 0x0000009c9b9b7220 */ /* 0x000fc80000410000 */
[----:B------:R-:W-:Y:S01]  /*21780*/  FMUL.FTZ R155, R155, R158 ;  /* 0x0000009e9b9b7220 */ /* 0x000fe20000410000 */
[----:B-1----:R-:W-:-:S03]  /*21790*/  FMUL.FTZ R136, R154, R157 ;  /* 0x0000009d9a887220 */ /* 0x002fc60000410000 */
[----:B------:R-:W-:Y:S01]  /*217a0*/  FFMA.FTZ R153, R154, R155, R153 ;  /* 0x0000009b9a997223 */ /* 0x000fe20000010099 */
[----:B------:R-:W-:Y:S01]  /*217b0*/  MOV R155, UR22 ;  /* 0x00000016009b7c02 */ /* 0x000fe20008000f00 */
[----:B0-----:R-:W-:Y:S01]  /*217c0*/  IMAD.IADD R152, R139, 0x1, R150 ;  /* 0x000000018b987824 */ /* 0x001fe200078e0296 */
[----:B------:R-:W-:Y:S01]  /*217d0*/  I2FP.F32.S32 R139, R150 ;  /* 0x00000096008b7245 */ /* 0x000fe20000201400 */
[----:B------:R-:W0:Y:S03]  /*217e0*/  SHFL.DOWN PT, R157, R136, 0x1, 0x1f ;  /* 0x08201f00889d7f89 */ /* 0x000e2600000e0000 */
[----:B------:R-:W-:Y:S02]  /*217f0*/  I2FP.F32.S32 R154, R152 ;  /* 0x00000098009a7245 */ /* 0x000fe40000201400 */
[----:B------:R-:W1:Y:S04]  /*21800*/  SHFL.DOWN PT, R152, R153, 0x1, 0x1f ;  /* 0x08201f0099987f89 */ /* 0x000e6800000e0000 */
[----:B------:R-:W2:Y:S01]  /*21810*/  MUFU.RCP R154, R154 ;  /* 0x0000009a009a7308 */ /* 0x000ea20000001000 */
[----:B0-----:R-:W-:Y:S01]  /*21820*/  FADD.FTZ R137, R136, -R157 ;  /* 0x8000009d88897221 */ /* 0x001fe20000010000 */
[----:B------:R-:W-:Y:S01]  /*21830*/  FMUL.FTZ R156, R157, R139 ;  /* 0x0000008b9d9c7220 */ /* 0x000fe20000410000 */
[----:B------:R-:W-:-:S02]  /*21840*/  IMAD.U32 R157, RZ, RZ, UR22 ;  /* 0x00000016ff9d7e24 */ /* 0x000fc4000f8e00ff */
[----:B------:R-:W-:Y:S01]  /*21850*/  FMUL.FTZ R150, R137, R137 ;  /* 0x0000008989967220 */ /* 0x000fe20000410000 */
[----:B------:R-:W-:-:S03]  /*21860*/  FFMA.FTZ R137, R151, R136, R156 ;  /* 0x0000008897897223 */ /* 0x000fc6000001009c */
[----:B------:R-:W-:Y:S02]  /*21870*/  FMUL.FTZ R150, R151, R150 ;  /* 0x0000009697967220 */ /* 0x000fe40000410000 */
[----:B------:R-:W0:Y:S02]  /*21880*/  LDC R151, c[0x0][0x448] ;  /* 0x00011200ff977b82 */ /* 0x000e240000000800 */
[----:B------:R-:W-:Y:S01]  /*21890*/  FMUL.FTZ R150, R150, R139 ;  /* 0x0000008b96967220 */ /* 0x000fe20000410000 */
[----:B--2---:R-:W-:Y:S01]  /*218a0*/  FMUL.FTZ R139, R154, R137 ;  /* 0x000000899a8b7220 */ /* 0x004fe20000410000 */
[----:B-1----:R-:W-:-:S04]  /*218b0*/  FADD.FTZ R137, R153, R152 ;  /* 0x0000009899897221 */ /* 0x002fc80000010000 */
[----:B------:R-:W-:Y:S01]  /*218c0*/  FFMA.FTZ R150, R154, R150, R137 ;  /* 0x000000969a967223 */ /* 0x000fe20000010089 */
[----:B------:R-:W1:Y:S01]  /*218d0*/  SHFL.IDX PT, R139, R139, RZ, 0x1f ;  /* 0x00001fff8b8b7589 */ /* 0x000e6200000e0000 */
[----:B------:R-:W2:Y:S04]  /*218e0*/  @!P4 LDC.64 R152, c[0x0][0x3c0] ;  /* 0x0000f000ff98cb82 */ /* 0x000ea80000000a00 */
[----:B------:R-:W0:Y:S01]  /*218f0*/  SHFL.IDX PT, R150, R150, RZ, 0x1f ;  /* 0x00001fff96967589 */ /* 0x000e2200000e0000 */
[----:B-1----:R-:W-:Y:S01]  /*21900*/  FMUL.FTZ R136, R139, R139 ;  /* 0x0000008b8b887220 */ /* 0x002fe20000410000 */
[----:B--2---:R-:W-:-:S04]  /*21910*/  @!P4 IMAD.WIDE R152, R155, 0x4, R152 ;  /* 0x000000049b98c825 */ /* 0x004fc800078e0298 */
[----:B------:R-:W-:Y:S01]  /*21920*/  FSEL R154, R136, RZ, P5 ;  /* 0x000000ff889a7208 */ /* 0x000fe20002800000 */
[----:B0-----:R-:W-:Y:S01]  /*21930*/  FFMA.FTZ R151, R150, UR30, R151 ;  /* 0x0000001e96977c23 */ /* 0x001fe20008010097 */
[----:B------:R-:W0:Y:S01]  /*21940*/  @!P4 LDC.64 R136, c[0x0][0x3c8] ;  /* 0x0000f200ff88cb82 */ /* 0x000e220000000a00 */
[----:B------:R1:W-:Y:S02]  /*21950*/  @!P4 STG.E desc[UR12][R152.64], R139 ;  /* 0x0000008b9800c986 */ /* 0x0003e4000c10190c */
[----:B------:R-:W-:-:S06]  /*21960*/  FADD.FTZ R151, R151, R154 ;  /* 0x0000009a97977221 */ /* 0x000fcc0000010000 */
[----:B------:R-:W2:Y:S01]  /*21970*/  MUFU.RSQ R151, R151 ;  /* 0x0000009700977308 */ /* 0x000ea20000001400 */
[----:B0-----:R-:W-:-:S05]  /*21980*/  @!P4 IMAD.WIDE R136, R157, 0x4, R136 ;  /* 0x000000049d88c825 */ /* 0x001fca00078e0288 */
[----:B--2---:R1:W-:Y:S01]  /*21990*/  @!P4 STG.E desc[UR12][R136.64], R151 ;  /* 0x000000978800c986 */ /* 0x0043e2000c10190c */
        /* <DEDUP_REMOVED lines=15> */
[C---:B------:R-:W-:Y:S01]  /*21a90*/  FMUL.FTZ R138, R151.reuse, R138 ;  /* 0x0000008a978a7220 */ /* 0x040fe20000410000 */
[----:B------:R-:W-:Y:S01]  /*21aa0*/  FADD.FTZ R158, R102, -R152 ;  /* 0x80000098669e7221 */ /* 0x000fe20000010000 */
[----:B------:R-:W-:Y:S01]  /*21ab0*/  FMUL.FTZ R139, R151, R156 ;  /* 0x0000009c978b7220 */ /* 0x000fe20000410000 */
[----:B-----5:R-:W-:Y:S01]  /*21ac0*/  FFMA.FTZ R136, R137, R12, R20 ;  /* 0x0000000c89887223 */ /* 0x020fe20000010014 */
[----:B------:R-:W-:Y:S01]  /*21ad0*/  FFMA.FTZ R137, R138, R13, R21 ;  /* 0x0000000d8a897223 */ /* 0x000fe20000010015 */
[--C-:B------:R-:W-:Y:S01]  /*21ae0*/  FADD.FTZ R138, R98, -R152.reuse ;  /* 0x80000098628a7221 */ /* 0x100fe20000010000 */
[--C-:B------:R-:W-:Y:S01]  /*21af0*/  FADD.FTZ R156, R101, -R152.reuse ;  /* 0x80000098659c7221 */ /* 0x100fe20000010000 */
[--C-:B------:R-:W-:Y:S01]  /*21b00*/  FADD.FTZ R160, R103, -R152.reuse ;  /* 0x8000009867a07221 */ /* 0x100fe20000010000 */
[----:B------:R-:W-:Y:S01]  /*21b10*/  FMUL.FTZ R153, R151, R158 ;  /* 0x0000009e97997220 */ /* 0x000fe20000410000 */
[----:B------:R-:W-:Y:S01]  /*21b20*/  F2FP.BF16.F32.PACK_AB R136, R137, R136 ;  /* 0x000000888988723e */ /* 0x000fe200000010ff */
[----:B------:R-:W-:Y:S01]  /*21b30*/  FMUL.FTZ R137, R151, R138 ;  /* 0x0000008a97897220 */ /* 0x000fe20000410000 */
[----:B------:R-:W-:Y:S01]  /*21b40*/  FADD.FTZ R138, R99, -R152 ;  /* 0x80000098638a7221 */ /* 0x000fe20000010000 */
[C---:B------:R-:W-:Y:S01]  /*21b50*/  FMUL.FTZ R156, R151.reuse, R156 ;  /* 0x0000009c979c7220 */ /* 0x040fe20000410000 */
        /* <DEDUP_REMOVED lines=8> */
[----:B0-----:R-:W-:-:S03]  /*21be0*/  IMAD.WIDE.U32 R154, R150, 0x10, R154 ;  /* 0x00000010969a7825 */ /* 0x001fc600078e009a */
[----:B------:R-:W-:Y:S01]  /*21bf0*/  F2FP.BF16.F32.PACK_AB R137, R138, R137 ;  /* 0x000000898a89723e */ /* 0x000fe200000010ff */
[----:B------:R-:W-:Y:S01]  /*21c00*/  VIADD R150, R150, 0x80 ;  /* 0x0000008096967836 */ /* 0x000fe20000000000 */
[----:B------:R-:W-:Y:S02]  /*21c10*/  F2FP.BF16.F32.PACK_AB R138, R156, R139 ;  /* 0x0000008b9c8a723e */ /* 0x000fe400000010ff */
[----:B------:R-:W-:-:S05]  /*21c20*/  F2FP.BF16.F32.PACK_AB R139, R160, R153 ;  /* 0x00000099a08b723e */ /* 0x000fca00000010ff */
[----:B------:R0:W-:Y:S02]  /*21c30*/  STG.E.128 desc[UR12][R154.64], R136 ;  /* 0x000000889a007986 */ /* 0x0001e4000c101d0c */
.L_x_14835:
[----:B------:R-:W-:Y:S05]  /*21c40*/  BSYNC.RECONVERGENT B0 ;  /* 0x0000000000007941 */ /* 0x000fea0003800200 */
.L_x_14834:
        /* <DEDUP_REMOVED lines=29> */
[C---:B0-----:R-:W-:Y:S01]  /*21e20*/  IMAD.WIDE.U32 R154, R150.reuse, 0x10, R154 ;  /* 0x00000010969a7825 */ /* 0x041fe200078e009a */
[----:B------:R-:W-:-:S02]  /*21e30*/  IADD3 R150, PT, PT, R150, 0x80, RZ ;  /* 0x0000008096967810 */ /* 0x000fc40007ffe0ff */
[----:B------:R-:W-:Y:S02]  /*21e40*/  F2FP.BF16.F32.PACK_AB R137, R138, R137 ;  /* 0x000000898a89723e */ /* 0x000fe400000010ff */
[----:B------:R-:W-:Y:S02]  /*21e50*/  F2FP.BF16.F32.PACK_AB R138, R156, R139 ;  /* 0x0000008b9c8a723e */ /* 0x000fe400000010ff */
[----:B------:R-:W-:-:S05]  /*21e60*/  F2FP.BF16.F32.PACK_AB R139, R160, R149 ;  /* 0x00000095a08b723e */ /* 0x000fca00000010ff */
[----:B------:R1:W-:Y:S02]  /*21e70*/  STG.E.128 desc[UR12][R154.64], R136 ;  /* 0x000000889a007986 */ /* 0x0003e4000c101d0c */
.L_x_14837:
[----:B------:R-:W-:Y:S05]  /*21e80*/  BSYNC.RECONVERGENT B0 ;  /* 0x0000000000007941 */ /* 0x000fea0003800200 */
.L_x_14836:
[----:B------:R-:W-:Y:S04]  /*21e90*/  BSSY.RECONVERGENT B0, `(.L_x_14838) ;  /* 0x0000022000007945 */ /* 0x000fe80003800200 */
[----:B------:R-:W-:Y:S05]  /*21ea0*/  @!P1 BRA `(.L_x_14839) ;  /* 0x0000000000809947 */ /* 0x000fea0003800000 */
[--C-:B01----:R-:W-:Y:S01]  /*21eb0*/  FADD.FTZ R136, R112, -R152.reuse ;  /* 0x8000009870887221 */ /* 0x103fe20000010000 */
        /* <DEDUP_REMOVED lines=31> */
.L_x_14839:
[----:B------:R-:W-:Y:S05]  /*220b0*/  BSYNC.RECONVERGENT B0 ;  /* 0x0000000000007941 */ /* 0x000fea0003800200 */
.L_x_14838:
[----:B------:R-:W-:Y:S04]  /*220c0*/  BSSY.RECONVERGENT B0, `(.L_x_14840) ;  /* 0x0000022000007945 */ /* 0x000fe80003800200 */
[----:B------:R-:W-:Y:S05]  /*220d0*/  @!P2 BRA `(.L_x_14841) ;  /* 0x000000000080a947 */ /* 0x000fea0003800000 */
[--C-:B012---:R-:W-:Y:S01]  /*220e0*/  FADD.FTZ R136, R120, -R152.reuse ;  /* 0x8000009878887221 */ /* 0x107fe20000010000 */
        /* <DEDUP_REMOVED lines=31> */
.L_x_14841:
[----:B------:R-:W-:Y:S05]  /*222e0*/  BSYNC.RECONVERGENT B0 ;  /* 0x0000000000007941 */ /* 0x000fea0003800200 */
.L_x_14840:
[----:B------:R-:W-:Y:S04]  /*222f0*/  BSSY.RECONVERGENT B0, `(.L_x_14833) ;  /* 0x0000021000007945 */ /* 0x000fe80003800200 */
[----:B------:R-:W-:Y:S05]  /*22300*/  @!P3 BRA `(.L_x_14842) ;  /* 0x00000000007cb947 */ /* 0x000fea0003800000 */
[--C-:B0123--:R-:W-:Y:S01]  /*22310*/  FADD.FTZ R136, R128, -R152.reuse ;  /* 0x8000009880887221 */ /* 0x10ffe20000010000 */
        /* <DEDUP_REMOVED lines=8> */
[----:B------:R-:W0:Y:S01]  /*223a0*/  LDC.64 R152, c[0x0][0x428] ;  /* 0x00010a00ff987b82 */ /* 0x000e220000000a00 */
        /* <DEDUP_REMOVED lines=19> */
[----:B0-----:R-:W-:-:S05]  /*224e0*/  IMAD.WIDE.U32 R152, R150, 0x10, R152 ;  /* 0x0000001096987825 */ /* 0x001fca00078e0098 */
[----:B------:R4:W-:Y:S02]  /*224f0*/  STG.E.128 desc[UR12][R152.64], R136 ;  /* 0x0000008898007986 */ /* 0x0009e4000c101d0c */
.L_x_14842:
[----:B------:R-:W-:Y:S05]  /*22500*/  BSYNC.RECONVERGENT B0 ;  /* 0x0000000000007941 */ /* 0x000fea0003800200 */
.L_x_14833:
[----:B------:R-:W-:Y:S02]  /*22510*/  UIADD3 UR22, UPT, UPT, UR22, UR20, URZ ;  /* 0x0000001416167290 */ /* 0x000fe4000fffe0ff */
[----:B------:R-:W-:Y:S02]  /*22520*/  UPLOP3.LUT UP1, UPT, UPT, UPT, UP1, 0x40, 0x4 ;  /* 0x000000000004789c */ /* 0x000fe40003f2e810 */
[----:B------:R-:W-:-:S09]  /*22530*/  UISETP.GE.AND UP0, UPT, UR22, UR21, UPT ;  /* 0x000000151600728c */ /* 0x000fd2000bf06270 */
[----:B------:R-:W-:Y:S05]  /*22540*/  BRA.U !UP0, `(.L_x_14843) ;  /* 0xfffffde9087c7547 */ /* 0x000fea000b83ffff */
[----:B------:R-:W-:Y:S05]  /*22550*/  EXIT ;  /* 0x000000000000794d */ /* 0x000fea0003800000 */
.L_x_14844:
        /* <DEDUP_REMOVED lines=10> */
.L_x_34054:


//--------------------- .text._ZN10layer_norm13ln_fwd_kernelINS_13Kernel_traitsIf13__nv_bfloat16fS2_fjLj5120ELj1ELj1ELj4ELj16ENS_18Kernel_traits_baseILj5120EfS2_fS2_fjLj128EEEEELb1ELb0ELb1ELb1EEEvNS_9FwdParamsE --------------------------
	.section	.text._ZN10layer_norm13ln_fwd_kernelINS_13Kernel_traitsIf13__nv_bfloat16fS2_fjLj5120ELj1ELj1ELj4ELj16ENS_18Kernel_traits_baseILj5120EfS2_fS2_fjLj128EEEEELb1ELb0ELb1ELb1EEEvNS_9FwdParamsE,"ax",@progbits
	.align	128
        .global         _ZN10layer_norm13ln_fwd_kernelINS_13Kernel_traitsIf13__nv_bfloat16fS2_fjLj5120ELj1ELj1ELj4ELj16ENS_18Kernel_traits_baseILj5120EfS2_fS2_fjLj128EEEEELb1ELb0ELb1ELb1EEEvNS_9FwdParamsE
        .type           _ZN10layer_norm13ln_fwd_kernelINS_13Kernel_traitsIf13__nv_bfloat16fS2_fjLj5120ELj1ELj1ELj4ELj16ENS_18Kernel_traits_baseILj5120EfS2_fS2_fjLj128EEEEELb1ELb0ELb1ELb1EEEvNS_9FwdParamsE,@function
        .size           _ZN10layer_norm13ln_fwd_kernelINS_13Kernel_traitsIf13__nv_bfloat16fS2_fjLj5120ELj1ELj1ELj4ELj16ENS_18Kernel_traits_baseILj5120EfS2_fS2_fjLj128EEEEELb1ELb0ELb1ELb1EEEvNS_9FwdParamsE,(.L_x_34055 - _ZN10layer_norm13ln_fwd_kernelINS_13Kernel_traitsIf13__nv_bfloat16fS2_fjLj5120ELj1ELj1ELj4ELj16ENS_18Kernel_traits_baseILj5120EfS2_fS2_fjLj128EEEEELb1ELb0ELb1ELb1EEEvNS_9FwdParamsE)
        .other          _ZN10layer_norm13ln_fwd_kernelINS_13Kernel_traitsIf13__nv_bfloat16fS2_fjLj5120ELj1ELj1ELj4ELj16ENS_18Kernel_traits_baseILj5120EfS2_fS2_fjLj128EEEEELb1ELb0ELb1ELb1EEEvNS_9FwdParamsE,@"STO_CUDA_ENTRY STV_DEFAULT"
_ZN10layer_norm13ln_fwd_kernelINS_13Kernel_traitsIf13__nv_bfloat16fS2_fjLj5120ELj1ELj1ELj4ELj16ENS_18Kernel_traits_baseILj5120EfS2_fS2_fjLj128EEEEELb1ELb0ELb1ELb1EEEvNS_9FwdParamsE:
.text._ZN10layer_norm13ln_fwd_kernelINS_13Kernel_traitsIf13__nv_bfloat16fS2_fjLj5120ELj1ELj1ELj4ELj16ENS_18Kernel_traits_baseILj5120EfS2_fS2_fjLj128EEEEELb1ELb0ELb1ELb1EEEvNS_9FwdParamsE:
        /* <DEDUP_REMOVED lines=71> */
.L_x_14845:
        /* <DEDUP_REMOVED lines=32> */
.L_x_14846:
        /* <DEDUP_REMOVED lines=46> */
[----:B------:R-:W-:Y:S01]  /*0950*/  IMAD.HI.U32 R4, R6, -0x326172a9, RZ ;  /* 0xcd9e8d5706047827 */ /* 0x000fe200078e00ff */
[----:B------:R-:W0:Y:S03]  /*0960*/  LDCU.128 UR8, c[0x0][0x3f0] ;  /* 0x00007e00ff0877ac */ /* 0x000e260008000c00 */
        /* <DEDUP_REMOVED lines=8> */
[----:B------:R-:W-:Y:S01]  /*09f0*/  IMAD.HI.U32 R5, R3, -0x326172a9, RZ ;  /* 0xcd9e8d5703057827 */ /* 0x000fe200078e00ff */
[----:B------:R-:W-:-:S03]  /*0a00*/  LOP3.LUT R7, R8, UR31, R7, 0x96, !PT ;  /* 0x0000001f08077c12 */ /* 0x000fc6000f8e9607 */
[----:B------:R-:W-:Y:S01]  /*0a10*/  IMAD R9, R4, -0x2daee0ad, RZ ;  /* 0xd2511f5304097824 */ /* 0x000fe200078e02ff */
[----:B------:R-:W-:Y:S01]  /*0a20*/  LOP3.LUT R5, R6, UR18, R5, 0x96, !PT ;  /* 0x0000001206057c12 */ /* 0x000fe2000f8e9605 */
[----:B------:R-:W-:Y:S01]  /*0a30*/  IMAD R6, R3, -0x326172a9, RZ ;  /* 0xcd9e8d5703067824 */ /* 0x000fe200078e02ff */
[----:B------:R-:W0:Y:S01]  /*0a40*/  LDCU.64 UR18, c[0x0][0x3a0] ;  /* 0x00007400ff1277ac */ /* 0x000e220008000a00 */
        /* <DEDUP_REMOVED lines=11> */
[----:B------:R-:W-:Y:S02]  /*0b00*/  HFMA2 R5, -RZ, RZ, 0, 0 ;  /* 0x00000000ff057431 */ /* 0x000fe400000001ff */
[----:B01234-:R-:W-:-:S07]  /*0b10*/  IMAD R6, R9, -0x326172a9, RZ ;  /* 0xcd9e8d5709067824 */ /* 0x01ffce00078e02ff */
.L_x_15181:
[----:B------:R-:W-:-:S06]  /*0b20*/  UIMAD.WIDE UR4, UR7, 0x4, UR8 ;  /* 0x00000004070478a5 */ /* 0x000fcc000f8e0208 */
[----:B0-----:R-:W-:Y:S02]  /*0b30*/  IMAD.U32 R14, RZ, RZ, UR4 ;  /* 0x00000004ff0e7e24 */ /* 0x001fe4000f8e00ff */
[----:B------:R-:W-:-:S05]  /*0b40*/  IMAD.U32 R15, RZ, RZ, UR5 ;  /* 0x00000005ff0f7e24 */ /* 0x000fca000f8e00ff */
[----:B-1----:R-:W2:Y:S01]  /*0b50*/  LDG.E R140, desc[UR12][R14.64] ;  /* 0x0000000c0e8c7981 */ /* 0x002ea2000c1e1900 */
[----:B------:R-:W-:Y:S01]  /*0b60*/  UIMAD.WIDE UR4, UR7, 0x4, UR10 ;  /* 0x00000004070478a5 */ /* 0x000fe2000f8e020a */
[----:B------:R-:W-:Y:S01]  /*0b70*/  IMAD.MOV.U32 R129, RZ, RZ, RZ ;  /* 0x000000ffff817224 */ /* 0x000fe200078e00ff */
[----:B--2---:R-:W-:-:S13]  /*0b80*/  ISETP.GE.AND P0, PT, R140, 0x1, PT ;  /* 0x000000018c00780c */ /* 0x004fda0003f06270 */
[----:B------:R-:W-:Y:S01]  /*0b90*/  @P0 IADD3 R16, PT, PT, R140, -0x1, RZ ;  /* 0xffffffff8c100810 */ /* 0x000fe20007ffe0ff */
        /* <DEDUP_REMOVED lines=9> */
[----:B------:R-:W3:Y:S01]  /*0c30*/  @P0 LDG.E.128 R44, desc[UR12][R12.64] ;  /* 0x0000000c0c2c0981 */ /* 0x000ee2000c1e1d00 */
[----:B------:R-:W-:Y:S02]  /*0c40*/  UIMAD UR4, UR7, UR22, URZ ;  /* 0x00000016070472a4 */ /* 0x000fe4000f8e02ff */
[----:B------:R-:W-:Y:S02]  /*0c50*/  UISETP.NE.U32.AND UP0, UPT, UR18, URZ, UPT ;  /* 0x000000ff1200728c */ /* 0x000fe4000bf05070 */
[----:B------:R-:W-:Y:S02]  /*0c60*/  USHF.R.S32.HI UR5, URZ, 0x1f, UR4 ;  /* 0x0000001fff057899 */ /* 0x000fe40008011404 */
[----:B------:R-:W-:Y:S02]  /*0c70*/  UISETP.NE.AND.EX UP0, UPT, UR19, URZ, UPT, UP0 ;  /* 0x000000ff1300728c */ /* 0x000fe4000bf05300 */
[----:B------:R-:W-:Y:S02]  /*0c80*/  ULEA.HI UR5, UR5, UR4, URZ, 0x3 ;  /* 0x0000000405057291 */ /* 0x000fe4000f8f18ff */
[----:B------:R-:W-:-:S02]  /*0c90*/  UIADD3 UR34, UPT, UPT, UR14, 0x3c6ef372, URZ ;  /* 0x3c6ef3720e227890 */ /* 0x000fc4000fffe0ff */
[----:B------:R-:W-:Y:S02]  /*0ca0*/  UIADD3 UR36, UPT, UPT, UR14, -0x700cb87f, URZ ;  /* 0x8ff347810e247890 */ /* 0x000fe4000fffe0ff */
[----:B------:R-:W-:Y:S01]  /*0cb0*/  IMAD.U32 R128, RZ, RZ, UR5 ;  /* 0x00000005ff807e24 */ /* 0x000fe2000f8e00ff */
[----:B------:R-:W-:Y:S02]  /*0cc0*/  UIADD3 UR37, UPT, UPT, UR14, -0x255992d5, URZ ;  /* 0xdaa66d2b0e257890 */ /* 0x000fe4000fffe0ff */
[----:B------:R-:W-:Y:S02]  /*0cd0*/  UIADD3 UR38, UPT, UPT, UR15, -0x4498517b, URZ ;  /* 0xbb67ae850f267890 */ /* 0x000fe4000fffe0ff */
[----:B------:R-:W-:Y:S01]  /*0ce0*/  LEA.HI.SX32 R128, R128, R143, 0x1d ;  /* 0x0000008f80807211 */ /* 0x000fe200078feaff */
[----:B------:R-:W-:Y:S02]  /*0cf0*/  UIADD3 UR39, UPT, UPT, UR15, -0x56f99767, URZ ;  /* 0xa90668990f277890 */ /* 0x000fe4000fffe0ff */
[----:B------:R-:W-:-:S02]  /*0d00*/  UIADD3 UR40, UPT, UPT, UR14, 0x5384540f, URZ ;  /* 0x5384540f0e287890 */ /* 0x000fc4000fffe0ff */
[----:B------:R-:W-:Y:S02]  /*0d10*/  UIADD3 UR4, UPT, UPT, UR14, 0x1715609d, URZ ;  /* 0x1715609d0e047890 */ /* 0x000fe4000fffe0ff */
        /* <DEDUP_REMOVED lines=30> */
.L_x_14850:
        /* <DEDUP_REMOVED lines=12> */
.L_x_14851:
        /* <DEDUP_REMOVED lines=43> */
.L_x_14849:
        /* <DEDUP_REMOVED lines=10> */
.L_x_14848:
        /* <DEDUP_REMOVED lines=18> */
.L_x_14854:
        /* <DEDUP_REMOVED lines=12> */
.L_x_14855:
        /* <DEDUP_REMOVED lines=43> */
.L_x_14853:
        /* <DEDUP_REMOVED lines=11> */
.L_x_14852:
        /* <DEDUP_REMOVED lines=18> */
.L_x_14858:
        /* <DEDUP_REMOVED lines=12> */
.L_x_14859:
        /* <DEDUP_REMOVED lines=43> */
.L_x_14857:
        /* <DEDUP_REMOVED lines=10> */
.L_x_14856:
        /* <DEDUP_REMOVED lines=18> */
.L_x_14862:
        /* <DEDUP_REMOVED lines=12> */
.L_x_14863:
        /* <DEDUP_REMOVED lines=43> */
.L_x_14861:
        /* <DEDUP_REMOVED lines=11> */
.L_x_14860:
        /* <DEDUP_REMOVED lines=18> */
.L_x_14866:
        /* <DEDUP_REMOVED lines=12> */
.L_x_14867:
        /* <DEDUP_REMOVED lines=43> */
.L_x_14865:
        /* <DEDUP_REMOVED lines=10> */
.L_x_14864:
        /* <DEDUP_REMOVED lines=18> */
.L_x_14870:
        /* <DEDUP_REMOVED lines=12> */
.L_x_14871:
        /* <DEDUP_REMOVED lines=43> */
.L_x_14869:
        /* <DEDUP_REMOVED lines=11> */
.L_x_14868:
        /* <DEDUP_REMOVED lines=18> */
.L_x_14874:
        /* <DEDUP_REMOVED lines=12> */
.L_x_14875:
        /* <DEDUP_REMOVED lines=43> */
.L_x_14873:
        /* <DEDUP_REMOVED lines=10> */
.L_x_14872:
        /* <DEDUP_REMOVED lines=18> */
.L_x_14878:
        /* <DEDUP_REMOVED lines=12> */
.L_x_14879:
        /* <DEDUP_REMOVED lines=42> */
[----:B------:R-:W-:-:S07]  /*36e0*/  MOV R14, R18 ;  /* 0x00000012000e7202 */ /* 0x000fce0000000f00 */
.L_x_14877:
[----:B------:R-:W-:Y:S02]  /*36f0*/  PRMT R16, R47, 0x7632, R16 ;  /* 0x000076322f107816 */ /* 0x000fe40000000010 */
        /* <DEDUP_REMOVED lines=9> */
[----:B-----5:R-:W-:Y:S01]  /*3790*/  FADD.FTZ R39, R39, R16 ;  /* 0x0000001027277221 */ /* 0x020fe20000010000 */
[----:B------:R-:W-:Y:S06]  /*37a0*/  BRA `(.L_x_14876) ;  /* 0x0000002400f47947 */ /* 0x000fec0003800000 */
.L_x_14847:
[----:B------:R-:W-:Y:S01]  /*37b0*/  IMAD.MOV.U32 R16, RZ, RZ, R141 ;  /* 0x000000ffff107224 */ /* 0x000fe200078e008d */
[----:B------:R-:W-:Y:S01]  /*37c0*/  MOV R14, R142 ;  /* 0x0000008e000e7202 */ /* 0x000fe20000000f00 */
[----:B------:R-:W-:Y:S01]  /*37d0*/  IMAD.MOV.U32 R40, RZ, RZ, RZ ;  /* 0x000000ffff287224 */ /* 0x000fe200078e00ff */
        /* <DEDUP_REMOVED lines=16> */
.L_x_14882:
        /* <DEDUP_REMOVED lines=12> */
.L_x_14883:
        /* <DEDUP_REMOVED lines=43> */
.L_x_14881:
        /* <DEDUP_REMOVED lines=8> */
[----:B------:R-:W-:-:S07]  /*3cd0*/  FSEL R40, R17, RZ, !P1 ;  /* 0x000000ff11287208 */ /* 0x000fce0004800000 */
.L_x_14880:
        /* <DEDUP_REMOVED lines=15> */
.L_x_14886:
        /* <DEDUP_REMOVED lines=12> */
.L_x_14887:
        /* <DEDUP_REMOVED lines=43> */
.L_x_14885:
        /* <DEDUP_REMOVED lines=9> */
.L_x_14884:
        /* <DEDUP_REMOVED lines=15> */
.L_x_14890:
        /* <DEDUP_REMOVED lines=12> */
.L_x_14891:
        /* <DEDUP_REMOVED lines=43> */
.L_x_14889:
        /* <DEDUP_REMOVED lines=9> */
.L_x_14888:
        /* <DEDUP_REMOVED lines=15> */
.L_x_14894:
        /* <DEDUP_REMOVED lines=12> */
.L_x_14895:
        /* <DEDUP_REMOVED lines=43> */
.L_x_14893:
        /* <DEDUP_REMOVED lines=9> */
.L_x_14892:
        /* <DEDUP_REMOVED lines=15> */
.L_x_14898:
        /* <DEDUP_REMOVED lines=12> */
.L_x_14899:
        /* <DEDUP_REMOVED lines=43> */
.L_x_14897:
        /* <DEDUP_REMOVED lines=9> */
.L_x_14896:
        /* <DEDUP_REMOVED lines=15> */
.L_x_14902:
        /* <DEDUP_REMOVED lines=12> */
.L_x_14903:
        /* <DEDUP_REMOVED lines=43> */
.L_x_14901:
        /* <DEDUP_REMOVED lines=9> */
.L_x_14900:
        /* <DEDUP_REMOVED lines=15> */
.L_x_14906:
        /* <DEDUP_REMOVED lines=12> */
.L_x_14907:
        /* <DEDUP_REMOVED lines=43> */
.L_x_14905:
        /* <DEDUP_REMOVED lines=9> */
.L_x_14904:
        /* <DEDUP_REMOVED lines=15> */
.L_x_14909:
        /* <DEDUP_REMOVED lines=12> */
.L_x_14910:
        /* <DEDUP_REMOVED lines=43> */
.L_x_14908:
        /* <DEDUP_REMOVED lines=10> */
.L_x_14876:
[----:B------:R-:W0:Y:S01]  /*5f80*/  LDC.64 R144, c[0x0][0x3a8] ;  /* 0x0000ea00ff907b82 */ /* 0x000e220000000a00 */
[----:B------:R-:W-:Y:S01]  /*5f90*/  IADD3 R12, PT, PT, R129, 0x80, RZ ;  /* 0x00000080810c7810 */ /* 0x000fe20007ffe0ff */
[----:B0-----:R-:W-:-:S05]  /*5fa0*/  IMAD.WIDE.U32 R16, R128, 0x20, R144 ;  /* 0x0000002080107825 */ /* 0x001fca00078e0090 */
        /* <DEDUP_REMOVED lines=23> */
.L_x_14911:
[----:B------:R-:W-:Y:S05]  /*6120*/  @!P0 BRA `(.L_x_14912) ;  /* 0x00000000000c8947 */ /* 0x000fea0003800000 */
[----:B------:R-:W2:Y:S02]  /*6130*/  LDC.64 R44, c[0x0][0x390] ;  /* 0x0000e400ff2c7b82 */ /* 0x000ea40000000a00 */
[----:B--2---:R-:W-:-:S06]  /*6140*/  IMAD.WIDE.U32 R44, R12, 0x10, R44 ;  /* 0x000000100c2c7825 */ /* 0x004fcc00078e002c */
[----:B------:R-:W5:Y:S02]  /*6150*/  LDG.E.128 R44, desc[UR12][R44.64] ;  /* 0x0000000c2c2c7981 */ /* 0x000f64000c1e1d00 */
.L_x_14912:
[----:B------:R-:W-:Y:S05]  /*6160*/  BRA.U !UP0, `(.L_x_14913) ;  /* 0x00000029088c7547 */ /* 0x000fea000b800000 */
[----:B-1----:R-:W1:Y:S01]  /*6170*/  LDC.64 R18, c[0x0][0x3a0] ;  /* 0x0000e800ff127b82 */ /* 0x002e620000000a00 */
[----:B------:R-:W-:-:S04]  /*6180*/  VIADD R15, R128, 0x80 ;  /* 0x00000080800f7836 */ /* 0x000fc80000000000 */
[----:B-1----:R-:W-:-:S05]  /*6190*/  IMAD.WIDE.U32 R18, R15, 0x20, R18 ;  /* 0x000000200f127825 */ /* 0x002fca00078e0012 */
[----:B------:R1:W5:Y:S04]  /*61a0*/  LDG.E.128 R32, desc[UR12][R18.64] ;  /* 0x0000000c12207981 */ /* 0x000368000c1e1d00 */
[----:B------:R1:W5:Y:S01]  /*61b0*/  LDG.E.128 R28, desc[UR12][R18.64+0x10] ;  /* 0x0000100c121c7981 */ /* 0x000362000c1e1d00 */
[----:B------:R-:W-:-:S13]  /*61c0*/  ISETP.GT.AND P1, PT, R140, RZ, PT ;  /* 0x000000ff8c00720c */ /* 0x000fda0003f24270 */
[----:B------:R-:W-:Y:S01]  /*61d0*/  @!P1 MOV R15, R13 ;  /* 0x0000000d000f9202 */ /* 0x000fe20000000f00 */
[----:B0-----:R-:W-:Y:S01]  /*61e0*/  @!P1 IMAD.MOV.U32 R16, RZ, RZ, R14 ;  /* 0x000000ffff109224 */ /* 0x001fe200078e000e */
[----:B-1----:R-:W-:Y:S06]  /*61f0*/  @!P1 BRA `(.L_x_14914) ;  /* 0x0000000400409947 */ /* 0x002fec0003800000 */
        /* <DEDUP_REMOVED lines=15> */
.L_x_14916:
        /* <DEDUP_REMOVED lines=12> */
.L_x_14917:
        /* <DEDUP_REMOVED lines=43> */
.L_x_14915:
        /* <DEDUP_REMOVED lines=10> */
.L_x_14914:
        /* <DEDUP_REMOVED lines=18> */
.L_x_14920:
        /* <DEDUP_REMOVED lines=12> */
.L_x_14921:
        /* <DEDUP_REMOVED lines=43> */
.L_x_14919:
        /* <DEDUP_REMOVED lines=11> */
.L_x_14918:
        /* <DEDUP_REMOVED lines=18> */
.L_x_14924:
        /* <DEDUP_REMOVED lines=12> */
.L_x_14925:
        /* <DEDUP_REMOVED lines=43> */
.L_x_14923:
        /* <DEDUP_REMOVED lines=10> */
.L_x_14922:
        /* <DEDUP_REMOVED lines=18> */
.L_x_14928:
        /* <DEDUP_REMOVED lines=12> */
.L_x_14929:
        /* <DEDUP_REMOVED lines=43> */
.L_x_14927:
        /* <DEDUP_REMOVED lines=11> */
.L_x_14926:
        /* <DEDUP_REMOVED lines=18> */
.L_x_14932:
        /* <DEDUP_REMOVED lines=12> */
.L_x_14933:
        /* <DEDUP_REMOVED lines=43> */
.L_x_14931:
        /* <DEDUP_REMOVED lines=10> */
.L_x_14930:
        /* <DEDUP_REMOVED lines=18> */
.L_x_14936:
        /* <DEDUP_REMOVED lines=12> */
.L_x_14937:
        /* <DEDUP_REMOVED lines=43> */
.L_x_14935:
        /* <DEDUP_REMOVED lines=11> */
.L_x_14934:
        /* <DEDUP_REMOVED lines=18> */
.L_x_14940:
        /* <DEDUP_REMOVED lines=12> */
.L_x_14941:
        /* <DEDUP_REMOVED lines=42> */
[----:B------:R-:W-:-:S07]  /*85a0*/  IMAD.MOV.U32 R16, RZ, RZ, R20 ;  /* 0x000000ffff107224 */ /* 0x000fce00078e0014 */
.L_x_14939:
        /* <DEDUP_REMOVED lines=10> */
.L_x_14938:
        /* <DEDUP_REMOVED lines=18> */
.L_x_14944:
        /* <DEDUP_REMOVED lines=12> */
.L_x_14945:
        /* <DEDUP_REMOVED lines=43> */
.L_x_14943:
        /* <DEDUP_REMOVED lines=12> */
.L_x_14913:
[----:B------:R-:W-:Y:S01]  /*8ba0*/  MOV R15, R13 ;  /* 0x0000000d000f7202 */ /* 0x000fe20000000f00 */
[----:B-1----:R-:W-:Y:S02]  /*8bb0*/  IMAD.MOV.U32 R18, RZ, RZ, R14 ;  /* 0x000000ffff127224 */ /* 0x002fe400078e000e */
        /* <DEDUP_REMOVED lines=17> */
.L_x_14948:
        /* <DEDUP_REMOVED lines=12> */
.L_x_14949:
[----:B0-----:R-:W-:Y:S01]  /*8d90*/  IMAD.WIDE.U32 R16, R139, -0x326172a9, RZ ;  /* 0xcd9e8d578b107825 */ /* 0x001fe200078e00ff */
        /* <DEDUP_REMOVED lines=41> */
.L_x_14947:
        /* <DEDUP_REMOVED lines=9> */
.L_x_14946:
        /* <DEDUP_REMOVED lines=15> */
.L_x_14952:
        /* <DEDUP_REMOVED lines=12> */
.L_x_14953:
[----:B0-----:R-:W-:Y:S01]  /*9270*/  IMAD.WIDE.U32 R16, R139, -0x326172a9, RZ ;  /* 0xcd9e8d578b107825 */ /* 0x001fe200078e00ff */
        /* <DEDUP_REMOVED lines=42> */
.L_x_14951:
        /* <DEDUP_REMOVED lines=10> */
.L_x_14950:
        /* <DEDUP_REMOVED lines=15> */
.L_x_14956:
        /* <DEDUP_REMOVED lines=12> */
.L_x_14957:
[----:B0-----:R-:W-:Y:S01]  /*9770*/  IMAD.WIDE.U32 R16, R139, -0x326172a9, RZ ;  /* 0xcd9e8d578b107825 */ /* 0x001fe200078e00ff */
        /* <DEDUP_REMOVED lines=42> */
.L_x_14955:
[----:B------:R-:W-:Y:S01]  /*9a20*/  I2FP.F32.U32 R9, R9 ;  /* 0x0000000900097245 */ /* 0x000fe20000201000 */
[----:B0-----:R-:W-:Y:S02]  /*9a30*/  IMAD.MOV.U32 R16, RZ, RZ, 0x2f800000 ;  /* 0x2f800000ff107424 */ /* 0x001fe400078e00ff */
[----:B-----5:R-:W-:Y:S02]  /*9a40*/  IMAD.U32 R13, R45, 0x10000, RZ ;  /* 0x000100002d0d7824 */ /* 0x020fe400078e00ff */
[----:B------:R-:W-:Y:S02]  /*9a50*/  FFMA.FTZ R9, R9, R16, 1.1641532182693481445e-10 ;  /* 0x2f00000009097423 */ /* 0x000fe40000010010 */
[----:B------:R-:W-:-:S03]  /*9a60*/  FMUL.FTZ R13, R13, UR17 ;  /* 0x000000110d0d7c20 */ /* 0x000fc60008410000 */
[----:B------:R-:W-:Y:S01]  /*9a70*/  FSETP.GTU.FTZ.AND P1, PT, R9, UR23, PT ;  /* 0x0000001709007c0b */ /* 0x000fe2000bf3c000 */
[----:B------:R-:W-:-:S03]  /*9a80*/  FMUL.FTZ R13, R13, UR16 ;  /* 0x000000100d0d7c20 */ /* 0x000fc60008410000 */
[----:B------:R-:W-:Y:S02]  /*9a90*/  SEL R9, RZ, 0x1, P1 ;  /* 0x00000001ff097807 */ /* 0x000fe40000800000 */
[----:B------:R-:W-:-:S07]  /*9aa0*/  FSEL R34, R13, RZ, !P1 ;  /* 0x000000ff0d227208 */ /* 0x000fce0004800000 */
.L_x_14954:
        /* <DEDUP_REMOVED lines=15> */
.L_x_14960:
        /* <DEDUP_REMOVED lines=12> */
.L_x_14961:
        /* <DEDUP_REMOVED lines=43> */
.L_x_14959:
        /* <DEDUP_REMOVED lines=10> */
.L_x_14958:
        /* <DEDUP_REMOVED lines=15> */
.L_x_14964:
        /* <DEDUP_REMOVED lines=12> */
.L_x_14965:
        /* <DEDUP_REMOVED lines=43> */
.L_x_14963:
        /* <DEDUP_REMOVED lines=9> */
.L_x_14962:
        /* <DEDUP_REMOVED lines=15> */
.L_x_14968:
        /* <DEDUP_REMOVED lines=12> */
.L_x_14969:
        /* <DEDUP_REMOVED lines=42> */
[----:B------:R-:W-:-:S07]  /*a8f0*/  LOP3.LUT R3, R14, UR35, R21, 0x96, !PT ;  /* 0x000000230e037c12 */ /* 0x000fce000f8e9615 */
.L_x_14967:
[----:B------:R-:W-:Y:S01]  /*a900*/  I2FP.F32.U32 R14, R15 ;  /* 0x0000000f000e7245 */ /* 0x000fe20000201000 */
[----:B0-----:R-:W-:Y:S01]  /*a910*/  IMAD.MOV.U32 R17, RZ, RZ, 0x2f800000 ;  /* 0x2f800000ff117424 */ /* 0x001fe200078e00ff */
        /* <DEDUP_REMOVED lines=8> */
.L_x_14966:
        /* <DEDUP_REMOVED lines=15> */
.L_x_14972:
        /* <DEDUP_REMOVED lines=12> */
.L_x_14973:
[----:B0-----:R-:W-:Y:S01]  /*ab50*/  IMAD.WIDE.U32 R16, R139, -0x326172a9, RZ ;  /* 0xcd9e8d578b107825 */ /* 0x001fe200078e00ff */
        /* <DEDUP_REMOVED lines=42> */
.L_x_14971:
        /* <DEDUP_REMOVED lines=9> */
.L_x_14970:
        /* <DEDUP_REMOVED lines=15> */
.L_x_14975:
        /* <DEDUP_REMOVED lines=12> */
.L_x_14976:
        /* <DEDUP_REMOVED lines=43> */
.L_x_14974:
        /* <DEDUP_REMOVED lines=10> */
.L_x_14942:
[----:B------:R-:W-:-:S05]  /*b390*/  IADD3 R15, PT, PT, R128, 0x80, RZ ;  /* 0x00000080800f7810 */ /* 0x000fca0007ffe0ff */
[----:B------:R-:W-:-:S05]  /*b3a0*/  IMAD.WIDE.U32 R14, R15, 0x20, R144 ;  /* 0x000000200f0e7825 */ /* 0x000fca00078e0090 */
[----:B-----5:R1:W-:Y:S04]  /*b3b0*/  STG.E.128 desc[UR12][R14.64], R32 ;  /* 0x000000200e007986 */ /* 0x0203e8000c101d0c */
[----:B------:R1:W-:Y:S01]  /*b3c0*/  STG.E.128 desc[UR12][R14.64+0x10], R28 ;  /* 0x0000101c0e007986 */ /* 0x0003e2000c101d0c */
[----:B------:R-:W-:Y:S05]  /*b3d0*/  @!P0 BRA `(.L_x_14977) ;  /* 0x0000000000508947 */ /* 0x000fea0003800000 */
[----:B0-----:R-:W-:Y:S01]  /*b3e0*/  IMAD.U32 R17, R137, 0x10000, RZ ;  /* 0x0001000089117824 */ /* 0x001fe200078e00ff */
[----:B-1----:R-:W0:Y:S01]  /*b3f0*/  LDC.64 R14, c[0x0][0x3b0] ;  /* 0x0000ec00ff0e7b82 */ /* 0x002e220000000a00 */
        /* <DEDUP_REMOVED lines=18> */
.L_x_14977:
[----:B------:R-:W-:Y:S05]  /*b520*/  @!P0 BRA `(.L_x_14978) ;  /* 0x0000000000108947 */ /* 0x000fea0003800000 */
[----:B------:R-:W3:Y:S01]  /*b530*/  LDC.64 R44, c[0x0][0x390] ;  /* 0x0000e400ff2c7b82 */ /* 0x000ee20000000a00 */
[----:B-12---:R-:W-:-:S04]  /*b540*/  VIADD R15, R129, 0x100 ;  /* 0x00000100810f7836 */ /* 0x006fc80000000000 */
[----:B---3--:R-:W-:-:S06]  /*b550*/  IMAD.WIDE.U32 R44, R15, 0x10, R44 ;  /* 0x000000100f2c7825 */ /* 0x008fcc00078e002c */
[----:B------:R-:W5:Y:S02]  /*b560*/  LDG.E.128 R44, desc[UR12][R44.64] ;  /* 0x0000000c2c2c7981 */ /* 0x000f64000c1e1d00 */
.L_x_14978:
[----:B------:R-:W-:Y:S05]  /*b570*/  BRA.U !UP0, `(.L_x_14979) ;  /* 0x0000002908887547 */ /* 0x000fea000b800000 */
[----:B-12---:R-:W1:Y:S01]  /*b580*/  LDC.64 R14, c[0x0][0x3a0] ;  /* 0x0000e800ff0e7b82 */ /* 0x006e620000000a00 */
[----:B0-----:R-:W-:-:S05]  /*b590*/  IADD3 R17, PT, PT, R128, 0x100, RZ ;  /* 0x0000010080117810 */ /* 0x001fca0007ffe0ff */
[----:B-1----:R-:W-:-:S05]  /*b5a0*/  IMAD.WIDE.U32 R14, R17, 0x20, R14 ;  /* 0x00000020110e7825 */ /* 0x002fca00078e000e */
        /* <DEDUP_REMOVED lines=21> */
.L_x_14982:
        /* <DEDUP_REMOVED lines=12> */
.L_x_14983:
        /* <DEDUP_REMOVED lines=43> */
.L_x_14981:
        /* <DEDUP_REMOVED lines=10> */
.L_x_14980:
        /* <DEDUP_REMOVED lines=18> */
.L_x_14986:
        /* <DEDUP_REMOVED lines=12> */
.L_x_14987:
        /* <DEDUP_REMOVED lines=43> */
.L_x_14985:
        /* <DEDUP_REMOVED lines=11> */
.L_x_14984:
        /* <DEDUP_REMOVED lines=18> */
.L_x_14990:
        /* <DEDUP_REMOVED lines=12> */
.L_x_14991:
        /* <DEDUP_REMOVED lines=43> */
.L_x_14989:
        /* <DEDUP_REMOVED lines=10> */
.L_x_14988:
        /* <DEDUP_REMOVED lines=18> */
.L_x_14994:
        /* <DEDUP_REMOVED lines=12> */
.L_x_14995:
        /* <DEDUP_REMOVED lines=43> */
.L_x_14993:
        /* <DEDUP_REMOVED lines=11> */
.L_x_14992:
        /* <DEDUP_REMOVED lines=18> */
.L_x_14998:
        /* <DEDUP_REMOVED lines=12> */
.L_x_14999:
        /* <DEDUP_REMOVED lines=43> */
.L_x_14997:
        /* <DEDUP_REMOVED lines=10> */
.L_x_14996:
        /* <DEDUP_REMOVED lines=18> */
.L_x_15002:
        /* <DEDUP_REMOVED lines=12> */
.L_x_15003:
        /* <DEDUP_REMOVED lines=43> */
.L_x_15001:
        /* <DEDUP_REMOVED lines=11> */
.L_x_15000:
        /* <DEDUP_REMOVED lines=18> */
.L_x_15006:
        /* <DEDUP_REMOVED lines=12> */
.L_x_15007:
        /* <DEDUP_REMOVED lines=43> */
.L_x_15005:
        /* <DEDUP_REMOVED lines=10> */
.L_x_15004:
        /* <DEDUP_REMOVED lines=18> */
.L_x_15010:
        /* <DEDUP_REMOVED lines=12> */
.L_x_15011:
        /* <DEDUP_REMOVED lines=42> */
.L_x_15009:
        /* <DEDUP_REMOVED lines=12> */
.L_x_14979:
[----:B------:R-:W-:Y:S01]  /*dfa0*/  MOV R12, R13 ;  /* 0x0000000d000c7202 */ /* 0x000fe20000000f00 */
        /* <DEDUP_REMOVED lines=18> */
.L_x_15014:
        /* <DEDUP_REMOVED lines=12> */
.L_x_15015:
[----:B------:R-:W-:Y:S01]  /*e190*/  IMAD.WIDE.U32 R12, R139, -0x326172a9, RZ ;  /* 0xcd9e8d578b0c7825 */ /* 0x000fe200078e00ff */
[----:B0-2---:R-:W-:-:S04]  /*e1a0*/  LOP3.LUT R16, R5, UR15, R7, 0x96, !PT ;  /* 0x0000000f05107c12 */ /* 0x005fc8000f8e9607 */
[----:B-1----:R-:W-:Y:S01]  /*e1b0*/  LOP3.LUT R14, R2, UR14, R13, 0x96, !PT ;  /* 0x0000000e020e7c12 */ /* 0x002fe2000f8e960d */
        /* <DEDUP_REMOVED lines=39> */
.L_x_15013:
[----:B------:R-:W-:Y:S01]  /*e430*/  I2FP.F32.U32 R7, R7 ;  /* 0x0000000700077245 */ /* 0x000fe20000201000 */
[----:B-12---:R-:W-:Y:S02]  /*e440*/  IMAD.MOV.U32 R14, RZ, RZ, 0x2f800000 ;  /* 0x2f800000ff0e7424 */ /* 0x006fe400078e00ff */
[----:B-----5:R-:W-:Y:S02]  /*e450*/  IMAD.U32 R13, R44, 0x10000, RZ ;  /* 0x000100002c0d7824 */ /* 0x020fe400078e00ff */
[----:B------:R-:W-:Y:S02]  /*e460*/  FFMA.FTZ R7, R7, R14, 1.1641532182693481445e-10 ;  /* 0x2f00000007077423 */ /* 0x000fe4000001000e */
[----:B------:R-:W-:-:S03]  /*e470*/  FMUL.FTZ R13, R13, UR17 ;  /* 0x000000110d0d7c20 */ /* 0x000fc60008410000 */
[----:B------:R-:W-:Y:S01]  /*e480*/  FSETP.GTU.FTZ.AND P1, PT, R7, UR23, PT ;  /* 0x0000001707007c0b */ /* 0x000fe2000bf3c000 */
[----:B------:R-:W-:-:S03]  /*e490*/  FMUL.FTZ R13, R13, UR16 ;  /* 0x000000100d0d7c20 */ /* 0x000fc60008410000 */
[----:B------:R-:W-:Y:S02]  /*e4a0*/  SEL R7, RZ, 0x1, P1 ;  /* 0x00000001ff077807 */ /* 0x000fe40000800000 */
[----:B------:R-:W-:-:S07]  /*e4b0*/  FSEL R24, R13, RZ, !P1 ;  /* 0x000000ff0d187208 */ /* 0x000fce0004800000 */
.L_x_15012:
        /* <DEDUP_REMOVED lines=15> */
.L_x_15018:
        /* <DEDUP_REMOVED lines=12> */
.L_x_15019:
[----:B-12---:R-:W-:Y:S01]  /*e670*/  IMAD.WIDE.U32 R14, R139, -0x326172a9, RZ ;  /* 0xcd9e8d578b0e7825 */ /* 0x006fe200078e00ff */
[----:B------:R-:W-:-:S03]  /*e680*/  LOP3.LUT R18, R5, UR15, R13, 0x96, !PT ;  /* 0x0000000f05127c12 */ /* 0x000fc6000f8e960d */
[----:B------:R-:W-:Y:S01]  /*e690*/  IMAD.MOV.U32 R8, RZ, RZ, R130 ;  /* 0x000000ffff087224 */ /* 0x000fe200078e0082 */
[----:B0-----:R-:W-:Y:S01]  /*e6a0*/  LOP3.LUT R16, R2, UR14, R15, 0x96, !PT ;  /* 0x0000000e02107c12 */ /* 0x001fe2000f8e960f */
        /* <DEDUP_REMOVED lines=39> */
.L_x_15017:
[----:B-----5:R-:W-:Y:S01]  /*e920*/  PRMT R12, R44, 0x7632, R12 ;  /* 0x000076322c0c7816 */ /* 0x020fe2000000000c */
[----:B-12---:R-:W-:Y:S01]  /*e930*/  IMAD.MOV.U32 R15, RZ, RZ, 0x2f800000 ;  /* 0x2f800000ff0f7424 */ /* 0x006fe200078e00ff */
        /* <DEDUP_REMOVED lines=8> */
.L_x_15016:
        /* <DEDUP_REMOVED lines=15> */
.L_x_15022:
        /* <DEDUP_REMOVED lines=12> */
.L_x_15023:
        /* <DEDUP_REMOVED lines=43> */
.L_x_15021:
        /* <DEDUP_REMOVED lines=9> */
.L_x_15020:
        /* <DEDUP_REMOVED lines=15> */
.L_x_15026:
        /* <DEDUP_REMOVED lines=12> */
.L_x_15027:
        /* <DEDUP_REMOVED lines=43> */
.L_x_15025:
        /* <DEDUP_REMOVED lines=10> */
.L_x_15024:
        /* <DEDUP_REMOVED lines=15> */
.L_x_15030:
        /* <DEDUP_REMOVED lines=12> */
.L_x_15031:
        /* <DEDUP_REMOVED lines=43> */
.L_x_15029:
        /* <DEDUP_REMOVED lines=9> */
.L_x_15028:
[----:B------:R-:W-:Y:S01]  /*f8a0*/  MOV R13, R12 ;  /* 0x0000000c000d7202 */ /* 0x000fe20000000f00 */
[----:B------:R-:W-:Y:S01]  /*f8b0*/  IMAD.MOV.U32 R21, RZ, RZ, RZ ;  /* 0x000000ffff157224 */ /* 0x000fe200078e00ff */
[----:B------:R-:W-:Y:S06]  /*f8c0*/  @!P0 BRA `(.L_x_15032) ;  /* 0x0000000400348947 */ /* 0x000fec0003800000 */
[----:B------:R-:W-:Y:S01]  /*f8d0*/  ISETP.NE.AND P1, PT, R12, 0x1, PT ;  /* 0x000000010c00780c */ /* 0x000fe20003f25270 */
[----:B------:R-:W-:Y:S01]  /*f8e0*/  IMAD.MOV.U32 R13, RZ, RZ, 0x2 ;  /* 0x00000002ff0d7424 */ /* 0x000fe200078e00ff */
[----:B-12---:R-:W-:-:S11]  /*f8f0*/  MOV R14, R6 ;  /* 0x00000006000e7202 */ /* 0x006fd60000000f00 */
        /* <DEDUP_REMOVED lines=9> */
.L_x_15034:
        /* <DEDUP_REMOVED lines=12> */
.L_x_15035:
[----:B------:R-:W-:Y:S01]  /*fa50*/  IMAD.WIDE.U32 R14, R139, -0x326172a9, RZ ;  /* 0xcd9e8d578b0e7825 */ /* 0x000fe200078e00ff */
[----:B------:R-:W-:-:S04]  /*fa60*/  LOP3.LUT R18, R5, UR15, R13, 0x96, !PT ;  /* 0x0000000f05127c12 */ /* 0x000fc8000f8e960d */
        /* <DEDUP_REMOVED lines=41> */
.L_x_15033:
        /* <DEDUP_REMOVED lines=10> */
.L_x_15032:
        /* <DEDUP_REMOVED lines=15> */
.L_x_15038:
        /* <DEDUP_REMOVED lines=12> */
.L_x_15039:
        /* <DEDUP_REMOVED lines=43> */
.L_x_15037:
        /* <DEDUP_REMOVED lines=9> */
.L_x_15036:
        /* <DEDUP_REMOVED lines=15> */
.L_x_15041:
        /* <DEDUP_REMOVED lines=12> */
.L_x_15042:
[----:B-12---:R-:W-:Y:S01]  /*10440*/  IMAD.WIDE.U32 R14, R139, -0x326172a9, RZ ;  /* 0xcd9e8d578b0e7825 */ /* 0x006fe200078e00ff */
[----:B------:R-:W-:-:S03]  /*10450*/  LOP3.LUT R18, R5, UR15, R13, 0x96, !PT ;  /* 0x0000000f05127c12 */ /* 0x000fc6000f8e960d */
[----:B------:R-:W-:Y:S01]  /*10460*/  HFMA2 R131, -RZ, RZ, 0, 0 ;  /* 0x00000000ff837431 */ /* 0x000fe200000001ff */
        /* <DEDUP_REMOVED lines=39> */
[----:B------:R-:W-:-:S07]  /*106e0*/  IMAD.MOV.U32 R130, RZ, RZ, R16 ;  /* 0x000000ffff827224 */ /* 0x000fce00078e0010 */
.L_x_15040:
[----:B------:R-:W-:Y:S01]  /*106f0*/  I2FP.F32.U32 R12, R13 ;  /* 0x0000000d000c7245 */ /* 0x000fe20000201000 */
[----:B-12---:R-:W-:Y:S01]  /*10700*/  IMAD.MOV.U32 R15, RZ, RZ, 0x2f800000 ;  /* 0x2f800000ff0f7424 */ /* 0x006fe200078e00ff */
        /* <DEDUP_REMOVED lines=8> */
.L_x_15008:
[----:B------:R-:W-:-:S04]  /*10790*/  VIADD R13, R128, 0x100 ;  /* 0x00000100800d7836 */ /* 0x000fc80000000000 */
[----:B------:R-:W-:-:S05]  /*107a0*/  IMAD.WIDE.U32 R12, R13, 0x20, R144 ;  /* 0x000000200d0c7825 */ /* 0x000fca00078e0090 */
[----:B-----5:R3:W-:Y:S04]  /*107b0*/  STG.E.128 desc[UR12][R12.64], R24 ;  /* 0x000000180c007986 */ /* 0x0207e8000c101d0c */
[----:B------:R3:W-:Y:S01]  /*107c0*/  STG.E.128 desc[UR12][R12.64+0x10], R20 ;  /* 0x000010140c007986 */ /* 0x0007e2000c101d0c */
[----:B------:R-:W-:Y:S05]  /*107d0*/  @!P0 BRA `(.L_x_15043) ;  /* 0x0000000000548947 */ /* 0x000fea0003800000 */
[----:B-12---:R-:W-:Y:S01]  /*107e0*/  SHF.L.U32 R15, R137, 0x10, RZ ;  /* 0x00000010890f7819 */ /* 0x006fe200000006ff */
[----:B---3--:R-:W1:Y:S01]  /*107f0*/  LDC.64 R12, c[0x0][0x3b0] ;  /* 0x0000ec00ff0c7b82 */ /* 0x008e620000000a00 */
[----:B------:R-:W-:Y:S02]  /*10800*/  LOP3.LUT R14, R138, 0xffff, RZ, 0xc0, !PT ;  /* 0x0000ffff8a0e7812 */ /* 0x000fe400078ec0ff */
[----:B------:R-:W-:Y:S02]  /*10810*/  LOP3.LUT R15, R15, 0xff0000, RZ, 0xc0, !PT ;  /* 0x00ff00000f0f7812 */ /* 0x000fe400078ec0ff */
[----:B0-----:R-:W-:Y:S02]  /*10820*/  PRMT R17, R136, 0x7104, RZ ;  /* 0x0000710488117816 */ /* 0x001fe400000000ff */
        /* <DEDUP_REMOVED lines=13> */
[----:B-1----:R-:W-:Y:S01]  /*10900*/  IMAD.WIDE.U32 R12, R15, 0x8, R12 ;  /* 0x000000080f0c7825 */ /* 0x002fe200078e000c */
[----:B------:R-:W-:-:S05]  /*10910*/  LOP3.LUT R16, R14, 0xff, R7, 0xf8, !PT ;  /* 0x000000ff0e107812 */ /* 0x000fca00078ef807 */
[----:B------:R4:W-:Y:S02]  /*10920*/  STG.E.64 desc[UR12][R12.64], R16 ;  /* 0x000000100c007986 */ /* 0x0009e4000c101b0c */
.L_x_15043:
[----:B------:R-:W-:Y:S05]  /*10930*/  @!P0 BRA `(.L_x_15044) ;  /* 0x0000000000108947 */ /* 0x000fea0003800000 */
[----:B------:R-:W0:Y:S01]  /*10940*/  LDC.64 R44, c[0x0][0x390] ;  /* 0x0000e400ff2c7b82 */ /* 0x000e220000000a00 */
[----:B---34-:R-:W-:-:S05]  /*10950*/  IADD3 R13, PT, PT, R129, 0x180, RZ ;  /* 0x00000180810d7810 */ /* 0x018fca0007ffe0ff */
[----:B0-----:R-:W-:-:S06]  /*10960*/  IMAD.WIDE.U32 R44, R13, 0x10, R44 ;  /* 0x000000100d2c7825 */ /* 0x001fcc00078e002c */
[----:B------:R-:W5:Y:S02]  /*10970*/  LDG.E.128 R44, desc[UR12][R44.64] ;  /* 0x0000000c2c2c7981 */ /* 0x000f64000c1e1d00 */
.L_x_15044:
[----:B------:R-:W-:Y:S05]  /*10980*/  BRA.U !UP0, `(.L_x_15045) ;  /* 0x0000002908747547 */ /* 0x000fea000b800000 */
[----:B------:R-:W0:Y:S01]  /*10990*/  LDC.64 R134, c[0x0][0x3a0] ;  /* 0x0000e800ff867b82 */ /* 0x000e220000000a00 */
[----:B---34-:R-:W-:-:S04]  /*109a0*/  VIADD R13, R128, 0x180 ;  /* 0x00000180800d7836 */ /* 0x018fc80000000000 */
[----:B0-----:R-:W-:-:S05]  /*109b0*/  IMAD.WIDE.U32 R134, R13, 0x20, R134 ;  /* 0x000000200d867825 */ /* 0x001fca00078e0086 */
[----:B--2---:R0:W5:Y:S04]  /*109c0*/  LDG.E.128 R16, desc[UR12][R134.64] ;  /* 0x0000000c86107981 */ /* 0x004168000c1e1d00 */
[----:B-1----:R0:W5:Y:S01]  /*109d0*/  LDG.E.128 R12, desc[UR12][R134.64+0x10] ;  /* 0x0000100c860c7981 */ /* 0x002162000c1e1d00 */
[----:B------:R-:W-:-:S13]  /*109e0*/  ISETP.GT.AND P1, PT, R140, RZ, PT ;  /* 0x000000ff8c00720c */ /* 0x000fda0003f24270 */
[----:B------:R-:W-:Y:S01]  /*109f0*/  @!P1 MOV R133, R131 ;  /* 0x0000008300859202 */ /* 0x000fe20000000f00 */
[----:B------:R-:W-:Y:S01]  /*10a00*/  @!P1 IMAD.MOV.U32 R132, RZ, RZ, R130 ;  /* 0x000000ffff849224 */ /* 0x000fe200078e0082 */
[----:B0-----:R-:W-:Y:S06]  /*10a10*/  @!P1 BRA `(.L_x_15046) ;  /* 0x00000004003c9947 */ /* 0x001fec0003800000 */
        /* <DEDUP_REMOVED lines=15> */
.L_x_15048:
        /* <DEDUP_REMOVED lines=12> */
.L_x_15049:
        /* <DEDUP_REMOVED lines=42> */
.L_x_15047:
        /* <DEDUP_REMOVED lines=10> */
.L_x_15046:
        /* <DEDUP_REMOVED lines=18> */
.L_x_15052:
        /* <DEDUP_REMOVED lines=12> */
.L_x_15053:
        /* <DEDUP_REMOVED lines=41> */
[----:B------:R-:W-:-:S07]  /*11380*/  LOP3.LUT R3, R130, UR35, R135, 0x96, !PT ;  /* 0x0000002382037c12 */ /* 0x000fce000f8e9687 */
.L_x_15051:
        /* <DEDUP_REMOVED lines=11> */
.L_x_15050:
        /* <DEDUP_REMOVED lines=18> */
.L_x_15056:
        /* <DEDUP_REMOVED lines=12> */
.L_x_15057:
        /* <DEDUP_REMOVED lines=41> */
[----:B------:R-:W-:-:S07]  /*118b0*/  LOP3.LUT R3, R132, UR35, R131, 0x96, !PT ;  /* 0x0000002384037c12 */ /* 0x000fce000f8e9683 */
.L_x_15055:
        /* <DEDUP_REMOVED lines=10> */
.L_x_15054:
        /* <DEDUP_REMOVED lines=18> */
.L_x_15060:
        /* <DEDUP_REMOVED lines=12> */
.L_x_15061:
        /* <DEDUP_REMOVED lines=43> */
.L_x_15059:
        /* <DEDUP_REMOVED lines=11> */
.L_x_15058:
        /* <DEDUP_REMOVED lines=18> */
.L_x_15064:
        /* <DEDUP_REMOVED lines=12> */
.L_x_15065:
        /* <DEDUP_REMOVED lines=42> */
.L_x_15063:
        /* <DEDUP_REMOVED lines=10> */
.L_x_15062:
        /* <DEDUP_REMOVED lines=18> */
.L_x_15068:
        /* <DEDUP_REMOVED lines=12> */
.L_x_15069:
        /* <DEDUP_REMOVED lines=43> */
.L_x_15067:
        /* <DEDUP_REMOVED lines=11> */
.L_x_15066:
        /* <DEDUP_REMOVED lines=18> */
.L_x_15072:
        /* <DEDUP_REMOVED lines=12> */
.L_x_15073:
        /* <DEDUP_REMOVED lines=42> */
.L_x_15071:
        /* <DEDUP_REMOVED lines=10> */
.L_x_15070:
        /* <DEDUP_REMOVED lines=18> */
.L_x_15076:
        /* <DEDUP_REMOVED lines=12> */
.L_x_15077:
        /* <DEDUP_REMOVED lines=42> */
.L_x_15075:
        /* <DEDUP_REMOVED lines=10> */
[----:B------:R-:W-:Y:S01]  /*13340*/  FADD.FTZ R15, R15, R132 ;  /* 0x000000840f0f7221 */ /* 0x000fe20000010000 */
[----:B------:R-:W-:Y:S06]  /*13350*/  BRA `(.L_x_15074) ;  /* 0x0000002400fc7947 */ /* 0x000fec0003800000 */
.L_x_15045:
[----:B0-2-4-:R-:W-:Y:S01]  /*13360*/  HFMA2 R16, -RZ, RZ, 0, 0 ;  /* 0x00000000ff107431 */ /* 0x015fe200000001ff */
[----:B---3--:R-:W-:Y:S01]  /*13370*/  MOV R12, R131 ;  /* 0x00000083000c7202 */ /* 0x008fe20000000f00 */
        /* <DEDUP_REMOVED lines=17> */
.L_x_15080:
        /* <DEDUP_REMOVED lines=12> */
.L_x_15081:
[----:B------:R-:W-:Y:S01]  /*13550*/  IMAD.WIDE.U32 R12, R139, -0x326172a9, RZ ;  /* 0xcd9e8d578b0c7825 */ /* 0x000fe200078e00ff */
[----:B------:R-:W-:-:S04]  /*13560*/  LOP3.LUT R16, R5, UR15, R7, 0x96, !PT ;  /* 0x0000000f05107c12 */ /* 0x000fc8000f8e9607 */
        /* <DEDUP_REMOVED lines=39> */
[----:B------:R-:W-:-:S07]  /*137e0*/  IMAD.MOV.U32 R12, RZ, RZ, RZ ;  /* 0x000000ffff0c7224 */ /* 0x000fce00078e00ff */
.L_x_15079:
[----:B------:R-:W-:Y:S01]  /*137f0*/  I2FP.F32.U32 R7, R7 ;  /* 0x0000000700077245 */ /* 0x000fe20000201000 */
[----:B-1----:R-:W-:Y:S02]  /*13800*/  HFMA2 R14, -RZ, RZ, 0.1171875, 0 ;  /* 0x2f800000ff0e7431 */ /* 0x002fe400000001ff */
[----:B-----5:R-:W-:-:S03]  /*13810*/  IMAD.U32 R13, R44, 0x10000, RZ ;  /* 0x000100002c0d7824 */ /* 0x020fc600078e00ff */
[----:B------:R-:W-:Y:S01]  /*13820*/  FFMA.FTZ R7, R7, R14, 1.1641532182693481445e-10 ;  /* 0x2f00000007077423 */ /* 0x000fe2000001000e */
[----:B------:R-:W-:-:S04]  /*13830*/  FMUL.FTZ R13, R13, UR17 ;  /* 0x000000110d0d7c20 */ /* 0x000fc80008410000 */
[----:B------:R-:W-:Y:S01]  /*13840*/  FMUL.FTZ R13, R13, UR16 ;  /* 0x000000100d0d7c20 */ /* 0x000fe20008410000 */
[----:B------:R-:W-:-:S04]  /*13850*/  FSETP.GTU.FTZ.AND P1, PT, R7, UR23, PT ;  /* 0x0000001707007c0b */ /* 0x000fc8000bf3c000 */
[----:B------:R-:W-:Y:S02]  /*13860*/  SEL R7, RZ, 0x1, P1 ;  /* 0x00000001ff077807 */ /* 0x000fe40000800000 */
[----:B------:R-:W-:-:S07]  /*13870*/  FSEL R16, R13, RZ, !P1 ;  /* 0x000000ff0d107208 */ /* 0x000fce0004800000 */
.L_x_15078:
        /* <DEDUP_REMOVED lines=15> */
.L_x_15084:
        /* <DEDUP_REMOVED lines=12> */
.L_x_15085:
[----:B-1----:R-:W-:Y:S01]  /*13a30*/  IMAD.WIDE.U32 R14, R139, -0x326172a9, RZ ;  /* 0xcd9e8d578b0e7825 */ /* 0x002fe200078e00ff */
        /* <DEDUP_REMOVED lines=42> */
.L_x_15083:
[----:B-----5:R-:W-:Y:S01]  /*13ce0*/  PRMT R12, R44, 0x7632, R12 ;  /* 0x000076322c0c7816 */ /* 0x020fe2000000000c */
[----:B-1----:R-:W-:Y:S01]  /*13cf0*/  IMAD.MOV.U32 R15, RZ, RZ, 0x2f800000 ;  /* 0x2f800000ff0f7424 */ /* 0x002fe200078e00ff */
        /* <DEDUP_REMOVED lines=8> */
.L_x_15082:
        /* <DEDUP_REMOVED lines=15> */
.L_x_15088:
        /* <DEDUP_REMOVED lines=12> */
.L_x_15089:
[----:B-1----:R-:W-:Y:S01]  /*13f30*/  IMAD.WIDE.U32 R14, R139, -0x326172a9, RZ ;  /* 0xcd9e8d578b0e7825 */ /* 0x002fe200078e00ff */
        /* <DEDUP_REMOVED lines=42> */
.L_x_15087:
        /* <DEDUP_REMOVED lines=9> */
.L_x_15086:
        /* <DEDUP_REMOVED lines=15> */
.L_x_15092:
        /* <DEDUP_REMOVED lines=12> */
.L_x_15093:
        /* <DEDUP_REMOVED lines=43> */
.L_x_15091:
        /* <DEDUP_REMOVED lines=10> */
.L_x_15090:
        /* <DEDUP_REMOVED lines=15> */
.L_x_15096:
        /* <DEDUP_REMOVED lines=12> */
.L_x_15097:
        /* <DEDUP_REMOVED lines=43> */
.L_x_15095:
        /* <DEDUP_REMOVED lines=9> */
.L_x_15094:
        /* <DEDUP_REMOVED lines=15> */
.L_x_15100:
        /* <DEDUP_REMOVED lines=12> */
.L_x_15101:
        /* <DEDUP_REMOVED lines=43> */
.L_x_15099:
        /* <DEDUP_REMOVED lines=10> */
.L_x_15098:
        /* <DEDUP_REMOVED lines=15> */
.L_x_15104:
        /* <DEDUP_REMOVED lines=12> */
.L_x_15105:
        /* <DEDUP_REMOVED lines=43> */
.L_x_15103:
        /* <DEDUP_REMOVED lines=9> */
.L_x_15102:
        /* <DEDUP_REMOVED lines=15> */
.L_x_15107:
        /* <DEDUP_REMOVED lines=12> */
.L_x_15108:
        /* <DEDUP_REMOVED lines=43> */
.L_x_15106:
        /* <DEDUP_REMOVED lines=10> */
.L_x_15074:
        /* <DEDUP_REMOVED lines=16> */
[----:B------:R-:W-:Y:S01]  /*15c50*/  IMAD.WIDE.U32 R132, R133, 0x1000000, RZ ;  /* 0x0100000085847825 */ /* 0x000fe200078e00ff */
[----:B------:R-:W-:Y:S02]  /*15c60*/  IADD3 R129, PT, PT, R129, 0x180, RZ ;  /* 0x0000018081817810 */ /* 0x000fe40007ffe0ff */
        /* <DEDUP_REMOVED lines=9> */
.L_x_15109:
[----:B------:R-:W-:Y:S05]  /*15d00*/  @!P0 BRA `(.L_x_15110) ;  /* 0x00000000000c8947 */ /* 0x000fea0003800000 */
[----:B------:R-:W2:Y:S02]  /*15d10*/  LDC.64 R44, c[0x0][0x390] ;  /* 0x0000e400ff2c7b82 */ /* 0x000ea40000000a00 */
[----:B--2---:R-:W-:-:S06]  /*15d20*/  IMAD.WIDE.U32 R44, R143, 0x10, R44 ;  /* 0x000000108f2c7825 */ /* 0x004fcc00078e002c */
[----:B------:R-:W5:Y:S02]  /*15d30*/  LDG.E.128 R44, desc[UR12][R44.64] ;  /* 0x0000000c2c2c7981 */ /* 0x000f64000c1e1d00 */
.L_x_15110:
[----:B-1----:R-:W-:Y:S01]  /*15d40*/  VIADD R147, R128, 0x200 ;  /* 0x0000020080937836 */ /* 0x002fe20000000000 */
[----:B------:R-:W-:Y:S06]  /*15d50*/  BRA.U !UP0, `(.L_x_15111) ;  /* 0x0000002908847547 */ /* 0x000fec000b800000 */
[----:B------:R-:W1:Y:S02]  /*15d60*/  LDC.64 R150, c[0x0][0x3a0] ;  /* 0x0000e800ff967b82 */ /* 0x000e640000000a00 */
[----:B-1----:R-:W-:-:S05]  /*15d70*/  IMAD.WIDE.U32 R150, R147, 0x20, R150 ;  /* 0x0000002093967825 */ /* 0x002fca00078e0096 */
[----:B------:R1:W5:Y:S04]  /*15d80*/  LDG.E.128 R132, desc[UR12][R150.64] ;  /* 0x0000000c96847981 */ /* 0x000368000c1e1d00 */
        /* <DEDUP_REMOVED lines=20> */
.L_x_15114:
        /* <DEDUP_REMOVED lines=12> */
.L_x_15115:
        /* <DEDUP_REMOVED lines=42> */
.L_x_15113:
        /* <DEDUP_REMOVED lines=10> */
.L_x_15112:
        /* <DEDUP_REMOVED lines=18> */
.L_x_15118:
        /* <DEDUP_REMOVED lines=12> */
.L_x_15119:
        /* <DEDUP_REMOVED lines=43> */
.L_x_15117:
        /* <DEDUP_REMOVED lines=11> */
.L_x_15116:
        /* <DEDUP_REMOVED lines=18> */
.L_x_15122:
        /* <DEDUP_REMOVED lines=12> */
.L_x_15123:
        /* <DEDUP_REMOVED lines=43> */
.L_x_15121:
        /* <DEDUP_REMOVED lines=10> */
.L_x_15120:
        /* <DEDUP_REMOVED lines=18> */
.L_x_15126:
        /* <DEDUP_REMOVED lines=12> */
.L_x_15127:
        /* <DEDUP_REMOVED lines=43> */
.L_x_15125:
        /* <DEDUP_REMOVED lines=11> */
.L_x_15124:
        /* <DEDUP_REMOVED lines=18> */
.L_x_15130:
        /* <DEDUP_REMOVED lines=12> */
.L_x_15131:
        /* <DEDUP_REMOVED lines=43> */
.L_x_15129:
        /* <DEDUP_REMOVED lines=10> */
.L_x_15128:
        /* <DEDUP_REMOVED lines=18> */
.L_x_15134:
        /* <DEDUP_REMOVED lines=12> */
.L_x_15135:
        /* <DEDUP_REMOVED lines=43> */
.L_x_15133:
        /* <DEDUP_REMOVED lines=11> */
.L_x_15132:
        /* <DEDUP_REMOVED lines=18> */
.L_x_15138:
        /* <DEDUP_REMOVED lines=12> */
.L_x_15139:
        /* <DEDUP_REMOVED lines=43> */
.L_x_15137:
        /* <DEDUP_REMOVED lines=10> */
.L_x_15136:
        /* <DEDUP_REMOVED lines=18> */
.L_x_15142:
        /* <DEDUP_REMOVED lines=12> */
.L_x_15143:
        /* <DEDUP_REMOVED lines=43> */
.L_x_15141:
        /* <DEDUP_REMOVED lines=12> */
.L_x_15111:
[----:B------:R-:W-:Y:S01]  /*18770*/  IMAD.MOV.U32 R128, RZ, RZ, R141 ;  /* 0x000000ffff807224 */ /* 0x000fe200078e008d */
        /* <DEDUP_REMOVED lines=18> */
.L_x_15146:
        /* <DEDUP_REMOVED lines=12> */
.L_x_15147:
        /* <DEDUP_REMOVED lines=42> */
.L_x_15145:
        /* <DEDUP_REMOVED lines=8> */
[----:B------:R-:W-:-:S07]  /*18c80*/  FSEL R132, R129, RZ, !P1 ;  /* 0x000000ff81847208 */ /* 0x000fce0004800000 */
.L_x_15144:
        /* <DEDUP_REMOVED lines=15> */
.L_x_15150:
        /* <DEDUP_REMOVED lines=12> */
.L_x_15151:
        /* <DEDUP_REMOVED lines=43> */
.L_x_15149:
        /* <DEDUP_REMOVED lines=10> */
.L_x_15148:
        /* <DEDUP_REMOVED lines=15> */
.L_x_15154:
        /* <DEDUP_REMOVED lines=12> */
.L_x_15155:
        /* <DEDUP_REMOVED lines=43> */
.L_x_15153:
        /* <DEDUP_REMOVED lines=9> */
.L_x_15152:
        /* <DEDUP_REMOVED lines=15> */
.L_x_15158:
        /* <DEDUP_REMOVED lines=12> */
.L_x_15159:
[----:B------:R-:W-:Y:S01]  /*19830*/  IMAD.WIDE.U32 R148, R139, -0x326172a9, RZ ;  /* 0xcd9e8d578b947825 */ /* 0x000fe200078e00ff */
        /* <DEDUP_REMOVED lines=42> */
.L_x_15157:
        /* <DEDUP_REMOVED lines=10> */
.L_x_15156:
[----:B0-----:R-:W-:Y:S01]  /*19b80*/  MOV R130, R129 ;  /* 0x0000008100827202 */ /* 0x001fe20000000f00 */
        /* <DEDUP_REMOVED lines=14> */
.L_x_15162:
        /* <DEDUP_REMOVED lines=12> */
.L_x_15163:
        /* <DEDUP_REMOVED lines=43> */
.L_x_15161:
        /* <DEDUP_REMOVED lines=9> */
.L_x_15160:
        /* <DEDUP_REMOVED lines=15> */
.L_x_15166:
        /* <DEDUP_REMOVED lines=12> */
.L_x_15167:
        /* <DEDUP_REMOVED lines=43> */
.L_x_15165:
        /* <DEDUP_REMOVED lines=10> */
.L_x_15164:
        /* <DEDUP_REMOVED lines=15> */
.L_x_15170:
        /* <DEDUP_REMOVED lines=12> */
.L_x_15171:
        /* <DEDUP_REMOVED lines=43> */
.L_x_15169:
        /* <DEDUP_REMOVED lines=9> */
.L_x_15168:
        /* <DEDUP_REMOVED lines=15> */
.L_x_15173:
        /* <DEDUP_REMOVED lines=12> */
.L_x_15174:
        /* <DEDUP_REMOVED lines=43> */
.L_x_15172:
        /* <DEDUP_REMOVED lines=10> */
.L_x_15140:
        /* <DEDUP_REMOVED lines=64> */
.L_x_15175:
[----:B------:R-:W1:Y:S01]  /*1b360*/  SHFL.BFLY PT, R143, R140, 0x1, 0x1f ;  /* 0x0c201f008c8f7f89 */ /* 0x000e6200000e0000 */
[----:B------:R-:W-:Y:S01]  /*1b370*/  BSSY.RECONVERGENT B0, `(.L_x_15176) ;  /* 0x0000071000007945 */ /* 0x000fe20003800200 */
[----:B------:R-:W-:Y:S02]  /*1b380*/  IMAD.MOV.U32 R151, RZ, RZ, RZ ;  /* 0x000000ffff977224 */ /* 0x000fe400078e00ff */
[----:B-1----:R-:W-:-:S05]  /*1b390*/  FADD.FTZ R143, R140, R143 ;  /* 0x0000008f8c8f7221 */ /* 0x002fca0000010000 */
[----:B0-----:R-:W0:Y:S02]  /*1b3a0*/  SHFL.BFLY PT, R144, R143, 0x2, 0x1f ;  /* 0x0c401f008f907f89 */ /* 0x001e2400000e0000 */
        /* <DEDUP_REMOVED lines=95> */
[----:B0-----:R-:W-:-:S04]  /*1b9a0*/  LOP3.LUT P0, R140, R143, 0x1f, RZ, 0xc0, !PT ;  /* 0x0000001f8f8c7812 */ /* 0x001fc8000780c0ff */
        /* <DEDUP_REMOVED lines=13> */
.L_x_15177:
[----:B------:R-:W-:Y:S05]  /*1ba80*/  BSYNC.RECONVERGENT B0 ;  /* 0x0000000000007941 */ /* 0x000fea0003800200 */
.L_x_15176:
        /* <DEDUP_REMOVED lines=11> */
[----:B------:R0:W1:Y:S03]  /*1bb40*/  LDS.64 R144, [R140+UR4] ;  /* 0x000000048c907984 */ /* 0x0000660008000a00 */
.L_x_15179:
[----:B------:R-:W-:Y:S05]  /*1bb50*/  BSYNC.RECONVERGENT B0 ;  /* 0x0000000000007941 */ /* 0x000fea0003800200 */
.L_x_15178:
[----:B------:R-:W2:Y:S01]  /*1bb60*/  SHFL.DOWN PT, R146, R151, 0x2, 0x1f ;  /* 0x08401f0097927f89 */ /* 0x000ea200000e0000 */
[----:B------:R-:W-:Y:S01]  /*1bb70*/  I2FP.F32.U32 R152, R151 ;  /* 0x0000009700987245 */ /* 0x000fe20000201000 */
[----:B------:R-:W-:Y:S01]  /*1bb80*/  UISETP.GE.AND UP0, UPT, UR6, 0x1, UPT ;  /* 0x000000010600788c */ /* 0x000fe2000bf06270 */
[----:B------:R-:W-:Y:S01]  /*1bb90*/  ISETP.NE.AND P0, PT, R143, RZ, PT ;  /* 0x000000ff8f00720c */ /* 0x000fe20003f05270 */
[----:B-1----:R-:W1:Y:S01]  /*1bba0*/  SHFL.DOWN PT, R147, R144, 0x2, 0x1f ;  /* 0x08401f0090937f89 */ /* 0x002e6200000e0000 */
[----:B------:R-:W-:-:S03]  /*1bbb0*/  ISETP.NE.AND P1, PT, RZ, UR24, PT ;  /* 0x00000018ff007c0c */ /* 0x000fc6000bf25270 */
[----:B------:R-:W3:Y:S01]  /*1bbc0*/  SHFL.DOWN PT, R148, R145, 0x2, 0x1f ;  /* 0x08401f0091947f89 */ /* 0x000ee200000e0000 */
[----:B--2---:R-:W-:Y:S02]  /*1bbd0*/  IADD3 R149, PT, PT, R146, R151, RZ ;  /* 0x0000009792957210 */ /* 0x004fe40007ffe0ff */
[----:B------:R-:W-:Y:S02]  /*1bbe0*/  I2FP.F32.S32 R154, R146 ;  /* 0x00000092009a7245 */ /* 0x000fe40000201400 */
[----:B0-----:R-:W-:Y:S01]  /*1bbf0*/  I2FP.F32.S32 R140, R149 ;  /* 0x00000095008c7245 */ /* 0x001fe20000201400 */
[----:B------:R-:W0:Y:S02]  /*1bc00*/  SHFL.DOWN PT, R146, R149, 0x1, 0x1f ;  /* 0x08201f0095927f89 */ /* 0x000e2400000e0000 */
[C---:B-1----:R-:W-:Y:S01]  /*1bc10*/  FMUL.FTZ R153, R147.reuse, R154 ;  /* 0x0000009a93997220 */ /* 0x042fe20000410000 */
[----:B------:R-:W1:Y:S01]  /*1bc20*/  MUFU.RCP R150, R140 ;  /* 0x0000008c00967308 */ /* 0x000e620000001000 */
[----:B------:R-:W-:Y:S01]  /*1bc30*/  FADD.FTZ R147, -R147, R144 ;  /* 0x0000009093937221 */ /* 0x000fe20000010100 */
[----:B---3--:R-:W-:Y:S01]  /*1bc40*/  FADD.FTZ R145, R148, R145 ;  /* 0x0000009194917221 */ /* 0x008fe20000010000 */
[----:B------:R-:W-:-:S02]  /*1bc50*/  FFMA.FTZ R153, R152, R144, R153 ;  /* 0x0000009098997223 */ /* 0x000fc40000010099 */
[----:B------:R-:W-:-:S04]  /*1bc60*/  FMUL.FTZ R147, R147, R147 ;  /* 0x0000009393937220 */ /* 0x000fc80000410000 */
        /* <DEDUP_REMOVED lines=27> */
[----:B------:R-:W-:-:S03]  /*1be20*/  IMAD.U32 R151, RZ, RZ, UR7 ;  /* 0x00000007ff977e24 */ /* 0x000fc6000f8e00ff */
[----:B------:R-:W-:Y:S01]  /*1be30*/  FADD.FTZ R140, R149, R150 ;  /* 0x00000096958c7221 */ /* 0x000fe20000010000 */
[----:B------:R-:W-:Y:S01]  /*1be40*/  MOV R149, UR7 ;  /* 0x0000000700957c02 */ /* 0x000fe20008000f00 */
[----:B--2---:R-:W-:-:S04]  /*1be50*/  @!P0 IMAD.WIDE R144, R151, 0x4, R144 ;  /* 0x0000000497908825 */ /* 0x004fc800078e0290 */
[----:B------:R-:W0:Y:S01]  /*1be60*/  MUFU.RSQ R140, R140 ;  /* 0x0000008c008c7308 */ /* 0x000e220000001400 */
[----:B---3--:R-:W-:-:S05]  /*1be70*/  @!P0 IMAD.WIDE R146, R149, 0x4, R146 ;  /* 0x0000000495928825 */ /* 0x008fca00078e0292 */
[----:B------:R1:W-:Y:S04]  /*1be80*/  @!P0 STG.E desc[UR12][R146.64], R153 ;  /* 0x0000009992008986 */ /* 0x0003e8000c10190c */
[----:B0-----:R1:W-:Y:S01]  /*1be90*/  @!P0 STG.E desc[UR12][R144.64], R140 ;  /* 0x0000008c90008986 */ /* 0x0013e2000c10190c */
[----:B------:R-:W-:Y:S05]  /*1bea0*/  BRA.U !UP0, `(.L_x_15180) ;  /* 0x0000000908887547 */ /* 0x000fea000b800000 */
[----:B------:R-:W-:Y:S01]  /*1beb0*/  UIADD3 UR4, UPT, UPT, UR6, -0x1, URZ ;  /* 0xffffffff06047890 */ /* 0x000fe2000fffe0ff */
[----:B-1----:R-:W-:-:S03]  /*1bec0*/  FSEL R144, R153, RZ, !P1 ;  /* 0x000000ff99907208 */ /* 0x002fc60004800000 */
[----:B------:R-:W-:Y:S02]  /*1bed0*/  UIMAD UR4, UR4, UR22, URZ ;  /* 0x00000016040472a4 */ /* 0x000fe4000f8e02ff */
[C---:B------:R-:W-:Y:S01]  /*1bee0*/  FADD.FTZ R145, -R144.reuse, R12 ;  /* 0x0000000c90917221 */ /* 0x040fe20000010100 */
[C---:B------:R-:W-:Y:S01]  /*1bef0*/  FADD.FTZ R146, -R144.reuse, R13 ;  /* 0x0000000d90927221 */ /* 0x040fe20000010100 */
[----:B------:R-:W-:Y:S01]  /*1bf00*/  USHF.R.S32.HI UR5, URZ, 0x1f, UR4 ;  /* 0x0000001fff057899 */ /* 0x000fe20008011404 */
[----:B------:R-:W0:Y:S01]  /*1bf10*/  LDC.64 R12, c[0x0][0x428] ;  /* 0x00010a00ff0c7b82 */ /* 0x000e220000000a00 */
[C---:B------:R-:W-:Y:S01]  /*1bf20*/  FADD.FTZ R30, -R144.reuse, R30 ;  /* 0x0000001e901e7221 */ /* 0x040fe20000010100 */
[C---:B------:R-:W-:Y:S01]  /*1bf30*/  FADD.FTZ R16, -R144.reuse, R16 ;  /* 0x0000001090107221 */ /* 0x040fe20000010100 */
[----:B------:R-:W-:Y:S01]  /*1bf40*/  ULEA.HI UR5, UR5, UR4, URZ, 0x3 ;  /* 0x0000000405057291 */ /* 0x000fe2000f8f18ff */
        /* <DEDUP_REMOVED lines=43> */
[C---:B------:R-:W-:Y:S01]  /*1c200*/  FMUL.FTZ R147, R140.reuse, R31 ;  /* 0x0000001f8c937220 */ /* 0x040fe20000410000 */
[C---:B------:R-:W-:Y:S01]  /*1c210*/  FMUL.FTZ R31, R140.reuse, R17 ;  /* 0x000000118c1f7220 */ /* 0x040fe20000410000 */
[C---:B------:R-:W-:Y:S01]  /*1c220*/  FMUL.FTZ R151, R140.reuse, R15 ;  /* 0x0000000f8c977220 */ /* 0x040fe20000410000 */
[----:B------:R-:W-:Y:S01]  /*1c230*/  FFMA.FTZ R17, R37, R121, R81 ;  /* 0x0000007925117223 */ /* 0x000fe20000010051 */
[----:B------:R-:W-:Y:S01]  /*1c240*/  FMUL.FTZ R36, R140, R36 ;  /* 0x000000248c247220 */ /* 0x000fe20000410000 */
[----:B------:R-:W-:Y:S01]  /*1c250*/  FFMA.FTZ R15, R38, R122, R82 ;  /* 0x0000007a260f7223 */ /* 0x000fe20000010052 */
[----:B------:R-:W-:Y:S01]  /*1c260*/  FFMA.FTZ R16, R39, R123, R83 ;  /* 0x0000007b27107223 */ /* 0x000fe20000010053 */
[C---:B------:R-:W-:Y:S01]  /*1c270*/  IADD3 R37, PT, PT, R155.reuse, 0x100, RZ ;  /* 0x000001009b257810 */ /* 0x040fe20007ffe0ff */
[C---:B------:R-:W-:Y:S01]  /*1c280*/  VIADD R153, R155.reuse, 0x80 ;  /* 0x000000809b997836 */ /* 0x040fe20000000000 */
[C---:B------:R-:W-:Y:S01]  /*1c290*/  IADD3 R157, PT, PT, R155.reuse, 0x200, RZ ;  /* 0x000002009b9d7810 */ /* 0x040fe20007ffe0ff */
[----:B------:R-:W-:-:S02]  /*1c2a0*/  VIADD R39, R155, 0x180 ;  /* 0x000001809b277836 */ /* 0x000fc40000000000 */
[C---:B------:R-:W-:Y:S01]  /*1c2b0*/  FMUL.FTZ R42, R140.reuse, R42 ;  /* 0x0000002a8c2a7220 */ /* 0x040fe20000410000 */
[C---:B------:R-:W-:Y:S01]  /*1c2c0*/  FMUL.FTZ R43, R140.reuse, R43 ;  /* 0x0000002b8c2b7220 */ /* 0x040fe20000410000 */
[----:B------:R-:W-:Y:S01]  /*1c2d0*/  FMUL.FTZ R150, R140, R14 ;  /* 0x0000000e8c967220 */ /* 0x000fe20000410000 */
[----:B------:R-:W-:Y:S01]  /*1c2e0*/  FFMA.FTZ R14, R36, R120, R80 ;  /* 0x00000078240e7223 */ /* 0x000fe20000010050 */
[----:B0-----:R-:W-:Y:S01]  /*1c2f0*/  IMAD.WIDE.U32 R154, R155, 0x10, R12 ;  /* 0x000000109b9a7825 */ /* 0x001fe200078e000c */
[----:B------:R-:W-:-:S03]  /*1c300*/  F2FP.BF16.F32.PACK_AB R15, R16, R15 ;  /* 0x0000000f100f723e */ /* 0x000fc600000010ff */
[----:B------:R-:W-:Y:S01]  /*1c310*/  FFMA.FTZ R16, R43, R127, R87 ;  /* 0x0000007f2b107223 */ /* 0x000fe20000010057 */
[----:B------:R-:W-:Y:S01]  /*1c320*/  FMUL.FTZ R32, R140, R32 ;  /* 0x000000208c207220 */ /* 0x000fe20000410000 */
[----:B------:R-:W-:-:S04]  /*1c330*/  IMAD.WIDE.U32 R152, R153, 0x10, R12 ;  /* 0x0000001099987825 */ /* 0x000fc800078e000c */
        /* <DEDUP_REMOVED lines=12> */
[----:B------:R-:W-:Y:S01]  /*1c400*/  FFMA.FTZ R13, R42, R126, R86 ;  /* 0x0000007e2a0d7223 */ /* 0x000fe20000010056 */
        /* <DEDUP_REMOVED lines=9> */
[C---:B------:R-:W-:Y:S01]  /*1c4a0*/  FMUL.FTZ R34, R140.reuse, R34 ;  /* 0x000000228c227220 */ /* 0x040fe20000410000 */
[C---:B------:R-:W-:Y:S01]  /*1c4b0*/  FMUL.FTZ R28, R140.reuse, R28 ;  /* 0x0000001c8c1c7220 */ /* 0x040fe20000410000 */
[C---:B------:R-:W-:Y:S01]  /*1c4c0*/  FMUL.FTZ R29, R140.reuse, R29 ;  /* 0x0000001d8c1d7220 */ /* 0x040fe20000410000 */
[----:B------:R-:W-:Y:S01]  /*1c4d0*/  F2FP.BF16.F32.PACK_AB R23, R23, R22 ;  /* 0x000000161717723e */ /* 0x000fe200000010ff */
[C---:B------:R-:W-:Y:S01]  /*1c4e0*/  FMUL.FTZ R40, R140.reuse, R40 ;  /* 0x000000288c287220 */ /* 0x040fe20000410000 */
[----:B------:R-:W-:Y:S01]  /*1c4f0*/  F2FP.BF16.F32.PACK_AB R22, R35, R20 ;  /* 0x000000142316723e */ /* 0x000fe200000010ff */
[----:B------:R-:W-:Y:S01]  /*1c500*/  FMUL.FTZ R41, R140, R41 ;  /* 0x000000298c297220 */ /* 0x000fe20000410000 */
[----:B------:R-:W-:Y:S01]  /*1c510*/  FFMA.FTZ R20, R24, R108, R68 ;  /* 0x0000006c18147223 */ /* 0x000fe20000010044 */
[----:B------:R-:W-:Y:S01]  /*1c520*/  FFMA.FTZ R25, R25, R109, R69 ;  /* 0x0000006d19197223 */ /* 0x000fe20000010045 */
[----:B------:R-:W-:Y:S01]  /*1c530*/  FMUL.FTZ R33, R140, R33 ;  /* 0x000000218c217220 */ /* 0x000fe20000410000 */
[----:B------:R-:W-:Y:S01]  /*1c540*/  F2FP.BF16.F32.PACK_AB R14, R17, R14 ;  /* 0x0000000e110e723e */ /* 0x000fe200000010ff */
[----:B------:R-:W-:Y:S01]  /*1c550*/  FFMA.FTZ R24, R21, R102, R62 ;  /* 0x0000006615187223 */ /* 0x000fe2000001003e */
[----:B------:R-:W-:Y:S01]  /*1c560*/  F2FP.BF16.F32.PACK_AB R19, R18, R19 ;  /* 0x000000131213723e */ /* 0x000fe200000010ff */
[----:B------:R-:W-:Y:S01]  /*1c570*/  FFMA.FTZ R149, R149, R103, R63 ;  /* 0x0000006795957223 */ /* 0x000fe2000001003f */
[C---:B------:R-:W-:Y:S01]  /*1c580*/  FMUL.FTZ R26, R140.reuse, R26 ;  /* 0x0000001a8c1a7220 */ /* 0x040fe20000410000 */
[----:B------:R-:W-:Y:S01]  /*1c590*/  FMUL.FTZ R27, R140, R27 ;  /* 0x0000001b8c1b7220 */ /* 0x000fe20000410000 */
        /* <DEDUP_REMOVED lines=49> */
[----:B------:R-:W-:-:S05]  /*1c8b0*/  F2FP.BF16.F32.PACK_AB R28, R133, R28 ;  /* 0x0000001c851c723e */ /* 0x000fca00000010ff */
[----:B------:R0:W-:Y:S02]  /*1c8c0*/  STG.E.128 desc[UR12][R156.64], R28 ;  /* 0x0000001c9c007986 */ /* 0x0001e4000c101d0c */
.L_x_15180:
[----:B------:R-:W-:Y:S02]  /*1c8d0*/  UIADD3 UR7, UPT, UPT, UR7, UR20, URZ ;  /* 0x0000001407077290 */ /* 0x000fe4000fffe0ff */
[----:B------:R-:W-:Y:S02]  /*1c8e0*/  UPLOP3.LUT UP1, UPT, UPT, UPT, UP1, 0x40, 0x4 ;  /* 0x000000000004789c */ /* 0x000fe40003f2e810 */
[----:B------:R-:W-:-:S09]  /*1c8f0*/  UISETP.GE.AND UP0, UPT, UR7, UR21, UPT ;  /* 0x000000150700728c */ /* 0x000fd2000bf06270 */
[----:B------:R-:W-:Y:S05]  /*1c900*/  BRA.U !UP0, `(.L_x_15181) ;  /* 0xfffffe4108847547 */ /* 0x000fea000b83ffff */
[----:B------:R-:W-:Y:S05]  /*1c910*/  EXIT ;  /* 0x000000000000794d */ /* 0x000fea0003800000 */
.L_x_15182:
        /* <DEDUP_REMOVED lines=14> */
.L_x_34055:


//--------------------- .text._ZN10layer_norm13ln_fwd_kernelINS_13Kernel_traitsIf13__nv_bfloat16fS2_fjLj5120ELj1ELj1ELj4ELj16ENS_18Kernel_traits_baseILj5120EfS2_fS2_fjLj128EEEEELb1ELb1ELb0ELb0EEEvNS_9FwdParamsE --------------------------
	.section	.text._ZN10layer_norm13ln_fwd_kernelINS_13Kernel_traitsIf13__nv_bfloat16fS2_fjLj5120ELj1ELj1ELj4ELj16ENS_18Kernel_traits_baseILj5120EfS2_fS2_fjLj128EEEEELb1ELb1ELb0ELb0EEEvNS_9FwdParamsE,"ax",@progbits
	.align	128
        .global         _ZN10layer_norm13ln_fwd_kernelINS_13Kernel_traitsIf13__nv_bfloat16fS2_fjLj5120ELj1ELj1ELj4ELj16ENS_18Kernel_traits_baseILj5120EfS2_fS2_fjLj128EEEEELb1ELb1ELb0ELb0EEEvNS_9FwdParamsE
        .type           _ZN10layer_norm13ln_fwd_kernelINS_13Kernel_traitsIf13__nv_bfloat16fS2_fjLj5120ELj1ELj1ELj4ELj16ENS_18Kernel_traits_baseILj5120EfS2_fS2_fjLj128EEEEELb1ELb1ELb0ELb0EEEvNS_9FwdParamsE,@function
        .size           _ZN10layer_norm13ln_fwd_kernelINS_13Kernel_traitsIf13__nv_bfloat16fS2_fjLj5120ELj1ELj1ELj4ELj16ENS_18Kernel_traits_baseILj5120EfS2_fS2_fjLj128EEEEELb1ELb1ELb0ELb0EEEvNS_9FwdParamsE,(.L_x_34056 - _ZN10layer_norm13ln_fwd_kernelINS_13Kernel_traitsIf13__nv_bfloat16fS2_fjLj5120ELj1ELj1ELj4ELj16ENS_18Kernel_traits_baseILj5120EfS2_fS2_fjLj128EEEEELb1ELb1ELb0ELb0EEEvNS_9FwdParamsE)
        .other          _ZN10layer_norm13ln_fwd_kernelINS_13Kernel_traitsIf13__nv_bfloat16fS2_fjLj5120ELj1ELj1ELj4ELj16ENS_18Kernel_traits_baseILj5120EfS2_fS2_fjLj128EEEEELb1ELb1ELb0ELb0EEEvNS_9FwdParamsE,@"STO_CUDA_ENTRY STV_DEFAULT"
_ZN10layer_norm13ln_fwd_kernelINS_13Kernel_traitsIf13__nv_bfloat16fS2_fjLj5120ELj1ELj1ELj4ELj16ENS_18Kernel_traits_baseILj5120EfS2_fS2_fjLj128EEEEELb1ELb1ELb0ELb0EEEvNS_9FwdParamsE:
.text._ZN10layer_norm13ln_fwd_kernelINS_13Kernel_traitsIf13__nv_bfloat16fS2_fjLj5120ELj1ELj1ELj4ELj16ENS_18Kernel_traits_baseILj5120EfS2_fS2_fjLj128EEEEELb1ELb1ELb0ELb0EEEvNS_9FwdParamsE:
        /* <DEDUP_REMOVED lines=103> */
.L_x_15184:
        /* <DEDUP_REMOVED lines=19> */
[----:B------:R-:W5:Y:S03]  /*07a0*/  @P0 LDG.E.128 R104, desc[UR6][R38.64] ;  /* 0x0000000626680981 */ /* 0x000f66000c1e1d00 */
[----:B------:R-:W-:Y:S01]  /*07b0*/  @P1 VIADD R133, R133, 0x80 ;  /* 0x0000008085851836 */ /* 0x000fe20000000000 */
[----:B------:R3:W5:Y:S02]  /*07c0*/  @P0 LDG.E.128 R100, desc[UR6][R38.64+0x10] ;  /* 0x0000100626640981 */ /* 0x000764000c1e1d00 */
[----:B------:R-:W4:Y:S01]  /*07d0*/  @P3 LDC.64 R86, c[0x0][0x3e8] ;  /* 0x0000fa00ff563b82 */ /* 0x000f220000000a00 */
[C---:B0-----:R-:W-:Y:S01]  /*07e0*/  @P2 IMAD.WIDE.U32 R62, R133.reuse, 0x20, R60 ;  /* 0x00000020853e2825 */ /* 0x041fe200078e003c */
[----:B------:R-:W5:Y:S06]  /*07f0*/  @P1 LDG.E.128 R96, desc[UR6][R40.64] ;  /* 0x0000000628601981 */ /* 0x000f6c000c1e1d00 */
[----:B------:R-:W0:Y:S01]  /*0800*/  @P4 LDC.64 R88, c[0x0][0x3d0] ;  /* 0x0000f400ff584b82 */ /* 0x000e220000000a00 */
[C---:B-1----:R-:W-:Y:S01]  /*0810*/  @P2 IMAD.WIDE.U32 R66, R133.reuse, 0x20, R64 ;  /* 0x0000002085422825 */ /* 0x042fe200078e0040 */
[----:B------:R-:W-:Y:S01]  /*0820*/  @P2 IADD3 R133, PT, PT, R133, 0x80, RZ ;  /* 0x0000008085852810 */ /* 0x000fe20007ffe0ff */
[----:B------:R1:W5:Y:S05]  /*0830*/  @P1 LDG.E.128 R92, desc[UR6][R40.64+0x10] ;  /* 0x00001006285c1981 */ /* 0x00036a000c1e1d00 */
[----:B------:R-:W0:Y:S01]  /*0840*/  @P4 LDC.64 R90, c[0x0][0x3e8] ;  /* 0x0000fa00ff5a4b82 */ /* 0x000e220000000a00 */
[----:B--2---:R-:W-:Y:S01]  /*0850*/  @P3 IMAD.WIDE.U32 R84, R133, 0x20, R84 ;  /* 0x0000002085543825 */ /* 0x004fe200078e0054 */
[----:B------:R-:W5:Y:S01]  /*0860*/  @P1 LDG.E.128 R80, desc[UR6][R42.64] ;  /* 0x000000062a501981 */ /* 0x000f62000c1e1d00 */
[----:B---3--:R-:W-:-:S02]  /*0870*/  CS2R R38, SRZ ;  /* 0x0000000000267805 */ /* 0x008fc4000001ff00 */
[----:B------:R-:W-:Y:S02]  /*0880*/  CS2R R36, SRZ ;  /* 0x0000000000247805 */ /* 0x000fe4000001ff00 */
[----:B------:R-:W-:Y:S01]  /*0890*/  CS2R R110, SRZ ;  /* 0x00000000006e7805 */ /* 0x000fe2000001ff00 */
[----:B------:R2:W5:Y:S01]  /*08a0*/  @P1 LDG.E.128 R76, desc[UR6][R42.64+0x10] ;  /* 0x000010062a4c1981 */ /* 0x000562000c1e1d00 */
[C---:B----4-:R-:W-:Y:S01]  /*08b0*/  @P3 IMAD.WIDE.U32 R86, R133.reuse, 0x20, R86 ;  /* 0x0000002085563825 */ /* 0x050fe200078e0056 */
[----:B-1----:R-:W-:Y:S02]  /*08c0*/  CS2R R40, SRZ ;  /* 0x0000000000287805 */ /* 0x002fe4000001ff00 */
[----:B------:R-:W5:Y:S01]  /*08d0*/  @P2 LDG.E.128 R72, desc[UR6][R62.64] ;  /* 0x000000063e482981 */ /* 0x000f62000c1e1d00 */
[----:B------:R-:W-:Y:S01]  /*08e0*/  @P3 VIADD R133, R133, 0x80 ;  /* 0x0000008085853836 */ /* 0x000fe20000000000 */
[----:B------:R-:W-:Y:S02]  /*08f0*/  CS2R R108, SRZ ;  /* 0x00000000006c7805 */ /* 0x000fe4000001ff00 */
[----:B------:R1:W5:Y:S01]  /*0900*/  @P2 LDG.E.128 R68, desc[UR6][R62.64+0x10] ;  /* 0x000010063e442981 */ /* 0x000362000c1e1d00 */
[----:B0-----:R-:W-:Y:S01]  /*0910*/  @P4 IMAD.WIDE.U32 R60, R133, 0x20, R88 ;  /* 0x00000020853c4825 */ /* 0x001fe200078e0058 */
[----:B--2---:R-:W-:-:S02]  /*0920*/  CS2R R42, SRZ ;  /* 0x00000000002a7805 */ /* 0x004fc4000001ff00 */
[----:B------:R-:W5:Y:S01]  /*0930*/  @P2 LDG.E.128 R56, desc[UR6][R66.64] ;  /* 0x0000000642382981 */ /* 0x000f62000c1e1d00 */
[----:B------:R-:W-:Y:S02]  /*0940*/  CS2R R114, SRZ ;  /* 0x0000000000727805 */ /* 0x000fe4000001ff00 */
[----:B------:R-:W-:Y:S02]  /*0950*/  CS2R R112, SRZ ;  /* 0x0000000000707805 */ /* 0x000fe4000001ff00 */
[----:B------:R-:W-:Y:S01]  /*0960*/  @P4 CS2R R14, SRZ ;  /* 0x00000000000e4805 */ /* 0x000fe2000001ff00 */
[----:B------:R0:W5:Y:S01]  /*0970*/  @P2 LDG.E.128 R52, desc[UR6][R66.64+0x10] ;  /* 0x0000100642342981 */ /* 0x000162000c1e1d00 */
[----:B------:R-:W-:Y:S01]  /*0980*/  @P4 IMAD.WIDE.U32 R64, R133, 0x20, R90 ;  /* 0x0000002085404825 */ /* 0x000fe200078e005a */
[----:B-1----:R-:W-:Y:S02]  /*0990*/  CS2R R62, SRZ ;  /* 0x00000000003e7805 */ /* 0x002fe4000001ff00 */
[----:B------:R-:W5:Y:S01]  /*09a0*/  @P3 LDG.E.128 R48, desc[UR6][R84.64] ;  /* 0x0000000654303981 */ /* 0x000f62000c1e1d00 */
[----:B------:R-:W-:-:S02]  /*09b0*/  CS2R R90, SRZ ;  /* 0x00000000005a7805 */ /* 0x000fc4000001ff00 */
[----:B------:R-:W-:Y:S02]  /*09c0*/  CS2R R88, SRZ ;  /* 0x0000000000587805 */ /* 0x000fe4000001ff00 */
[----:B------:R-:W-:Y:S01]  /*09d0*/  @P4 CS2R R12, SRZ ;  /* 0x00000000000c4805 */ /* 0x000fe2000001ff00 */
[----:B------:R1:W5:Y:S01]  /*09e0*/  @P3 LDG.E.128 R44, desc[UR6][R84.64+0x10] ;  /* 0x00001006542c3981 */ /* 0x000362000c1e1d00 */
[----:B------:R-:W-:Y:S02]  /*09f0*/  @P4 CS2R R18, SRZ ;  /* 0x0000000000124805 */ /* 0x000fe4000001ff00 */
[----:B0-----:R-:W-:Y:S02]  /*0a00*/  CS2R R66, SRZ ;  /* 0x0000000000427805 */ /* 0x001fe4000001ff00 */
[----:B------:R-:W-:Y:S01]  /*0a10*/  @P4 CS2R R16, SRZ ;  /* 0x0000000000104805 */ /* 0x000fe2000001ff00 */
[----:B------:R-:W5:Y:S04]  /*0a20*/  @P3 LDG.E.128 R32, desc[UR6][R86.64] ;  /* 0x0000000656203981 */ /* 0x000f68000c1e1d00 */
[----:B------:R0:W5:Y:S01]  /*0a30*/  @P3 LDG.E.128 R28, desc[UR6][R86.64+0x10] ;  /* 0x00001006561c3981 */ /* 0x000162000c1e1d00 */
[----:B-1----:R-:W-:-:S03]  /*0a40*/  CS2R R84, SRZ ;  /* 0x0000000000547805 */ /* 0x002fc6000001ff00 */
[----:B------:R-:W5:Y:S04]  /*0a50*/  @P4 LDG.E.128 R24, desc[UR6][R60.64] ;  /* 0x000000063c184981 */ /* 0x000f68000c1e1d00 */
[----:B------:R1:W5:Y:S01]  /*0a60*/  @P4 LDG.E.128 R20, desc[UR6][R60.64+0x10] ;  /* 0x000010063c144981 */ /* 0x000362000c1e1d00 */
[----:B0-----:R-:W-:-:S03]  /*0a70*/  CS2R R86, SRZ ;  /* 0x0000000000567805 */ /* 0x001fc6000001ff00 */
[----:B------:R-:W5:Y:S04]  /*0a80*/  @P4 LDG.E.128 R8, desc[UR6][R64.64] ;  /* 0x0000000640084981 */ /* 0x000f68000c1e1d00 */
[----:B------:R0:W5:Y:S01]  /*0a90*/  @P4 LDG.E.128 R4, desc[UR6][R64.64+0x10] ;  /* 0x0000100640044981 */ /* 0x000162000c1e1d00 */
[----:B-1----:R-:W-:Y:S02]  /*0aa0*/  CS2R R60, SRZ ;  /* 0x00000000003c7805 */ /* 0x002fe4000001ff00 */
[----:B0-----:R-:W-:-:S07]  /*0ab0*/  CS2R R64, SRZ ;  /* 0x0000000000407805 */ /* 0x001fce000001ff00 */
.L_x_15185:
[----:B------:R-:W-:Y:S05]  /*0ac0*/  BSYNC.RECONVERGENT B0 ;  /* 0x0000000000007941 */ /* 0x000fea0003800200 */
.L_x_15183:
[----:B------:R-:W1:Y:S02]  /*0ad0*/  LDCU UR4, c[0x0][0x384] ;  /* 0x00007080ff0477ac */ /* 0x000e640008000800 */
[----:B-1----:R-:W-:-:S13]  /*0ae0*/  ISETP.GE.AND P0, PT, R182, UR4, PT ;  /* 0x00000004b6007c0c */ /* 0x002fda000bf06270 */
[----:B------:R-:W-:Y:S05]  /*0af0*/  @P0 EXIT ;  /* 0x000000000000094d */ /* 0x000fea0003800000 */
[----:B------:R-:W1:Y:S01]  /*0b00*/  LDCU UR4, c[0x0][0x360] ;  /* 0x00006c00ff0477ac */ /* 0x000e620008000800 */
[----:B0-----:R-:W-:Y:S01]  /*0b10*/  IMAD.HI.U32 R127, R194, -0x2daee0ad, RZ ;  /* 0xd2511f53c27f7827 */ /* 0x001fe200078e00ff */
[----:B-----5:R-:W-:Y:S01]  /*0b20*/  IADD3 R133, PT, PT, R3, -0x4498517b, RZ ;  /* 0xbb67ae8503857810 */ /* 0x020fe20007ffe0ff */
[----:B------:R-:W0:Y:S01]  /*0b30*/  LDC.64 R138, c[0x0][0x3e0] ;  /* 0x0000f800ff8a7b82 */ /* 0x000e220000000a00 */
[----:B------:R-:W-:Y:S01]  /*0b40*/  LOP3.LUT R134, R125, 0x60, RZ, 0xc0, !PT ;  /* 0x000000607d867812 */ /* 0x000fe200078ec0ff */
[----:B------:R-:W-:Y:S01]  /*0b50*/  VIADD R130, R2, 0x9e3779b9 ;  /* 0x9e3779b902827836 */ /* 0x000fe20000000000 */
[----:B------:R-:W-:Y:S01]  /*0b60*/  LOP3.LUT R127, R127, R3, RZ, 0x3c, !PT ;  /* 0x000000037f7f7212 */ /* 0x000fe200078e3cff */
[----:B------:R-:W-:Y:S01]  /*0b70*/  IMAD R132, R194, -0x2daee0ad, RZ ;  /* 0xd2511f53c2847824 */ /* 0x000fe200078e02ff */
[----:B------:R-:W-:Y:S01]  /*0b80*/  LOP3.LUT R192, R192, 0xffffffbf, RZ, 0xc0, !PT ;  /* 0xffffffbfc0c07812 */ /* 0x000fe200078ec0ff */
[----:B------:R-:W-:Y:S01]  /*0b90*/  HFMA2 R173, -RZ, RZ, 0, 0 ;  /* 0x00000000ffad7431 */ /* 0x000fe200000001ff */
[----:B------:R-:W-:Y:S01]  /*0ba0*/  LOP3.LUT R175, R0, 0x3, RZ, 0xc0, !PT ;  /* 0x0000000300af7812 */ /* 0x000fe200078ec0ff */
[C---:B------:R-:W-:Y:S01]  /*0bb0*/  IMAD.HI.U32 R128, R127.reuse, -0x326172a9, RZ ;  /* 0xcd9e8d577f807827 */ /* 0x040fe200078e00ff */
[----:B------:R-:W2:Y:S03]  /*0bc0*/  LDCU UR12, c[0x0][0x388] ;  /* 0x00007100ff0c77ac */ /* 0x000ea60008000800 */
[----:B------:R-:W-:Y:S01]  /*0bd0*/  IMAD R127, R127, -0x326172a9, RZ ;  /* 0xcd9e8d577f7f7824 */ /* 0x000fe200078e02ff */
[----:B------:R-:W3:Y:S01]  /*0be0*/  LDCU.U8 UR10, c[0x0][0x410] ;  /* 0x00008200ff0a77ac */ /* 0x000ee20008000000 */
[----:B-1----:R-:W-:Y:S01]  /*0bf0*/  IMAD R193, R182, UR4, R125 ;  /* 0x00000004b6c17c24 */ /* 0x002fe2000f8e027d */
[----:B------:R-:W1:Y:S03]  /*0c00*/  LDCU UR11, c[0x0][0x400] ;  /* 0x00008000ff0b77ac */ /* 0x000e660008000800 */
[C---:B------:R-:W-:Y:S01]  /*0c10*/  IMAD.HI.U32 R126, R193.reuse, -0x326172a9, RZ ;  /* 0xcd9e8d57c17e7827 */ /* 0x040fe200078e00ff */
[----:B------:R-:W4:Y:S03]  /*0c20*/  LDCU.64 UR8, c[0x0][0x3a0] ;  /* 0x00007400ff0877ac */ /* 0x000f260008000a00 */
[----:B------:R-:W-:Y:S01]  /*0c30*/  IMAD R129, R193, -0x326172a9, RZ ;  /* 0xcd9e8d57c1817824 */ /* 0x000fe200078e02ff */
[----:B------:R-:W-:Y:S01]  /*0c40*/  LOP3.LUT R126, R181, R126, R2, 0x96, !PT ;  /* 0x0000007eb57e7212 */ /* 0x000fe200078e9602 */
[----:B------:R-:W-:Y:S01]  /*0c50*/  UPLOP3.LUT UP1, UPT, UPT, UPT, UPT, 0x40, 0x4 ;  /* 0x000000000004789c */ /* 0x000fe20003f2e870 */
[----:B0-----:R-:W-:-:S02]  /*0c60*/  ISETP.NE.U32.AND P0, PT, R138, RZ, PT ;  /* 0x000000ff8a00720c */ /* 0x001fc40003f05070 */
[----:B------:R-:W-:Y:S01]  /*0c70*/  LOP3.LUT R128, R130, R129, R128, 0x96, !PT ;  /* 0x0000008182807212 */ /* 0x000fe200078e9680 */
[----:B------:R-:W-:Y:S01]  /*0c80*/  IMAD.HI.U32 R131, R126, -0x2daee0ad, RZ ;  /* 0xd2511f537e837827 */ /* 0x000fe200078e00ff */
[----:B------:R-:W-:-:S03]  /*0c90*/  ISETP.NE.AND.EX P0, PT, R139, RZ, PT, P0 ;  /* 0x000000ff8b00720c */ /* 0x000fc60003f05300 */
[----:B------:R-:W-:Y:S01]  /*0ca0*/  IMAD.HI.U32 R130, R128, -0x2daee0ad, RZ ;  /* 0xd2511f5380827827 */ /* 0x000fe200078e00ff */
[----:B------:R-:W-:-:S03]  /*0cb0*/  LOP3.LUT R131, R133, R132, R131, 0x96, !PT ;  /* 0x0000008485837212 */ /* 0x000fc600078e9683 */
[----:B------:R-:W-:Y:S02]  /*0cc0*/  VIADD R132, R3, 0x76cf5d0a ;  /* 0x76cf5d0a03847836 */ /* 0x000fe40000000000 */
[----:B------:R-:W-:Y:S02]  /*0cd0*/  IMAD R133, R126, -0x2daee0ad, RZ ;  /* 0xd2511f537e857824 */ /* 0x000fe400078e02ff */
[C---:B------:R-:W-:Y:S02]  /*0ce0*/  IMAD.HI.U32 R126, R131.reuse, -0x326172a9, RZ ;  /* 0xcd9e8d57837e7827 */ /* 0x040fe400078e00ff */
        /* <DEDUP_REMOVED lines=9> */
[----:B------:R-:W-:-:S03]  /*0d80*/  LOP3.LUT R127, R129, R132, R127, 0x96, !PT ;  /* 0x00000084817f7212 */ /* 0x000fc600078e967f */
[----:B------:R-:W-:Y:S02]  /*0d90*/  VIADD R133, R3, 0x32370b8f ;  /* 0x32370b8f03857836 */ /* 0x000fe40000000000 */
[----:B------:R-:W-:Y:S02]  /*0da0*/  IMAD R132, R126, -0x2daee0ad, RZ ;  /* 0xd2511f537e847824 */ /* 0x000fe400078e02ff */
[----:B------:R-:W-:Y:S01]  /*0db0*/  IMAD R129, R130, -0x326172a9, RZ ;  /* 0xcd9e8d5782817824 */ /* 0x000fe200078e02ff */
[----:B------:R-:W-:Y:S01]  /*0dc0*/  LOP3.LUT R128, R133, R131, R128, 0x96, !PT ;  /* 0x0000008385807212 */ /* 0x000fe200078e9680 */
[----:B------:R-:W-:Y:S01]  /*0dd0*/  VIADD R133, R3, 0xed9eba14 ;  /* 0xed9eba1403857836 */ /* 0x000fe20000000000 */
[----:B------:R-:W-:Y:S01]  /*0de0*/  IADD3 R130, PT, PT, R2, 0x78dde6e4, RZ ;  /* 0x78dde6e402827810 */ /* 0x000fe20007ffe0ff */
        /* <DEDUP_REMOVED lines=11> */
[----:B------:R-:W-:-:S03]  /*0ea0*/  IMAD.HI.U32 R130, R128, -0x2daee0ad, RZ ;  /* 0xd2511f5380827827 */ /* 0x000fc600078e00ff */
[----:B------:R-:W-:Y:S01]  /*0eb0*/  LOP3.LUT R127, R133, R132, R127, 0x96, !PT ;  /* 0x00000084857f7212 */ /* 0x000fe200078e967f */
[----:B------:R-:W-:Y:S01]  /*0ec0*/  IMAD R133, R126, -0x2daee0ad, RZ ;  /* 0xd2511f537e857824 */ /* 0x000fe200078e02ff */
[----:B------:R-:W-:Y:S01]  /*0ed0*/  IADD3 R132, PT, PT, R3, 0x646e171e, RZ ;  /* 0x646e171e03847810 */ /* 0x000fe20007ffe0ff */
[----:B------:R-:W-:Y:S02]  /*0ee0*/  IMAD R131, R131, -0x326172a9, RZ ;  /* 0xcd9e8d5783837824 */ /* 0x000fe400078e02ff */
[----:B------:R-:W-:Y:S01]  /*0ef0*/  IMAD.HI.U32 R126, R127, -0x326172a9, RZ ;  /* 0xcd9e8d577f7e7827 */ /* 0x000fe200078e00ff */
[----:B------:R-:W-:Y:S02]  /*0f00*/  LOP3.LUT R130, R132, R133, R130, 0x96, !PT ;  /* 0x0000008584827212 */ /* 0x000fe400078e9682 */
[----:B------:R-:W-:Y:S01]  /*0f10*/  SHF.R.S32.HI R132, RZ, 0x3, R124 ;  /* 0x00000003ff847819 */ /* 0x000fe2000001147c */
[----:B------:R-:W-:Y:S02]  /*0f20*/  VIADD R129, R2, 0xb54cda56 ;  /* 0xb54cda5602817836 */ /* 0x000fe40000000000 */
[----:B------:R-:W-:Y:S01]  /*0f30*/  IMAD.SHL.U32 R124, R125, 0x20, RZ ;  /* 0x000000207d7c7824 */ /* 0x000fe200078e00ff */
[C---:B------:R-:W-:Y:S01]  /*0f40*/  LOP3.LUT R133, R132.reuse, 0x7f, RZ, 0xc0, !PT ;  /* 0x0000007f84857812 */ /* 0x040fe200078ec0ff */
[----:B------:R-:W-:Y:S01]  /*0f50*/  IMAD.SHL.U32 R132, R132, 0x2, RZ ;  /* 0x0000000284847824 */ /* 0x000fe200078e00ff */
[----:B------:R-:W-:Y:S01]  /*0f60*/  LOP3.LUT R126, R129, R131, R126, 0x96, !PT ;  /* 0x00000083817e7212 */ /* 0x000fe200078e967e */
[----:B------:R-:W-:Y:S01]  /*0f70*/  IMAD R129, R128, -0x2daee0ad, RZ ;  /* 0xd2511f5380817824 */ /* 0x000fe200078e02ff */
[----:B------:R-:W-:Y:S01]  /*0f80*/  VIADDMNMX R134, R133, -R134, RZ, !PT ;  /* 0x8000008685867246 */ /* 0x000fe200078001ff */
[----:B------:R-:W-:Y:S01]  /*0f90*/  VIADD R131, R3, 0x1fd5c5a3 ;  /* 0x1fd5c5a303837836 */ /* 0x000fe20000000000 */
[----:B------:R-:W-:Y:S01]  /*0fa0*/  LOP3.LUT R136, R124, 0x3e0, RZ, 0xc0, !PT ;  /* 0x000003e07c887812 */ /* 0x000fe200078ec0ff */
[----:B------:R-:W-:Y:S01]  /*0fb0*/  IMAD.HI.U32 R128, R126, -0x2daee0ad, RZ ;  /* 0xd2511f537e807827 */ /* 0x000fe200078e00ff */
[----:B------:R-:W-:-:S02]  /*0fc0*/  VIMNMX R134, PT, PT, R134, 0x20, PT ;  /* 0x0000002086867848 */ /* 0x000fc40003fe0100 */
[----:B------:R-:W-:Y:S01]  /*0fd0*/  IADD3 R125, PT, PT, R2, 0x5384540f, RZ ;  /* 0x5384540f027d7810 */ /* 0x000fe20007ffe0ff */
[----:B------:R-:W-:Y:S01]  /*0fe0*/  IMAD R127, R127, -0x326172a9, RZ ;  /* 0xcd9e8d577f7f7824 */ /* 0x000fe200078e02ff */
[----:B------:R-:W-:Y:S01]  /*0ff0*/  LOP3.LUT R128, R131, R129, R128, 0x96, !PT ;  /* 0x0000008183807212 */ /* 0x000fe200078e9680 */
[----:B------:R-:W-:Y:S01]  /*1000*/  IMAD.HI.U32 R124, R130, -0x326172a9, RZ ;  /* 0xcd9e8d57827c7827 */ /* 0x000fe200078e00ff */
[----:B------:R-:W-:Y:S02]  /*1010*/  LOP3.LUT R131, R132, 0xffffff00, RZ, 0xc0, !PT ;  /* 0xffffff0084837812 */ /* 0x000fe400078ec0ff */
[----:B------:R-:W-:Y:S01]  /*1020*/  IADD3 R129, PT, PT, R3, -0x24c28bd8, RZ ;  /* 0xdb3d742803817810 */ /* 0x000fe20007ffe0ff */
[----:B------:R-:W-:Y:S01]  /*1030*/  IMAD R132, R126, -0x2daee0ad, RZ ;  /* 0xd2511f537e847824 */ /* 0x000fe200078e02ff */
[----:B------:R-:W-:Y:S01]  /*1040*/  LOP3.LUT R124, R125, R127, R124, 0x96, !PT ;  /* 0x0000007f7d7c7212 */ /* 0x000fe200078e967c */
[----:B------:R-:W-:Y:S01]  /*1050*/  IMAD R134, R134, 0x8, R131 ;  /* 0x0000000886867824 */ /* 0x000fe200078e0283 */
[----:B------:R-:W-:Y:S01]  /*1060*/  VIADDMNMX R136, R133, -R136, RZ, !PT ;  /* 0x8000008885887246 */ /* 0x000fe200078001ff */
[----:B------:R-:W-:-:S02]  /*1070*/  IMAD R130, R130, -0x326172a9, RZ ;  /* 0xcd9e8d5782827824 */ /* 0x000fc400078e02ff */
[----:B------:R-:W-:Y:S01]  /*1080*/  IMAD.HI.U32 R127, R124, -0x2daee0ad, RZ ;  /* 0xd2511f537c7f7827 */ /* 0x000fe200078e00ff */
[----:B------:R-:W-:Y:S02]  /*1090*/  I2FP.F32.U32 R134, R134 ;  /* 0x0000008600867245 */ /* 0x000fe40000201000 */
[----:B------:R-:W-:Y:S01]  /*10a0*/  VIMNMX R136, PT, PT, R136, 0x20, PT ;  /* 0x0000002088887848 */ /* 0x000fe20003fe0100 */
[----:B------:R-:W-:Y:S01]  /*10b0*/  IMAD.HI.U32 R125, R128, -0x326172a9, RZ ;  /* 0xcd9e8d57807d7827 */ /* 0x000fe200078e00ff */
[----:B------:R0:W0:Y:S01]  /*10c0*/  MUFU.RCP R179, R134 ;  /* 0x0000008600b37308 */ /* 0x0000220000001000 */
[----:B------:R-:W-:Y:S02]  /*10d0*/  LOP3.LUT R127, R129, R132, R127, 0x96, !PT ;  /* 0x00000084817f7212 */ /* 0x000fe400078e967f */
[----:B------:R-:W-:Y:S02]  /*10e0*/  VIADD R126, R2, 0xf1bbcdc8 ;  /* 0xf1bbcdc8027e7836 */ /* 0x000fe40000000000 */
        /* <DEDUP_REMOVED lines=8> */
[----:B------:R-:W-:Y:S02]  /*1170*/  IMAD R178, R136, 0x8, R131 ;  /* 0x0000000888b27824 */ /* 0x000fe400078e0283 */
[----:B------:R-:W-:Y:S01]  /*1180*/  IMAD R174, R127, -0x326172a9, RZ ;  /* 0xcd9e8d577fae7824 */ /* 0x000fe200078e02ff */
[----:B------:R-:W-:Y:S01]  /*1190*/  LOP3.LUT R176, R124, R129, R176, 0x96, !PT ;  /* 0x000000817cb07212 */ /* 0x000fe200078e96b0 */
[----:B01234-:R-:W-:-:S07]  /*11a0*/  IMAD R185, R125, -0x2daee0ad, RZ ;  /* 0xd2511f537db97824 */ /* 0x01ffce00078e02ff */
.L_x_15619:
        /* <DEDUP_REMOVED lines=8> */
[----:B------:R-:W-:Y:S02]  /*1230*/  LOP3.LUT R192, R192, 0xffffffef, RZ, 0xc0, !PT ;  /* 0xffffffefc0c07812 */ /* 0x000fe400078ec0ff */
[----:B------:R-:W-:-:S04]  /*1240*/  SHF.R.S32.HI R189, RZ, 0x1f, R0 ;  /* 0x0000001fffbd7819 */ /* 0x000fc80000011400 */
[----:B------:R-:W-:Y:S01]  /*1250*/  LEA.HI R172, R189, R0, RZ, 0x3 ;  /* 0x00000000bdac7211 */ /* 0x000fe200078f18ff */
[----:B------:R-:W-:-:S03]  /*1260*/  IMAD.MOV.U32 R0, RZ, RZ, 0x3f800000 ;  /* 0x3f800000ff007424 */ /* 0x000fc600078e00ff */
[----:B------:R-:W-:Y:S02]  /*1270*/  @P0 LOP3.LUT R192, R192, 0x10, RZ, 0xfc, !PT ;  /* 0x00000010c0c00812 */ /* 0x000fe400078efcff */
[----:B0-----:R-:W-:-:S04]  /*1280*/  LEA.HI.SX32 R172, R172, R183, 0x1d ;  /* 0x000000b7acac7211 */ /* 0x001fc800078feaff */
[----:B------:R-:W-:Y:S01]  /*1290*/  MOV R184, R172 ;  /* 0x000000ac00b87202 */ /* 0x000fe20000000f00 */
        /* <DEDUP_REMOVED lines=19> */
[----:B------:R-:W-:-:S05]  /*13d0*/  VIADDMNMX.U32 R132, R175, 0xfffffffe, R132, PT ;  /* 0xfffffffeaf847846 */ /* 0x000fca0003800084 */
[----:B------:R-:W-:-:S04]  /*13e0*/  IMAD.SHL.U32 R134, R132, 0x4, RZ ;  /* 0x0000000484867824 */ /* 0x000fc800078e00ff */
[----:B------:R-:W0:Y:S02]  /*13f0*/  LDC R132, c[0x2][R134] ;  /* 0x0080000086847b82 */ /* 0x000e240000000800 */
[----:B0-----:R-:W-:-:S04]  /*1400*/  SHF.R.S32.HI R133, RZ, 0x1f, R132 ;  /* 0x0000001fff857819 */ /* 0x001fc80000011484 */
.L_x_33892:
[----:B------:R-:W-:Y:S05]  /*1410*/  BRX R132 -0x1420                                       (*"BRANCH_TARGETS .L_x_33893,.L_x_33894,.L_x_33895"*) ;  /* 0xffffffe884f87949 */ /* 0x000fea000383ffff */
.L_x_33895:
[----:B------:R-:W-:Y:S01]  /*1420*/  IADD3 R134, PT, PT, R175, 0x1, RZ ;  /* 0x00000001af867810 */ /* 0x000fe20007ffe0ff */
[----:B------:R-:W-:Y:S02]  /*1430*/  IMAD.MOV.U32 R184, RZ, RZ, R185 ;  /* 0x000000ffffb87224 */ /* 0x000fe400078e00b9 */
[----:B------:R-:W-:Y:S01]  /*1440*/  IMAD.MOV.U32 R135, RZ, RZ, R177 ;  /* 0x000000ffff877224 */ /* 0x000fe200078e00b1 */
[----:B------:R-:W-:Y:S06]  /*1450*/  BRA `(.L_x_15190) ;  /* 0x0000000400387947 */ /* 0x000fec0003800000 */
.L_x_33893:
[----:B------:R-:W-:Y:S01]  /*1460*/  MOV R184, R185 ;  /* 0x000000b900b87202 */ /* 0x000fe20000000f00 */
[----:B------:R-:W-:Y:S02]  /*1470*/  IMAD.MOV.U32 R134, RZ, RZ, 0x3 ;  /* 0x00000003ff867424 */ /* 0x000fe400078e00ff */
[----:B------:R-:W-:Y:S01]  /*1480*/  IMAD.MOV.U32 R135, RZ, RZ, R176 ;  /* 0x000000ffff877224 */ /* 0x000fe200078e00b0 */
[----:B------:R-:W-:Y:S06]  /*1490*/  BRA `(.L_x_15190) ;  /* 0x0000000400287947 */ /* 0x000fec0003800000 */
.L_x_33894:
        /* <DEDUP_REMOVED lines=13> */
.L_x_15192:
[----:B------:R-:W-:Y:S05]  /*1570*/  BSYNC.RECONVERGENT B2 ;  /* 0x0000000000027941 */ /* 0x000fea0003800200 */
.L_x_15191:
        /* <DEDUP_REMOVED lines=60> */
.L_x_15190:
[----:B------:R-:W-:Y:S05]  /*1940*/  BSYNC.RECONVERGENT B1 ;  /* 0x0000000000017941 */ /* 0x000fea0003800200 */
.L_x_15189:
[----:B------:R-:W0:Y:S01]  /*1950*/  LDC R185, c[0x0][0x404] ;  /* 0x00010100ffb97b82 */ /* 0x000e220000000800 */
[----:B------:R-:W-:Y:S01]  /*1960*/  I2FP.F32.U32 R132, R135 ;  /* 0x0000008700847245 */ /* 0x000fe20000201000 */
[----:B------:R-:W-:Y:S01]  /*1970*/  IMAD.MOV.U32 R187, RZ, RZ, 0x2f800000 ;  /* 0x2f800000ffbb7424 */ /* 0x000fe200078e00ff */
[----:B------:R-:W-:Y:S01]  /*1980*/  ISETP.NE.AND P1, PT, R134, 0x1, PT ;  /* 0x000000018600780c */ /* 0x000fe20003f25270 */
[----:B-----5:R-:W-:Y:S01]  /*1990*/  IMAD.U32 R133, R152, 0x10000, RZ ;  /* 0x0001000098857824 */ /* 0x020fe200078e00ff */
[----:B------:R-:W-:Y:S01]  /*19a0*/  LOP3.LUT R192, R192, 0xfffffffd, RZ, 0xc0, !PT ;  /* 0xfffffffdc0c07812 */ /* 0x000fe200078ec0ff */
[----:B------:R-:W-:Y:S01]  /*19b0*/  FFMA.FTZ R132, R132, R187, 1.1641532182693481445e-10 ;  /* 0x2f00000084847423 */ /* 0x000fe200000100bb */
[----:B------:R-:W-:Y:S01]  /*19c0*/  BSSY.RECONVERGENT B1, `(.L_x_15193) ;  /* 0x0000060000017945 */ /* 0x000fe20003800200 */
[----:B------:R-:W1:Y:S01]  /*19d0*/  LDC R186, c[0x0][0x408] ;  /* 0x00010200ffba7b82 */ /* 0x000e620000000800 */
[----:B------:R-:W-:Y:S01]  /*19e0*/  FMUL.FTZ R133, R133, R0 ;  /* 0x0000000085857220 */ /* 0x000fe20000410000 */
[----:B------:R-:W-:Y:S01]  /*19f0*/  HFMA2 R175, -RZ, RZ, 0, 1.1920928955078125e-07 ;  /* 0x00000002ffaf7431 */ /* 0x000fe200000001ff */
[----:B------:R-:W-:Y:S01]  /*1a00*/  PRMT R152, R152, 0x7632, R152 ;  /* 0x0000763298987816 */ /* 0x000fe20000000098 */
[----:B------:R-:W-:Y:S01]  /*1a10*/  IMAD.MOV.U32 R135, RZ, RZ, R174 ;  /* 0x000000ffff877224 */ /* 0x000fe200078e00ae */
[----:B0-----:R-:W-:-:S04]  /*1a20*/  FSETP.GTU.FTZ.AND P0, PT, R132, R185, PT ;  /* 0x000000b98400720b */ /* 0x001fc80003f1c000 */
[----:B------:R-:W-:Y:S01]  /*1a30*/  PLOP3.LUT P2, PT, P0, PT, PT, 0x8, 0x80 ;  /* 0x000000000080781c */ /* 0x000fe2000074e170 */
[----:B-1----:R-:W-:-:S05]  /*1a40*/  FMUL.FTZ R133, R133, R186 ;  /* 0x000000ba85857220 */ /* 0x002fca0000410000 */
[----:B------:R-:W-:-:S07]  /*1a50*/  FSEL R133, R133, RZ, !P0 ;  /* 0x000000ff85857208 */ /* 0x000fce0004000000 */
[----:B------:R-:W-:Y:S01]  /*1a60*/  @P2 LOP3.LUT R192, R192, 0x2, RZ, 0xfc, !PT ;  /* 0x00000002c0c02812 */ /* 0x000fe200078efcff */
[----:B------:R-:W-:Y:S01]  /*1a70*/  FFMA.FTZ R132, R133, R104, R124 ;  /* 0x0000006885847223 */ /* 0x000fe2000001007c */
        /* <DEDUP_REMOVED lines=9> */
.L_x_15195:
        /* <DEDUP_REMOVED lines=13> */
.L_x_15197:
[----:B------:R-:W-:Y:S05]  /*1be0*/  BSYNC.RECONVERGENT B2 ;  /* 0x0000000000027941 */ /* 0x000fea0003800200 */
.L_x_15196:
        /* <DEDUP_REMOVED lines=54> */
[----:B------:R-:W-:Y:S02]  /*1f50*/  IMAD.MOV.U32 R175, RZ, RZ, RZ ;  /* 0x000000ffffaf7224 */ /* 0x000fe400078e00ff */
[----:B------:R-:W-:Y:S01]  /*1f60*/  IMAD.WIDE.U32 R188, R188, -0x2daee0ad, RZ ;  /* 0xd2511f53bcbc7825 */ /* 0x000fe200078e00ff */
[----:B------:R-:W-:-:S03]  /*1f70*/  LOP3.LUT R177, R133, R174, R177, 0x96, !PT ;  /* 0x000000ae85b17212 */ /* 0x000fc600078e96b1 */
[----:B------:R-:W-:Y:S01]  /*1f80*/  IMAD.MOV.U32 R174, RZ, RZ, R176 ;  /* 0x000000ffffae7224 */ /* 0x000fe200078e00b0 */
[----:B------:R-:W-:Y:S01]  /*1f90*/  LOP3.LUT R176, R135, R134, R189, 0x96, !PT ;  /* 0x0000008687b07212 */ /* 0x000fe200078e96bd */
[----:B------:R-:W-:Y:S01]  /*1fa0*/  IMAD.MOV.U32 R135, RZ, RZ, R184 ;  /* 0x000000ffff877224 */ /* 0x000fe200078e00b8 */
[----:B------:R-:W-:-:S07]  /*1fb0*/  MOV R184, R188 ;  /* 0x000000bc00b87202 */ /* 0x000fce0000000f00 */
.L_x_15194:
[----:B------:R-:W-:Y:S05]  /*1fc0*/  BSYNC.RECONVERGENT B1 ;  /* 0x0000000000017941 */ /* 0x000fea0003800200 */
.L_x_15193:
[----:B------:R-:W-:Y:S01]  /*1fd0*/  I2FP.F32.U32 R134, R135 ;  /* 0x0000008700867245 */ /* 0x000fe20000201000 */
[----:B------:R-:W-:Y:S01]  /*1fe0*/  IMAD.U32 R133, R152, 0x10000, RZ ;  /* 0x0001000098857824 */ /* 0x000fe200078e00ff */
[----:B------:R-:W-:Y:S01]  /*1ff0*/  ISETP.NE.AND P2, PT, R175, 0x1, PT ;  /* 0x00000001af00780c */ /* 0x000fe20003f45270 */
[----:B------:R-:W-:Y:S01]  /*2000*/  BSSY.RECONVERGENT B1, `(.L_x_15198) ;  /* 0x000005e000017945 */ /* 0x000fe20003800200 */
[----:B------:R-:W-:Y:S02]  /*2010*/  HFMA2 R188, -RZ, RZ, 0, 1.1920928955078125e-07 ;  /* 0x00000002ffbc7431 */ /* 0x000fe400000001ff */
[----:B------:R-:W-:Y:S01]  /*2020*/  FFMA.FTZ R134, R134, R187, 1.1641532182693481445e-10 ;  /* 0x2f00000086867423 */ /* 0x000fe200000100bb */
[----:B------:R-:W-:Y:S01]  /*2030*/  FMUL.FTZ R133, R133, R0 ;  /* 0x0000000085857220 */ /* 0x000fe20000410000 */
[----:B------:R-:W-:-:S03]  /*2040*/  IMAD.MOV.U32 R135, RZ, RZ, R174 ;  /* 0x000000ffff877224 */ /* 0x000fc600078e00ae */
        /* <DEDUP_REMOVED lines=14> */
.L_x_15200:
        /* <DEDUP_REMOVED lines=13> */
.L_x_15202:
[----:B------:R-:W-:Y:S05]  /*2200*/  BSYNC.RECONVERGENT B2 ;  /* 0x0000000000027941 */ /* 0x000fea0003800200 */
.L_x_15201:
        /* <DEDUP_REMOVED lines=59> */
[----:B------:R-:W-:Y:S01]  /*25c0*/  LOP3.LUT R176, R175, R134, R189, 0x96, !PT ;  /* 0x00000086afb07212 */ /* 0x000fe200078e96bd */
[----:B------:R-:W-:-:S07]  /*25d0*/  IMAD.MOV.U32 R188, RZ, RZ, RZ ;  /* 0x000000ffffbc7224 */ /* 0x000fce00078e00ff */
.L_x_15199:
[----:B------:R-:W-:Y:S05]  /*25e0*/  BSYNC.RECONVERGENT B1 ;  /* 0x0000000000017941 */ /* 0x000fea0003800200 */
.L_x_15198:
[----:B------:R-:W-:Y:S01]  /*25f0*/  I2FP.F32.U32 R134, R135 ;  /* 0x0000008700867245 */ /* 0x000fe20000201000 */
[----:B------:R-:W-:Y:S01]  /*2600*/  IMAD.U32 R135, R153, 0x10000, RZ ;  /* 0x0001000099877824 */ /* 0x000fe200078e00ff */
[----:B------:R-:W-:Y:S01]  /*2610*/  ISETP.NE.AND P3, PT, R188, 0x1, PT ;  /* 0x00000001bc00780c */ /* 0x000fe20003f65270 */
[----:B------:R-:W-:Y:S01]  /*2620*/  BSSY.RECONVERGENT B1, `(.L_x_15203) ;  /* 0x000005f000017945 */ /* 0x000fe20003800200 */
[----:B------:R-:W-:Y:S02]  /*2630*/  HFMA2 R175, -RZ, RZ, 0, 1.1920928955078125e-07 ;  /* 0x00000002ffaf7431 */ /* 0x000fe400000001ff */
        /* <DEDUP_REMOVED lines=18> */
.L_x_15205:
        /* <DEDUP_REMOVED lines=13> */
.L_x_15207:
[----:B------:R-:W-:Y:S05]  /*2830*/  BSYNC.RECONVERGENT B2 ;  /* 0x0000000000027941 */ /* 0x000fea0003800200 */
.L_x_15206:
        /* <DEDUP_REMOVED lines=61> */
.L_x_15204:
[----:B------:R-:W-:Y:S05]  /*2c10*/  BSYNC.RECONVERGENT B1 ;  /* 0x0000000000017941 */ /* 0x000fea0003800200 */
.L_x_15203:
        /* <DEDUP_REMOVED lines=22> */
.L_x_15210:
        /* <DEDUP_REMOVED lines=13> */
.L_x_15212:
[----:B------:R-:W-:Y:S05]  /*2e50*/  BSYNC.RECONVERGENT B2 ;  /* 0x0000000000027941 */ /* 0x000fea0003800200 */
.L_x_15211:
        /* <DEDUP_REMOVED lines=61> */
.L_x_15209:
[----:B------:R-:W-:Y:S05]  /*3230*/  BSYNC.RECONVERGENT B1 ;  /* 0x0000000000017941 */ /* 0x000fea0003800200 */
.L_x_15208:
        /* <DEDUP_REMOVED lines=23> */
.L_x_15215:
        /* <DEDUP_REMOVED lines=13> */
.L_x_15217:
[----:B------:R-:W-:Y:S05]  /*3480*/  BSYNC.RECONVERGENT B2 ;  /* 0x0000000000027941 */ /* 0x000fea0003800200 */
.L_x_15216:
        /* <DEDUP_REMOVED lines=58> */
[----:B------:R-:W-:Y:S01]  /*3830*/  IMAD.MOV.U32 R174, RZ, RZ, R190 ;  /* 0x000000ffffae7224 */ /* 0x000fe200078e00be */
[----:B------:R-:W-:Y:S01]  /*3840*/  MOV R184, R188 ;  /* 0x000000bc00b87202 */ /* 0x000fe20000000f00 */
[----:B------:R-:W-:-:S07]  /*3850*/  IMAD.MOV.U32 R189, RZ, RZ, RZ ;  /* 0x000000ffffbd7224 */ /* 0x000fce00078e00ff */
.L_x_15214:
[----:B------:R-:W-:Y:S05]  /*3860*/  BSYNC.RECONVERGENT B1 ;  /* 0x0000000000017941 */ /* 0x000fea0003800200 */
.L_x_15213:
[----:B------:R-:W-:Y:S01]  /*3870*/  I2FP.F32.U32 R188, R175 ;  /* 0x000000af00bc7245 */ /* 0x000fe20000201000 */
[----:B------:R-:W-:Y:S01]  /*3880*/  IMAD.U32 R153, R154, 0x10000, RZ ;  /* 0x000100009a997824 */ /* 0x000fe200078e00ff */
[----:B------:R-:W-:Y:S01]  /*3890*/  ISETP.NE.AND P5, PT, R189, 0x1, PT ;  /* 0x00000001bd00780c */ /* 0x000fe20003fa5270 */
[----:B------:R-:W-:Y:S01]  /*38a0*/  BSSY.RECONVERGENT B1, `(.L_x_15218) ;  /* 0x000005e000017945 */ /* 0x000fe20003800200 */
[----:B------:R-:W-:Y:S02]  /*38b0*/  IMAD.MOV.U32 R175, RZ, RZ, R174 ;  /* 0x000000ffffaf7224 */ /* 0x000fe400078e00ae */
[----:B------:R-:W-:Y:S01]  /*38c0*/  FFMA.FTZ R188, R188, R187, 1.1641532182693481445e-10 ;  /* 0x2f000000bcbc7423 */ /* 0x000fe200000100bb */
[----:B------:R-:W-:-:S04]  /*38d0*/  FMUL.FTZ R153, R153, R0 ;  /* 0x0000000099997220 */ /* 0x000fc80000410000 */
[----:B------:R-:W-:Y:S01]  /*38e0*/  FMUL.FTZ R153, R153, R186 ;  /* 0x000000ba99997220 */ /* 0x000fe20000410000 */
[----:B------:R-:W-:Y:S01]  /*38f0*/  FSETP.GTU.FTZ.AND P4, PT, R188, R185, PT ;  /* 0x000000b9bc00720b */ /* 0x000fe20003f9c000 */
[----:B------:R-:W-:-:S03]  /*3900*/  HFMA2 R188, -RZ, RZ, 0, 1.1920928955078125e-07 ;  /* 0x00000002ffbc7431 */ /* 0x000fc600000001ff */
        /* <DEDUP_REMOVED lines=12> */
.L_x_15220:
        /* <DEDUP_REMOVED lines=13> */
.L_x_15222:
[----:B------:R-:W-:Y:S05]  /*3aa0*/  BSYNC.RECONVERGENT B2 ;  /* 0x0000000000027941 */ /* 0x000fea0003800200 */
.L_x_15221:
        /* <DEDUP_REMOVED lines=61> */
.L_x_15219:
[----:B------:R-:W-:Y:S05]  /*3e80*/  BSYNC.RECONVERGENT B1 ;  /* 0x0000000000017941 */ /* 0x000fea0003800200 */
.L_x_15218:
[----:B------:R-:W-:Y:S01]  /*3e90*/  I2FP.F32.U32 R154, R175 ;  /* 0x000000af009a7245 */ /* 0x000fe20000201000 */
[C---:B------:R-:W-:Y:S01]  /*3ea0*/  IMAD.U32 R175, R155.reuse, 0x10000, RZ ;  /* 0x000100009baf7824 */ /* 0x040fe200078e00ff */
[----:B------:R-:W-:Y:S01]  /*3eb0*/  ISETP.NE.AND P6, PT, R188, 0x1, PT ;  /* 0x00000001bc00780c */ /* 0x000fe20003fc5270 */
[----:B------:R-:W-:Y:S01]  /*3ec0*/  BSSY.RECONVERGENT B1, `(.L_x_15223) ;  /* 0x0000061000017945 */ /* 0x000fe20003800200 */
[----:B------:R-:W-:Y:S01]  /*3ed0*/  PRMT R155, R155, 0x7632, R155 ;  /* 0x000076329b9b7816 */ /* 0x000fe2000000009b */
        /* <DEDUP_REMOVED lines=18> */
.L_x_15225:
        /* <DEDUP_REMOVED lines=15> */
.L_x_15227:
[----:B------:R-:W-:Y:S05]  /*40f0*/  BSYNC.RECONVERGENT B2 ;  /* 0x0000000000027941 */ /* 0x000fea0003800200 */
.L_x_15226:
        /* <DEDUP_REMOVED lines=61> */
.L_x_15224:
[----:B------:R-:W-:Y:S05]  /*44d0*/  BSYNC.RECONVERGENT B1 ;  /* 0x0000000000017941 */ /* 0x000fea0003800200 */
.L_x_15223:
[----:B------:R-:W-:Y:S01]  /*44e0*/  I2FP.F32.U32 R188, R190 ;  /* 0x000000be00bc7245 */ /* 0x000fe20000201000 */
[----:B------:R-:W-:-:S04]  /*44f0*/  IMAD.U32 R155, R155, 0x10000, RZ ;  /* 0x000100009b9b7824 */ /* 0x000fc800078e00ff */
[----:B------:R-:W-:Y:S01]  /*4500*/  FFMA.FTZ R188, R188, R187, 1.1641532182693481445e-10 ;  /* 0x2f000000bcbc7423 */ /* 0x000fe200000100bb */
[----:B------:R-:W-:-:S04]  /*4510*/  FMUL.FTZ R155, R155, R0 ;  /* 0x000000009b9b7220 */ /* 0x000fc80000410000 */
[----:B------:R-:W-:Y:S01]  /*4520*/  FMUL.FTZ R155, R155, R186 ;  /* 0x000000ba9b9b7220 */ /* 0x000fe20000410000 */
[----:B------:R-:W-:-:S04]  /*4530*/  FSETP.GTU.FTZ.AND P6, PT, R188, R185, PT ;  /* 0x000000b9bc00720b */ /* 0x000fc80003fdc000 */
[----:B------:R-:W-:Y:S02]  /*4540*/  FSEL R186, R155, RZ, !P6 ;  /* 0x000000ff9bba7208 */ /* 0x000fe40007000000 */
[----:B------:R-:W-:-:S03]  /*4550*/  PLOP3.LUT P6, PT, P6, PT, PT, 0x8, 0x80 ;  /* 0x000000000080781c */ /* 0x000fc600037ce170 */
[----:B------:R-:W-:Y:S01]  /*4560*/  FFMA.FTZ R155, R186, R103, R131 ;  /* 0x00000067ba9b7223 */ /* 0x000fe20000010083 */
[----:B------:R-:W-:Y:S09]  /*4570*/  BRA `(.L_x_15228) ;  /* 0x0000003000747947 */ /* 0x000ff20003800000 */
.L_x_15188:
        /* <DEDUP_REMOVED lines=16> */
.L_x_15231:
        /* <DEDUP_REMOVED lines=13> */
.L_x_15233:
[----:B------:R-:W-:Y:S05]  /*4750*/  BSYNC.RECONVERGENT B2 ;  /* 0x0000000000027941 */ /* 0x000fea0003800200 */
.L_x_15232:
        /* <DEDUP_REMOVED lines=60> */
.L_x_15230:
[----:B------:R-:W-:Y:S05]  /*4b20*/  BSYNC.RECONVERGENT B1 ;  /* 0x0000000000017941 */ /* 0x000fea0003800200 */
.L_x_15229:
        /* <DEDUP_REMOVED lines=10> */
[----:B------:R-:W-:Y:S01]  /*4bd0*/  PRMT R152, R152, 0x7632, R152 ;  /* 0x0000763298987816 */ /* 0x000fe20000000098 */
[----:B------:R-:W-:Y:S01]  /*4be0*/  IMAD.MOV.U32 R175, RZ, RZ, R174 ;  /* 0x000000ffffaf7224 */ /* 0x000fe200078e00ae */
[----:B0-----:R-:W-:-:S04]  /*4bf0*/  FSETP.GTU.FTZ.AND P0, PT, R135, R134, PT ;  /* 0x000000868700720b */ /* 0x001fc80003f1c000 */
[----:B------:R-:W-:Y:S01]  /*4c00*/  PLOP3.LUT P2, PT, P0, PT, PT, 0x8, 0x80 ;  /* 0x000000000080781c */ /* 0x000fe2000074e170 */
[----:B-1----:R-:W-:Y:S01]  /*4c10*/  FMUL.FTZ R135, R186, R133 ;  /* 0x00000085ba877220 */ /* 0x002fe20000410000 */
[----:B------:R-:W-:-:S04]  /*4c20*/  HFMA2 R186, -RZ, RZ, 0, 1.1920928955078125e-07 ;  /* 0x00000002ffba7431 */ /* 0x000fc800000001ff */
[----:B------:R-:W-:-:S07]  /*4c30*/  FSEL R135, R135, RZ, !P0 ;  /* 0x000000ff87877208 */ /* 0x000fce0004000000 */
        /* <DEDUP_REMOVED lines=10> */
.L_x_15236:
        /* <DEDUP_REMOVED lines=13> */
.L_x_15238:
[----:B------:R-:W-:Y:S05]  /*4db0*/  BSYNC.RECONVERGENT B2 ;  /* 0x0000000000027941 */ /* 0x000fea0003800200 */
.L_x_15237:
        /* <DEDUP_REMOVED lines=61> */
.L_x_15235:
[----:B------:R-:W-:Y:S05]  /*5190*/  BSYNC.RECONVERGENT B1 ;  /* 0x0000000000017941 */ /* 0x000fea0003800200 */
.L_x_15234:
[----:B------:R-:W-:Y:S01]  /*51a0*/  ISETP.NE.AND P2, PT, R186, 0x1, PT ;  /* 0x00000001ba00780c */ /* 0x000fe20003f45270 */
[----:B------:R-:W-:Y:S01]  /*51b0*/  IMAD.U32 R185, R152, 0x10000, RZ ;  /* 0x0001000098b97824 */ /* 0x000fe200078e00ff */
[----:B------:R-:W-:Y:S01]  /*51c0*/  I2FP.F32.U32 R175, R175 ;  /* 0x000000af00af7245 */ /* 0x000fe20000201000 */
[----:B------:R-:W-:Y:S01]  /*51d0*/  BSSY.RECONVERGENT B1, `(.L_x_15239) ;  /* 0x000005d000017945 */ /* 0x000fe20003800200 */
[----:B------:R-:W-:Y:S02]  /*51e0*/  HFMA2 R187, -RZ, RZ, 0, 1.1920928955078125e-07 ;  /* 0x00000002ffbb7431 */ /* 0x000fe400000001ff */
[----:B------:R-:W-:Y:S01]  /*51f0*/  FMUL.FTZ R152, R185, R0 ;  /* 0x00000000b9987220 */ /* 0x000fe20000410000 */
        /* <DEDUP_REMOVED lines=15> */
.L_x_15241:
        /* <DEDUP_REMOVED lines=13> */
.L_x_15243:
[----:B------:R-:W-:Y:S05]  /*53c0*/  BSYNC.RECONVERGENT B2 ;  /* 0x0000000000027941 */ /* 0x000fea0003800200 */
.L_x_15242:
        /* <DEDUP_REMOVED lines=61> */
.L_x_15240:
[----:B------:R-:W-:Y:S05]  /*57a0*/  BSYNC.RECONVERGENT B1 ;  /* 0x0000000000017941 */ /* 0x000fea0003800200 */
.L_x_15239:
[----:B------:R-:W-:Y:S01]  /*57b0*/  ISETP.NE.AND P3, PT, R187, 0x1, PT ;  /* 0x00000001bb00780c */ /* 0x000fe20003f65270 */
[----:B------:R-:W-:Y:S01]  /*57c0*/  IMAD.U32 R185, R153, 0x10000, RZ ;  /* 0x0001000099b97824 */ /* 0x000fe200078e00ff */
[----:B------:R-:W-:Y:S01]  /*57d0*/  I2FP.F32.U32 R175, R175 ;  /* 0x000000af00af7245 */ /* 0x000fe20000201000 */
[----:B------:R-:W-:Y:S01]  /*57e0*/  BSSY.RECONVERGENT B1, `(.L_x_15244) ;  /* 0x000005e000017945 */ /* 0x000fe20003800200 */
[----:B------:R-:W-:Y:S02]  /*57f0*/  HFMA2 R188, -RZ, RZ, 0, 1.1920928955078125e-07 ;  /* 0x00000002ffbc7431 */ /* 0x000fe400000001ff */
[----:B------:R-:W-:Y:S01]  /*5800*/  FMUL.FTZ R186, R185, R0 ;  /* 0x00000000b9ba7220 */ /* 0x000fe20000410000 */
        /* <DEDUP_REMOVED lines=16> */
.L_x_15246:
        /* <DEDUP_REMOVED lines=13> */
.L_x_15248:
[----:B------:R-:W-:Y:S05]  /*59e0*/  BSYNC.RECONVERGENT B2 ;  /* 0x0000000000027941 */ /* 0x000fea0003800200 */
.L_x_15247:
        /* <DEDUP_REMOVED lines=61> */
.L_x_15245:
[----:B------:R-:W-:Y:S05]  /*5dc0*/  BSYNC.RECONVERGENT B1 ;  /* 0x0000000000017941 */ /* 0x000fea0003800200 */
.L_x_15244:
        /* <DEDUP_REMOVED lines=21> */
.L_x_15251:
        /* <DEDUP_REMOVED lines=13> */
.L_x_15253:
[----:B------:R-:W-:Y:S05]  /*5ff0*/  BSYNC.RECONVERGENT B2 ;  /* 0x0000000000027941 */ /* 0x000fea0003800200 */
.L_x_15252:
[----:B------:R-:W-:Y:S01]  /*6000*/  IMAD.WIDE.U32 R176, R193, -0x326172a9, RZ ;  /* 0xcd9e8d57c1b07825 */ /* 0x000fe200078e00ff */
[----:B------:R-:W-:Y:S02]  /*6010*/  LOP3.LUT R190, R173, R175, R3, 0x96, !PT ;  /* 0x000000afadbe7212 */ /* 0x000fe400078e9603 */
[----:B------:R-:W-:Y:S01]  /*6020*/  IADD3 R187, PT, PT, R3, 0x76cf5d0a, RZ ;  /* 0x76cf5d0a03bb7810 */ /* 0x000fe20007ffe0ff */
        /* <DEDUP_REMOVED lines=26> */
[C---:B------:R-:W-:Y:S02]  /*61d0*/  IADD3 R175, PT, PT, R2.reuse, 0x1715609d, RZ ;  /* 0x1715609d02af7810 */ /* 0x040fe40007ffe0ff */
        /* <DEDUP_REMOVED lines=29> */
[----:B------:R-:W-:Y:S01]  /*63b0*/  LOP3.LUT R177, R177, R174, R191, 0x96, !PT ;  /* 0x000000aeb1b17212 */ /* 0x000fe200078e96bf */
[----:B------:R-:W-:-:S07]  /*63c0*/  IMAD.MOV.U32 R174, RZ, RZ, R190 ;  /* 0x000000ffffae7224 */ /* 0x000fce00078e00be */
.L_x_15250:
[----:B------:R-:W-:Y:S05]  /*63d0*/  BSYNC.RECONVERGENT B1 ;  /* 0x0000000000017941 */ /* 0x000fea0003800200 */
.L_x_15249:
[----:B------:R-:W-:Y:S01]  /*63e0*/  I2FP.F32.U32 R175, R175 ;  /* 0x000000af00af7245 */ /* 0x000fe20000201000 */
[C---:B------:R-:W-:Y:S01]  /*63f0*/  IMAD.U32 R185, R154.reuse, 0x10000, RZ ;  /* 0x000100009ab97824 */ /* 0x040fe200078e00ff */
[----:B------:R-:W-:Y:S01]  /*6400*/  ISETP.NE.AND P4, PT, R187, 0x1, PT ;  /* 0x00000001bb00780c */ /* 0x000fe20003f85270 */
[----:B------:R-:W-:Y:S01]  /*6410*/  BSSY.RECONVERGENT B1, `(.L_x_15254) ;  /* 0x000005e000017945 */ /* 0x000fe20003800200 */
[----:B------:R-:W-:Y:S01]  /*6420*/  PRMT R154, R154, 0x7632, R154 ;  /* 0x000076329a9a7816 */ /* 0x000fe2000000009a */
[----:B------:R-:W-:Y:S01]  /*6430*/  FFMA.FTZ R175, R175, R132, 1.1641532182693481445e-10 ;  /* 0x2f000000afaf7423 */ /* 0x000fe20000010084 */
[----:B------:R-:W-:-:S04]  /*6440*/  FMUL.FTZ R188, R185, R0 ;  /* 0x00000000b9bc7220 */ /* 0x000fc80000410000 */
[----:B------:R-:W-:Y:S01]  /*6450*/  FMUL.FTZ R185, R188, R133 ;  /* 0x00000085bcb97220 */ /* 0x000fe20000410000 */
[----:B------:R-:W-:Y:S01]  /*6460*/  FSETP.GTU.FTZ.AND P3, PT, R175, R134, PT ;  /* 0x00000086af00720b */ /* 0x000fe20003f7c000 */
[----:B------:R-:W-:Y:S02]  /*6470*/  HFMA2 R188, -RZ, RZ, 0, 1.1920928955078125e-07 ;  /* 0x00000002ffbc7431 */ /* 0x000fe400000001ff */
[----:B------:R-:W-:Y:S01]  /*6480*/  IMAD.MOV.U32 R175, RZ, RZ, R174 ;  /* 0x000000ffffaf7224 */ /* 0x000fe200078e00ae */
        /* <DEDUP_REMOVED lines=11> */
.L_x_15256:
        /* <DEDUP_REMOVED lines=13> */
.L_x_15258:
[----:B------:R-:W-:Y:S05]  /*6610*/  BSYNC.RECONVERGENT B2 ;  /* 0x0000000000027941 */ /* 0x000fea0003800200 */
.L_x_15257:
        /* <DEDUP_REMOVED lines=61> */
.L_x_15255:
[----:B------:R-:W-:Y:S05]  /*69f0*/  BSYNC.RECONVERGENT B1 ;  /* 0x0000000000017941 */ /* 0x000fea0003800200 */
.L_x_15254:
        /* <DEDUP_REMOVED lines=21> */
.L_x_15261:
        /* <DEDUP_REMOVED lines=13> */
.L_x_15263:
[----:B------:R-:W-:Y:S05]  /*6c20*/  BSYNC.RECONVERGENT B2 ;  /* 0x0000000000027941 */ /* 0x000fea0003800200 */
.L_x_15262:
        /* <DEDUP_REMOVED lines=61> */
.L_x_15260:
[----:B------:R-:W-:Y:S05]  /*7000*/  BSYNC.RECONVERGENT B1 ;  /* 0x0000000000017941 */ /* 0x000fea0003800200 */
.L_x_15259:
[----:B------:R-:W-:Y:S01]  /*7010*/  I2FP.F32.U32 R175, R187 ;  /* 0x000000bb00af7245 */ /* 0x000fe20000201000 */
[----:B------:R-:W-:Y:S01]  /*7020*/  IMAD.U32 R187, R155, 0x10000, RZ ;  /* 0x000100009bbb7824 */ /* 0x000fe200078e00ff */
[----:B------:R-:W-:Y:S01]  /*7030*/  ISETP.NE.AND P6, PT, R191, 0x1, PT ;  /* 0x00000001bf00780c */ /* 0x000fe20003fc5270 */
[----:B------:R-:W-:Y:S01]  /*7040*/  BSSY.RECONVERGENT B1, `(.L_x_15264) ;  /* 0x0000060000017945 */ /* 0x000fe20003800200 */
[----:B------:R-:W-:Y:S02]  /*7050*/  IMAD.MOV.U32 R190, RZ, RZ, R174 ;  /* 0x000000ffffbe7224 */ /* 0x000fe400078e00ae */
[----:B------:R-:W-:Y:S01]  /*7060*/  FFMA.FTZ R189, R175, R132, 1.1641532182693481445e-10 ;  /* 0x2f000000afbd7423 */ /* 0x000fe20000010084 */
[----:B------:R-:W-:Y:S01]  /*7070*/  FMUL.FTZ R188, R187, R0 ;  /* 0x00000000bbbc7220 */ /* 0x000fe20000410000 */
[----:B------:R-:W-:Y:S01]  /*7080*/  PRMT R187, R155, 0x7632, R187 ;  /* 0x000076329bbb7816 */ /* 0x000fe200000000bb */
[----:B------:R-:W-:Y:S02]  /*7090*/  HFMA2 R175, -RZ, RZ, 0, 1.1920928955078125e-07 ;  /* 0x00000002ffaf7431 */ /* 0x000fe400000001ff */
        /* <DEDUP_REMOVED lines=13> */
.L_x_15266:
        /* <DEDUP_REMOVED lines=15> */
.L_x_15268:
[----:B------:R-:W-:Y:S05]  /*7260*/  BSYNC.RECONVERGENT B2 ;  /* 0x0000000000027941 */ /* 0x000fea0003800200 */
.L_x_15267:
        /* <DEDUP_REMOVED lines=61> */
.L_x_15265:
[----:B------:R-:W-:Y:S05]  /*7640*/  BSYNC.RECONVERGENT B1 ;  /* 0x0000000000017941 */ /* 0x000fea0003800200 */
.L_x_15264:
[----:B------:R-:W-:Y:S01]  /*7650*/  IMAD.U32 R189, R187, 0x10000, RZ ;  /* 0x00010000bbbd7824 */ /* 0x000fe200078e00ff */
[----:B------:R-:W-:-:S03]  /*7660*/  I2FP.F32.U32 R187, R190 ;  /* 0x000000be00bb7245 */ /* 0x000fc60000201000 */
[----:B------:R-:W-:Y:S02]  /*7670*/  FMUL.FTZ R188, R189, R0 ;  /* 0x00000000bdbc7220 */ /* 0x000fe40000410000 */
[----:B------:R-:W-:Y:S01]  /*7680*/  FFMA.FTZ R187, R187, R132, 1.1641532182693481445e-10 ;  /* 0x2f000000bbbb7423 */ /* 0x000fe20000010084 */
[----:B------:R-:W-:Y:S01]  /*7690*/  FMUL.FTZ R132, R135, R104 ;  /* 0x0000006887847220 */ /* 0x000fe20000410000 */
[----:B------:R-:W-:Y:S01]  /*76a0*/  FMUL.FTZ R188, R188, R133 ;  /* 0x00000085bcbc7220 */ /* 0x000fe20000410000 */
[----:B------:R-:W-:Y:S01]  /*76b0*/  FMUL.FTZ R133, R152, R105 ;  /* 0x0000006998857220 */ /* 0x000fe20000410000 */
[----:B------:R-:W-:Y:S01]  /*76c0*/  FMUL.FTZ R135, R186, R107 ;  /* 0x0000006bba877220 */ /* 0x000fe20000410000 */
[----:B------:R-:W-:Y:S01]  /*76d0*/  FSETP.GTU.FTZ.AND P6, PT, R187, R134, PT ;  /* 0x00000086bb00720b */ /* 0x000fe20003fdc000 */
[----:B------:R-:W-:Y:S01]  /*76e0*/  FMUL.FTZ R134, R153, R106 ;  /* 0x0000006a99867220 */ /* 0x000fe20000410000 */
[----:B------:R-:W-:Y:S01]  /*76f0*/  FMUL.FTZ R153, R154, R101 ;  /* 0x000000659a997220 */ /* 0x000fe20000410000 */
[----:B------:R-:W-:Y:S01]  /*7700*/  FMUL.FTZ R154, R155, R102 ;  /* 0x000000669b9a7220 */ /* 0x000fe20000410000 */
[----:B------:R-:W-:Y:S01]  /*7710*/  FSEL R188, R188, RZ, !P6 ;  /* 0x000000ffbcbc7208 */ /* 0x000fe20007000000 */
[----:B------:R-:W-:Y:S01]  /*7720*/  FMUL.FTZ R152, R185, R100 ;  /* 0x00000064b9987220 */ /* 0x000fe20000410000 */
[----:B------:R-:W-:-:S03]  /*7730*/  PLOP3.LUT P6, PT, P6, PT, PT, 0x8, 0x80 ;  /* 0x000000000080781c */ /* 0x000fc600037ce170 */
[----:B------:R-:W-:-:S10]  /*7740*/  FMUL.FTZ R155, R188, R103 ;  /* 0x00000067bc9b7220 */ /* 0x000fd40000410000 */
.L_x_15228:
        /* <DEDUP_REMOVED lines=22> */
.L_x_15187:
[----:B------:R-:W-:Y:S05]  /*78b0*/  BSYNC.RECONVERGENT B0 ;  /* 0x0000000000007941 */ /* 0x000fea0003800200 */
.L_x_15186:
        /* <DEDUP_REMOVED lines=17> */
[----:B0-----:R-:W-:Y:S01]  /*79d0*/  IMAD.MOV.U32 R189, RZ, RZ, 0x2 ;  /* 0x00000002ffbd7424 */ /* 0x001fe200078e00ff */
[----:B-1----:R-:W-:Y:S01]  /*79e0*/  MOV R136, R174 ;  /* 0x000000ae00887202 */ /* 0x002fe20000000f00 */
        /* <DEDUP_REMOVED lines=12> */
.L_x_15274:
        /* <DEDUP_REMOVED lines=13> */
.L_x_15276:
[----:B------:R-:W-:Y:S05]  /*7b80*/  BSYNC.RECONVERGENT B2 ;  /* 0x0000000000027941 */ /* 0x000fea0003800200 */
.L_x_15275:
        /* <DEDUP_REMOVED lines=56> */
[----:B------:R-:W-:Y:S02]  /*7f10*/  LOP3.LUT R176, R137, R136, R187, 0x96, !PT ;  /* 0x0000008889b07212 */ /* 0x000fe400078e96bb */
[----:B------:R-:W-:Y:S02]  /*7f20*/  MOV R136, R185 ;  /* 0x000000b900887202 */ /* 0x000fe40000000f00 */
[----:B------:R-:W-:-:S07]  /*7f30*/  LOP3.LUT R177, R177, R138, R175, 0x96, !PT ;  /* 0x0000008ab1b17212 */ /* 0x000fce00078e96af */
.L_x_15273:
[----:B------:R-:W-:Y:S05]  /*7f40*/  BSYNC.RECONVERGENT B1 ;  /* 0x0000000000017941 */ /* 0x000fea0003800200 */
.L_x_15272:
[----:B------:R-:W0:Y:S01]  /*7f50*/  LDC R185, c[0x0][0x404] ;  /* 0x00010100ffb97b82 */ /* 0x000e220000000800 */
[----:B------:R-:W-:Y:S01]  /*7f60*/  I2FP.F32.U32 R137, R136 ;  /* 0x0000008800897245 */ /* 0x000fe20000201000 */
[----:B------:R-:W-:Y:S01]  /*7f70*/  IMAD.MOV.U32 R188, RZ, RZ, 0x2f800000 ;  /* 0x2f800000ffbc7424 */ /* 0x000fe200078e00ff */
[----:B-----5:R-:W-:Y:S01]  /*7f80*/  SHF.L.U32 R139, R156, 0x10, RZ ;  /* 0x000000109c8b7819 */ /* 0x020fe200000006ff */
[----:B------:R-:W-:Y:S01]  /*7f90*/  BSSY.RECONVERGENT B1, `(.L_x_15277) ;  /* 0x0000063000017945 */ /* 0x000fe20003800200 */
[----:B------:R-:W-:Y:S01]  /*7fa0*/  ISETP.NE.AND P1, PT, R189, 0x1, PT ;  /* 0x00000001bd00780c */ /* 0x000fe20003f25270 */
[----:B------:R-:W-:Y:S01]  /*7fb0*/  FFMA.FTZ R136, R137, R188, 1.1641532182693481445e-10 ;  /* 0x2f00000089887423 */ /* 0x000fe200000100bc */
[----:B------:R-:W-:Y:S01]  /*7fc0*/  LOP3.LUT R192, R192, 0xfffffffd, RZ, 0xc0, !PT ;  /* 0xfffffffdc0c07812 */ /* 0x000fe200078ec0ff */
[----:B------:R-:W1:Y:S01]  /*7fd0*/  LDC R187, c[0x0][0x408] ;  /* 0x00010200ffbb7b82 */ /* 0x000e620000000800 */
[----:B------:R-:W-:Y:S01]  /*7fe0*/  FMUL.FTZ R138, R139, R0 ;  /* 0x000000008b8a7220 */ /* 0x000fe20000410000 */
[----:B------:R-:W-:Y:S01]  /*7ff0*/  PRMT R156, R156, 0x7632, R156 ;  /* 0x000076329c9c7816 */ /* 0x000fe2000000009c */
[----:B------:R-:W-:Y:S01]  /*8000*/  IMAD.MOV.U32 R175, RZ, RZ, 0x2 ;  /* 0x00000002ffaf7424 */ /* 0x000fe200078e00ff */
[----:B0-----:R-:W-:-:S04]  /*8010*/  FSETP.GTU.FTZ.AND P0, PT, R136, R185, PT ;  /* 0x000000b98800720b */ /* 0x001fc80003f1c000 */
[----:B------:R-:W-:Y:S01]  /*8020*/  PLOP3.LUT P2, PT, P0, PT, PT, 0x8, 0x80 ;  /* 0x000000000080781c */ /* 0x000fe2000074e170 */
[----:B-1----:R-:W-:-:S05]  /*8030*/  FMUL.FTZ R138, R138, R187 ;  /* 0x000000bb8a8a7220 */ /* 0x002fca0000410000 */
[----:B------:R-:W-:Y:S01]  /*8040*/  FSEL R137, R138, RZ, !P0 ;  /* 0x000000ff8a897208 */ /* 0x000fe20004000000 */
[----:B------:R-:W-:-:S06]  /*8050*/  IMAD.MOV.U32 R138, RZ, RZ, R174 ;  /* 0x000000ffff8a7224 */ /* 0x000fcc00078e00ae */
[----:B------:R-:W-:Y:S01]  /*8060*/  @P2 LOP3.LUT R192, R192, 0x2, RZ, 0xfc, !PT ;  /* 0x00000002c0c02812 */ /* 0x000fe200078efcff */
[----:B------:R-:W-:Y:S01]  /*8070*/  FFMA.FTZ R136, R137, R80, R124 ;  /* 0x0000005089887223 */ /* 0x000fe2000001007c */
        /* <DEDUP_REMOVED lines=9> */
.L_x_15279:
        /* <DEDUP_REMOVED lines=13> */
.L_x_15281:
[----:B------:R-:W-:Y:S05]  /*81e0*/  BSYNC.RECONVERGENT B2 ;  /* 0x0000000000027941 */ /* 0x000fea0003800200 */
.L_x_15280:
        /* <DEDUP_REMOVED lines=54> */
[----:B------:R-:W-:Y:S02]  /*8550*/  IMAD.MOV.U32 R175, RZ, RZ, RZ ;  /* 0x000000ffffaf7224 */ /* 0x000fe400078e00ff */
[----:B------:R-:W-:Y:S01]  /*8560*/  IMAD.WIDE.U32 R190, R190, -0x2daee0ad, RZ ;  /* 0xd2511f53bebe7825 */ /* 0x000fe200078e00ff */
[----:B------:R-:W-:-:S03]  /*8570*/  LOP3.LUT R177, R137, R174, R177, 0x96, !PT ;  /* 0x000000ae89b17212 */ /* 0x000fc600078e96b1 */
[----:B------:R-:W-:Y:S01]  /*8580*/  IMAD.MOV.U32 R174, RZ, RZ, R176 ;  /* 0x000000ffffae7224 */ /* 0x000fe200078e00b0 */
[----:B------:R-:W-:Y:S02]  /*8590*/  LOP3.LUT R176, R139, R138, R191, 0x96, !PT ;  /* 0x0000008a8bb07212 */ /* 0x000fe400078e96bf */
[----:B------:R-:W-:Y:S01]  /*85a0*/  MOV R138, R186 ;  /* 0x000000ba008a7202 */ /* 0x000fe20000000f00 */
[----:B------:R-:W-:-:S07]  /*85b0*/  IMAD.MOV.U32 R186, RZ, RZ, R190 ;  /* 0x000000ffffba7224 */ /* 0x000fce00078e00be */
.L_x_15278:
[----:B------:R-:W-:Y:S05]  /*85c0*/  BSYNC.RECONVERGENT B1 ;  /* 0x0000000000017941 */ /* 0x000fea0003800200 */
.L_x_15277:
        /* <DEDUP_REMOVED lines=9> */
[----:B------:R-:W-:Y:S02]  /*8660*/  IMAD.MOV.U32 R138, RZ, RZ, R174 ;  /* 0x000000ffff8a7224 */ /* 0x000fe400078e00ae */
[----:B------:R-:W-:Y:S02]  /*8670*/  PLOP3.LUT P0, PT, P1, PT, PT, 0x8, 0x80 ;  /* 0x000000000080781c */ /* 0x000fe40000f0e170 */
[----:B------:R-:W-:-:S05]  /*8680*/  FSEL R156, R156, RZ, !P1 ;  /* 0x000000ff9c9c7208 */ /* 0x000fca0004800000 */
        /* <DEDUP_REMOVED lines=10> */
.L_x_15284:
        /* <DEDUP_REMOVED lines=13> */
.L_x_15286:
[----:B------:R-:W-:Y:S05]  /*8800*/  BSYNC.RECONVERGENT B2 ;  /* 0x0000000000027941 */ /* 0x000fea0003800200 */
.L_x_15285:
        /* <DEDUP_REMOVED lines=60> */
[----:B------:R-:W-:-:S07]  /*8bd0*/  IMAD.MOV.U32 R186, RZ, RZ, R190 ;  /* 0x000000ffffba7224 */ /* 0x000fce00078e00be */
.L_x_15283:
[----:B------:R-:W-:Y:S05]  /*8be0*/  BSYNC.RECONVERGENT B1 ;  /* 0x0000000000017941 */ /* 0x000fea0003800200 */
.L_x_15282:
[----:B------:R-:W-:Y:S01]  /*8bf0*/  I2FP.F32.U32 R139, R138 ;  /* 0x0000008a008b7245 */ /* 0x000fe20000201000 */
[----:B------:R-:W-:Y:S01]  /*8c00*/  BSSY.RECONVERGENT B1, `(.L_x_15287) ;  /* 0x0000061000017945 */ /* 0x000fe20003800200 */
[----:B------:R-:W-:Y:S02]  /*8c10*/  SHF.L.U32 R175, R157, 0x10, RZ ;  /* 0x000000109daf7819 */ /* 0x000fe400000006ff */
[----:B------:R-:W-:Y:S01]  /*8c20*/  ISETP.NE.AND P2, PT, R189, 0x1, PT ;  /* 0x00000001bd00780c */ /* 0x000fe20003f45270 */
[----:B------:R-:W-:Y:S01]  /*8c30*/  FFMA.FTZ R138, R139, R188, 1.1641532182693481445e-10 ;  /* 0x2f0000008b8a7423 */ /* 0x000fe200000100bc */
[----:B------:R-:W-:Y:S01]  /*8c40*/  PRMT R157, R157, 0x7632, R157 ;  /* 0x000076329d9d7816 */ /* 0x000fe2000000009d */
[----:B------:R-:W-:Y:S01]  /*8c50*/  FMUL.FTZ R156, R175, R0 ;  /* 0x00000000af9c7220 */ /* 0x000fe20000410000 */
[----:B------:R-:W-:Y:S02]  /*8c60*/  IMAD.MOV.U32 R175, RZ, RZ, 0x2 ;  /* 0x00000002ffaf7424 */ /* 0x000fe400078e00ff */
[----:B------:R-:W-:Y:S01]  /*8c70*/  FSETP.GTU.FTZ.AND P1, PT, R138, R185, PT ;  /* 0x000000b98a00720b */ /* 0x000fe20003f3c000 */
[----:B------:R-:W-:-:S05]  /*8c80*/  FMUL.FTZ R156, R156, R187 ;  /* 0x000000bb9c9c7220 */ /* 0x000fca0000410000 */
        /* <DEDUP_REMOVED lines=13> */
.L_x_15289:
        /* <DEDUP_REMOVED lines=13> */
.L_x_15291:
[----:B------:R-:W-:Y:S05]  /*8e30*/  BSYNC.RECONVERGENT B2 ;  /* 0x0000000000027941 */ /* 0x000fea0003800200 */
.L_x_15290:
        /* <DEDUP_REMOVED lines=59> */
[----:B------:R-:W-:Y:S01]  /*91f0*/  LOP3.LUT R176, R139, R176, R191, 0x96, !PT ;  /* 0x000000b08bb07212 */ /* 0x000fe200078e96bf */
[----:B------:R-:W-:-:S07]  /*9200*/  IMAD.MOV.U32 R175, RZ, RZ, RZ ;  /* 0x000000ffffaf7224 */ /* 0x000fce00078e00ff */
.L_x_15288:
[----:B------:R-:W-:Y:S05]  /*9210*/  BSYNC.RECONVERGENT B1 ;  /* 0x0000000000017941 */ /* 0x000fea0003800200 */
.L_x_15287:
        /* <DEDUP_REMOVED lines=22> */
.L_x_15294:
        /* <DEDUP_REMOVED lines=13> */
.L_x_15296:
[----:B------:R-:W-:Y:S05]  /*9450*/  BSYNC.RECONVERGENT B2 ;  /* 0x0000000000027941 */ /* 0x000fea0003800200 */
.L_x_15295:
        /* <DEDUP_REMOVED lines=61> */
.L_x_15293:
[----:B------:R-:W-:Y:S05]  /*9830*/  BSYNC.RECONVERGENT B1 ;  /* 0x0000000000017941 */ /* 0x000fea0003800200 */
.L_x_15292:
        /* <DEDUP_REMOVED lines=8> */
[----:B------:R-:W-:Y:S02]  /*98c0*/  IMAD.MOV.U32 R175, RZ, RZ, R174 ;  /* 0x000000ffffaf7224 */ /* 0x000fe400078e00ae */
[----:B------:R-:W-:Y:S01]  /*98d0*/  FSETP.GTU.FTZ.AND P3, PT, R156, R185, PT ;  /* 0x000000b99c00720b */ /* 0x000fe20003f7c000 */
        /* <DEDUP_REMOVED lines=13> */
.L_x_15299:
        /* <DEDUP_REMOVED lines=13> */
.L_x_15301:
[----:B------:R-:W-:Y:S05]  /*9a80*/  BSYNC.RECONVERGENT B2 ;  /* 0x0000000000027941 */ /* 0x000fea0003800200 */
.L_x_15300:
        /* <DEDUP_REMOVED lines=57> */
[----:B------:R-:W-:Y:S02]  /*9e20*/  IMAD.MOV.U32 R174, RZ, RZ, R196 ;  /* 0x000000ffffae7224 */ /* 0x000fe400078e00c4 */
[----:B------:R-:W-:Y:S01]  /*9e30*/  IMAD.MOV.U32 R186, RZ, RZ, R190 ;  /* 0x000000ffffba7224 */ /* 0x000fe200078e00be */
[----:B------:R-:W-:Y:S01]  /*9e40*/  LOP3.LUT R176, R157, R176, R191, 0x96, !PT ;  /* 0x000000b09db07212 */ /* 0x000fe200078e96bf */
[----:B------:R-:W-:-:S07]  /*9e50*/  IMAD.MOV.U32 R191, RZ, RZ, RZ ;  /* 0x000000ffffbf7224 */ /* 0x000fce00078e00ff */
.L_x_15298:
[----:B------:R-:W-:Y:S05]  /*9e60*/  BSYNC.RECONVERGENT B1 ;  /* 0x0000000000017941 */ /* 0x000fea0003800200 */
.L_x_15297:
        /* <DEDUP_REMOVED lines=22> */
.L_x_15304:
        /* <DEDUP_REMOVED lines=13> */
.L_x_15306:
[----:B------:R-:W-:Y:S05]  /*a0a0*/  BSYNC.RECONVERGENT B2 ;  /* 0x0000000000027941 */ /* 0x000fea0003800200 */
.L_x_15305:
        /* <DEDUP_REMOVED lines=61> */
.L_x_15303:
[----:B------:R-:W-:Y:S05]  /*a480*/  BSYNC.RECONVERGENT B1 ;  /* 0x0000000000017941 */ /* 0x000fea0003800200 */
.L_x_15302:
[----:B------:R-:W-:Y:S01]  /*a490*/  I2FP.F32.U32 R175, R158 ;  /* 0x0000009e00af7245 */ /* 0x000fe20000201000 */
[----:B------:R-:W-:Y:S01]  /*a4a0*/  BSSY.RECONVERGENT B1, `(.L_x_15307) ;  /* 0x0000063000017945 */ /* 0x000fe20003800200 */
[----:B------:R-:W-:Y:S01]  /*a4b0*/  SHF.L.U32 R189, R159, 0x10, RZ ;  /* 0x000000109fbd7819 */ /* 0x000fe200000006ff */
[----:B------:R-:W-:Y:S01]  /*a4c0*/  IMAD.MOV.U32 R191, RZ, RZ, R174 ;  /* 0x000000ffffbf7224 */ /* 0x000fe200078e00ae */
        /* <DEDUP_REMOVED lines=19> */
.L_x_15309:
        /* <DEDUP_REMOVED lines=15> */
.L_x_15311:
[----:B------:R-:W-:Y:S05]  /*a6f0*/  BSYNC.RECONVERGENT B2 ;  /* 0x0000000000027941 */ /* 0x000fea0003800200 */
.L_x_15310:
        /* <DEDUP_REMOVED lines=58> */
[----:B------:R-:W-:Y:S01]  /*aaa0*/  IMAD.MOV.U32 R175, RZ, RZ, RZ ;  /* 0x000000ffffaf7224 */ /* 0x000fe200078e00ff */
[----:B------:R-:W-:Y:S01]  /*aab0*/  MOV R191, R186 ;  /* 0x000000ba00bf7202 */ /* 0x000fe20000000f00 */
[----:B------:R-:W-:-:S07]  /*aac0*/  IMAD.MOV.U32 R186, RZ, RZ, R190 ;  /* 0x000000ffffba7224 */ /* 0x000fce00078e00be */
.L_x_15308:
[----:B------:R-:W-:Y:S05]  /*aad0*/  BSYNC.RECONVERGENT B1 ;  /* 0x0000000000017941 */ /* 0x000fea0003800200 */
.L_x_15307:
[----:B------:R-:W-:Y:S02]  /*aae0*/  I2FP.F32.U32 R189, R191 ;  /* 0x000000bf00bd7245 */ /* 0x000fe40000201000 */
[----:B------:R-:W-:-:S03]  /*aaf0*/  SHF.L.U32 R159, R159, 0x10, RZ ;  /* 0x000000109f9f7819 */ /* 0x000fc600000006ff */
[----:B------:R-:W-:Y:S02]  /*ab00*/  FFMA.FTZ R188, R189, R188, 1.1641532182693481445e-10 ;  /* 0x2f000000bdbc7423 */ /* 0x000fe400000100bc */
[----:B------:R-:W-:-:S03]  /*ab10*/  FMUL.FTZ R190, R159, R0 ;  /* 0x000000009fbe7220 */ /* 0x000fc60000410000 */
[----:B------:R-:W-:Y:S01]  /*ab20*/  FSETP.GTU.FTZ.AND P6, PT, R188, R185, PT ;  /* 0x000000b9bc00720b */ /* 0x000fe20003fdc000 */
[----:B------:R-:W-:-:S05]  /*ab30*/  FMUL.FTZ R190, R190, R187 ;  /* 0x000000bbbebe7220 */ /* 0x000fca0000410000 */
[----:B------:R-:W-:Y:S02]  /*ab40*/  FSEL R190, R190, RZ, !P6 ;  /* 0x000000ffbebe7208 */ /* 0x000fe40007000000 */
[----:B------:R-:W-:-:S03]  /*ab50*/  PLOP3.LUT P6, PT, P6, PT, PT, 0x8, 0x80 ;  /* 0x000000000080781c */ /* 0x000fc600037ce170 */
[----:B------:R-:W-:Y:S01]  /*ab60*/  FFMA.FTZ R159, R190, R79, R131 ;  /* 0x0000004fbe9f7223 */ /* 0x000fe20000010083 */
[----:B------:R-:W-:Y:S09]  /*ab70*/  BRA `(.L_x_15312) ;  /* 0x0000003000707947 */ /* 0x000ff20003800000 */
.L_x_15271:
[----:B------:R-:W-:Y:S01]  /*ab80*/  ISETP.NE.AND P0, PT, R175, 0x1, PT ;  /* 0x00000001af00780c */ /* 0x000fe20003f05270 */
[----:B------:R-:W-:Y:S01]  /*ab90*/  BSSY.RECONVERGENT B1, `(.L_x_15313) ;  /* 0x0000058000017945 */ /* 0x000fe20003800200 */
[----:B0-----:R-:W-:Y:S01]  /*aba0*/  IMAD.MOV.U32 R187, RZ, RZ, 0x2 ;  /* 0x00000002ffbb7424 */ /* 0x001fe200078e00ff */
        /* <DEDUP_REMOVED lines=13> */
.L_x_15315:
        /* <DEDUP_REMOVED lines=13> */
.L_x_15317:
[----:B------:R-:W-:Y:S05]  /*ad50*/  BSYNC.RECONVERGENT B2 ;  /* 0x0000000000027941 */ /* 0x000fea0003800200 */
.L_x_15316:
        /* <DEDUP_REMOVED lines=57> */
[----:B------:R-:W-:Y:S02]  /*b0f0*/  HFMA2 R187, -RZ, RZ, 0, 0 ;  /* 0x00000000ffbb7431 */ /* 0x000fe400000001ff */
[----:B------:R-:W-:-:S07]  /*b100*/  IMAD.MOV.U32 R136, RZ, RZ, R185 ;  /* 0x000000ffff887224 */ /* 0x000fce00078e00b9 */
.L_x_15314:
[----:B------:R-:W-:Y:S05]  /*b110*/  BSYNC.RECONVERGENT B1 ;  /* 0x0000000000017941 */ /* 0x000fea0003800200 */
.L_x_15313:
        /* <DEDUP_REMOVED lines=27> */
.L_x_15320:
        /* <DEDUP_REMOVED lines=13> */
.L_x_15322:
[----:B------:R-:W-:Y:S05]  /*b3a0*/  BSYNC.RECONVERGENT B2 ;  /* 0x0000000000027941 */ /* 0x000fea0003800200 */
.L_x_15321:
        /* <DEDUP_REMOVED lines=61> */
.L_x_15319:
[----:B------:R-:W-:Y:S05]  /*b780*/  BSYNC.RECONVERGENT B1 ;  /* 0x0000000000017941 */ /* 0x000fea0003800200 */
.L_x_15318:
        /* <DEDUP_REMOVED lines=21> */
.L_x_15325:
        /* <DEDUP_REMOVED lines=13> */
.L_x_15327:
[----:B------:R-:W-:Y:S05]  /*b9b0*/  BSYNC.RECONVERGENT B2 ;  /* 0x0000000000027941 */ /* 0x000fea0003800200 */
.L_x_15326:
        /* <DEDUP_REMOVED lines=61> */
.L_x_15324:
[----:B------:R-:W-:Y:S05]  /*bd90*/  BSYNC.RECONVERGENT B1 ;  /* 0x0000000000017941 */ /* 0x000fea0003800200 */
.L_x_15323:
[----:B------:R-:W-:Y:S01]  /*bda0*/  I2FP.F32.U32 R175, R175 ;  /* 0x000000af00af7245 */ /* 0x000fe20000201000 */
[----:B------:R-:W-:Y:S01]  /*bdb0*/  IMAD.U32 R185, R157, 0x10000, RZ ;  /* 0x000100009db97824 */ /* 0x000fe200078e00ff */
[----:B------:R-:W-:Y:S01]  /*bdc0*/  ISETP.NE.AND P2, PT, R187, 0x1, PT ;  /* 0x00000001bb00780c */ /* 0x000fe20003f45270 */
[----:B------:R-:W-:Y:S01]  /*bdd0*/  BSSY.RECONVERGENT B1, `(.L_x_15328) ;  /* 0x000005e000017945 */ /* 0x000fe20003800200 */
[----:B------:R-:W-:Y:S02]  /*bde0*/  HFMA2 R189, -RZ, RZ, 0, 1.1920928955078125e-07 ;  /* 0x00000002ffbd7431 */ /* 0x000fe400000001ff */
[----:B------:R-:W-:Y:S01]  /*bdf0*/  FFMA.FTZ R175, R175, R136, 1.1641532182693481445e-10 ;  /* 0x2f000000afaf7423 */ /* 0x000fe20000010088 */
[----:B------:R-:W-:Y:S01]  /*be00*/  FMUL.FTZ R188, R185, R0 ;  /* 0x00000000b9bc7220 */ /* 0x000fe20000410000 */
[----:B------:R-:W-:-:S03]  /*be10*/  PRMT R157, R157, 0x7632, R157 ;  /* 0x000076329d9d7816 */ /* 0x000fc6000000009d */
        /* <DEDUP_REMOVED lines=14> */
.L_x_15330:
        /* <DEDUP_REMOVED lines=13> */
.L_x_15332:
[----:B------:R-:W-:Y:S05]  /*bfd0*/  BSYNC.RECONVERGENT B2 ;  /* 0x0000000000027941 */ /* 0x000fea0003800200 */
.L_x_15331:
        /* <DEDUP_REMOVED lines=61> */
.L_x_15329:
[----:B------:R-:W-:Y:S05]  /*c3b0*/  BSYNC.RECONVERGENT B1 ;  /* 0x0000000000017941 */ /* 0x000fea0003800200 */
.L_x_15328:
        /* <DEDUP_REMOVED lines=21> */
.L_x_15335:
        /* <DEDUP_REMOVED lines=13> */
.L_x_15337:
[----:B------:R-:W-:Y:S05]  /*c5e0*/  BSYNC.RECONVERGENT B2 ;  /* 0x0000000000027941 */ /* 0x000fea0003800200 */
.L_x_15336:
        /* <DEDUP_REMOVED lines=47> */
[C---:B------:R-:W-:Y:S01]  /*c8e0*/  VIADD R157, R2.reuse, 0xf1bbcdc8 ;  /* 0xf1bbcdc8029d7836 */ /* 0x040fe20000000000 */
[----:B------:R-:W-:Y:S01]  /*c8f0*/  LOP3.LUT R187, R187, R190, R177, 0x96, !PT ;  /* 0x000000bebbbb7212 */ /* 0x000fe200078e96b1 */
[----:B------:R-:W-:Y:S02]  /*c900*/  VIADD R177, R2, 0x8ff34781 ;  /* 0x8ff3478102b17836 */ /* 0x000fe40000000000 */
[----:B------:R-:W-:-:S05]  /*c910*/  IMAD.WIDE.U32 R174, R174, -0x326172a9, RZ ;  /* 0xcd9e8d57aeae7825 */ /* 0x000fca00078e00ff */
        /* <DEDUP_REMOVED lines=10> */
.L_x_15334:
[----:B------:R-:W-:Y:S05]  /*c9c0*/  BSYNC.RECONVERGENT B1 ;  /* 0x0000000000017941 */ /* 0x000fea0003800200 */
.L_x_15333:
[----:B------:R-:W-:Y:S01]  /*c9d0*/  I2FP.F32.U32 R157, R157 ;  /* 0x0000009d009d7245 */ /* 0x000fe20000201000 */
[C---:B------:R-:W-:Y:S01]  /*c9e0*/  IMAD.U32 R175, R158.reuse, 0x10000, RZ ;  /* 0x000100009eaf7824 */ /* 0x040fe200078e00ff */
        /* <DEDUP_REMOVED lines=20> */
.L_x_15340:
        /* <DEDUP_REMOVED lines=13> */
.L_x_15342:
[----:B------:R-:W-:Y:S05]  /*cc00*/  BSYNC.RECONVERGENT B2 ;  /* 0x0000000000027941 */ /* 0x000fea0003800200 */
.L_x_15341:
        /* <DEDUP_REMOVED lines=61> */
.L_x_15339:
[----:B------:R-:W-:Y:S05]  /*cfe0*/  BSYNC.RECONVERGENT B1 ;  /* 0x0000000000017941 */ /* 0x000fea0003800200 */
.L_x_15338:
        /* <DEDUP_REMOVED lines=21> */
.L_x_15345:
        /* <DEDUP_REMOVED lines=13> */
.L_x_15347:
[----:B------:R-:W-:Y:S05]  /*d210*/  BSYNC.RECONVERGENT B2 ;  /* 0x0000000000027941 */ /* 0x000fea0003800200 */
.L_x_15346:
        /* <DEDUP_REMOVED lines=61> */
.L_x_15344:
[----:B------:R-:W-:Y:S05]  /*d5f0*/  BSYNC.RECONVERGENT B1 ;  /* 0x0000000000017941 */ /* 0x000fea0003800200 */
.L_x_15343:
        /* <DEDUP_REMOVED lines=22> */
.L_x_15350:
        /* <DEDUP_REMOVED lines=15> */
.L_x_15352:
[----:B------:R-:W-:Y:S05]  /*d850*/  BSYNC.RECONVERGENT B2 ;  /* 0x0000000000027941 */ /* 0x000fea0003800200 */
.L_x_15351:
        /* <DEDUP_REMOVED lines=61> */
.L_x_15349:
[----:B------:R-:W-:Y:S05]  /*dc30*/  BSYNC.RECONVERGENT B1 ;  /* 0x0000000000017941 */ /* 0x000fea0003800200 */
.L_x_15348:
        /* <DEDUP_REMOVED lines=16> */
.L_x_15312:
        /* <DEDUP_REMOVED lines=22> */
.L_x_15270:
[----:B------:R-:W-:Y:S05]  /*dea0*/  BSYNC.RECONVERGENT B0 ;  /* 0x0000000000007941 */ /* 0x000fea0003800200 */
.L_x_15269:
        /* <DEDUP_REMOVED lines=9> */
[----:B-1----:R-:W-:-:S05]  /*df40*/  IMAD.WIDE.U32 R140, R184, 0x10, R140 ;  /* 0x00000010b88c7825 */ /* 0x002fca00078e008c */
[----:B------:R1:W5:Y:S01]  /*df50*/  LDG.E.128 R160, desc[UR6][R140.64] ;  /* 0x000000068ca07981 */ /* 0x000362000c1e1d00 */
[----:B---3--:R-:W-:-:S05]  /*df60*/  @P0 IMAD.WIDE.U32 R142, R184, 0x20, R142 ;  /* 0x00000020b88e0825 */ /* 0x008fca00078e008e */
[----:B------:R1:W5:Y:S04]  /*df70*/  @P0 LDG.E.128 R124, desc[UR6][R142.64] ;  /* 0x000000068e7c0981 */ /* 0x000368000c1e1d00 */
[----:B------:R1:W5:Y:S01]  /*df80*/  @P0 LDG.E.128 R128, desc[UR6][R142.64+0x10] ;  /* 0x000010068e800981 */ /* 0x000362000c1e1d00 */
[----:B------:R-:W-:Y:S05]  /*df90*/  @!P0 BRA `(.L_x_15355) ;  /* 0x0000003000748947 */ /* 0x000fea0003800000 */
[----:B------:R-:W-:Y:S01]  /*dfa0*/  ISETP.NE.AND P0, PT, R175, 0x1, PT ;  /* 0x00000001af00780c */ /* 0x000fe20003f05270 */
[----:B------:R-:W-:Y:S01]  /*dfb0*/  BSSY.RECONVERGENT B1, `(.L_x_15356) ;  /* 0x0000058000017945 */ /* 0x000fe20003800200 */
[----:B0-2---:R-:W-:Y:S01]  /*dfc0*/  IMAD.MOV.U32 R189, RZ, RZ, 0x2 ;  /* 0x00000002ffbd7424 */ /* 0x005fe200078e00ff */
        /* <DEDUP_REMOVED lines=13> */
.L_x_15358:
        /* <DEDUP_REMOVED lines=13> */
.L_x_15360:
[----:B------:R-:W-:Y:S05]  /*e170*/  BSYNC.RECONVERGENT B2 ;  /* 0x0000000000027941 */ /* 0x000fea0003800200 */
.L_x_15359:
        /* <DEDUP_REMOVED lines=57> */
[----:B------:R-:W-:Y:S02]  /*e510*/  LOP3.LUT R176, R141, R140, R187, 0x96, !PT ;  /* 0x0000008c8db07212 */ /* 0x000fe400078e96bb */
[----:B------:R-:W-:-:S07]  /*e520*/  MOV R140, R185 ;  /* 0x000000b9008c7202 */ /* 0x000fce0000000f00 */
.L_x_15357:
[----:B------:R-:W-:Y:S05]  /*e530*/  BSYNC.RECONVERGENT B1 ;  /* 0x0000000000017941 */ /* 0x000fea0003800200 */
.L_x_15356:
        /* <DEDUP_REMOVED lines=11> */
[----:B------:R-:W-:-:S02]  /*e5f0*/  PRMT R160, R160, 0x7632, R160 ;  /* 0x00007632a0a07816 */ /* 0x000fc400000000a0 */
        /* <DEDUP_REMOVED lines=16> */
.L_x_15363:
        /* <DEDUP_REMOVED lines=13> */
.L_x_15365:
[----:B------:R-:W-:Y:S05]  /*e7d0*/  BSYNC.RECONVERGENT B2 ;  /* 0x0000000000027941 */ /* 0x000fea0003800200 */
.L_x_15364:
        /* <DEDUP_REMOVED lines=49> */
[----:B------:R-:W-:Y:S02]  /*eaf0*/  LOP3.LUT R177, R177, R176, R143, 0x96, !PT ;  /* 0x000000b0b1b17212 */ /* 0x000fe400078e968f */
[----:B------:R-:W-:Y:S01]  /*eb00*/  LOP3.LUT R190, R141, R190, R175, 0x96, !PT ;  /* 0x000000be8dbe7212 */ /* 0x000fe200078e96af */
[----:B------:R-:W-:Y:S01]  /*eb10*/  VIADD R141, R2, 0x8ff34781 ;  /* 0x8ff34781028d7836 */ /* 0x000fe20000000000 */
[----:B------:R-:W-:Y:S01]  /*eb20*/  IADD3 R143, PT, PT, R3, -0x695add53, RZ ;  /* 0x96a522ad038f7810 */ /* 0x000fe20007ffe0ff */
[----:B------:R-:W-:-:S04]  /*eb30*/  IMAD.WIDE.U32 R176, R177, -0x326172a9, RZ ;  /* 0xcd9e8d57b1b07825 */ /* 0x000fc800078e00ff */
[----:B------:R-:W-:Y:S02]  /*eb40*/  HFMA2 R175, -RZ, RZ, 0, 0 ;  /* 0x00000000ffaf7431 */ /* 0x000fe400000001ff */
[----:B------:R-:W-:Y:S01]  /*eb50*/  IMAD.WIDE.U32 R190, R190, -0x2daee0ad, RZ ;  /* 0xd2511f53bebe7825 */ /* 0x000fe200078e00ff */
[----:B------:R-:W-:-:S03]  /*eb60*/  LOP3.LUT R177, R141, R174, R177, 0x96, !PT ;  /* 0x000000ae8db17212 */ /* 0x000fc600078e96b1 */
[----:B------:R-:W-:Y:S01]  /*eb70*/  IMAD.MOV.U32 R174, RZ, RZ, R176 ;  /* 0x000000ffffae7224 */ /* 0x000fe200078e00b0 */
[----:B------:R-:W-:Y:S02]  /*eb80*/  LOP3.LUT R176, R143, R142, R191, 0x96, !PT ;  /* 0x0000008e8fb07212 */ /* 0x000fe400078e96bf */
[----:B------:R-:W-:Y:S01]  /*eb90*/  MOV R142, R186 ;  /* 0x000000ba008e7202 */ /* 0x000fe20000000f00 */
[----:B------:R-:W-:-:S07]  /*eba0*/  IMAD.MOV.U32 R186, RZ, RZ, R190 ;  /* 0x000000ffffba7224 */ /* 0x000fce00078e00be */
.L_x_15362:
[----:B------:R-:W-:Y:S05]  /*ebb0*/  BSYNC.RECONVERGENT B1 ;  /* 0x0000000000017941 */ /* 0x000fea0003800200 */
.L_x_15361:
        /* <DEDUP_REMOVED lines=22> */
.L_x_15368:
        /* <DEDUP_REMOVED lines=13> */
.L_x_15370:
[----:B------:R-:W-:Y:S05]  /*edf0*/  BSYNC.RECONVERGENT B2 ;  /* 0x0000000000027941 */ /* 0x000fea0003800200 */
.L_x_15369:
        /* <DEDUP_REMOVED lines=61> */
.L_x_15367:
[----:B------:R-:W-:Y:S05]  /*f1d0*/  BSYNC.RECONVERGENT B1 ;  /* 0x0000000000017941 */ /* 0x000fea0003800200 */
.L_x_15366:
        /* <DEDUP_REMOVED lines=23> */
.L_x_15373:
        /* <DEDUP_REMOVED lines=13> */
.L_x_15375:
[----:B------:R-:W-:Y:S05]  /*f420*/  BSYNC.RECONVERGENT B2 ;  /* 0x0000000000027941 */ /* 0x000fea0003800200 */
.L_x_15374:
        /* <DEDUP_REMOVED lines=54> */
[----:B------:R-:W-:Y:S02]  /*f790*/  HFMA2 R175, -RZ, RZ, 0, 0 ;  /* 0x00000000ffaf7431 */ /* 0x000fe400000001ff */
[----:B------:R-:W-:Y:S01]  /*f7a0*/  IMAD.WIDE.U32 R190, R143, -0x2daee0ad, RZ ;  /* 0xd2511f538fbe7825 */ /* 0x000fe200078e00ff */
[----:B------:R-:W-:Y:S02]  /*f7b0*/  IADD3 R143, PT, PT, R3, -0x695add53, RZ ;  /* 0x96a522ad038f7810 */ /* 0x000fe40007ffe0ff */
[----:B------:R-:W-:Y:S01]  /*f7c0*/  LOP3.LUT R177, R177, R174, R197, 0x96, !PT ;  /* 0x000000aeb1b17212 */ /* 0x000fe200078e96c5 */
[----:B------:R-:W-:Y:S01]  /*f7d0*/  IMAD.MOV.U32 R174, RZ, RZ, R196 ;  /* 0x000000ffffae7224 */ /* 0x000fe200078e00c4 */
[----:B------:R-:W-:Y:S01]  /*f7e0*/  LOP3.LUT R176, R143, R176, R191, 0x96, !PT ;  /* 0x000000b08fb07212 */ /* 0x000fe200078e96bf */
[----:B------:R-:W-:-:S07]  /*f7f0*/  IMAD.MOV.U32 R186, RZ, RZ, R190 ;  /* 0x000000ffffba7224 */ /* 0x000fce00078e00be */
.L_x_15372:
[----:B------:R-:W-:Y:S05]  /*f800*/  BSYNC.RECONVERGENT B1 ;  /* 0x0000000000017941 */ /* 0x000fea0003800200 */
.L_x_15371:
        /* <DEDUP_REMOVED lines=22> */
.L_x_15378:
        /* <DEDUP_REMOVED lines=13> */
.L_x_15380:
[----:B------:R-:W-:Y:S05]  /*fa40*/  BSYNC.RECONVERGENT B2 ;  /* 0x0000000000027941 */ /* 0x000fea0003800200 */
.L_x_15379:
        /* <DEDUP_REMOVED lines=61> */
.L_x_15377:
[----:B------:R-:W-:Y:S05]  /*fe20*/  BSYNC.RECONVERGENT B1 ;  /* 0x0000000000017941 */ /* 0x000fea0003800200 */
.L_x_15376:
        /* <DEDUP_REMOVED lines=23> */
.L_x_15383:
        /* <DEDUP_REMOVED lines=13> */
.L_x_15385:
[----:B------:R-:W-:Y:S05]  /*10070*/  BSYNC.RECONVERGENT B2 ;  /* 0x0000000000027941 */ /* 0x000fea0003800200 */
.L_x_15384:
        /* <DEDUP_REMOVED lines=53> */
[----:B------:R-:W-:-:S03]  /*103d0*/  MOV R175, R186 ;  /* 0x000000ba00af7202 */ /* 0x000fc60000000f00 */
[----:B------:R-:W-:Y:S01]  /*103e0*/  IMAD.WIDE.U32 R190, R161, -0x2daee0ad, RZ ;  /* 0xd2511f53a1be7825 */ /* 0x000fe200078e00ff */
[----:B------:R-:W-:Y:S02]  /*103f0*/  IADD3 R161, PT, PT, R3, -0x695add53, RZ ;  /* 0x96a522ad03a17810 */ /* 0x000fe40007ffe0ff */
[----:B------:R-:W-:Y:S01]  /*10400*/  LOP3.LUT R177, R177, R174, R197, 0x96, !PT ;  /* 0x000000aeb1b17212 */ /* 0x000fe200078e96c5 */
[----:B------:R-:W-:Y:S01]  /*10410*/  IMAD.MOV.U32 R174, RZ, RZ, R196 ;  /* 0x000000ffffae7224 */ /* 0x000fe200078e00c4 */
[----:B------:R-:W-:Y:S01]  /*10420*/  LOP3.LUT R176, R161, R176, R191, 0x96, !PT ;  /* 0x000000b0a1b07212 */ /* 0x000fe200078e96bf */
[----:B------:R-:W-:Y:S02]  /*10430*/  HFMA2 R191, -RZ, RZ, 0, 0 ;  /* 0x00000000ffbf7431 */ /* 0x000fe400000001ff */
[----:B------:R-:W-:-:S07]  /*10440*/  IMAD.MOV.U32 R186, RZ, RZ, R190 ;  /* 0x000000ffffba7224 */ /* 0x000fce00078e00be */
.L_x_15382:
[----:B------:R-:W-:Y:S05]  /*10450*/  BSYNC.RECONVERGENT B1 ;  /* 0x0000000000017941 */ /* 0x000fea0003800200 */
.L_x_15381:
        /* <DEDUP_REMOVED lines=22> */
.L_x_15388:
        /* <DEDUP_REMOVED lines=13> */
.L_x_15390:
[----:B------:R-:W-:Y:S05]  /*10690*/  BSYNC.RECONVERGENT B2 ;  /* 0x0000000000027941 */ /* 0x000fea0003800200 */
.L_x_15389:
[----:B------:R-:W-:Y:S01]  /*106a0*/  IMAD.WIDE.U32 R176, R193, -0x326172a9, RZ ;  /* 0xcd9e8d57c1b07825 */ /* 0x000fe200078e00ff */
[----:B------:R-:W-:-:S03]  /*106b0*/  LOP3.LUT R196, R173, R175, R3, 0x96, !PT ;  /* 0x000000afadc47212 */ /* 0x000fc600078e9603 */
[----:B------:R-:W-:Y:S01]  /*106c0*/  HFMA2 R195, -RZ, RZ, 0, 0 ;  /* 0x00000000ffc37431 */ /* 0x000fe200000001ff */
[C---:B------:R-:W-:Y:S01]  /*106d0*/  IADD3 R189, PT, PT, R2.reuse, 0x3c6ef372, RZ ;  /* 0x3c6ef37202bd7810 */ /* 0x040fe20007ffe0ff */
[----:B------:R-:W-:Y:S01]  /*106e0*/  VIADD R175, R2, 0x9e3779b9 ;  /* 0x9e3779b902af7836 */ /* 0x000fe20000000000 */
[----:B------:R-:W-:Y:S01]  /*106f0*/  LOP3.LUT R190, R181, R177, R2, 0x96, !PT ;  /* 0x000000b1b5be7212 */ /* 0x000fe200078e9602 */
[----:B------:R-:W-:Y:S01]  /*10700*/  IMAD.WIDE.U32 R196, R196, -0x326172a9, RZ ;  /* 0xcd9e8d57c4c47825 */ /* 0x000fe200078e00ff */
[----:B------:R-:W-:Y:S02]  /*10710*/  IADD3 R177, PT, PT, R3, -0x4498517b, RZ ;  /* 0xbb67ae8503b17810 */ /* 0x000fe40007ffe0ff */
[----:B------:R-:W-:Y:S01]  /*10720*/  MOV R162, R186 ;  /* 0x000000ba00a27202 */ /* 0x000fe20000000f00 */
        /* <DEDUP_REMOVED lines=52> */
.L_x_15387:
[----:B------:R-:W-:Y:S05]  /*10a70*/  BSYNC.RECONVERGENT B1 ;  /* 0x0000000000017941 */ /* 0x000fea0003800200 */
.L_x_15386:
        /* <DEDUP_REMOVED lines=23> */
.L_x_15393:
        /* <DEDUP_REMOVED lines=15> */
.L_x_15395:
[----:B------:R-:W-:Y:S05]  /*10ce0*/  BSYNC.RECONVERGENT B2 ;  /* 0x0000000000027941 */ /* 0x000fea0003800200 */
.L_x_15394:
        /* <DEDUP_REMOVED lines=61> */
.L_x_15392:
[----:B------:R-:W-:Y:S05]  /*110c0*/  BSYNC.RECONVERGENT B1 ;  /* 0x0000000000017941 */ /* 0x000fea0003800200 */
.L_x_15391:
        /* <DEDUP_REMOVED lines=10> */
.L_x_15355:
[----:B------:R-:W-:Y:S01]  /*11170*/  ISETP.NE.AND P0, PT, R175, 0x1, PT ;  /* 0x00000001af00780c */ /* 0x000fe20003f05270 */
[----:B------:R-:W-:Y:S01]  /*11180*/  BSSY.RECONVERGENT B1, `(.L_x_15397) ;  /* 0x0000058000017945 */ /* 0x000fe20003800200 */
[----:B0-----:R-:W-:Y:S02]  /*11190*/  HFMA2 R187, -RZ, RZ, 0, 1.1920928955078125e-07 ;  /* 0x00000002ffbb7431 */ /* 0x001fe400000001ff */
        /* <DEDUP_REMOVED lines=13> */
.L_x_15399:
        /* <DEDUP_REMOVED lines=13> */
.L_x_15401:
[----:B------:R-:W-:Y:S05]  /*11340*/  BSYNC.RECONVERGENT B2 ;  /* 0x0000000000027941 */ /* 0x000fea0003800200 */
.L_x_15400:
        /* <DEDUP_REMOVED lines=57> */
[----:B------:R-:W-:Y:S01]  /*116e0*/  IMAD.MOV.U32 R187, RZ, RZ, RZ ;  /* 0x000000ffffbb7224 */ /* 0x000fe200078e00ff */
[----:B------:R-:W-:-:S07]  /*116f0*/  MOV R140, R185 ;  /* 0x000000b9008c7202 */ /* 0x000fce0000000f00 */
.L_x_15398:
[----:B------:R-:W-:Y:S05]  /*11700*/  BSYNC.RECONVERGENT B1 ;  /* 0x0000000000017941 */ /* 0x000fea0003800200 */
.L_x_15397:
[----:B------:R-:W0:Y:S01]  /*11710*/  LDC R142, c[0x0][0x404] ;  /* 0x00010100ff8e7b82 */ /* 0x000e220000000800 */
[----:B------:R-:W-:Y:S01]  /*11720*/  I2FP.F32.U32 R143, R140 ;  /* 0x0000008c008f7245 */ /* 0x000fe20000201000 */
[----:B------:R-:W-:Y:S01]  /*11730*/  HFMA2 R140, -RZ, RZ, 0.1171875, 0 ;  /* 0x2f800000ff8c7431 */ /* 0x000fe200000001ff */
[----:B------:R-:W-:Y:S01]  /*11740*/  ISETP.NE.AND P1, PT, R187, 0x1, PT ;  /* 0x00000001bb00780c */ /* 0x000fe20003f25270 */
[----:B-----5:R-:W-:Y:S01]  /*11750*/  IMAD.U32 R175, R160, 0x10000, RZ ;  /* 0x00010000a0af7824 */ /* 0x020fe200078e00ff */
[----:B------:R-:W-:Y:S01]  /*11760*/  LOP3.LUT R192, R192, 0xfffffffd, RZ, 0xc0, !PT ;  /* 0xfffffffdc0c07812 */ /* 0x000fe200078ec0ff */
[----:B------:R-:W-:Y:S01]  /*11770*/  BSSY.RECONVERGENT B1, `(.L_x_15402) ;  /* 0x0000060000017945 */ /* 0x000fe20003800200 */
[----:B------:R-:W-:Y:S01]  /*11780*/  FFMA.FTZ R143, R143, R140, 1.1641532182693481445e-10 ;  /* 0x2f0000008f8f7423 */ /* 0x000fe2000001008c */
[----:B------:R-:W1:Y:S01]  /*11790*/  LDC R141, c[0x0][0x408] ;  /* 0x00010200ff8d7b82 */ /* 0x000e620000000800 */
[----:B--2---:R-:W-:Y:S01]  /*117a0*/  FMUL.FTZ R188, R175, R0 ;  /* 0x00000000afbc7220 */ /* 0x004fe20000410000 */
        /* <DEDUP_REMOVED lines=17> */
.L_x_15404:
        /* <DEDUP_REMOVED lines=13> */
.L_x_15406:
[----:B------:R-:W-:Y:S05]  /*11990*/  BSYNC.RECONVERGENT B2 ;  /* 0x0000000000027941 */ /* 0x000fea0003800200 */
.L_x_15405:
        /* <DEDUP_REMOVED lines=59> */
[----:B------:R-:W-:Y:S02]  /*11d50*/  IMAD.MOV.U32 R186, RZ, RZ, R188 ;  /* 0x000000ffffba7224 */ /* 0x000fe400078e00bc */
[----:B------:R-:W-:-:S07]  /*11d60*/  HFMA2 R188, -RZ, RZ, 0, 0 ;  /* 0x00000000ffbc7431 */ /* 0x000fce00000001ff */
.L_x_15403:
[----:B------:R-:W-:Y:S05]  /*11d70*/  BSYNC.RECONVERGENT B1 ;  /* 0x0000000000017941 */ /* 0x000fea0003800200 */
.L_x_15402:
        /* <DEDUP_REMOVED lines=21> */
.L_x_15409:
        /* <DEDUP_REMOVED lines=13> */
.L_x_15411:
[----:B------:R-:W-:Y:S05]  /*11fa0*/  BSYNC.RECONVERGENT B2 ;  /* 0x0000000000027941 */ /* 0x000fea0003800200 */
.L_x_15410:
        /* <DEDUP_REMOVED lines=54> */
[----:B------:R-:W-:Y:S02]  /*12310*/  HFMA2 R187, -RZ, RZ, 0, 0 ;  /* 0x00000000ffbb7431 */ /* 0x000fe400000001ff */
[----:B------:R-:W-:Y:S01]  /*12320*/  IMAD.WIDE.U32 R188, R185, -0x2daee0ad, RZ ;  /* 0xd2511f53b9bc7825 */ /* 0x000fe200078e00ff */
[----:B------:R-:W-:-:S03]  /*12330*/  LOP3.LUT R177, R177, R174, R191, 0x96, !PT ;  /* 0x000000aeb1b17212 */ /* 0x000fc600078e96bf */
[----:B------:R-:W-:Y:S01]  /*12340*/  IMAD.MOV.U32 R174, RZ, RZ, R190 ;  /* 0x000000ffffae7224 */ /* 0x000fe200078e00be */
[----:B------:R-:W-:Y:S02]  /*12350*/  LOP3.LUT R176, R175, R176, R189, 0x96, !PT ;  /* 0x000000b0afb07212 */ /* 0x000fe400078e96bd */
[----:B------:R-:W-:Y:S01]  /*12360*/  MOV R175, R186 ;  /* 0x000000ba00af7202 */ /* 0x000fe20000000f00 */
[----:B------:R-:W-:-:S07]  /*12370*/  IMAD.MOV.U32 R186, RZ, RZ, R188 ;  /* 0x000000ffffba7224 */ /* 0x000fce00078e00bc */
.L_x_15408:
[----:B------:R-:W-:Y:S05]  /*12380*/  BSYNC.RECONVERGENT B1 ;  /* 0x0000000000017941 */ /* 0x000fea0003800200 */
.L_x_15407:
[----:B------:R-:W-:Y:S01]  /*12390*/  I2FP.F32.U32 R175, R175 ;  /* 0x000000af00af7245 */ /* 0x000fe20000201000 */
[----:B------:R-:W-:Y:S01]  /*123a0*/  IMAD.U32 R185, R161, 0x10000, RZ ;  /* 0x00010000a1b97824 */ /* 0x000fe200078e00ff */
[----:B------:R-:W-:Y:S01]  /*123b0*/  ISETP.NE.AND P2, PT, R187, 0x1, PT ;  /* 0x00000001bb00780c */ /* 0x000fe20003f45270 */
[----:B------:R-:W-:Y:S01]  /*123c0*/  BSSY.RECONVERGENT B1, `(.L_x_15412) ;  /* 0x000005e000017945 */ /* 0x000fe20003800200 */
[----:B------:R-:W-:Y:S01]  /*123d0*/  MOV R189, 0x2 ;  /* 0x0000000200bd7802 */ /* 0x000fe20000000f00 */
[----:B------:R-:W-:Y:S01]  /*123e0*/  FFMA.FTZ R175, R175, R140, 1.1641532182693481445e-10 ;  /* 0x2f000000afaf7423 */ /* 0x000fe2000001008c */
[----:B------:R-:W-:Y:S01]  /*123f0*/  FMUL.FTZ R188, R185, R0 ;  /* 0x00000000b9bc7220 */ /* 0x000fe20000410000 */
[----:B------:R-:W-:-:S03]  /*12400*/  IMAD.MOV.U32 R185, RZ, RZ, R174 ;  /* 0x000000ffffb97224 */ /* 0x000fc600078e00ae */
        /* <DEDUP_REMOVED lines=14> */
.L_x_15414:
        /* <DEDUP_REMOVED lines=13> */
.L_x_15416:
[----:B------:R-:W-:Y:S05]  /*125c0*/  BSYNC.RECONVERGENT B2 ;  /* 0x0000000000027941 */ /* 0x000fea0003800200 */
.L_x_15415:
        /* <DEDUP_REMOVED lines=56> */
[----:B------:R-:W-:Y:S01]  /*12950*/  LOP3.LUT R177, R177, R188, R197, 0x96, !PT ;  /* 0x000000bcb1b17212 */ /* 0x000fe200078e96c5 */
[----:B------:R-:W-:Y:S01]  /*12960*/  IMAD.MOV.U32 R174, RZ, RZ, R196 ;  /* 0x000000ffffae7224 */ /* 0x000fe200078e00c4 */
[----:B------:R-:W-:Y:S02]  /*12970*/  LOP3.LUT R176, R185, R176, R191, 0x96, !PT ;  /* 0x000000b0b9b07212 */ /* 0x000fe400078e96bf */
[----:B------:R-:W-:Y:S01]  /*12980*/  MOV R185, R186 ;  /* 0x000000ba00b97202 */ /* 0x000fe20000000f00 */
[----:B------:R-:W-:-:S07]  /*12990*/  IMAD.MOV.U32 R186, RZ, RZ, R190 ;  /* 0x000000ffffba7224 */ /* 0x000fce00078e00be */
.L_x_15413:
[----:B------:R-:W-:Y:S05]  /*129a0*/  BSYNC.RECONVERGENT B1 ;  /* 0x0000000000017941 */ /* 0x000fea0003800200 */
.L_x_15412:
        /* <DEDUP_REMOVED lines=21> */
.L_x_15419:
        /* <DEDUP_REMOVED lines=13> */
.L_x_15421:
[----:B------:R-:W-:Y:S05]  /*12bd0*/  BSYNC.RECONVERGENT B2 ;  /* 0x0000000000027941 */ /* 0x000fea0003800200 */
.L_x_15420:
        /* <DEDUP_REMOVED lines=61> */
.L_x_15418:
[----:B------:R-:W-:Y:S05]  /*12fb0*/  BSYNC.RECONVERGENT B1 ;  /* 0x0000000000017941 */ /* 0x000fea0003800200 */
.L_x_15417:
        /* <DEDUP_REMOVED lines=22> */
.L_x_15424:
        /* <DEDUP_REMOVED lines=13> */
.L_x_15426:
[----:B------:R-:W-:Y:S05]  /*131f0*/  BSYNC.RECONVERGENT B2 ;  /* 0x0000000000027941 */ /* 0x000fea0003800200 */
.L_x_15425:
        /* <DEDUP_REMOVED lines=56> */
[----:B------:R-:W-:Y:S02]  /*13580*/  LOP3.LUT R177, R177, R174, R197, 0x96, !PT ;  /* 0x000000aeb1b17212 */ /* 0x000fe400078e96c5 */
[----:B------:R-:W-:Y:S01]  /*13590*/  MOV R187, R186 ;  /* 0x000000ba00bb7202 */ /* 0x000fe20000000f00 */
[----:B------:R-:W-:Y:S01]  /*135a0*/  IMAD.MOV.U32 R174, RZ, RZ, R196 ;  /* 0x000000ffffae7224 */ /* 0x000fe200078e00c4 */
[----:B------:R-:W-:Y:S01]  /*135b0*/  LOP3.LUT R176, R175, R176, R191, 0x96, !PT ;  /* 0x000000b0afb07212 */ /* 0x000fe200078e96bf */
[----:B------:R-:W-:-:S07]  /*135c0*/  IMAD.MOV.U32 R186, RZ, RZ, R190 ;  /* 0x000000ffffba7224 */ /* 0x000fce00078e00be */
.L_x_15423:
[----:B------:R-:W-:Y:S05]  /*135d0*/  BSYNC.RECONVERGENT B1 ;  /* 0x0000000000017941 */ /* 0x000fea0003800200 */
.L_x_15422:
        /* <DEDUP_REMOVED lines=21> */
.L_x_15429:
        /* <DEDUP_REMOVED lines=13> */
.L_x_15431:
[----:B------:R-:W-:Y:S05]  /*13800*/  BSYNC.RECONVERGENT B2 ;  /* 0x0000000000027941 */ /* 0x000fea0003800200 */
.L_x_15430:
[----:B------:R-:W-:Y:S01]  /*13810*/  IMAD.WIDE.U32 R176, R193, -0x326172a9, RZ ;  /* 0xcd9e8d57c1b07825 */ /* 0x000fe200078e00ff */
[----:B------:R-:W-:-:S03]  /*13820*/  LOP3.LUT R196, R173, R175, R3, 0x96, !PT ;  /* 0x000000afadc47212 */ /* 0x000fc600078e9603 */
[----:B------:R-:W-:Y:S01]  /*13830*/  HFMA2 R195, -RZ, RZ, 0, 0 ;  /* 0x00000000ffc37431 */ /* 0x000fe200000001ff */
        /* <DEDUP_REMOVED lines=58> */
.L_x_15428:
[----:B------:R-:W-:Y:S05]  /*13be0*/  BSYNC.RECONVERGENT B1 ;  /* 0x0000000000017941 */ /* 0x000fea0003800200 */
.L_x_15427:
[----:B------:R-:W-:Y:S01]  /*13bf0*/  I2FP.F32.U32 R175, R187 ;  /* 0x000000bb00af7245 */ /* 0x000fe20000201000 */
[----:B------:R-:W-:Y:S01]  /*13c00*/  IMAD.U32 R187, R163, 0x10000, RZ ;  /* 0x00010000a3bb7824 */ /* 0x000fe200078e00ff */
[----:B------:R-:W-:Y:S01]  /*13c10*/  ISETP.NE.AND P6, PT, R195, 0x1, PT ;  /* 0x00000001c300780c */ /* 0x000fe20003fc5270 */
[----:B------:R-:W-:Y:S01]  /*13c20*/  BSSY.RECONVERGENT B1, `(.L_x_15432) ;  /* 0x0000060000017945 */ /* 0x000fe20003800200 */
[----:B------:R-:W-:Y:S02]  /*13c30*/  IMAD.MOV.U32 R191, RZ, RZ, R174 ;  /* 0x000000ffffbf7224 */ /* 0x000fe400078e00ae */
[----:B------:R-:W-:Y:S01]  /*13c40*/  FFMA.FTZ R189, R175, R140, 1.1641532182693481445e-10 ;  /* 0x2f000000afbd7423 */ /* 0x000fe2000001008c */
[----:B------:R-:W-:Y:S01]  /*13c50*/  FMUL.FTZ R190, R187, R0 ;  /* 0x00000000bbbe7220 */ /* 0x000fe20000410000 */
[----:B------:R-:W-:Y:S02]  /*13c60*/  PRMT R187, R163, 0x7632, R187 ;  /* 0x00007632a3bb7816 */ /* 0x000fe400000000bb */
[----:B------:R-:W-:Y:S01]  /*13c70*/  MOV R175, 0x2 ;  /* 0x0000000200af7802 */ /* 0x000fe20000000f00 */
        /* <DEDUP_REMOVED lines=13> */
.L_x_15434:
        /* <DEDUP_REMOVED lines=15> */
.L_x_15436:
[----:B------:R-:W-:Y:S05]  /*13e40*/  BSYNC.RECONVERGENT B2 ;  /* 0x0000000000027941 */ /* 0x000fea0003800200 */
.L_x_15435:
        /* <DEDUP_REMOVED lines=61> */
.L_x_15433:
[----:B------:R-:W-:Y:S05]  /*14220*/  BSYNC.RECONVERGENT B1 ;  /* 0x0000000000017941 */ /* 0x000fea0003800200 */
.L_x_15432:
        /* <DEDUP_REMOVED lines=16> */
.L_x_15396:
        /* <DEDUP_REMOVED lines=17> */
[----:B------:R-:W-:Y:S01]  /*14440*/  MOV R185, R186 ;  /* 0x000000ba00b97202 */ /* 0x000fe20000000f00 */
[C---:B-1----:R-:W-:Y:S02]  /*14450*/  IMAD.WIDE.U32 R196, R184.reuse, 0x8, R196 ;  /* 0x00000008b8c47825 */ /* 0x042fe400078e00c4 */
[----:B------:R3:W-:Y:S02]  /*14460*/  STG.E.128 desc[UR6][R190.64+0x10], R160 ;  /* 0x000010a0be007986 */ /* 0x0007e4000c101d06 */
[----:B------:R-:W-:Y:S02]  /*14470*/  VIADD R184, R184, 0x80 ;  /* 0x00000080b8b87836 */ /* 0x000fe40000000000 */
[----:B------:R3:W-:Y:S05]  /*14480*/  STG.E.64 desc[UR6][R196.64], R188 ;  /* 0x000000bcc4007986 */ /* 0x0007ea000c101b06 */
.L_x_15354:
[----:B------:R-:W-:Y:S05]  /*14490*/  BSYNC.RECONVERGENT B0 ;  /* 0x0000000000007941 */ /* 0x000fea0003800200 */
.L_x_15353:
        /* <DEDUP_REMOVED lines=9> */
[----:B-1----:R-:W-:-:S05]  /*14530*/  IMAD.WIDE.U32 R144, R184, 0x10, R144 ;  /* 0x00000010b8907825 */ /* 0x002fca00078e0090 */
[----:B------:R1:W5:Y:S01]  /*14540*/  LDG.E.128 R164, desc[UR6][R144.64] ;  /* 0x0000000690a47981 */ /* 0x000362000c1e1d00 */
        /* <DEDUP_REMOVED lines=20> */
.L_x_15442:
        /* <DEDUP_REMOVED lines=13> */
.L_x_15444:
[----:B------:R-:W-:Y:S05]  /*14760*/  BSYNC.RECONVERGENT B2 ;  /* 0x0000000000027941 */ /* 0x000fea0003800200 */
.L_x_15443:
        /* <DEDUP_REMOVED lines=59> */
.L_x_15441:
[----:B------:R-:W-:Y:S05]  /*14b20*/  BSYNC.RECONVERGENT B1 ;  /* 0x0000000000017941 */ /* 0x000fea0003800200 */
.L_x_15440:
        /* <DEDUP_REMOVED lines=12> */
[----:B0-----:R-:W-:Y:S01]  /*14bf0*/  FMUL.FTZ R146, R146, R185 ;  /* 0x000000b992927220 */ /* 0x001fe20000410000 */
[----:B-1----:R-:W-:-:S04]  /*14c00*/  FSETP.GTU.FTZ.AND P1, PT, R144, R187, PT ;  /* 0x000000bb9000720b */ /* 0x002fc80003f3c000 */
        /* <DEDUP_REMOVED lines=14> */
.L_x_15447:
        /* <DEDUP_REMOVED lines=13> */
.L_x_15449:
[----:B------:R-:W-:Y:S05]  /*14dc0*/  BSYNC.RECONVERGENT B2 ;  /* 0x0000000000027941 */ /* 0x000fea0003800200 */
.L_x_15448:
        /* <DEDUP_REMOVED lines=61> */
.L_x_15446:
[----:B------:R-:W-:Y:S05]  /*151a0*/  BSYNC.RECONVERGENT B1 ;  /* 0x0000000000017941 */ /* 0x000fea0003800200 */
.L_x_15445:
        /* <DEDUP_REMOVED lines=22> */
.L_x_15452:
        /* <DEDUP_REMOVED lines=13> */
.L_x_15454:
[----:B------:R-:W-:Y:S05]  /*153e0*/  BSYNC.RECONVERGENT B2 ;  /* 0x0000000000027941 */ /* 0x000fea0003800200 */
.L_x_15453:
        /* <DEDUP_REMOVED lines=61> */
.L_x_15451:
[----:B------:R-:W-:Y:S05]  /*157c0*/  BSYNC.RECONVERGENT B1 ;  /* 0x0000000000017941 */ /* 0x000fea0003800200 */
.L_x_15450:
        /* <DEDUP_REMOVED lines=23> */
.L_x_15457:
        /* <DEDUP_REMOVED lines=13> */
.L_x_15459:
[----:B------:R-:W-:Y:S05]  /*15a10*/  BSYNC.RECONVERGENT B2 ;  /* 0x0000000000027941 */ /* 0x000fea0003800200 */
.L_x_15458:
        /* <DEDUP_REMOVED lines=61> */
.L_x_15456:
[----:B------:R-:W-:Y:S05]  /*15df0*/  BSYNC.RECONVERGENT B1 ;  /* 0x0000000000017941 */ /* 0x000fea0003800200 */
.L_x_15455:
        /* <DEDUP_REMOVED lines=22> */
.L_x_15462:
        /* <DEDUP_REMOVED lines=13> */
.L_x_15464:
[----:B------:R-:W-:Y:S05]  /*16030*/  BSYNC.RECONVERGENT B2 ;  /* 0x0000000000027941 */ /* 0x000fea0003800200 */
.L_x_15463:
        /* <DEDUP_REMOVED lines=61> */
.L_x_15461:
[----:B------:R-:W-:Y:S05]  /*16410*/  BSYNC.RECONVERGENT B1 ;  /* 0x0000000000017941 */ /* 0x000fea0003800200 */
.L_x_15460:
        /* <DEDUP_REMOVED lines=23> */
.L_x_15467:
        /* <DEDUP_REMOVED lines=13> */
.L_x_15469:
[----:B------:R-:W-:Y:S05]  /*16660*/  BSYNC.RECONVERGENT B2 ;  /* 0x0000000000027941 */ /* 0x000fea0003800200 */
.L_x_15468:
        /* <DEDUP_REMOVED lines=61> */
.L_x_15466:
[----:B------:R-:W-:Y:S05]  /*16a40*/  BSYNC.RECONVERGENT B1 ;  /* 0x0000000000017941 */ /* 0x000fea0003800200 */
.L_x_15465:
        /* <DEDUP_REMOVED lines=22> */
.L_x_15472:
        /* <DEDUP_REMOVED lines=13> */
.L_x_15474:
[----:B------:R-:W-:Y:S05]  /*16c80*/  BSYNC.RECONVERGENT B2 ;  /* 0x0000000000027941 */ /* 0x000fea0003800200 */
.L_x_15473:
        /* <DEDUP_REMOVED lines=61> */
.L_x_15471:
[----:B------:R-:W-:Y:S05]  /*17060*/  BSYNC.RECONVERGENT B1 ;  /* 0x0000000000017941 */ /* 0x000fea0003800200 */
.L_x_15470:
        /* <DEDUP_REMOVED lines=23> */
.L_x_15477:
        /* <DEDUP_REMOVED lines=15> */
.L_x_15479:
[----:B------:R-:W-:Y:S05]  /*172d0*/  BSYNC.RECONVERGENT B2 ;  /* 0x0000000000027941 */ /* 0x000fea0003800200 */
.L_x_15478:
        /* <DEDUP_REMOVED lines=61> */
.L_x_15476:
[----:B------:R-:W-:Y:S05]  /*176b0*/  BSYNC.RECONVERGENT B1 ;  /* 0x0000000000017941 */ /* 0x000fea0003800200 */
.L_x_15475:
        /* <DEDUP_REMOVED lines=10> */
.L_x_15439:
        /* <DEDUP_REMOVED lines=16> */
.L_x_15483:
        /* <DEDUP_REMOVED lines=13> */
.L_x_15485:
[----:B------:R-:W-:Y:S05]  /*17930*/  BSYNC.RECONVERGENT B2 ;  /* 0x0000000000027941 */ /* 0x000fea0003800200 */
.L_x_15484:
        /* <DEDUP_REMOVED lines=59> */
.L_x_15482:
[----:B------:R-:W-:Y:S05]  /*17cf0*/  BSYNC.RECONVERGENT B1 ;  /* 0x0000000000017941 */ /* 0x000fea0003800200 */
.L_x_15481:
        /* <DEDUP_REMOVED lines=9> */
[----:B--23--:R-:W-:Y:S01]  /*17d90*/  FMUL.FTZ R188, R175, R0 ;  /* 0x00000000afbc7220 */ /* 0x00cfe20000410000 */
[----:B------:R-:W-:Y:S01]  /*17da0*/  PRMT R164, R164, 0x7632, R164 ;  /* 0x00007632a4a47816 */ /* 0x000fe200000000a4 */
[----:B------:R-:W-:-:S02]  /*17db0*/  IMAD.MOV.U32 R175, RZ, RZ, R174 ;  /* 0x000000ffffaf7224 */ /* 0x000fc400078e00ae */
[----:B0-----:R-:W-:Y:S01]  /*17dc0*/  FMUL.FTZ R188, R188, R145 ;  /* 0x00000091bcbc7220 */ /* 0x001fe20000410000 */
[----:B-1----:R-:W-:-:S04]  /*17dd0*/  FSETP.GTU.FTZ.AND P1, PT, R147, R146, PT ;  /* 0x000000929300720b */ /* 0x002fc80003f3c000 */
[----:B------:R-:W-:Y:S01]  /*17de0*/  FSEL R147, R188, RZ, !P1 ;  /* 0x000000ffbc937208 */ /* 0x000fe20004800000 */
[----:B------:R-:W-:Y:S01]  /*17df0*/  HFMA2 R188, -RZ, RZ, 0, 1.1920928955078125e-07 ;  /* 0x00000002ffbc7431 */ /* 0x000fe200000001ff */
[----:B------:R-:W-:-:S13]  /*17e00*/  PLOP3.LUT P1, PT, P1, PT, PT, 0x8, 0x80 ;  /* 0x000000000080781c */ /* 0x000fda0000f2e170 */
        /* <DEDUP_REMOVED lines=10> */
.L_x_15488:
        /* <DEDUP_REMOVED lines=13> */
.L_x_15490:
[----:B------:R-:W-:Y:S05]  /*17f80*/  BSYNC.RECONVERGENT B2 ;  /* 0x0000000000027941 */ /* 0x000fea0003800200 */
.L_x_15489:
        /* <DEDUP_REMOVED lines=61> */
.L_x_15487:
[----:B------:R-:W-:Y:S05]  /*18360*/  BSYNC.RECONVERGENT B1 ;  /* 0x0000000000017941 */ /* 0x000fea0003800200 */
.L_x_15486:
        /* <DEDUP_REMOVED lines=21> */
.L_x_15493:
        /* <DEDUP_REMOVED lines=13> */
.L_x_15495:
[----:B------:R-:W-:Y:S05]  /*18590*/  BSYNC.RECONVERGENT B2 ;  /* 0x0000000000027941 */ /* 0x000fea0003800200 */
.L_x_15494:
        /* <DEDUP_REMOVED lines=61> */
.L_x_15492:
[----:B------:R-:W-:Y:S05]  /*18970*/  BSYNC.RECONVERGENT B1 ;  /* 0x0000000000017941 */ /* 0x000fea0003800200 */
.L_x_15491:
[----:B------:R-:W-:Y:S01]  /*18980*/  I2FP.F32.U32 R175, R175 ;  /* 0x000000af00af7245 */ /* 0x000fe20000201000 */
[----:B------:R-:W-:Y:S01]  /*18990*/  IMAD.U32 R187, R165, 0x10000, RZ ;  /* 0x00010000a5bb7824 */ /* 0x000fe200078e00ff */
[----:B------:R-:W-:Y:S01]  /*189a0*/  ISETP.NE.AND P2, PT, R189, 0x1, PT ;  /* 0x00000001bd00780c */ /* 0x000fe20003f45270 */
[----:B------:R-:W-:Y:S01]  /*189b0*/  BSSY.RECONVERGENT B1, `(.L_x_15496) ;  /* 0x000005e000017945 */ /* 0x000fe20003800200 */
[----:B------:R-:W-:Y:S01]  /*189c0*/  MOV R190, 0x2 ;  /* 0x0000000200be7802 */ /* 0x000fe20000000f00 */
        /* <DEDUP_REMOVED lines=17> */
.L_x_15498:
        /* <DEDUP_REMOVED lines=13> */
.L_x_15500:
[----:B------:R-:W-:Y:S05]  /*18bb0*/  BSYNC.RECONVERGENT B2 ;  /* 0x0000000000027941 */ /* 0x000fea0003800200 */
.L_x_15499:
        /* <DEDUP_REMOVED lines=52> */
[----:B------:R-:W-:Y:S01]  /*18f00*/  IMAD.WIDE.U32 R196, R187, -0x326172a9, RZ ;  /* 0xcd9e8d57bbc47825 */ /* 0x000fe200078e00ff */
[----:B------:R-:W-:-:S03]  /*18f10*/  MOV R187, R186 ;  /* 0x000000ba00bb7202 */ /* 0x000fc60000000f00 */
[----:B------:R-:W-:Y:S01]  /*18f20*/  IMAD.WIDE.U32 R190, R185, -0x2daee0ad, RZ ;  /* 0xd2511f53b9be7825 */ /* 0x000fe200078e00ff */
[----:B------:R-:W-:Y:S02]  /*18f30*/  IADD3 R185, PT, PT, R3, -0x695add53, RZ ;  /* 0x96a522ad03b97810 */ /* 0x000fe40007ffe0ff */
[----:B------:R-:W-:Y:S01]  /*18f40*/  LOP3.LUT R177, R177, R188, R197, 0x96, !PT ;  /* 0x000000bcb1b17212 */ /* 0x000fe200078e96c5 */
[----:B------:R-:W-:Y:S02]  /*18f50*/  IMAD.MOV.U32 R186, RZ, RZ, R190 ;  /* 0x000000ffffba7224 */ /* 0x000fe400078e00be */
[----:B------:R-:W-:Y:S02]  /*18f60*/  HFMA2 R190, -RZ, RZ, 0, 0 ;  /* 0x00000000ffbe7431 */ /* 0x000fe400000001ff */
[----:B------:R-:W-:Y:S01]  /*18f70*/  IMAD.MOV.U32 R174, RZ, RZ, R196 ;  /* 0x000000ffffae7224 */ /* 0x000fe200078e00c4 */
[----:B------:R-:W-:-:S07]  /*18f80*/  LOP3.LUT R176, R185, R176, R191, 0x96, !PT ;  /* 0x000000b0b9b07212 */ /* 0x000fce00078e96bf */
.L_x_15497:
[----:B------:R-:W-:Y:S05]  /*18f90*/  BSYNC.RECONVERGENT B1 ;  /* 0x0000000000017941 */ /* 0x000fea0003800200 */
.L_x_15496:
        /* <DEDUP_REMOVED lines=21> */
.L_x_15503:
        /* <DEDUP_REMOVED lines=13> */
.L_x_15505:
[----:B------:R-:W-:Y:S05]  /*191c0*/  BSYNC.RECONVERGENT B2 ;  /* 0x0000000000027941 */ /* 0x000fea0003800200 */
.L_x_15504:
        /* <DEDUP_REMOVED lines=61> */
.L_x_15502:
[----:B------:R-:W-:Y:S05]  /*195a0*/  BSYNC.RECONVERGENT B1 ;  /* 0x0000000000017941 */ /* 0x000fea0003800200 */
.L_x_15501:
        /* <DEDUP_REMOVED lines=22> */
.L_x_15508:
        /* <DEDUP_REMOVED lines=13> */
.L_x_15510:
[----:B------:R-:W-:Y:S05]  /*197e0*/  BSYNC.RECONVERGENT B2 ;  /* 0x0000000000027941 */ /* 0x000fea0003800200 */
.L_x_15509:
        /* <DEDUP_REMOVED lines=59> */
[----:B------:R-:W-:Y:S02]  /*19ba0*/  HFMA2 R191, -RZ, RZ, 0, 0 ;  /* 0x00000000ffbf7431 */ /* 0x000fe400000001ff */
[----:B------:R-:W-:-:S07]  /*19bb0*/  IMAD.MOV.U32 R186, RZ, RZ, R190 ;  /* 0x000000ffffba7224 */ /* 0x000fce00078e00be */
.L_x_15507:
[----:B------:R-:W-:Y:S05]  /*19bc0*/  BSYNC.RECONVERGENT B1 ;  /* 0x0000000000017941 */ /* 0x000fea0003800200 */
.L_x_15506:
        /* <DEDUP_REMOVED lines=21> */
.L_x_15513:
        /* <DEDUP_REMOVED lines=13> */
.L_x_15515:
[----:B------:R-:W-:Y:S05]  /*19df0*/  BSYNC.RECONVERGENT B2 ;  /* 0x0000000000027941 */ /* 0x000fea0003800200 */
.L_x_15514:
        /* <DEDUP_REMOVED lines=61> */
.L_x_15512:
[----:B------:R-:W-:Y:S05]  /*1a1d0*/  BSYNC.RECONVERGENT B1 ;  /* 0x0000000000017941 */ /* 0x000fea0003800200 */
.L_x_15511:
        /* <DEDUP_REMOVED lines=22> */
.L_x_15518:
        /* <DEDUP_REMOVED lines=15> */
.L_x_15520:
[----:B------:R-:W-:Y:S05]  /*1a430*/  BSYNC.RECONVERGENT B2 ;  /* 0x0000000000027941 */ /* 0x000fea0003800200 */
.L_x_15519:
        /* <DEDUP_REMOVED lines=61> */
.L_x_15517:
[----:B------:R-:W-:Y:S05]  /*1a810*/  BSYNC.RECONVERGENT B1 ;  /* 0x0000000000017941 */ /* 0x000fea0003800200 */
.L_x_15516:
        /* <DEDUP_REMOVED lines=16> */
.L_x_15480:
        /* <DEDUP_REMOVED lines=22> */
.L_x_15438:
[----:B------:R-:W-:Y:S05]  /*1aa80*/  BSYNC.RECONVERGENT B0 ;  /* 0x0000000000007941 */ /* 0x000fea0003800200 */
.L_x_15437:
        /* <DEDUP_REMOVED lines=29> */
.L_x_15526:
        /* <DEDUP_REMOVED lines=13> */
.L_x_15528:
[----:B------:R-:W-:Y:S05]  /*1ad30*/  BSYNC.RECONVERGENT B2 ;  /* 0x0000000000027941 */ /* 0x000fea0003800200 */
.L_x_15527:
        /* <DEDUP_REMOVED lines=59> */
.L_x_15525:
[----:B------:R-:W-:Y:S05]  /*1b0f0*/  BSYNC.RECONVERGENT B1 ;  /* 0x0000000000017941 */ /* 0x000fea0003800200 */
.L_x_15524:
        /* <DEDUP_REMOVED lines=10> */
[----:B------:R-:W-:-:S03]  /*1b1a0*/  MOV R175, 0x2 ;  /* 0x0000000200af7802 */ /* 0x000fc60000000f00 */
[----:B0-----:R-:W-:Y:S01]  /*1b1b0*/  FMUL.FTZ R150, R150, R185 ;  /* 0x000000b996967220 */ /* 0x001fe20000410000 */
[----:B-1----:R-:W-:-:S04]  /*1b1c0*/  FSETP.GTU.FTZ.AND P1, PT, R148, R187, PT ;  /* 0x000000bb9400720b */ /* 0x002fc80003f3c000 */
[----:B------:R-:W-:Y:S01]  /*1b1d0*/  FSEL R149, R150, RZ, !P1 ;  /* 0x000000ff96957208 */ /* 0x000fe20004800000 */
[----:B------:R-:W-:Y:S01]  /*1b1e0*/  IMAD.MOV.U32 R150, RZ, RZ, R174 ;  /* 0x000000ffff967224 */ /* 0x000fe200078e00ae */
[----:B------:R-:W-:Y:S02]  /*1b1f0*/  PLOP3.LUT P2, PT, P1, PT, PT, 0x8, 0x80 ;  /* 0x000000000080781c */ /* 0x000fe40000f4e170 */
[----:B------:R-:W-:Y:S01]  /*1b200*/  ISETP.NE.AND P1, PT, R189, 0x1, PT ;  /* 0x00000001bd00780c */ /* 0x000fe20003f25270 */
[----:B------:R-:W-:-:S10]  /*1b210*/  FFMA.FTZ R148, R149, R8, R124 ;  /* 0x0000000895947223 */ /* 0x000fd4000001007c */
        /* <DEDUP_REMOVED lines=10> */
.L_x_15531:
        /* <DEDUP_REMOVED lines=13> */
.L_x_15533:
[----:B------:R-:W-:Y:S05]  /*1b390*/  BSYNC.RECONVERGENT B2 ;  /* 0x0000000000027941 */ /* 0x000fea0003800200 */
.L_x_15532:
        /* <DEDUP_REMOVED lines=61> */
.L_x_15530:
[----:B------:R-:W-:Y:S05]  /*1b770*/  BSYNC.RECONVERGENT B1 ;  /* 0x0000000000017941 */ /* 0x000fea0003800200 */
.L_x_15529:
        /* <DEDUP_REMOVED lines=24> */
.L_x_15536:
        /* <DEDUP_REMOVED lines=13> */
.L_x_15538:
[----:B------:R-:W-:Y:S05]  /*1b9d0*/  BSYNC.RECONVERGENT B2 ;  /* 0x0000000000027941 */ /* 0x000fea0003800200 */
.L_x_15537:
        /* <DEDUP_REMOVED lines=61> */
.L_x_15535:
[----:B------:R-:W-:Y:S05]  /*1bdb0*/  BSYNC.RECONVERGENT B1 ;  /* 0x0000000000017941 */ /* 0x000fea0003800200 */
.L_x_15534:
        /* <DEDUP_REMOVED lines=23> */
.L_x_15541:
        /* <DEDUP_REMOVED lines=13> */
.L_x_15543:
[----:B------:R-:W-:Y:S05]  /*1c000*/  BSYNC.RECONVERGENT B2 ;  /* 0x0000000000027941 */ /* 0x000fea0003800200 */
.L_x_15542:
        /* <DEDUP_REMOVED lines=61> */
.L_x_15540:
[----:B------:R-:W-:Y:S05]  /*1c3e0*/  BSYNC.RECONVERGENT B1 ;  /* 0x0000000000017941 */ /* 0x000fea0003800200 */
.L_x_15539:
        /* <DEDUP_REMOVED lines=22> */
.L_x_15546:
        /* <DEDUP_REMOVED lines=13> */
.L_x_15548:
[----:B------:R-:W-:Y:S05]  /*1c620*/  BSYNC.RECONVERGENT B2 ;  /* 0x0000000000027941 */ /* 0x000fea0003800200 */
.L_x_15547:
        /* <DEDUP_REMOVED lines=61> */
.L_x_15545:
[----:B------:R-:W-:Y:S05]  /*1ca00*/  BSYNC.RECONVERGENT B1 ;  /* 0x0000000000017941 */ /* 0x000fea0003800200 */
.L_x_15544:
        /* <DEDUP_REMOVED lines=23> */
.L_x_15551:
        /* <DEDUP_REMOVED lines=13> */
.L_x_15553:
[----:B------:R-:W-:Y:S05]  /*1cc50*/  BSYNC.RECONVERGENT B2 ;  /* 0x0000000000027941 */ /* 0x000fea0003800200 */
.L_x_15552:
        /* <DEDUP_REMOVED lines=61> */
.L_x_15550:
[----:B------:R-:W-:Y:S05]  /*1d030*/  BSYNC.RECONVERGENT B1 ;  /* 0x0000000000017941 */ /* 0x000fea0003800200 */
.L_x_15549:
        /* <DEDUP_REMOVED lines=22> */
.L_x_15556:
        /* <DEDUP_REMOVED lines=13> */
.L_x_15558:
[----:B------:R-:W-:Y:S05]  /*1d270*/  BSYNC.RECONVERGENT B2 ;  /* 0x0000000000027941 */ /* 0x000fea0003800200 */
.L_x_15557:
        /* <DEDUP_REMOVED lines=61> */
.L_x_15555:
[----:B------:R-:W-:Y:S05]  /*1d650*/  BSYNC.RECONVERGENT B1 ;  /* 0x0000000000017941 */ /* 0x000fea0003800200 */
.L_x_15554:
        /* <DEDUP_REMOVED lines=23> */
.L_x_15561:
        /* <DEDUP_REMOVED lines=15> */
.L_x_15563:
[----:B------:R-:W-:Y:S05]  /*1d8c0*/  BSYNC.RECONVERGENT B2 ;  /* 0x0000000000027941 */ /* 0x000fea0003800200 */
.L_x_15562:
        /* <DEDUP_REMOVED lines=61> */
.L_x_15560:
[----:B------:R-:W-:Y:S05]  /*1dca0*/  BSYNC.RECONVERGENT B1 ;  /* 0x0000000000017941 */ /* 0x000fea0003800200 */
.L_x_15559:
        /* <DEDUP_REMOVED lines=10> */
.L_x_15523:
        /* <DEDUP_REMOVED lines=16> */
.L_x_15567:
        /* <DEDUP_REMOVED lines=13> */
.L_x_15569:
[----:B------:R-:W-:Y:S05]  /*1df20*/  BSYNC.RECONVERGENT B2 ;  /* 0x0000000000027941 */ /* 0x000fea0003800200 */
.L_x_15568:
        /* <DEDUP_REMOVED lines=59> */
.L_x_15566:
[----:B------:R-:W-:Y:S05]  /*1e2e0*/  BSYNC.RECONVERGENT B1 ;  /* 0x0000000000017941 */ /* 0x000fea0003800200 */
.L_x_15565:
        /* <DEDUP_REMOVED lines=9> */
[----:B--234-:R-:W-:Y:S01]  /*1e380*/  FMUL.FTZ R188, R175, R0 ;  /* 0x00000000afbc7220 */ /* 0x01cfe20000410000 */
[----:B------:R-:W-:Y:S01]  /*1e390*/  MOV R189, 0x2 ;  /* 0x0000000200bd7802 */ /* 0x000fe20000000f00 */
[----:B------:R-:W-:-:S02]  /*1e3a0*/  IMAD.MOV.U32 R175, RZ, RZ, R174 ;  /* 0x000000ffffaf7224 */ /* 0x000fc400078e00ae */
[----:B0-----:R-:W-:Y:S01]  /*1e3b0*/  FMUL.FTZ R188, R188, R149 ;  /* 0x00000095bcbc7220 */ /* 0x001fe20000410000 */
[----:B-1----:R-:W-:-:S04]  /*1e3c0*/  FSETP.GTU.FTZ.AND P1, PT, R151, R150, PT ;  /* 0x000000969700720b */ /* 0x002fc80003f3c000 */
[----:B------:R-:W-:Y:S02]  /*1e3d0*/  FSEL R151, R188, RZ, !P1 ;  /* 0x000000ffbc977208 */ /* 0x000fe40004800000 */
[----:B------:R-:W-:Y:S02]  /*1e3e0*/  PLOP3.LUT P2, PT, P1, PT, PT, 0x8, 0x80 ;  /* 0x000000000080781c */ /* 0x000fe40000f4e170 */
[----:B------:R-:W-:-:S11]  /*1e3f0*/  ISETP.NE.AND P1, PT, R187, 0x1, PT ;  /* 0x00000001bb00780c */ /* 0x000fd60003f25270 */
        /* <DEDUP_REMOVED lines=10> */
.L_x_15572:
        /* <DEDUP_REMOVED lines=13> */
.L_x_15574:
[----:B------:R-:W-:Y:S05]  /*1e570*/  BSYNC.RECONVERGENT B2 ;  /* 0x0000000000027941 */ /* 0x000fea0003800200 */
.L_x_15573:
        /* <DEDUP_REMOVED lines=61> */
.L_x_15571:
[----:B------:R-:W-:Y:S05]  /*1e950*/  BSYNC.RECONVERGENT B1 ;  /* 0x0000000000017941 */ /* 0x000fea0003800200 */
.L_x_15570:
[----:B------:R-:W-:Y:S01]  /*1e960*/  I2FP.F32.U32 R175, R175 ;  /* 0x000000af00af7245 */ /* 0x000fe20000201000 */
[----:B------:R-:W-:Y:S01]  /*1e970*/  IMAD.U32 R185, R168, 0x10000, RZ ;  /* 0x00010000a8b97824 */ /* 0x000fe200078e00ff */
[----:B------:R-:W-:Y:S01]  /*1e980*/  LOP3.LUT R192, R192, 0xfffffffd, RZ, 0xc0, !PT ;  /* 0xfffffffdc0c07812 */ /* 0x000fe200078ec0ff */
        /* <DEDUP_REMOVED lines=20> */
.L_x_15577:
        /* <DEDUP_REMOVED lines=13> */
.L_x_15579:
[----:B------:R-:W-:Y:S05]  /*1eba0*/  BSYNC.RECONVERGENT B2 ;  /* 0x0000000000027941 */ /* 0x000fea0003800200 */
.L_x_15578:
        /* <DEDUP_REMOVED lines=57> */
[----:B------:R-:W-:Y:S02]  /*1ef40*/  IMAD.MOV.U32 R174, RZ, RZ, R190 ;  /* 0x000000ffffae7224 */ /* 0x000fe400078e00be */
[----:B------:R-:W-:Y:S01]  /*1ef50*/  HFMA2 R190, -RZ, RZ, 0, 0 ;  /* 0x00000000ffbe7431 */ /* 0x000fe200000001ff */
[----:B------:R-:W-:Y:S01]  /*1ef60*/  LOP3.LUT R176, R175, R176, R189, 0x96, !PT ;  /* 0x000000b0afb07212 */ /* 0x000fe200078e96bd */
[----:B------:R-:W-:-:S07]  /*1ef70*/  IMAD.MOV.U32 R186, RZ, RZ, R188 ;  /* 0x000000ffffba7224 */ /* 0x000fce00078e00bc */
.L_x_15576:
[----:B------:R-:W-:Y:S05]  /*1ef80*/  BSYNC.RECONVERGENT B1 ;  /* 0x0000000000017941 */ /* 0x000fea0003800200 */
.L_x_15575:
        /* <DEDUP_REMOVED lines=22> */
.L_x_15582:
        /* <DEDUP_REMOVED lines=13> */
.L_x_15584:
[----:B------:R-:W-:Y:S05]  /*1f1c0*/  BSYNC.RECONVERGENT B2 ;  /* 0x0000000000027941 */ /* 0x000fea0003800200 */
.L_x_15583:
        /* <DEDUP_REMOVED lines=53> */
[----:B------:R-:W-:Y:S01]  /*1f520*/  IMAD.WIDE.U32 R196, R187, -0x326172a9, RZ ;  /* 0xcd9e8d57bbc47825 */ /* 0x000fe200078e00ff */
[----:B------:R-:W-:-:S03]  /*1f530*/  MOV R187, R186 ;  /* 0x000000ba00bb7202 */ /* 0x000fc60000000f00 */
[----:B------:R-:W-:Y:S01]  /*1f540*/  IMAD.WIDE.U32 R190, R185, -0x2daee0ad, RZ ;  /* 0xd2511f53b9be7825 */ /* 0x000fe200078e00ff */
[----:B------:R-:W-:Y:S02]  /*1f550*/  IADD3 R185, PT, PT, R3, -0x695add53, RZ ;  /* 0x96a522ad03b97810 */ /* 0x000fe40007ffe0ff */
[----:B------:R-:W-:Y:S01]  /*1f560*/  LOP3.LUT R177, R177, R188, R197, 0x96, !PT ;  /* 0x000000bcb1b17212 */ /* 0x000fe200078e96c5 */
[----:B------:R-:W-:Y:S01]  /*1f570*/  IMAD.MOV.U32 R174, RZ, RZ, R196 ;  /* 0x000000ffffae7224 */ /* 0x000fe200078e00c4 */
[----:B------:R-:W-:Y:S01]  /*1f580*/  LOP3.LUT R176, R185, R176, R191, 0x96, !PT ;  /* 0x000000b0b9b07212 */ /* 0x000fe200078e96bf */
[----:B------:R-:W-:-:S07]  /*1f590*/  IMAD.MOV.U32 R186, RZ, RZ, R190 ;  /* 0x000000ffffba7224 */ /* 0x000fce00078e00be */
.L_x_15581:
[----:B------:R-:W-:Y:S05]  /*1f5a0*/  BSYNC.RECONVERGENT B1 ;  /* 0x0000000000017941 */ /* 0x000fea0003800200 */
.L_x_15580:
        /* <DEDUP_REMOVED lines=21> */
.L_x_15587:
        /* <DEDUP_REMOVED lines=13> */
.L_x_15589:
[----:B------:R-:W-:Y:S05]  /*1f7d0*/  BSYNC.RECONVERGENT B2 ;  /* 0x0000000000027941 */ /* 0x000fea0003800200 */
.L_x_15588:
        /* <DEDUP_REMOVED lines=61> */
.L_x_15586:
[----:B------:R-:W-:Y:S05]  /*1fbb0*/  BSYNC.RECONVERGENT B1 ;  /* 0x0000000000017941 */ /* 0x000fea0003800200 */
.L_x_15585:
        /* <DEDUP_REMOVED lines=22> */
.L_x_15592:
        /* <DEDUP_REMOVED lines=13> */
.L_x_15594:
[----:B------:R-:W-:Y:S05]  /*1fdf0*/  BSYNC.RECONVERGENT B2 ;  /* 0x0000000000027941 */ /* 0x000fea0003800200 */
.L_x_15593:
        /* <DEDUP_REMOVED lines=61> */
.L_x_15591:
[----:B------:R-:W-:Y:S05]  /*201d0*/  BSYNC.RECONVERGENT B1 ;  /* 0x0000000000017941 */ /* 0x000fea0003800200 */
.L_x_15590:
        /* <DEDUP_REMOVED lines=21> */
.L_x_15597:
        /* <DEDUP_REMOVED lines=13> */
.L_x_15599:
[----:B------:R-:W-:Y:S05]  /*20400*/  BSYNC.RECONVERGENT B2 ;  /* 0x0000000000027941 */ /* 0x000fea0003800200 */
.L_x_15598:
        /* <DEDUP_REMOVED lines=61> */
.L_x_15596:
[----:B------:R-:W-:Y:S05]  /*207e0*/  BSYNC.RECONVERGENT B1 ;  /* 0x0000000000017941 */ /* 0x000fea0003800200 */
.L_x_15595:
        /* <DEDUP_REMOVED lines=22> */
.L_x_15602:
        /* <DEDUP_REMOVED lines=15> */
.L_x_15604:
[----:B------:R-:W-:Y:S05]  /*20a40*/  BSYNC.RECONVERGENT B2 ;  /* 0x0000000000027941 */ /* 0x000fea0003800200 */
.L_x_15603:
        /* <DEDUP_REMOVED lines=61> */
.L_x_15601:
[----:B------:R-:W-:Y:S05]  /*20e20*/  BSYNC.RECONVERGENT B1 ;  /* 0x0000000000017941 */ /* 0x000fea0003800200 */
.L_x_15600:
        /* <DEDUP_REMOVED lines=16> */
.L_x_15564:
        /* <DEDUP_REMOVED lines=22> */
.L_x_15522:
[----:B------:R-:W-:Y:S05]  /*21090*/  BSYNC.RECONVERGENT B0 ;  /* 0x0000000000007941 */ /* 0x000fea0003800200 */
.L_x_15521:
[----:B------:R-:W-:Y:S01]  /*210a0*/  FADD.FTZ R0, RZ, R132 ;  /* 0x00000084ff007221 */ /* 0x000fe20000010000 */
[----:B------:R-:W-:Y:S01]  /*210b0*/  LOP3.LUT P5, RZ, R192, 0x10, RZ, 0xc0, !PT ;  /* 0x00000010c0ff7812 */ /* 0x000fe200078ac0ff */
[----:B------:R-:W-:Y:S01]  /*210c0*/  BSSY.RECONVERGENT B0, `(.L_x_15605) ;  /* 0x000009f000007945 */ /* 0x000fe20003800200 */
[C---:B------:R-:W-:Y:S01]  /*210d0*/  ISETP.GT.U32.AND P1, PT, R180.reuse, 0xff, PT ;  /* 0x000000ffb400780c */ /* 0x040fe20003f24070 */
[----:B0-----:R-:W-:Y:S01]  /*210e0*/  FADD.FTZ R187, R133, R0 ;  /* 0x0000000085bb7221 */ /* 0x001fe20000010000 */
[C---:B------:R-:W-:Y:S02]  /*210f0*/  ISETP.GT.U32.AND P2, PT, R180.reuse, 0x17f, PT ;  /* 0x0000017fb400780c */ /* 0x040fe40003f44070 */
        /* <DEDUP_REMOVED lines=10> */
[----:B--234-:R-:W-:-:S04]  /*211a0*/  FADD.FTZ R189, R137, R0 ;  /* 0x0000000089bd7221 */ /* 0x01cfc80000010000 */
        /* <DEDUP_REMOVED lines=52> */
[----:B------:R-:W-:-:S03]  /*214f0*/  IMAD.MOV.U32 R195, RZ, RZ, RZ ;  /* 0x000000ffffc37224 */ /* 0x000fc600078e00ff */
        /* <DEDUP_REMOVED lines=91> */
.L_x_15606:
[----:B------:R-:W-:Y:S05]  /*21ab0*/  BSYNC.RECONVERGENT B0 ;  /* 0x0000000000007941 */ /* 0x000fea0003800200 */
.L_x_15605:
        /* <DEDUP_REMOVED lines=12> */
.L_x_15608:
[----:B------:R-:W-:Y:S05]  /*21b80*/  BSYNC.RECONVERGENT B0 ;  /* 0x0000000000007941 */ /* 0x000fea0003800200 */
.L_x_15607:
        /* <DEDUP_REMOVED lines=18> */
[----:B0-----:R-:W-:Y:S01]  /*21cb0*/  IMAD.IADD R189, R184, 0x1, R199 ;  /* 0x00000001b8bd7824 */ /* 0x001fe200078e02c7 */
        /* <DEDUP_REMOVED lines=8> */
[----:B0-----:R-:W-:-:S04]  /*21d40*/  FMUL.FTZ R189, R198, R199 ;  /* 0x000000c7c6bd7220 */ /* 0x001fc80000410000 */
[----:B------:R-:W-:Y:S01]  /*21d50*/  FFMA.FTZ R0, R188, R197, R189 ;  /* 0x000000c5bc007223 */ /* 0x000fe200000100bd */
[----:B------:R-:W-:-:S03]  /*21d60*/  FADD.FTZ R197, R197, -R198 ;  /* 0x800000c6c5c57221 */ /* 0x000fc60000010000 */
        /* <DEDUP_REMOVED lines=8> */
[----:B0-----:R-:W-:-:S05]  /*21df0*/  FMUL.FTZ R0, R191, R191 ;  /* 0x000000bfbf007220 */ /* 0x001fca0000410000 */
[----:B------:R-:W-:Y:S02]  /*21e00*/  FSEL R184, R0, RZ, P1 ;  /* 0x000000ff00b87208 */ /* 0x000fe40000800000 */
[----:B------:R-:W-:Y:S02]  /*21e10*/  FSEL R0, R191, RZ, !P1 ;  /* 0x000000ffbf007208 */ /* 0x000fe40004800000 */
        /* <DEDUP_REMOVED lines=43> */
.L_x_15610:
[----:B------:R-:W-:Y:S05]  /*220d0*/  BSYNC.RECONVERGENT B0 ;  /* 0x0000000000007941 */ /* 0x000fea0003800200 */
.L_x_15609:
[----:B------:R-:W-:Y:S01]  /*220e0*/  LOP3.LUT P1, RZ, R192, 0x80, RZ, 0xc0, !PT ;  /* 0x00000080c0ff7812 */ /* 0x000fe2000782c0ff */
        /* <DEDUP_REMOVED lines=34> */
.L_x_15612:
[----:B------:R-:W-:Y:S05]  /*22310*/  BSYNC.RECONVERGENT B0 ;  /* 0x0000000000007941 */ /* 0x000fea0003800200 */
.L_x_15611:
[----:B------:R-:W-:Y:S01]  /*22320*/  LOP3.LUT P1, RZ, R192, 0x20, RZ, 0xc0, !PT ;  /* 0x00000020c0ff7812 */ /* 0x000fe2000782c0ff */
[----:B------:R-:W-:-:S12]  /*22330*/  BSSY.RECONVERGENT B0, `(.L_x_15613) ;  /* 0x0000022000007945 */ /* 0x000fd80003800200 */
        /* <DEDUP_REMOVED lines=33> */
.L_x_15614:
[----:B------:R-:W-:Y:S05]  /*22550*/  BSYNC.RECONVERGENT B0 ;  /* 0x0000000000007941 */ /* 0x000fea0003800200 */
.L_x_15613:
[----:B------:R-:W-:Y:S01]  /*22560*/  LOP3.LUT P1, RZ, R192, 0x8, RZ, 0xc0, !PT ;  /* 0x00000008c0ff7812 */ /* 0x000fe2000782c0ff */
[----:B------:R-:W-:-:S12]  /*22570*/  BSSY.RECONVERGENT B0, `(.L_x_15615) ;  /* 0x0000022000007945 */ /* 0x000fd80003800200 */
        /* <DEDUP_REMOVED lines=33> */
.L_x_15616:
[----:B------:R-:W-:Y:S05]  /*22790*/  BSYNC.RECONVERGENT B0 ;  /* 0x0000000000007941 */ /* 0x000fea0003800200 */
.L_x_15615:
        /* <DEDUP_REMOVED lines=33> */
.L_x_15618:
[----:B------:R-:W-:Y:S05]  /*229b0*/  BSYNC.RECONVERGENT B0 ;  /* 0x0000000000007941 */ /* 0x000fea0003800200 */
.L_x_15617:
[----:B01234-:R-:W0:Y:S01]  /*229c0*/  LDC.64 R186, c[0x0][0x380] ;  /* 0x0000e000ffba7b82 */ /* 0x01fe220000000a00 */
[----:B------:R-:W-:Y:S01]  /*229d0*/  UPLOP3.LUT UP1, UPT, UPT, UPT, UP1, 0x40, 0x4 ;  /* 0x000000000004789c */ /* 0x000fe20003f2e810 */
[----:B0-----:R-:W-:-:S04]  /*229e0*/  IADD3 R182, PT, PT, R182, R186, RZ ;  /* 0x000000bab6b67210 */ /* 0x001fc80007ffe0ff */
[----:B------:R-:W-:-:S13]  /*229f0*/  ISETP.GE.AND P0, PT, R182, R187, PT ;  /* 0x000000bbb600720c */ /* 0x000fda0003f06270 */
[----:B------:R-:W-:Y:S05]  /*22a00*/  @!P0 BRA `(.L_x_15619) ;  /* 0xfffffde400e88947 */ /* 0x000fea000383ffff */
[----:B------:R-:W-:Y:S05]  /*22a10*/  EXIT ;  /* 0x000000000000794d */ /* 0x000fea0003800000 */
.L_x_15620:
        /* <DEDUP_REMOVED lines=14> */
.L_x_34056:


//--------------------- .text._ZN10layer_norm13ln_fwd_kernelINS_13Kernel_traitsIf13__nv_bfloat16fS2_fjLj5120ELj1ELj1ELj4ELj16ENS_18Kernel_traits_baseILj5120EfS2_fS2_fjLj128EEEEELb1ELb1ELb0ELb1EEEvNS_9FwdParamsE --------------------------
	.section	.text._ZN10layer_norm13ln_fwd_kernelINS_13Kernel_traitsIf13__nv_bfloat16fS2_fjLj5120ELj1ELj1ELj4ELj16ENS_18Kernel_traits_baseILj5120EfS2_fS2_fjLj128EEEEELb1ELb1ELb0ELb1EEEvNS_9FwdParamsE,"ax",@progbits
	.align	128
        .global         _ZN10layer_norm13ln_fwd_kernelINS_13Kernel_traitsIf13__nv_bfloat16fS2_fjLj5120ELj1ELj1ELj4ELj16ENS_18Kernel_traits_baseILj5120EfS2_fS2_fjLj128EEEEELb1ELb1ELb0ELb1EEEvNS_9FwdParamsE
        .type           _ZN10layer_norm13ln_fwd_kernelINS_13Kernel_traitsIf13__nv_bfloat16fS2_fjLj5120ELj1ELj1ELj4ELj16ENS_18Kernel_traits_baseILj5120EfS2_fS2_fjLj128EEEEELb1ELb1ELb0ELb1EEEvNS_9FwdParamsE,@function
        .size           _ZN10layer_norm13ln_fwd_kernelINS_13Kernel_traitsIf13__nv_bfloat16fS2_fjLj5120ELj1ELj1ELj4ELj16ENS_18Kernel_traits_baseILj5120EfS2_fS2_fjLj128EEEEELb1ELb1ELb0ELb1EEEvNS_9FwdParamsE,(.L_x_34057 - _ZN10layer_norm13ln_fwd_kernelINS_13Kernel_traitsIf13__nv_bfloat16fS2_fjLj5120ELj1ELj1ELj4ELj16ENS_18Kernel_traits_baseILj5120EfS2_fS2_fjLj128EEEEELb1ELb1ELb0ELb1EEEvNS_9FwdParamsE)
        .other          _ZN10layer_norm13ln_fwd_kernelINS_13Kernel_traitsIf13__nv_bfloat16fS2_fjLj5120ELj1ELj1ELj4ELj16ENS_18Kernel_traits_baseILj5120EfS2_fS2_fjLj128EEEEELb1ELb1ELb0ELb1EEEvNS_9FwdParamsE,@"STO_CUDA_ENTRY STV_DEFAULT"
_ZN10layer_norm13ln_fwd_kernelINS_13Kernel_traitsIf13__nv_bfloat16fS2_fjLj5120ELj1ELj1ELj4ELj16ENS_18Kernel_traits_baseILj5120EfS2_fS2_fjLj128EEEEELb1ELb1ELb0ELb1EEEvNS_9FwdParamsE:
.text._ZN10layer_norm13ln_fwd_kernelINS_13Kernel_traitsIf13__nv_bfloat16fS2_fjLj5120ELj1ELj1ELj4ELj16ENS_18Kernel_traits_baseILj5120EfS2_fS2_fjLj128EEEEELb1ELb1ELb0ELb1EEEvNS_9FwdParamsE:
        /* <DEDUP_REMOVED lines=64> */
.L_x_15621:
[----:B------:R-:W0:Y:S08]  /*0400*/  LDC.64 R44, c[0x0][0x3d0] ;  /* 0x0000f400ff2c7b82 */ /* 0x000e300000000a00 */
[----:B------:R-:W1:Y:S01]  /*0410*/  LDC.64 R52, c[0x0][0x3e8] ;  /* 0x0000fa00ff347b82 */ /* 0x000e620000000a00 */
        /* <DEDUP_REMOVED lines=10> */
[C---:B0-----:R-:W-:Y:S01]  /*04c0*/  IMAD.WIDE.U32 R44, R129.reuse, 0x20, R44 ;  /* 0x00000020812c7825 */ /* 0x041fe200078e002c */
[----:B------:R-:W-:Y:S02]  /*04d0*/  CS2R R70, SRZ ;  /* 0x0000000000467805 */ /* 0x000fe4000001ff00 */
[----:B------:R-:W-:Y:S02]  /*04e0*/  CS2R R68, SRZ ;  /* 0x0000000000447805 */ /* 0x000fe4000001ff00 */
[----:B------:R-:W-:Y:S02]  /*04f0*/  CS2R R74, SRZ ;  /* 0x00000000004a7805 */ /* 0x000fe4000001ff00 */
[----:B------:R-:W-:Y:S01]  /*0500*/  CS2R R72, SRZ ;  /* 0x0000000000487805 */ /* 0x000fe2000001ff00 */
[----:B------:R-:W5:Y:S01]  /*0510*/  LDG.E.128 R120, desc[UR8][R44.64] ;  /* 0x000000082c787981 */ /* 0x000f62000c1e1d00 */
[----:B-1----:R-:W-:-:S03]  /*0520*/  IMAD.WIDE.U32 R52, R129, 0x20, R52 ;  /* 0x0000002081347825 */ /* 0x002fc600078e0034 */
        /* <DEDUP_REMOVED lines=25> */
.L_x_15622:
        /* <DEDUP_REMOVED lines=8> */
[----:B-----5:R-:W-:Y:S01]  /*0740*/  VIADD R126, R2, 0x9e3779b9 ;  /* 0x9e3779b9027e7836 */ /* 0x020fe20000000000 */
[----:B------:R-:W-:Y:S01]  /*0750*/  LOP3.LUT R125, R125, R3, RZ, 0x3c, !PT ;  /* 0x000000037d7d7212 */ /* 0x000fe200078e3cff */
[C---:B------:R-:W-:Y:S01]  /*0760*/  VIADD R130, R3.reuse, 0xbb67ae85 ;  /* 0xbb67ae8503827836 */ /* 0x040fe20000000000 */
[----:B------:R-:W-:Y:S01]  /*0770*/  LOP3.LUT R188, R188, 0x3, RZ, 0xc0, !PT ;  /* 0x00000003bcbc7812 */ /* 0x000fe200078ec0ff */
[----:B------:R-:W-:Y:S01]  /*0780*/  VIADD R131, R3, 0x646e171e ;  /* 0x646e171e03837836 */ /* 0x000fe20000000000 */
[----:B------:R-:W3:Y:S01]  /*0790*/  LDCU UR7, c[0x0][0x408] ;  /* 0x00008100ff0777ac */ /* 0x000ee20008000800 */
[C---:B------:R-:W-:Y:S01]  /*07a0*/  IMAD.HI.U32 R124, R125.reuse, -0x326172a9, RZ ;  /* 0xcd9e8d577d7c7827 */ /* 0x040fe200078e00ff */
[----:B------:R-:W4:Y:S03]  /*07b0*/  LDCU UR12, c[0x0][0x388] ;  /* 0x00007100ff0c77ac */ /* 0x000f260008000800 */
[----:B------:R-:W-:-:S02]  /*07c0*/  IMAD R125, R125, -0x326172a9, RZ ;  /* 0xcd9e8d577d7d7824 */ /* 0x000fc400078e02ff */
[----:B------:R-:W-:Y:S01]  /*07d0*/  IMAD.MOV.U32 R177, RZ, RZ, RZ ;  /* 0x000000ffffb17224 */ /* 0x000fe200078e00ff */
[----:B------:R-:W0:Y:S01]  /*07e0*/  LDCU.U8 UR14, c[0x0][0x410] ;  /* 0x00008200ff0e77ac */ /* 0x000e220008000000 */
[----:B-1----:R-:W-:Y:S02]  /*07f0*/  IMAD R180, R183, UR4, R129 ;  /* 0x00000004b7b47c24 */ /* 0x002fe4000f8e0281 */
[----:B------:R-:W-:Y:S01]  /*0800*/  IMAD R129, R182, -0x2daee0ad, RZ ;  /* 0xd2511f53b6817824 */ /* 0x000fe200078e02ff */
[----:B------:R-:W1:Y:S01]  /*0810*/  LDCU UR13, c[0x0][0x400] ;  /* 0x00008000ff0d77ac */ /* 0x000e620008000800 */
[----:B------:R-:W-:Y:S01]  /*0820*/  IMAD.HI.U32 R0, R180, -0x326172a9, RZ ;  /* 0xcd9e8d57b4007827 */ /* 0x000fe200078e00ff */
[----:B0-----:R-:W-:-:S03]  /*0830*/  ISETP.NE.U32.AND P0, PT, R132, RZ, PT ;  /* 0x000000ff8400720c */ /* 0x001fc60003f05070 */
[----:B------:R-:W-:Y:S01]  /*0840*/  IMAD R127, R180, -0x326172a9, RZ ;  /* 0xcd9e8d57b47f7824 */ /* 0x000fe200078e02ff */
[----:B------:R-:W-:Y:S01]  /*0850*/  LOP3.LUT R0, R181, R0, R2, 0x96, !PT ;  /* 0x00000000b5007212 */ /* 0x000fe200078e9602 */
[----:B------:R-:W0:Y:S01]  /*0860*/  LDCU.64 UR10, c[0x0][0x3a0] ;  /* 0x00007400ff0a77ac */ /* 0x000e220008000a00 */
[----:B------:R-:W-:Y:S02]  /*0870*/  ISETP.NE.AND.EX P0, PT, R133, RZ, PT, P0 ;  /* 0x000000ff8500720c */ /* 0x000fe40003f05300 */
[----:B------:R-:W-:Y:S01]  /*0880*/  LOP3.LUT R124, R126, R127, R124, 0x96, !PT ;  /* 0x0000007f7e7c7212 */ /* 0x000fe200078e967c */
[----:B------:R-:W-:Y:S01]  /*0890*/  IMAD.HI.U32 R128, R0, -0x2daee0ad, RZ ;  /* 0xd2511f5300807827 */ /* 0x000fe200078e00ff */
[----:B------:R-:W-:-:S03]  /*08a0*/  UPLOP3.LUT UP0, UPT, UPT, UPT, UPT, 0x40, 0x4 ;  /* 0x000000000004789c */ /* 0x000fc60003f0e870 */
[----:B------:R-:W-:Y:S01]  /*08b0*/  IMAD.HI.U32 R127, R124, -0x2daee0ad, RZ ;  /* 0xd2511f537c7f7827 */ /* 0x000fe200078e00ff */
[----:B------:R-:W-:Y:S02]  /*08c0*/  LOP3.LUT R128, R130, R129, R128, 0x96, !PT ;  /* 0x0000008182807212 */ /* 0x000fe400078e9680 */
[----:B------:R-:W-:Y:S01]  /*08d0*/  IADD3 R129, PT, PT, R3, 0x76cf5d0a, RZ ;  /* 0x76cf5d0a03817810 */ /* 0x000fe20007ffe0ff */
[----:B------:R-:W-:Y:S02]  /*08e0*/  IMAD R130, R0, -0x2daee0ad, RZ ;  /* 0xd2511f5300827824 */ /* 0x000fe400078e02ff */
[----:B------:R-:W-:Y:S01]  /*08f0*/  IMAD.HI.U32 R0, R128, -0x326172a9, RZ ;  /* 0xcd9e8d5780007827 */ /* 0x000fe200078e00ff */
[----:B------:R-:W-:Y:S02]  /*0900*/  @P0 LOP3.LUT R192, R192, 0x8, RZ, 0xfc, !PT ;  /* 0x00000008c0c00812 */ /* 0x000fe400078efcff */
[----:B------:R-:W-:Y:S01]  /*0910*/  LOP3.LUT R127, R129, R130, R127, 0x96, !PT ;  /* 0x00000082817f7212 */ /* 0x000fe200078e967f */
[----:B------:R-:W-:Y:S01]  /*0920*/  VIADD R126, R2, 0x3c6ef372 ;  /* 0x3c6ef372027e7836 */ /* 0x000fe20000000000 */
[----:B------:R-:W-:Y:S01]  /*0930*/  IADD3 R130, PT, PT, R3, 0x32370b8f, RZ ;  /* 0x32370b8f03827810 */ /* 0x000fe20007ffe0ff */
[----:B------:R-:W-:-:S02]  /*0940*/  IMAD R129, R124, -0x2daee0ad, RZ ;  /* 0xd2511f537c817824 */ /* 0x000fc400078e02ff */
        /* <DEDUP_REMOVED lines=36> */
[C---:B------:R-:W-:Y:S02]  /*0b90*/  VIADD R130, R3.reuse, 0x1fd5c5a3 ;  /* 0x1fd5c5a303827836 */ /* 0x040fe40000000000 */
[----:B------:R-:W-:Y:S02]  /*0ba0*/  IMAD R131, R0, -0x2daee0ad, RZ ;  /* 0xd2511f5300837824 */ /* 0x000fe400078e02ff */
[----:B------:R-:W-:Y:S01]  /*0bb0*/  IMAD.HI.U32 R126, R124, -0x2daee0ad, RZ ;  /* 0xd2511f537c7e7827 */ /* 0x000fe200078e00ff */
[----:B------:R-:W-:Y:S02]  /*0bc0*/  LOP3.LUT R127, R130, R128, R127, 0x96, !PT ;  /* 0x00000080827f7212 */ /* 0x000fe400078e967f */
[----:B------:R-:W-:Y:S01]  /*0bd0*/  IADD3 R128, PT, PT, R3, -0x24c28bd8, RZ ;  /* 0xdb3d742803807810 */ /* 0x000fe20007ffe0ff */
[----:B------:R-:W-:Y:S02]  /*0be0*/  IMAD R129, R129, -0x326172a9, RZ ;  /* 0xcd9e8d5781817824 */ /* 0x000fe400078e02ff */
[----:B------:R-:W-:Y:S01]  /*0bf0*/  IMAD.HI.U32 R0, R127, -0x326172a9, RZ ;  /* 0xcd9e8d577f007827 */ /* 0x000fe200078e00ff */
[----:B------:R-:W-:-:S03]  /*0c00*/  LOP3.LUT R126, R128, R131, R126, 0x96, !PT ;  /* 0x00000083807e7212 */ /* 0x000fc600078e967e */
[----:B------:R-:W-:Y:S02]  /*0c10*/  VIADD R125, R2, 0xf1bbcdc8 ;  /* 0xf1bbcdc8027d7836 */ /* 0x000fe40000000000 */
[----:B------:R-:W-:Y:S02]  /*0c20*/  IMAD R128, R127, -0x326172a9, RZ ;  /* 0xcd9e8d577f807824 */ /* 0x000fe400078e02ff */
[----:B------:R-:W-:Y:S01]  /*0c30*/  IMAD.HI.U32 R179, R126, -0x326172a9, RZ ;  /* 0xcd9e8d577eb37827 */ /* 0x000fe200078e00ff */
[----:B------:R-:W-:-:S03]  /*0c40*/  LOP3.LUT R0, R125, R129, R0, 0x96, !PT ;  /* 0x000000817d007212 */ /* 0x000fc600078e9600 */
[----:B------:R-:W-:Y:S02]  /*0c50*/  VIADD R129, R2, 0x8ff34781 ;  /* 0x8ff3478102817836 */ /* 0x000fe40000000000 */
[----:B------:R-:W-:Y:S01]  /*0c60*/  IMAD R125, R124, -0x2daee0ad, RZ ;  /* 0xd2511f537c7d7824 */ /* 0x000fe200078e02ff */
[----:B------:R-:W-:Y:S01]  /*0c70*/  IADD3 R124, PT, PT, R3, -0x695add53, RZ ;  /* 0x96a522ad037c7810 */ /* 0x000fe20007ffe0ff */
[----:B------:R-:W-:Y:S01]  /*0c80*/  IMAD.HI.U32 R178, R0, -0x2daee0ad, RZ ;  /* 0xd2511f5300b27827 */ /* 0x000fe200078e00ff */
[----:B------:R-:W-:-:S03]  /*0c90*/  LOP3.LUT R179, R129, R128, R179, 0x96, !PT ;  /* 0x0000008081b37212 */ /* 0x000fc600078e96b3 */
[----:B------:R-:W-:Y:S01]  /*0ca0*/  IMAD R176, R126, -0x326172a9, RZ ;  /* 0xcd9e8d577eb07824 */ /* 0x000fe200078e02ff */
[----:B------:R-:W-:Y:S01]  /*0cb0*/  LOP3.LUT R178, R124, R125, R178, 0x96, !PT ;  /* 0x0000007d7cb27212 */ /* 0x000fe200078e96b2 */
[----:B01234-:R-:W-:-:S07]  /*0cc0*/  IMAD R186, R0, -0x2daee0ad, RZ ;  /* 0xd2511f5300ba7824 */ /* 0x01ffce00078e02ff */
.L_x_15876:
[----:B------:R-:W-:Y:S01]  /*0cd0*/  LOP3.LUT P1, RZ, R192, 0x8, RZ, 0xc0, !PT ;  /* 0x00000008c0ff7812 */ /* 0x000fe2000782c0ff */
        /* <DEDUP_REMOVED lines=31> */
.L_x_33896:
[----:B------:R-:W-:Y:S05]  /*0ed0*/  BRX R132 -0xee0                                        (*"BRANCH_TARGETS .L_x_33897,.L_x_33898,.L_x_33899"*) ;  /* 0xfffffff084487949 */ /* 0x000fea000383ffff */
.L_x_33899:
[----:B------:R-:W-:Y:S01]  /*0ee0*/  VIADD R134, R188, 0x1 ;  /* 0x00000001bc867836 */ /* 0x000fe20000000000 */
[----:B------:R-:W-:Y:S01]  /*0ef0*/  MOV R135, R179 ;  /* 0x000000b300877202 */ /* 0x000fe20000000f00 */
[----:B------:R-:W-:Y:S01]  /*0f00*/  IMAD.MOV.U32 R140, RZ, RZ, R186 ;  /* 0x000000ffff8c7224 */ /* 0x000fe200078e00ba */
[----:B------:R-:W-:Y:S06]  /*0f10*/  BRA `(.L_x_15624) ;  /* 0x0000000400307947 */ /* 0x000fec0003800000 */
.L_x_33897:
[----:B------:R-:W-:Y:S01]  /*0f20*/  IMAD.MOV.U32 R140, RZ, RZ, R186 ;  /* 0x000000ffff8c7224 */ /* 0x000fe200078e00ba */
[----:B------:R-:W-:Y:S01]  /*0f30*/  MOV R135, R178 ;  /* 0x000000b200877202 */ /* 0x000fe20000000f00 */
[----:B------:R-:W-:Y:S01]  /*0f40*/  IMAD.MOV.U32 R134, RZ, RZ, 0x3 ;  /* 0x00000003ff867424 */ /* 0x000fe200078e00ff */
[----:B------:R-:W-:Y:S06]  /*0f50*/  BRA `(.L_x_15624) ;  /* 0x0000000400207947 */ /* 0x000fec0003800000 */
.L_x_33898:
        /* <DEDUP_REMOVED lines=12> */
.L_x_15625:
        /* <DEDUP_REMOVED lines=60> */
.L_x_15624:
[----:B------:R-:W-:Y:S01]  /*13e0*/  I2FP.F32.U32 R133, R135 ;  /* 0x0000008700857245 */ /* 0x000fe20000201000 */
[----:B------:R-:W-:Y:S01]  /*13f0*/  UMOV UR4, UR6 ;  /* 0x0000000600047c82 */ /* 0x000fe20008000000 */
[----:B-----5:R-:W-:Y:S01]  /*1400*/  IMAD.U32 R135, R136, 0x10000, RZ ;  /* 0x0001000088877824 */ /* 0x020fe200078e00ff */
[----:B------:R-:W-:Y:S01]  /*1410*/  ISETP.NE.AND P2, PT, R134, 0x1, PT ;  /* 0x000000018600780c */ /* 0x000fe20003f45270 */
[----:B------:R-:W-:Y:S01]  /*1420*/  UMOV UR5, UR7 ;  /* 0x0000000700057c82 */ /* 0x000fe20008000000 */
[----:B------:R-:W-:Y:S01]  /*1430*/  FFMA.FTZ R133, R133, R190, 1.1641532182693481445e-10 ;  /* 0x2f00000085857423 */ /* 0x000fe200000100be */
[----:B------:R-:W-:Y:S01]  /*1440*/  FMUL.FTZ R135, R135, R0 ;  /* 0x0000000087877220 */ /* 0x000fe20000410000 */
[----:B------:R-:W-:Y:S01]  /*1450*/  LOP3.LUT R192, R192, 0xfffffffb, RZ, 0xc0, !PT ;  /* 0xfffffffbc0c07812 */ /* 0x000fe200078ec0ff */
[----:B------:R-:W-:Y:S01]  /*1460*/  HFMA2 R141, -RZ, RZ, 0, 1.1920928955078125e-07 ;  /* 0x00000002ff8d7431 */ /* 0x000fe200000001ff */
[----:B------:R-:W-:Y:S01]  /*1470*/  PRMT R136, R136, 0x7632, R136 ;  /* 0x0000763288887816 */ /* 0x000fe20000000088 */
[----:B------:R-:W-:Y:S01]  /*1480*/  FMUL.FTZ R135, R135, UR5 ;  /* 0x0000000587877c20 */ /* 0x000fe20008410000 */
[----:B------:R-:W-:Y:S01]  /*1490*/  FSETP.GTU.FTZ.AND P1, PT, R133, UR4, PT ;  /* 0x0000000485007c0b */ /* 0x000fe2000bf3c000 */
[----:B------:R-:W-:-:S03]  /*14a0*/  IMAD.MOV.U32 R133, RZ, RZ, R176 ;  /* 0x000000ffff857224 */ /* 0x000fc600078e00b0 */
[----:B------:R-:W-:Y:S02]  /*14b0*/  PLOP3.LUT P3, PT, P1, PT, PT, 0x8, 0x80 ;  /* 0x000000000080781c */ /* 0x000fe40000f6e170 */
[----:B------:R-:W-:-:S05]  /*14c0*/  FSEL R135, R135, RZ, !P1 ;  /* 0x000000ff87877208 */ /* 0x000fca0004800000 */
[----:B------:R-:W-:-:S06]  /*14d0*/  FFMA.FTZ R132, R135, R40, R124 ;  /* 0x0000002887847223 */ /* 0x000fcc000001007c */
        /* <DEDUP_REMOVED lines=10> */
.L_x_15627:
        /* <DEDUP_REMOVED lines=12> */
.L_x_15628:
        /* <DEDUP_REMOVED lines=50> */
[----:B------:R-:W-:-:S04]  /*1960*/  IMAD.WIDE.U32 R134, R134, -0x326172a9, RZ ;  /* 0xcd9e8d5786867825 */ /* 0x000fc800078e00ff */
[----:B------:R-:W-:Y:S01]  /*1970*/  IMAD.WIDE.U32 R144, R144, -0x326172a9, RZ ;  /* 0xcd9e8d5790907825 */ /* 0x000fe200078e00ff */
[----:B------:R-:W-:-:S03]  /*1980*/  LOP3.LUT R133, R133, R146, R135, 0x96, !PT ;  /* 0x0000009285857212 */ /* 0x000fc600078e9687 */
[----:B------:R-:W-:Y:S01]  /*1990*/  IMAD.MOV.U32 R176, RZ, RZ, R144 ;  /* 0x000000ffffb07224 */ /* 0x000fe200078e0090 */
[----:B------:R-:W-:Y:S01]  /*19a0*/  LOP3.LUT R179, R179, R134, R145, 0x96, !PT ;  /* 0x00000086b3b37212 */ /* 0x000fe200078e9691 */
[----:B------:R-:W-:Y:S01]  /*19b0*/  IMAD.WIDE.U32 R142, R133, -0x2daee0ad, RZ ;  /* 0xd2511f53858e7825 */ /* 0x000fe200078e00ff */
[----:B------:R-:W-:-:S03]  /*19c0*/  IADD3 R133, PT, PT, R3, -0x695add53, RZ ;  /* 0x96a522ad03857810 */ /* 0x000fc60007ffe0ff */
[----:B------:R-:W-:Y:S01]  /*19d0*/  IMAD.MOV.U32 R141, RZ, RZ, RZ ;  /* 0x000000ffff8d7224 */ /* 0x000fe200078e00ff */
[----:B------:R-:W-:Y:S01]  /*19e0*/  LOP3.LUT R178, R133, R178, R143, 0x96, !PT ;  /* 0x000000b285b27212 */ /* 0x000fe200078e968f */
[----:B------:R-:W-:Y:S01]  /*19f0*/  IMAD.MOV.U32 R133, RZ, RZ, R140 ;  /* 0x000000ffff857224 */ /* 0x000fe200078e008c */
[----:B------:R-:W-:-:S07]  /*1a00*/  MOV R140, R142 ;  /* 0x0000008e008c7202 */ /* 0x000fce0000000f00 */
.L_x_15626:
[----:B------:R-:W-:Y:S01]  /*1a10*/  I2FP.F32.U32 R133, R133 ;  /* 0x0000008500857245 */ /* 0x000fe20000201000 */
[----:B------:R-:W-:Y:S01]  /*1a20*/  IMAD.U32 R135, R136, 0x10000, RZ ;  /* 0x0001000088877824 */ /* 0x000fe200078e00ff */
[----:B------:R-:W-:Y:S02]  /*1a30*/  ISETP.NE.AND P2, PT, R141, 0x1, PT ;  /* 0x000000018d00780c */ /* 0x000fe40003f45270 */
[----:B------:R-:W-:Y:S01]  /*1a40*/  LOP3.LUT R192, R192, 0xfffffffd, RZ, 0xc0, !PT ;  /* 0xfffffffdc0c07812 */ /* 0x000fe200078ec0ff */
[----:B------:R-:W-:Y:S01]  /*1a50*/  FFMA.FTZ R133, R133, R190, 1.1641532182693481445e-10 ;  /* 0x2f00000085857423 */ /* 0x000fe200000100be */
[----:B------:R-:W-:Y:S01]  /*1a60*/  FMUL.FTZ R135, R135, R0 ;  /* 0x0000000087877220 */ /* 0x000fe20000410000 */
[----:B------:R-:W-:-:S03]  /*1a70*/  MOV R142, 0x2 ;  /* 0x00000002008e7802 */ /* 0x000fc60000000f00 */
[----:B------:R-:W-:Y:S01]  /*1a80*/  FSETP.GTU.FTZ.AND P1, PT, R133, UR4, PT ;  /* 0x0000000485007c0b */ /* 0x000fe2000bf3c000 */
[----:B------:R-:W-:-:S03]  /*1a90*/  FMUL.FTZ R135, R135, UR5 ;  /* 0x0000000587877c20 */ /* 0x000fc60008410000 */
[----:B------:R-:W-:Y:S02]  /*1aa0*/  PLOP3.LUT P3, PT, P1, PT, PT, 0x8, 0x80 ;  /* 0x000000000080781c */ /* 0x000fe40000f6e170 */
[----:B------:R-:W-:Y:S01]  /*1ab0*/  FSEL R134, R135, RZ, !P1 ;  /* 0x000000ff87867208 */ /* 0x000fe20004800000 */
[----:B------:R-:W-:-:S04]  /*1ac0*/  IMAD.MOV.U32 R135, RZ, RZ, R176 ;  /* 0x000000ffff877224 */ /* 0x000fc800078e00b0 */
        /* <DEDUP_REMOVED lines=11> */
.L_x_15630:
        /* <DEDUP_REMOVED lines=12> */
.L_x_15631:
        /* <DEDUP_REMOVED lines=52> */
[----:B------:R-:W-:Y:S02]  /*1f80*/  LOP3.LUT R141, R141, R146, R135, 0x96, !PT ;  /* 0x000000928d8d7212 */ /* 0x000fe400078e9687 */
[----:B------:R-:W-:Y:S01]  /*1f90*/  IADD3 R135, PT, PT, R3, -0x695add53, RZ ;  /* 0x96a522ad03877810 */ /* 0x000fe20007ffe0ff */
[----:B------:R-:W-:Y:S01]  /*1fa0*/  IMAD.MOV.U32 R176, RZ, RZ, R144 ;  /* 0x000000ffffb07224 */ /* 0x000fe200078e0090 */
[----:B------:R-:W-:Y:S01]  /*1fb0*/  LOP3.LUT R179, R179, R134, R145, 0x96, !PT ;  /* 0x00000086b3b37212 */ /* 0x000fe200078e9691 */
[----:B------:R-:W-:-:S05]  /*1fc0*/  IMAD.WIDE.U32 R142, R141, -0x2daee0ad, RZ ;  /* 0xd2511f538d8e7825 */ /* 0x000fca00078e00ff */
[----:B------:R-:W-:Y:S01]  /*1fd0*/  LOP3.LUT R178, R135, R178, R143, 0x96, !PT ;  /* 0x000000b287b27212 */ /* 0x000fe200078e968f */
[----:B------:R-:W-:Y:S01]  /*1fe0*/  IMAD.MOV.U32 R135, RZ, RZ, R140 ;  /* 0x000000ffff877224 */ /* 0x000fe200078e008c */
[----:B------:R-:W-:Y:S01]  /*1ff0*/  MOV R140, R142 ;  /* 0x0000008e008c7202 */ /* 0x000fe20000000f00 */
[----:B------:R-:W-:-:S07]  /*2000*/  IMAD.MOV.U32 R142, RZ, RZ, RZ ;  /* 0x000000ffff8e7224 */ /* 0x000fce00078e00ff */
.L_x_15629:
[----:B------:R-:W-:Y:S01]  /*2010*/  I2FP.F32.U32 R135, R135 ;  /* 0x0000008700877245 */ /* 0x000fe20000201000 */
[----:B------:R-:W-:Y:S01]  /*2020*/  IMAD.U32 R141, R137, 0x10000, RZ ;  /* 0x00010000898d7824 */ /* 0x000fe200078e00ff */
[----:B------:R-:W-:Y:S01]  /*2030*/  ISETP.NE.AND P3, PT, R142, 0x1, PT ;  /* 0x000000018e00780c */ /* 0x000fe20003f65270 */
[----:B------:R-:W-:Y:S02]  /*2040*/  HFMA2 R143, -RZ, RZ, 0, 1.1920928955078125e-07 ;  /* 0x00000002ff8f7431 */ /* 0x000fe400000001ff */
[----:B------:R-:W-:Y:S02]  /*2050*/  IMAD.MOV.U32 R136, RZ, RZ, R176 ;  /* 0x000000ffff887224 */ /* 0x000fe400078e00b0 */
        /* <DEDUP_REMOVED lines=17> */
.L_x_15633:
        /* <DEDUP_REMOVED lines=12> */
.L_x_15634:
        /* <DEDUP_REMOVED lines=59> */
[----:B------:R-:W-:Y:S01]  /*25e0*/  IMAD.MOV.U32 R143, RZ, RZ, RZ ;  /* 0x000000ffff8f7224 */ /* 0x000fe200078e00ff */
[----:B------:R-:W-:-:S07]  /*25f0*/  MOV R140, R142 ;  /* 0x0000008e008c7202 */ /* 0x000fce0000000f00 */
.L_x_15632:
[----:B------:R-:W-:Y:S01]  /*2600*/  I2FP.F32.U32 R137, R136 ;  /* 0x0000008800897245 */ /* 0x000fe20000201000 */
[----:B------:R-:W-:Y:S01]  /*2610*/  IMAD.U32 R135, R135, 0x10000, RZ ;  /* 0x0001000087877824 */ /* 0x000fe200078e00ff */
[----:B------:R-:W-:Y:S02]  /*2620*/  ISETP.NE.AND P3, PT, R143, 0x1, PT ;  /* 0x000000018f00780c */ /* 0x000fe40003f65270 */
        /* <DEDUP_REMOVED lines=18> */
.L_x_15636:
        /* <DEDUP_REMOVED lines=12> */
.L_x_15637:
        /* <DEDUP_REMOVED lines=61> */
.L_x_15635:
[----:B------:R-:W-:Y:S01]  /*2be0*/  I2FP.F32.U32 R137, R137 ;  /* 0x0000008900897245 */ /* 0x000fe20000201000 */
[----:B------:R-:W-:Y:S01]  /*2bf0*/  IMAD.U32 R141, R138, 0x10000, RZ ;  /* 0x000100008a8d7824 */ /* 0x000fe200078e00ff */
[----:B------:R-:W-:Y:S01]  /*2c00*/  ISETP.NE.AND P4, PT, R142, 0x1, PT ;  /* 0x000000018e00780c */ /* 0x000fe20003f85270 */
[----:B------:R-:W-:Y:S01]  /*2c10*/  HFMA2 R143, -RZ, RZ, 0, 1.1920928955078125e-07 ;  /* 0x00000002ff8f7431 */ /* 0x000fe200000001ff */
[----:B------:R-:W-:Y:S01]  /*2c20*/  PRMT R138, R138, 0x7632, R138 ;  /* 0x000076328a8a7816 */ /* 0x000fe2000000008a */
        /* <DEDUP_REMOVED lines=17> */
.L_x_15639:
        /* <DEDUP_REMOVED lines=12> */
.L_x_15640:
        /* <DEDUP_REMOVED lines=53> */
[----:B------:R-:W-:Y:S02]  /*3150*/  VIADD R179, R2, 0x8ff34781 ;  /* 0x8ff3478102b37836 */ /* 0x000fe40000000000 */
[----:B------:R-:W-:Y:S01]  /*3160*/  IMAD.WIDE.U32 R146, R146, -0x326172a9, RZ ;  /* 0xcd9e8d5792927825 */ /* 0x000fe200078e00ff */
[----:B------:R-:W-:-:S03]  /*3170*/  LOP3.LUT R178, R137, R178, R145, 0x96, !PT ;  /* 0x000000b289b27212 */ /* 0x000fc600078e9691 */
[----:B------:R-:W-:Y:S01]  /*3180*/  IMAD.MOV.U32 R137, RZ, RZ, R140 ;  /* 0x000000ffff897224 */ /* 0x000fe200078e008c */
[----:B------:R-:W-:Y:S01]  /*3190*/  LOP3.LUT R179, R179, R142, R147, 0x96, !PT ;  /* 0x0000008eb3b37212 */ /* 0x000fe200078e9693 */
[----:B------:R-:W-:Y:S01]  /*31a0*/  IMAD.MOV.U32 R176, RZ, RZ, R146 ;  /* 0x000000ffffb07224 */ /* 0x000fe200078e0092 */
[----:B------:R-:W-:Y:S01]  /*31b0*/  MOV R140, R144 ;  /* 0x00000090008c7202 */ /* 0x000fe20000000f00 */
[----:B------:R-:W-:-:S07]  /*31c0*/  IMAD.MOV.U32 R143, RZ, RZ, RZ ;  /* 0x000000ffff8f7224 */ /* 0x000fce00078e00ff */
.L_x_15638:
        /* <DEDUP_REMOVED lines=21> */
.L_x_15642:
        /* <DEDUP_REMOVED lines=12> */
.L_x_15643:
        /* <DEDUP_REMOVED lines=61> */
.L_x_15641:
[----:B------:R-:W-:Y:S01]  /*37b0*/  I2FP.F32.U32 R141, R141 ;  /* 0x0000008d008d7245 */ /* 0x000fe20000201000 */
[C---:B------:R-:W-:Y:S01]  /*37c0*/  IMAD.U32 R143, R139.reuse, 0x10000, RZ ;  /* 0x000100008b8f7824 */ /* 0x040fe200078e00ff */
        /* <DEDUP_REMOVED lines=20> */
.L_x_15645:
        /* <DEDUP_REMOVED lines=14> */
.L_x_15646:
        /* <DEDUP_REMOVED lines=57> */
[----:B------:R-:W-:-:S04]  /*3d80*/  IADD3 R141, PT, PT, R3, -0x695add53, RZ ;  /* 0x96a522ad038d7810 */ /* 0x000fc80007ffe0ff */
[----:B------:R-:W-:Y:S01]  /*3d90*/  LOP3.LUT R178, R141, R178, R145, 0x96, !PT ;  /* 0x000000b28db27212 */ /* 0x000fe200078e9691 */
[----:B------:R-:W-:Y:S01]  /*3da0*/  IMAD.MOV.U32 R141, RZ, RZ, R140 ;  /* 0x000000ffff8d7224 */ /* 0x000fe200078e008c */
[----:B------:R-:W-:-:S07]  /*3db0*/  MOV R140, R144 ;  /* 0x00000090008c7202 */ /* 0x000fce0000000f00 */
.L_x_15644:
[----:B------:R-:W-:Y:S01]  /*3dc0*/  I2FP.F32.U32 R141, R141 ;  /* 0x0000008d008d7245 */ /* 0x000fe20000201000 */
[----:B------:R-:W-:-:S04]  /*3dd0*/  IMAD.U32 R139, R139, 0x10000, RZ ;  /* 0x000100008b8b7824 */ /* 0x000fc800078e00ff */
        /* <DEDUP_REMOVED lines=8> */
.L_x_15623:
        /* <DEDUP_REMOVED lines=15> */
.L_x_15649:
        /* <DEDUP_REMOVED lines=12> */
.L_x_15650:
        /* <DEDUP_REMOVED lines=60> */
.L_x_15648:
[----:B------:R-:W-:Y:S01]  /*43d0*/  I2FP.F32.U32 R133, R132 ;  /* 0x0000008400857245 */ /* 0x000fe20000201000 */
[----:B------:R-:W-:Y:S01]  /*43e0*/  UMOV UR4, UR6 ;  /* 0x0000000600047c82 */ /* 0x000fe20008000000 */
[----:B------:R-:W-:Y:S01]  /*43f0*/  ISETP.NE.AND P2, PT, R134, 0x1, PT ;  /* 0x000000018600780c */ /* 0x000fe20003f45270 */
[----:B-----5:R-:W-:Y:S01]  /*4400*/  IMAD.U32 R135, R136, 0x10000, RZ ;  /* 0x0001000088877824 */ /* 0x020fe200078e00ff */
[----:B------:R-:W-:Y:S01]  /*4410*/  UMOV UR5, UR7 ;  /* 0x0000000700057c82 */ /* 0x000fe20008000000 */
[----:B------:R-:W-:Y:S01]  /*4420*/  FFMA.FTZ R133, R133, R190, 1.1641532182693481445e-10 ;  /* 0x2f00000085857423 */ /* 0x000fe200000100be */
[----:B------:R-:W-:Y:S01]  /*4430*/  LOP3.LUT R192, R192, 0xfffffffb, RZ, 0xc0, !PT ;  /* 0xfffffffbc0c07812 */ /* 0x000fe200078ec0ff */
[----:B------:R-:W-:Y:S01]  /*4440*/  FMUL.FTZ R135, R135, R0 ;  /* 0x0000000087877220 */ /* 0x000fe20000410000 */
[----:B------:R-:W-:Y:S01]  /*4450*/  PRMT R136, R136, 0x7632, R136 ;  /* 0x0000763288887816 */ /* 0x000fe20000000088 */
[----:B------:R-:W-:Y:S01]  /*4460*/  IMAD.MOV.U32 R142, RZ, RZ, 0x2 ;  /* 0x00000002ff8e7424 */ /* 0x000fe200078e00ff */
[----:B------:R-:W-:Y:S01]  /*4470*/  FSETP.GTU.FTZ.AND P1, PT, R133, UR4, PT ;  /* 0x0000000485007c0b */ /* 0x000fe2000bf3c000 */
[----:B------:R-:W-:Y:S01]  /*4480*/  FMUL.FTZ R133, R135, UR5 ;  /* 0x0000000587857c20 */ /* 0x000fe20008410000 */
[----:B------:R-:W-:-:S02]  /*4490*/  MOV R132, R176 ;  /* 0x000000b000847202 */ /* 0x000fc40000000f00 */
[----:B------:R-:W-:Y:S02]  /*44a0*/  PLOP3.LUT P3, PT, P1, PT, PT, 0x8, 0x80 ;  /* 0x000000000080781c */ /* 0x000fe40000f6e170 */
[----:B------:R-:W-:-:S11]  /*44b0*/  FSEL R133, R133, RZ, !P1 ;  /* 0x000000ff85857208 */ /* 0x000fd60004800000 */
        /* <DEDUP_REMOVED lines=10> */
.L_x_15652:
        /* <DEDUP_REMOVED lines=12> */
.L_x_15653:
        /* <DEDUP_REMOVED lines=58> */
[----:B------:R-:W-:Y:S02]  /*49c0*/  IMAD.MOV.U32 R140, RZ, RZ, R142 ;  /* 0x000000ffff8c7224 */ /* 0x000fe400078e008e */
[----:B------:R-:W-:Y:S01]  /*49d0*/  HFMA2 R142, -RZ, RZ, 0, 0 ;  /* 0x00000000ff8e7431 */ /* 0x000fe200000001ff */
[----:B------:R-:W-:-:S07]  /*49e0*/  LOP3.LUT R178, R135, R178, R143, 0x96, !PT ;  /* 0x000000b287b27212 */ /* 0x000fce00078e968f */
.L_x_15651:
[----:B------:R-:W-:Y:S01]  /*49f0*/  I2FP.F32.U32 R135, R132 ;  /* 0x0000008400877245 */ /* 0x000fe20000201000 */
[----:B------:R-:W-:Y:S01]  /*4a00*/  IMAD.U32 R141, R136, 0x10000, RZ ;  /* 0x00010000888d7824 */ /* 0x000fe200078e00ff */
[----:B------:R-:W-:Y:S01]  /*4a10*/  ISETP.NE.AND P2, PT, R142, 0x1, PT ;  /* 0x000000018e00780c */ /* 0x000fe20003f45270 */
[----:B------:R-:W-:Y:S01]  /*4a20*/  IMAD.MOV.U32 R143, RZ, RZ, 0x2 ;  /* 0x00000002ff8f7424 */ /* 0x000fe200078e00ff */
[----:B------:R-:W-:Y:S01]  /*4a30*/  LOP3.LUT R192, R192, 0xfffffffd, RZ, 0xc0, !PT ;  /* 0xfffffffdc0c07812 */ /* 0x000fe200078ec0ff */
[----:B------:R-:W-:Y:S01]  /*4a40*/  FFMA.FTZ R135, R135, R190, 1.1641532182693481445e-10 ;  /* 0x2f00000087877423 */ /* 0x000fe200000100be */
[----:B------:R-:W-:Y:S01]  /*4a50*/  FMUL.FTZ R141, R141, R0 ;  /* 0x000000008d8d7220 */ /* 0x000fe20000410000 */
[----:B------:R-:W-:-:S03]  /*4a60*/  MOV R132, R176 ;  /* 0x000000b000847202 */ /* 0x000fc60000000f00 */
[----:B------:R-:W-:Y:S01]  /*4a70*/  FSETP.GTU.FTZ.AND P1, PT, R135, UR4, PT ;  /* 0x0000000487007c0b */ /* 0x000fe2000bf3c000 */
[----:B------:R-:W-:-:S03]  /*4a80*/  FMUL.FTZ R134, R141, UR5 ;  /* 0x000000058d867c20 */ /* 0x000fc60008410000 */
        /* <DEDUP_REMOVED lines=12> */
.L_x_15655:
        /* <DEDUP_REMOVED lines=12> */
.L_x_15656:
        /* <DEDUP_REMOVED lines=50> */
[----:B------:R-:W-:Y:S01]  /*4f30*/  LOP3.LUT R135, R135, R148, R143, 0x96, !PT ;  /* 0x0000009487877212 */ /* 0x000fe200078e968f */
[----:B------:R-:W-:-:S03]  /*4f40*/  HFMA2 R143, -RZ, RZ, 0, 0 ;  /* 0x00000000ff8f7431 */ /* 0x000fc600000001ff */
[----:B------:R-:W-:Y:S01]  /*4f50*/  LOP3.LUT R146, R141, R146, R179, 0x96, !PT ;  /* 0x000000928d927212 */ /* 0x000fe200078e96b3 */
[----:B------:R-:W-:-:S04]  /*4f60*/  IMAD.WIDE.U32 R144, R135, -0x2daee0ad, RZ ;  /* 0xd2511f5387907825 */ /* 0x000fc800078e00ff */
[----:B------:R-:W-:-:S04]  /*4f70*/  IMAD.WIDE.U32 R146, R146, -0x326172a9, RZ ;  /* 0xcd9e8d5792927825 */ /* 0x000fc800078e00ff */
[----:B------:R-:W-:Y:S01]  /*4f80*/  VIADD R179, R2, 0x8ff34781 ;  /* 0x8ff3478102b37836 */ /* 0x000fe20000000000 */
[----:B------:R-:W-:Y:S01]  /*4f90*/  MOV R176, R146 ;  /* 0x0000009200b07202 */ /* 0x000fe20000000f00 */
[----:B------:R-:W-:Y:S02]  /*4fa0*/  VIADD R135, R3, 0x96a522ad ;  /* 0x96a522ad03877836 */ /* 0x000fe40000000000 */
[----:B------:R-:W-:Y:S01]  /*4fb0*/  IMAD.MOV.U32 R140, RZ, RZ, R144 ;  /* 0x000000ffff8c7224 */ /* 0x000fe200078e0090 */
[----:B------:R-:W-:Y:S02]  /*4fc0*/  LOP3.LUT R179, R179, R142, R147, 0x96, !PT ;  /* 0x0000008eb3b37212 */ /* 0x000fe400078e9693 */
[----:B------:R-:W-:-:S07]  /*4fd0*/  LOP3.LUT R178, R135, R178, R145, 0x96, !PT ;  /* 0x000000b287b27212 */ /* 0x000fce00078e9691 */
.L_x_15654:
[----:B------:R-:W-:Y:S01]  /*4fe0*/  I2FP.F32.U32 R135, R132 ;  /* 0x0000008400877245 */ /* 0x000fe20000201000 */
[----:B------:R-:W-:Y:S01]  /*4ff0*/  IMAD.U32 R141, R137, 0x10000, RZ ;  /* 0x00010000898d7824 */ /* 0x000fe200078e00ff */
[----:B------:R-:W-:Y:S01]  /*5000*/  ISETP.NE.AND P3, PT, R143, 0x1, PT ;  /* 0x000000018f00780c */ /* 0x000fe20003f65270 */
[----:B------:R-:W-:Y:S01]  /*5010*/  IMAD.MOV.U32 R142, RZ, RZ, 0x2 ;  /* 0x00000002ff8e7424 */ /* 0x000fe200078e00ff */
[----:B------:R-:W-:Y:S01]  /*5020*/  PRMT R132, R137, 0x7632, R132 ;  /* 0x0000763289847816 */ /* 0x000fe20000000084 */
[----:B------:R-:W-:Y:S01]  /*5030*/  FFMA.FTZ R135, R135, R190, 1.1641532182693481445e-10 ;  /* 0x2f00000087877423 */ /* 0x000fe200000100be */
[----:B------:R-:W-:Y:S01]  /*5040*/  FMUL.FTZ R141, R141, R0 ;  /* 0x000000008d8d7220 */ /* 0x000fe20000410000 */
[----:B------:R-:W-:-:S03]  /*5050*/  MOV R136, R176 ;  /* 0x000000b000887202 */ /* 0x000fc60000000f00 */
        /* <DEDUP_REMOVED lines=13> */
.L_x_15658:
        /* <DEDUP_REMOVED lines=12> */
.L_x_15659:
        /* <DEDUP_REMOVED lines=58> */
[----:B------:R-:W-:Y:S02]  /*5590*/  IMAD.MOV.U32 R140, RZ, RZ, R142 ;  /* 0x000000ffff8c7224 */ /* 0x000fe400078e008e */
[----:B------:R-:W-:Y:S01]  /*55a0*/  HFMA2 R142, -RZ, RZ, 0, 0 ;  /* 0x00000000ff8e7431 */ /* 0x000fe200000001ff */
[----:B------:R-:W-:-:S07]  /*55b0*/  LOP3.LUT R178, R137, R178, R143, 0x96, !PT ;  /* 0x000000b289b27212 */ /* 0x000fce00078e968f */
.L_x_15657:
[----:B------:R-:W-:Y:S01]  /*55c0*/  I2FP.F32.U32 R137, R136 ;  /* 0x0000008800897245 */ /* 0x000fe20000201000 */
[----:B------:R-:W-:Y:S01]  /*55d0*/  IMAD.U32 R141, R132, 0x10000, RZ ;  /* 0x00010000848d7824 */ /* 0x000fe200078e00ff */
[----:B------:R-:W-:Y:S01]  /*55e0*/  ISETP.NE.AND P3, PT, R142, 0x1, PT ;  /* 0x000000018e00780c */ /* 0x000fe20003f65270 */
[----:B------:R-:W-:Y:S01]  /*55f0*/  IMAD.MOV.U32 R143, RZ, RZ, 0x2 ;  /* 0x00000002ff8f7424 */ /* 0x000fe200078e00ff */
[----:B------:R-:W-:Y:S01]  /*5600*/  MOV R132, R176 ;  /* 0x000000b000847202 */ /* 0x000fe20000000f00 */
[----:B------:R-:W-:Y:S01]  /*5610*/  FFMA.FTZ R137, R137, R190, 1.1641532182693481445e-10 ;  /* 0x2f00000089897423 */ /* 0x000fe200000100be */
[----:B------:R-:W-:-:S04]  /*5620*/  FMUL.FTZ R141, R141, R0 ;  /* 0x000000008d8d7220 */ /* 0x000fc80000410000 */
[----:B------:R-:W-:Y:S01]  /*5630*/  FMUL.FTZ R136, R141, UR5 ;  /* 0x000000058d887c20 */ /* 0x000fe20008410000 */
[----:B------:R-:W-:-:S04]  /*5640*/  FSETP.GTU.FTZ.AND P2, PT, R137, UR4, PT ;  /* 0x0000000489007c0b */ /* 0x000fc8000bf5c000 */
        /* <DEDUP_REMOVED lines=11> */
.L_x_15661:
        /* <DEDUP_REMOVED lines=12> */
.L_x_15662:
        /* <DEDUP_REMOVED lines=61> */
.L_x_15660:
        /* <DEDUP_REMOVED lines=21> */
.L_x_15664:
        /* <DEDUP_REMOVED lines=12> */
.L_x_15665:
        /* <DEDUP_REMOVED lines=61> */
.L_x_15663:
        /* <DEDUP_REMOVED lines=20> */
.L_x_15667:
        /* <DEDUP_REMOVED lines=12> */
.L_x_15668:
        /* <DEDUP_REMOVED lines=61> */
.L_x_15666:
        /* <DEDUP_REMOVED lines=21> */
.L_x_15670:
        /* <DEDUP_REMOVED lines=14> */
.L_x_15671:
        /* <DEDUP_REMOVED lines=61> */
.L_x_15669:
[----:B------:R-:W-:Y:S01]  /*6d40*/  I2FP.F32.U32 R141, R132 ;  /* 0x00000084008d7245 */ /* 0x000fe20000201000 */
[----:B------:R-:W-:Y:S02]  /*6d50*/  IMAD.U32 R139, R139, 0x10000, RZ ;  /* 0x000100008b8b7824 */ /* 0x000fe400078e00ff */
[----:B------:R-:W-:Y:S01]  /*6d60*/  FMUL.FTZ R132, R133, R40 ;  /* 0x0000002885847220 */ /* 0x000fe20000410000 */
[----:B------:R-:W-:Y:S01]  /*6d70*/  FMUL.FTZ R133, R134, R41 ;  /* 0x0000002986857220 */ /* 0x000fe20000410000 */
[----:B------:R-:W-:Y:S01]  /*6d80*/  FMUL.FTZ R134, R135, R42 ;  /* 0x0000002a87867220 */ /* 0x000fe20000410000 */
[----:B------:R-:W-:Y:S01]  /*6d90*/  FFMA.FTZ R141, R141, R190, 1.1641532182693481445e-10 ;  /* 0x2f0000008d8d7423 */ /* 0x000fe200000100be */
[----:B------:R-:W-:Y:S01]  /*6da0*/  FMUL.FTZ R139, R139, R0 ;  /* 0x000000008b8b7220 */ /* 0x000fe20000410000 */
[----:B------:R-:W-:Y:S01]  /*6db0*/  FMUL.FTZ R135, R136, R43 ;  /* 0x0000002b88877220 */ /* 0x000fe20000410000 */
[----:B------:R-:W-:Y:S01]  /*6dc0*/  FMUL.FTZ R136, R137, R36 ;  /* 0x0000002489887220 */ /* 0x000fe20000410000 */
[----:B------:R-:W-:Y:S01]  /*6dd0*/  FMUL.FTZ R137, R138, R37 ;  /* 0x000000258a897220 */ /* 0x000fe20000410000 */
[----:B------:R-:W-:Y:S01]  /*6de0*/  FMUL.FTZ R139, R139, UR5 ;  /* 0x000000058b8b7c20 */ /* 0x000fe20008410000 */
[----:B------:R-:W-:Y:S01]  /*6df0*/  FSETP.GTU.FTZ.AND P6, PT, R141, UR4, PT ;  /* 0x000000048d007c0b */ /* 0x000fe2000bfdc000 */
[----:B------:R-:W-:-:S03]  /*6e00*/  FMUL.FTZ R138, R151, R38 ;  /* 0x00000026978a7220 */ /* 0x000fc60000410000 */
[----:B------:R-:W-:Y:S02]  /*6e10*/  FSEL R142, R139, RZ, !P6 ;  /* 0x000000ff8b8e7208 */ /* 0x000fe40007000000 */
[----:B------:R-:W-:-:S03]  /*6e20*/  PLOP3.LUT P6, PT, P6, PT, PT, 0x8, 0x80 ;  /* 0x000000000080781c */ /* 0x000fc600037ce170 */
[----:B------:R-:W-:-:S10]  /*6e30*/  FMUL.FTZ R139, R142, R39 ;  /* 0x000000278e8b7220 */ /* 0x000fd40000410000 */
.L_x_15647:
[----:B------:R-:W0:Y:S01]  /*6e40*/  LDC.64 R174, c[0x0][0x3a8] ;  /* 0x0000ea00ffae7b82 */ /* 0x000e220000000a00 */
[----:B------:R-:W-:Y:S01]  /*6e50*/  SEL R144, RZ, 0x10000, !P5 ;  /* 0x00010000ff907807 */ /* 0x000fe20006800000 */
[----:B------:R-:W-:Y:S01]  /*6e60*/  VIADD R187, R185, 0x80 ;  /* 0x00000080b9bb7836 */ /* 0x000fe20000000000 */
[C---:B------:R-:W-:Y:S02]  /*6e70*/  LOP3.LUT P5, RZ, R192.reuse, 0x2, RZ, 0xc0, !PT ;  /* 0x00000002c0ff7812 */ /* 0x040fe400078ac0ff */
[----:B------:R-:W-:Y:S02]  /*6e80*/  SEL R145, RZ, 0x1000000, !P6 ;  /* 0x01000000ff917807 */ /* 0x000fe40007000000 */
[----:B------:R-:W-:Y:S01]  /*6e90*/  SEL R153, RZ, 0x100, !P4 ;  /* 0x00000100ff997807 */ /* 0x000fe20006000000 */
[----:B------:R-:W1:Y:S01]  /*6ea0*/  LDC.64 R172, c[0x0][0x3b0] ;  /* 0x0000ec00ffac7b82 */ /* 0x000e620000000a00 */
[----:B------:R-:W-:Y:S02]  /*6eb0*/  LOP3.LUT P6, RZ, R192, 0x4, RZ, 0xc0, !PT ;  /* 0x00000004c0ff7812 */ /* 0x000fe400078cc0ff */
[----:B------:R-:W-:-:S02]  /*6ec0*/  SEL R143, RZ, 0x1000000, !P2 ;  /* 0x01000000ff8f7807 */ /* 0x000fc40005000000 */
[----:B------:R-:W-:Y:S02]  /*6ed0*/  SEL R142, RZ, 0x10000, !P1 ;  /* 0x00010000ff8e7807 */ /* 0x000fe40004800000 */
[----:B------:R-:W-:Y:S01]  /*6ee0*/  SEL R141, RZ, 0x100, !P5 ;  /* 0x00000100ff8d7807 */ /* 0x000fe20006800000 */
        /* <DEDUP_REMOVED lines=10> */
[----:B-1----:R-:W-:Y:S01]  /*6f90*/  IMAD.WIDE.U32 R148, R185, 0x8, R172 ;  /* 0x00000008b9947825 */ /* 0x002fe200078e00ac */
[----:B------:R0:W-:Y:S04]  /*6fa0*/  STG.E.128 desc[UR8][R142.64+0x10], R136 ;  /* 0x000010888e007986 */ /* 0x0001e8000c101d08 */
[----:B------:R0:W-:Y:S01]  /*6fb0*/  STG.E.64 desc[UR8][R148.64], R152 ;  /* 0x0000009894007986 */ /* 0x0001e2000c101b08 */
[----:B--2---:R-:W-:-:S03]  /*6fc0*/  @P0 IMAD.WIDE.U32 R150, R187, 0x20, R150 ;  /* 0x00000020bb960825 */ /* 0x004fc600078e0096 */
[----:B------:R-:W5:Y:S04]  /*6fd0*/  LDG.E.128 R144, desc[UR8][R144.64] ;  /* 0x0000000890907981 */ /* 0x000f68000c1e1d00 */
[----:B------:R0:W5:Y:S04]  /*6fe0*/  @P0 LDG.E.128 R124, desc[UR8][R150.64] ;  /* 0x00000008967c0981 */ /* 0x000168000c1e1d00 */
[----:B------:R0:W5:Y:S01]  /*6ff0*/  @P0 LDG.E.128 R128, desc[UR8][R150.64+0x10] ;  /* 0x0000100896800981 */ /* 0x000162000c1e1d00 */
[----:B------:R-:W-:Y:S05]  /*7000*/  @!P0 BRA `(.L_x_15672) ;  /* 0x0000002c00f48947 */ /* 0x000fea0003800000 */
[----:B------:R-:W-:Y:S01]  /*7010*/  ISETP.NE.AND P1, PT, R154, 0x1, PT ;  /* 0x000000019a00780c */ /* 0x000fe20003f25270 */
[----:B------:R-:W-:Y:S01]  /*7020*/  IMAD.MOV.U32 R141, RZ, RZ, R176 ;  /* 0x000000ffff8d7224 */ /* 0x000fe200078e00b0 */
[----:B0-----:R-:W-:Y:S01]  /*7030*/  MOV R142, 0x2 ;  /* 0x00000002008e7802 */ /* 0x001fe20000000f00 */
        /* <DEDUP_REMOVED lines=12> */
.L_x_15674:
        /* <DEDUP_REMOVED lines=12> */
.L_x_15675:
        /* <DEDUP_REMOVED lines=57> */
[----:B------:R-:W-:Y:S01]  /*7550*/  HFMA2 R142, -RZ, RZ, 0, 0 ;  /* 0x00000000ff8e7431 */ /* 0x000fe200000001ff */
[----:B------:R-:W-:Y:S01]  /*7560*/  LOP3.LUT R178, R141, R178, R149, 0x96, !PT ;  /* 0x000000b28db27212 */ /* 0x000fe200078e9695 */
[----:B------:R-:W-:-:S07]  /*7570*/  IMAD.MOV.U32 R141, RZ, RZ, R140 ;  /* 0x000000ffff8d7224 */ /* 0x000fce00078e008c */
.L_x_15673:
        /* <DEDUP_REMOVED lines=8> */
[----:B------:R-:W-:Y:S01]  /*7600*/  FSETP.GTU.FTZ.AND P1, PT, R141, UR4, PT ;  /* 0x000000048d007c0b */ /* 0x000fe2000bf3c000 */
[----:B------:R-:W-:Y:S01]  /*7610*/  FMUL.FTZ R143, R143, UR5 ;  /* 0x000000058f8f7c20 */ /* 0x000fe20008410000 */
[----:B------:R-:W-:Y:S02]  /*7620*/  MOV R141, R176 ;  /* 0x000000b0008d7202 */ /* 0x000fe40000000f00 */
        /* <DEDUP_REMOVED lines=13> */
.L_x_15677:
        /* <DEDUP_REMOVED lines=12> */
.L_x_15678:
        /* <DEDUP_REMOVED lines=56> */
[----:B------:R-:W-:Y:S01]  /*7b40*/  MOV R176, R152 ;  /* 0x0000009800b07202 */ /* 0x000fe20000000f00 */
[----:B------:R-:W-:-:S05]  /*7b50*/  VIADD R141, R3, 0x96a522ad ;  /* 0x96a522ad038d7836 */ /* 0x000fca0000000000 */
[----:B------:R-:W-:Y:S01]  /*7b60*/  LOP3.LUT R178, R141, R178, R151, 0x96, !PT ;  /* 0x000000b28db27212 */ /* 0x000fe200078e9697 */
[----:B------:R-:W-:Y:S02]  /*7b70*/  IMAD.MOV.U32 R141, RZ, RZ, R148 ;  /* 0x000000ffff8d7224 */ /* 0x000fe400078e0094 */
[----:B------:R-:W-:-:S07]  /*7b80*/  IMAD.MOV.U32 R148, RZ, RZ, R150 ;  /* 0x000000ffff947224 */ /* 0x000fce00078e0096 */
.L_x_15676:
[----:B------:R-:W-:Y:S01]  /*7b90*/  I2FP.F32.U32 R141, R141 ;  /* 0x0000008d008d7245 */ /* 0x000fe20000201000 */
[----:B------:R-:W-:Y:S01]  /*7ba0*/  IMAD.U32 R143, R144, 0x10000, RZ ;  /* 0x00010000908f7824 */ /* 0x000fe200078e00ff */
[----:B------:R-:W-:Y:S01]  /*7bb0*/  ISETP.NE.AND P2, PT, R149, 0x1, PT ;  /* 0x000000019500780c */ /* 0x000fe20003f45270 */
[----:B------:R-:W-:Y:S01]  /*7bc0*/  IMAD.MOV.U32 R150, RZ, RZ, 0x2 ;  /* 0x00000002ff967424 */ /* 0x000fe200078e00ff */
[----:B------:R-:W-:Y:S01]  /*7bd0*/  LOP3.LUT R192, R192, 0xfffffffd, RZ, 0xc0, !PT ;  /* 0xfffffffdc0c07812 */ /* 0x000fe200078ec0ff */
[----:B------:R-:W-:Y:S01]  /*7be0*/  FFMA.FTZ R141, R141, R190, 1.1641532182693481445e-10 ;  /* 0x2f0000008d8d7423 */ /* 0x000fe200000100be */
[----:B------:R-:W-:-:S04]  /*7bf0*/  FMUL.FTZ R143, R143, R0 ;  /* 0x000000008f8f7220 */ /* 0x000fc80000410000 */
[----:B------:R-:W-:Y:S01]  /*7c00*/  FSETP.GTU.FTZ.AND P1, PT, R141, UR4, PT ;  /* 0x000000048d007c0b */ /* 0x000fe2000bf3c000 */
[----:B------:R-:W-:-:S03]  /*7c10*/  FMUL.FTZ R143, R143, UR5 ;  /* 0x000000058f8f7c20 */ /* 0x000fc60008410000 */
[----:B------:R-:W-:Y:S02]  /*7c20*/  PLOP3.LUT P3, PT, P1, PT, PT, 0x8, 0x80 ;  /* 0x000000000080781c */ /* 0x000fe40000f6e170 */
[----:B------:R-:W-:Y:S02]  /*7c30*/  FSEL R142, R143, RZ, !P1 ;  /* 0x000000ff8f8e7208 */ /* 0x000fe40004800000 */
[----:B------:R-:W-:-:S03]  /*7c40*/  MOV R143, R176 ;  /* 0x000000b0008f7202 */ /* 0x000fc60000000f00 */
        /* <DEDUP_REMOVED lines=11> */
.L_x_15680:
        /* <DEDUP_REMOVED lines=12> */
.L_x_15681:
        /* <DEDUP_REMOVED lines=56> */
[----:B------:R-:W-:Y:S02]  /*8140*/  MOV R176, R152 ;  /* 0x0000009800b07202 */ /* 0x000fe40000000f00 */
[----:B------:R-:W-:Y:S01]  /*8150*/  LOP3.LUT R178, R143, R178, R151, 0x96, !PT ;  /* 0x000000b28fb27212 */ /* 0x000fe200078e9697 */
[----:B------:R-:W-:Y:S02]  /*8160*/  IMAD.MOV.U32 R143, RZ, RZ, R148 ;  /* 0x000000ffff8f7224 */ /* 0x000fe400078e0094 */
[----:B------:R-:W-:Y:S02]  /*8170*/  IMAD.MOV.U32 R148, RZ, RZ, R150 ;  /* 0x000000ffff947224 */ /* 0x000fe400078e0096 */
[----:B------:R-:W-:-:S07]  /*8180*/  HFMA2 R150, -RZ, RZ, 0, 0 ;  /* 0x00000000ff967431 */ /* 0x000fce00000001ff */
.L_x_15679:
        /* <DEDUP_REMOVED lines=22> */
.L_x_15683:
        /* <DEDUP_REMOVED lines=12> */
.L_x_15684:
        /* <DEDUP_REMOVED lines=59> */
[----:B------:R-:W-:Y:S02]  /*8760*/  HFMA2 R151, -RZ, RZ, 0, 0 ;  /* 0x00000000ff977431 */ /* 0x000fe400000001ff */
[----:B------:R-:W-:-:S07]  /*8770*/  IMAD.MOV.U32 R148, RZ, RZ, R150 ;  /* 0x000000ffff947224 */ /* 0x000fce00078e0096 */
.L_x_15682:
[----:B------:R-:W-:Y:S01]  /*8780*/  I2FP.F32.U32 R145, R144 ;  /* 0x0000009000917245 */ /* 0x000fe20000201000 */
[----:B------:R-:W-:Y:S01]  /*8790*/  IMAD.U32 R143, R143, 0x10000, RZ ;  /* 0x000100008f8f7824 */ /* 0x000fe200078e00ff */
[----:B------:R-:W-:Y:S01]  /*87a0*/  ISETP.NE.AND P3, PT, R151, 0x1, PT ;  /* 0x000000019700780c */ /* 0x000fe20003f65270 */
[----:B------:R-:W-:Y:S02]  /*87b0*/  IMAD.MOV.U32 R150, RZ, RZ, 0x2 ;  /* 0x00000002ff967424 */ /* 0x000fe400078e00ff */
        /* <DEDUP_REMOVED lines=17> */
.L_x_15686:
        /* <DEDUP_REMOVED lines=12> */
.L_x_15687:
        /* <DEDUP_REMOVED lines=61> */
.L_x_15685:
        /* <DEDUP_REMOVED lines=22> */
.L_x_15689:
        /* <DEDUP_REMOVED lines=12> */
.L_x_15690:
        /* <DEDUP_REMOVED lines=42> */
[C---:B------:R-:W-:Y:S02]  /*9220*/  IADD3 R149, PT, PT, R2.reuse, 0x5384540f, RZ ;  /* 0x5384540f02957810 */ /* 0x040fe40007ffe0ff */
[----:B------:R-:W-:Y:S02]  /*9230*/  LOP3.LUT R150, R145, R150, R155, 0x96, !PT ;  /* 0x0000009691967212 */ /* 0x000fe400078e969b */
[----:B------:R-:W-:Y:S02]  /*9240*/  LOP3.LUT R149, R149, R152, R157, 0x96, !PT ;  /* 0x0000009895957212 */ /* 0x000fe400078e969d */
[----:B------:R-:W-:Y:S01]  /*9250*/  IADD3 R145, PT, PT, R2, -0xe443238, RZ ;  /* 0xf1bbcdc802917810 */ /* 0x000fe20007ffe0ff */
[----:B------:R-:W-:-:S04]  /*9260*/  IMAD.WIDE.U32 R150, R150, -0x326172a9, RZ ;  /* 0xcd9e8d5796967825 */ /* 0x000fc800078e00ff */
[----:B------:R-:W-:Y:S01]  /*9270*/  IMAD.WIDE.U32 R178, R149, -0x2daee0ad, RZ ;  /* 0xd2511f5395b27825 */ /* 0x000fe200078e00ff */
[----:B------:R-:W-:-:S03]  /*9280*/  LOP3.LUT R145, R145, R156, R151, 0x96, !PT ;  /* 0x0000009c91917212 */ /* 0x000fc600078e9697 */
[----:B------:R-:W-:Y:S02]  /*9290*/  HFMA2 R151, -RZ, RZ, 0, 0 ;  /* 0x00000000ff977431 */ /* 0x000fe400000001ff */
[----:B------:R-:W-:Y:S02]  /*92a0*/  VIADD R149, R3, 0xdb3d7428 ;  /* 0xdb3d742803957836 */ /* 0x000fe40000000000 */
[----:B------:R-:W-:-:S03]  /*92b0*/  IMAD.WIDE.U32 R152, R145, -0x2daee0ad, RZ ;  /* 0xd2511f5391987825 */ /* 0x000fc600078e00ff */
[----:B------:R-:W-:Y:S01]  /*92c0*/  LOP3.LUT R154, R149, R154, R179, 0x96, !PT ;  /* 0x0000009a959a7212 */ /* 0x000fe200078e96b3 */
[----:B------:R-:W-:Y:S02]  /*92d0*/  VIADD R145, R3, 0x96a522ad ;  /* 0x96a522ad03917836 */ /* 0x000fe40000000000 */
[----:B------:R-:W-:Y:S02]  /*92e0*/  VIADD R179, R2, 0x8ff34781 ;  /* 0x8ff3478102b37836 */ /* 0x000fe40000000000 */
[----:B------:R-:W-:Y:S01]  /*92f0*/  IMAD.WIDE.U32 R154, R154, -0x326172a9, RZ ;  /* 0xcd9e8d579a9a7825 */ /* 0x000fe200078e00ff */
[----:B------:R-:W-:-:S03]  /*9300*/  LOP3.LUT R178, R145, R178, R153, 0x96, !PT ;  /* 0x000000b291b27212 */ /* 0x000fc600078e9699 */
[----:B------:R-:W-:Y:S01]  /*9310*/  IMAD.MOV.U32 R145, RZ, RZ, R148 ;  /* 0x000000ffff917224 */ /* 0x000fe200078e0094 */
[----:B------:R-:W-:Y:S01]  /*9320*/  LOP3.LUT R179, R179, R150, R155, 0x96, !PT ;  /* 0x00000096b3b37212 */ /* 0x000fe200078e969b */
[----:B------:R-:W-:Y:S01]  /*9330*/  IMAD.MOV.U32 R148, RZ, RZ, R152 ;  /* 0x000000ffff947224 */ /* 0x000fe200078e0098 */
[----:B------:R-:W-:-:S07]  /*9340*/  MOV R176, R154 ;  /* 0x0000009a00b07202 */ /* 0x000fce0000000f00 */
.L_x_15688:
        /* <DEDUP_REMOVED lines=9> */
[----:B------:R-:W-:Y:S02]  /*93e0*/  MOV R149, R176 ;  /* 0x000000b000957202 */ /* 0x000fe40000000f00 */
[----:B------:R-:W-:Y:S01]  /*93f0*/  PLOP3.LUT P4, PT, P4, PT, PT, 0x8, 0x80 ;  /* 0x000000000080781c */ /* 0x000fe2000278e170 */
[----:B------:R-:W-:Y:S01]  /*9400*/  FFMA.FTZ R145, R146, R29, R129 ;  /* 0x0000001d92917223 */ /* 0x000fe20000010081 */
        /* <DEDUP_REMOVED lines=9> */
.L_x_15692:
        /* <DEDUP_REMOVED lines=12> */
.L_x_15693:
        /* <DEDUP_REMOVED lines=57> */
[----:B------:R-:W-:-:S05]  /*98f0*/  VIADD R149, R3, 0x96a522ad ;  /* 0x96a522ad03957836 */ /* 0x000fca0000000000 */
[----:B------:R-:W-:Y:S01]  /*9900*/  LOP3.LUT R178, R149, R178, R153, 0x96, !PT ;  /* 0x000000b295b27212 */ /* 0x000fe200078e9699 */
[----:B------:R-:W-:Y:S02]  /*9910*/  IMAD.MOV.U32 R149, RZ, RZ, R148 ;  /* 0x000000ffff957224 */ /* 0x000fe400078e0094 */
[----:B------:R-:W-:-:S07]  /*9920*/  IMAD.MOV.U32 R148, RZ, RZ, R152 ;  /* 0x000000ffff947224 */ /* 0x000fce00078e0098 */
.L_x_15691:
        /* <DEDUP_REMOVED lines=22> */
.L_x_15695:
        /* <DEDUP_REMOVED lines=14> */
.L_x_15696:
        /* <DEDUP_REMOVED lines=61> */
.L_x_15694:
        /* <DEDUP_REMOVED lines=10> */
.L_x_15672:
        /* <DEDUP_REMOVED lines=15> */
.L_x_15699:
        /* <DEDUP_REMOVED lines=12> */
.L_x_15700:
        /* <DEDUP_REMOVED lines=59> */
[----:B------:R-:W-:-:S07]  /*a540*/  IMAD.MOV.U32 R141, RZ, RZ, R140 ;  /* 0x000000ffff8d7224 */ /* 0x000fce00078e008c */
.L_x_15698:
[----:B------:R-:W-:Y:S01]  /*a550*/  I2FP.F32.U32 R141, R141 ;  /* 0x0000008d008d7245 */ /* 0x000fe20000201000 */
[----:B------:R-:W-:Y:S01]  /*a560*/  IMAD.MOV.U32 R150, RZ, RZ, 0x2 ;  /* 0x00000002ff967424 */ /* 0x000fe200078e00ff */
[----:B------:R-:W-:Y:S01]  /*a570*/  ISETP.NE.AND P2, PT, R142, 0x1, PT ;  /* 0x000000018e00780c */ /* 0x000fe20003f45270 */
[----:B------:R-:W-:Y:S01]  /*a580*/  IMAD.MOV.U32 R140, RZ, RZ, R176 ;  /* 0x000000ffff8c7224 */ /* 0x000fe200078e00b0 */
[----:B-----5:R-:W-:Y:S01]  /*a590*/  SHF.L.U32 R143, R144, 0x10, RZ ;  /* 0x00000010908f7819 */ /* 0x020fe200000006ff */
[----:B------:R-:W-:Y:S01]  /*a5a0*/  FFMA.FTZ R141, R141, R190, 1.1641532182693481445e-10 ;  /* 0x2f0000008d8d7423 */ /* 0x000fe200000100be */
[----:B------:R-:W-:Y:S02]  /*a5b0*/  LOP3.LUT R192, R192, 0xfffffffb, RZ, 0xc0, !PT ;  /* 0xfffffffbc0c07812 */ /* 0x000fe400078ec0ff */
[----:B------:R-:W-:Y:S01]  /*a5c0*/  PRMT R144, R144, 0x7632, R144 ;  /* 0x0000763290907816 */ /* 0x000fe20000000090 */
[----:B------:R-:W-:Y:S01]  /*a5d0*/  FMUL.FTZ R143, R143, R0 ;  /* 0x000000008f8f7220 */ /* 0x000fe20000410000 */
[----:B------:R-:W-:-:S03]  /*a5e0*/  FSETP.GTU.FTZ.AND P1, PT, R141, UR4, PT ;  /* 0x000000048d007c0b */ /* 0x000fc6000bf3c000 */
[----:B------:R-:W-:Y:S01]  /*a5f0*/  FMUL.FTZ R141, R143, UR5 ;  /* 0x000000058f8d7c20 */ /* 0x000fe20008410000 */
[----:B------:R-:W-:-:S04]  /*a600*/  PLOP3.LUT P3, PT, P1, PT, PT, 0x8, 0x80 ;  /* 0x000000000080781c */ /* 0x000fc80000f6e170 */
[----:B------:R-:W-:-:S09]  /*a610*/  FSEL R141, R141, RZ, !P1 ;  /* 0x000000ff8d8d7208 */ /* 0x000fd20004800000 */
        /* <DEDUP_REMOVED lines=10> */
.L_x_15702:
        /* <DEDUP_REMOVED lines=12> */
.L_x_15703:
        /* <DEDUP_REMOVED lines=61> */
.L_x_15701:
[----:B------:R-:W-:Y:S01]  /*ab50*/  I2FP.F32.U32 R143, R140 ;  /* 0x0000008c008f7245 */ /* 0x000fe20000201000 */
[----:B------:R-:W-:Y:S01]  /*ab60*/  IMAD.MOV.U32 R151, RZ, RZ, 0x2 ;  /* 0x00000002ff977424 */ /* 0x000fe200078e00ff */
[----:B------:R-:W-:Y:S01]  /*ab70*/  ISETP.NE.AND P2, PT, R150, 0x1, PT ;  /* 0x000000019600780c */ /* 0x000fe20003f45270 */
[----:B------:R-:W-:Y:S01]  /*ab80*/  IMAD.MOV.U32 R140, RZ, RZ, R176 ;  /* 0x000000ffff8c7224 */ /* 0x000fe200078e00b0 */
[----:B------:R-:W-:Y:S01]  /*ab90*/  SHF.L.U32 R149, R144, 0x10, RZ ;  /* 0x0000001090957819 */ /* 0x000fe200000006ff */
[----:B------:R-:W-:Y:S01]  /*aba0*/  FFMA.FTZ R143, R143, R190, 1.1641532182693481445e-10 ;  /* 0x2f0000008f8f7423 */ /* 0x000fe200000100be */
[----:B------:R-:W-:-:S03]  /*abb0*/  LOP3.LUT R192, R192, 0xfffffffd, RZ, 0xc0, !PT ;  /* 0xfffffffdc0c07812 */ /* 0x000fc600078ec0ff */
        /* <DEDUP_REMOVED lines=15> */
.L_x_15705:
        /* <DEDUP_REMOVED lines=12> */
.L_x_15706:
        /* <DEDUP_REMOVED lines=50> */
[----:B------:R-:W-:Y:S01]  /*b090*/  LOP3.LUT R143, R143, R156, R151, 0x96, !PT ;  /* 0x0000009c8f8f7212 */ /* 0x000fe200078e9697 */
[----:B------:R-:W-:-:S03]  /*b0a0*/  IMAD.MOV.U32 R151, RZ, RZ, RZ ;  /* 0x000000ffff977224 */ /* 0x000fc600078e00ff */
[----:B------:R-:W-:Y:S01]  /*b0b0*/  LOP3.LUT R154, R149, R154, R179, 0x96, !PT ;  /* 0x0000009a959a7212 */ /* 0x000fe200078e96b3 */
[----:B------:R-:W-:Y:S01]  /*b0c0*/  IMAD.WIDE.U32 R152, R143, -0x2daee0ad, RZ ;  /* 0xd2511f538f987825 */ /* 0x000fe200078e00ff */
[----:B------:R-:W-:-:S03]  /*b0d0*/  IADD3 R179, PT, PT, R2, -0x700cb87f, RZ ;  /* 0x8ff3478102b37810 */ /* 0x000fc60007ffe0ff */
[----:B------:R-:W-:-:S04]  /*b0e0*/  IMAD.WIDE.U32 R154, R154, -0x326172a9, RZ ;  /* 0xcd9e8d579a9a7825 */ /* 0x000fc800078e00ff */
[----:B------:R-:W-:Y:S01]  /*b0f0*/  VIADD R143, R3, 0x96a522ad ;  /* 0x96a522ad038f7836 */ /* 0x000fe20000000000 */
[----:B------:R-:W-:Y:S01]  /*b100*/  LOP3.LUT R179, R179, R150, R155, 0x96, !PT ;  /* 0x00000096b3b37212 */ /* 0x000fe200078e969b */
[----:B------:R-:W-:Y:S02]  /*b110*/  IMAD.MOV.U32 R176, RZ, RZ, R154 ;  /* 0x000000ffffb07224 */ /* 0x000fe400078e009a */
[----:B------:R-:W-:Y:S01]  /*b120*/  IMAD.MOV.U32 R148, RZ, RZ, R152 ;  /* 0x000000ffff947224 */ /* 0x000fe200078e0098 */
[----:B------:R-:W-:-:S07]  /*b130*/  LOP3.LUT R178, R143, R178, R153, 0x96, !PT ;  /* 0x000000b28fb27212 */ /* 0x000fce00078e9699 */
.L_x_15704:
[----:B------:R-:W-:Y:S01]  /*b140*/  I2FP.F32.U32 R143, R140 ;  /* 0x0000008c008f7245 */ /* 0x000fe20000201000 */
[----:B------:R-:W-:Y:S01]  /*b150*/  IMAD.MOV.U32 R150, RZ, RZ, 0x2 ;  /* 0x00000002ff967424 */ /* 0x000fe200078e00ff */
[----:B------:R-:W-:Y:S01]  /*b160*/  ISETP.NE.AND P3, PT, R151, 0x1, PT ;  /* 0x000000019700780c */ /* 0x000fe20003f65270 */
[----:B------:R-:W-:Y:S01]  /*b170*/  IMAD.MOV.U32 R144, RZ, RZ, R176 ;  /* 0x000000ffff907224 */ /* 0x000fe200078e00b0 */
[----:B------:R-:W-:Y:S01]  /*b180*/  SHF.L.U32 R149, R145, 0x10, RZ ;  /* 0x0000001091957819 */ /* 0x000fe200000006ff */
[----:B------:R-:W-:Y:S01]  /*b190*/  FFMA.FTZ R143, R143, R190, 1.1641532182693481445e-10 ;  /* 0x2f0000008f8f7423 */ /* 0x000fe200000100be */
[----:B------:R-:W-:-:S03]  /*b1a0*/  PRMT R140, R145, 0x7632, R140 ;  /* 0x00007632918c7816 */ /* 0x000fc6000000008c */
[----:B------:R-:W-:Y:S01]  /*b1b0*/  FMUL.FTZ R149, R149, R0 ;  /* 0x0000000095957220 */ /* 0x000fe20000410000 */
[----:B------:R-:W-:-:S03]  /*b1c0*/  FSETP.GTU.FTZ.AND P2, PT, R143, UR4, PT ;  /* 0x000000048f007c0b */ /* 0x000fc6000bf5c000 */
[----:B------:R-:W-:Y:S01]  /*b1d0*/  FMUL.FTZ R143, R149, UR5 ;  /* 0x00000005958f7c20 */ /* 0x000fe20008410000 */
[----:B------:R-:W-:-:S04]  /*b1e0*/  PLOP3.LUT P1, PT, P2, PT, PT, 0x8, 0x80 ;  /* 0x000000000080781c */ /* 0x000fc8000172e170 */
[----:B------:R-:W-:Y:S01]  /*b1f0*/  FSEL R143, R143, RZ, !P2 ;  /* 0x000000ff8f8f7208 */ /* 0x000fe20005000000 */
        /* <DEDUP_REMOVED lines=9> */
.L_x_15708:
        /* <DEDUP_REMOVED lines=12> */
.L_x_15709:
        /* <DEDUP_REMOVED lines=59> */
[----:B------:R-:W-:Y:S01]  /*b700*/  LOP3.LUT R178, R145, R178, R151, 0x96, !PT ;  /* 0x000000b291b27212 */ /* 0x000fe200078e9697 */
[----:B------:R-:W-:-:S07]  /*b710*/  IMAD.MOV.U32 R150, RZ, RZ, RZ ;  /* 0x000000ffff967224 */ /* 0x000fce00078e00ff */
.L_x_15707:
[----:B------:R-:W-:Y:S01]  /*b720*/  I2FP.F32.U32 R145, R144 ;  /* 0x0000009000917245 */ /* 0x000fe20000201000 */
[----:B------:R-:W-:Y:S01]  /*b730*/  IMAD.MOV.U32 R151, RZ, RZ, 0x2 ;  /* 0x00000002ff977424 */ /* 0x000fe200078e00ff */
[----:B------:R-:W-:Y:S01]  /*b740*/  SHF.L.U32 R149, R140, 0x10, RZ ;  /* 0x000000108c957819 */ /* 0x000fe200000006ff */
[----:B------:R-:W-:Y:S01]  /*b750*/  IMAD.MOV.U32 R140, RZ, RZ, R176 ;  /* 0x000000ffff8c7224 */ /* 0x000fe200078e00b0 */
[----:B------:R-:W-:Y:S01]  /*b760*/  ISETP.NE.AND P3, PT, R150, 0x1, PT ;  /* 0x000000019600780c */ /* 0x000fe20003f65270 */
[----:B------:R-:W-:Y:S02]  /*b770*/  FFMA.FTZ R145, R145, R190, 1.1641532182693481445e-10 ;  /* 0x2f00000091917423 */ /* 0x000fe400000100be */
[----:B------:R-:W-:-:S03]  /*b780*/  FMUL.FTZ R149, R149, R0 ;  /* 0x0000000095957220 */ /* 0x000fc60000410000 */
[----:B------:R-:W-:Y:S01]  /*b790*/  FSETP.GTU.FTZ.AND P2, PT, R145, UR4, PT ;  /* 0x0000000491007c0b */ /* 0x000fe2000bf5c000 */
[----:B------:R-:W-:-:S05]  /*b7a0*/  FMUL.FTZ R144, R149, UR5 ;  /* 0x0000000595907c20 */ /* 0x000fca0008410000 */
        /* <DEDUP_REMOVED lines=11> */
.L_x_15711:
        /* <DEDUP_REMOVED lines=12> */
.L_x_15712:
        /* <DEDUP_REMOVED lines=61> */
.L_x_15710:
[----:B------:R-:W-:Y:S01]  /*bcf0*/  I2FP.F32.U32 R145, R140 ;  /* 0x0000008c00917245 */ /* 0x000fe20000201000 */
[----:B------:R-:W-:Y:S01]  /*bd00*/  IMAD.MOV.U32 R150, RZ, RZ, 0x2 ;  /* 0x00000002ff967424 */ /* 0x000fe200078e00ff */
[C---:B------:R-:W-:Y:S01]  /*bd10*/  SHF.L.U32 R149, R146.reuse, 0x10, RZ ;  /* 0x0000001092957819 */ /* 0x040fe200000006ff */
        /* <DEDUP_REMOVED lines=18> */
.L_x_15714:
        /* <DEDUP_REMOVED lines=12> */
.L_x_15715:
        /* <DEDUP_REMOVED lines=61> */
.L_x_15713:
        /* <DEDUP_REMOVED lines=20> */
.L_x_15717:
        /* <DEDUP_REMOVED lines=12> */
.L_x_15718:
        /* <DEDUP_REMOVED lines=61> */
.L_x_15716:
        /* <DEDUP_REMOVED lines=21> */
.L_x_15720:
        /* <DEDUP_REMOVED lines=14> */
.L_x_15721:
        /* <DEDUP_REMOVED lines=58> */
[----:B------:R-:W-:Y:S01]  /*ce70*/  MOV R150, R148 ;  /* 0x0000009400967202 */ /* 0x000fe20000000f00 */
[----:B------:R-:W-:Y:S01]  /*ce80*/  IMAD.MOV.U32 R148, RZ, RZ, R152 ;  /* 0x000000ffff947224 */ /* 0x000fe200078e0098 */
[----:B------:R-:W-:-:S07]  /*ce90*/  LOP3.LUT R178, R149, R178, R153, 0x96, !PT ;  /* 0x000000b295b27212 */ /* 0x000fce00078e9699 */
.L_x_15719:
        /* <DEDUP_REMOVED lines=16> */
.L_x_15697:
[----:B------:R-:W0:Y:S01]  /*cfa0*/  @P0 LDC.64 R158, c[0x0][0x3a0] ;  /* 0x0000e800ff9e0b82 */ /* 0x000e220000000a00 */
[----:B------:R-:W-:Y:S01]  /*cfb0*/  SEL R152, RZ, 0x10000, !P5 ;  /* 0x00010000ff987807 */ /* 0x000fe20006800000 */
[----:B------:R-:W-:Y:S01]  /*cfc0*/  IMAD.WIDE.U32 R156, R187, 0x8, R172 ;  /* 0x00000008bb9c7825 */ /* 0x000fe200078e00ac */
[C---:B------:R-:W-:Y:S02]  /*cfd0*/  LOP3.LUT P5, RZ, R192.reuse, 0x2, RZ, 0xc0, !PT ;  /* 0x00000002c0ff7812 */ /* 0x040fe400078ac0ff */
[----:B------:R-:W-:Y:S02]  /*cfe0*/  SEL R153, RZ, 0x1000000, !P6 ;  /* 0x01000000ff997807 */ /* 0x000fe40007000000 */
[----:B------:R-:W-:Y:S02]  /*cff0*/  SEL R161, RZ, 0x100, !P4 ;  /* 0x00000100ffa17807 */ /* 0x000fe40006000000 */
[----:B------:R-:W-:Y:S02]  /*d000*/  LOP3.LUT P6, RZ, R192, 0x4, RZ, 0xc0, !PT ;  /* 0x00000004c0ff7812 */ /* 0x000fe400078cc0ff */
[----:B------:R-:W-:-:S02]  /*d010*/  SEL R151, RZ, 0x1000000, !P2 ;  /* 0x01000000ff977807 */ /* 0x000fc40005000000 */
[----:B------:R-:W-:Y:S02]  /*d020*/  SEL R150, RZ, 0x10000, !P1 ;  /* 0x00010000ff967807 */ /* 0x000fe40004800000 */
[----:B------:R-:W-:Y:S02]  /*d030*/  SEL R149, RZ, 0x100, !P5 ;  /* 0x00000100ff957807 */ /* 0x000fe40006800000 */
[----:B------:R-:W-:Y:S02]  /*d040*/  LOP3.LUT R161, R161, R153, R152, 0xfe, !PT ;  /* 0x00000099a1a17212 */ /* 0x000fe400078efe98 */
[----:B------:R-:W-:Y:S02]  /*d050*/  SEL R160, RZ, 0x1, !P3 ;  /* 0x00000001ffa07807 */ /* 0x000fe40005800000 */
[----:B------:R-:W-:Y:S01]  /*d060*/  LOP3.LUT R149, R149, R151, R150, 0xfe, !PT ;  /* 0x0000009795957212 */ /* 0x000fe200078efe96 */
[----:B------:R-:W-:Y:S01]  /*d070*/  IMAD.WIDE.U32 R150, R187, 0x20, R174 ;  /* 0x00000020bb967825 */ /* 0x000fe200078e00ae */
[----:B------:R-:W-:-:S02]  /*d080*/  SEL R152, RZ, 0x1, !P6 ;  /* 0x00000001ff987807 */ /* 0x000fc40007000000 */
[----:B------:R-:W-:Y:S02]  /*d090*/  IADD3 R189, PT, PT, R185, 0x100, RZ ;  /* 0x00000100b9bd7810 */ /* 0x000fe40007ffe0ff */
[----:B------:R-:W-:Y:S01]  /*d0a0*/  LOP3.LUT R161, R161, R160, RZ, 0xfc, !PT ;  /* 0x000000a0a1a17212 */ /* 0x000fe200078efcff */
[----:B------:R1:W-:Y:S01]  /*d0b0*/  STG.E.128 desc[UR8][R150.64], R140 ;  /* 0x0000008c96007986 */ /* 0x0003e2000c101d08 */
[----:B------:R-:W-:Y:S01]  /*d0c0*/  LOP3.LUT R160, R149, R152, RZ, 0xfc, !PT ;  /* 0x0000009895a07212 */ /* 0x000fe200078efcff */
[C---:B------:R-:W-:Y:S02]  /*d0d0*/  IMAD.WIDE.U32 R152, R189.reuse, 0x10, R164 ;  /* 0x00000010bd987825 */ /* 0x040fe400078e00a4 */
[----:B------:R1:W-:Y:S02]  /*d0e0*/  STG.E.128 desc[UR8][R150.64+0x10], R144 ;  /* 0x0000109096007986 */ /* 0x0003e4000c101d08 */
[----:B0-----:R-:W-:Y:S02]  /*d0f0*/  @P0 IMAD.WIDE.U32 R158, R189, 0x20, R158 ;  /* 0x00000020bd9e0825 */ /* 0x001fe400078e009e */
[----:B------:R1:W-:Y:S04]  /*d100*/  STG.E.64 desc[UR8][R156.64], R160 ;  /* 0x000000a09c007986 */ /* 0x0003e8000c101b08 */
[----:B------:R1:W5:Y:S04]  /*d110*/  @P0 LDG.E.128 R124, desc[UR8][R158.64] ;  /* 0x000000089e7c0981 */ /* 0x000368000c1e1d00 */
[----:B------:R1:W5:Y:S04]  /*d120*/  @P0 LDG.E.128 R128, desc[UR8][R158.64+0x10] ;  /* 0x000010089e800981 */ /* 0x000368000c1e1d00 */
[----:B------:R-:W5:Y:S01]  /*d130*/  LDG.E.128 R152, desc[UR8][R152.64] ;  /* 0x0000000898987981 */ /* 0x000f62000c1e1d00 */
        /* <DEDUP_REMOVED lines=16> */
.L_x_15724:
        /* <DEDUP_REMOVED lines=12> */
.L_x_15725:
        /* <DEDUP_REMOVED lines=60> */
.L_x_15723:
        /* <DEDUP_REMOVED lines=10> */
[----:B------:R-:W-:-:S02]  /*d760*/  MOV R149, R176 ;  /* 0x000000b000957202 */ /* 0x000fc40000000f00 */
        /* <DEDUP_REMOVED lines=13> */
.L_x_15727:
        /* <DEDUP_REMOVED lines=12> */
.L_x_15728:
        /* <DEDUP_REMOVED lines=49> */
[----:B------:R-:W-:Y:S01]  /*dc10*/  IMAD.MOV.U32 R157, RZ, RZ, RZ ;  /* 0x000000ffff9d7224 */ /* 0x000fe200078e00ff */
[----:B------:R-:W-:Y:S01]  /*dc20*/  IADD3 R179, PT, PT, R2, -0x700cb87f, RZ ;  /* 0x8ff3478102b37810 */ /* 0x000fe20007ffe0ff */
[----:B------:R-:W-:-:S04]  /*dc30*/  IMAD.WIDE.U32 R150, R150, -0x326172a9, RZ ;  /* 0xcd9e8d5796967825 */ /* 0x000fc800078e00ff */
[----:B------:R-:W-:Y:S01]  /*dc40*/  IMAD.WIDE.U32 R160, R160, -0x326172a9, RZ ;  /* 0xcd9e8d57a0a07825 */ /* 0x000fe200078e00ff */
[----:B------:R-:W-:-:S04]  /*dc50*/  LOP3.LUT R149, R149, R162, R151, 0x96, !PT ;  /* 0x000000a295957212 */ /* 0x000fc800078e9697 */
[----:B------:R-:W-:Y:S01]  /*dc60*/  LOP3.LUT R179, R179, R150, R161, 0x96, !PT ;  /* 0x00000096b3b37212 */ /* 0x000fe200078e96a1 */
[----:B------:R-:W-:Y:S01]  /*dc70*/  IMAD.WIDE.U32 R158, R149, -0x2daee0ad, RZ ;  /* 0xd2511f53959e7825 */ /* 0x000fe200078e00ff */
[----:B------:R-:W-:-:S03]  /*dc80*/  MOV R176, R160 ;  /* 0x000000a000b07202 */ /* 0x000fc60000000f00 */
[----:B------:R-:W-:-:S05]  /*dc90*/  VIADD R149, R3, 0x96a522ad ;  /* 0x96a522ad03957836 */ /* 0x000fca0000000000 */
[----:B------:R-:W-:Y:S01]  /*dca0*/  LOP3.LUT R178, R149, R178, R159, 0x96, !PT ;  /* 0x000000b295b27212 */ /* 0x000fe200078e969f */
[----:B------:R-:W-:Y:S01]  /*dcb0*/  IMAD.MOV.U32 R149, RZ, RZ, R156 ;  /* 0x000000ffff957224 */ /* 0x000fe200078e009c */
[----:B------:R-:W-:-:S07]  /*dcc0*/  MOV R156, R158 ;  /* 0x0000009e009c7202 */ /* 0x000fce0000000f00 */
.L_x_15726:
[----:B------:R-:W-:Y:S02]  /*dcd0*/  I2FP.F32.U32 R149, R149 ;  /* 0x0000009500957245 */ /* 0x000fe40000201000 */
[----:B------:R-:W-:Y:S01]  /*dce0*/  SHF.L.U32 R151, R152, 0x10, RZ ;  /* 0x0000001098977819 */ /* 0x000fe200000006ff */
[----:B------:R-:W-:Y:S01]  /*dcf0*/  IMAD.MOV.U32 R152, RZ, RZ, 0x2 ;  /* 0x00000002ff987424 */ /* 0x000fe200078e00ff */
[----:B------:R-:W-:Y:S01]  /*dd00*/  ISETP.NE.AND P2, PT, R157, 0x1, PT ;  /* 0x000000019d00780c */ /* 0x000fe20003f45270 */
[----:B------:R-:W-:Y:S01]  /*dd10*/  FFMA.FTZ R149, R149, R190, 1.1641532182693481445e-10 ;  /* 0x2f00000095957423 */ /* 0x000fe200000100be */
[----:B------:R-:W-:Y:S01]  /*dd20*/  LOP3.LUT R192, R192, 0xfffffffd, RZ, 0xc0, !PT ;  /* 0xfffffffdc0c07812 */ /* 0x000fe200078ec0ff */
[----:B------:R-:W-:-:S03]  /*dd30*/  FMUL.FTZ R151, R151, R0 ;  /* 0x0000000097977220 */ /* 0x000fc60000410000 */
        /* <DEDUP_REMOVED lines=16> */
.L_x_15730:
        /* <DEDUP_REMOVED lines=12> */
.L_x_15731:
        /* <DEDUP_REMOVED lines=59> */
[----:B------:R-:W-:Y:S01]  /*e2b0*/  IMAD.MOV.U32 R151, RZ, RZ, R156 ;  /* 0x000000ffff977224 */ /* 0x000fe200078e009c */
[----:B------:R-:W-:-:S07]  /*e2c0*/  MOV R156, R158 ;  /* 0x0000009e009c7202 */ /* 0x000fce0000000f00 */
.L_x_15729:
        /* <DEDUP_REMOVED lines=8> */
[----:B------:R-:W-:Y:S01]  /*e350*/  FMUL.FTZ R157, R157, UR5 ;  /* 0x000000059d9d7c20 */ /* 0x000fe20008410000 */
[----:B------:R-:W-:Y:S02]  /*e360*/  MOV R151, R176 ;  /* 0x000000b000977202 */ /* 0x000fe40000000f00 */
[----:B------:R-:W-:Y:S02]  /*e370*/  PLOP3.LUT P1, PT, P2, PT, PT, 0x8, 0x80 ;  /* 0x000000000080781c */ /* 0x000fe4000172e170 */
[----:B------:R-:W-:-:S05]  /*e380*/  FSEL R157, R157, RZ, !P2 ;  /* 0x000000ff9d9d7208 */ /* 0x000fca0005000000 */
[----:B------:R-:W-:Y:S01]  /*e390*/  FFMA.FTZ R150, R157, R26, R126 ;  /* 0x0000001a9d967223 */ /* 0x000fe2000001007e */
        /* <DEDUP_REMOVED lines=9> */
.L_x_15733:
        /* <DEDUP_REMOVED lines=12> */
.L_x_15734:
        /* <DEDUP_REMOVED lines=47> */
[C---:B------:R-:W-:Y:S01]  /*e7e0*/  VIADD R151, R2.reuse, 0xf1bbcdc8 ;  /* 0xf1bbcdc802977836 */ /* 0x040fe20000000000 */
[----:B------:R-:W-:Y:S02]  /*e7f0*/  LOP3.LUT R162, R157, R162, R179, 0x96, !PT ;  /* 0x000000a29da27212 */ /* 0x000fe400078e96b3 */
[----:B------:R-:W-:Y:S01]  /*e800*/  IADD3 R179, PT, PT, R2, -0x700cb87f, RZ ;  /* 0x8ff3478102b37810 */ /* 0x000fe20007ffe0ff */
[----:B------:R-:W-:-:S04]  /*e810*/  IMAD.WIDE.U32 R158, R158, -0x326172a9, RZ ;  /* 0xcd9e8d579e9e7825 */ /* 0x000fc800078e00ff */
[----:B------:R-:W-:Y:S01]  /*e820*/  IMAD.WIDE.U32 R162, R162, -0x326172a9, RZ ;  /* 0xcd9e8d57a2a27825 */ /* 0x000fe200078e00ff */
[----:B------:R-:W-:-:S04]  /*e830*/  LOP3.LUT R151, R151, R166, R159, 0x96, !PT ;  /* 0x000000a697977212 */ /* 0x000fc800078e969f */
[----:B------:R-:W-:Y:S01]  /*e840*/  LOP3.LUT R179, R179, R158, R163, 0x96, !PT ;  /* 0x0000009eb3b37212 */ /* 0x000fe200078e96a3 */
[----:B------:R-:W-:Y:S01]  /*e850*/  IMAD.WIDE.U32 R160, R151, -0x2daee0ad, RZ ;  /* 0xd2511f5397a07825 */ /* 0x000fe200078e00ff */
[----:B------:R-:W-:-:S03]  /*e860*/  MOV R176, R162 ;  /* 0x000000a200b07202 */ /* 0x000fc60000000f00 */
[----:B------:R-:W-:Y:S02]  /*e870*/  VIADD R151, R3, 0x96a522ad ;  /* 0x96a522ad03977836 */ /* 0x000fe40000000000 */
[----:B------:R-:W-:-:S03]  /*e880*/  IMAD.MOV.U32 R158, RZ, RZ, RZ ;  /* 0x000000ffff9e7224 */ /* 0x000fc600078e00ff */
[----:B------:R-:W-:Y:S01]  /*e890*/  LOP3.LUT R178, R151, R178, R161, 0x96, !PT ;  /* 0x000000b297b27212 */ /* 0x000fe200078e96a1 */
[----:B------:R-:W-:Y:S01]  /*e8a0*/  IMAD.MOV.U32 R151, RZ, RZ, R156 ;  /* 0x000000ffff977224 */ /* 0x000fe200078e009c */
[----:B------:R-:W-:-:S07]  /*e8b0*/  MOV R156, R160 ;  /* 0x000000a0009c7202 */ /* 0x000fce0000000f00 */
.L_x_15732:
        /* <DEDUP_REMOVED lines=21> */
.L_x_15736:
        /* <DEDUP_REMOVED lines=12> */
.L_x_15737:
        /* <DEDUP_REMOVED lines=59> */
[----:B------:R-:W-:Y:S01]  /*ee80*/  MOV R156, R158 ;  /* 0x0000009e009c7202 */ /* 0x000fe20000000f00 */
[----:B------:R-:W-:-:S07]  /*ee90*/  IMAD.MOV.U32 R159, RZ, RZ, RZ ;  /* 0x000000ffff9f7224 */ /* 0x000fce00078e00ff */
.L_x_15735:
[----:B------:R-:W-:Y:S01]  /*eea0*/  I2FP.F32.U32 R153, R153 ;  /* 0x0000009900997245 */ /* 0x000fe20000201000 */
[----:B------:R-:W-:Y:S01]  /*eeb0*/  IMAD.MOV.U32 R158, RZ, RZ, 0x2 ;  /* 0x00000002ff9e7424 */ /* 0x000fe200078e00ff */
[C---:B------:R-:W-:Y:S02]  /*eec0*/  SHF.L.U32 R157, R154.reuse, 0x10, RZ ;  /* 0x000000109a9d7819 */ /* 0x040fe400000006ff */
        /* <DEDUP_REMOVED lines=19> */
.L_x_15739:
        /* <DEDUP_REMOVED lines=12> */
.L_x_15740:
        /* <DEDUP_REMOVED lines=61> */
.L_x_15738:
        /* <DEDUP_REMOVED lines=21> */
.L_x_15742:
        /* <DEDUP_REMOVED lines=12> */
.L_x_15743:
        /* <DEDUP_REMOVED lines=59> */
[----:B------:R-:W-:Y:S01]  /*fa50*/  MOV R156, R160 ;  /* 0x000000a0009c7202 */ /* 0x000fe20000000f00 */
[----:B------:R-:W-:-:S07]  /*fa60*/  IMAD.MOV.U32 R160, RZ, RZ, RZ ;  /* 0x000000ffffa07224 */ /* 0x000fce00078e00ff */
.L_x_15741:
        /* <DEDUP_REMOVED lines=22> */
.L_x_15745:
        /* <DEDUP_REMOVED lines=14> */
.L_x_15746:
        /* <DEDUP_REMOVED lines=61> */
.L_x_15744:
[----:B------:R-:W-:Y:S02]  /*10080*/  I2FP.F32.U32 R157, R157 ;  /* 0x0000009d009d7245 */ /* 0x000fe40000201000 */
        /* <DEDUP_REMOVED lines=9> */
.L_x_15722:
        /* <DEDUP_REMOVED lines=15> */
.L_x_15749:
        /* <DEDUP_REMOVED lines=12> */
.L_x_15750:
        /* <DEDUP_REMOVED lines=60> */
.L_x_15748:
[----:B------:R-:W-:Y:S01]  /*10690*/  I2FP.F32.U32 R149, R149 ;  /* 0x0000009500957245 */ /* 0x000fe20000201000 */
[----:B------:R-:W-:Y:S01]  /*106a0*/  IMAD.MOV.U32 R158, RZ, RZ, 0x2 ;  /* 0x00000002ff9e7424 */ /* 0x000fe200078e00ff */
[----:B------:R-:W-:Y:S02]  /*106b0*/  ISETP.NE.AND P2, PT, R150, 0x1, PT ;  /* 0x000000019600780c */ /* 0x000fe40003f45270 */
[----:B-----5:R-:W-:Y:S01]  /*106c0*/  SHF.L.U32 R151, R152, 0x10, RZ ;  /* 0x0000001098977819 */ /* 0x020fe200000006ff */
[----:B------:R-:W-:Y:S01]  /*106d0*/  FFMA.FTZ R149, R149, R190, 1.1641532182693481445e-10 ;  /* 0x2f00000095957423 */ /* 0x000fe200000100be */
[----:B------:R-:W-:Y:S02]  /*106e0*/  LOP3.LUT R192, R192, 0xfffffffb, RZ, 0xc0, !PT ;  /* 0xfffffffbc0c07812 */ /* 0x000fe400078ec0ff */
[----:B------:R-:W-:Y:S01]  /*106f0*/  PRMT R152, R152, 0x7632, R152 ;  /* 0x0000763298987816 */ /* 0x000fe20000000098 */
[----:B------:R-:W-:Y:S01]  /*10700*/  FMUL.FTZ R151, R151, R0 ;  /* 0x0000000097977220 */ /* 0x000fe20000410000 */
[----:B------:R-:W-:-:S02]  /*10710*/  FSETP.GTU.FTZ.AND P1, PT, R149, UR4, PT ;  /* 0x0000000495007c0b */ /* 0x000fc4000bf3c000 */
[----:B------:R-:W-:Y:S01]  /*10720*/  MOV R148, R176 ;  /* 0x000000b000947202 */ /* 0x000fe20000000f00 */
        /* <DEDUP_REMOVED lines=13> */
.L_x_15752:
        /* <DEDUP_REMOVED lines=12> */
.L_x_15753:
        /* <DEDUP_REMOVED lines=57> */
[----:B------:R-:W-:Y:S02]  /*10c50*/  MOV R176, R160 ;  /* 0x000000a000b07202 */ /* 0x000fe40000000f00 */
[----:B------:R-:W-:Y:S01]  /*10c60*/  MOV R156, R158 ;  /* 0x0000009e009c7202 */ /* 0x000fe20000000f00 */
[----:B------:R-:W-:Y:S01]  /*10c70*/  IMAD.MOV.U32 R158, RZ, RZ, RZ ;  /* 0x000000ffff9e7224 */ /* 0x000fe200078e00ff */
[----:B------:R-:W-:-:S07]  /*10c80*/  LOP3.LUT R178, R151, R178, R159, 0x96, !PT ;  /* 0x000000b297b27212 */ /* 0x000fce00078e969f */
.L_x_15751:
[----:B------:R-:W-:Y:S02]  /*10c90*/  I2FP.F32.U32 R151, R148 ;  /* 0x0000009400977245 */ /* 0x000fe40000201000 */
[----:B------:R-:W-:Y:S02]  /*10ca0*/  ISETP.NE.AND P2, PT, R158, 0x1, PT ;  /* 0x000000019e00780c */ /* 0x000fe40003f45270 */
[----:B------:R-:W-:Y:S01]  /*10cb0*/  SHF.L.U32 R157, R152, 0x10, RZ ;  /* 0x00000010989d7819 */ /* 0x000fe200000006ff */
[----:B------:R-:W-:Y:S01]  /*10cc0*/  FFMA.FTZ R151, R151, R190, 1.1641532182693481445e-10 ;  /* 0x2f00000097977423 */ /* 0x000fe200000100be */
[----:B------:R-:W-:Y:S01]  /*10cd0*/  LOP3.LUT R192, R192, 0xfffffffd, RZ, 0xc0, !PT ;  /* 0xfffffffdc0c07812 */ /* 0x000fe200078ec0ff */
[----:B------:R-:W-:Y:S01]  /*10ce0*/  IMAD.MOV.U32 R152, RZ, RZ, 0x2 ;  /* 0x00000002ff987424 */ /* 0x000fe200078e00ff */
[----:B------:R-:W-:Y:S01]  /*10cf0*/  MOV R148, R176 ;  /* 0x000000b000947202 */ /* 0x000fe20000000f00 */
        /* <DEDUP_REMOVED lines=15> */
.L_x_15755:
        /* <DEDUP_REMOVED lines=12> */
.L_x_15756:
        /* <DEDUP_REMOVED lines=58> */
[----:B------:R-:W-:Y:S01]  /*11250*/  VIADD R151, R3, 0x96a522ad ;  /* 0x96a522ad03977836 */ /* 0x000fe20000000000 */
[----:B------:R-:W-:-:S04]  /*11260*/  MOV R156, R160 ;  /* 0x000000a0009c7202 */ /* 0x000fc80000000f00 */
[----:B------:R-:W-:-:S07]  /*11270*/  LOP3.LUT R178, R151, R178, R161, 0x96, !PT ;  /* 0x000000b297b27212 */ /* 0x000fce00078e96a1 */
.L_x_15754:
[----:B------:R-:W-:Y:S01]  /*11280*/  I2FP.F32.U32 R151, R148 ;  /* 0x0000009400977245 */ /* 0x000fe20000201000 */
[----:B------:R-:W-:Y:S01]  /*11290*/  IMAD.MOV.U32 R158, RZ, RZ, 0x2 ;  /* 0x00000002ff9e7424 */ /* 0x000fe200078e00ff */
[----:B------:R-:W-:Y:S02]  /*112a0*/  ISETP.NE.AND P3, PT, R152, 0x1, PT ;  /* 0x000000019800780c */ /* 0x000fe40003f65270 */
[----:B------:R-:W-:Y:S01]  /*112b0*/  SHF.L.U32 R157, R153, 0x10, RZ ;  /* 0x00000010999d7819 */ /* 0x000fe200000006ff */
[----:B------:R-:W-:Y:S01]  /*112c0*/  FFMA.FTZ R151, R151, R190, 1.1641532182693481445e-10 ;  /* 0x2f00000097977423 */ /* 0x000fe200000100be */
[----:B------:R-:W-:Y:S02]  /*112d0*/  PRMT R153, R153, 0x7632, R153 ;  /* 0x0000763299997816 */ /* 0x000fe40000000099 */
[----:B------:R-:W-:Y:S01]  /*112e0*/  MOV R148, R176 ;  /* 0x000000b000947202 */ /* 0x000fe20000000f00 */
        /* <DEDUP_REMOVED lines=14> */
.L_x_15758:
        /* <DEDUP_REMOVED lines=12> */
.L_x_15759:
        /* <DEDUP_REMOVED lines=58> */
[----:B------:R-:W-:Y:S01]  /*11830*/  MOV R156, R160 ;  /* 0x000000a0009c7202 */ /* 0x000fe20000000f00 */
[----:B------:R-:W-:-:S03]  /*11840*/  IMAD.MOV.U32 R158, RZ, RZ, RZ ;  /* 0x000000ffff9e7224 */ /* 0x000fc600078e00ff */
[----:B------:R-:W-:-:S07]  /*11850*/  LOP3.LUT R178, R157, R178, R161, 0x96, !PT ;  /* 0x000000b29db27212 */ /* 0x000fce00078e96a1 */
.L_x_15757:
[----:B------:R-:W-:Y:S01]  /*11860*/  I2FP.F32.U32 R157, R148 ;  /* 0x00000094009d7245 */ /* 0x000fe20000201000 */
[----:B------:R-:W-:Y:S01]  /*11870*/  IMAD.MOV.U32 R159, RZ, RZ, 0x2 ;  /* 0x00000002ff9f7424 */ /* 0x000fe200078e00ff */
[----:B------:R-:W-:Y:S02]  /*11880*/  SHF.L.U32 R153, R153, 0x10, RZ ;  /* 0x0000001099997819 */ /* 0x000fe400000006ff */
[----:B------:R-:W-:Y:S01]  /*11890*/  ISETP.NE.AND P3, PT, R158, 0x1, PT ;  /* 0x000000019e00780c */ /* 0x000fe20003f65270 */
[----:B------:R-:W-:Y:S01]  /*118a0*/  FFMA.FTZ R157, R157, R190, 1.1641532182693481445e-10 ;  /* 0x2f0000009d9d7423 */ /* 0x000fe200000100be */
[----:B------:R-:W-:Y:S01]  /*118b0*/  MOV R148, R176 ;  /* 0x000000b000947202 */ /* 0x000fe20000000f00 */
        /* <DEDUP_REMOVED lines=14> */
.L_x_15761:
        /* <DEDUP_REMOVED lines=12> */
.L_x_15762:
        /* <DEDUP_REMOVED lines=53> */
[----:B------:R-:W-:-:S03]  /*11db0*/  LOP3.LUT R153, R153, R166, R159, 0x96, !PT ;  /* 0x000000a699997212 */ /* 0x000fc600078e969f */
[----:B------:R-:W-:Y:S01]  /*11dc0*/  IMAD.MOV.U32 R159, RZ, RZ, RZ ;  /* 0x000000ffff9f7224 */ /* 0x000fe200078e00ff */
[----:B------:R-:W-:Y:S01]  /*11dd0*/  LOP3.LUT R179, R179, R158, R163, 0x96, !PT ;  /* 0x0000009eb3b37212 */ /* 0x000fe200078e96a3 */
[----:B------:R-:W-:Y:S01]  /*11de0*/  IMAD.WIDE.U32 R160, R153, -0x2daee0ad, RZ ;  /* 0xd2511f5399a07825 */ /* 0x000fe200078e00ff */
[----:B------:R-:W-:-:S03]  /*11df0*/  MOV R176, R162 ;  /* 0x000000a200b07202 */ /* 0x000fc60000000f00 */
[----:B------:R-:W-:Y:S01]  /*11e00*/  VIADD R153, R3, 0x96a522ad ;  /* 0x96a522ad03997836 */ /* 0x000fe20000000000 */
[----:B------:R-:W-:-:S04]  /*11e10*/  MOV R156, R160 ;  /* 0x000000a0009c7202 */ /* 0x000fc80000000f00 */
[----:B------:R-:W-:-:S07]  /*11e20*/  LOP3.LUT R178, R153, R178, R161, 0x96, !PT ;  /* 0x000000b299b27212 */ /* 0x000fce00078e96a1 */
.L_x_15760:
[----:B------:R-:W-:Y:S01]  /*11e30*/  I2FP.F32.U32 R153, R148 ;  /* 0x0000009400997245 */ /* 0x000fe20000201000 */
[----:B------:R-:W-:Y:S01]  /*11e40*/  IMAD.MOV.U32 R158, RZ, RZ, 0x2 ;  /* 0x00000002ff9e7424 */ /* 0x000fe200078e00ff */
[C---:B------:R-:W-:Y:S02]  /*11e50*/  SHF.L.U32 R157, R154.reuse, 0x10, RZ ;  /* 0x000000109a9d7819 */ /* 0x040fe400000006ff */
        /* <DEDUP_REMOVED lines=18> */
.L_x_15764:
        /* <DEDUP_REMOVED lines=12> */
.L_x_15765:
        /* <DEDUP_REMOVED lines=61> */
.L_x_15763:
        /* <DEDUP_REMOVED lines=20> */
.L_x_15767:
        /* <DEDUP_REMOVED lines=12> */
.L_x_15768:
        /* <DEDUP_REMOVED lines=61> */
.L_x_15766:
        /* <DEDUP_REMOVED lines=21> */
.L_x_15770:
        /* <DEDUP_REMOVED lines=14> */
.L_x_15771:
        /* <DEDUP_REMOVED lines=58> */
[----:B------:R-:W-:Y:S01]  /*12fb0*/  IMAD.MOV.U32 R158, RZ, RZ, R156 ;  /* 0x000000ffff9e7224 */ /* 0x000fe200078e009c */
[----:B------:R-:W-:Y:S02]  /*12fc0*/  MOV R156, R160 ;  /* 0x000000a0009c7202 */ /* 0x000fe40000000f00 */
[----:B------:R-:W-:-:S07]  /*12fd0*/  LOP3.LUT R178, R157, R178, R161, 0x96, !PT ;  /* 0x000000b29db27212 */ /* 0x000fce00078e96a1 */
.L_x_15769:
[----:B------:R-:W-:Y:S02]  /*12fe0*/  I2FP.F32.U32 R157, R158 ;  /* 0x0000009e009d7245 */ /* 0x000fe40000201000 */
[----:B------:R-:W-:Y:S01]  /*12ff0*/  SHF.L.U32 R159, R148, 0x10, RZ ;  /* 0x00000010949f7819 */ /* 0x000fe200000006ff */
[----:B------:R-:W-:Y:S01]  /*13000*/  FMUL.FTZ R148, R149, R24 ;  /* 0x0000001895947220 */ /* 0x000fe20000410000 */
[----:B------:R-:W-:Y:S01]  /*13010*/  FMUL.FTZ R149, R150, R25 ;  /* 0x0000001996957220 */ /* 0x000fe20000410000 */
[----:B------:R-:W-:Y:S01]  /*13020*/  FFMA.FTZ R157, R157, R190, 1.1641532182693481445e-10 ;  /* 0x2f0000009d9d7423 */ /* 0x000fe200000100be */
[----:B------:R-:W-:Y:S01]  /*13030*/  FMUL.FTZ R150, R151, R26 ;  /* 0x0000001a97967220 */ /* 0x000fe20000410000 */
[----:B------:R-:W-:Y:S01]  /*13040*/  FMUL.FTZ R159, R159, R0 ;  /* 0x000000009f9f7220 */ /* 0x000fe20000410000 */
[----:B------:R-:W-:Y:S01]  /*13050*/  FMUL.FTZ R151, R152, R27 ;  /* 0x0000001b98977220 */ /* 0x000fe20000410000 */
[----:B------:R-:W-:Y:S01]  /*13060*/  FMUL.FTZ R152, R153, R20 ;  /* 0x0000001499987220 */ /* 0x000fe20000410000 */
[----:B------:R-:W-:Y:S01]  /*13070*/  FSETP.GTU.FTZ.AND P6, PT, R157, UR4, PT ;  /* 0x000000049d007c0b */ /* 0x000fe2000bfdc000 */
[----:B------:R-:W-:Y:S01]  /*13080*/  FMUL.FTZ R159, R159, UR5 ;  /* 0x000000059f9f7c20 */ /* 0x000fe20008410000 */
[----:B------:R-:W-:Y:S01]  /*13090*/  FMUL.FTZ R153, R154, R21 ;  /* 0x000000159a997220 */ /* 0x000fe20000410000 */
[----:B------:R-:W-:-:S03]  /*130a0*/  FMUL.FTZ R154, R155, R22 ;  /* 0x000000169b9a7220 */ /* 0x000fc60000410000 */
[----:B------:R-:W-:Y:S02]  /*130b0*/  FSEL R158, R159, RZ, !P6 ;  /* 0x000000ff9f9e7208 */ /* 0x000fe40007000000 */
[----:B------:R-:W-:-:S03]  /*130c0*/  PLOP3.LUT P6, PT, P6, PT, PT, 0x8, 0x80 ;  /* 0x000000000080781c */ /* 0x000fc600037ce170 */
[----:B------:R-:W-:-:S10]  /*130d0*/  FMUL.FTZ R155, R158, R23 ;  /* 0x000000179e9b7220 */ /* 0x000fd40000410000 */
.L_x_15747:
[----:B------:R-:W0:Y:S01]  /*130e0*/  @P0 LDC.64 R168, c[0x0][0x3a0] ;  /* 0x0000e800ffa80b82 */ /* 0x000e220000000a00 */
[----:B------:R-:W-:Y:S01]  /*130f0*/  SEL R160, RZ, 0x10000, !P5 ;  /* 0x00010000ffa07807 */ /* 0x000fe20006800000 */
[----:B------:R-:W-:Y:S01]  /*13100*/  VIADD R191, R185, 0x180 ;  /* 0x00000180b9bf7836 */ /* 0x000fe20000000000 */
[C---:B------:R-:W-:Y:S01]  /*13110*/  LOP3.LUT P5, RZ, R192.reuse, 0x2, RZ, 0xc0, !PT ;  /* 0x00000002c0ff7812 */ /* 0x040fe200078ac0ff */
[----:B------:R-:W-:Y:S01]  /*13120*/  IMAD.WIDE.U32 R166, R189, 0x8, R172 ;  /* 0x00000008bda67825 */ /* 0x000fe200078e00ac */
        /* <DEDUP_REMOVED lines=11> */
[----:B------:R-:W-:Y:S01]  /*131e0*/  LOP3.LUT R171, R171, R170, RZ, 0xfc, !PT ;  /* 0x000000aaabab7212 */ /* 0x000fe200078efcff */
[----:B0-----:R-:W-:Y:S01]  /*131f0*/  @P0 IMAD.WIDE.U32 R168, R191, 0x20, R168 ;  /* 0x00000020bfa80825 */ /* 0x001fe200078e00a8 */
[----:B------:R-:W-:Y:S01]  /*13200*/  LOP3.LUT R170, R157, R160, RZ, 0xfc, !PT ;  /* 0x000000a09daa7212 */ /* 0x000fe200078efcff */
[----:B------:R0:W-:Y:S02]  /*13210*/  STG.E.128 desc[UR8][R158.64], R148 ;  /* 0x000000949e007986 */ /* 0x0001e4000c101d08 */
[----:B------:R-:W-:Y:S02]  /*13220*/  IMAD.WIDE.U32 R160, R191, 0x10, R164 ;  /* 0x00000010bfa07825 */ /* 0x000fe400078e00a4 */
        /* <DEDUP_REMOVED lines=21> */
.L_x_15774:
        /* <DEDUP_REMOVED lines=12> */
.L_x_15775:
        /* <DEDUP_REMOVED lines=54> */
[----:B------:R-:W-:-:S04]  /*137a0*/  IMAD.WIDE.U32 R166, R157, -0x2daee0ad, RZ ;  /* 0xd2511f539da67825 */ /* 0x000fc800078e00ff */
[----:B------:R-:W-:Y:S01]  /*137b0*/  HFMA2 R158, -RZ, RZ, 0, 0 ;  /* 0x00000000ff9e7431 */ /* 0x000fe200000001ff */
[----:B------:R-:W-:Y:S01]  /*137c0*/  MOV R176, R168 ;  /* 0x000000a800b07202 */ /* 0x000fe20000000f00 */
[----:B------:R-:W-:-:S05]  /*137d0*/  VIADD R157, R3, 0x96a522ad ;  /* 0x96a522ad039d7836 */ /* 0x000fca0000000000 */
[----:B------:R-:W-:Y:S01]  /*137e0*/  LOP3.LUT R178, R157, R178, R167, 0x96, !PT ;  /* 0x000000b29db27212 */ /* 0x000fe200078e96a7 */
[----:B------:R-:W-:-:S07]  /*137f0*/  IMAD.MOV.U32 R157, RZ, RZ, R156 ;  /* 0x000000ffff9d7224 */ /* 0x000fce00078e009c */
.L_x_15773:
[----:B------:R-:W-:Y:S01]  /*13800*/  I2FP.F32.U32 R157, R157 ;  /* 0x0000009d009d7245 */ /* 0x000fe20000201000 */
[----:B-----5:R-:W-:Y:S01]  /*13810*/  IMAD.U32 R159, R160, 0x10000, RZ ;  /* 0x00010000a09f7824 */ /* 0x020fe200078e00ff */
[----:B------:R-:W-:Y:S02]  /*13820*/  ISETP.NE.AND P2, PT, R158, 0x1, PT ;  /* 0x000000019e00780c */ /* 0x000fe40003f45270 */
[----:B------:R-:W-:Y:S01]  /*13830*/  LOP3.LUT R192, R192, 0xfffffffb, RZ, 0xc0, !PT ;  /* 0xfffffffbc0c07812 */ /* 0x000fe200078ec0ff */
[----:B------:R-:W-:Y:S01]  /*13840*/  FFMA.FTZ R157, R157, R190, 1.1641532182693481445e-10 ;  /* 0x2f0000009d9d7423 */ /* 0x000fe200000100be */
[----:B------:R-:W-:Y:S01]  /*13850*/  FMUL.FTZ R159, R159, R0 ;  /* 0x000000009f9f7220 */ /* 0x000fe20000410000 */
[----:B------:R-:W-:Y:S02]  /*13860*/  PRMT R160, R160, 0x7632, R160 ;  /* 0x00007632a0a07816 */ /* 0x000fe400000000a0 */
[----:B------:R-:W-:Y:S01]  /*13870*/  MOV R167, 0x2 ;  /* 0x0000000200a77802 */ /* 0x000fe20000000f00 */
        /* <DEDUP_REMOVED lines=16> */
.L_x_15777:
        /* <DEDUP_REMOVED lines=12> */
.L_x_15778:
        /* <DEDUP_REMOVED lines=53> */
[----:B------:R-:W-:Y:S02]  /*13d90*/  HFMA2 R167, -RZ, RZ, 0, 0 ;  /* 0x00000000ffa77431 */ /* 0x000fe400000001ff */
[----:B------:R-:W-:Y:S01]  /*13da0*/  IMAD.WIDE.U32 R170, R157, -0x2daee0ad, RZ ;  /* 0xd2511f539daa7825 */ /* 0x000fe200078e00ff */
[----:B------:R-:W-:Y:S02]  /*13db0*/  IADD3 R157, PT, PT, R3, -0x695add53, RZ ;  /* 0x96a522ad039d7810 */ /* 0x000fe40007ffe0ff */
[----:B------:R-:W-:Y:S01]  /*13dc0*/  LOP3.LUT R179, R159, R168, R179, 0x96, !PT ;  /* 0x000000a89fb37212 */ /* 0x000fe200078e96b3 */
[----:B------:R-:W-:Y:S01]  /*13dd0*/  IMAD.MOV.U32 R176, RZ, RZ, R178 ;  /* 0x000000ffffb07224 */ /* 0x000fe200078e00b2 */
[----:B------:R-:W-:Y:S02]  /*13de0*/  LOP3.LUT R178, R157, R158, R171, 0x96, !PT ;  /* 0x0000009e9db27212 */ /* 0x000fe400078e96ab */
[----:B------:R-:W-:Y:S01]  /*13df0*/  MOV R157, R166 ;  /* 0x000000a6009d7202 */ /* 0x000fe20000000f00 */
[----:B------:R-:W-:-:S07]  /*13e00*/  IMAD.MOV.U32 R166, RZ, RZ, R170 ;  /* 0x000000ffffa67224 */ /* 0x000fce00078e00aa */
.L_x_15776:
        /* <DEDUP_REMOVED lines=23> */
.L_x_15780:
        /* <DEDUP_REMOVED lines=12> */
.L_x_15781:
        /* <DEDUP_REMOVED lines=61> */
.L_x_15779:
[----:B------:R-:W-:Y:S01]  /*14410*/  I2FP.F32.U32 R159, R159 ;  /* 0x0000009f009f7245 */ /* 0x000fe20000201000 */
[C---:B------:R-:W-:Y:S01]  /*14420*/  IMAD.U32 R167, R161.reuse, 0x10000, RZ ;  /* 0x00010000a1a77824 */ /* 0x040fe200078e00ff */
[----:B------:R-:W-:Y:S02]  /*14430*/  ISETP.NE.AND P3, PT, R160, 0x1, PT ;  /* 0x00000001a000780c */ /* 0x000fe40003f65270 */
[----:B------:R-:W-:Y:S01]  /*14440*/  PRMT R161, R161, 0x7632, R161 ;  /* 0x00007632a1a17816 */ /* 0x000fe200000000a1 */
[----:B------:R-:W-:Y:S01]  /*14450*/  FFMA.FTZ R159, R159, R190, 1.1641532182693481445e-10 ;  /* 0x2f0000009f9f7423 */ /* 0x000fe200000100be */
[----:B------:R-:W-:Y:S01]  /*14460*/  FMUL.FTZ R167, R167, R0 ;  /* 0x00000000a7a77220 */ /* 0x000fe20000410000 */
[----:B------:R-:W-:-:S03]  /*14470*/  MOV R168, 0x2 ;  /* 0x0000000200a87802 */ /* 0x000fc60000000f00 */
        /* <DEDUP_REMOVED lines=15> */
.L_x_15783:
        /* <DEDUP_REMOVED lines=12> */
.L_x_15784:
        /* <DEDUP_REMOVED lines=61> */
.L_x_15782:
        /* <DEDUP_REMOVED lines=21> */
.L_x_15786:
        /* <DEDUP_REMOVED lines=12> */
.L_x_15787:
        /* <DEDUP_REMOVED lines=61> */
.L_x_15785:
        /* <DEDUP_REMOVED lines=22> */
.L_x_15789:
        /* <DEDUP_REMOVED lines=12> */
.L_x_15790:
        /* <DEDUP_REMOVED lines=61> */
.L_x_15788:
        /* <DEDUP_REMOVED lines=21> */
.L_x_15792:
        /* <DEDUP_REMOVED lines=12> */
.L_x_15793:
        /* <DEDUP_REMOVED lines=61> */
.L_x_15791:
        /* <DEDUP_REMOVED lines=22> */
.L_x_15795:
        /* <DEDUP_REMOVED lines=14> */
.L_x_15796:
        /* <DEDUP_REMOVED lines=61> */
.L_x_15794:
        /* <DEDUP_REMOVED lines=10> */
.L_x_15772:
        /* <DEDUP_REMOVED lines=15> */
.L_x_15799:
        /* <DEDUP_REMOVED lines=12> */
.L_x_15800:
        /* <DEDUP_REMOVED lines=60> */
.L_x_15798:
[----:B------:R-:W-:Y:S01]  /*167d0*/  I2FP.F32.U32 R157, R157 ;  /* 0x0000009d009d7245 */ /* 0x000fe20000201000 */
[----:B-----5:R-:W-:Y:S01]  /*167e0*/  IMAD.U32 R159, R160, 0x10000, RZ ;  /* 0x00010000a09f7824 */ /* 0x020fe200078e00ff */
[----:B------:R-:W-:Y:S01]  /*167f0*/  ISETP.NE.AND P2, PT, R158, 0x1, PT ;  /* 0x000000019e00780c */ /* 0x000fe20003f45270 */
[----:B------:R-:W-:Y:S01]  /*16800*/  IMAD.MOV.U32 R156, RZ, RZ, R176 ;  /* 0x000000ffff9c7224 */ /* 0x000fe200078e00b0 */
[----:B------:R-:W-:Y:S01]  /*16810*/  LOP3.LUT R192, R192, 0xfffffffb, RZ, 0xc0, !PT ;  /* 0xfffffffbc0c07812 */ /* 0x000fe200078ec0ff */
[----:B------:R-:W-:Y:S01]  /*16820*/  FFMA.FTZ R157, R157, R190, 1.1641532182693481445e-10 ;  /* 0x2f0000009d9d7423 */ /* 0x000fe200000100be */
[----:B------:R-:W-:Y:S01]  /*16830*/  FMUL.FTZ R159, R159, R0 ;  /* 0x000000009f9f7220 */ /* 0x000fe20000410000 */
[----:B------:R-:W-:Y:S02]  /*16840*/  PRMT R160, R160, 0x7632, R160 ;  /* 0x00007632a0a07816 */ /* 0x000fe400000000a0 */
[----:B------:R-:W-:Y:S02]  /*16850*/  MOV R168, 0x2 ;  /* 0x0000000200a87802 */ /* 0x000fe40000000f00 */
        /* <DEDUP_REMOVED lines=14> */
.L_x_15802:
        /* <DEDUP_REMOVED lines=12> */
.L_x_15803:
        /* <DEDUP_REMOVED lines=57> */
[----:B------:R-:W-:Y:S02]  /*16d90*/  HFMA2 R168, -RZ, RZ, 0, 0 ;  /* 0x00000000ffa87431 */ /* 0x000fe400000001ff */
[----:B------:R-:W-:Y:S01]  /*16da0*/  IMAD.MOV.U32 R176, RZ, RZ, R178 ;  /* 0x000000ffffb07224 */ /* 0x000fe200078e00b2 */
[----:B------:R-:W-:Y:S01]  /*16db0*/  LOP3.LUT R178, R167, R158, R171, 0x96, !PT ;  /* 0x0000009ea7b27212 */ /* 0x000fe200078e96ab */
[----:B------:R-:W-:-:S07]  /*16dc0*/  IMAD.MOV.U32 R166, RZ, RZ, R170 ;  /* 0x000000ffffa67224 */ /* 0x000fce00078e00aa */
.L_x_15801:
[----:B------:R-:W-:Y:S01]  /*16dd0*/  I2FP.F32.U32 R159, R156 ;  /* 0x0000009c009f7245 */ /* 0x000fe20000201000 */
[----:B------:R-:W-:Y:S01]  /*16de0*/  IMAD.U32 R167, R160, 0x10000, RZ ;  /* 0x00010000a0a77824 */ /* 0x000fe200078e00ff */
[----:B------:R-:W-:Y:S01]  /*16df0*/  ISETP.NE.AND P2, PT, R168, 0x1, PT ;  /* 0x00000001a800780c */ /* 0x000fe20003f45270 */
[----:B------:R-:W-:Y:S01]  /*16e00*/  IMAD.MOV.U32 R156, RZ, RZ, R176 ;  /* 0x000000ffff9c7224 */ /* 0x000fe200078e00b0 */
[----:B------:R-:W-:Y:S01]  /*16e10*/  LOP3.LUT R192, R192, 0xfffffffd, RZ, 0xc0, !PT ;  /* 0xfffffffdc0c07812 */ /* 0x000fe200078ec0ff */
[----:B------:R-:W-:Y:S01]  /*16e20*/  FFMA.FTZ R159, R159, R190, 1.1641532182693481445e-10 ;  /* 0x2f0000009f9f7423 */ /* 0x000fe200000100be */
[----:B------:R-:W-:Y:S01]  /*16e30*/  FMUL.FTZ R167, R167, R0 ;  /* 0x00000000a7a77220 */ /* 0x000fe20000410000 */
[----:B------:R-:W-:-:S03]  /*16e40*/  MOV R160, 0x2 ;  /* 0x0000000200a07802 */ /* 0x000fc60000000f00 */
        /* <DEDUP_REMOVED lines=14> */
.L_x_15805:
        /* <DEDUP_REMOVED lines=12> */
.L_x_15806:
        /* <DEDUP_REMOVED lines=61> */
.L_x_15804:
        /* <DEDUP_REMOVED lines=21> */
.L_x_15808:
        /* <DEDUP_REMOVED lines=12> */
.L_x_15809:
        /* <DEDUP_REMOVED lines=59> */
[----:B------:R-:W-:Y:S02]  /*17980*/  HFMA2 R168, -RZ, RZ, 0, 0 ;  /* 0x00000000ffa87431 */ /* 0x000fe400000001ff */
[----:B------:R-:W-:-:S07]  /*17990*/  IMAD.MOV.U32 R166, RZ, RZ, R194 ;  /* 0x000000ffffa67224 */ /* 0x000fce00078e00c2 */
.L_x_15807:
[----:B------:R-:W-:Y:S01]  /*179a0*/  I2FP.F32.U32 R167, R156 ;  /* 0x0000009c00a77245 */ /* 0x000fe20000201000 */
[----:B------:R-:W-:Y:S01]  /*179b0*/  IMAD.U32 R161, R161, 0x10000, RZ ;  /* 0x00010000a1a17824 */ /* 0x000fe200078e00ff */
[----:B------:R-:W-:Y:S01]  /*179c0*/  ISETP.NE.AND P3, PT, R168, 0x1, PT ;  /* 0x00000001a800780c */ /* 0x000fe20003f65270 */
[----:B------:R-:W-:Y:S01]  /*179d0*/  IMAD.MOV.U32 R156, RZ, RZ, R176 ;  /* 0x000000ffff9c7224 */ /* 0x000fe200078e00b0 */
[----:B------:R-:W-:Y:S01]  /*179e0*/  MOV R169, 0x2 ;  /* 0x0000000200a97802 */ /* 0x000fe20000000f00 */
        /* <DEDUP_REMOVED lines=15> */
.L_x_15811:
        /* <DEDUP_REMOVED lines=12> */
.L_x_15812:
        /* <DEDUP_REMOVED lines=50> */
[----:B------:R-:W-:Y:S01]  /*17ec0*/  LOP3.LUT R178, R167, R178, R169, 0x96, !PT ;  /* 0x000000b2a7b27212 */ /* 0x000fe200078e96a9 */
[----:B------:R-:W-:Y:S01]  /*17ed0*/  HFMA2 R169, -RZ, RZ, 0, 0 ;  /* 0x00000000ffa97431 */ /* 0x000fe200000001ff */
        /* <DEDUP_REMOVED lines=9> */
.L_x_15810:
        /* <DEDUP_REMOVED lines=21> */
.L_x_15814:
        /* <DEDUP_REMOVED lines=12> */
.L_x_15815:
        /* <DEDUP_REMOVED lines=61> */
.L_x_15813:
        /* <DEDUP_REMOVED lines=20> */
.L_x_15817:
        /* <DEDUP_REMOVED lines=12> */
.L_x_15818:
        /* <DEDUP_REMOVED lines=61> */
.L_x_15816:
        /* <DEDUP_REMOVED lines=21> */
.L_x_15820:
        /* <DEDUP_REMOVED lines=14> */
.L_x_15821:
        /* <DEDUP_REMOVED lines=61> */
.L_x_15819:
        /* <DEDUP_REMOVED lines=16> */
.L_x_15797:
        /* <DEDUP_REMOVED lines=16> */
[----:B------:R-:W-:Y:S02]  /*19320*/  SEL R168, RZ, 0x1, !P6 ;  /* 0x00000001ffa87807 */ /* 0x000fe40007000000 */
[----:B------:R-:W-:-:S02]  /*19330*/  IADD3 R193, PT, PT, R185, 0x200, RZ ;  /* 0x00000200b9c17810 */ /* 0x000fc40007ffe0ff */
[----:B------:R-:W-:Y:S02]  /*19340*/  LOP3.LUT R201, R201, R200, RZ, 0xfc, !PT ;  /* 0x000000c8c9c97212 */ /* 0x000fe400078efcff */
[----:B------:R-:W-:Y:S01]  /*19350*/  LOP3.LUT R200, R167, R168, RZ, 0xfc, !PT ;  /* 0x000000a8a7c87212 */ /* 0x000fe200078efcff */
[----:B------:R-:W-:-:S04]  /*19360*/  IMAD.WIDE.U32 R168, R193, 0x10, R164 ;  /* 0x00000010c1a87825 */ /* 0x000fc800078e00a4 */
[----:B0-----:R-:W-:Y:S01]  /*19370*/  @P0 IMAD.WIDE.U32 R198, R193, 0x20, R198 ;  /* 0x00000020c1c60825 */ /* 0x001fe200078e00c6 */
        /* <DEDUP_REMOVED lines=20> */
.L_x_15824:
        /* <DEDUP_REMOVED lines=12> */
.L_x_15825:
        /* <DEDUP_REMOVED lines=58> */
[----:B------:R-:W-:Y:S01]  /*19920*/  HFMA2 R194, -RZ, RZ, 0, 0 ;  /* 0x00000000ffc27431 */ /* 0x000fe200000001ff */
[----:B------:R-:W-:Y:S01]  /*19930*/  LOP3.LUT R178, R165, R178, R195, 0x96, !PT ;  /* 0x000000b2a5b27212 */ /* 0x000fe200078e96c3 */
[----:B------:R-:W-:-:S07]  /*19940*/  IMAD.MOV.U32 R164, RZ, RZ, R166 ;  /* 0x000000ffffa47224 */ /* 0x000fce00078e00a6 */
.L_x_15823:
        /* <DEDUP_REMOVED lines=24> */
.L_x_15827:
        /* <DEDUP_REMOVED lines=12> */
.L_x_15828:
        /* <DEDUP_REMOVED lines=61> */
.L_x_15826:
        /* <DEDUP_REMOVED lines=21> */
.L_x_15830:
        /* <DEDUP_REMOVED lines=12> */
.L_x_15831:
        /* <DEDUP_REMOVED lines=61> */
.L_x_15829:
        /* <DEDUP_REMOVED lines=22> */
.L_x_15833:
        /* <DEDUP_REMOVED lines=12> */
.L_x_15834:
        /* <DEDUP_REMOVED lines=61> */
.L_x_15832:
        /* <DEDUP_REMOVED lines=21> */
.L_x_15836:
        /* <DEDUP_REMOVED lines=12> */
.L_x_15837:
        /* <DEDUP_REMOVED lines=61> */
.L_x_15835:
        /* <DEDUP_REMOVED lines=22> */
.L_x_15839:
        /* <DEDUP_REMOVED lines=12> */
.L_x_15840:
        /* <DEDUP_REMOVED lines=59> */
[----:B------:R-:W-:Y:S02]  /*1b6e0*/  IMAD.MOV.U32 R186, RZ, RZ, R196 ;  /* 0x000000ffffba7224 */ /* 0x000fe400078e00c4 */
[----:B------:R-:W-:-:S07]  /*1b6f0*/  HFMA2 R196, -RZ, RZ, 0, 0 ;  /* 0x00000000ffc47431 */ /* 0x000fce00000001ff */
.L_x_15838:
        /* <DEDUP_REMOVED lines=21> */
.L_x_15842:
        /* <DEDUP_REMOVED lines=12> */
.L_x_15843:
        /* <DEDUP_REMOVED lines=61> */
.L_x_15841:
        /* <DEDUP_REMOVED lines=22> */
.L_x_15845:
        /* <DEDUP_REMOVED lines=14> */
.L_x_15846:
        /* <DEDUP_REMOVED lines=61> */
.L_x_15844:
        /* <DEDUP_REMOVED lines=10> */
.L_x_15822:
[----:B------:R-:W-:Y:S01]  /*1c390*/  ISETP.NE.AND P0, PT, R188, 0x1, PT ;  /* 0x00000001bc00780c */ /* 0x000fe20003f05270 */
[----:B------:R-:W-:Y:S01]  /*1c3a0*/  IMAD.MOV.U32 R164, RZ, RZ, R176 ;  /* 0x000000ffffa47224 */ /* 0x000fe200078e00b0 */
[----:B-1----:R-:W-:Y:S02]  /*1c3b0*/  MOV R194, 0x2 ;  /* 0x0000000200c27802 */ /* 0x002fe40000000f00 */
        /* <DEDUP_REMOVED lines=12> */
.L_x_15849:
        /* <DEDUP_REMOVED lines=12> */
.L_x_15850:
        /* <DEDUP_REMOVED lines=61> */
.L_x_15848:
        /* <DEDUP_REMOVED lines=23> */
.L_x_15852:
        /* <DEDUP_REMOVED lines=12> */
.L_x_15853:
        /* <DEDUP_REMOVED lines=61> */
.L_x_15851:
[----:B------:R-:W-:Y:S02]  /*1cf10*/  ISETP.NE.AND P2, PT, R188, 0x1, PT ;  /* 0x00000001bc00780c */ /* 0x000fe40003f45270 */
[----:B------:R-:W-:Y:S02]  /*1cf20*/  I2FP.F32.U32 R167, R164 ;  /* 0x000000a400a77245 */ /* 0x000fe40000201000 */
[----:B------:R-:W-:Y:S01]  /*1cf30*/  SHF.L.U32 R195, R168, 0x10, RZ ;  /* 0x00000010a8c37819 */ /* 0x000fe200000006ff */
[----:B------:R-:W-:Y:S01]  /*1cf40*/  IMAD.MOV.U32 R168, RZ, RZ, 0x2 ;  /* 0x00000002ffa87424 */ /* 0x000fe200078e00ff */
[----:B------:R-:W-:Y:S01]  /*1cf50*/  MOV R164, R176 ;  /* 0x000000b000a47202 */ /* 0x000fe20000000f00 */
[----:B------:R-:W-:Y:S02]  /*1cf60*/  FFMA.FTZ R167, R167, R190, 1.1641532182693481445e-10 ;  /* 0x2f000000a7a77423 */ /* 0x000fe400000100be */
[----:B------:R-:W-:-:S03]  /*1cf70*/  FMUL.FTZ R195, R195, R0 ;  /* 0x00000000c3c37220 */ /* 0x000fc60000410000 */
        /* <DEDUP_REMOVED lines=13> */
.L_x_15855:
        /* <DEDUP_REMOVED lines=12> */
.L_x_15856:
        /* <DEDUP_REMOVED lines=61> */
.L_x_15854:
        /* <DEDUP_REMOVED lines=21> */
.L_x_15858:
        /* <DEDUP_REMOVED lines=12> */
.L_x_15859:
        /* <DEDUP_REMOVED lines=61> */
.L_x_15857:
[----:B------:R-:W-:Y:S01]  /*1dac0*/  ISETP.NE.AND P4, PT, R188, 0x1, PT ;  /* 0x00000001bc00780c */ /* 0x000fe20003f85270 */
[----:B------:R-:W-:Y:S01]  /*1dad0*/  IMAD.MOV.U32 R194, RZ, RZ, 0x2 ;  /* 0x00000002ffc27424 */ /* 0x000fe200078e00ff */
[----:B------:R-:W-:Y:S02]  /*1dae0*/  I2FP.F32.U32 R195, R164 ;  /* 0x000000a400c37245 */ /* 0x000fe40000201000 */
[----:B------:R-:W-:Y:S02]  /*1daf0*/  SHF.L.U32 R169, R169, 0x10, RZ ;  /* 0x00000010a9a97819 */ /* 0x000fe400000006ff */
        /* <DEDUP_REMOVED lines=16> */
.L_x_15861:
        /* <DEDUP_REMOVED lines=12> */
.L_x_15862:
        /* <DEDUP_REMOVED lines=61> */
.L_x_15860:
        /* <DEDUP_REMOVED lines=21> */
.L_x_15864:
        /* <DEDUP_REMOVED lines=12> */
.L_x_15865:
        /* <DEDUP_REMOVED lines=61> */
.L_x_15863:
        /* <DEDUP_REMOVED lines=20> */
.L_x_15867:
        /* <DEDUP_REMOVED lines=12> */
.L_x_15868:
        /* <DEDUP_REMOVED lines=61> */
.L_x_15866:
        /* <DEDUP_REMOVED lines=21> */
.L_x_15870:
        /* <DEDUP_REMOVED lines=14> */
.L_x_15871:
        /* <DEDUP_REMOVED lines=61> */
.L_x_15869:
        /* <DEDUP_REMOVED lines=16> */
.L_x_15847:
        /* <DEDUP_REMOVED lines=17> */
[----:B------:R-:W-:Y:S01]  /*1f450*/  LOP3.LUT P0, RZ, R184, 0x1f, RZ, 0xc0, !PT ;  /* 0x0000001fb8ff7812 */ /* 0x000fe2000780c0ff */
        /* <DEDUP_REMOVED lines=52> */
[----:B------:R-:W-:-:S03]  /*1f7a0*/  SEL R201, RZ, 0x10000, !P1 ;  /* 0x00010000ffc97807 */ /* 0x000fc60004800000 */
        /* <DEDUP_REMOVED lines=82> */
[----:B------:R-:W-:Y:S01]  /*1fcd0*/  LOP3.LUT R197, R190, R197, RZ, 0xfc, !PT ;  /* 0x000000c5bec57212 */ /* 0x000fe200078efcff */
[----:B0-----:R-:W-:Y:S01]  /*1fce0*/  FADD.FTZ R199, R196, R199 ;  /* 0x000000c7c4c77221 */ /* 0x001fe20000010000 */
[----:B------:R-:W-:-:S04]  /*1fcf0*/  LOP3.LUT R196, R0, R195, RZ, 0xfc, !PT ;  /* 0x000000c300c47212 */ /* 0x000fc800078efcff */
        /* <DEDUP_REMOVED lines=13> */
.L_x_15873:
[----:B------:R-:W-:Y:S05]  /*1fdd0*/  BSYNC.RECONVERGENT B0 ;  /* 0x0000000000007941 */ /* 0x000fea0003800200 */
.L_x_15872:
        /* <DEDUP_REMOVED lines=15> */
.L_x_15875:
[----:B------:R-:W-:Y:S05]  /*1fed0*/  BSYNC.RECONVERGENT B0 ;  /* 0x0000000000007941 */ /* 0x000fea0003800200 */
.L_x_15874:
        /* <DEDUP_REMOVED lines=34> */
[----:B------:R-:W-:Y:S01]  /*20100*/  FMUL.FTZ R197, R190, R197 ;  /* 0x000000c5bec57220 */ /* 0x000fe20000410000 */
[----:B------:R-:W0:Y:S03]  /*20110*/  SHFL.IDX PT, R173, R173, RZ, 0x1f ;  /* 0x00001fffadad7589 */ /* 0x000e2600000e0000 */
[----:B------:R-:W-:-:S04]  /*20120*/  FMUL.FTZ R197, R197, R199 ;  /* 0x000000c7c5c57220 */ /* 0x000fc80000410000 */
[----:B------:R-:W-:-:S05]  /*20130*/  FFMA.FTZ R175, R200, R197, R175 ;  /* 0x000000c5c8af7223 */ /* 0x000fca00000100af */
[----:B------:R-:W1:Y:S01]  /*20140*/  SHFL.IDX PT, R201, R175, RZ, 0x1f ;  /* 0x00001fffafc97589 */ /* 0x000e6200000e0000 */
        /* <DEDUP_REMOVED lines=8> */
[----:B-1----:R-:W-:Y:S01]  /*201d0*/  FFMA.FTZ R0, R201, UR13, R0 ;  /* 0x0000000dc9007c23 */ /* 0x002fe20008010000 */
[----:B------:R-:W-:Y:S01]  /*201e0*/  FADD.FTZ R194, -R174, R135 ;  /* 0x00000087aec27221 */ /* 0x000fe20000010100 */
[----:B------:R-:W-:Y:S01]  /*201f0*/  FSEL R137, R136, RZ, P1 ;  /* 0x000000ff88897208 */ /* 0x000fe20000800000 */
[C---:B------:R-:W-:Y:S01]  /*20200*/  FADD.FTZ R138, -R174.reuse, R138 ;  /* 0x0000008aae8a7221 */ /* 0x040fe20000010100 */
        /* <DEDUP_REMOVED lines=21> */
[C---:B------:R-:W-:Y:S01]  /*20360*/  FADD.FTZ R175, -R174.reuse, R142 ;  /* 0x0000008eaeaf7221 */ /* 0x040fe20000010100 */
[C---:B------:R-:W-:Y:S01]  /*20370*/  FADD.FTZ R202, -R174.reuse, R164 ;  /* 0x000000a4aeca7221 */ /* 0x040fe20000010100 */
[C---:B------:R-:W-:Y:S01]  /*20380*/  FADD.FTZ R207, -R174.reuse, R169 ;  /* 0x000000a9aecf7221 */ /* 0x040fe20000010100 */
[----:B------:R3:W-:Y:S01]  /*20390*/  @!P0 STG.E desc[UR8][R136.64], R173 ;  /* 0x000000ad88008986 */ /* 0x0007e2000c101908 */
[C---:B--2---:R-:W-:Y:S01]  /*203a0*/  FMUL.FTZ R139, R209.reuse, R172 ;  /* 0x000000acd18b7220 */ /* 0x044fe20000410000 */
[C---:B------:R-:W-:Y:S01]  /*203b0*/  FMUL.FTZ R147, R209.reuse, R138 ;  /* 0x0000008ad1937220 */ /* 0x040fe20000410000 */
[C---:B------:R-:W-:Y:S01]  /*203c0*/  FADD.FTZ R200, -R174.reuse, R159 ;  /* 0x0000009faec87221 */ /* 0x040fe20000010100 */
[C---:B------:R-:W-:Y:S01]  /*203d0*/  FADD.FTZ R204, -R174.reuse, R166 ;  /* 0x000000a6aecc7221 */ /* 0x040fe20000010100 */
[----:B------:R-:W-:Y:S01]  /*203e0*/  FADD.FTZ R206, -R174, R168 ;  /* 0x000000a8aece7221 */ /* 0x000fe20000010100 */
[C---:B------:R-:W-:Y:S01]  /*203f0*/  FMUL.FTZ R138, R209.reuse, R197 ;  /* 0x000000c5d18a7220 */ /* 0x040fe20000410000 */
[C---:B------:R-:W-:Y:S01]  /*20400*/  FMUL.FTZ R169, R209.reuse, R140 ;  /* 0x0000008cd1a97220 */ /* 0x040fe20000410000 */
[C---:B------:R-:W-:Y:S01]  /*20410*/  FMUL.FTZ R142, R209.reuse, R141 ;  /* 0x0000008dd18e7220 */ /* 0x040fe20000410000 */
[C---:B------:R-:W-:Y:S01]  /*20420*/  FMUL.FTZ R164, R209.reuse, R145 ;  /* 0x00000091d1a47220 */ /* 0x040fe20000410000 */
[C---:B------:R-:W-:Y:S01]  /*20430*/  FMUL.FTZ R141, R209.reuse, R148 ;  /* 0x00000094d18d7220 */ /* 0x040fe20000410000 */
[C---:B------:R-:W-:Y:S01]  /*20440*/  FMUL.FTZ R140, R209.reuse, R149 ;  /* 0x00000095d18c7220 */ /* 0x040fe20000410000 */
        /* <DEDUP_REMOVED lines=11> */
[----:B------:R-:W-:Y:S01]  /*20500*/  FADD.FTZ R198, -R174, R143 ;  /* 0x0000008faec67221 */ /* 0x000fe20000010100 */
[----:B------:R-:W-:Y:S01]  /*20510*/  FFMA.FTZ R136, R136, R111, R71 ;  /* 0x0000006f88887223 */ /* 0x000fe20000010047 */
[----:B------:R-:W-:Y:S01]  /*20520*/  FMUL.FTZ R143, R209, R190 ;  /* 0x000000bed18f7220 */ /* 0x000fe20000410000 */
[----:B------:R-:W-:-:S04]  /*20530*/  IMAD.WIDE.U32 R150, R187, 0x10, R132 ;  /* 0x00000010bb967825 */ /* 0x000fc800078e0084 */
[----:B------:R-:W-:Y:S01]  /*20540*/  FFMA.FTZ R199, R199, R102, R62 ;  /* 0x00000066c7c77223 */ /* 0x000fe2000001003e */
[----:B------:R-:W-:Y:S01]  /*20550*/  FFMA.FTZ R168, R168, R103, R63 ;  /* 0x00000067a8a87223 */ /* 0x000fe2000001003f */
[----:B------:R-:W-:Y:S01]  /*20560*/  FADD.FTZ R144, -R174, R144 ;  /* 0x00000090ae907221 */ /* 0x000fe20000010100 */
[----:B------:R-:W-:-:S04]  /*20570*/  IMAD.WIDE.U32 R152, R189, 0x10, R132 ;  /* 0x00000010bd987825 */ /* 0x000fc800078e0084 */
[C---:B------:R-:W-:Y:S01]  /*20580*/  FADD.FTZ R158, -R174.reuse, R158 ;  /* 0x0000009eae9e7221 */ /* 0x040fe20000010100 */
[C---:B------:R-:W-:Y:S01]  /*20590*/  FADD.FTZ R160, -R174.reuse, R160 ;  /* 0x000000a0aea07221 */ /* 0x040fe20000010100 */
[----:B------:R-:W-:Y:S01]  /*205a0*/  FADD.FTZ R161, -R174, R161 ;  /* 0x000000a1aea17221 */ /* 0x000fe20000010100 */
        /* <DEDUP_REMOVED lines=8> */
[----:B------:R-:W-:Y:S01]  /*20630*/  FFMA.FTZ R143, R142, R113, R73 ;  /* 0x000000718e8f7223 */ /* 0x000fe20000010049 */
[----:B------:R-:W-:Y:S01]  /*20640*/  FFMA.FTZ R142, R197, R100, R60 ;  /* 0x00000064c58e7223 */ /* 0x000fe2000001003c */
[----:B-1----:R-:W-:Y:S01]  /*20650*/  @!P0 IMAD.WIDE R134, R183, 0x4, R134 ;  /* 0x00000004b7868825 */ /* 0x002fe200078e0286 */
[----:B------:R-:W-:-:S03]  /*20660*/  F2FP.BF16.F32.PACK_AB R139, R136, R139 ;  /* 0x0000008b888b723e */ /* 0x000fc600000010ff */
[----:B------:R-:W-:Y:S01]  /*20670*/  FFMA.FTZ R136, R169, R112, R72 ;  /* 0x00000070a9887223 */ /* 0x000fe20000010048 */
[----:B------:R-:W-:Y:S01]  /*20680*/  FFMA.FTZ R169, R166, R101, R61 ;  /* 0x00000065a6a97223 */ /* 0x000fe2000001003d */
[C---:B------:R-:W-:Y:S01]  /*20690*/  FADD.FTZ R167, -R174.reuse, R167 ;  /* 0x000000a7aea77221 */ /* 0x040fe20000010100 */
[----:B------:R-:W-:Y:S01]  /*206a0*/  FADD.FTZ R208, -R174, R170 ;  /* 0x000000aaaed07221 */ /* 0x000fe20000010100 */
[----:B------:R-:W-:Y:S01]  /*206b0*/  FFMA.FTZ R147, R147, R118, R78 ;  /* 0x0000007693937223 */ /* 0x000fe2000001004e */
[----:B------:R-:W-:Y:S01]  /*206c0*/  FFMA.FTZ R138, R138, R119, R79 ;  /* 0x000000778a8a7223 */ /* 0x000fe2000001004f */
[----:B------:R-:W-:Y:S01]  /*206d0*/  F2FP.BF16.F32.PACK_AB R136, R143, R136 ;  /* 0x000000888f88723e */ /* 0x000fe200000010ff */
[----:B------:R-:W-:Y:S01]  /*206e0*/  FADD.FTZ R174, -R174, R171 ;  /* 0x000000abaeae7221 */ /* 0x000fe20000010100 */
[----:B------:R-:W-:Y:S01]  /*206f0*/  F2FP.BF16.F32.PACK_AB R143, R168, R199 ;  /* 0x000000c7a88f723e */ /* 0x000fe200000010ff */
[----:B------:R-:W-:Y:S01]  /*20700*/  FMUL.FTZ R184, R209, R184 ;  /* 0x000000b8d1b87220 */ /* 0x000fe20000410000 */
[----:B------:R-:W-:Y:S01]  /*20710*/  F2FP.BF16.F32.PACK_AB R142, R169, R142 ;  /* 0x0000008ea98e723e */ /* 0x000fe200000010ff */
[C---:B------:R-:W-:Y:S01]  /*20720*/  FMUL.FTZ R171, R209.reuse, R144 ;  /* 0x00000090d1ab7220 */ /* 0x040fe20000410000 */
[----:B------:R-:W0:Y:S01]  /*20730*/  LDC.64 R168, c[0x0][0x380] ;  /* 0x0000e000ffa87b82 */ /* 0x000e220000000a00 */
[----:B------:R1:W-:Y:S01]  /*20740*/  @!P0 STG.E desc[UR8][R134.64], R209 ;  /* 0x000000d186008986 */ /* 0x0003e2000c101908 */
        /* <DEDUP_REMOVED lines=11> */
[----:B-1----:R-:W-:Y:S01]  /*20800*/  F2FP.BF16.F32.PACK_AB R135, R138, R147 ;  /* 0x000000938a87723e */ /* 0x002fe200000010ff */
        /* <DEDUP_REMOVED lines=55> */
[----:B0-----:R-:W-:-:S03]  /*20b80*/  IADD3 R183, PT, PT, R183, R168, RZ ;  /* 0x000000a8b7b77210 */ /* 0x001fc60007ffe0ff */
[----:B------:R1:W-:Y:S01]  /*20b90*/  STG.E.128 desc[UR8][R156.64], R164 ;  /* 0x000000a49c007986 */ /* 0x0003e2000c101d08 */
[----:B------:R-:W-:-:S13]  /*20ba0*/  ISETP.GE.AND P0, PT, R183, R169, PT ;  /* 0x000000a9b700720c */ /* 0x000fda0003f06270 */
[----:B------:R-:W-:Y:S05]  /*20bb0*/  @!P0 BRA `(.L_x_15876) ;  /* 0xfffffe0000448947 */ /* 0x000fea000383ffff */
[----:B------:R-:W-:Y:S05]  /*20bc0*/  EXIT ;  /* 0x000000000000794d */ /* 0x000fea0003800000 */
.L_x_15877:
        /* <DEDUP_REMOVED lines=11> */
.L_x_34057:


//--------------------- .text._ZN10layer_norm13ln_fwd_kernelINS_13Kernel_traitsIf13__nv_bfloat16fS2_fjLj5120ELj1ELj1ELj4ELj16ENS_18Kernel_traits_baseILj5120EfS2_fS2_fjLj128EEEEELb1ELb1ELb1ELb0EEEvNS_9FwdParamsE --------------------------
	.section	.text._ZN10layer_norm13ln_fwd_kernelINS_13Kernel_traitsIf13__nv_bfloat16fS2_fjLj5120ELj1ELj1ELj4ELj16ENS_18Kernel_traits_baseILj5120EfS2_fS2_fjLj128EEEEELb1ELb1ELb1ELb0EEEvNS_9FwdParamsE,"ax",@progbits
	.align	128
        .global         _ZN10layer_norm13ln_fwd_kernelINS_13Kernel_traitsIf13__nv_bfloat16fS2_fjLj5120ELj1ELj1ELj4ELj16ENS_18Kernel_traits_baseILj5120EfS2_fS2_fjLj128EEEEELb1ELb1ELb1ELb0EEEvNS_9FwdParamsE
        .type           _ZN10layer_norm13ln_fwd_kernelINS_13Kernel_traitsIf13__nv_bfloat16fS2_fjLj5120ELj1ELj1ELj4ELj16ENS_18Kernel_traits_baseILj5120EfS2_fS2_fjLj128EEEEELb1ELb1ELb1ELb0EEEvNS_9FwdParamsE,@function
        .size           _ZN10layer_norm13ln_fwd_kernelINS_13Kernel_traitsIf13__nv_bfloat16fS2_fjLj5120ELj1ELj1ELj4ELj16ENS_18Kernel_traits_baseILj5120EfS2_fS2_fjLj128EEEEELb1ELb1ELb1ELb0EEEvNS_9FwdParamsE,(.L_x_34058 - _ZN10layer_norm13ln_fwd_kernelINS_13Kernel_traitsIf13__nv_bfloat16fS2_fjLj5120ELj1ELj1ELj4ELj16ENS_18Kernel_traits_baseILj5120EfS2_fS2_fjLj128EEEEELb1ELb1ELb1ELb0EEEvNS_9FwdParamsE)
        .other          _ZN10layer_norm13ln_fwd_kernelINS_13Kernel_traitsIf13__nv_bfloat16fS2_fjLj5120ELj1ELj1ELj4ELj16ENS_18Kernel_traits_baseILj5120EfS2_fS2_fjLj128EEEEELb1ELb1ELb1ELb0EEEvNS_9FwdParamsE,@"STO_CUDA_ENTRY STV_DEFAULT"
_ZN10layer_norm13ln_fwd_kernelINS_13Kernel_traitsIf13__nv_bfloat16fS2_fjLj5120ELj1ELj1ELj4ELj16ENS_18Kernel_traits_baseILj5120EfS2_fS2_fjLj128EEEEELb1ELb1ELb1ELb0EEEvNS_9FwdParamsE:
.text._ZN10layer_norm13ln_fwd_kernelINS_13Kernel_traitsIf13__nv_bfloat16fS2_fjLj5120ELj1ELj1ELj4ELj16ENS_18Kernel_traits_baseILj5120EfS2_fS2_fjLj128EEEEELb1ELb1ELb1ELb0EEEvNS_9FwdParamsE:
        /* <DEDUP_REMOVED lines=19> */
[C---:B----4-:R-:W-:Y:S02]  /*0130*/  LOP3.LUT R125, R2.reuse, 0x60, RZ, 0xc0, !PT ;  /* 0x00000060027d7812 */ /* 0x050fe400078ec0ff */
[----:B-----5:R-:W-:Y:S02]  /*0140*/  SHF.R.S32.HI R0, RZ, 0x1f, R9 ;  /* 0x0000001fff007819 */ /* 0x020fe40000011409 */
[----:B------:R-:W-:Y:S02]  /*0150*/  LOP3.LUT R181, R2, 0x1f, RZ, 0xc0, !PT ;  /* 0x0000001f02b57812 */ /* 0x000fe400078ec0ff */
[----:B------:R-:W0:Y:S01]  /*0160*/  LDC R11, c[0x0][0x360] ;  /* 0x0000d800ff0b7b82 */ /* 0x000e220000000800 */
[----:B------:R-:W-:Y:S01]  /*0170*/  LEA.HI R0, R0, R9, RZ, 0x3 ;  /* 0x0000000900007211 */ /* 0x000fe200078f18ff */
[----:B0-----:R-:W-:Y:S01]  /*0180*/  IMAD R180, R11, UR7, R2 ;  /* 0x000000070bb47c24 */ /* 0x001fe2000f8e0202 */
[----:B--2---:R-:W-:-:S02]  /*0190*/  @P0 R2UR UR14, R4 ;  /* 0x00000000040e02ca */ /* 0x004fc400000e0000 */
[----:B------:R-:W-:Y:S02]  /*01a0*/  @P0 R2UR UR15, R5 ;  /* 0x00000000050f02ca */ /* 0x000fe400000e0000 */
[----:B---3--:R-:W-:Y:S02]  /*01b0*/  @P0 IADD3 R188, P1, PT, R6, R3, RZ ;  /* 0x0000000306bc0210 */ /* 0x008fe40007f3e0ff */
[----:B------:R-:W-:Y:S02]  /*01c0*/  LOP3.LUT R3, R125, 0x1f, R2, 0xf8, !PT ;  /* 0x0000001f7d037812 */ /* 0x000fe400078ef802 */
[----:B------:R-:W-:Y:S02]  /*01d0*/  @P0 IADD3.X R189, PT, PT, RZ, R7, RZ, P1, !PT ;  /* 0x00000007ffbd0210 */ /* 0x000fe40000ffe4ff */
[----:B------:R-:W-:Y:S02]  /*01e0*/  LOP3.LUT R5, R3, 0x7f, RZ, 0x3c, !PT ;  /* 0x0000007f03057812 */ /* 0x000fe400078e3cff */
[--C-:B------:R-:W-:Y:S01]  /*01f0*/  SHF.R.U64 R204, R188, 0x2, R189.reuse ;  /* 0x00000002bccc7819 */ /* 0x100fe200000012bd */
[----:B------:R-:W-:Y:S01]  /*0200*/  UIADD3 UR24, UPT, UPT, UR14, -0x61c88647, URZ ;  /* 0x9e3779b90e187890 */ /* 0x000fe2000fffe0ff */
[----:B------:R-:W-:Y:S01]  /*0210*/  LEA.HI.SX32 R182, R0, R5, 0x1d ;  /* 0x0000000500b67211 */ /* 0x000fe200078feaff */
[----:B------:R-:W-:Y:S01]  /*0220*/  UIADD3 UR25, UPT, UPT, UR15, -0x4498517b, URZ ;  /* 0xbb67ae850f197890 */ /* 0x000fe2000fffe0ff */
[----:B------:R-:W-:Y:S01]  /*0230*/  SHF.R.U32.HI R183, RZ, 0x2, R189 ;  /* 0x00000002ffb77819 */ /* 0x000fe200000116bd */
[----:B------:R-:W-:-:S02]  /*0240*/  UIADD3 UR26, UPT, UPT, UR14, 0x3c6ef372, URZ ;  /* 0x3c6ef3720e1a7890 */ /* 0x000fc4000fffe0ff */
        /* <DEDUP_REMOVED lines=16> */
[C---:B------:R-:W-:Y:S01]  /*0350*/  ISETP.GE.U32.AND P0, PT, R182.reuse, 0x80, PT ;  /* 0x00000080b600780c */ /* 0x040fe20003f06070 */
[----:B------:R-:W-:Y:S01]  /*0360*/  IMAD.MOV.U32 R133, RZ, RZ, R3 ;  /* 0x000000ffff857224 */ /* 0x000fe200078e0003 */
[C---:B------:R-:W-:Y:S02]  /*0370*/  ISETP.GE.U32.AND P1, PT, R182.reuse, 0x100, PT ;  /* 0x00000100b600780c */ /* 0x040fe40003f26070 */
[C---:B------:R-:W-:Y:S02]  /*0380*/  ISETP.GE.U32.AND P2, PT, R182.reuse, 0x180, PT ;  /* 0x00000180b600780c */ /* 0x040fe40003f46070 */
[----:B------:R-:W-:-:S07]  /*0390*/  ISETP.GE.U32.AND P3, PT, R182, 0x200, PT ;  /* 0x00000200b600780c */ /* 0x000fce0003f66070 */
[----:B------:R-:W0:Y:S08]  /*03a0*/  @P0 LDC.64 R4, c[0x0][0x3d0] ;  /* 0x0000f400ff040b82 */ /* 0x000e300000000a00 */
[----:B------:R-:W1:Y:S08]  /*03b0*/  @P1 LDC.64 R12, c[0x0][0x438] ;  /* 0x00010e00ff0c1b82 */ /* 0x000e700000000a00 */
[----:B------:R-:W2:Y:S08]  /*03c0*/  @P1 LDC.64 R10, c[0x0][0x3d0] ;  /* 0x0000f400ff0a1b82 */ /* 0x000eb00000000a00 */
[----:B------:R-:W3:Y:S01]  /*03d0*/  @P1 LDC.64 R14, c[0x0][0x3e8] ;  /* 0x0000fa00ff0e1b82 */ /* 0x000ee20000000a00 */
[C---:B0-----:R-:W-:Y:S01]  /*03e0*/  @P0 IMAD.WIDE.U32 R4, R3.reuse, 0x20, R4 ;  /* 0x0000002003040825 */ /* 0x041fe200078e0004 */
[----:B------:R-:W-:-:S04]  /*03f0*/  @P0 LOP3.LUT R133, R3, 0x80, RZ, 0xfc, !PT ;  /* 0x0000008003850812 */ /* 0x000fc800078efcff */
[----:B------:R-:W5:Y:S02]  /*0400*/  @P0 LDG.E.128 R120, desc[UR12][R4.64] ;  /* 0x0000000c04780981 */ /* 0x000f64000c1e1d00 */
[----:B------:R-:W0:Y:S02]  /*0410*/  @P2 LDC.64 R16, c[0x0][0x3d0] ;  /* 0x0000f400ff102b82 */ /* 0x000e240000000a00 */
[----:B------:R1:W5:Y:S06]  /*0420*/  @P0 LDG.E.128 R116, desc[UR12][R4.64+0x10] ;  /* 0x0000100c04740981 */ /* 0x00036c000c1e1d00 */
[----:B------:R-:W4:Y:S08]  /*0430*/  @P2 LDC.64 R18, c[0x0][0x438] ;  /* 0x00010e00ff122b82 */ /* 0x000f300000000a00 */
[----:B------:R-:W4:Y:S08]  /*0440*/  @P2 LDC.64 R20, c[0x0][0x3e8] ;  /* 0x0000fa00ff142b82 */ /* 0x000f300000000a00 */
[----:B------:R-:W4:Y:S08]  /*0450*/  @P3 LDC.64 R22, c[0x0][0x3d0] ;  /* 0x0000f400ff163b82 */ /* 0x000f300000000a00 */
[----:B------:R-:W4:Y:S08]  /*0460*/  @P3 LDC.64 R24, c[0x0][0x438] ;  /* 0x00010e00ff183b82 */ /* 0x000f300000000a00 */
[----:B------:R-:W4:Y:S01]  /*0470*/  @P3 LDC.64 R26, c[0x0][0x3e8] ;  /* 0x0000fa00ff1a3b82 */ /* 0x000f220000000a00 */
[----:B-1----:R-:W-:-:S04]  /*0480*/  @P1 IMAD.WIDE.U32 R4, R133, 0x20, R12 ;  /* 0x0000002085041825 */ /* 0x002fc800078e000c */
[C---:B--2---:R-:W-:Y:S01]  /*0490*/  @P1 IMAD.WIDE.U32 R10, R133.reuse, 0x20, R10 ;  /* 0x00000020850a1825 */ /* 0x044fe200078e000a */
[----:B------:R1:W5:Y:S02]  /*04a0*/  @P1 LD.E.128 R88, desc[UR12][R4.64] ;  /* 0x0000000c04581980 */ /* 0x000364000c101d00 */
[----:B------:R-:W2:Y:S01]  /*04b0*/  @P0 LDC.64 R6, c[0x0][0x438] ;  /* 0x00010e00ff060b82 */ /* 0x000ea20000000a00 */
[C---:B---3--:R-:W-:Y:S01]  /*04c0*/  @P1 IMAD.WIDE.U32 R12, R133.reuse, 0x20, R14 ;  /* 0x00000020850c1825 */ /* 0x048fe200078e000e */
[----:B------:R1:W5:Y:S03]  /*04d0*/  @P1 LDG.E.128 R96, desc[UR12][R10.64] ;  /* 0x0000000c0a601981 */ /* 0x000366000c1e1d00 */
[----:B------:R-:W-:Y:S01]  /*04e0*/  @P1 VIADD R133, R133, 0x80 ;  /* 0x0000008085851836 */ /* 0x000fe20000000000 */
[----:B------:R1:W5:Y:S02]  /*04f0*/  @P1 LDG.E.128 R92, desc[UR12][R10.64+0x10] ;  /* 0x0000100c0a5c1981 */ /* 0x000364000c1e1d00 */
[----:B------:R-:W3:Y:S01]  /*0500*/  @P0 LDC.64 R8, c[0x0][0x3e8] ;  /* 0x0000fa00ff080b82 */ /* 0x000ee20000000a00 */
[C---:B0-----:R-:W-:Y:S01]  /*0510*/  @P2 IMAD.WIDE.U32 R16, R133.reuse, 0x20, R16 ;  /* 0x0000002085102825 */ /* 0x041fe200078e0010 */
[----:B------:R1:W5:Y:S03]  /*0520*/  @P1 LD.E.128 R84, desc[UR12][R4.64+0x10] ;  /* 0x0000100c04541980 */ /* 0x000366000c101d00 */
[C---:B----4-:R-:W-:Y:S01]  /*0530*/  @P2 IMAD.WIDE.U32 R18, R133.reuse, 0x20, R18 ;  /* 0x0000002085122825 */ /* 0x050fe200078e0012 */
[----:B------:R1:W5:Y:S03]  /*0540*/  @P1 LDG.E.128 R80, desc[UR12][R12.64] ;  /* 0x0000000c0c501981 */ /* 0x000366000c1e1d00 */
[C---:B------:R-:W-:Y:S01]  /*0550*/  @P2 IMAD.WIDE.U32 R20, R133.reuse, 0x20, R20 ;  /* 0x0000002085142825 */ /* 0x040fe200078e0014 */
[----:B------:R-:W-:Y:S01]  /*0560*/  @P2 IADD3 R133, PT, PT, R133, 0x80, RZ ;  /* 0x0000008085852810 */ /* 0x000fe20007ffe0ff */
[----:B------:R1:W5:Y:S04]  /*0570*/  @P1 LDG.E.128 R76, desc[UR12][R12.64+0x10] ;  /* 0x0000100c0c4c1981 */ /* 0x000368000c1e1d00 */
[C---:B------:R-:W-:Y:S01]  /*0580*/  @P3 IMAD.WIDE.U32 R22, R133.reuse, 0x20, R22 ;  /* 0x0000002085163825 */ /* 0x040fe200078e0016 */
[----:B------:R1:W5:Y:S03]  /*0590*/  @P2 LDG.E.128 R72, desc[UR12][R16.64] ;  /* 0x0000000c10482981 */ /* 0x000366000c1e1d00 */
[C---:B------:R-:W-:Y:S01]  /*05a0*/  @P3 IMAD.WIDE.U32 R24, R133.reuse, 0x20, R24 ;  /* 0x0000002085183825 */ /* 0x040fe200078e0018 */
[----:B------:R1:W5:Y:S03]  /*05b0*/  @P2 LDG.E.128 R68, desc[UR12][R16.64+0x10] ;  /* 0x0000100c10442981 */ /* 0x000366000c1e1d00 */
[----:B------:R-:W-:Y:S01]  /*05c0*/  @P3 IMAD.WIDE.U32 R26, R133, 0x20, R26 ;  /* 0x00000020851a3825 */ /* 0x000fe200078e001a */
[----:B------:R1:W5:Y:S03]  /*05d0*/  @P2 LD.E.128 R64, desc[UR12][R18.64] ;  /* 0x0000000c12402980 */ /* 0x000366000c101d00 */
[C---:B--2---:R-:W-:Y:S01]  /*05e0*/  @P0 IMAD.WIDE.U32 R6, R3.reuse, 0x20, R6 ;  /* 0x0000002003060825 */ /* 0x044fe200078e0006 */
        /* <DEDUP_REMOVED lines=8> */
[----:B------:R1:W5:Y:S01]  /*0670*/  @P3 LDG.E.128 R28, desc[UR12][R26.64+0x10] ;  /* 0x0000100c1a1c3981 */ /* 0x000362000c1e1d00 */
[----:B---3--:R-:W-:-:S03]  /*0680*/  @P0 IMAD.WIDE.U32 R8, R3, 0x20, R8 ;  /* 0x0000002003080825 */ /* 0x008fc600078e0008 */
[----:B------:R1:W5:Y:S04]  /*0690*/  @P0 LD.E.128 R112, desc[UR12][R6.64] ;  /* 0x0000000c06700980 */ /* 0x000368000c101d00 */
[----:B------:R1:W5:Y:S04]  /*06a0*/  @P0 LD.E.128 R108, desc[UR12][R6.64+0x10] ;  /* 0x0000100c066c0980 */ /* 0x000368000c101d00 */
[----:B------:R1:W5:Y:S04]  /*06b0*/  @P0 LDG.E.128 R104, desc[UR12][R8.64] ;  /* 0x0000000c08680981 */ /* 0x000368000c1e1d00 */
[----:B------:R1:W5:Y:S01]  /*06c0*/  @P0 LDG.E.128 R100, desc[UR12][R8.64+0x10] ;  /* 0x0000100c08640981 */ /* 0x000362000c1e1d00 */
[----:B------:R-:W-:Y:S01]  /*06d0*/  ISETP.GE.U32.AND P0, PT, R182, 0x280, PT ;  /* 0x00000280b600780c */ /* 0x000fe20003f06070 */
[----:B------:R-:W-:-:S12]  /*06e0*/  @P3 VIADD R133, R133, 0x80 ;  /* 0x0000008085853836 */ /* 0x000fd80000000000 */
[----:B-1----:R-:W-:Y:S05]  /*06f0*/  @!P0 BRA `(.L_x_15880) ;  /* 0x00000004004c8947 */ /* 0x002fea0003800000 */
        /* <DEDUP_REMOVED lines=13> */
.L_x_15879:
        /* <DEDUP_REMOVED lines=11> */
[----:B0-----:R-:W-:-:S07]  /*0880*/  @P1 IMAD.WIDE.U32 R36, R109, 0x20, R36 ;  /* 0x000000206d241825 */ /* 0x001fce00078e0024 */
[----:B------:R-:W0:Y:S01]  /*0890*/  @P3 LDC.64 R84, c[0x0][0x3d0] ;  /* 0x0000f400ff543b82 */ /* 0x000e220000000a00 */
[C---:B-1----:R-:W-:Y:S01]  /*08a0*/  @P1 IMAD.WIDE.U32 R38, R109.reuse, 0x20, R38 ;  /* 0x000000206d261825 */ /* 0x042fe200078e0026 */
[----:B------:R-:W-:Y:S01]  /*08b0*/  @P1 IADD3 R109, PT, PT, R109, 0x80, RZ ;  /* 0x000000806d6d1810 */ /* 0x000fe20007ffe0ff */
        /* <DEDUP_REMOVED lines=14> */
[----:B------:R1:W5:Y:S03]  /*09a0*/  @P2 LDG.E.128 R68, desc[UR12][R62.64+0x10] ;  /* 0x0000100c3e442981 */ /* 0x000366000c1e1d00 */
[----:B------:R-:W-:Y:S01]  /*09b0*/  @P3 VIADD R109, R109, 0x80 ;  /* 0x000000806d6d3836 */ /* 0x000fe20000000000 */
[----:B------:R-:W5:Y:S02]  /*09c0*/  @P2 LDG.E.128 R56, desc[UR12][R66.64] ;  /* 0x0000000c42382981 */ /* 0x000f64000c1e1d00 */
[----:B------:R-:W1:Y:S01]  /*09d0*/  @P4 LDC.64 R90, c[0x0][0x3e8] ;  /* 0x0000fa00ff5a4b82 */ /* 0x000e620000000a00 */
[C---:B--2---:R-:W-:Y:S01]  /*09e0*/  @P0 IMAD.WIDE.U32 R40, R3.reuse, 0x20, R40 ;  /* 0x0000002003280825 */ /* 0x044fe200078e0028 */
[----:B------:R-:W5:Y:S03]  /*09f0*/  @P2 LDG.E.128 R52, desc[UR12][R66.64+0x10] ;  /* 0x0000100c42342981 */ /* 0x000f66000c1e1d00 */
[----:B----4-:R-:W-:Y:S01]  /*0a00*/  @P0 IMAD.WIDE.U32 R42, R3, 0x20, R42 ;  /* 0x00000020032a0825 */ /* 0x010fe200078e002a */
[----:B------:R-:W5:Y:S01]  /*0a10*/  @P0 LDG.E.128 R120, desc[UR12][R40.64] ;  /* 0x0000000c28780981 */ /* 0x000f62000c1e1d00 */
[----:B---3--:R-:W-:-:S02]  /*0a20*/  CS2R R38, SRZ ;  /* 0x0000000000267805 */ /* 0x008fc4000001ff00 */
[----:B------:R-:W-:Y:S02]  /*0a30*/  CS2R R36, SRZ ;  /* 0x0000000000247805 */ /* 0x000fe4000001ff00 */
[----:B------:R-:W-:Y:S01]  /*0a40*/  CS2R R110, SRZ ;  /* 0x00000000006e7805 */ /* 0x000fe2000001ff00 */
[----:B------:R2:W5:Y:S01]  /*0a50*/  @P0 LDG.E.128 R116, desc[UR12][R40.64+0x10] ;  /* 0x0000100c28740981 */ /* 0x000562000c1e1d00 */
[----:B0-----:R-:W-:-:S03]  /*0a60*/  @P4 IMAD.WIDE.U32 R60, R109, 0x20, R88 ;  /* 0x000000206d3c4825 */ /* 0x001fc600078e0058 */
[----:B------:R-:W5:Y:S01]  /*0a70*/  @P0 LDG.E.128 R104, desc[UR12][R42.64] ;  /* 0x0000000c2a680981 */ /* 0x000f62000c1e1d00 */
[----:B-1----:R-:W-:Y:S02]  /*0a80*/  CS2R R62, SRZ ;  /* 0x00000000003e7805 */ /* 0x002fe4000001ff00 */
[----:B------:R-:W-:Y:S02]  /*0a90*/  CS2R R114, SRZ ;  /* 0x0000000000727805 */ /* 0x000fe4000001ff00 */
[----:B------:R-:W-:Y:S01]  /*0aa0*/  CS2R R112, SRZ ;  /* 0x0000000000707805 */ /* 0x000fe2000001ff00 */
[----:B------:R0:W5:Y:S01]  /*0ab0*/  @P0 LDG.E.128 R100, desc[UR12][R42.64+0x10] ;  /* 0x0000100c2a640981 */ /* 0x000162000c1e1d00 */
[----:B------:R-:W-:-:S03]  /*0ac0*/  @P4 IMAD.WIDE.U32 R64, R109, 0x20, R90 ;  /* 0x000000206d404825 */ /* 0x000fc600078e005a */
[----:B------:R-:W5:Y:S01]  /*0ad0*/  @P3 LDG.E.128 R48, desc[UR12][R84.64] ;  /* 0x0000000c54303981 */ /* 0x000f62000c1e1d00 */
[----:B--2---:R-:W-:Y:S02]  /*0ae0*/  CS2R R40, SRZ ;  /* 0x0000000000287805 */ /* 0x004fe4000001ff00 */
[----:B------:R-:W-:Y:S02]  /*0af0*/  CS2R R66, SRZ ;  /* 0x0000000000427805 */ /* 0x000fe4000001ff00 */
[----:B------:R-:W-:Y:S01]  /*0b00*/  CS2R R90, SRZ ;  /* 0x00000000005a7805 */ /* 0x000fe2000001ff00 */
[----:B------:R1:W5:Y:S01]  /*0b10*/  @P3 LDG.E.128 R44, desc[UR12][R84.64+0x10] ;  /* 0x0000100c542c3981 */ /* 0x000362000c1e1d00 */
[----:B------:R-:W-:Y:S02]  /*0b20*/  CS2R R88, SRZ ;  /* 0x0000000000587805 */ /* 0x000fe4000001ff00 */
[----:B0-----:R-:W-:Y:S02]  /*0b30*/  CS2R R42, SRZ ;  /* 0x00000000002a7805 */ /* 0x001fe4000001ff00 */
[----:B------:R-:W-:Y:S01]  /*0b40*/  CS2R R108, SRZ ;  /* 0x00000000006c7805 */ /* 0x000fe2000001ff00 */
[----:B------:R-:W5:Y:S01]  /*0b50*/  @P3 LDG.E.128 R32, desc[UR12][R86.64] ;  /* 0x0000000c56203981 */ /* 0x000f62000c1e1d00 */
[----:B------:R-:W-:-:S02]  /*0b60*/  @P4 CS2R R14, SRZ ;  /* 0x00000000000e4805 */ /* 0x000fc4000001ff00 */
[----:B------:R-:W-:Y:S02]  /*0b70*/  @P4 CS2R R12, SRZ ;  /* 0x00000000000c4805 */ /* 0x000fe4000001ff00 */
[----:B------:R-:W-:Y:S01]  /*0b80*/  @P4 CS2R R18, SRZ ;  /* 0x0000000000124805 */ /* 0x000fe2000001ff00 */
[----:B------:R0:W5:Y:S01]  /*0b90*/  @P3 LDG.E.128 R28, desc[UR12][R86.64+0x10] ;  /* 0x0000100c561c3981 */ /* 0x000162000c1e1d00 */
[----:B------:R-:W-:Y:S02]  /*0ba0*/  @P4 CS2R R16, SRZ ;  /* 0x0000000000104805 */ /* 0x000fe4000001ff00 */
[----:B-1----:R-:W-:Y:S01]  /*0bb0*/  CS2R R84, SRZ ;  /* 0x0000000000547805 */ /* 0x002fe2000001ff00 */
[----:B------:R-:W5:Y:S04]  /*0bc0*/  @P4 LDG.E.128 R24, desc[UR12][R60.64] ;  /* 0x0000000c3c184981 */ /* 0x000f68000c1e1d00 */
[----:B------:R1:W5:Y:S01]  /*0bd0*/  @P4 LDG.E.128 R20, desc[UR12][R60.64+0x10] ;  /* 0x0000100c3c144981 */ /* 0x000362000c1e1d00 */
[----:B0-----:R-:W-:-:S03]  /*0be0*/  CS2R R86, SRZ ;  /* 0x0000000000567805 */ /* 0x001fc6000001ff00 */
[----:B------:R-:W5:Y:S04]  /*0bf0*/  @P4 LDG.E.128 R8, desc[UR12][R64.64] ;  /* 0x0000000c40084981 */ /* 0x000f68000c1e1d00 */
[----:B------:R0:W5:Y:S01]  /*0c00*/  @P4 LDG.E.128 R4, desc[UR12][R64.64+0x10] ;  /* 0x0000100c40044981 */ /* 0x000162000c1e1d00 */
[----:B-1----:R-:W-:Y:S02]  /*0c10*/  CS2R R60, SRZ ;  /* 0x00000000003c7805 */ /* 0x002fe4000001ff00 */
[----:B0-----:R-:W-:-:S07]  /*0c20*/  CS2R R64, SRZ ;  /* 0x0000000000407805 */ /* 0x001fce000001ff00 */
.L_x_15880:
[----:B------:R-:W-:Y:S05]  /*0c30*/  BSYNC.RECONVERGENT B0 ;  /* 0x0000000000007941 */ /* 0x000fea0003800200 */
.L_x_15878:
[----:B------:R-:W1:Y:S02]  /*0c40*/  LDCU UR4, c[0x0][0x384] ;  /* 0x00007080ff0477ac */ /* 0x000e640008000800 */
[----:B-1----:R-:W-:-:S06]  /*0c50*/  UISETP.GE.AND UP0, UPT, UR7, UR4, UPT ;  /* 0x000000040700728c */ /* 0x002fcc000bf06270 */
[----:B------:R-:W-:-:S13]  /*0c60*/  PLOP3.LUT P0, PT, PT, PT, UP0, 0x80, 0x8 ;  /* 0x000000000008781c */ /* 0x000fda0003f0f008 */
[----:B------:R-:W-:Y:S05]  /*0c70*/  @P0 EXIT ;  /* 0x000000000000094d */ /* 0x000fea0003800000 */
[----:B------:R-:W-:Y:S01]  /*0c80*/  IMAD.HI.U32 R124, R180, -0x326172a9, RZ ;  /* 0xcd9e8d57b47c7827 */ /* 0x000fe200078e00ff */
[----:B------:R-:W1:Y:S03]  /*0c90*/  LDCU.U8 UR4, c[0x0][0x410] ;  /* 0x00008200ff0477ac */ /* 0x000e660008000000 */
[----:B------:R-:W-:Y:S01]  /*0ca0*/  HFMA2 R189, -RZ, RZ, 0, 0 ;  /* 0x00000000ffbd7431 */ /* 0x000fe200000001ff */
[----:B------:R-:W-:Y:S01]  /*0cb0*/  LOP3.LUT R188, R188, 0x3, RZ, 0xc0, !PT ;  /* 0x00000003bcbc7812 */ /* 0x000fe200078ec0ff */
        /* <DEDUP_REMOVED lines=22> */
[----:B------:R-:W0:Y:S03]  /*0e20*/  LDCU.128 UR8, c[0x0][0x3f0] ;  /* 0x00007e00ff0877ac */ /* 0x000e260008000c00 */
[----:B------:R-:W-:Y:S01]  /*0e30*/  IMAD R128, R129, -0x326172a9, RZ ;  /* 0xcd9e8d5781807824 */ /* 0x000fe200078e02ff */
[----:B------:R-:W-:Y:S01]  /*0e40*/  LOP3.LUT R130, R131, UR29, R130, 0x96, !PT ;  /* 0x0000001d83827c12 */ /* 0x000fe2000f8e9682 */
[C---:B------:R-:W-:Y:S01]  /*0e50*/  IMAD.HI.U32 R127, R124.reuse, -0x326172a9, RZ ;  /* 0xcd9e8d577c7f7827 */ /* 0x040fe200078e00ff */
[----:B------:R-:W0:Y:S03]  /*0e60*/  LDCU.64 UR20, c[0x0][0x380] ;  /* 0x00007000ff1477ac */ /* 0x000e260008000a00 */
[----:B------:R-:W-:Y:S01]  /*0e70*/  IMAD R129, R124, -0x326172a9, RZ ;  /* 0xcd9e8d577c817824 */ /* 0x000fe200078e02ff */
[----:B------:R-:W-:Y:S01]  /*0e80*/  LOP3.LUT R127, R128, UR28, R127, 0x96, !PT ;  /* 0x0000001c807f7c12 */ /* 0x000fe2000f8e967f */
[----:B------:R-:W-:Y:S01]  /*0e90*/  IMAD.HI.U32 R124, R130, -0x326172a9, RZ ;  /* 0xcd9e8d57827c7827 */ /* 0x000fe200078e00ff */
[----:B------:R-:W-:-:S02]  /*0ea0*/  UPLOP3.LUT UP1, UPT, UPT, UPT, UPT, 0x40, 0x4 ;  /* 0x000000000004789c */ /* 0x000fc40003f2e870 */
[----:B-1----:R-:W-:Y:S01]  /*0eb0*/  UISETP.NE.AND UP2, UPT, UR4, URZ, UPT ;  /* 0x000000ff0400728c */ /* 0x002fe2000bf45270 */
        /* <DEDUP_REMOVED lines=17> */
[----:B------:R-:W-:Y:S01]  /*0fd0*/  IMAD.HI.U32 R129, R126, -0x2daee0ad, RZ ;  /* 0xd2511f537e817827 */ /* 0x000fe200078e00ff */
[----:B------:R-:W-:-:S03]  /*0fe0*/  SHF.R.S32.HI R131, RZ, 0x3, R0 ;  /* 0x00000003ff837819 */ /* 0x000fc60000011400 */
[----:B------:R-:W-:Y:S01]  /*0ff0*/  IMAD R127, R128, -0x326172a9, RZ ;  /* 0xcd9e8d57807f7824 */ /* 0x000fe200078e02ff */
[C---:B------:R-:W-:Y:S01]  /*1000*/  LOP3.LUT R128, R131.reuse, 0x7f, RZ, 0xc0, !PT ;  /* 0x0000007f83807812 */ /* 0x040fe200078ec0ff */
[----:B------:R-:W-:Y:S01]  /*1010*/  IMAD.HI.U32 R0, R124, -0x326172a9, RZ ;  /* 0xcd9e8d577c007827 */ /* 0x000fe200078e00ff */
[----:B------:R-:W-:Y:S02]  /*1020*/  LOP3.LUT R129, R130, UR37, R129, 0x96, !PT ;  /* 0x0000002582817c12 */ /* 0x000fe4000f8e9681 */
[----:B------:R-:W-:Y:S01]  /*1030*/  VIADDMNMX R130, R128, -R125, RZ, !PT ;  /* 0x8000007d80827246 */ /* 0x000fe200078001ff */
[----:B------:R-:W-:Y:S01]  /*1040*/  IMAD R126, R126, -0x2daee0ad, RZ ;  /* 0xd2511f537e7e7824 */ /* 0x000fe200078e02ff */
[----:B------:R-:W-:Y:S01]  /*1050*/  SHF.L.U32 R131, R131, 0x1, RZ ;  /* 0x0000000183837819 */ /* 0x000fe200000006ff */
[----:B------:R-:W-:Y:S01]  /*1060*/  IMAD R128, R181, -0x20, R128 ;  /* 0xffffffe0b5807824 */ /* 0x000fe200078e0280 */
[----:B------:R-:W-:Y:S02]  /*1070*/  VIMNMX R130, PT, PT, R130, 0x20, PT ;  /* 0x0000002082827848 */ /* 0x000fe40003fe0100 */
[----:B------:R-:W-:-:S02]  /*1080*/  LOP3.LUT R131, R131, 0xffffff00, RZ, 0xc0, !PT ;  /* 0xffffff0083837812 */ /* 0x000fc400078ec0ff */
[----:B------:R-:W-:Y:S01]  /*1090*/  LOP3.LUT R0, R127, UR36, R0, 0x96, !PT ;  /* 0x000000247f007c12 */ /* 0x000fe2000f8e9600 */
[----:B------:R-:W-:Y:S01]  /*10a0*/  IMAD R127, R124, -0x326172a9, RZ ;  /* 0xcd9e8d577c7f7824 */ /* 0x000fe200078e02ff */
[----:B------:R-:W-:Y:S01]  /*10b0*/  VIMNMX R128, PT, PT, RZ, R128, !PT ;  /* 0x00000080ff807248 */ /* 0x000fe20007fe0100 */
[----:B------:R-:W-:Y:S02]  /*10c0*/  IMAD R130, R130, 0x8, R131 ;  /* 0x0000000882827824 */ /* 0x000fe400078e0283 */
[----:B------:R-:W-:Y:S01]  /*10d0*/  IMAD.HI.U32 R124, R129, -0x326172a9, RZ ;  /* 0xcd9e8d57817c7827 */ /* 0x000fe200078e00ff */
[----:B------:R-:W-:Y:S02]  /*10e0*/  VIMNMX R128, PT, PT, R128, 0x20, PT ;  /* 0x0000002080807848 */ /* 0x000fe40003fe0100 */
[----:B------:R-:W-:Y:S01]  /*10f0*/  I2FP.F32.U32 R130, R130 ;  /* 0x0000008200827245 */ /* 0x000fe20000201000 */
[----:B------:R-:W-:Y:S01]  /*1100*/  IMAD.HI.U32 R125, R0, -0x2daee0ad, RZ ;  /* 0xd2511f53007d7827 */ /* 0x000fe200078e00ff */
[----:B------:R-:W-:-:S02]  /*1110*/  LOP3.LUT R124, R127, UR38, R124, 0x96, !PT ;  /* 0x000000267f7c7c12 */ /* 0x000fc4000f8e967c */
[----:B------:R1:W0:Y:S01]  /*1120*/  MUFU.RCP R187, R130 ;  /* 0x0000008200bb7308 */ /* 0x0002220000001000 */
[----:B------:R-:W-:Y:S01]  /*1130*/  IMAD R129, R129, -0x326172a9, RZ ;  /* 0xcd9e8d5781817824 */ /* 0x000fe200078e02ff */
[----:B------:R-:W-:Y:S01]  /*1140*/  LOP3.LUT R125, R126, UR39, R125, 0x96, !PT ;  /* 0x000000277e7d7c12 */ /* 0x000fe2000f8e967d */
[----:B------:R-:W-:Y:S02]  /*1150*/  IMAD R0, R0, -0x2daee0ad, RZ ;  /* 0xd2511f5300007824 */ /* 0x000fe400078e02ff */
[----:B------:R-:W-:-:S04]  /*1160*/  IMAD.HI.U32 R185, R124, -0x2daee0ad, RZ ;  /* 0xd2511f537cb97827 */ /* 0x000fc800078e00ff */
[----:B------:R-:W-:Y:S01]  /*1170*/  IMAD.HI.U32 R186, R125, -0x326172a9, RZ ;  /* 0xcd9e8d577dba7827 */ /* 0x000fe200078e00ff */
[----:B------:R-:W-:-:S03]  /*1180*/  LOP3.LUT R185, R0, UR41, R185, 0x96, !PT ;  /* 0x0000002900b97c12 */ /* 0x000fc6000f8e96b9 */
[----:B------:R-:W-:Y:S01]  /*1190*/  IMAD R184, R128, 0x8, R131 ;  /* 0x0000000880b87824 */ /* 0x000fe200078e0283 */
[----:B------:R-:W-:Y:S01]  /*11a0*/  LOP3.LUT R186, R129, UR40, R186, 0x96, !PT ;  /* 0x0000002881ba7c12 */ /* 0x000fe2000f8e96ba */
[----:B------:R-:W-:Y:S02]  /*11b0*/  IMAD R190, R124, -0x2daee0ad, RZ ;  /* 0xd2511f537cbe7824 */ /* 0x000fe400078e02ff */
[----:B-1234-:R-:W-:-:S07]  /*11c0*/  IMAD R192, R125, -0x326172a9, RZ ;  /* 0xcd9e8d577dc07824 */ /* 0x01efce00078e02ff */
.L_x_16386:
[----:B0-----:R-:W-:-:S06]  /*11d0*/  UIMAD.WIDE UR4, UR7, 0x4, UR8 ;  /* 0x00000004070478a5 */ /* 0x001fcc000f8e0208 */
[----:B-1234-:R-:W-:Y:S02]  /*11e0*/  IMAD.U32 R177, RZ, RZ, UR5 ;  /* 0x00000005ffb17e24 */ /* 0x01efe4000f8e00ff */
[----:B------:R-:W-:-:S05]  /*11f0*/  IMAD.U32 R176, RZ, RZ, UR4 ;  /* 0x00000004ffb07e24 */ /* 0x000fca000f8e00ff */
[----:B------:R-:W2:Y:S01]  /*1200*/  LDG.E R177, desc[UR12][R176.64] ;  /* 0x0000000cb0b17981 */ /* 0x000ea2000c1e1900 */
[----:B------:R-:W-:-:S06]  /*1210*/  UIMAD.WIDE UR4, UR7, 0x4, UR10 ;  /* 0x00000004070478a5 */ /* 0x000fcc000f8e020a */
[----:B------:R-:W-:Y:S01]  /*1220*/  MOV R178, UR4 ;  /* 0x0000000400b27c02 */ /* 0x000fe20008000f00 */
[----:B------:R-:W-:-:S05]  /*1230*/  IMAD.U32 R179, RZ, RZ, UR5 ;  /* 0x00000005ffb37e24 */ /* 0x000fca000f8e00ff */
[----:B------:R-:W3:Y:S01]  /*1240*/  LDG.E R178, desc[UR12][R178.64] ;  /* 0x0000000cb2b27981 */ /* 0x000ee2000c1e1900 */
[----:B------:R-:W-:Y:S01]  /*1250*/  UIMAD UR4, UR7, UR42, URZ ;  /* 0x0000002a070472a4 */ /* 0x000fe2000f8e02ff */
[----:B------:R-:W-:Y:S01]  /*1260*/  ISETP.GE.U32.AND P1, PT, R182, 0x80, PT ;  /* 0x00000080b600780c */ /* 0x000fe20003f26070 */
[----:B------:R-:W-:Y:S02]  /*1270*/  BSSY.RECONVERGENT B0, `(.L_x_15881) ;  /* 0x0000583000007945 */ /* 0x000fe40003800200 */
[----:B------:R-:W-:-:S04]  /*1280*/  USHF.R.S32.HI UR5, URZ, 0x1f, UR4 ;  /* 0x0000001fff057899 */ /* 0x000fc80008011404 */
[----:B------:R-:W-:Y:S01]  /*1290*/  ULEA.HI UR5, UR5, UR4, URZ, 0x3 ;  /* 0x0000000405057291 */ /* 0x000fe2000f8f18ff */
[----:B--2---:R-:W-:-:S13]  /*12a0*/  ISETP.GE.AND P0, PT, R177, 0x1, PT ;  /* 0x00000001b100780c */ /* 0x004fda0003f06270 */
[----:B------:R-:W-:Y:S01]  /*12b0*/  @P0 VIADD R0, R177, 0xffffffff ;  /* 0xffffffffb1000836 */ /* 0x000fe20000000000 */
[----:B---3--:R-:W-:Y:S01]  /*12c0*/  R2UR UR6, R178 ;  /* 0x00000000b20672ca */ /* 0x008fe200000e0000 */
[----:B------:R-:W-:Y:S02]  /*12d0*/  IMAD.U32 R178, RZ, RZ, UR5 ;  /* 0x00000005ffb27e24 */ /* 0x000fe4000f8e00ff */
[----:B------:R-:W-:-:S05]  /*12e0*/  @P0 IMAD R0, R0, UR42, RZ ;  /* 0x0000002a00000c24 */ /* 0x000fca000f8e02ff */
[----:B------:R-:W-:-:S04]  /*12f0*/  @P0 SHF.R.S32.HI R201, RZ, 0x1f, R0 ;  /* 0x0000001fffc90819 */ /* 0x000fc80000011400 */
[----:B------:R-:W-:Y:S02]  /*1300*/  @P0 LEA.HI R176, R201, R0, RZ, 0x3 ;  /* 0x00000000c9b00211 */ /* 0x000fe400078f18ff */
[----:B------:R-:W-:Y:S02]  /*1310*/  MOV R0, RZ ;  /* 0x000000ff00007202 */ /* 0x000fe40000000f00 */
[-C--:B------:R-:W-:Y:S02]  /*1320*/  @P0 LEA.HI.SX32 R0, R176, R3.reuse, 0x1d ;  /* 0x00000003b0000211 */ /* 0x080fe400078feaff */
[----:B------:R-:W-:Y:S01]  /*1330*/  LEA.HI.SX32 R176, R178, R3, 0x1d ;  /* 0x00000003b2b07211 */ /* 0x000fe200078feaff */
[----:B-----5:R-:W-:Y:S06]  /*1340*/  @!P1 BRA `(.L_x_15882) ;  /* 0x0000005400d49947 */ /* 0x020fec0003800000 */
[----:B------:R-:W-:-:S04]  /*1350*/  UISETP.NE.U32.AND UP0, UPT, UR18, URZ, UPT ;  /* 0x000000ff1200728c */ /* 0x000fc8000bf05070 */
[----:B------:R-:W-:Y:S01]  /*1360*/  UISETP.NE.AND.EX UP0, UPT, UR19, URZ, UPT, UP0 ;  /* 0x000000ff1300728c */ /* 0x000fe2000bf05300 */
[----:B------:R-:W-:Y:S10]  /*1370*/  @!P0 BRA `(.L_x_15883) ;  /* 0x00000000000c8947 */ /* 0x000ff40003800000 */
[----:B------:R-:W0:Y:S02]  /*1380*/  LDC.64 R124, c[0x0][0x390] ;  /* 0x0000e400ff7c7b82 */ /* 0x000e240000000a00 */
[----:B0-----:R-:W-:-:S06]  /*1390*/  IMAD.WIDE.U32 R124, R0, 0x10, R124 ;  /* 0x00000010007c7825 */ /* 0x001fcc00078e007c */
[----:B------:R-:W5:Y:S02]  /*13a0*/  LDG.E.128 R124, desc[UR12][R124.64] ;  /* 0x0000000c7c7c7981 */ /* 0x000f64000c1e1d00 */
.L_x_15883:
        /* <DEDUP_REMOVED lines=30> */
.L_x_15888:
        /* <DEDUP_REMOVED lines=13> */
.L_x_15890:
[----:B------:R-:W-:Y:S05]  /*1660*/  BSYNC.RECONVERGENT B2 ;  /* 0x0000000000027941 */ /* 0x000fea0003800200 */
.L_x_15889:
        /* <DEDUP_REMOVED lines=43> */
.L_x_15887:
[----:B------:R-:W-:Y:S05]  /*1920*/  BSYNC.RECONVERGENT B1 ;  /* 0x0000000000017941 */ /* 0x000fea0003800200 */
.L_x_15886:
        /* <DEDUP_REMOVED lines=10> */
.L_x_15885:
        /* <DEDUP_REMOVED lines=16> */
.L_x_15894:
        /* <DEDUP_REMOVED lines=13> */
.L_x_15896:
[----:B------:R-:W-:Y:S05]  /*1ba0*/  BSYNC.RECONVERGENT B2 ;  /* 0x0000000000027941 */ /* 0x000fea0003800200 */
.L_x_15895:
        /* <DEDUP_REMOVED lines=43> */
.L_x_15893:
[----:B------:R-:W-:Y:S05]  /*1e60*/  BSYNC.RECONVERGENT B1 ;  /* 0x0000000000017941 */ /* 0x000fea0003800200 */
.L_x_15892:
        /* <DEDUP_REMOVED lines=10> */
.L_x_15891:
        /* <DEDUP_REMOVED lines=16> */
.L_x_15900:
        /* <DEDUP_REMOVED lines=13> */
.L_x_15902:
[----:B------:R-:W-:Y:S05]  /*20e0*/  BSYNC.RECONVERGENT B2 ;  /* 0x0000000000027941 */ /* 0x000fea0003800200 */
.L_x_15901:
        /* <DEDUP_REMOVED lines=43> */
.L_x_15899:
[----:B------:R-:W-:Y:S05]  /*23a0*/  BSYNC.RECONVERGENT B1 ;  /* 0x0000000000017941 */ /* 0x000fea0003800200 */
.L_x_15898:
        /* <DEDUP_REMOVED lines=10> */
.L_x_15897:
        /* <DEDUP_REMOVED lines=16> */
.L_x_15906:
        /* <DEDUP_REMOVED lines=13> */
.L_x_15908:
[----:B------:R-:W-:Y:S05]  /*2620*/  BSYNC.RECONVERGENT B2 ;  /* 0x0000000000027941 */ /* 0x000fea0003800200 */
.L_x_15907:
        /* <DEDUP_REMOVED lines=43> */
.L_x_15905:
[----:B------:R-:W-:Y:S05]  /*28e0*/  BSYNC.RECONVERGENT B1 ;  /* 0x0000000000017941 */ /* 0x000fea0003800200 */
.L_x_15904:
        /* <DEDUP_REMOVED lines=10> */
.L_x_15903:
        /* <DEDUP_REMOVED lines=16> */
.L_x_15912:
        /* <DEDUP_REMOVED lines=13> */
.L_x_15914:
[----:B------:R-:W-:Y:S05]  /*2b60*/  BSYNC.RECONVERGENT B2 ;  /* 0x0000000000027941 */ /* 0x000fea0003800200 */
.L_x_15913:
        /* <DEDUP_REMOVED lines=43> */
.L_x_15911:
[----:B------:R-:W-:Y:S05]  /*2e20*/  BSYNC.RECONVERGENT B1 ;  /* 0x0000000000017941 */ /* 0x000fea0003800200 */
.L_x_15910:
        /* <DEDUP_REMOVED lines=10> */
.L_x_15909:
        /* <DEDUP_REMOVED lines=16> */
.L_x_15918:
        /* <DEDUP_REMOVED lines=13> */
.L_x_15920:
[----:B------:R-:W-:Y:S05]  /*30a0*/  BSYNC.RECONVERGENT B2 ;  /* 0x0000000000027941 */ /* 0x000fea0003800200 */
.L_x_15919:
        /* <DEDUP_REMOVED lines=43> */
.L_x_15917:
[----:B------:R-:W-:Y:S05]  /*3360*/  BSYNC.RECONVERGENT B1 ;  /* 0x0000000000017941 */ /* 0x000fea0003800200 */
.L_x_15916:
        /* <DEDUP_REMOVED lines=10> */
.L_x_15915:
        /* <DEDUP_REMOVED lines=16> */
.L_x_15924:
        /* <DEDUP_REMOVED lines=13> */
.L_x_15926:
[----:B------:R-:W-:Y:S05]  /*35e0*/  BSYNC.RECONVERGENT B2 ;  /* 0x0000000000027941 */ /* 0x000fea0003800200 */
.L_x_15925:
        /* <DEDUP_REMOVED lines=43> */
.L_x_15923:
[----:B------:R-:W-:Y:S05]  /*38a0*/  BSYNC.RECONVERGENT B1 ;  /* 0x0000000000017941 */ /* 0x000fea0003800200 */
.L_x_15922:
        /* <DEDUP_REMOVED lines=10> */
.L_x_15921:
        /* <DEDUP_REMOVED lines=16> */
.L_x_15930:
        /* <DEDUP_REMOVED lines=13> */
.L_x_15932:
[----:B------:R-:W-:Y:S05]  /*3b20*/  BSYNC.RECONVERGENT B2 ;  /* 0x0000000000027941 */ /* 0x000fea0003800200 */
.L_x_15931:
        /* <DEDUP_REMOVED lines=43> */
.L_x_15929:
[----:B------:R-:W-:Y:S05]  /*3de0*/  BSYNC.RECONVERGENT B1 ;  /* 0x0000000000017941 */ /* 0x000fea0003800200 */
.L_x_15928:
        /* <DEDUP_REMOVED lines=11> */
.L_x_15884:
[----:B------:R-:W-:Y:S01]  /*3ea0*/  MOV R139, R188 ;  /* 0x000000bc008b7202 */ /* 0x000fe20000000f00 */
[----:B------:R-:W-:Y:S02]  /*3eb0*/  IMAD.MOV.U32 R200, RZ, RZ, R190 ;  /* 0x000000ffffc87224 */ /* 0x000fe400078e00be */
[----:B------:R-:W-:Y:S01]  /*3ec0*/  IMAD.MOV.U32 R136, RZ, RZ, RZ ;  /* 0x000000ffff887224 */ /* 0x000fe200078e00ff */
        /* <DEDUP_REMOVED lines=17> */
.L_x_15936:
        /* <DEDUP_REMOVED lines=13> */
.L_x_15938:
[----:B------:R-:W-:Y:S05]  /*40b0*/  BSYNC.RECONVERGENT B2 ;  /* 0x0000000000027941 */ /* 0x000fea0003800200 */
.L_x_15937:
        /* <DEDUP_REMOVED lines=43> */
.L_x_15935:
[----:B------:R-:W-:Y:S05]  /*4370*/  BSYNC.RECONVERGENT B1 ;  /* 0x0000000000017941 */ /* 0x000fea0003800200 */
.L_x_15934:
        /* <DEDUP_REMOVED lines=10> */
.L_x_15933:
[----:B------:R-:W-:Y:S02]  /*4420*/  IMAD.MOV.U32 R141, RZ, RZ, R139 ;  /* 0x000000ffff8d7224 */ /* 0x000fe400078e008b */
        /* <DEDUP_REMOVED lines=15> */
.L_x_15942:
        /* <DEDUP_REMOVED lines=13> */
.L_x_15944:
[----:B------:R-:W-:Y:S05]  /*45f0*/  BSYNC.RECONVERGENT B2 ;  /* 0x0000000000027941 */ /* 0x000fea0003800200 */
.L_x_15943:
        /* <DEDUP_REMOVED lines=43> */
.L_x_15941:
[----:B------:R-:W-:Y:S05]  /*48b0*/  BSYNC.RECONVERGENT B1 ;  /* 0x0000000000017941 */ /* 0x000fea0003800200 */
.L_x_15940:
        /* <DEDUP_REMOVED lines=10> */
.L_x_15939:
        /* <DEDUP_REMOVED lines=16> */
.L_x_15948:
        /* <DEDUP_REMOVED lines=13> */
.L_x_15950:
[----:B------:R-:W-:Y:S05]  /*4b30*/  BSYNC.RECONVERGENT B2 ;  /* 0x0000000000027941 */ /* 0x000fea0003800200 */
.L_x_15949:
        /* <DEDUP_REMOVED lines=43> */
.L_x_15947:
[----:B------:R-:W-:Y:S05]  /*4df0*/  BSYNC.RECONVERGENT B1 ;  /* 0x0000000000017941 */ /* 0x000fea0003800200 */
.L_x_15946:
        /* <DEDUP_REMOVED lines=10> */
.L_x_15945:
        /* <DEDUP_REMOVED lines=16> */
.L_x_15954:
        /* <DEDUP_REMOVED lines=13> */
.L_x_15956:
[----:B------:R-:W-:Y:S05]  /*5070*/  BSYNC.RECONVERGENT B2 ;  /* 0x0000000000027941 */ /* 0x000fea0003800200 */
.L_x_15955:
        /* <DEDUP_REMOVED lines=43> */
.L_x_15953:
[----:B------:R-:W-:Y:S05]  /*5330*/  BSYNC.RECONVERGENT B1 ;  /* 0x0000000000017941 */ /* 0x000fea0003800200 */
.L_x_15952:
        /* <DEDUP_REMOVED lines=10> */
.L_x_15951:
        /* <DEDUP_REMOVED lines=16> */
.L_x_15960:
        /* <DEDUP_REMOVED lines=13> */
.L_x_15962:
[----:B------:R-:W-:Y:S05]  /*55b0*/  BSYNC.RECONVERGENT B2 ;  /* 0x0000000000027941 */ /* 0x000fea0003800200 */
.L_x_15961:
        /* <DEDUP_REMOVED lines=43> */
.L_x_15959:
[----:B------:R-:W-:Y:S05]  /*5870*/  BSYNC.RECONVERGENT B1 ;  /* 0x0000000000017941 */ /* 0x000fea0003800200 */
.L_x_15958:
        /* <DEDUP_REMOVED lines=10> */
.L_x_15957:
        /* <DEDUP_REMOVED lines=16> */
.L_x_15966:
        /* <DEDUP_REMOVED lines=13> */
.L_x_15968:
[----:B------:R-:W-:Y:S05]  /*5af0*/  BSYNC.RECONVERGENT B2 ;  /* 0x0000000000027941 */ /* 0x000fea0003800200 */
.L_x_15967:
        /* <DEDUP_REMOVED lines=43> */
.L_x_15965:
[----:B------:R-:W-:Y:S05]  /*5db0*/  BSYNC.RECONVERGENT B1 ;  /* 0x0000000000017941 */ /* 0x000fea0003800200 */
.L_x_15964:
        /* <DEDUP_REMOVED lines=10> */
.L_x_15963:
        /* <DEDUP_REMOVED lines=16> */
.L_x_15972:
        /* <DEDUP_REMOVED lines=13> */
.L_x_15974:
[----:B------:R-:W-:Y:S05]  /*6030*/  BSYNC.RECONVERGENT B2 ;  /* 0x0000000000027941 */ /* 0x000fea0003800200 */
.L_x_15973:
        /* <DEDUP_REMOVED lines=43> */
.L_x_15971:
[----:B------:R-:W-:Y:S05]  /*62f0*/  BSYNC.RECONVERGENT B1 ;  /* 0x0000000000017941 */ /* 0x000fea0003800200 */
.L_x_15970:
        /* <DEDUP_REMOVED lines=10> */
.L_x_15969:
        /* <DEDUP_REMOVED lines=16> */
.L_x_15977:
        /* <DEDUP_REMOVED lines=13> */
.L_x_15979:
[----:B------:R-:W-:Y:S05]  /*6570*/  BSYNC.RECONVERGENT B2 ;  /* 0x0000000000027941 */ /* 0x000fea0003800200 */
.L_x_15978:
        /* <DEDUP_REMOVED lines=43> */
.L_x_15976:
[----:B------:R-:W-:Y:S05]  /*6830*/  BSYNC.RECONVERGENT B1 ;  /* 0x0000000000017941 */ /* 0x000fea0003800200 */
.L_x_15975:
        /* <DEDUP_REMOVED lines=10> */
.L_x_15927:
[----:B------:R-:W0:Y:S01]  /*68e0*/  LDC.64 R178, c[0x0][0x3a8] ;  /* 0x0000ea00ffb27b82 */ /* 0x000e220000000a00 */
[----:B------:R-:W-:Y:S02]  /*68f0*/  IMAD.MOV.U32 R190, RZ, RZ, R200 ;  /* 0x000000ffffbe7224 */ /* 0x000fe400078e00c8 */
        /* <DEDUP_REMOVED lines=24> */
.L_x_15980:
[----:B------:R-:W-:Y:S01]  /*6a80*/  IADD3 R176, PT, PT, R176, 0x80, RZ ;  /* 0x00000080b0b07810 */ /* 0x000fe20007ffe0ff */
[----:B------:R-:W-:-:S07]  /*6a90*/  VIADD R0, R0, 0x80 ;  /* 0x0000008000007836 */ /* 0x000fce0000000000 */
.L_x_15882:
[----:B------:R-:W-:Y:S05]  /*6aa0*/  BSYNC.RECONVERGENT B0 ;  /* 0x0000000000007941 */ /* 0x000fea0003800200 */
.L_x_15881:
        /* <DEDUP_REMOVED lines=35> */
.L_x_15987:
        /* <DEDUP_REMOVED lines=13> */
.L_x_15989:
[----:B------:R-:W-:Y:S05]  /*6db0*/  BSYNC.RECONVERGENT B2 ;  /* 0x0000000000027941 */ /* 0x000fea0003800200 */
.L_x_15988:
        /* <DEDUP_REMOVED lines=42> */
.L_x_15986:
[----:B------:R-:W-:Y:S05]  /*7060*/  BSYNC.RECONVERGENT B1 ;  /* 0x0000000000017941 */ /* 0x000fea0003800200 */
.L_x_15985:
        /* <DEDUP_REMOVED lines=9> */
[----:B------:R-:W-:-:S07]  /*7100*/  FFMA.FTZ R144, R145, R80, R128 ;  /* 0x0000005091907223 */ /* 0x000fce0000010080 */
.L_x_15984:
        /* <DEDUP_REMOVED lines=16> */
.L_x_15993:
        /* <DEDUP_REMOVED lines=13> */
.L_x_15995:
[----:B------:R-:W-:Y:S05]  /*72e0*/  BSYNC.RECONVERGENT B2 ;  /* 0x0000000000027941 */ /* 0x000fea0003800200 */
.L_x_15994:
        /* <DEDUP_REMOVED lines=42> */
.L_x_15992:
[----:B------:R-:W-:Y:S05]  /*7590*/  BSYNC.RECONVERGENT B1 ;  /* 0x0000000000017941 */ /* 0x000fea0003800200 */
.L_x_15991:
        /* <DEDUP_REMOVED lines=10> */
[----:B------:R-:W-:-:S07]  /*7640*/  FFMA.FTZ R145, R146, R81, R129 ;  /* 0x0000005192917223 */ /* 0x000fce0000010081 */
.L_x_15990:
[----:B------:R-:W-:Y:S02]  /*7650*/  IMAD.MOV.U32 R148, RZ, RZ, R147 ;  /* 0x000000ffff947224 */ /* 0x000fe400078e0093 */
        /* <DEDUP_REMOVED lines=15> */
.L_x_15999:
        /* <DEDUP_REMOVED lines=13> */
.L_x_16001:
[----:B------:R-:W-:Y:S05]  /*7820*/  BSYNC.RECONVERGENT B2 ;  /* 0x0000000000027941 */ /* 0x000fea0003800200 */
.L_x_16000:
        /* <DEDUP_REMOVED lines=43> */
.L_x_15998:
[----:B------:R-:W-:Y:S05]  /*7ae0*/  BSYNC.RECONVERGENT B1 ;  /* 0x0000000000017941 */ /* 0x000fea0003800200 */
.L_x_15997:
        /* <DEDUP_REMOVED lines=10> */
.L_x_15996:
        /* <DEDUP_REMOVED lines=16> */
.L_x_16005:
        /* <DEDUP_REMOVED lines=13> */
.L_x_16007:
[----:B------:R-:W-:Y:S05]  /*7d60*/  BSYNC.RECONVERGENT B2 ;  /* 0x0000000000027941 */ /* 0x000fea0003800200 */
.L_x_16006:
        /* <DEDUP_REMOVED lines=43> */
.L_x_16004:
[----:B------:R-:W-:Y:S05]  /*8020*/  BSYNC.RECONVERGENT B1 ;  /* 0x0000000000017941 */ /* 0x000fea0003800200 */
.L_x_16003:
        /* <DEDUP_REMOVED lines=11> */
.L_x_16002:
        /* <DEDUP_REMOVED lines=16> */
.L_x_16011:
        /* <DEDUP_REMOVED lines=13> */
.L_x_16013:
[----:B------:R-:W-:Y:S05]  /*82b0*/  BSYNC.RECONVERGENT B2 ;  /* 0x0000000000027941 */ /* 0x000fea0003800200 */
.L_x_16012:
        /* <DEDUP_REMOVED lines=43> */
.L_x_16010:
[----:B------:R-:W-:Y:S05]  /*8570*/  BSYNC.RECONVERGENT B1 ;  /* 0x0000000000017941 */ /* 0x000fea0003800200 */
.L_x_16009:
        /* <DEDUP_REMOVED lines=10> */
.L_x_16008:
        /* <DEDUP_REMOVED lines=16> */
.L_x_16017:
        /* <DEDUP_REMOVED lines=13> */
.L_x_16019:
[----:B------:R-:W-:Y:S05]  /*87f0*/  BSYNC.RECONVERGENT B2 ;  /* 0x0000000000027941 */ /* 0x000fea0003800200 */
.L_x_16018:
        /* <DEDUP_REMOVED lines=43> */
.L_x_16016:
[----:B------:R-:W-:Y:S05]  /*8ab0*/  BSYNC.RECONVERGENT B1 ;  /* 0x0000000000017941 */ /* 0x000fea0003800200 */
.L_x_16015:
        /* <DEDUP_REMOVED lines=11> */
.L_x_16014:
        /* <DEDUP_REMOVED lines=16> */
.L_x_16023:
        /* <DEDUP_REMOVED lines=13> */
.L_x_16025:
[----:B------:R-:W-:Y:S05]  /*8d40*/  BSYNC.RECONVERGENT B2 ;  /* 0x0000000000027941 */ /* 0x000fea0003800200 */
.L_x_16024:
        /* <DEDUP_REMOVED lines=43> */
.L_x_16022:
[----:B------:R-:W-:Y:S05]  /*9000*/  BSYNC.RECONVERGENT B1 ;  /* 0x0000000000017941 */ /* 0x000fea0003800200 */
.L_x_16021:
        /* <DEDUP_REMOVED lines=10> */
.L_x_16020:
        /* <DEDUP_REMOVED lines=16> */
.L_x_16029:
        /* <DEDUP_REMOVED lines=13> */
.L_x_16031:
[----:B------:R-:W-:Y:S05]  /*9280*/  BSYNC.RECONVERGENT B2 ;  /* 0x0000000000027941 */ /* 0x000fea0003800200 */
.L_x_16030:
        /* <DEDUP_REMOVED lines=43> */
.L_x_16028:
[----:B------:R-:W-:Y:S05]  /*9540*/  BSYNC.RECONVERGENT B1 ;  /* 0x0000000000017941 */ /* 0x000fea0003800200 */
.L_x_16027:
        /* <DEDUP_REMOVED lines=12> */
.L_x_15983:
[----:B0-----:R-:W-:Y:S02]  /*9610*/  HFMA2 R144, -RZ, RZ, 0, 0 ;  /* 0x00000000ff907431 */ /* 0x001fe400000001ff */
[----:B------:R-:W-:Y:S02]  /*9620*/  IMAD.MOV.U32 R146, RZ, RZ, R188 ;  /* 0x000000ffff927224 */ /* 0x000fe400078e00bc */
        /* <DEDUP_REMOVED lines=18> */
.L_x_16035:
        /* <DEDUP_REMOVED lines=13> */
.L_x_16037:
[----:B------:R-:W-:Y:S05]  /*9820*/  BSYNC.RECONVERGENT B2 ;  /* 0x0000000000027941 */ /* 0x000fea0003800200 */
.L_x_16036:
        /* <DEDUP_REMOVED lines=42> */
.L_x_16034:
[----:B------:R-:W-:Y:S05]  /*9ad0*/  BSYNC.RECONVERGENT B1 ;  /* 0x0000000000017941 */ /* 0x000fea0003800200 */
.L_x_16033:
        /* <DEDUP_REMOVED lines=10> */
.L_x_16032:
        /* <DEDUP_REMOVED lines=16> */
.L_x_16041:
        /* <DEDUP_REMOVED lines=13> */
.L_x_16043:
[----:B------:R-:W-:Y:S05]  /*9d50*/  BSYNC.RECONVERGENT B2 ;  /* 0x0000000000027941 */ /* 0x000fea0003800200 */
.L_x_16042:
        /* <DEDUP_REMOVED lines=42> */
.L_x_16040:
[----:B------:R-:W-:Y:S05]  /*a000*/  BSYNC.RECONVERGENT B1 ;  /* 0x0000000000017941 */ /* 0x000fea0003800200 */
.L_x_16039:
        /* <DEDUP_REMOVED lines=11> */
.L_x_16038:
        /* <DEDUP_REMOVED lines=16> */
.L_x_16047:
        /* <DEDUP_REMOVED lines=13> */
.L_x_16049:
[----:B------:R-:W-:Y:S05]  /*a290*/  BSYNC.RECONVERGENT B2 ;  /* 0x0000000000027941 */ /* 0x000fea0003800200 */
.L_x_16048:
        /* <DEDUP_REMOVED lines=43> */
.L_x_16046:
[----:B------:R-:W-:Y:S05]  /*a550*/  BSYNC.RECONVERGENT B1 ;  /* 0x0000000000017941 */ /* 0x000fea0003800200 */
.L_x_16045:
        /* <DEDUP_REMOVED lines=10> */
.L_x_16044:
        /* <DEDUP_REMOVED lines=16> */
.L_x_16053:
        /* <DEDUP_REMOVED lines=13> */
.L_x_16055:
[----:B------:R-:W-:Y:S05]  /*a7d0*/  BSYNC.RECONVERGENT B2 ;  /* 0x0000000000027941 */ /* 0x000fea0003800200 */
.L_x_16054:
        /* <DEDUP_REMOVED lines=43> */
.L_x_16052:
[----:B------:R-:W-:Y:S05]  /*aa90*/  BSYNC.RECONVERGENT B1 ;  /* 0x0000000000017941 */ /* 0x000fea0003800200 */
.L_x_16051:
        /* <DEDUP_REMOVED lines=11> */
.L_x_16050:
        /* <DEDUP_REMOVED lines=16> */
.L_x_16059:
        /* <DEDUP_REMOVED lines=13> */
.L_x_16061:
[----:B------:R-:W-:Y:S05]  /*ad20*/  BSYNC.RECONVERGENT B2 ;  /* 0x0000000000027941 */ /* 0x000fea0003800200 */
.L_x_16060:
        /* <DEDUP_REMOVED lines=43> */
.L_x_16058:
[----:B------:R-:W-:Y:S05]  /*afe0*/  BSYNC.RECONVERGENT B1 ;  /* 0x0000000000017941 */ /* 0x000fea0003800200 */
.L_x_16057:
        /* <DEDUP_REMOVED lines=10> */
.L_x_16056:
        /* <DEDUP_REMOVED lines=16> */
.L_x_16065:
        /* <DEDUP_REMOVED lines=13> */
.L_x_16067:
[----:B------:R-:W-:Y:S05]  /*b260*/  BSYNC.RECONVERGENT B2 ;  /* 0x0000000000027941 */ /* 0x000fea0003800200 */
.L_x_16066:
        /* <DEDUP_REMOVED lines=43> */
.L_x_16064:
[----:B------:R-:W-:Y:S05]  /*b520*/  BSYNC.RECONVERGENT B1 ;  /* 0x0000000000017941 */ /* 0x000fea0003800200 */
.L_x_16063:
        /* <DEDUP_REMOVED lines=11> */
.L_x_16062:
        /* <DEDUP_REMOVED lines=16> */
.L_x_16071:
        /* <DEDUP_REMOVED lines=13> */
.L_x_16073:
[----:B------:R-:W-:Y:S05]  /*b7b0*/  BSYNC.RECONVERGENT B2 ;  /* 0x0000000000027941 */ /* 0x000fea0003800200 */
.L_x_16072:
        /* <DEDUP_REMOVED lines=43> */
.L_x_16070:
[----:B------:R-:W-:Y:S05]  /*ba70*/  BSYNC.RECONVERGENT B1 ;  /* 0x0000000000017941 */ /* 0x000fea0003800200 */
.L_x_16069:
        /* <DEDUP_REMOVED lines=10> */
.L_x_16068:
        /* <DEDUP_REMOVED lines=16> */
.L_x_16076:
        /* <DEDUP_REMOVED lines=13> */
.L_x_16078:
[----:B------:R-:W-:Y:S05]  /*bcf0*/  BSYNC.RECONVERGENT B2 ;  /* 0x0000000000027941 */ /* 0x000fea0003800200 */
.L_x_16077:
        /* <DEDUP_REMOVED lines=43> */
.L_x_16075:
[----:B------:R-:W-:Y:S05]  /*bfb0*/  BSYNC.RECONVERGENT B1 ;  /* 0x0000000000017941 */ /* 0x000fea0003800200 */
.L_x_16074:
        /* <DEDUP_REMOVED lines=11> */
.L_x_16026:
[----:B------:R-:W0:Y:S01]  /*c070*/  LDC.64 R200, c[0x0][0x3a8] ;  /* 0x0000ea00ffc87b82 */ /* 0x000e220000000a00 */
[----:B------:R-:W-:Y:S01]  /*c080*/  MOV R190, R178 ;  /* 0x000000b200be7202 */ /* 0x000fe20000000f00 */
[----:B0-----:R-:W-:-:S05]  /*c090*/  IMAD.WIDE.U32 R200, R176, 0x20, R200 ;  /* 0x00000020b0c87825 */ /* 0x001fca00078e00c8 */
[----:B------:R0:W-:Y:S04]  /*c0a0*/  STG.E.128 desc[UR12][R200.64], R144 ;  /* 0x00000090c8007986 */ /* 0x0001e8000c101d0c */
        /* <DEDUP_REMOVED lines=22> */
.L_x_16079:
[----:B------:R-:W-:Y:S01]  /*c210*/  VIADD R176, R176, 0x80 ;  /* 0x00000080b0b07836 */ /* 0x000fe20000000000 */
[----:B------:R-:W-:-:S07]  /*c220*/  IADD3 R0, PT, PT, R0, 0x80, RZ ;  /* 0x0000008000007810 */ /* 0x000fce0007ffe0ff */
.L_x_15982:
[----:B------:R-:W-:Y:S05]  /*c230*/  BSYNC.RECONVERGENT B0 ;  /* 0x0000000000007941 */ /* 0x000fea0003800200 */
.L_x_15981:
[----:B------:R-:W-:Y:S01]  /*c240*/  ISETP.GE.U32.AND P2, PT, R182, 0x180, PT ;  /* 0x00000180b600780c */ /* 0x000fe20003f46070 */
[----:B------:R-:W-:Y:S03]  /*c250*/  BSSY.RECONVERGENT B0, `(.L_x_16080) ;  /* 0x0000577000007945 */ /* 0x000fe60003800200 */
[----:B-1----:R-:W-:-:S09]  /*c260*/  P2R R178, PR, RZ, 0x4 ;  /* 0x00000004ffb27803 */ /* 0x002fd20000000000 */
[----:B------:R-:W-:Y:S05]  /*c270*/  @!P2 BRA `(.L_x_16081) ;  /* 0x0000005400d0a947 */ /* 0x000fea0003800000 */
[----:B------:R-:W-:Y:S01]  /*c280*/  ISETP.NE.U32.AND P2, PT, RZ, UR18, PT ;  /* 0x00000012ff007c0c */ /* 0x000fe2000bf45070 */
[----:B------:R-:W1:Y:S03]  /*c290*/  @P0 LDC.64 R152, c[0x0][0x390] ;  /* 0x0000e400ff980b82 */ /* 0x000e660000000a00 */
[----:B------:R-:W-:-:S13]  /*c2a0*/  ISETP.NE.AND.EX P2, PT, RZ, UR19, PT, P2 ;  /* 0x00000013ff007c0c */ /* 0x000fda000bf45320 */
[----:B------:R-:W2:Y:S01]  /*c2b0*/  @P2 LDC.64 R154, c[0x0][0x3a0] ;  /* 0x0000e800ff9a2b82 */ /* 0x000ea20000000a00 */
[----:B-1----:R-:W-:-:S05]  /*c2c0*/  @P0 IMAD.WIDE.U32 R152, R0, 0x10, R152 ;  /* 0x0000001000980825 */ /* 0x002fca00078e0098 */
[----:B-----5:R1:W5:Y:S01]  /*c2d0*/  @P0 LDG.E.128 R124, desc[UR12][R152.64] ;  /* 0x0000000c987c0981 */ /* 0x020362000c1e1d00 */
[----:B--2---:R-:W-:-:S05]  /*c2e0*/  @P2 IMAD.WIDE.U32 R154, R176, 0x20, R154 ;  /* 0x00000020b09a2825 */ /* 0x004fca00078e009a */
[----:B------:R1:W5:Y:S04]  /*c2f0*/  @P2 LDG.E.128 R128, desc[UR12][R154.64] ;  /* 0x0000000c9a802981 */ /* 0x000368000c1e1d00 */
[----:B------:R1:W5:Y:S01]  /*c300*/  @P2 LDG.E.128 R132, desc[UR12][R154.64+0x10] ;  /* 0x0000100c9a842981 */ /* 0x000362000c1e1d00 */
[----:B------:R-:W-:Y:S05]  /*c310*/  @!P2 BRA `(.L_x_16082) ;  /* 0x0000002800a0a947 */ /* 0x000fea0003800000 */
[----:B------:R-:W-:Y:S01]  /*c320*/  ISETP.GT.AND P2, PT, R177, RZ, PT ;  /* 0x000000ffb100720c */ /* 0x000fe20003f44270 */
[----:B-1----:R-:W-:Y:S01]  /*c330*/  IMAD.MOV.U32 R154, RZ, RZ, R188 ;  /* 0x000000ffff9a7224 */ /* 0x002fe200078e00bc */
        /* <DEDUP_REMOVED lines=19> */
.L_x_16086:
        /* <DEDUP_REMOVED lines=13> */
.L_x_16088:
[----:B------:R-:W-:Y:S05]  /*c540*/  BSYNC.RECONVERGENT B2 ;  /* 0x0000000000027941 */ /* 0x000fea0003800200 */
.L_x_16087:
        /* <DEDUP_REMOVED lines=42> */
.L_x_16085:
[----:B------:R-:W-:Y:S05]  /*c7f0*/  BSYNC.RECONVERGENT B1 ;  /* 0x0000000000017941 */ /* 0x000fea0003800200 */
.L_x_16084:
        /* <DEDUP_REMOVED lines=10> */
.L_x_16083:
        /* <DEDUP_REMOVED lines=16> */
.L_x_16092:
        /* <DEDUP_REMOVED lines=13> */
.L_x_16094:
[----:B------:R-:W-:Y:S05]  /*ca70*/  BSYNC.RECONVERGENT B2 ;  /* 0x0000000000027941 */ /* 0x000fea0003800200 */
.L_x_16093:
        /* <DEDUP_REMOVED lines=42> */
.L_x_16091:
[----:B------:R-:W-:Y:S05]  /*cd20*/  BSYNC.RECONVERGENT B1 ;  /* 0x0000000000017941 */ /* 0x000fea0003800200 */
.L_x_16090:
[----:B------:R-:W-:Y:S01]  /*cd30*/  PRMT R154, R124, 0x7632, R154 ;  /* 0x000076327c9a7816 */ /* 0x000fe2000000009a */
        /* <DEDUP_REMOVED lines=10> */
.L_x_16089:
        /* <DEDUP_REMOVED lines=16> */
.L_x_16098:
        /* <DEDUP_REMOVED lines=13> */
.L_x_16100:
[----:B------:R-:W-:Y:S05]  /*cfb0*/  BSYNC.RECONVERGENT B2 ;  /* 0x0000000000027941 */ /* 0x000fea0003800200 */
.L_x_16099:
[----:B------:R-:W-:Y:S01]  /*cfc0*/  IMAD.WIDE.U32 R156, R180, -0x326172a9, RZ ;  /* 0xcd9e8d57b49c7825 */ /* 0x000fe200078e00ff */
[----:B0-----:R-:W-:-:S04]  /*cfd0*/  LOP3.LUT R200, R189, UR15, R155, 0x96, !PT ;  /* 0x0000000fbdc87c12 */ /* 0x001fc8000f8e969b */
        /* <DEDUP_REMOVED lines=41> */
.L_x_16097:
[----:B------:R-:W-:Y:S05]  /*d270*/  BSYNC.RECONVERGENT B1 ;  /* 0x0000000000017941 */ /* 0x000fea0003800200 */
.L_x_16096:
        /* <DEDUP_REMOVED lines=10> */
.L_x_16095:
        /* <DEDUP_REMOVED lines=16> */
.L_x_16104:
        /* <DEDUP_REMOVED lines=13> */
.L_x_16106:
[----:B------:R-:W-:Y:S05]  /*d4f0*/  BSYNC.RECONVERGENT B2 ;  /* 0x0000000000027941 */ /* 0x000fea0003800200 */
.L_x_16105:
        /* <DEDUP_REMOVED lines=43> */
.L_x_16103:
[----:B------:R-:W-:Y:S05]  /*d7b0*/  BSYNC.RECONVERGENT B1 ;  /* 0x0000000000017941 */ /* 0x000fea0003800200 */
.L_x_16102:
        /* <DEDUP_REMOVED lines=11> */
.L_x_16101:
        /* <DEDUP_REMOVED lines=16> */
.L_x_16110:
        /* <DEDUP_REMOVED lines=13> */
.L_x_16112:
[----:B------:R-:W-:Y:S05]  /*da40*/  BSYNC.RECONVERGENT B2 ;  /* 0x0000000000027941 */ /* 0x000fea0003800200 */
.L_x_16111:
        /* <DEDUP_REMOVED lines=43> */
.L_x_16109:
[----:B------:R-:W-:Y:S05]  /*dd00*/  BSYNC.RECONVERGENT B1 ;  /* 0x0000000000017941 */ /* 0x000fea0003800200 */
.L_x_16108:
        /* <DEDUP_REMOVED lines=10> */
.L_x_16107:
        /* <DEDUP_REMOVED lines=16> */
.L_x_16116:
        /* <DEDUP_REMOVED lines=13> */
.L_x_16118:
[----:B------:R-:W-:Y:S05]  /*df80*/  BSYNC.RECONVERGENT B2 ;  /* 0x0000000000027941 */ /* 0x000fea0003800200 */
.L_x_16117:
        /* <DEDUP_REMOVED lines=43> */
.L_x_16115:
[----:B------:R-:W-:Y:S05]  /*e240*/  BSYNC.RECONVERGENT B1 ;  /* 0x0000000000017941 */ /* 0x000fea0003800200 */
.L_x_16114:
        /* <DEDUP_REMOVED lines=11> */
.L_x_16113:
        /* <DEDUP_REMOVED lines=16> */
.L_x_16122:
        /* <DEDUP_REMOVED lines=13> */
.L_x_16124:
[----:B------:R-:W-:Y:S05]  /*e4d0*/  BSYNC.RECONVERGENT B2 ;  /* 0x0000000000027941 */ /* 0x000fea0003800200 */
.L_x_16123:
        /* <DEDUP_REMOVED lines=43> */
.L_x_16121:
[----:B------:R-:W-:Y:S05]  /*e790*/  BSYNC.RECONVERGENT B1 ;  /* 0x0000000000017941 */ /* 0x000fea0003800200 */
.L_x_16120:
        /* <DEDUP_REMOVED lines=10> */
.L_x_16119:
        /* <DEDUP_REMOVED lines=16> */
.L_x_16128:
[----:B------:R-:W-:Y:S01]  /*e940*/  VIADD R204, R204, 0x1 ;  /* 0x00000001cccc7836 */ /* 0x000fe20000000000 */
[----:B------:R-:W-:Y:S03]  /*e950*/  BSSY.RECONVERGENT B2, `(.L_x_16129) ;  /* 0x000000c000027945 */ /* 0x000fe60003800200 */
[C---:B0-----:R-:W-:Y:S01]  /*e960*/  IMAD.WIDE.U32 R200, R204.reuse, -0x2daee0ad, RZ ;  /* 0xd2511f53ccc87825 */ /* 0x041fe200078e00ff */
        /* <DEDUP_REMOVED lines=10> */
.L_x_16130:
[----:B------:R-:W-:Y:S05]  /*ea10*/  BSYNC.RECONVERGENT B2 ;  /* 0x0000000000027941 */ /* 0x000fea0003800200 */
.L_x_16129:
        /* <DEDUP_REMOVED lines=43> */
.L_x_16127:
[----:B------:R-:W-:Y:S05]  /*ecd0*/  BSYNC.RECONVERGENT B1 ;  /* 0x0000000000017941 */ /* 0x000fea0003800200 */
.L_x_16126:
        /* <DEDUP_REMOVED lines=12> */
.L_x_16082:
[----:B-1----:R-:W-:Y:S01]  /*eda0*/  MOV R154, R188 ;  /* 0x000000bc009a7202 */ /* 0x002fe20000000f00 */
        /* <DEDUP_REMOVED lines=19> */
.L_x_16134:
        /* <DEDUP_REMOVED lines=13> */
.L_x_16136:
[----:B------:R-:W-:Y:S05]  /*efb0*/  BSYNC.RECONVERGENT B2 ;  /* 0x0000000000027941 */ /* 0x000fea0003800200 */
.L_x_16135:
        /* <DEDUP_REMOVED lines=42> */
.L_x_16133:
[----:B------:R-:W-:Y:S05]  /*f260*/  BSYNC.RECONVERGENT B1 ;  /* 0x0000000000017941 */ /* 0x000fea0003800200 */
.L_x_16132:
        /* <DEDUP_REMOVED lines=10> */
.L_x_16131:
        /* <DEDUP_REMOVED lines=16> */
.L_x_16140:
        /* <DEDUP_REMOVED lines=13> */
.L_x_16142:
[----:B------:R-:W-:Y:S05]  /*f4e0*/  BSYNC.RECONVERGENT B2 ;  /* 0x0000000000027941 */ /* 0x000fea0003800200 */
.L_x_16141:
        /* <DEDUP_REMOVED lines=42> */
.L_x_16139:
[----:B------:R-:W-:Y:S05]  /*f790*/  BSYNC.RECONVERGENT B1 ;  /* 0x0000000000017941 */ /* 0x000fea0003800200 */
.L_x_16138:
        /* <DEDUP_REMOVED lines=11> */
.L_x_16137:
[----:B------:R-:W-:Y:S01]  /*f850*/  IMAD.MOV.U32 R156, RZ, RZ, R155 ;  /* 0x000000ffff9c7224 */ /* 0x000fe200078e009b */
[----:B------:R-:W-:Y:S01]  /*f860*/  MOV R154, RZ ;  /* 0x000000ff009a7202 */ /* 0x000fe20000000f00 */
        /* <DEDUP_REMOVED lines=14> */
.L_x_16146:
        /* <DEDUP_REMOVED lines=13> */
.L_x_16148:
[----:B------:R-:W-:Y:S05]  /*fa20*/  BSYNC.RECONVERGENT B2 ;  /* 0x0000000000027941 */ /* 0x000fea0003800200 */
.L_x_16147:
        /* <DEDUP_REMOVED lines=43> */
.L_x_16145:
[----:B------:R-:W-:Y:S05]  /*fce0*/  BSYNC.RECONVERGENT B1 ;  /* 0x0000000000017941 */ /* 0x000fea0003800200 */
.L_x_16144:
        /* <DEDUP_REMOVED lines=10> */
.L_x_16143:
        /* <DEDUP_REMOVED lines=16> */
.L_x_16152:
        /* <DEDUP_REMOVED lines=13> */
.L_x_16154:
[----:B------:R-:W-:Y:S05]  /*ff60*/  BSYNC.RECONVERGENT B2 ;  /* 0x0000000000027941 */ /* 0x000fea0003800200 */
.L_x_16153:
[----:B------:R-:W-:Y:S01]  /*ff70*/  IMAD.WIDE.U32 R158, R180, -0x326172a9, RZ ;  /* 0xcd9e8d57b49e7825 */ /* 0x000fe200078e00ff */
[----:B------:R-:W-:Y:S02]  /*ff80*/  LOP3.LUT R202, R189, UR15, R157, 0x96, !PT ;  /* 0x0000000fbdca7c12 */ /* 0x000fe4000f8e969d */
[----:B------:R-:W-:Y:S02]  /*ff90*/  MOV R155, R178 ;  /* 0x000000b2009b7202 */ /* 0x000fe40000000f00 */
        /* <DEDUP_REMOVED lines=40> */
.L_x_16151:
[----:B------:R-:W-:Y:S05]  /*10220*/  BSYNC.RECONVERGENT B1 ;  /* 0x0000000000017941 */ /* 0x000fea0003800200 */
.L_x_16150:
        /* <DEDUP_REMOVED lines=11> */
.L_x_16149:
        /* <DEDUP_REMOVED lines=16> */
.L_x_16158:
        /* <DEDUP_REMOVED lines=13> */
.L_x_16160:
[----:B------:R-:W-:Y:S05]  /*104b0*/  BSYNC.RECONVERGENT B2 ;  /* 0x0000000000027941 */ /* 0x000fea0003800200 */
.L_x_16159:
        /* <DEDUP_REMOVED lines=43> */
.L_x_16157:
[----:B------:R-:W-:Y:S05]  /*10770*/  BSYNC.RECONVERGENT B1 ;  /* 0x0000000000017941 */ /* 0x000fea0003800200 */
.L_x_16156:
        /* <DEDUP_REMOVED lines=10> */
.L_x_16155:
        /* <DEDUP_REMOVED lines=16> */
.L_x_16164:
        /* <DEDUP_REMOVED lines=13> */
.L_x_16166:
[----:B------:R-:W-:Y:S05]  /*109f0*/  BSYNC.RECONVERGENT B2 ;  /* 0x0000000000027941 */ /* 0x000fea0003800200 */
.L_x_16165:
[----:B0-----:R-:W-:Y:S01]  /*10a00*/  IMAD.WIDE.U32 R200, R180, -0x326172a9, RZ ;  /* 0xcd9e8d57b4c87825 */ /* 0x001fe200078e00ff */
        /* <DEDUP_REMOVED lines=42> */
.L_x_16163:
[----:B------:R-:W-:Y:S05]  /*10cb0*/  BSYNC.RECONVERGENT B1 ;  /* 0x0000000000017941 */ /* 0x000fea0003800200 */
.L_x_16162:
        /* <DEDUP_REMOVED lines=11> */
.L_x_16161:
        /* <DEDUP_REMOVED lines=16> */
.L_x_16170:
        /* <DEDUP_REMOVED lines=13> */
.L_x_16172:
[----:B------:R-:W-:Y:S05]  /*10f40*/  BSYNC.RECONVERGENT B2 ;  /* 0x0000000000027941 */ /* 0x000fea0003800200 */
.L_x_16171:
[----:B0-----:R-:W-:Y:S01]  /*10f50*/  IMAD.WIDE.U32 R200, R180, -0x326172a9, RZ ;  /* 0xcd9e8d57b4c87825 */ /* 0x001fe200078e00ff */
        /* <DEDUP_REMOVED lines=42> */
.L_x_16169:
[----:B------:R-:W-:Y:S05]  /*11200*/  BSYNC.RECONVERGENT B1 ;  /* 0x0000000000017941 */ /* 0x000fea0003800200 */
.L_x_16168:
        /* <DEDUP_REMOVED lines=10> */
.L_x_16167:
[----:B------:R-:W-:Y:S01]  /*112b0*/  MOV R188, R179 ;  /* 0x000000b300bc7202 */ /* 0x000fe20000000f00 */
        /* <DEDUP_REMOVED lines=15> */
.L_x_16175:
[----:B------:R-:W-:Y:S01]  /*113b0*/  IADD3 R204, PT, PT, R204, 0x1, RZ ;  /* 0x00000001cccc7810 */ /* 0x000fe20007ffe0ff */
[----:B------:R-:W-:Y:S03]  /*113c0*/  BSSY.RECONVERGENT B2, `(.L_x_16176) ;  /* 0x000000c000027945 */ /* 0x000fe60003800200 */
        /* <DEDUP_REMOVED lines=11> */
.L_x_16177:
[----:B------:R-:W-:Y:S05]  /*11480*/  BSYNC.RECONVERGENT B2 ;  /* 0x0000000000027941 */ /* 0x000fea0003800200 */
.L_x_16176:
        /* <DEDUP_REMOVED lines=43> */
.L_x_16174:
[----:B------:R-:W-:Y:S05]  /*11740*/  BSYNC.RECONVERGENT B1 ;  /* 0x0000000000017941 */ /* 0x000fea0003800200 */
.L_x_16173:
        /* <DEDUP_REMOVED lines=11> */
.L_x_16125:
[----:B0-----:R-:W0:Y:S01]  /*11800*/  LDC.64 R200, c[0x0][0x3a8] ;  /* 0x0000ea00ffc87b82 */ /* 0x001e220000000a00 */
[----:B------:R-:W-:Y:S02]  /*11810*/  IMAD.MOV.U32 R190, RZ, RZ, R178 ;  /* 0x000000ffffbe7224 */ /* 0x000fe400078e00b2 */
[----:B0-----:R-:W-:-:S05]  /*11820*/  IMAD.WIDE.U32 R200, R176, 0x20, R200 ;  /* 0x00000020b0c87825 */ /* 0x001fca00078e00c8 */
[----:B------:R0:W-:Y:S04]  /*11830*/  STG.E.128 desc[UR12][R200.64], R152 ;  /* 0x00000098c8007986 */ /* 0x0001e8000c101d0c */
        /* <DEDUP_REMOVED lines=22> */
.L_x_16178:
[----:B------:R-:W-:Y:S01]  /*119a0*/  VIADD R176, R176, 0x80 ;  /* 0x00000080b0b07836 */ /* 0x000fe20000000000 */
[----:B------:R-:W-:-:S07]  /*119b0*/  IADD3 R0, PT, PT, R0, 0x80, RZ ;  /* 0x0000008000007810 */ /* 0x000fce0007ffe0ff */
.L_x_16081:
[----:B------:R-:W-:Y:S05]  /*119c0*/  BSYNC.RECONVERGENT B0 ;  /* 0x0000000000007941 */ /* 0x000fea0003800200 */
.L_x_16080:
        /* <DEDUP_REMOVED lines=15> */
[----:B-1----:R-:W-:Y:S01]  /*11ac0*/  MOV R178, R190 ;  /* 0x000000be00b27202 */ /* 0x002fe20000000f00 */
        /* <DEDUP_REMOVED lines=18> */
.L_x_16185:
        /* <DEDUP_REMOVED lines=13> */
.L_x_16187:
[----:B------:R-:W-:Y:S05]  /*11cc0*/  BSYNC.RECONVERGENT B2 ;  /* 0x0000000000027941 */ /* 0x000fea0003800200 */
.L_x_16186:
        /* <DEDUP_REMOVED lines=41> */
[----:B------:R-:W-:-:S07]  /*11f60*/  IMAD.MOV.U32 R160, RZ, RZ, R190 ;  /* 0x000000ffffa07224 */ /* 0x000fce00078e00be */
.L_x_16184:
[----:B------:R-:W-:Y:S05]  /*11f70*/  BSYNC.RECONVERGENT B1 ;  /* 0x0000000000017941 */ /* 0x000fea0003800200 */
.L_x_16183:
        /* <DEDUP_REMOVED lines=10> */
.L_x_16182:
        /* <DEDUP_REMOVED lines=16> */
.L_x_16191:
        /* <DEDUP_REMOVED lines=13> */
.L_x_16193:
[----:B------:R-:W-:Y:S05]  /*121f0*/  BSYNC.RECONVERGENT B2 ;  /* 0x0000000000027941 */ /* 0x000fea0003800200 */
.L_x_16192:
        /* <DEDUP_REMOVED lines=42> */
.L_x_16190:
[----:B------:R-:W-:Y:S05]  /*124a0*/  BSYNC.RECONVERGENT B1 ;  /* 0x0000000000017941 */ /* 0x000fea0003800200 */
.L_x_16189:
        /* <DEDUP_REMOVED lines=11> */
.L_x_16188:
        /* <DEDUP_REMOVED lines=16> */
.L_x_16197:
        /* <DEDUP_REMOVED lines=13> */
.L_x_16199:
[----:B------:R-:W-:Y:S05]  /*12730*/  BSYNC.RECONVERGENT B2 ;  /* 0x0000000000027941 */ /* 0x000fea0003800200 */
.L_x_16198:
        /* <DEDUP_REMOVED lines=43> */
.L_x_16196:
[----:B------:R-:W-:Y:S05]  /*129f0*/  BSYNC.RECONVERGENT B1 ;  /* 0x0000000000017941 */ /* 0x000fea0003800200 */
.L_x_16195:
        /* <DEDUP_REMOVED lines=10> */
.L_x_16194:
[----:B------:R-:W-:Y:S01]  /*12aa0*/  MOV R165, R164 ;  /* 0x000000a400a57202 */ /* 0x000fe20000000f00 */
        /* <DEDUP_REMOVED lines=15> */
.L_x_16203:
        /* <DEDUP_REMOVED lines=13> */
.L_x_16205:
[----:B------:R-:W-:Y:S05]  /*12c70*/  BSYNC.RECONVERGENT B2 ;  /* 0x0000000000027941 */ /* 0x000fea0003800200 */
.L_x_16204:
        /* <DEDUP_REMOVED lines=43> */
.L_x_16202:
[----:B------:R-:W-:Y:S05]  /*12f30*/  BSYNC.RECONVERGENT B1 ;  /* 0x0000000000017941 */ /* 0x000fea0003800200 */
.L_x_16201:
        /* <DEDUP_REMOVED lines=11> */
.L_x_16200:
        /* <DEDUP_REMOVED lines=16> */
.L_x_16209:
        /* <DEDUP_REMOVED lines=13> */
.L_x_16211:
[----:B------:R-:W-:Y:S05]  /*131c0*/  BSYNC.RECONVERGENT B2 ;  /* 0x0000000000027941 */ /* 0x000fea0003800200 */
.L_x_16210:
        /* <DEDUP_REMOVED lines=43> */
.L_x_16208:
[----:B------:R-:W-:Y:S05]  /*13480*/  BSYNC.RECONVERGENT B1 ;  /* 0x0000000000017941 */ /* 0x000fea0003800200 */
.L_x_16207:
        /* <DEDUP_REMOVED lines=10> */
.L_x_16206:
        /* <DEDUP_REMOVED lines=16> */
.L_x_16215:
        /* <DEDUP_REMOVED lines=13> */
.L_x_16217:
[----:B------:R-:W-:Y:S05]  /*13700*/  BSYNC.RECONVERGENT B2 ;  /* 0x0000000000027941 */ /* 0x000fea0003800200 */
.L_x_16216:
        /* <DEDUP_REMOVED lines=43> */
.L_x_16214:
[----:B------:R-:W-:Y:S05]  /*139c0*/  BSYNC.RECONVERGENT B1 ;  /* 0x0000000000017941 */ /* 0x000fea0003800200 */
.L_x_16213:
        /* <DEDUP_REMOVED lines=11> */
.L_x_16212:
        /* <DEDUP_REMOVED lines=16> */
.L_x_16221:
        /* <DEDUP_REMOVED lines=13> */
.L_x_16223:
[----:B------:R-:W-:Y:S05]  /*13c50*/  BSYNC.RECONVERGENT B2 ;  /* 0x0000000000027941 */ /* 0x000fea0003800200 */
.L_x_16222:
        /* <DEDUP_REMOVED lines=43> */
.L_x_16220:
[----:B------:R-:W-:Y:S05]  /*13f10*/  BSYNC.RECONVERGENT B1 ;  /* 0x0000000000017941 */ /* 0x000fea0003800200 */
.L_x_16219:
        /* <DEDUP_REMOVED lines=10> */
.L_x_16218:
        /* <DEDUP_REMOVED lines=16> */
.L_x_16227:
        /* <DEDUP_REMOVED lines=13> */
.L_x_16229:
[----:B------:R-:W-:Y:S05]  /*14190*/  BSYNC.RECONVERGENT B2 ;  /* 0x0000000000027941 */ /* 0x000fea0003800200 */
.L_x_16228:
        /* <DEDUP_REMOVED lines=43> */
.L_x_16226:
[----:B------:R-:W-:Y:S05]  /*14450*/  BSYNC.RECONVERGENT B1 ;  /* 0x0000000000017941 */ /* 0x000fea0003800200 */
.L_x_16225:
        /* <DEDUP_REMOVED lines=12> */
.L_x_16181:
[----:B--2---:R-:W-:Y:S01]  /*14520*/  IMAD.MOV.U32 R162, RZ, RZ, R188 ;  /* 0x000000ffffa27224 */ /* 0x004fe200078e00bc */
[----:B-1----:R-:W-:Y:S01]  /*14530*/  MOV R178, R190 ;  /* 0x000000be00b27202 */ /* 0x002fe20000000f00 */
        /* <DEDUP_REMOVED lines=18> */
.L_x_16233:
        /* <DEDUP_REMOVED lines=13> */
.L_x_16235:
[----:B------:R-:W-:Y:S05]  /*14730*/  BSYNC.RECONVERGENT B2 ;  /* 0x0000000000027941 */ /* 0x000fea0003800200 */
.L_x_16234:
        /* <DEDUP_REMOVED lines=42> */
.L_x_16232:
[----:B------:R-:W-:Y:S05]  /*149e0*/  BSYNC.RECONVERGENT B1 ;  /* 0x0000000000017941 */ /* 0x000fea0003800200 */
.L_x_16231:
        /* <DEDUP_REMOVED lines=10> */
.L_x_16230:
        /* <DEDUP_REMOVED lines=16> */
.L_x_16239:
        /* <DEDUP_REMOVED lines=13> */
.L_x_16241:
[----:B------:R-:W-:Y:S05]  /*14c60*/  BSYNC.RECONVERGENT B2 ;  /* 0x0000000000027941 */ /* 0x000fea0003800200 */
.L_x_16240:
        /* <DEDUP_REMOVED lines=42> */
.L_x_16238:
[----:B------:R-:W-:Y:S05]  /*14f10*/  BSYNC.RECONVERGENT B1 ;  /* 0x0000000000017941 */ /* 0x000fea0003800200 */
.L_x_16237:
        /* <DEDUP_REMOVED lines=11> */
.L_x_16236:
        /* <DEDUP_REMOVED lines=16> */
.L_x_16245:
        /* <DEDUP_REMOVED lines=13> */
.L_x_16247:
[----:B------:R-:W-:Y:S05]  /*151a0*/  BSYNC.RECONVERGENT B2 ;  /* 0x0000000000027941 */ /* 0x000fea0003800200 */
.L_x_16246:
        /* <DEDUP_REMOVED lines=43> */
.L_x_16244:
[----:B------:R-:W-:Y:S05]  /*15460*/  BSYNC.RECONVERGENT B1 ;  /* 0x0000000000017941 */ /* 0x000fea0003800200 */
.L_x_16243:
        /* <DEDUP_REMOVED lines=10> */
.L_x_16242:
        /* <DEDUP_REMOVED lines=16> */
.L_x_16251:
        /* <DEDUP_REMOVED lines=13> */
.L_x_16253:
[----:B------:R-:W-:Y:S05]  /*156e0*/  BSYNC.RECONVERGENT B2 ;  /* 0x0000000000027941 */ /* 0x000fea0003800200 */
.L_x_16252:
        /* <DEDUP_REMOVED lines=43> */
.L_x_16250:
[----:B------:R-:W-:Y:S05]  /*159a0*/  BSYNC.RECONVERGENT B1 ;  /* 0x0000000000017941 */ /* 0x000fea0003800200 */
.L_x_16249:
        /* <DEDUP_REMOVED lines=11> */
.L_x_16248:
        /* <DEDUP_REMOVED lines=16> */
.L_x_16257:
        /* <DEDUP_REMOVED lines=13> */
.L_x_16259:
[----:B------:R-:W-:Y:S05]  /*15c30*/  BSYNC.RECONVERGENT B2 ;  /* 0x0000000000027941 */ /* 0x000fea0003800200 */
.L_x_16258:
        /* <DEDUP_REMOVED lines=43> */
.L_x_16256:
[----:B------:R-:W-:Y:S05]  /*15ef0*/  BSYNC.RECONVERGENT B1 ;  /* 0x0000000000017941 */ /* 0x000fea0003800200 */
.L_x_16255:
        /* <DEDUP_REMOVED lines=10> */
.L_x_16254:
        /* <DEDUP_REMOVED lines=16> */
.L_x_16263:
        /* <DEDUP_REMOVED lines=13> */
.L_x_16265:
[----:B------:R-:W-:Y:S05]  /*16170*/  BSYNC.RECONVERGENT B2 ;  /* 0x0000000000027941 */ /* 0x000fea0003800200 */
.L_x_16264:
        /* <DEDUP_REMOVED lines=43> */
.L_x_16262:
[----:B------:R-:W-:Y:S05]  /*16430*/  BSYNC.RECONVERGENT B1 ;  /* 0x0000000000017941 */ /* 0x000fea0003800200 */
.L_x_16261:
        /* <DEDUP_REMOVED lines=11> */
.L_x_16260:
        /* <DEDUP_REMOVED lines=16> */
.L_x_16269:
        /* <DEDUP_REMOVED lines=13> */
.L_x_16271:
[----:B------:R-:W-:Y:S05]  /*166c0*/  BSYNC.RECONVERGENT B2 ;  /* 0x0000000000027941 */ /* 0x000fea0003800200 */
.L_x_16270:
        /* <DEDUP_REMOVED lines=43> */
.L_x_16268:
[----:B------:R-:W-:Y:S05]  /*16980*/  BSYNC.RECONVERGENT B1 ;  /* 0x0000000000017941 */ /* 0x000fea0003800200 */
.L_x_16267:
        /* <DEDUP_REMOVED lines=10> */
.L_x_16266:
        /* <DEDUP_REMOVED lines=16> */
.L_x_16274:
        /* <DEDUP_REMOVED lines=13> */
.L_x_16276:
[----:B------:R-:W-:Y:S05]  /*16c00*/  BSYNC.RECONVERGENT B2 ;  /* 0x0000000000027941 */ /* 0x000fea0003800200 */
.L_x_16275:
        /* <DEDUP_REMOVED lines=43> */
.L_x_16273:
[----:B------:R-:W-:Y:S05]  /*16ec0*/  BSYNC.RECONVERGENT B1 ;  /* 0x0000000000017941 */ /* 0x000fea0003800200 */
.L_x_16272:
        /* <DEDUP_REMOVED lines=11> */
.L_x_16224:
        /* <DEDUP_REMOVED lines=26> */
.L_x_16277:
[----:B------:R-:W-:Y:S01]  /*17120*/  VIADD R176, R176, 0x80 ;  /* 0x00000080b0b07836 */ /* 0x000fe20000000000 */
[----:B------:R-:W-:-:S07]  /*17130*/  IADD3 R0, PT, PT, R0, 0x80, RZ ;  /* 0x0000008000007810 */ /* 0x000fce0007ffe0ff */
.L_x_16180:
[----:B------:R-:W-:Y:S05]  /*17140*/  BSYNC.RECONVERGENT B0 ;  /* 0x0000000000007941 */ /* 0x000fea0003800200 */
.L_x_16179:
        /* <DEDUP_REMOVED lines=34> */
.L_x_16284:
        /* <DEDUP_REMOVED lines=13> */
.L_x_16286:
[----:B------:R-:W-:Y:S05]  /*17440*/  BSYNC.RECONVERGENT B2 ;  /* 0x0000000000027941 */ /* 0x000fea0003800200 */
.L_x_16285:
        /* <DEDUP_REMOVED lines=42> */
.L_x_16283:
[----:B------:R-:W-:Y:S05]  /*176f0*/  BSYNC.RECONVERGENT B1 ;  /* 0x0000000000017941 */ /* 0x000fea0003800200 */
.L_x_16282:
        /* <DEDUP_REMOVED lines=10> */
.L_x_16281:
        /* <DEDUP_REMOVED lines=16> */
.L_x_16290:
        /* <DEDUP_REMOVED lines=13> */
.L_x_16292:
[----:B------:R-:W-:Y:S05]  /*17970*/  BSYNC.RECONVERGENT B2 ;  /* 0x0000000000027941 */ /* 0x000fea0003800200 */
.L_x_16291:
        /* <DEDUP_REMOVED lines=42> */
.L_x_16289:
[----:B------:R-:W-:Y:S05]  /*17c20*/  BSYNC.RECONVERGENT B1 ;  /* 0x0000000000017941 */ /* 0x000fea0003800200 */
.L_x_16288:
        /* <DEDUP_REMOVED lines=11> */
.L_x_16287:
        /* <DEDUP_REMOVED lines=16> */
.L_x_16296:
        /* <DEDUP_REMOVED lines=13> */
.L_x_16298:
[----:B------:R-:W-:Y:S05]  /*17eb0*/  BSYNC.RECONVERGENT B2 ;  /* 0x0000000000027941 */ /* 0x000fea0003800200 */
.L_x_16297:
        /* <DEDUP_REMOVED lines=43> */
.L_x_16295:
[----:B------:R-:W-:Y:S05]  /*18170*/  BSYNC.RECONVERGENT B1 ;  /* 0x0000000000017941 */ /* 0x000fea0003800200 */
.L_x_16294:
        /* <DEDUP_REMOVED lines=10> */
.L_x_16293:
        /* <DEDUP_REMOVED lines=16> */
.L_x_16302:
        /* <DEDUP_REMOVED lines=13> */
.L_x_16304:
[----:B------:R-:W-:Y:S05]  /*183f0*/  BSYNC.RECONVERGENT B2 ;  /* 0x0000000000027941 */ /* 0x000fea0003800200 */
.L_x_16303:
        /* <DEDUP_REMOVED lines=43> */
.L_x_16301:
[----:B------:R-:W-:Y:S05]  /*186b0*/  BSYNC.RECONVERGENT B1 ;  /* 0x0000000000017941 */ /* 0x000fea0003800200 */
.L_x_16300:
        /* <DEDUP_REMOVED lines=11> */
.L_x_16299:
        /* <DEDUP_REMOVED lines=16> */
.L_x_16308:
        /* <DEDUP_REMOVED lines=13> */
.L_x_16310:
[----:B------:R-:W-:Y:S05]  /*18940*/  BSYNC.RECONVERGENT B2 ;  /* 0x0000000000027941 */ /* 0x000fea0003800200 */
.L_x_16309:
        /* <DEDUP_REMOVED lines=43> */
.L_x_16307:
[----:B------:R-:W-:Y:S05]  /*18c00*/  BSYNC.RECONVERGENT B1 ;  /* 0x0000000000017941 */ /* 0x000fea0003800200 */
.L_x_16306:
        /* <DEDUP_REMOVED lines=10> */
.L_x_16305:
        /* <DEDUP_REMOVED lines=16> */
.L_x_16314:
        /* <DEDUP_REMOVED lines=13> */
.L_x_16316:
[----:B------:R-:W-:Y:S05]  /*18e80*/  BSYNC.RECONVERGENT B2 ;  /* 0x0000000000027941 */ /* 0x000fea0003800200 */
.L_x_16315:
        /* <DEDUP_REMOVED lines=43> */
.L_x_16313:
[----:B------:R-:W-:Y:S05]  /*19140*/  BSYNC.RECONVERGENT B1 ;  /* 0x0000000000017941 */ /* 0x000fea0003800200 */
.L_x_16312:
        /* <DEDUP_REMOVED lines=11> */
.L_x_16311:
        /* <DEDUP_REMOVED lines=16> */
.L_x_16320:
        /* <DEDUP_REMOVED lines=13> */
.L_x_16322:
[----:B------:R-:W-:Y:S05]  /*193d0*/  BSYNC.RECONVERGENT B2 ;  /* 0x0000000000027941 */ /* 0x000fea0003800200 */
.L_x_16321:
        /* <DEDUP_REMOVED lines=43> */
.L_x_16319:
[----:B------:R-:W-:Y:S05]  /*19690*/  BSYNC.RECONVERGENT B1 ;  /* 0x0000000000017941 */ /* 0x000fea0003800200 */
.L_x_16318:
        /* <DEDUP_REMOVED lines=10> */
.L_x_16317:
[----:B------:R-:W-:Y:S01]  /*19740*/  MOV R188, R177 ;  /* 0x000000b100bc7202 */ /* 0x000fe20000000f00 */
        /* <DEDUP_REMOVED lines=19> */
.L_x_16326:
        /* <DEDUP_REMOVED lines=13> */
.L_x_16328:
[----:B------:R-:W-:Y:S05]  /*19950*/  BSYNC.RECONVERGENT B2 ;  /* 0x0000000000027941 */ /* 0x000fea0003800200 */
.L_x_16327:
        /* <DEDUP_REMOVED lines=43> */
.L_x_16325:
[----:B------:R-:W-:Y:S05]  /*19c10*/  BSYNC.RECONVERGENT B1 ;  /* 0x0000000000017941 */ /* 0x000fea0003800200 */
.L_x_16324:
        /* <DEDUP_REMOVED lines=12> */
.L_x_16280:
        /* <DEDUP_REMOVED lines=20> */
.L_x_16332:
        /* <DEDUP_REMOVED lines=13> */
.L_x_16334:
[----:B------:R-:W-:Y:S05]  /*19ef0*/  BSYNC.RECONVERGENT B2 ;  /* 0x0000000000027941 */ /* 0x000fea0003800200 */
.L_x_16333:
        /* <DEDUP_REMOVED lines=42> */
.L_x_16331:
[----:B------:R-:W-:Y:S05]  /*1a1a0*/  BSYNC.RECONVERGENT B1 ;  /* 0x0000000000017941 */ /* 0x000fea0003800200 */
.L_x_16330:
        /* <DEDUP_REMOVED lines=10> */
.L_x_16329:
        /* <DEDUP_REMOVED lines=16> */
.L_x_16338:
        /* <DEDUP_REMOVED lines=13> */
.L_x_16340:
[----:B------:R-:W-:Y:S05]  /*1a420*/  BSYNC.RECONVERGENT B2 ;  /* 0x0000000000027941 */ /* 0x000fea0003800200 */
.L_x_16339:
        /* <DEDUP_REMOVED lines=42> */
.L_x_16337:
[----:B------:R-:W-:Y:S05]  /*1a6d0*/  BSYNC.RECONVERGENT B1 ;  /* 0x0000000000017941 */ /* 0x000fea0003800200 */
.L_x_16336:
        /* <DEDUP_REMOVED lines=11> */
.L_x_16335:
        /* <DEDUP_REMOVED lines=16> */
.L_x_16344:
        /* <DEDUP_REMOVED lines=13> */
.L_x_16346:
[----:B------:R-:W-:Y:S05]  /*1a960*/  BSYNC.RECONVERGENT B2 ;  /* 0x0000000000027941 */ /* 0x000fea0003800200 */
.L_x_16345:
        /* <DEDUP_REMOVED lines=43> */
.L_x_16343:
[----:B------:R-:W-:Y:S05]  /*1ac20*/  BSYNC.RECONVERGENT B1 ;  /* 0x0000000000017941 */ /* 0x000fea0003800200 */
.L_x_16342:
        /* <DEDUP_REMOVED lines=10> */
.L_x_16341:
        /* <DEDUP_REMOVED lines=16> */
.L_x_16350:
        /* <DEDUP_REMOVED lines=13> */
.L_x_16352:
[----:B------:R-:W-:Y:S05]  /*1aea0*/  BSYNC.RECONVERGENT B2 ;  /* 0x0000000000027941 */ /* 0x000fea0003800200 */
.L_x_16351:
        /* <DEDUP_REMOVED lines=43> */
.L_x_16349:
[----:B------:R-:W-:Y:S05]  /*1b160*/  BSYNC.RECONVERGENT B1 ;  /* 0x0000000000017941 */ /* 0x000fea0003800200 */
.L_x_16348:
        /* <DEDUP_REMOVED lines=11> */
.L_x_16347:
        /* <DEDUP_REMOVED lines=16> */
.L_x_16356:
        /* <DEDUP_REMOVED lines=13> */
.L_x_16358:
[----:B------:R-:W-:Y:S05]  /*1b3f0*/  BSYNC.RECONVERGENT B2 ;  /* 0x0000000000027941 */ /* 0x000fea0003800200 */
.L_x_16357:
        /* <DEDUP_REMOVED lines=43> */
.L_x_16355:
[----:B------:R-:W-:Y:S05]  /*1b6b0*/  BSYNC.RECONVERGENT B1 ;  /* 0x0000000000017941 */ /* 0x000fea0003800200 */
.L_x_16354:
        /* <DEDUP_REMOVED lines=10> */
.L_x_16353:
        /* <DEDUP_REMOVED lines=16> */
.L_x_16362:
        /* <DEDUP_REMOVED lines=13> */
.L_x_16364:
[----:B------:R-:W-:Y:S05]  /*1b930*/  BSYNC.RECONVERGENT B2 ;  /* 0x0000000000027941 */ /* 0x000fea0003800200 */
.L_x_16363:
        /* <DEDUP_REMOVED lines=43> */
.L_x_16361:
[----:B------:R-:W-:Y:S05]  /*1bbf0*/  BSYNC.RECONVERGENT B1 ;  /* 0x0000000000017941 */ /* 0x000fea0003800200 */
.L_x_16360:
        /* <DEDUP_REMOVED lines=11> */
.L_x_16359:
        /* <DEDUP_REMOVED lines=16> */
.L_x_16368:
        /* <DEDUP_REMOVED lines=13> */
.L_x_16370:
[----:B------:R-:W-:Y:S05]  /*1be80*/  BSYNC.RECONVERGENT B2 ;  /* 0x0000000000027941 */ /* 0x000fea0003800200 */
.L_x_16369:
        /* <DEDUP_REMOVED lines=43> */
.L_x_16367:
[----:B------:R-:W-:Y:S05]  /*1c140*/  BSYNC.RECONVERGENT B1 ;  /* 0x0000000000017941 */ /* 0x000fea0003800200 */
.L_x_16366:
        /* <DEDUP_REMOVED lines=10> */
.L_x_16365:
[----:B------:R-:W-:Y:S01]  /*1c1f0*/  MOV R188, R177 ;  /* 0x000000b100bc7202 */ /* 0x000fe20000000f00 */
[----:B------:R-:W-:Y:S01]  /*1c200*/  IMAD.MOV.U32 R190, RZ, RZ, R178 ;  /* 0x000000ffffbe7224 */ /* 0x000fe200078e00b2 */
[----:B------:R-:W-:Y:S01]  /*1c210*/  MOV R175, RZ ;  /* 0x000000ff00af7202 */ /* 0x000fe20000000f00 */
        /* <DEDUP_REMOVED lines=17> */
.L_x_16373:
        /* <DEDUP_REMOVED lines=13> */
.L_x_16375:
[----:B------:R-:W-:Y:S05]  /*1c400*/  BSYNC.RECONVERGENT B2 ;  /* 0x0000000000027941 */ /* 0x000fea0003800200 */
.L_x_16374:
        /* <DEDUP_REMOVED lines=43> */
.L_x_16372:
[----:B------:R-:W-:Y:S05]  /*1c6c0*/  BSYNC.RECONVERGENT B1 ;  /* 0x0000000000017941 */ /* 0x000fea0003800200 */
.L_x_16371:
        /* <DEDUP_REMOVED lines=11> */
.L_x_16323:
[----:B------:R-:W1:Y:S02]  /*1c780*/  LDC.64 R178, c[0x0][0x3a8] ;  /* 0x0000ea00ffb27b82 */ /* 0x000e640000000a00 */
[----:B-1----:R-:W-:-:S05]  /*1c790*/  IMAD.WIDE.U32 R176, R176, 0x20, R178 ;  /* 0x00000020b0b07825 */ /* 0x002fca00078e00b2 */
[----:B------:R2:W-:Y:S04]  /*1c7a0*/  STG.E.128 desc[UR12][R176.64], R168 ;  /* 0x000000a8b0007986 */ /* 0x0005e8000c101d0c */
[----:B------:R2:W-:Y:S01]  /*1c7b0*/  STG.E.128 desc[UR12][R176.64+0x10], R172 ;  /* 0x000010acb0007986 */ /* 0x0005e2000c101d0c */
[----:B------:R-:W-:Y:S05]  /*1c7c0*/  @!P0 BRA `(.L_x_16279) ;  /* 0x0000000000508947 */ /* 0x000fea0003800000 */
[----:B------:R-:W-:Y:S01]  /*1c7d0*/  IMAD.U32 R179, R198, 0x10000, RZ ;  /* 0x00010000c6b37824 */ /* 0x000fe200078e00ff */
[----:B--2---:R-:W1:Y:S01]  /*1c7e0*/  LDC.64 R176, c[0x0][0x3b0] ;  /* 0x0000ec00ffb07b82 */ /* 0x004e620000000a00 */
[----:B------:R-:W-:Y:S02]  /*1c7f0*/  LOP3.LUT R178, R199, 0xffff, RZ, 0xc0, !PT ;  /* 0x0000ffffc7b27812 */ /* 0x000fe400078ec0ff */
[----:B0-----:R-:W-:Y:S02]  /*1c800*/  PRMT R201, R197, 0x7104, RZ ;  /* 0x00007104c5c97816 */ /* 0x001fe400000000ff */
        /* <DEDUP_REMOVED lines=11> */
[----:B-1----:R-:W-:Y:S01]  /*1c8c0*/  IMAD.WIDE.U32 R176, R0, 0x8, R176 ;  /* 0x0000000800b07825 */ /* 0x002fe200078e00b0 */
[----:B------:R-:W-:Y:S02]  /*1c8d0*/  LOP3.LUT R178, R202, R178, R200, 0xfe, !PT ;  /* 0x000000b2cab27212 */ /* 0x000fe400078efec8 */
[----:B------:R-:W-:Y:S02]  /*1c8e0*/  LOP3.LUT R179, R205, R203, RZ, 0xfc, !PT ;  /* 0x000000cbcdb37212 */ /* 0x000fe400078efcff */
[----:B------:R-:W-:-:S05]  /*1c8f0*/  LOP3.LUT R178, R178, 0xff, R191, 0xf8, !PT ;  /* 0x000000ffb2b27812 */ /* 0x000fca00078ef8bf */
[----:B------:R3:W-:Y:S02]  /*1c900*/  STG.E.64 desc[UR12][R176.64], R178 ;  /* 0x000000b2b0007986 */ /* 0x0007e4000c101b0c */
.L_x_16279:
[----:B------:R-:W-:Y:S05]  /*1c910*/  BSYNC.RECONVERGENT B0 ;  /* 0x0000000000007941 */ /* 0x000fea0003800200 */
.L_x_16278:
[----:B------:R-:W-:Y:S01]  /*1c920*/  FADD.FTZ R0, RZ, R136 ;  /* 0x00000088ff007221 */ /* 0x000fe20000010000 */
[C---:B------:R-:W-:Y:S01]  /*1c930*/  ISETP.GT.U32.AND P0, PT, R182.reuse, 0xff, PT ;  /* 0x000000ffb600780c */ /* 0x040fe20003f04070 */
[----:B------:R-:W4:Y:S01]  /*1c940*/  S2UR UR5, SR_CgaCtaId ;  /* 0x00000000000579c3 */ /* 0x000f220000008800 */
[C---:B------:R-:W-:Y:S01]  /*1c950*/  ISETP.GT.U32.AND P4, PT, R182.reuse, 0x17f, PT ;  /* 0x0000017fb600780c */ /* 0x040fe20003f84070 */
[----:B--23--:R-:W-:Y:S01]  /*1c960*/  FADD.FTZ R177, R137, R0 ;  /* 0x0000000089b17221 */ /* 0x00cfe20000010000 */
[C---:B------:R-:W-:Y:S01]  /*1c970*/  ISETP.GT.U32.AND P5, PT, R182.reuse, 0x1ff, PT ;  /* 0x000001ffb600780c */ /* 0x040fe20003fa4070 */
[----:B------:R-:W-:Y:S01]  /*1c980*/  UMOV UR4, 0x400 ;  /* 0x0000040000047882 */ /* 0x000fe20000000000 */
[----:B------:R-:W-:Y:S01]  /*1c990*/  ISETP.GT.U32.AND P6, PT, R182, 0x27f, PT ;  /* 0x0000027fb600780c */ /* 0x000fe20003fc4070 */
[----:B------:R-:W-:Y:S01]  /*1c9a0*/  FADD.FTZ R0, R138, R177 ;  /* 0x000000b18a007221 */ /* 0x000fe20000010000 */
[----:B------:R-:W-:-:S03]  /*1c9b0*/  UISETP.GE.AND UP0, UPT, UR6, 0x1, UPT ;  /* 0x000000010600788c */ /* 0x000fc6000bf06270 */
[----:B------:R-:W-:-:S04]  /*1c9c0*/  FADD.FTZ R177, R139, R0 ;  /* 0x000000008bb17221 */ /* 0x000fc80000010000 */
[----:B------:R-:W-:-:S04]  /*1c9d0*/  FADD.FTZ R0, R140, R177 ;  /* 0x000000b18c007221 */ /* 0x000fc80000010000 */
[----:B------:R-:W-:-:S04]  /*1c9e0*/  FADD.FTZ R177, R141, R0 ;  /* 0x000000008db17221 */ /* 0x000fc80000010000 */
[----:B------:R-:W-:Y:S01]  /*1c9f0*/  FADD.FTZ R0, R142, R177 ;  /* 0x000000b18e007221 */ /* 0x000fe20000010000 */
[----:B----4-:R-:W-:-:S03]  /*1ca00*/  ULEA UR4, UR5, UR4, 0x18 ;  /* 0x0000000405047291 */ /* 0x010fc6000f8ec0ff */
[----:B------:R-:W-:Y:S01]  /*1ca10*/  FADD.FTZ R0, R143, R0 ;  /* 0x000000008f007221 */ /* 0x000fe20000010000 */
[----:B------:R-:W-:-:S04]  /*1ca20*/  @UP1 UIADD3 UR4, UPT, UPT, UR4, 0x20, URZ ;  /* 0x0000002004041890 */ /* 0x000fc8000fffe0ff */
[----:B------:R-:W-:-:S05]  /*1ca30*/  FSEL R177, R0, RZ, P1 ;  /* 0x000000ff00b17208 */ /* 0x000fca0000800000 */
[----:B------:R-:W-:-:S04]  /*1ca40*/  FADD.FTZ R0, R144, R177 ;  /* 0x000000b190007221 */ /* 0x000fc80000010000 */
[----:B-1----:R-:W-:-:S04]  /*1ca50*/  FADD.FTZ R179, R145, R0 ;  /* 0x0000000091b37221 */ /* 0x002fc80000010000 */
        /* <DEDUP_REMOVED lines=30> */
[----:B------:R-:W1:Y:S02]  /*1cc40*/  SHFL.BFLY PT, R0, R177, 0x1, 0x1f ;  /* 0x0c201f00b1007f89 */ /* 0x000e6400000e0000 */
[----:B-1----:R-:W-:-:S05]  /*1cc50*/  FADD.FTZ R178, R177, R0 ;  /* 0x00000000b1b27221 */ /* 0x002fca0000010000 */
[----:B------:R-:W1:Y:S02]  /*1cc60*/  SHFL.BFLY PT, R179, R178, 0x2, 0x1f ;  /* 0x0c401f00b2b37f89 */ /* 0x000e6400000e0000 */
[----:B-1----:R-:W-:-:S05]  /*1cc70*/  FADD.FTZ R179, R178, R179 ;  /* 0x000000b3b2b37221 */ /* 0x002fca0000010000 */
        /* <DEDUP_REMOVED lines=103> */
[----:B------:R-:W-:Y:S02]  /*1d2f0*/  @!P4 LEA R201, R181, UR4, 0x3 ;  /* 0x00000004b5c9cc11 */ /* 0x000fe4000f8e18ff */
        /* <DEDUP_REMOVED lines=26> */
[----:B------:R-:W-:Y:S01]  /*1d4a0*/  FMUL.FTZ R205, R205, R0 ;  /* 0x00000000cdcd7220 */ /* 0x000fe20000410000 */
[----:B------:R-:W0:Y:S03]  /*1d4b0*/  LDC R202, c[0x0][0x448] ;  /* 0x00011200ffca7b82 */ /* 0x000e260000000800 */
        /* <DEDUP_REMOVED lines=12> */
[----:B------:R-:W1:Y:S01]  /*1d580*/  @!P0 LDC.64 R178, c[0x0][0x3c8] ;  /* 0x0000f200ffb28b82 */ /* 0x000e620000000a00 */
[----:B------:R-:W2:Y:S02]  /*1d590*/  SHFL.IDX PT, R203, R200, RZ, 0x1f ;  /* 0x00001fffc8cb7589 */ /* 0x000ea400000e0000 */
[----:B------:R-:W-:-:S05]  /*1d5a0*/  FFMA.FTZ R206, R206, R176, R177 ;  /* 0x000000b0cece7223 */ /* 0x000fca00000100b1 */
[----:B------:R-:W0:Y:S01]  /*1d5b0*/  SHFL.IDX PT, R205, R206, RZ, 0x1f ;  /* 0x00001fffcecd7589 */ /* 0x000e2200000e0000 */
[----:B------:R-:W3:Y:S01]  /*1d5c0*/  @!P0 LDC.64 R176, c[0x0][0x3c0] ;  /* 0x0000f000ffb08b82 */ /* 0x000ee20000000a00 */
[----:B--2---:R-:W-:-:S05]  /*1d5d0*/  FMUL.FTZ R0, R203, R203 ;  /* 0x000000cbcb007220 */ /* 0x004fca0000410000 */
[----:B------:R-:W-:Y:S01]  /*1d5e0*/  FSEL R201, R0, RZ, !P4 ;  /* 0x000000ff00c97208 */ /* 0x000fe20006000000 */
[----:B0-----:R-:W-:Y:S01]  /*1d5f0*/  FFMA.FTZ R0, R205, UR23, R202 ;  /* 0x00000017cd007c23 */ /* 0x001fe200080100ca */
[----:B------:R-:W-:-:S03]  /*1d600*/  IMAD.U32 R205, RZ, RZ, UR7 ;  /* 0x00000007ffcd7e24 */ /* 0x000fc6000f8e00ff */
[----:B------:R-:W-:Y:S01]  /*1d610*/  FADD.FTZ R0, R0, R201 ;  /* 0x000000c900007221 */ /* 0x000fe20000010000 */
[----:B------:R-:W-:Y:S01]  /*1d620*/  MOV R201, UR7 ;  /* 0x0000000700c97c02 */ /* 0x000fe20008000f00 */
[----:B-1----:R-:W-:-:S04]  /*1d630*/  @!P0 IMAD.WIDE R178, R205, 0x4, R178 ;  /* 0x00000004cdb28825 */ /* 0x002fc800078e02b2 */
[----:B------:R-:W0:Y:S01]  /*1d640*/  MUFU.RSQ R0, R0 ;  /* 0x0000000000007308 */ /* 0x000e220000001400 */
[----:B---3--:R-:W-:-:S05]  /*1d650*/  @!P0 IMAD.WIDE R176, R201, 0x4, R176 ;  /* 0x00000004c9b08825 */ /* 0x008fca00078e02b0 */
[----:B------:R1:W-:Y:S04]  /*1d660*/  @!P0 STG.E desc[UR12][R176.64], R203 ;  /* 0x000000cbb0008986 */ /* 0x0003e8000c10190c */
[----:B0-----:R1:W-:Y:S01]  /*1d670*/  @!P0 STG.E desc[UR12][R178.64], R0 ;  /* 0x00000000b2008986 */ /* 0x0013e2000c10190c */
        /* <DEDUP_REMOVED lines=8> */
[----:B-1----:R-:W-:-:S04]  /*1d700*/  MOV R176, UR5 ;  /* 0x0000000500b07c02 */ /* 0x002fc80008000f00 */
        /* <DEDUP_REMOVED lines=34> */
.L_x_16378:
[----:B------:R-:W-:Y:S05]  /*1d930*/  BSYNC.RECONVERGENT B0 ;  /* 0x0000000000007941 */ /* 0x000fea0003800200 */
.L_x_16377:
[----:B------:R-:W-:Y:S01]  /*1d940*/  ISETP.GE.U32.AND P0, PT, R182, 0x100, PT ;  /* 0x00000100b600780c */ /* 0x000fe20003f06070 */
        /* <DEDUP_REMOVED lines=34> */
.L_x_16380:
[----:B------:R-:W-:Y:S05]  /*1db70*/  BSYNC.RECONVERGENT B0 ;  /* 0x0000000000007941 */ /* 0x000fea0003800200 */
.L_x_16379:
[----:B------:R-:W-:Y:S01]  /*1db80*/  ISETP.GE.U32.AND P0, PT, R182, 0x180, PT ;  /* 0x00000180b600780c */ /* 0x000fe20003f06070 */
        /* <DEDUP_REMOVED lines=34> */
.L_x_16382:
[----:B------:R-:W-:Y:S05]  /*1ddb0*/  BSYNC.RECONVERGENT B0 ;  /* 0x0000000000007941 */ /* 0x000fea0003800200 */
.L_x_16381:
        /* <DEDUP_REMOVED lines=34> */
.L_x_16384:
[----:B------:R-:W-:Y:S05]  /*1dfe0*/  BSYNC.RECONVERGENT B0 ;  /* 0x0000000000007941 */ /* 0x000fea0003800200 */
.L_x_16383:
        /* <DEDUP_REMOVED lines=33> */
.L_x_16385:
[----:B------:R-:W-:Y:S05]  /*1e200*/  BSYNC.RECONVERGENT B0 ;  /* 0x0000000000007941 */ /* 0x000fea0003800200 */
.L_x_16376:
[----:B------:R-:W-:Y:S02]  /*1e210*/  UIADD3 UR7, UPT, UPT, UR7, UR20, URZ ;  /* 0x0000001407077290 */ /* 0x000fe4000fffe0ff */
[----:B------:R-:W-:Y:S02]  /*1e220*/  UPLOP3.LUT UP1, UPT, UPT, UPT, UP1, 0x40, 0x4 ;  /* 0x000000000004789c */ /* 0x000fe40003f2e810 */
[----:B------:R-:W-:-:S09]  /*1e230*/  UISETP.GE.AND UP0, UPT, UR7, UR21, UPT ;  /* 0x000000150700728c */ /* 0x000fd2000bf06270 */
[----:B------:R-:W-:Y:S05]  /*1e240*/  BRA.U !UP0, `(.L_x_16386) ;  /* 0xfffffe2d08e07547 */ /* 0x000fea000b83ffff */
[----:B------:R-:W-:Y:S05]  /*1e250*/  EXIT ;  /* 0x000000000000794d */ /* 0x000fea0003800000 */
.L_x_16387:
        /* <DEDUP_REMOVED lines=10> */
.L_x_34058:


//--------------------- .text._ZN10layer_norm13ln_fwd_kernelINS_13Kernel_traitsIf13__nv_bfloat16fS2_fjLj5120ELj1ELj1ELj4ELj16ENS_18Kernel_traits_baseILj5120EfS2_fS2_fjLj128EEEEELb1ELb1ELb1ELb1EEEvNS_9FwdParamsE --------------------------
	.section	.text._ZN10layer_norm13ln_fwd_kernelINS_13Kernel_traitsIf13__nv_bfloat16fS2_fjLj5120ELj1ELj1ELj4ELj16ENS_18Kernel_traits_baseILj5120EfS2_fS2_fjLj128EEEEELb1ELb1ELb1ELb1EEEvNS_9FwdParamsE,"ax",@progbits
	.align	128
        .global         _ZN10layer_norm13ln_fwd_kernelINS_13Kernel_traitsIf13__nv_bfloat16fS2_fjLj5120ELj1ELj1ELj4ELj16ENS_18Kernel_traits_baseILj5120EfS2_fS2_fjLj128EEEEELb1ELb1ELb1ELb1EEEvNS_9FwdParamsE
        .type           _ZN10layer_norm13ln_fwd_kernelINS_13Kernel_traitsIf13__nv_bfloat16fS2_fjLj5120ELj1ELj1ELj4ELj16ENS_18Kernel_traits_baseILj5120EfS2_fS2_fjLj128EEEEELb1ELb1ELb1ELb1EEEvNS_9FwdParamsE,@function
        .size           _ZN10layer_norm13ln_fwd_kernelINS_13Kernel_traitsIf13__nv_bfloat16fS2_fjLj5120ELj1ELj1ELj4ELj16ENS_18Kernel_traits_baseILj5120EfS2_fS2_fjLj128EEEEELb1ELb1ELb1ELb1EEEvNS_9FwdParamsE,(.L_x_34059 - _ZN10layer_norm13ln_fwd_kernelINS_13Kernel_traitsIf13__nv_bfloat16fS2_fjLj5120ELj1ELj1ELj4ELj16ENS_18Kernel_traits_baseILj5120EfS2_fS2_fjLj128EEEEELb1ELb1ELb1ELb1EEEvNS_9FwdParamsE)
        .other          _ZN10layer_norm13ln_fwd_kernelINS_13Kernel_traitsIf13__nv_bfloat16fS2_fjLj5120ELj1ELj1ELj4ELj16ENS_18Kernel_traits_baseILj5120EfS2_fS2_fjLj128EEEEELb1ELb1ELb1ELb1EEEvNS_9FwdParamsE,@"STO_CUDA_ENTRY STV_DEFAULT"
_ZN10layer_norm13ln_fwd_kernelINS_13Kernel_traitsIf13__nv_bfloat16fS2_fjLj5120ELj1ELj1ELj4ELj16ENS_18Kernel_traits_baseILj5120EfS2_fS2_fjLj128EEEEELb1ELb1ELb1ELb1EEEvNS_9FwdParamsE:
.text._ZN10layer_norm13ln_fwd_kernelINS_13Kernel_traitsIf13__nv_bfloat16fS2_fjLj5120ELj1ELj1ELj4ELj16ENS_18Kernel_traits_baseILj5120EfS2_fS2_fjLj128EEEEELb1ELb1ELb1ELb1EEEvNS_9FwdParamsE:
        /* <DEDUP_REMOVED lines=62> */
.L_x_16388:
        /* <DEDUP_REMOVED lines=44> */
.L_x_16389:
        /* <DEDUP_REMOVED lines=9> */
[C---:B------:R-:W-:Y:S01]  /*0730*/  VIADD R130, R3.reuse, 0xbb67ae85 ;  /* 0xbb67ae8503827836 */ /* 0x040fe20000000000 */
        /* <DEDUP_REMOVED lines=9> */
[----:B------:R-:W-:Y:S02]  /*07d0*/  IMAD R129, R177, -0x2daee0ad, RZ ;  /* 0xd2511f53b1817824 */ /* 0x000fe400078e02ff */
        /* <DEDUP_REMOVED lines=71> */
.L_x_16720:
        /* <DEDUP_REMOVED lines=49> */
.L_x_16393:
        /* <DEDUP_REMOVED lines=12> */
.L_x_16394:
        /* <DEDUP_REMOVED lines=60> */
.L_x_16392:
        /* <DEDUP_REMOVED lines=9> */
[----:B------:R-:W-:-:S07]  /*1470*/  FFMA.FTZ R136, R137, R84, R128 ;  /* 0x0000005489887223 */ /* 0x000fce0000010080 */
.L_x_16391:
[----:B------:R-:W-:Y:S02]  /*1480*/  IMAD.MOV.U32 R139, RZ, RZ, R140 ;  /* 0x000000ffff8b7224 */ /* 0x000fe400078e008c */
        /* <DEDUP_REMOVED lines=14> */
.L_x_16397:
        /* <DEDUP_REMOVED lines=12> */
.L_x_16398:
        /* <DEDUP_REMOVED lines=56> */
[----:B------:R-:W-:-:S03]  /*19b0*/  LOP3.LUT R180, R139, R180, R143, 0x96, !PT ;  /* 0x000000b48bb47212 */ /* 0x000fc600078e968f */
[----:B------:R-:W-:Y:S01]  /*19c0*/  IMAD.MOV.U32 R137, RZ, RZ, R146 ;  /* 0x000000ffff897224 */ /* 0x000fe200078e0092 */
[----:B------:R-:W-:Y:S01]  /*19d0*/  LOP3.LUT R181, R181, R138, R141, 0x96, !PT ;  /* 0x0000008ab5b57212 */ /* 0x000fe200078e968d */
[----:B------:R-:W-:Y:S01]  /*19e0*/  IMAD.MOV.U32 R139, RZ, RZ, RZ ;  /* 0x000000ffff8b7224 */ /* 0x000fe200078e00ff */
[----:B------:R-:W-:-:S07]  /*19f0*/  MOV R146, R140 ;  /* 0x0000008c00927202 */ /* 0x000fce0000000f00 */
.L_x_16396:
        /* <DEDUP_REMOVED lines=11> */
.L_x_16395:
        /* <DEDUP_REMOVED lines=15> */
.L_x_16401:
        /* <DEDUP_REMOVED lines=12> */
.L_x_16402:
        /* <DEDUP_REMOVED lines=56> */
[----:B------:R-:W-:-:S04]  /*1fe0*/  LOP3.LUT R180, R139, R180, R143, 0x96, !PT ;  /* 0x000000b48bb47212 */ /* 0x000fc800078e968f */
[----:B------:R-:W-:Y:S01]  /*1ff0*/  LOP3.LUT R181, R181, R138, R141, 0x96, !PT ;  /* 0x0000008ab5b57212 */ /* 0x000fe200078e968d */
[----:B------:R-:W-:Y:S01]  /*2000*/  IMAD.MOV.U32 R138, RZ, RZ, R146 ;  /* 0x000000ffff8a7224 */ /* 0x000fe200078e0092 */
[----:B------:R-:W-:Y:S01]  /*2010*/  MOV R146, R140 ;  /* 0x0000008c00927202 */ /* 0x000fe20000000f00 */
[----:B------:R-:W-:-:S07]  /*2020*/  IMAD.MOV.U32 R140, RZ, RZ, RZ ;  /* 0x000000ffff8c7224 */ /* 0x000fce00078e00ff */
.L_x_16400:
        /* <DEDUP_REMOVED lines=10> */
.L_x_16399:
        /* <DEDUP_REMOVED lines=15> */
.L_x_16405:
        /* <DEDUP_REMOVED lines=12> */
.L_x_16406:
        /* <DEDUP_REMOVED lines=61> */
.L_x_16404:
        /* <DEDUP_REMOVED lines=11> */
.L_x_16403:
[----:B------:R-:W-:Y:S02]  /*2700*/  IMAD.MOV.U32 R142, RZ, RZ, R141 ;  /* 0x000000ffff8e7224 */ /* 0x000fe400078e008d */
[----:B-----5:R-:W-:Y:S01]  /*2710*/  IMAD.MOV.U32 R140, RZ, RZ, R124 ;  /* 0x000000ffff8c7224 */ /* 0x020fe200078e007c */
        /* <DEDUP_REMOVED lines=13> */
.L_x_16409:
        /* <DEDUP_REMOVED lines=12> */
.L_x_16410:
        /* <DEDUP_REMOVED lines=61> */
.L_x_16408:
        /* <DEDUP_REMOVED lines=10> */
.L_x_16407:
        /* <DEDUP_REMOVED lines=15> */
.L_x_16413:
        /* <DEDUP_REMOVED lines=12> */
.L_x_16414:
        /* <DEDUP_REMOVED lines=61> */
.L_x_16412:
        /* <DEDUP_REMOVED lines=11> */
.L_x_16411:
        /* <DEDUP_REMOVED lines=15> */
.L_x_16417:
        /* <DEDUP_REMOVED lines=12> */
.L_x_16418:
        /* <DEDUP_REMOVED lines=61> */
.L_x_16416:
        /* <DEDUP_REMOVED lines=10> */
.L_x_16415:
        /* <DEDUP_REMOVED lines=15> */
.L_x_16421:
        /* <DEDUP_REMOVED lines=12> */
.L_x_16422:
        /* <DEDUP_REMOVED lines=61> */
.L_x_16420:
        /* <DEDUP_REMOVED lines=12> */
.L_x_16390:
        /* <DEDUP_REMOVED lines=19> */
.L_x_16425:
        /* <DEDUP_REMOVED lines=12> */
.L_x_16426:
        /* <DEDUP_REMOVED lines=59> */
[----:B------:R-:W-:-:S07]  /*4550*/  IMAD.MOV.U32 R138, RZ, RZ, RZ ;  /* 0x000000ffff8a7224 */ /* 0x000fce00078e00ff */
.L_x_16424:
        /* <DEDUP_REMOVED lines=10> */
.L_x_16423:
        /* <DEDUP_REMOVED lines=15> */
.L_x_16429:
        /* <DEDUP_REMOVED lines=12> */
.L_x_16430:
        /* <DEDUP_REMOVED lines=61> */
.L_x_16428:
        /* <DEDUP_REMOVED lines=11> */
.L_x_16427:
        /* <DEDUP_REMOVED lines=15> */
.L_x_16433:
        /* <DEDUP_REMOVED lines=12> */
.L_x_16434:
        /* <DEDUP_REMOVED lines=61> */
.L_x_16432:
        /* <DEDUP_REMOVED lines=10> */
.L_x_16431:
        /* <DEDUP_REMOVED lines=15> */
.L_x_16437:
        /* <DEDUP_REMOVED lines=12> */
.L_x_16438:
        /* <DEDUP_REMOVED lines=61> */
.L_x_16436:
        /* <DEDUP_REMOVED lines=11> */
.L_x_16435:
        /* <DEDUP_REMOVED lines=15> */
.L_x_16441:
        /* <DEDUP_REMOVED lines=12> */
.L_x_16442:
        /* <DEDUP_REMOVED lines=61> */
.L_x_16440:
        /* <DEDUP_REMOVED lines=10> */
.L_x_16439:
        /* <DEDUP_REMOVED lines=15> */
.L_x_16445:
        /* <DEDUP_REMOVED lines=12> */
.L_x_16446:
        /* <DEDUP_REMOVED lines=61> */
.L_x_16444:
        /* <DEDUP_REMOVED lines=11> */
.L_x_16443:
        /* <DEDUP_REMOVED lines=15> */
.L_x_16449:
        /* <DEDUP_REMOVED lines=12> */
.L_x_16450:
        /* <DEDUP_REMOVED lines=61> */
.L_x_16448:
        /* <DEDUP_REMOVED lines=10> */
.L_x_16447:
        /* <DEDUP_REMOVED lines=15> */
.L_x_16452:
        /* <DEDUP_REMOVED lines=12> */
.L_x_16453:
        /* <DEDUP_REMOVED lines=61> */
.L_x_16451:
        /* <DEDUP_REMOVED lines=11> */
.L_x_16419:
        /* <DEDUP_REMOVED lines=25> */
[----:B------:R-:W-:Y:S02]  /*72b0*/  LOP3.LUT R145, R149, R161, R145, 0xfe, !PT ;  /* 0x000000a195917212 */ /* 0x000fe400078efe91 */
[----:B------:R-:W-:Y:S02]  /*72c0*/  LOP3.LUT R159, R150, R144, R148, 0xfe, !PT ;  /* 0x00000090969f7212 */ /* 0x000fe400078efe94 */
[----:B------:R-:W-:Y:S01]  /*72d0*/  LOP3.LUT R149, R145, R151, RZ, 0xfc, !PT ;  /* 0x0000009791957212 */ /* 0x000fe200078efcff */
[----:B0-----:R-:W-:Y:S01]  /*72e0*/  IMAD.WIDE.U32 R144, R168, 0x8, R156 ;  /* 0x00000008a8907825 */ /* 0x001fe200078e009c */
[----:B------:R-:W-:-:S05]  /*72f0*/  LOP3.LUT R148, R159, 0xff, R184, 0xf8, !PT ;  /* 0x000000ff9f947812 */ /* 0x000fca00078ef8b8 */
[----:B------:R1:W-:Y:S02]  /*7300*/  STG.E.64 desc[UR6][R144.64], R148 ;  /* 0x0000009490007986 */ /* 0x0003e4000c101b06 */
.L_x_16454:
[----:B-----5:R2:W5:Y:S04]  /*7310*/  @P1 LDG.E.128 R132, desc[UR6][R152.64] ;  /* 0x0000000698841981 */ /* 0x020568000c1e1d00 */
[----:B------:R2:W5:Y:S04]  /*7320*/  @P0 LDG.E.128 R128, desc[UR6][R154.64] ;  /* 0x000000069a800981 */ /* 0x000568000c1e1d00 */
[----:B------:R2:W5:Y:S01]  /*7330*/  @P0 LDG.E.128 R124, desc[UR6][R154.64+0x10] ;  /* 0x000010069a7c0981 */ /* 0x000562000c1e1d00 */
[----:B------:R-:W-:Y:S05]  /*7340*/  @!P0 BRA `(.L_x_16455) ;  /* 0x0000003000648947 */ /* 0x000fea0003800000 */
[----:B------:R-:W-:Y:S01]  /*7350*/  ISETP.GT.AND P2, PT, R0, RZ, PT ;  /* 0x000000ff0000720c */ /* 0x000fe20003f44270 */
[----:B-1----:R-:W-:Y:S01]  /*7360*/  IMAD.MOV.U32 R148, RZ, RZ, R147 ;  /* 0x000000ffff947224 */ /* 0x002fe200078e0093 */
[----:B0----5:R-:W-:Y:S01]  /*7370*/  MOV R144, R128 ;  /* 0x0000008000907202 */ /* 0x021fe20000000f00 */
[----:B--2---:R-:W-:-:S10]  /*7380*/  IMAD.MOV.U32 R154, RZ, RZ, R146 ;  /* 0x000000ffff9a7224 */ /* 0x004fd400078e0092 */
        /* <DEDUP_REMOVED lines=16> */
.L_x_16458:
        /* <DEDUP_REMOVED lines=12> */
.L_x_16459:
        /* <DEDUP_REMOVED lines=57> */
[----:B------:R-:W-:Y:S01]  /*78e0*/  IMAD.MOV.U32 R148, RZ, RZ, RZ ;  /* 0x000000ffff947224 */ /* 0x000fe200078e00ff */
[----:B------:R-:W-:Y:S02]  /*78f0*/  LOP3.LUT R181, R181, R144, R155, 0x96, !PT ;  /* 0x00000090b5b57212 */ /* 0x000fe400078e969b */
[----:B------:R-:W-:-:S07]  /*7900*/  MOV R144, R146 ;  /* 0x0000009200907202 */ /* 0x000fce0000000f00 */
.L_x_16457:
        /* <DEDUP_REMOVED lines=10> */
.L_x_16456:
        /* <DEDUP_REMOVED lines=15> */
.L_x_16462:
        /* <DEDUP_REMOVED lines=12> */
.L_x_16463:
        /* <DEDUP_REMOVED lines=61> */
.L_x_16461:
        /* <DEDUP_REMOVED lines=11> */
.L_x_16460:
        /* <DEDUP_REMOVED lines=15> */
.L_x_16466:
        /* <DEDUP_REMOVED lines=12> */
.L_x_16467:
        /* <DEDUP_REMOVED lines=61> */
.L_x_16465:
        /* <DEDUP_REMOVED lines=10> */
.L_x_16464:
        /* <DEDUP_REMOVED lines=15> */
.L_x_16470:
        /* <DEDUP_REMOVED lines=12> */
.L_x_16471:
        /* <DEDUP_REMOVED lines=61> */
.L_x_16469:
        /* <DEDUP_REMOVED lines=11> */
.L_x_16468:
        /* <DEDUP_REMOVED lines=15> */
.L_x_16474:
        /* <DEDUP_REMOVED lines=12> */
.L_x_16475:
        /* <DEDUP_REMOVED lines=61> */
.L_x_16473:
        /* <DEDUP_REMOVED lines=10> */
.L_x_16472:
        /* <DEDUP_REMOVED lines=15> */
.L_x_16478:
        /* <DEDUP_REMOVED lines=12> */
.L_x_16479:
        /* <DEDUP_REMOVED lines=61> */
.L_x_16477:
        /* <DEDUP_REMOVED lines=11> */
.L_x_16476:
        /* <DEDUP_REMOVED lines=15> */
.L_x_16482:
        /* <DEDUP_REMOVED lines=12> */
.L_x_16483:
        /* <DEDUP_REMOVED lines=61> */
.L_x_16481:
        /* <DEDUP_REMOVED lines=10> */
.L_x_16480:
        /* <DEDUP_REMOVED lines=15> */
.L_x_16486:
        /* <DEDUP_REMOVED lines=12> */
.L_x_16487:
        /* <DEDUP_REMOVED lines=52> */
[----:B------:R-:W-:Y:S01]  /*a390*/  HFMA2 R155, -RZ, RZ, 0, 0 ;  /* 0x00000000ff9b7431 */ /* 0x000fe200000001ff */
        /* <DEDUP_REMOVED lines=8> */
.L_x_16485:
        /* <DEDUP_REMOVED lines=12> */
.L_x_16455:
[----:B-1----:R-:W-:Y:S01]  /*a4e0*/  IMAD.MOV.U32 R148, RZ, RZ, R147 ;  /* 0x000000ffff947224 */ /* 0x002fe200078e0093 */
[----:B--2---:R-:W-:Y:S01]  /*a4f0*/  MOV R154, R146 ;  /* 0x00000092009a7202 */ /* 0x004fe20000000f00 */
[----:B0-----:R-:W-:Y:S01]  /*a500*/  IMAD.MOV.U32 R144, RZ, RZ, RZ ;  /* 0x000000ffff907224 */ /* 0x001fe200078e00ff */
        /* <DEDUP_REMOVED lines=16> */
.L_x_16490:
        /* <DEDUP_REMOVED lines=12> */
.L_x_16491:
        /* <DEDUP_REMOVED lines=54> */
[----:B------:R-:W-:Y:S01]  /*aa30*/  MOV R182, R148 ;  /* 0x0000009400b67202 */ /* 0x000fe20000000f00 */
[----:B------:R-:W-:Y:S01]  /*aa40*/  HFMA2 R148, -RZ, RZ, 0, 0 ;  /* 0x00000000ff947431 */ /* 0x000fe200000001ff */
[----:B------:R-:W-:Y:S01]  /*aa50*/  LOP3.LUT R180, R145, R180, R149, 0x96, !PT ;  /* 0x000000b491b47212 */ /* 0x000fe200078e9695 */
[----:B------:R-:W-:-:S05]  /*aa60*/  IMAD.WIDE.U32 R154, R147, -0x2daee0ad, RZ ;  /* 0xd2511f53939a7825 */ /* 0x000fca00078e00ff */
[----:B------:R-:W-:Y:S01]  /*aa70*/  LOP3.LUT R181, R181, R144, R155, 0x96, !PT ;  /* 0x00000090b5b57212 */ /* 0x000fe200078e969b */
[----:B------:R-:W-:-:S07]  /*aa80*/  IMAD.MOV.U32 R144, RZ, RZ, R146 ;  /* 0x000000ffff907224 */ /* 0x000fce00078e0092 */
.L_x_16489:
        /* <DEDUP_REMOVED lines=10> */
.L_x_16488:
        /* <DEDUP_REMOVED lines=15> */
.L_x_16494:
        /* <DEDUP_REMOVED lines=12> */
.L_x_16495:
        /* <DEDUP_REMOVED lines=57> */
[----:B------:R-:W-:-:S04]  /*b070*/  IMAD.WIDE.U32 R148, R145, -0x2daee0ad, RZ ;  /* 0xd2511f5391947825 */ /* 0x000fc800078e00ff */
[----:B------:R-:W-:Y:S01]  /*b080*/  IMAD.MOV.U32 R145, RZ, RZ, R154 ;  /* 0x000000ffff917224 */ /* 0x000fe200078e009a */
[----:B------:R-:W-:Y:S02]  /*b090*/  LOP3.LUT R181, R181, R146, R149, 0x96, !PT ;  /* 0x00000092b5b57212 */ /* 0x000fe400078e9695 */
[----:B------:R-:W-:-:S07]  /*b0a0*/  MOV R154, R148 ;  /* 0x00000094009a7202 */ /* 0x000fce0000000f00 */
.L_x_16493:
        /* <DEDUP_REMOVED lines=11> */
.L_x_16492:
        /* <DEDUP_REMOVED lines=15> */
.L_x_16498:
        /* <DEDUP_REMOVED lines=12> */
.L_x_16499:
        /* <DEDUP_REMOVED lines=47> */
[----:B------:R-:W-:-:S03]  /*b600*/  IADD3 R149, PT, PT, R2, -0xe443238, RZ ;  /* 0xf1bbcdc802957810 */ /* 0x000fc60007ffe0ff */
        /* <DEDUP_REMOVED lines=13> */
.L_x_16497:
        /* <DEDUP_REMOVED lines=10> */
.L_x_16496:
        /* <DEDUP_REMOVED lines=15> */
.L_x_16502:
        /* <DEDUP_REMOVED lines=12> */
.L_x_16503:
        /* <DEDUP_REMOVED lines=61> */
.L_x_16501:
        /* <DEDUP_REMOVED lines=11> */
.L_x_16500:
        /* <DEDUP_REMOVED lines=15> */
.L_x_16506:
        /* <DEDUP_REMOVED lines=12> */
.L_x_16507:
        /* <DEDUP_REMOVED lines=61> */
.L_x_16505:
        /* <DEDUP_REMOVED lines=10> */
.L_x_16504:
        /* <DEDUP_REMOVED lines=15> */
.L_x_16510:
        /* <DEDUP_REMOVED lines=12> */
.L_x_16511:
        /* <DEDUP_REMOVED lines=61> */
.L_x_16509:
        /* <DEDUP_REMOVED lines=11> */
.L_x_16508:
        /* <DEDUP_REMOVED lines=15> */
.L_x_16514:
        /* <DEDUP_REMOVED lines=12> */
.L_x_16515:
        /* <DEDUP_REMOVED lines=59> */
[----:B------:R-:W-:Y:S02]  /*cf60*/  IMAD.MOV.U32 R154, RZ, RZ, R152 ;  /* 0x000000ffff9a7224 */ /* 0x000fe400078e0098 */
[----:B------:R-:W-:-:S07]  /*cf70*/  HFMA2 R152, -RZ, RZ, 0, 0 ;  /* 0x00000000ff987431 */ /* 0x000fce00000001ff */
.L_x_16513:
        /* <DEDUP_REMOVED lines=10> */
.L_x_16512:
        /* <DEDUP_REMOVED lines=15> */
.L_x_16517:
        /* <DEDUP_REMOVED lines=12> */
.L_x_16518:
        /* <DEDUP_REMOVED lines=61> */
.L_x_16516:
        /* <DEDUP_REMOVED lines=11> */
.L_x_16484:
        /* <DEDUP_REMOVED lines=26> */
[----:B------:R-:W-:Y:S02]  /*d7f0*/  IADD3 R153, PT, PT, R168, 0x80, RZ ;  /* 0x00000080a8997810 */ /* 0x000fe40007ffe0ff */
[----:B------:R-:W-:Y:S02]  /*d800*/  LOP3.LUT R171, R162, R152, R160, 0xfe, !PT ;  /* 0x00000098a2ab7212 */ /* 0x000fe400078efea0 */
[----:B------:R-:W-:Y:S01]  /*d810*/  LOP3.LUT R163, R167, R163, RZ, 0xfc, !PT ;  /* 0x000000a3a7a37212 */ /* 0x000fe200078efcff */
[----:B0-----:R-:W-:Y:S01]  /*d820*/  IMAD.WIDE.U32 R152, R153, 0x8, R164 ;  /* 0x0000000899987825 */ /* 0x001fe200078e00a4 */
[----:B------:R-:W-:-:S05]  /*d830*/  LOP3.LUT R162, R171, 0xff, R184, 0xf8, !PT ;  /* 0x000000ffaba27812 */ /* 0x000fca00078ef8b8 */
[----:B------:R0:W-:Y:S02]  /*d840*/  STG.E.64 desc[UR6][R152.64], R162 ;  /* 0x000000a298007986 */ /* 0x0001e4000c101b06 */
.L_x_16519:
[----:B-----5:R1:W5:Y:S04]  /*d850*/  @P1 LDG.E.128 R132, desc[UR6][R156.64] ;  /* 0x000000069c841981 */ /* 0x020368000c1e1d00 */
[----:B------:R1:W5:Y:S04]  /*d860*/  @P0 LDG.E.128 R128, desc[UR6][R158.64] ;  /* 0x000000069e800981 */ /* 0x000368000c1e1d00 */
[----:B------:R1:W5:Y:S01]  /*d870*/  @P0 LDG.E.128 R124, desc[UR6][R158.64+0x10] ;  /* 0x000010069e7c0981 */ /* 0x000362000c1e1d00 */
[----:B------:R-:W-:Y:S05]  /*d880*/  @!P0 BRA `(.L_x_16520) ;  /* 0x0000003000648947 */ /* 0x000fea0003800000 */
[----:B------:R-:W-:Y:S01]  /*d890*/  ISETP.GT.AND P2, PT, R0, RZ, PT ;  /* 0x000000ff0000720c */ /* 0x000fe20003f44270 */
[----:B-1----:R-:W-:Y:S01]  /*d8a0*/  IMAD.MOV.U32 R156, RZ, RZ, R155 ;  /* 0x000000ffff9c7224 */ /* 0x002fe200078e009b */
[----:B0-----:R-:W-:Y:S01]  /*d8b0*/  MOV R162, R154 ;  /* 0x0000009a00a27202 */ /* 0x001fe20000000f00 */
        /* <DEDUP_REMOVED lines=17> */
.L_x_16523:
        /* <DEDUP_REMOVED lines=12> */
.L_x_16524:
        /* <DEDUP_REMOVED lines=60> */
.L_x_16522:
        /* <DEDUP_REMOVED lines=10> */
.L_x_16521:
        /* <DEDUP_REMOVED lines=15> */
.L_x_16527:
        /* <DEDUP_REMOVED lines=12> */
.L_x_16528:
        /* <DEDUP_REMOVED lines=61> */
.L_x_16526:
        /* <DEDUP_REMOVED lines=11> */
.L_x_16525:
[----:B------:R-:W-:Y:S01]  /*e520*/  MOV R156, R155 ;  /* 0x0000009b009c7202 */ /* 0x000fe20000000f00 */
        /* <DEDUP_REMOVED lines=14> */
.L_x_16531:
        /* <DEDUP_REMOVED lines=12> */
.L_x_16532:
        /* <DEDUP_REMOVED lines=61> */
.L_x_16530:
        /* <DEDUP_REMOVED lines=10> */
.L_x_16529:
        /* <DEDUP_REMOVED lines=15> */
.L_x_16535:
        /* <DEDUP_REMOVED lines=12> */
.L_x_16536:
        /* <DEDUP_REMOVED lines=61> */
.L_x_16534:
        /* <DEDUP_REMOVED lines=11> */
.L_x_16533:
        /* <DEDUP_REMOVED lines=15> */
.L_x_16539:
        /* <DEDUP_REMOVED lines=12> */
.L_x_16540:
        /* <DEDUP_REMOVED lines=61> */
.L_x_16538:
        /* <DEDUP_REMOVED lines=10> */
.L_x_16537:
        /* <DEDUP_REMOVED lines=15> */
.L_x_16543:
        /* <DEDUP_REMOVED lines=12> */
.L_x_16544:
        /* <DEDUP_REMOVED lines=61> */
.L_x_16542:
        /* <DEDUP_REMOVED lines=11> */
.L_x_16541:
        /* <DEDUP_REMOVED lines=15> */
.L_x_16547:
        /* <DEDUP_REMOVED lines=12> */
.L_x_16548:
        /* <DEDUP_REMOVED lines=61> */
.L_x_16546:
        /* <DEDUP_REMOVED lines=10> */
.L_x_16545:
        /* <DEDUP_REMOVED lines=15> */
.L_x_16551:
        /* <DEDUP_REMOVED lines=12> */
.L_x_16552:
        /* <DEDUP_REMOVED lines=61> */
.L_x_16550:
        /* <DEDUP_REMOVED lines=12> */
.L_x_16520:
[----:B0-----:R-:W-:Y:S01]  /*10a20*/  HFMA2 R152, -RZ, RZ, 0, 0 ;  /* 0x00000000ff987431 */ /* 0x001fe200000001ff */
[----:B-1----:R-:W-:Y:S01]  /*10a30*/  MOV R156, R155 ;  /* 0x0000009b009c7202 */ /* 0x002fe20000000f00 */
        /* <DEDUP_REMOVED lines=17> */
.L_x_16555:
        /* <DEDUP_REMOVED lines=12> */
.L_x_16556:
        /* <DEDUP_REMOVED lines=60> */
.L_x_16554:
        /* <DEDUP_REMOVED lines=10> */
.L_x_16553:
        /* <DEDUP_REMOVED lines=15> */
.L_x_16559:
        /* <DEDUP_REMOVED lines=12> */
.L_x_16560:
        /* <DEDUP_REMOVED lines=61> */
.L_x_16558:
        /* <DEDUP_REMOVED lines=11> */
.L_x_16557:
        /* <DEDUP_REMOVED lines=15> */
.L_x_16563:
        /* <DEDUP_REMOVED lines=12> */
.L_x_16564:
        /* <DEDUP_REMOVED lines=58> */
[----:B------:R-:W-:Y:S01]  /*11bf0*/  IMAD.MOV.U32 R154, RZ, RZ, R162 ;  /* 0x000000ffff9a7224 */ /* 0x000fe200078e00a2 */
[----:B------:R-:W-:Y:S01]  /*11c00*/  MOV R162, R156 ;  /* 0x0000009c00a27202 */ /* 0x000fe20000000f00 */
[----:B------:R-:W-:-:S07]  /*11c10*/  IMAD.MOV.U32 R156, RZ, RZ, RZ ;  /* 0x000000ffff9c7224 */ /* 0x000fce00078e00ff */
.L_x_16562:
        /* <DEDUP_REMOVED lines=10> */
.L_x_16561:
        /* <DEDUP_REMOVED lines=15> */
.L_x_16567:
        /* <DEDUP_REMOVED lines=12> */
.L_x_16568:
        /* <DEDUP_REMOVED lines=61> */
.L_x_16566:
        /* <DEDUP_REMOVED lines=11> */
.L_x_16565:
        /* <DEDUP_REMOVED lines=15> */
.L_x_16571:
        /* <DEDUP_REMOVED lines=12> */
.L_x_16572:
[----:B------:R-:W-:Y:S01]  /*124a0*/  IMAD.WIDE.U32 R158, R178, -0x326172a9, RZ ;  /* 0xcd9e8d57b29e7825 */ /* 0x000fe200078e00ff */
[----:B------:R-:W-:Y:S02]  /*124b0*/  LOP3.LUT R164, R183, R157, R3, 0x96, !PT ;  /* 0x0000009db7a47212 */ /* 0x000fe400078e9603 */
[----:B------:R-:W-:Y:S02]  /*124c0*/  IADD3 R157, PT, PT, R2, -0x61c88647, RZ ;  /* 0x9e3779b9029d7810 */ /* 0x000fe40007ffe0ff */
[----:B------:R-:W-:Y:S01]  /*124d0*/  LOP3.LUT R160, R179, R159, R2, 0x96, !PT ;  /* 0x0000009fb3a07212 */ /* 0x000fe200078e9602 */
[C---:B------:R-:W-:Y:S01]  /*124e0*/  VIADD R159, R3.reuse, 0xbb67ae85 ;  /* 0xbb67ae85039f7836 */ /* 0x040fe20000000000 */
[----:B------:R-:W-:Y:S01]  /*124f0*/  IADD3 R163, PT, PT, R3, 0x76cf5d0a, RZ ;  /* 0x76cf5d0a03a37810 */ /* 0x000fe20007ffe0ff */
        /* <DEDUP_REMOVED lines=23> */
[----:B------:R-:W-:Y:S01]  /*12670*/  IMAD.WIDE.U32 R164, R163, -0x326172a9, RZ ;  /* 0xcd9e8d57a3a47825 */ /* 0x000fe200078e00ff */
[----:B------:R-:W-:-:S03]  /*12680*/  IADD3 R163, PT, PT, R3, 0x646e171e, RZ ;  /* 0x646e171e03a37810 */ /* 0x000fc60007ffe0ff */
        /* <DEDUP_REMOVED lines=30> */
.L_x_16570:
        /* <DEDUP_REMOVED lines=10> */
.L_x_16569:
        /* <DEDUP_REMOVED lines=15> */
.L_x_16575:
        /* <DEDUP_REMOVED lines=12> */
.L_x_16576:
        /* <DEDUP_REMOVED lines=61> */
.L_x_16574:
        /* <DEDUP_REMOVED lines=11> */
.L_x_16573:
        /* <DEDUP_REMOVED lines=15> */
.L_x_16579:
        /* <DEDUP_REMOVED lines=12> */
.L_x_16580:
        /* <DEDUP_REMOVED lines=61> */
.L_x_16578:
        /* <DEDUP_REMOVED lines=10> */
.L_x_16577:
        /* <DEDUP_REMOVED lines=15> */
.L_x_16582:
        /* <DEDUP_REMOVED lines=12> */
.L_x_16583:
        /* <DEDUP_REMOVED lines=61> */
.L_x_16581:
        /* <DEDUP_REMOVED lines=11> */
.L_x_16549:
[C---:B------:R-:W-:Y:S01]  /*13b90*/  VIADD R167, R169.reuse, 0x100 ;  /* 0x00000100a9a77836 */ /* 0x040fe20000000000 */
        /* <DEDUP_REMOVED lines=31> */
.L_x_16584:
[----:B-----5:R1:W5:Y:S04]  /*13d90*/  @P1 LDG.E.128 R132, desc[UR6][R160.64] ;  /* 0x00000006a0841981 */ /* 0x020368000c1e1d00 */
[----:B------:R1:W5:Y:S04]  /*13da0*/  @P0 LDG.E.128 R128, desc[UR6][R164.64] ;  /* 0x00000006a4800981 */ /* 0x000368000c1e1d00 */
[----:B------:R1:W5:Y:S01]  /*13db0*/  @P0 LDG.E.128 R124, desc[UR6][R164.64+0x10] ;  /* 0x00001006a47c0981 */ /* 0x000362000c1e1d00 */
[----:B------:R-:W-:Y:S05]  /*13dc0*/  @!P0 BRA `(.L_x_16585) ;  /* 0x0000003000648947 */ /* 0x000fea0003800000 */
[----:B------:R-:W-:Y:S01]  /*13dd0*/  ISETP.GT.AND P2, PT, R0, RZ, PT ;  /* 0x000000ff0000720c */ /* 0x000fe20003f44270 */
[----:B------:R-:W-:Y:S01]  /*13de0*/  IMAD.MOV.U32 R170, RZ, RZ, R162 ;  /* 0x000000ffffaa7224 */ /* 0x000fe200078e00a2 */
[----:B-1----:R-:W-:Y:S02]  /*13df0*/  MOV R164, R163 ;  /* 0x000000a300a47202 */ /* 0x002fe40000000f00 */
        /* <DEDUP_REMOVED lines=17> */
.L_x_16588:
        /* <DEDUP_REMOVED lines=12> */
.L_x_16589:
[----:B------:R-:W-:Y:S01]  /*13fd0*/  IMAD.WIDE.U32 R164, R178, -0x326172a9, RZ ;  /* 0xcd9e8d57b2a47825 */ /* 0x000fe200078e00ff */
[----:B------:R-:W-:Y:S02]  /*13fe0*/  LOP3.LUT R170, R183, R161, R3, 0x96, !PT ;  /* 0x000000a1b7aa7212 */ /* 0x000fe400078e9603 */
[----:B------:R-:W-:Y:S01]  /*13ff0*/  IADD3 R163, PT, PT, R3, -0x4498517b, RZ ;  /* 0xbb67ae8503a37810 */ /* 0x000fe20007ffe0ff */
[----:B------:R-:W-:Y:S01]  /*14000*/  VIADD R161, R2, 0x9e3779b9 ;  /* 0x9e3779b902a17836 */ /* 0x000fe20000000000 */
[----:B0-----:R-:W-:Y:S01]  /*14010*/  LOP3.LUT R166, R179, R165, R2, 0x96, !PT ;  /* 0x000000a5b3a67212 */ /* 0x001fe200078e9602 */
        /* <DEDUP_REMOVED lines=55> */
.L_x_16587:
        /* <DEDUP_REMOVED lines=10> */
.L_x_16586:
        /* <DEDUP_REMOVED lines=15> */
.L_x_16592:
        /* <DEDUP_REMOVED lines=12> */
.L_x_16593:
[----:B------:R-:W-:Y:S01]  /*145e0*/  IMAD.WIDE.U32 R164, R178, -0x326172a9, RZ ;  /* 0xcd9e8d57b2a47825 */ /* 0x000fe200078e00ff */
[----:B0-----:R-:W-:Y:S02]  /*145f0*/  LOP3.LUT R172, R183, R163, R3, 0x96, !PT ;  /* 0x000000a3b7ac7212 */ /* 0x001fe400078e9603 */
        /* <DEDUP_REMOVED lines=59> */
.L_x_16591:
        /* <DEDUP_REMOVED lines=11> */
.L_x_16590:
        /* <DEDUP_REMOVED lines=15> */
.L_x_16596:
        /* <DEDUP_REMOVED lines=12> */
.L_x_16597:
[----:B------:R-:W-:Y:S01]  /*14c10*/  IMAD.WIDE.U32 R164, R178, -0x326172a9, RZ ;  /* 0xcd9e8d57b2a47825 */ /* 0x000fe200078e00ff */
[----:B0-----:R-:W-:Y:S02]  /*14c20*/  LOP3.LUT R172, R183, R163, R3, 0x96, !PT ;  /* 0x000000a3b7ac7212 */ /* 0x001fe400078e9603 */
        /* <DEDUP_REMOVED lines=59> */
.L_x_16595:
        /* <DEDUP_REMOVED lines=10> */
.L_x_16594:
        /* <DEDUP_REMOVED lines=15> */
.L_x_16600:
        /* <DEDUP_REMOVED lines=12> */
.L_x_16601:
        /* <DEDUP_REMOVED lines=61> */
.L_x_16599:
[----:B------:R-:W-:Y:S01]  /*15600*/  PRMT R164, R133, 0x7632, R164 ;  /* 0x0000763285a47816 */ /* 0x000fe200000000a4 */
[----:B0-----:R-:W-:Y:S01]  /*15610*/  IMAD.MOV.U32 R166, RZ, RZ, 0x2f800000 ;  /* 0x2f800000ffa67424 */ /* 0x001fe200078e00ff */
        /* <DEDUP_REMOVED lines=9> */
.L_x_16598:
[----:B0-----:R-:W-:Y:S01]  /*156b0*/  IMAD.MOV.U32 R166, RZ, RZ, R165 ;  /* 0x000000ffffa67224 */ /* 0x001fe200078e00a5 */
        /* <DEDUP_REMOVED lines=14> */
.L_x_16604:
        /* <DEDUP_REMOVED lines=12> */
.L_x_16605:
        /* <DEDUP_REMOVED lines=61> */
.L_x_16603:
        /* <DEDUP_REMOVED lines=10> */
.L_x_16602:
        /* <DEDUP_REMOVED lines=15> */
.L_x_16608:
        /* <DEDUP_REMOVED lines=12> */
.L_x_16609:
        /* <DEDUP_REMOVED lines=61> */
.L_x_16607:
        /* <DEDUP_REMOVED lines=11> */
.L_x_16606:
        /* <DEDUP_REMOVED lines=15> */
.L_x_16612:
        /* <DEDUP_REMOVED lines=12> */
.L_x_16613:
        /* <DEDUP_REMOVED lines=53> */
[----:B------:R-:W-:Y:S02]  /*16800*/  LOP3.LUT R171, R171, R180, R173, 0x96, !PT ;  /* 0x000000b4abab7212 */ /* 0x000fe400078e96ad */
[----:B------:R-:W-:Y:S01]  /*16810*/  LOP3.LUT R180, R167, R172, R193, 0x96, !PT ;  /* 0x000000aca7b47212 */ /* 0x000fe200078e96c1 */
[----:B------:R-:W-:Y:S01]  /*16820*/  IMAD.MOV.U32 R172, RZ, RZ, RZ ;  /* 0x000000ffffac7224 */ /* 0x000fe200078e00ff */
[----:B------:R-:W-:Y:S01]  /*16830*/  MOV R182, R192 ;  /* 0x000000c000b67202 */ /* 0x000fe20000000f00 */
[----:B------:R-:W-:-:S05]  /*16840*/  IMAD.WIDE.U32 R174, R171, -0x2daee0ad, RZ ;  /* 0xd2511f53abae7825 */ /* 0x000fca00078e00ff */
[----:B------:R-:W-:Y:S01]  /*16850*/  LOP3.LUT R181, R181, R166, R175, 0x96, !PT ;  /* 0x000000a6b5b57212 */ /* 0x000fe200078e96af */
[----:B------:R-:W-:Y:S01]  /*16860*/  IMAD.MOV.U32 R166, RZ, RZ, R170 ;  /* 0x000000ffffa67224 */ /* 0x000fe200078e00aa */
[----:B------:R-:W-:-:S07]  /*16870*/  MOV R170, R174 ;  /* 0x000000ae00aa7202 */ /* 0x000fce0000000f00 */
.L_x_16611:
        /* <DEDUP_REMOVED lines=10> */
.L_x_16610:
        /* <DEDUP_REMOVED lines=15> */
.L_x_16616:
        /* <DEDUP_REMOVED lines=12> */
.L_x_16617:
        /* <DEDUP_REMOVED lines=44> */
[----:B------:R-:W-:Y:S02]  /*16d90*/  LOP3.LUT R167, R167, R172, R181, 0x96, !PT ;  /* 0x000000aca7a77212 */ /* 0x000fe400078e96b5 */
[----:B------:R-:W-:Y:S01]  /*16da0*/  IADD3 R181, PT, PT, R3, -0x695add53, RZ ;  /* 0x96a522ad03b57810 */ /* 0x000fe20007ffe0ff */
        /* <DEDUP_REMOVED lines=8> */
[----:B------:R-:W-:Y:S02]  /*16e30*/  HFMA2 R171, -RZ, RZ, 0, 0 ;  /* 0x00000000ffab7431 */ /* 0x000fe400000001ff */
[----:B------:R-:W-:Y:S01]  /*16e40*/  IMAD.WIDE.U32 R192, R192, -0x2daee0ad, RZ ;  /* 0xd2511f53c0c07825 */ /* 0x000fe200078e00ff */
[----:B------:R-:W-:Y:S02]  /*16e50*/  LOP3.LUT R180, R167, R174, R201, 0x96, !PT ;  /* 0x000000aea7b47212 */ /* 0x000fe400078e96c9 */
[----:B------:R-:W-:Y:S01]  /*16e60*/  MOV R167, R170 ;  /* 0x000000aa00a77202 */ /* 0x000fe20000000f00 */
[----:B------:R-:W-:Y:S01]  /*16e70*/  IMAD.MOV.U32 R182, RZ, RZ, R200 ;  /* 0x000000ffffb67224 */ /* 0x000fe200078e00c8 */
[----:B------:R-:W-:Y:S01]  /*16e80*/  LOP3.LUT R181, R181, R172, R193, 0x96, !PT ;  /* 0x000000acb5b57212 */ /* 0x000fe200078e96c1 */
[----:B------:R-:W-:-:S07]  /*16e90*/  IMAD.MOV.U32 R170, RZ, RZ, R192 ;  /* 0x000000ffffaa7224 */ /* 0x000fce00078e00c0 */
.L_x_16615:
        /* <DEDUP_REMOVED lines=12> */
.L_x_16585:
[----:B-1----:R-:W-:Y:S01]  /*16f60*/  IMAD.MOV.U32 R164, RZ, RZ, R163 ;  /* 0x000000ffffa47224 */ /* 0x002fe200078e00a3 */
        /* <DEDUP_REMOVED lines=18> */
.L_x_16620:
        /* <DEDUP_REMOVED lines=12> */
.L_x_16621:
        /* <DEDUP_REMOVED lines=60> */
.L_x_16619:
        /* <DEDUP_REMOVED lines=10> */
.L_x_16618:
        /* <DEDUP_REMOVED lines=15> */
.L_x_16624:
        /* <DEDUP_REMOVED lines=12> */
.L_x_16625:
        /* <DEDUP_REMOVED lines=61> */
.L_x_16623:
        /* <DEDUP_REMOVED lines=11> */
.L_x_16622:
        /* <DEDUP_REMOVED lines=15> */
.L_x_16628:
        /* <DEDUP_REMOVED lines=12> */
.L_x_16629:
        /* <DEDUP_REMOVED lines=61> */
.L_x_16627:
        /* <DEDUP_REMOVED lines=10> */
.L_x_16626:
        /* <DEDUP_REMOVED lines=15> */
.L_x_16632:
        /* <DEDUP_REMOVED lines=12> */
.L_x_16633:
[----:B0-----:R-:W-:Y:S01]  /*183b0*/  IMAD.WIDE.U32 R166, R178, -0x326172a9, RZ ;  /* 0xcd9e8d57b2a67825 */ /* 0x001fe200078e00ff */
        /* <DEDUP_REMOVED lines=60> */
.L_x_16631:
        /* <DEDUP_REMOVED lines=11> */
.L_x_16630:
        /* <DEDUP_REMOVED lines=15> */
.L_x_16636:
        /* <DEDUP_REMOVED lines=12> */
.L_x_16637:
        /* <DEDUP_REMOVED lines=61> */
.L_x_16635:
        /* <DEDUP_REMOVED lines=10> */
.L_x_16634:
        /* <DEDUP_REMOVED lines=15> */
.L_x_16640:
        /* <DEDUP_REMOVED lines=12> */
.L_x_16641:
        /* <DEDUP_REMOVED lines=57> */
[----:B------:R-:W-:-:S04]  /*19390*/  IMAD.WIDE.U32 R174, R165, -0x2daee0ad, RZ ;  /* 0xd2511f53a5ae7825 */ /* 0x000fc800078e00ff */
[----:B------:R-:W-:Y:S01]  /*193a0*/  IMAD.MOV.U32 R165, RZ, RZ, R170 ;  /* 0x000000ffffa57224 */ /* 0x000fe200078e00aa */
[----:B------:R-:W-:Y:S02]  /*193b0*/  LOP3.LUT R181, R181, R166, R175, 0x96, !PT ;  /* 0x000000a6b5b57212 */ /* 0x000fe400078e96af */
[----:B------:R-:W-:-:S07]  /*193c0*/  MOV R170, R174 ;  /* 0x000000ae00aa7202 */ /* 0x000fce0000000f00 */
.L_x_16639:
        /* <DEDUP_REMOVED lines=11> */
.L_x_16638:
        /* <DEDUP_REMOVED lines=15> */
.L_x_16644:
        /* <DEDUP_REMOVED lines=12> */
.L_x_16645:
        /* <DEDUP_REMOVED lines=45> */
[C---:B------:R-:W-:Y:S01]  /*19900*/  VIADD R175, R3.reuse, 0xdb3d7428 ;  /* 0xdb3d742803af7836 */ /* 0x040fe20000000000 */
        /* <DEDUP_REMOVED lines=15> */
.L_x_16643:
        /* <DEDUP_REMOVED lines=10> */
.L_x_16642:
        /* <DEDUP_REMOVED lines=15> */
.L_x_16647:
        /* <DEDUP_REMOVED lines=12> */
.L_x_16648:
        /* <DEDUP_REMOVED lines=54> */
[----:B------:R-:W-:Y:S01]  /*19fb0*/  IMAD.MOV.U32 R171, RZ, RZ, RZ ;  /* 0x000000ffffab7224 */ /* 0x000fe200078e00ff */
[----:B------:R-:W-:Y:S01]  /*19fc0*/  MOV R182, R200 ;  /* 0x000000c800b67202 */ /* 0x000fe20000000f00 */
[----:B------:R-:W-:Y:S01]  /*19fd0*/  IMAD.WIDE.U32 R192, R192, -0x2daee0ad, RZ ;  /* 0xd2511f53c0c07825 */ /* 0x000fe200078e00ff */
[----:B------:R-:W-:-:S03]  /*19fe0*/  LOP3.LUT R180, R167, R174, R201, 0x96, !PT ;  /* 0x000000aea7b47212 */ /* 0x000fc600078e96c9 */
[----:B------:R-:W-:Y:S01]  /*19ff0*/  IMAD.MOV.U32 R167, RZ, RZ, R170 ;  /* 0x000000ffffa77224 */ /* 0x000fe200078e00aa */
[----:B------:R-:W-:Y:S02]  /*1a000*/  LOP3.LUT R181, R181, R172, R193, 0x96, !PT ;  /* 0x000000acb5b57212 */ /* 0x000fe400078e96c1 */
[----:B------:R-:W-:-:S07]  /*1a010*/  MOV R170, R192 ;  /* 0x000000c000aa7202 */ /* 0x000fce0000000f00 */
.L_x_16646:
        /* <DEDUP_REMOVED lines=11> */
.L_x_16614:
        /* <DEDUP_REMOVED lines=32> */
.L_x_16649:
[----:B-----5:R1:W5:Y:S04]  /*1a2d0*/  @P1 LDG.E.128 R132, desc[UR6][R172.64] ;  /* 0x00000006ac841981 */ /* 0x020368000c1e1d00 */
[----:B------:R1:W5:Y:S04]  /*1a2e0*/  @P0 LDG.E.128 R128, desc[UR6][R174.64] ;  /* 0x00000006ae800981 */ /* 0x000368000c1e1d00 */
[----:B------:R1:W5:Y:S01]  /*1a2f0*/  @P0 LDG.E.128 R124, desc[UR6][R174.64+0x10] ;  /* 0x00001006ae7c0981 */ /* 0x000362000c1e1d00 */
[----:B------:R-:W-:Y:S05]  /*1a300*/  @!P0 BRA `(.L_x_16650) ;  /* 0x0000003000648947 */ /* 0x000fea0003800000 */
[----:B------:R-:W-:Y:S01]  /*1a310*/  ISETP.GT.AND P0, PT, R0, RZ, PT ;  /* 0x000000ff0000720c */ /* 0x000fe20003f04270 */
[----:B------:R-:W-:Y:S01]  /*1a320*/  IMAD.MOV.U32 R0, RZ, RZ, R171 ;  /* 0x000000ffff007224 */ /* 0x000fe200078e00ab */
        /* <DEDUP_REMOVED lines=18> */
.L_x_16653:
        /* <DEDUP_REMOVED lines=12> */
.L_x_16654:
[----:B-1----:R-:W-:Y:S01]  /*1a510*/  IMAD.WIDE.U32 R172, R178, -0x326172a9, RZ ;  /* 0xcd9e8d57b2ac7825 */ /* 0x002fe200078e00ff */
        /* <DEDUP_REMOVED lines=57> */
[----:B------:R-:W-:Y:S01]  /*1a8b0*/  LOP3.LUT R181, R181, R168, R193, 0x96, !PT ;  /* 0x000000a8b5b57212 */ /* 0x000fe200078e96c1 */
[----:B------:R-:W-:-:S07]  /*1a8c0*/  IMAD.MOV.U32 R168, RZ, RZ, R170 ;  /* 0x000000ffffa87224 */ /* 0x000fce00078e00aa */
.L_x_16652:
        /* <DEDUP_REMOVED lines=10> */
.L_x_16651:
        /* <DEDUP_REMOVED lines=15> */
.L_x_16657:
        /* <DEDUP_REMOVED lines=12> */
.L_x_16658:
[----:B-1----:R-:W-:Y:S01]  /*1ab20*/  IMAD.WIDE.U32 R172, R178, -0x326172a9, RZ ;  /* 0xcd9e8d57b2ac7825 */ /* 0x002fe200078e00ff */
        /* <DEDUP_REMOVED lines=60> */
.L_x_16656:
        /* <DEDUP_REMOVED lines=11> */
.L_x_16655:
        /* <DEDUP_REMOVED lines=15> */
.L_x_16661:
        /* <DEDUP_REMOVED lines=12> */
.L_x_16662:
[----:B-1----:R-:W-:Y:S01]  /*1b150*/  IMAD.WIDE.U32 R172, R178, -0x326172a9, RZ ;  /* 0xcd9e8d57b2ac7825 */ /* 0x002fe200078e00ff */
        /* <DEDUP_REMOVED lines=60> */
.L_x_16660:
[----:B------:R-:W-:Y:S01]  /*1b520*/  I2FP.F32.U32 R170, R170 ;  /* 0x000000aa00aa7245 */ /* 0x000fe20000201000 */
[----:B------:R-:W-:Y:S01]  /*1b530*/  IMAD.MOV.U32 R171, RZ, RZ, 0x2f800000 ;  /* 0x2f800000ffab7424 */ /* 0x000fe200078e00ff */
[----:B-1----:R-:W-:-:S03]  /*1b540*/  SHF.L.U32 R172, R133, 0x10, RZ ;  /* 0x0000001085ac7819 */ /* 0x002fc600000006ff */
[----:B------:R-:W-:Y:S02]  /*1b550*/  FFMA.FTZ R170, R170, R171, 1.1641532182693481445e-10 ;  /* 0x2f000000aaaa7423 */ /* 0x000fe400000100ab */
[----:B------:R-:W-:-:S03]  /*1b560*/  FMUL.FTZ R172, R172, UR13 ;  /* 0x0000000dacac7c20 */ /* 0x000fc60008410000 */
[----:B------:R-:W-:Y:S01]  /*1b570*/  FSETP.GTU.FTZ.AND P2, PT, R170, UR10, PT ;  /* 0x0000000aaa007c0b */ /* 0x000fe2000bf5c000 */
[----:B------:R-:W-:-:S03]  /*1b580*/  FMUL.FTZ R171, R172, UR12 ;  /* 0x0000000cacab7c20 */ /* 0x000fc60008410000 */
[----:B------:R-:W-:Y:S02]  /*1b590*/  SEL R186, RZ, 0x1, P2 ;  /* 0x00000001ffba7807 */ /* 0x000fe40001000000 */
[----:B------:R-:W-:-:S05]  /*1b5a0*/  FSEL R171, R171, RZ, !P2 ;  /* 0x000000ffabab7208 */ /* 0x000fca0005000000 */
[----:B------:R-:W-:-:S07]  /*1b5b0*/  FFMA.FTZ R170, R171, R118, R130 ;  /* 0x00000076abaa7223 */ /* 0x000fce0000010082 */
.L_x_16659:
        /* <DEDUP_REMOVED lines=15> */
.L_x_16665:
        /* <DEDUP_REMOVED lines=12> */
.L_x_16666:
        /* <DEDUP_REMOVED lines=61> */
.L_x_16664:
        /* <DEDUP_REMOVED lines=11> */
.L_x_16663:
        /* <DEDUP_REMOVED lines=15> */
.L_x_16669:
        /* <DEDUP_REMOVED lines=12> */
.L_x_16670:
        /* <DEDUP_REMOVED lines=61> */
.L_x_16668:
        /* <DEDUP_REMOVED lines=10> */
.L_x_16667:
        /* <DEDUP_REMOVED lines=15> */
.L_x_16673:
        /* <DEDUP_REMOVED lines=12> */
.L_x_16674:
        /* <DEDUP_REMOVED lines=58> */
[----:B------:R-:W-:Y:S01]  /*1c760*/  MOV R192, R202 ;  /* 0x000000ca00c07202 */ /* 0x000fe20000000f00 */
[----:B------:R-:W-:Y:S01]  /*1c770*/  IMAD.MOV.U32 R175, RZ, RZ, RZ ;  /* 0x000000ffffaf7224 */ /* 0x000fe200078e00ff */
[----:B------:R-:W-:-:S07]  /*1c780*/  LOP3.LUT R181, R181, R174, R203, 0x96, !PT ;  /* 0x000000aeb5b57212 */ /* 0x000fce00078e96cb */
.L_x_16672:
        /* <DEDUP_REMOVED lines=11> */
.L_x_16671:
        /* <DEDUP_REMOVED lines=15> */
.L_x_16677:
        /* <DEDUP_REMOVED lines=12> */
.L_x_16678:
        /* <DEDUP_REMOVED lines=61> */
.L_x_16676:
        /* <DEDUP_REMOVED lines=10> */
.L_x_16675:
        /* <DEDUP_REMOVED lines=15> */
.L_x_16681:
        /* <DEDUP_REMOVED lines=12> */
.L_x_16682:
        /* <DEDUP_REMOVED lines=61> */
.L_x_16680:
[----:B------:R-:W-:Y:S02]  /*1d3e0*/  PRMT R191, R135, 0x7632, R191 ;  /* 0x0000763287bf7816 */ /* 0x000fe400000000bf */
        /* <DEDUP_REMOVED lines=9> */
[----:B------:R-:W-:Y:S01]  /*1d480*/  FFMA.FTZ R175, R0, R123, R127 ;  /* 0x0000007b00af7223 */ /* 0x000fe2000001007f */
[----:B------:R-:W-:Y:S06]  /*1d490*/  BRA `(.L_x_16679) ;  /* 0x00000030005c7947 */ /* 0x000fec0003800000 */
.L_x_16650:
[----:B------:R-:W-:Y:S01]  /*1d4a0*/  HFMA2 R168, -RZ, RZ, 0, 0 ;  /* 0x00000000ffa87431 */ /* 0x000fe200000001ff */
[----:B------:R-:W-:Y:S01]  /*1d4b0*/  MOV R0, R171 ;  /* 0x000000ab00007202 */ /* 0x000fe20000000f00 */
[----:B0-----:R-:W-:Y:S01]  /*1d4c0*/  IMAD.MOV.U32 R192, RZ, RZ, R170 ;  /* 0x000000ffffc07224 */ /* 0x001fe200078e00aa */
        /* <DEDUP_REMOVED lines=16> */
.L_x_16685:
        /* <DEDUP_REMOVED lines=12> */
.L_x_16686:
        /* <DEDUP_REMOVED lines=58> */
[----:B------:R-:W-:Y:S02]  /*1da30*/  LOP3.LUT R181, R181, R168, R193, 0x96, !PT ;  /* 0x000000a8b5b57212 */ /* 0x000fe400078e96c1 */
[----:B------:R-:W-:-:S07]  /*1da40*/  MOV R168, R170 ;  /* 0x000000aa00a87202 */ /* 0x000fce0000000f00 */
.L_x_16684:
        /* <DEDUP_REMOVED lines=10> */
.L_x_16683:
        /* <DEDUP_REMOVED lines=15> */
.L_x_16689:
        /* <DEDUP_REMOVED lines=12> */
.L_x_16690:
        /* <DEDUP_REMOVED lines=61> */
.L_x_16688:
        /* <DEDUP_REMOVED lines=11> */
.L_x_16687:
        /* <DEDUP_REMOVED lines=15> */
.L_x_16693:
        /* <DEDUP_REMOVED lines=12> */
.L_x_16694:
[----:B-1----:R-:W-:Y:S01]  /*1e2d0*/  IMAD.WIDE.U32 R172, R178, -0x326172a9, RZ ;  /* 0xcd9e8d57b2ac7825 */ /* 0x002fe200078e00ff */
        /* <DEDUP_REMOVED lines=59> */
[----:B------:R-:W-:-:S07]  /*1e690*/  MOV R192, R174 ;  /* 0x000000ae00c07202 */ /* 0x000fce0000000f00 */
.L_x_16692:
[----:B------:R-:W-:Y:S01]  /*1e6a0*/  I2FP.F32.U32 R170, R170 ;  /* 0x000000aa00aa7245 */ /* 0x000fe20000201000 */
[----:B------:R-:W-:Y:S02]  /*1e6b0*/  HFMA2 R171, -RZ, RZ, 0.1171875, 0 ;  /* 0x2f800000ffab7431 */ /* 0x000fe400000001ff */
[----:B-1---5:R-:W-:-:S03]  /*1e6c0*/  IMAD.U32 R172, R133, 0x10000, RZ ;  /* 0x0001000085ac7824 */ /* 0x022fc600078e00ff */
[----:B------:R-:W-:Y:S01]  /*1e6d0*/  FFMA.FTZ R170, R170, R171, 1.1641532182693481445e-10 ;  /* 0x2f000000aaaa7423 */ /* 0x000fe200000100ab */
[----:B------:R-:W-:-:S04]  /*1e6e0*/  FMUL.FTZ R172, R172, UR13 ;  /* 0x0000000dacac7c20 */ /* 0x000fc80008410000 */
[----:B------:R-:W-:Y:S01]  /*1e6f0*/  FMUL.FTZ R171, R172, UR12 ;  /* 0x0000000cacab7c20 */ /* 0x000fe20008410000 */
[----:B------:R-:W-:-:S04]  /*1e700*/  FSETP.GTU.FTZ.AND P0, PT, R170, UR10, PT ;  /* 0x0000000aaa007c0b */ /* 0x000fc8000bf1c000 */
[----:B------:R-:W-:Y:S02]  /*1e710*/  FSEL R171, R171, RZ, !P0 ;  /* 0x000000ffabab7208 */ /* 0x000fe40004000000 */
[----:B------:R-:W-:-:S03]  /*1e720*/  SEL R186, RZ, 0x1, P0 ;  /* 0x00000001ffba7807 */ /* 0x000fc60000000000 */
[----:B------:R-:W-:-:S07]  /*1e730*/  FMUL.FTZ R170, R171, R118 ;  /* 0x00000076abaa7220 */ /* 0x000fce0000410000 */
.L_x_16691:
[----:B-1----:R-:W-:Y:S01]  /*1e740*/  MOV R173, R0 ;  /* 0x0000000000ad7202 */ /* 0x002fe20000000f00 */
        /* <DEDUP_REMOVED lines=14> */
.L_x_16697:
        /* <DEDUP_REMOVED lines=12> */
.L_x_16698:
        /* <DEDUP_REMOVED lines=50> */
[----:B------:R-:W-:Y:S01]  /*1ec10*/  HFMA2 R173, -RZ, RZ, 0, 0 ;  /* 0x00000000ffad7431 */ /* 0x000fe200000001ff */
[----:B------:R-:W-:Y:S01]  /*1ec20*/  LOP3.LUT R202, R171, R202, R175, 0x96, !PT ;  /* 0x000000caabca7212 */ /* 0x000fe200078e96af */
[----:B------:R-:W-:Y:S02]  /*1ec30*/  VIADD R171, R2, 0x8ff34781 ;  /* 0x8ff3478102ab7836 */ /* 0x000fe40000000000 */
        /* <DEDUP_REMOVED lines=8> */
.L_x_16696:
        /* <DEDUP_REMOVED lines=11> */
.L_x_16695:
        /* <DEDUP_REMOVED lines=15> */
.L_x_16701:
        /* <DEDUP_REMOVED lines=12> */
.L_x_16702:
[----:B------:R-:W-:Y:S01]  /*1ef20*/  IMAD.WIDE.U32 R174, R178, -0x326172a9, RZ ;  /* 0xcd9e8d57b2ae7825 */ /* 0x000fe200078e00ff */
[----:B------:R-:W-:Y:S02]  /*1ef30*/  LOP3.LUT R202, R183, R173, R3, 0x96, !PT ;  /* 0x000000adb7ca7212 */ /* 0x000fe400078e9603 */
[----:B------:R-:W-:Y:S01]  /*1ef40*/  IADD3 R173, PT, PT, R2, -0x61c88647, RZ ;  /* 0x9e3779b902ad7810 */ /* 0x000fe20007ffe0ff */
[----:B------:R-:W-:Y:S01]  /*1ef50*/  IMAD.MOV.U32 R0, RZ, RZ, RZ ;  /* 0x000000ffff007224 */ /* 0x000fe200078e00ff */
        /* <DEDUP_REMOVED lines=57> */
.L_x_16700:
        /* <DEDUP_REMOVED lines=10> */
.L_x_16699:
        /* <DEDUP_REMOVED lines=15> */
.L_x_16705:
        /* <DEDUP_REMOVED lines=12> */
.L_x_16706:
        /* <DEDUP_REMOVED lines=61> */
.L_x_16704:
        /* <DEDUP_REMOVED lines=11> */
.L_x_16703:
        /* <DEDUP_REMOVED lines=15> */
.L_x_16709:
        /* <DEDUP_REMOVED lines=12> */
.L_x_16710:
        /* <DEDUP_REMOVED lines=61> */
.L_x_16708:
        /* <DEDUP_REMOVED lines=10> */
.L_x_16707:
        /* <DEDUP_REMOVED lines=15> */
.L_x_16712:
        /* <DEDUP_REMOVED lines=12> */
.L_x_16713:
        /* <DEDUP_REMOVED lines=58> */
[----:B------:R-:W-:Y:S02]  /*20530*/  LOP3.LUT R181, R175, R202, R205, 0x96, !PT ;  /* 0x000000caafb57212 */ /* 0x000fe400078e96cd */
[----:B------:R-:W-:Y:S01]  /*20540*/  MOV R175, R192 ;  /* 0x000000c000af7202 */ /* 0x000fe20000000f00 */
[----:B------:R-:W-:-:S07]  /*20550*/  IMAD.MOV.U32 R192, RZ, RZ, R204 ;  /* 0x000000ffffc07224 */ /* 0x000fce00078e00cc */
.L_x_16711:
        /* <DEDUP_REMOVED lines=11> */
.L_x_16679:
        /* <DEDUP_REMOVED lines=64> */
.L_x_16714:
        /* <DEDUP_REMOVED lines=19> */
[----:B------:R-:W-:-:S03]  /*20b40*/  LOP3.LUT R203, R196, 0x1f, RZ, 0xc0, !PT ;  /* 0x0000001fc4cb7812 */ /* 0x000fc600078ec0ff */
[----:B------:R-:W-:Y:S01]  /*20b50*/  FFMA.FTZ R0, R195, R195, R0 ;  /* 0x000000c3c3007223 */ /* 0x000fe20000010000 */
[C---:B------:R-:W-:Y:S01]  /*20b60*/  FADD.FTZ R195, -R194.reuse, R140 ;  /* 0x0000008cc2c37221 */ /* 0x040fe20000010100 */
[----:B------:R-:W-:Y:S02]  /*20b70*/  ISETP.GT.U32.AND P1, PT, R203, 0x3, PT ;  /* 0x00000003cb00780c */ /* 0x000fe40003f24070 */
[----:B------:R-:W-:Y:S01]  /*20b80*/  FFMA.FTZ R0, R199, R199, R0 ;  /* 0x000000c7c7007223 */ /* 0x000fe20000010000 */
[C---:B------:R-:W-:Y:S01]  /*20b90*/  FADD.FTZ R199, -R194.reuse, R141 ;  /* 0x0000008dc2c77221 */ /* 0x040fe20000010100 */
[----:B------:R-:W-:Y:S02]  /*20ba0*/  MOV R203, RZ ;  /* 0x000000ff00cb7202 */ /* 0x000fe40000000f00 */
        /* <DEDUP_REMOVED lines=88> */
.L_x_16716:
[----:B------:R-:W-:Y:S05]  /*21130*/  BSYNC.RECONVERGENT B0 ;  /* 0x0000000000007941 */ /* 0x000fea0003800200 */
.L_x_16715:
        /* <DEDUP_REMOVED lines=12> */
.L_x_16718:
[----:B------:R-:W-:Y:S05]  /*21200*/  BSYNC.RECONVERGENT B0 ;  /* 0x0000000000007941 */ /* 0x000fea0003800200 */
.L_x_16717:
[----:B0-----:R-:W0:Y:S01]  /*21210*/  SHFL.DOWN PT, R0, R203, 0x2, 0x1f ;  /* 0x08401f00cb007f89 */ /* 0x001e2200000e0000 */
[----:B------:R-:W-:Y:S02]  /*21220*/  ISETP.NE.AND P0, PT, R196, RZ, PT ;  /* 0x000000ffc400720c */ /* 0x000fe40003f05270 */
[----:B------:R-:W-:Y:S01]  /*21230*/  ISETP.NE.AND P1, PT, RZ, UR11, PT ;  /* 0x0000000bff007c0c */ /* 0x000fe2000bf25270 */
[----:B-1----:R-:W1:Y:S04]  /*21240*/  SHFL.DOWN PT, R199, R194, 0x2, 0x1f ;  /* 0x08401f00c2c77f89 */ /* 0x002e6800000e0000 */
[----:B------:R-:W2:Y:S01]  /*21250*/  SHFL.DOWN PT, R200, R195, 0x2, 0x1f ;  /* 0x08401f00c3c87f89 */ /* 0x000ea200000e0000 */
[----:B0-----:R-:W-:Y:S01]  /*21260*/  IMAD.IADD R201, R0, 0x1, R203 ;  /* 0x0000000100c97824 */ /* 0x001fe200078e02cb */
[----:B------:R-:W-:-:S02]  /*21270*/  I2FP.F32.S32 R206, R0 ;  /* 0x0000000000ce7245 */ /* 0x000fc40000201400 */
[----:B------:R-:W-:Y:S02]  /*21280*/  I2FP.F32.U32 R0, R203 ;  /* 0x000000cb00007245 */ /* 0x000fe40000201000 */
[----:B------:R-:W-:Y:S01]  /*21290*/  I2FP.F32.S32 R202, R201 ;  /* 0x000000c900ca7245 */ /* 0x000fe20000201400 */
[----:B------:R-:W0:Y:S01]  /*212a0*/  SHFL.DOWN PT, R208, R201, 0x1, 0x1f ;  /* 0x08201f00c9d07f89 */ /* 0x000e2200000e0000 */
[C---:B-1----:R-:W-:Y:S01]  /*212b0*/  FMUL.FTZ R205, R199.reuse, R206 ;  /* 0x000000cec7cd7220 */ /* 0x042fe20000410000 */
[----:B------:R-:W-:Y:S01]  /*212c0*/  FADD.FTZ R199, -R199, R194 ;  /* 0x000000c2c7c77221 */ /* 0x000fe20000010100 */
[----:B------:R-:W1:Y:S01]  /*212d0*/  MUFU.RCP R204, R202 ;  /* 0x000000ca00cc7308 */ /* 0x000e620000001000 */
[----:B--2---:R-:W-:Y:S01]  /*212e0*/  FADD.FTZ R195, R200, R195 ;  /* 0x000000c3c8c37221 */ /* 0x004fe20000010000 */
[----:B------:R-:W-:Y:S01]  /*212f0*/  FFMA.FTZ R205, R0, R194, R205 ;  /* 0x000000c200cd7223 */ /* 0x000fe200000100cd */
[----:B------:R-:W-:-:S04]  /*21300*/  FMUL.FTZ R199, R199, R199 ;  /* 0x000000c7c7c77220 */ /* 0x000fc80000410000 */
[----:B------:R-:W-:-:S04]  /*21310*/  FMUL.FTZ R199, R199, R0 ;  /* 0x00000000c7c77220 */ /* 0x000fc80000410000 */
[----:B------:R-:W-:Y:S01]  /*21320*/  FMUL.FTZ R199, R199, R206 ;  /* 0x000000cec7c77220 */ /* 0x000fe20000410000 */
[----:B-1----:R-:W-:-:S03]  /*21330*/  FMUL.FTZ R205, R204, R205 ;  /* 0x000000cdcccd7220 */ /* 0x002fc60000410000 */
[----:B------:R-:W-:Y:S01]  /*21340*/  FFMA.FTZ R195, R204, R199, R195 ;  /* 0x000000c7ccc37223 */ /* 0x000fe200000100c3 */
[-C--:B0-----:R-:W-:Y:S01]  /*21350*/  IADD3 R201, PT, PT, R201, R208.reuse, RZ ;  /* 0x000000d0c9c97210 */ /* 0x081fe20007ffe0ff */
        /* <DEDUP_REMOVED lines=12> */
[----:B---3--:R-:W-:-:S03]  /*21420*/  FMUL.FTZ R0, R201, R0 ;  /* 0x00000000c9007220 */ /* 0x008fc60000410000 */
        /* <DEDUP_REMOVED lines=18> */
[----:B------:R-:W-:-:S04]  /*21550*/  VIADD R198, R198, 0xffffffff ;  /* 0xffffffffc6c67836 */ /* 0x000fc80000000000 */
        /* <DEDUP_REMOVED lines=17> */
[----:B------:R-:W-:Y:S01]  /*21670*/  FADD.FTZ R141, -R194, R141 ;  /* 0x0000008dc28d7221 */ /* 0x000fe20000010100 */
[C---:B------:R-:W-:Y:S01]  /*21680*/  FMUL.FTZ R150, R0.reuse, R155 ;  /* 0x0000009b00967220 */ /* 0x040fe20000410000 */
[----:B------:R-:W-:Y:S01]  /*21690*/  FMUL.FTZ R202, R0, R159 ;  /* 0x0000009f00ca7220 */ /* 0x000fe20000410000 */
[----:B------:R-:W-:Y:S01]  /*216a0*/  FADD.FTZ R153, -R194, R153 ;  /* 0x00000099c2997221 */ /* 0x000fe20000010100 */
[C---:B------:R-:W-:Y:S01]  /*216b0*/  FMUL.FTZ R200, R0.reuse, R157 ;  /* 0x0000009d00c87220 */ /* 0x040fe20000410000 */
[C---:B------:R-:W-:Y:S01]  /*216c0*/  IADD3 R155, PT, PT, R137.reuse, 0x80, RZ ;  /* 0x00000080899b7810 */ /* 0x040fe20007ffe0ff */
[----:B------:R-:W-:Y:S01]  /*216d0*/  FMUL.FTZ R196, R0, R143 ;  /* 0x0000008f00c47220 */ /* 0x000fe20000410000 */
[C---:B------:R-:W-:Y:S01]  /*216e0*/  IADD3 R159, PT, PT, R137.reuse, 0x180, RZ ;  /* 0x00000180899f7810 */ /* 0x040fe20007ffe0ff */
[----:B------:R-:W-:-:S02]  /*216f0*/  VIADD R157, R137, 0x100 ;  /* 0x00000100899d7836 */ /* 0x000fc40000000000 */
        /* <DEDUP_REMOVED lines=28> */
[----:B------:R-:W-:Y:S01]  /*218c0*/  FMUL.FTZ R136, R0, R201 ;  /* 0x000000c900887220 */ /* 0x000fe20000410000 */
[----:B------:R-:W-:-:S02]  /*218d0*/  VIADD R143, R137, 0x200 ;  /* 0x00000200898f7836 */ /* 0x000fc40000000000 */
        /* <DEDUP_REMOVED lines=19> */
[----:B------:R-:W-:Y:S01]  /*21a10*/  F2FP.BF16.F32.PACK_AB R137, R136, R137 ;  /* 0x000000898889723e */ /* 0x000fe200000010ff */
[----:B------:R-:W-:-:S04]  /*21a20*/  IMAD.WIDE.U32 R160, R143, 0x10, R160 ;  /* 0x000000108fa07825 */ /* 0x000fc800078e00a0 */
[----:B------:R-:W-:Y:S01]  /*21a30*/  FFMA.FTZ R143, R139, R4, R44 ;  /* 0x000000048b8f7223 */ /* 0x000fe2000001002c */
[----:B------:R-:W-:Y:S01]  /*21a40*/  FMUL.FTZ R221, R0, R221 ;  /* 0x000000dd00dd7220 */ /* 0x000fe20000410000 */
        /* <DEDUP_REMOVED lines=15> */
[----:B------:R-:W-:Y:S01]  /*21b40*/  F2FP.BF16.F32.PACK_AB R146, R173, R146 ;  /* 0x00000092ad92723e */ /* 0x000fe200000010ff */
[C---:B------:R-:W-:Y:S01]  /*21b50*/  FMUL.FTZ R175, R0.reuse, R233 ;  /* 0x000000e900af7220 */ /* 0x040fe20000410000 */
[----:B------:R-:W-:Y:S01]  /*21b60*/  FMUL.FTZ R170, R0, R165 ;  /* 0x000000a500aa7220 */ /* 0x000fe20000410000 */
[----:B------:R-:W-:Y:S01]  /*21b70*/  FFMA.FTZ R173, R145, R20, R60 ;  /* 0x0000001491ad7223 */ /* 0x000fe2000001003c */
[----:B------:R-:W-:Y:S01]  /*21b80*/  FFMA.FTZ R145, R149, R22, R62 ;  /* 0x0000001695917223 */ /* 0x000fe2000001003e */
[----:B------:R-:W-:Y:S01]  /*21b90*/  FFMA.FTZ R149, R151, R30, R70 ;  /* 0x0000001e97957223 */ /* 0x000fe20000010046 */
[----:B------:R-:W-:Y:S01]  /*21ba0*/  FFMA.FTZ R168, R168, R31, R71 ;  /* 0x0000001fa8a87223 */ /* 0x000fe20000010047 */
[----:B------:R-:W-:Y:S01]  /*21bb0*/  FMUL.FTZ R205, R0, R205 ;  /* 0x000000cd00cd7220 */ /* 0x000fe20000410000 */
[----:B------:R-:W-:Y:S01]  /*21bc0*/  FFMA.FTZ R150, R150, R23, R63 ;  /* 0x0000001796967223 */ /* 0x000fe2000001003f */
[C---:B------:R-:W-:Y:S01]  /*21bd0*/  FMUL.FTZ R215, R0.reuse, R215 ;  /* 0x000000d700d77220 */ /* 0x040fe20000410000 */
[C---:B------:R-:W-:Y:S01]  /*21be0*/  FMUL.FTZ R172, R0.reuse, R167 ;  /* 0x000000a700ac7220 */ /* 0x040fe20000410000 */
[----:B------:R-:W-:Y:S01]  /*21bf0*/  FMUL.FTZ R165, R0, R237 ;  /* 0x000000ed00a57220 */ /* 0x000fe20000410000 */
        /* <DEDUP_REMOVED lines=53> */
.L_x_16719:
[----:B0-----:R-:W0:Y:S01]  /*21f50*/  LDC.64 R136, c[0x0][0x380] ;  /* 0x0000e000ff887b82 */ /* 0x001e220000000a00 */
[----:B------:R-:W-:Y:S01]  /*21f60*/  UPLOP3.LUT UP0, UPT, UPT, UPT, UP0, 0x40, 0x4 ;  /* 0x000000000004789c */ /* 0x000fe20003f0e800 */
[----:B0-----:R-:W-:-:S04]  /*21f70*/  IADD3 R176, PT, PT, R176, R136, RZ ;  /* 0x00000088b0b07210 */ /* 0x001fc80007ffe0ff */
[----:B------:R-:W-:-:S13]  /*21f80*/  ISETP.GE.AND P0, PT, R176, R137, PT ;  /* 0x00000089b000720c */ /* 0x000fda0003f06270 */
[----:B------:R-:W-:Y:S05]  /*21f90*/  @!P0 BRA `(.L_x_16720) ;  /* 0xfffffdec002c8947 */ /* 0x000fea000383ffff */
[----:B------:R-:W-:Y:S05]  /*21fa0*/  EXIT ;  /* 0x000000000000794d */ /* 0x000fea0003800000 */
.L_x_16721:
        /* <DEDUP_REMOVED lines=13> */
.L_x_34059:


//--------------------- .text._ZN10layer_norm13ln_fwd_kernelINS_13Kernel_traitsIf6__halfS2_S2_fjLj5120ELj1ELj1ELj4ELj16ENS_18Kernel_traits_baseILj5120EfS2_S2_S2_fjLj128EEEEELb0ELb0ELb0ELb0EEEvNS_9FwdParamsE --------------------------
	.section	.text._ZN10layer_norm13ln_fwd_kernelINS_13Kernel_traitsIf6__halfS2_S2_fjLj5120ELj1ELj1ELj4ELj16ENS_18Kernel_traits_baseILj5120EfS2_S2_S2_fjLj128EEEEELb0ELb0ELb0ELb0EEEvNS_9FwdParamsE,"ax",@progbits
	.align	128
        .global         _ZN10layer_norm13ln_fwd_kernelINS_13Kernel_traitsIf6__halfS2_S2_fjLj5120ELj1ELj1ELj4ELj16ENS_18Kernel_traits_baseILj5120EfS2_S2_S2_fjLj128EEEEELb0ELb0ELb0ELb0EEEvNS_9FwdParamsE
        .type           _ZN10layer_norm13ln_fwd_kernelINS_13Kernel_traitsIf6__halfS2_S2_fjLj5120ELj1ELj1ELj4ELj16ENS_18Kernel_traits_baseILj5120EfS2_S2_S2_fjLj128EEEEELb0ELb0ELb0ELb0EEEvNS_9FwdParamsE,@function
        .size           _ZN10layer_norm13ln_fwd_kernelINS_13Kernel_traitsIf6__halfS2_S2_fjLj5120ELj1ELj1ELj4ELj16ENS_18Kernel_traits_baseILj5120EfS2_S2_S2_fjLj128EEEEELb0ELb0ELb0ELb0EEEvNS_9FwdParamsE,(.L_x_34060 - _ZN10layer_norm13ln_fwd_kernelINS_13Kernel_traitsIf6__halfS2_S2_fjLj5120ELj1ELj1ELj4ELj16ENS_18Kernel_traits_baseILj5120EfS2_S2_S2_fjLj128EEEEELb0ELb0ELb0ELb0EEEvNS_9FwdParamsE)
        .other          _ZN10layer_norm13ln_fwd_kernelINS_13Kernel_traitsIf6__halfS2_S2_fjLj5120ELj1ELj1ELj4ELj16ENS_18Kernel_traits_baseILj5120EfS2_S2_S2_fjLj128EEEEELb0ELb0ELb0ELb0EEEvNS_9FwdParamsE,@"STO_CUDA_ENTRY STV_DEFAULT"
_ZN10layer_norm13ln_fwd_kernelINS_13Kernel_traitsIf6__halfS2_S2_fjLj5120ELj1ELj1ELj4ELj16ENS_18Kernel_traits_baseILj5120EfS2_S2_S2_fjLj128EEEEELb0ELb0ELb0ELb0EEEvNS_9FwdParamsE:
.text._ZN10layer_norm13ln_fwd_kernelINS_13Kernel_traitsIf6__halfS2_S2_fjLj5120ELj1ELj1ELj4ELj16ENS_18Kernel_traits_baseILj5120EfS2_S2_S2_fjLj128EEEEELb0ELb0ELb0ELb0EEEvNS_9FwdParamsE:
        /* <DEDUP_REMOVED lines=70> */
.L_x_16723:
        /* <DEDUP_REMOVED lines=50> */
.L_x_16724:
[----:B------:R-:W-:Y:S05]  /*0780*/  BSYNC.RECONVERGENT B0 ;  /* 0x0000000000007941 */ /* 0x000fea0003800200 */
.L_x_16722:
        /* <DEDUP_REMOVED lines=28> */
.L_x_16760:
        /* <DEDUP_REMOVED lines=54> */
.L_x_16727:
        /* <DEDUP_REMOVED lines=24> */
.L_x_16729:
        /* <DEDUP_REMOVED lines=16> */
.L_x_16728:
[----:B------:R-:W0:Y:S01]  /*0f30*/  @P5 LDC.64 R104, c[0x0][0x3a8] ;  /* 0x0000ea00ff685b82 */ /* 0x000e220000000a00 */
[C---:B------:R-:W-:Y:S01]  /*0f40*/  IADD3 R142, PT, PT, R10.reuse, 0x80, RZ ;  /* 0x000000800a8e7810 */ /* 0x040fe20007ffe0ff */
[----:B0-----:R-:W-:-:S05]  /*0f50*/  @P5 IMAD.WIDE.U32 R104, R10, 0x10, R104 ;  /* 0x000000100a685825 */ /* 0x001fca00078e0068 */
[----:B------:R0:W-:Y:S02]  /*0f60*/  @P5 STG.E.128 desc[UR6][R104.64], R20 ;  /* 0x0000001468005986 */ /* 0x0001e4000c101d06 */
.L_x_16726:
[----:B------:R-:W-:Y:S05]  /*0f70*/  BSYNC.RECONVERGENT B0 ;  /* 0x0000000000007941 */ /* 0x000fea0003800200 */
.L_x_16725:
        /* <DEDUP_REMOVED lines=42> */
.L_x_16732:
        /* <DEDUP_REMOVED lines=20> */
.L_x_16734:
        /* <DEDUP_REMOVED lines=20> */
.L_x_16733:
[----:B------:R-:W0:Y:S02]  /*14a0*/  @P5 LDC.64 R104, c[0x0][0x3a8] ;  /* 0x0000ea00ff685b82 */ /* 0x000e240000000a00 */
[C---:B0-----:R-:W-:Y:S01]  /*14b0*/  @P5 IMAD.WIDE.U32 R104, R142.reuse, 0x10, R104 ;  /* 0x000000108e685825 */ /* 0x041fe200078e0068 */
[----:B------:R-:W-:-:S04]  /*14c0*/  IADD3 R142, PT, PT, R142, 0x80, RZ ;  /* 0x000000808e8e7810 */ /* 0x000fc80007ffe0ff */
[----:B------:R0:W-:Y:S03]  /*14d0*/  @P5 STG.E.128 desc[UR6][R104.64], R20 ;  /* 0x0000001468005986 */ /* 0x0001e6000c101d06 */
.L_x_16731:
[----:B------:R-:W-:Y:S05]  /*14e0*/  BSYNC.RECONVERGENT B0 ;  /* 0x0000000000007941 */ /* 0x000fea0003800200 */
.L_x_16730:
        /* <DEDUP_REMOVED lines=41> */
.L_x_16737:
        /* <DEDUP_REMOVED lines=20> */
.L_x_16739:
        /* <DEDUP_REMOVED lines=20> */
.L_x_16738:
[----:B------:R-:W0:Y:S02]  /*1a00*/  @P5 LDC.64 R104, c[0x0][0x3a8] ;  /* 0x0000ea00ff685b82 */ /* 0x000e240000000a00 */
[C---:B0-----:R-:W-:Y:S01]  /*1a10*/  @P5 IMAD.WIDE.U32 R104, R142.reuse, 0x10, R104 ;  /* 0x000000108e685825 */ /* 0x041fe200078e0068 */
[----:B------:R-:W-:-:S04]  /*1a20*/  IADD3 R142, PT, PT, R142, 0x80, RZ ;  /* 0x000000808e8e7810 */ /* 0x000fc80007ffe0ff */
[----:B------:R1:W-:Y:S03]  /*1a30*/  @P5 STG.E.128 desc[UR6][R104.64], R20 ;  /* 0x0000001468005986 */ /* 0x0003e6000c101d06 */
.L_x_16736:
[----:B------:R-:W-:Y:S05]  /*1a40*/  BSYNC.RECONVERGENT B0 ;  /* 0x0000000000007941 */ /* 0x000fea0003800200 */
.L_x_16735:
        /* <DEDUP_REMOVED lines=41> */
.L_x_16742:
        /* <DEDUP_REMOVED lines=20> */
.L_x_16744:
        /* <DEDUP_REMOVED lines=20> */
.L_x_16743:
[----:B------:R-:W0:Y:S02]  /*1f60*/  @P5 LDC.64 R104, c[0x0][0x3a8] ;  /* 0x0000ea00ff685b82 */ /* 0x000e240000000a00 */
[C---:B0-----:R-:W-:Y:S01]  /*1f70*/  @P5 IMAD.WIDE.U32 R104, R142.reuse, 0x10, R104 ;  /* 0x000000108e685825 */ /* 0x041fe200078e0068 */
[----:B------:R-:W-:-:S04]  /*1f80*/  IADD3 R142, PT, PT, R142, 0x80, RZ ;  /* 0x000000808e8e7810 */ /* 0x000fc80007ffe0ff */
[----:B------:R2:W-:Y:S03]  /*1f90*/  @P5 STG.E.128 desc[UR6][R104.64], R20 ;  /* 0x0000001468005986 */ /* 0x0005e6000c101d06 */
.L_x_16741:
[----:B------:R-:W-:Y:S05]  /*1fa0*/  BSYNC.RECONVERGENT B0 ;  /* 0x0000000000007941 */ /* 0x000fea0003800200 */
.L_x_16740:
        /* <DEDUP_REMOVED lines=41> */
.L_x_16747:
        /* <DEDUP_REMOVED lines=20> */
.L_x_16749:
        /* <DEDUP_REMOVED lines=20> */
.L_x_16748:
[----:B------:R-:W0:Y:S02]  /*24c0*/  @P5 LDC.64 R104, c[0x0][0x3a8] ;  /* 0x0000ea00ff685b82 */ /* 0x000e240000000a00 */
[----:B0-----:R-:W-:-:S05]  /*24d0*/  @P5 IMAD.WIDE.U32 R104, R142, 0x10, R104 ;  /* 0x000000108e685825 */ /* 0x001fca00078e0068 */
[----:B------:R3:W-:Y:S02]  /*24e0*/  @P5 STG.E.128 desc[UR6][R104.64], R20 ;  /* 0x0000001468005986 */ /* 0x0007e4000c101d06 */
.L_x_16746:
[----:B------:R-:W-:Y:S05]  /*24f0*/  BSYNC.RECONVERGENT B0 ;  /* 0x0000000000007941 */ /* 0x000fea0003800200 */
.L_x_16745:
        /* <DEDUP_REMOVED lines=242> */
[----:B------:R-:W-:Y:S01]  /*3420*/  F2FP.F16.F32.PACK_AB R104, R105, R104 ;  /* 0x000000686968723e */ /* 0x000fe200000000ff */
[----:B-1----:R-:W-:Y:S01]  /*3430*/  IMAD.WIDE.U32 R116, R10, 0x10, R116 ;  /* 0x000000100a747825 */ /* 0x002fe200078e0074 */
[----:B------:R-:W-:-:S02]  /*3440*/  F2FP.F16.F32.PACK_AB R106, R107, R106 ;  /* 0x0000006a6b6a723e */ /* 0x000fc400000000ff */
[----:B------:R-:W-:Y:S02]  /*3450*/  F2FP.F16.F32.PACK_AB R105, R144, R143 ;  /* 0x0000008f9069723e */ /* 0x000fe400000000ff */
[----:B------:R-:W-:Y:S02]  /*3460*/  F2FP.F16.F32.PACK_AB R107, R148, R151 ;  /* 0x00000097946b723e */ /* 0x000fe400000000ff */
[----:B------:R-:W-:-:S03]  /*3470*/  IADD3 R10, PT, PT, R10, 0x80, RZ ;  /* 0x000000800a0a7810 */ /* 0x000fc60007ffe0ff */
[----:B------:R1:W-:Y:S04]  /*3480*/  STG.E.128 desc[UR6][R116.64], R104 ;  /* 0x0000006874007986 */ /* 0x0003e8000c101d06 */
.L_x_16751:
[----:B------:R-:W-:Y:S05]  /*3490*/  BSYNC.RECONVERGENT B0 ;  /* 0x0000000000007941 */ /* 0x000fea0003800200 */
.L_x_16750:
        /* <DEDUP_REMOVED lines=35> */
.L_x_16753:
[----:B------:R-:W-:Y:S05]  /*36d0*/  BSYNC.RECONVERGENT B0 ;  /* 0x0000000000007941 */ /* 0x000fea0003800200 */
.L_x_16752:
        /* <DEDUP_REMOVED lines=34> */
.L_x_16755:
[----:B------:R-:W-:Y:S05]  /*3900*/  BSYNC.RECONVERGENT B0 ;  /* 0x0000000000007941 */ /* 0x000fea0003800200 */
.L_x_16754:
        /* <DEDUP_REMOVED lines=34> */
.L_x_16757:
[----:B------:R-:W-:Y:S05]  /*3b30*/  BSYNC.RECONVERGENT B0 ;  /* 0x0000000000007941 */ /* 0x000fea0003800200 */
.L_x_16756:
        /* <DEDUP_REMOVED lines=28> */
[----:B------:R-:W-:-:S02]  /*3d00*/  F2FP.F16.F32.PACK_AB R106, R146, R147 ;  /* 0x00000093926a723e */ /* 0x000fc400000000ff */
[----:B------:R-:W-:Y:S02]  /*3d10*/  F2FP.F16.F32.PACK_AB R107, R148, R107 ;  /* 0x0000006b946b723e */ /* 0x000fe400000000ff */
[----:B------:R-:W-:Y:S02]  /*3d20*/  F2FP.F16.F32.PACK_AB R105, R144, R143 ;  /* 0x0000008f9069723e */ /* 0x000fe400000000ff */
[----:B------:R-:W-:-:S05]  /*3d30*/  F2FP.F16.F32.PACK_AB R104, R142, R141 ;  /* 0x0000008d8e68723e */ /* 0x000fca00000000ff */
[----:B------:R0:W-:Y:S02]  /*3d40*/  STG.E.128 desc[UR6][R116.64], R104 ;  /* 0x0000006874007986 */ /* 0x0001e4000c101d06 */
.L_x_16759:
[----:B------:R-:W-:Y:S05]  /*3d50*/  BSYNC.RECONVERGENT B0 ;  /* 0x0000000000007941 */ /* 0x000fea0003800200 */
.L_x_16758:
[----:B01234-:R-:W0:Y:S01]  /*3d60*/  LDC.64 R104, c[0x0][0x380] ;  /* 0x0000e000ff687b82 */ /* 0x01fe220000000a00 */
[----:B------:R-:W-:Y:S01]  /*3d70*/  UPLOP3.LUT UP1, UPT, UPT, UPT, UP1, 0x40, 0x4 ;  /* 0x000000000004789c */ /* 0x000fe20003f2e810 */
[----:B0-----:R-:W-:-:S04]  /*3d80*/  IADD3 R5, PT, PT, R5, R104, RZ ;  /* 0x0000006805057210 */ /* 0x001fc80007ffe0ff */
[----:B------:R-:W-:-:S13]  /*3d90*/  ISETP.GE.AND P1, PT, R5, R105, PT ;  /* 0x000000690500720c */ /* 0x000fda0003f26270 */
[----:B------:R-:W-:Y:S05]  /*3da0*/  @!P1 BRA `(.L_x_16760) ;  /* 0xffffffc800e89947 */ /* 0x000fea000383ffff */
[----:B------:R-:W-:Y:S05]  /*3db0*/  EXIT ;  /* 0x000000000000794d */ /* 0x000fea0003800000 */
.L_x_16761:
        /* <DEDUP_REMOVED lines=12> */
.L_x_34060:


//--------------------- .text._ZN10layer_norm13ln_fwd_kernelINS_13Kernel_traitsIf6__halfS2_S2_fjLj5120ELj1ELj1ELj4ELj16ENS_18Kernel_traits_baseILj5120EfS2_S2_S2_fjLj128EEEEELb0ELb0ELb0ELb1EEEvNS_9FwdParamsE --------------------------
	.section	.text._ZN10layer_norm13ln_fwd_kernelINS_13Kernel_traitsIf6__halfS2_S2_fjLj5120ELj1ELj1ELj4ELj16ENS_18Kernel_traits_baseILj5120EfS2_S2_S2_fjLj128EEEEELb0ELb0ELb0ELb1EEEvNS_9FwdParamsE,"ax",@progbits
	.align	128
        .global         _ZN10layer_norm13ln_fwd_kernelINS_13Kernel_traitsIf6__halfS2_S2_fjLj5120ELj1ELj1ELj4ELj16ENS_18Kernel_traits_baseILj5120EfS2_S2_S2_fjLj128EEEEELb0ELb0ELb0ELb1EEEvNS_9FwdParamsE
        .type           _ZN10layer_norm13ln_fwd_kernelINS_13Kernel_traitsIf6__halfS2_S2_fjLj5120ELj1ELj1ELj4ELj16ENS_18Kernel_traits_baseILj5120EfS2_S2_S2_fjLj128EEEEELb0ELb0ELb0ELb1EEEvNS_9FwdParamsE,@function
        .size           _ZN10layer_norm13ln_fwd_kernelINS_13Kernel_traitsIf6__halfS2_S2_fjLj5120ELj1ELj1ELj4ELj16ENS_18Kernel_traits_baseILj5120EfS2_S2_S2_fjLj128EEEEELb0ELb0ELb0ELb1EEEvNS_9FwdParamsE,(.L_x_34061 - _ZN10layer_norm13ln_fwd_kernelINS_13Kernel_traitsIf6__halfS2_S2_fjLj5120ELj1ELj1ELj4ELj16ENS_18Kernel_traits_baseILj5120EfS2_S2_S2_fjLj128EEEEELb0ELb0ELb0ELb1EEEvNS_9FwdParamsE)
        .other          _ZN10layer_norm13ln_fwd_kernelINS_13Kernel_traitsIf6__halfS2_S2_fjLj5120ELj1ELj1ELj4ELj16ENS_18Kernel_traits_baseILj5120EfS2_S2_S2_fjLj128EEEEELb0ELb0ELb0ELb1EEEvNS_9FwdParamsE,@"STO_CUDA_ENTRY STV_DEFAULT"
_ZN10layer_norm13ln_fwd_kernelINS_13Kernel_traitsIf6__halfS2_S2_fjLj5120ELj1ELj1ELj4ELj16ENS_18Kernel_traits_baseILj5120EfS2_S2_S2_fjLj128EEEEELb0ELb0ELb0ELb1EEEvNS_9FwdParamsE:
.text._ZN10layer_norm13ln_fwd_kernelINS_13Kernel_traitsIf6__halfS2_S2_fjLj5120ELj1ELj1ELj4ELj16ENS_18Kernel_traits_baseILj5120EfS2_S2_S2_fjLj128EEEEELb0ELb0ELb0ELb1EEEvNS_9FwdParamsE:
        /* <DEDUP_REMOVED lines=39> */
.L_x_16762:
        /* <DEDUP_REMOVED lines=32> */
.L_x_16763:
        /* <DEDUP_REMOVED lines=12> */
.L_x_16779:
        /* <DEDUP_REMOVED lines=13> */
[----:B--2---:R-:W-:-:S08]  /*0600*/  @P1 HADD2.F32 R0, -RZ, R94.H0_H0 ;  /* 0x2000005eff001230 */ /* 0x004fd00000004100 */
        /* <DEDUP_REMOVED lines=12> */
[--C-:B--2---:R-:W-:Y:S02]  /*06d0*/  HADD2.F32 R108, -RZ, R84.reuse.H0_H0 ;  /* 0x20000054ff6c7230 */ /* 0x104fe40000004100 */
[----:B------:R-:W-:Y:S02]  /*06e0*/  HADD2.F32 R88, -RZ, R84.H1_H1 ;  /* 0x30000054ff587230 */ /* 0x000fe40000004100 */
[----:B------:R-:W-:Y:S02]  /*06f0*/  HADD2.F32 R90, -RZ, R86.H0_H0 ;  /* 0x20000056ff5a7230 */ /* 0x000fe40000004100 */
[----:B------:R-:W-:Y:S01]  /*0700*/  FFMA.FTZ R108, R95, R0, R108 ;  /* 0x000000005f6c7223 */ /* 0x000fe2000001006c */
[----:B------:R-:W-:-:S02]  /*0710*/  HADD2.F32 R94, -RZ, R87.H1_H1 ;  /* 0x30000057ff5e7230 */ /* 0x000fc40000004100 */
[-C--:B------:R-:W-:Y:S01]  /*0720*/  FFMA.FTZ R99, R99, R0.reuse, R88 ;  /* 0x0000000063637223 */ /* 0x080fe20000010058 */
[--C-:B------:R-:W-:Y:S02]  /*0730*/  HADD2.F32 R84, -RZ, R85.reuse.H0_H0 ;  /* 0x20000055ff547230 */ /* 0x100fe40000004100 */
[-C--:B------:R-:W-:Y:S01]  /*0740*/  FFMA.FTZ R111, R111, R0.reuse, R90 ;  /* 0x000000006f6f7223 */ /* 0x080fe2000001005a */
[----:B------:R-:W-:Y:S02]  /*0750*/  HADD2.F32 R102, -RZ, R85.H1_H1 ;  /* 0x30000055ff667230 */ /* 0x000fe40000004100 */
[-C--:B------:R-:W-:Y:S01]  /*0760*/  FFMA.FTZ R109, R91, R0.reuse, R94 ;  /* 0x000000005b6d7223 */ /* 0x080fe2000001005e */
[----:B------:R-:W-:Y:S02]  /*0770*/  HADD2.F32 R86, -RZ, R86.H1_H1 ;  /* 0x30000056ff567230 */ /* 0x000fe40000004100 */
[----:B------:R-:W-:Y:S01]  /*0780*/  FFMA.FTZ R97, R97, R0, R84 ;  /* 0x0000000061617223 */ /* 0x000fe20000010054 */
[----:B------:R-:W-:-:S02]  /*0790*/  HADD2.F32 R104, -RZ, R87.H0_H0 ;  /* 0x20000057ff687230 */ /* 0x000fc40000004100 */
        /* <DEDUP_REMOVED lines=8> */
.L_x_16764:
[----:B------:R-:W0:Y:S02]  /*0820*/  LDC.64 R94, c[0x0][0x3e0] ;  /* 0x0000f800ff5e7b82 */ /* 0x000e240000000a00 */
[----:B0-----:R-:W-:-:S04]  /*0830*/  ISETP.NE.U32.AND P1, PT, R94, RZ, PT ;  /* 0x000000ff5e00720c */ /* 0x001fc80003f25070 */
[----:B------:R-:W-:-:S13]  /*0840*/  ISETP.NE.AND.EX P1, PT, R95, RZ, PT, P1 ;  /* 0x000000ff5f00720c */ /* 0x000fda0003f25310 */
[----:B------:R-:W-:Y:S05]  /*0850*/  @!P1 BRA `(.L_x_16766) ;  /* 0x0000000000549947 */ /* 0x000fea0003800000 */
[----:B-----5:R-:W-:Y:S02]  /*0860*/  HADD2.F32 R97, -RZ, R89.H0_H0 ;  /* 0x20000059ff617230 */ /* 0x020fe40000004100 */
[----:B------:R-:W-:Y:S02]  /*0870*/  HADD2.F32 R95, -RZ, R91.H0_H0 ;  /* 0x2000005bff5f7230 */ /* 0x000fe40000004100 */
        /* <DEDUP_REMOVED lines=17> */
[----:B------:R-:W-:Y:S01]  /*0990*/  F2FP.F16.F32.PACK_AB R87, R109, R104 ;  /* 0x000000686d57723e */ /* 0x000fe200000000ff */
[----:B------:R-:W-:Y:S06]  /*09a0*/  BRA `(.L_x_16765) ;  /* 0x0000000000407947 */ /* 0x000fec0003800000 */
.L_x_16766:
        /* <DEDUP_REMOVED lines=15> */
[----:B------:R-:W-:-:S07]  /*0aa0*/  FMUL.FTZ R109, R91, R0 ;  /* 0x000000005b6d7220 */ /* 0x000fce0000410000 */
.L_x_16765:
        /* <DEDUP_REMOVED lines=31> */
[-C--:B------:R-:W-:Y:S01]  /*0ca0*/  FFMA.FTZ R96, R89, R0.reuse, R96 ;  /* 0x0000000059607223 */ /* 0x080fe20000010060 */
[----:B------:R-:W-:Y:S01]  /*0cb0*/  F2FP.F16.F32.PACK_AB R84, R106, R113 ;  /* 0x000000716a54723e */ /* 0x000fe200000000ff */
[-C--:B------:R-:W-:Y:S01]  /*0cc0*/  FFMA.FTZ R98, R117, R0.reuse, R86 ;  /* 0x0000000075627223 */ /* 0x080fe20000010056 */
[----:B------:R-:W-:Y:S02]  /*0cd0*/  FFMA.FTZ R100, R91, R0, R100 ;  /* 0x000000005b647223 */ /* 0x000fe40000010064 */
[----:B------:R-:W-:Y:S02]  /*0ce0*/  F2FP.F16.F32.PACK_AB R85, R96, R105 ;  /* 0x000000696055723e */ /* 0x000fe400000000ff */
[----:B------:R-:W-:Y:S02]  /*0cf0*/  F2FP.F16.F32.PACK_AB R86, R98, R101 ;  /* 0x000000656256723e */ /* 0x000fe400000000ff */
[----:B------:R-:W-:Y:S01]  /*0d00*/  F2FP.F16.F32.PACK_AB R87, R100, R103 ;  /* 0x000000676457723e */ /* 0x000fe200000000ff */
[----:B------:R-:W-:Y:S06]  /*0d10*/  BRA `(.L_x_16768) ;  /* 0x0000000000a07947 */ /* 0x000fec0003800000 */
.L_x_16767:
[----:B----4-:R-:W-:-:S04]  /*0d20*/  UISETP.NE.U32.AND UP1, UPT, UR12, URZ, UPT ;  /* 0x000000ff0c00728c */ /* 0x010fc8000bf25070 */
[----:B------:R-:W-:-:S09]  /*0d30*/  UISETP.NE.AND.EX UP1, UPT, UR13, URZ, UPT, UP1 ;  /* 0x000000ff0d00728c */ /* 0x000fd2000bf25310 */
[----:B------:R-:W-:Y:S05]  /*0d40*/  BRA.U UP1, `(.L_x_16769) ;  /* 0x0000000101447547 */ /* 0x000fea000b800000 */
[----:B0----5:R-:W-:Y:S02]  /*0d50*/  HADD2.F32 R101, -RZ, R88.H1_H1 ;  /* 0x30000058ff657230 */ /* 0x021fe40000004100 */
[----:B------:R-:W-:Y:S02]  /*0d60*/  HADD2.F32 R105, -RZ, R89.H0_H0 ;  /* 0x20000059ff697230 */ /* 0x000fe40000004100 */
[----:B------:R-:W-:Y:S02]  /*0d70*/  HADD2.F32 R103, -RZ, R90.H0_H0 ;  /* 0x2000005aff677230 */ /* 0x000fe40000004100 */
[-C--:B------:R-:W-:Y:S01]  /*0d80*/  FMUL.FTZ R106, R101, R0.reuse ;  /* 0x00000000656a7220 */ /* 0x080fe20000410000 */
[----:B------:R-:W-:Y:S02]  /*0d90*/  HADD2.F32 R117, -RZ, R91.H0_H0 ;  /* 0x2000005bff757230 */ /* 0x000fe40000004100 */
        /* <DEDUP_REMOVED lines=12> */
.L_x_16769:
[----:B-----5:R-:W-:Y:S02]  /*0e60*/  HADD2.F32 R105, -RZ, R89.H0_H0 ;  /* 0x20000059ff697230 */ /* 0x020fe40000004100 */
[----:B------:R-:W-:Y:S02]  /*0e70*/  HADD2.F32 R103, -RZ, R91.H0_H0 ;  /* 0x2000005bff677230 */ /* 0x000fe40000004100 */
[--C-:B------:R-:W-:Y:S02]  /*0e80*/  HADD2.F32 R113, -RZ, R88.reuse.H0_H0 ;  /* 0x20000058ff717230 */ /* 0x100fe40000004100 */
[-C--:B------:R-:W-:Y:S01]  /*0e90*/  FMUL.FTZ R105, R105, R0.reuse ;  /* 0x0000000069697220 */ /* 0x080fe20000410000 */
[----:B0-----:R-:W-:Y:S02]  /*0ea0*/  HADD2.F32 R85, -RZ, R88.H1_H1 ;  /* 0x30000058ff557230 */ /* 0x001fe40000004100 */
        /* <DEDUP_REMOVED lines=9> */
[----:B------:R-:W-:Y:S01]  /*0f40*/  F2FP.F16.F32.PACK_AB R84, R106, R113 ;  /* 0x000000716a54723e */ /* 0x000fe200000000ff */
[-C--:B------:R-:W-:Y:S01]  /*0f50*/  FMUL.FTZ R98, R87, R0.reuse ;  /* 0x0000000057627220 */ /* 0x080fe20000410000 */
[----:B------:R-:W-:Y:S01]  /*0f60*/  F2FP.F16.F32.PACK_AB R85, R96, R105 ;  /* 0x000000696055723e */ /* 0x000fe200000000ff */
[----:B------:R-:W-:-:S03]  /*0f70*/  FMUL.FTZ R100, R91, R0 ;  /* 0x000000005b647220 */ /* 0x000fc60000410000 */
[----:B------:R-:W-:Y:S02]  /*0f80*/  F2FP.F16.F32.PACK_AB R86, R98, R101 ;  /* 0x000000656256723e */ /* 0x000fe400000000ff */
[----:B------:R-:W-:-:S07]  /*0f90*/  F2FP.F16.F32.PACK_AB R87, R100, R103 ;  /* 0x000000676457723e */ /* 0x000fce00000000ff */
.L_x_16768:
        /* <DEDUP_REMOVED lines=39> */
.L_x_16770:
[----:B----4-:R-:W-:-:S04]  /*1210*/  UISETP.NE.U32.AND UP1, UPT, UR12, URZ, UPT ;  /* 0x000000ff0c00728c */ /* 0x010fc8000bf25070 */
[----:B------:R-:W-:-:S09]  /*1220*/  UISETP.NE.AND.EX UP1, UPT, UR13, URZ, UPT, UP1 ;  /* 0x000000ff0d00728c */ /* 0x000fd2000bf25310 */
[----:B------:R-:W-:Y:S05]  /*1230*/  BRA.U UP1, `(.L_x_16772) ;  /* 0x0000000101447547 */ /* 0x000fea000b800000 */
[--C-:B-----5:R-:W-:Y:S02]  /*1240*/  HADD2.F32 R125, -RZ, R90.reuse.H0_H0 ;  /* 0x2000005aff7d7230 */ /* 0x120fe40000004100 */
[----:B------:R-:W-:Y:S02]  /*1250*/  HADD2.F32 R119, -RZ, R89.H0_H0 ;  /* 0x20000059ff777230 */ /* 0x000fe40000004100 */
[----:B------:R-:W-:Y:S02]  /*1260*/  HADD2.F32 R127, -RZ, R90.H1_H1 ;  /* 0x3000005aff7f7230 */ /* 0x000fe40000004100 */
[-C--:B------:R-:W-:Y:S01]  /*1270*/  FMUL.FTZ R112, R125, R0.reuse ;  /* 0x000000007d707220 */ /* 0x080fe20000410000 */
[----:B------:R-:W-:Y:S02]  /*1280*/  HADD2.F32 R129, -RZ, R91.H0_H0 ;  /* 0x2000005bff817230 */ /* 0x000fe40000004100 */
[----:B------:R-:W-:Y:S01]  /*1290*/  FMUL.FTZ R114, R119, R0 ;  /* 0x0000000077727220 */ /* 0x000fe20000410000 */
[----:B0-----:R-:W-:-:S02]  /*12a0*/  HADD2.F32 R117, -RZ, R88.H0_H0 ;  /* 0x20000058ff757230 */ /* 0x001fc40000004100 */
        /* <DEDUP_REMOVED lines=10> */
.L_x_16772:
[----:B0----5:R-:W-:Y:S02]  /*1350*/  HADD2.F32 R87, -RZ, R89.H0_H0 ;  /* 0x20000059ff577230 */ /* 0x021fe40000004100 */
        /* <DEDUP_REMOVED lines=19> */
.L_x_16771:
        /* <DEDUP_REMOVED lines=39> */
.L_x_16773:
        /* <DEDUP_REMOVED lines=20> */
.L_x_16775:
        /* <DEDUP_REMOVED lines=20> */
.L_x_16774:
        /* <DEDUP_REMOVED lines=19> */
[----:B------:R-:W-:Y:S02]  /*1ab0*/  HADD2.F32 R2, -RZ, R84.H0_H0 ;  /* 0x20000054ff027230 */ /* 0x000fe40000004100 */
[----:B------:R-:W-:Y:S02]  /*1ac0*/  HADD2.F32 R130, -RZ, R86.H0_H0 ;  /* 0x20000056ff827230 */ /* 0x000fe40000004100 */
        /* <DEDUP_REMOVED lines=10> */
[----:B------:R-:W-:Y:S01]  /*1b70*/  FFMA.FTZ R117, R117, R0, R88 ;  /* 0x0000000075757223 */ /* 0x000fe20000010058 */
[----:B------:R-:W-:Y:S01]  /*1b80*/  F2FP.F16.F32.PACK_AB R87, R141, R132 ;  /* 0x000000848d57723e */ /* 0x000fe200000000ff */
[-C--:B------:R-:W-:Y:S01]  /*1b90*/  FFMA.FTZ R116, R89, R0.reuse, R116 ;  /* 0x0000000059747223 */ /* 0x080fe20000010074 */
[----:B------:R-:W-:Y:S01]  /*1ba0*/  F2FP.F16.F32.PACK_AB R84, R134, R143 ;  /* 0x0000008f8654723e */ /* 0x000fe200000000ff */
[----:B------:R-:W-:-:S03]  /*1bb0*/  FFMA.FTZ R139, R145, R0, R86 ;  /* 0x00000000918b7223 */ /* 0x000fc60000010056 */
[----:B------:R-:W-:Y:S02]  /*1bc0*/  F2FP.F16.F32.PACK_AB R85, R116, R117 ;  /* 0x000000757455723e */ /* 0x000fe400000000ff */
[----:B------:R-:W-:Y:S01]  /*1bd0*/  F2FP.F16.F32.PACK_AB R86, R139, R130 ;  /* 0x000000828b56723e */ /* 0x000fe200000000ff */
[----:B------:R-:W-:Y:S06]  /*1be0*/  BRA `(.L_x_16777) ;  /* 0x0000000000a07947 */ /* 0x000fec0003800000 */
.L_x_16776:
[----:B----4-:R-:W-:-:S04]  /*1bf0*/  UISETP.NE.U32.AND UP0, UPT, UR12, URZ, UPT ;  /* 0x000000ff0c00728c */ /* 0x010fc8000bf05070 */
[----:B------:R-:W-:-:S09]  /*1c00*/  UISETP.NE.AND.EX UP0, UPT, UR13, URZ, UPT, UP0 ;  /* 0x000000ff0d00728c */ /* 0x000fd2000bf05300 */
[----:B------:R-:W-:Y:S05]  /*1c10*/  BRA.U UP0, `(.L_x_16778) ;  /* 0x0000000100447547 */ /* 0x000fea000b800000 */
[--C-:B-----5:R-:W-:Y:S02]  /*1c20*/  HADD2.F32 R141, -RZ, R91.reuse.H0_H0 ;  /* 0x2000005bff8d7230 */ /* 0x120fe40000004100 */
[----:B------:R-:W-:Y:S02]  /*1c30*/  HADD2.F32 R145, -RZ, R91.H1_H1 ;  /* 0x3000005bff917230 */ /* 0x000fe40000004100 */
[----:B0-----:R-:W-:Y:S02]  /*1c40*/  HADD2.F32 R117, -RZ, R89.H0_H0 ;  /* 0x20000059ff757230 */ /* 0x001fe40000004100 */
        /* <DEDUP_REMOVED lines=14> */
.L_x_16778:
[----:B0----5:R-:W-:Y:S02]  /*1d30*/  HADD2.F32 R87, -RZ, R91.H0_H0 ;  /* 0x2000005bff577230 */ /* 0x021fe40000004100 */
        /* <DEDUP_REMOVED lines=13> */
[----:B------:R-:W-:Y:S01]  /*1e10*/  F2FP.F16.F32.PACK_AB R87, R141, R132 ;  /* 0x000000848d57723e */ /* 0x000fe200000000ff */
[-C--:B------:R-:W-:Y:S01]  /*1e20*/  FMUL.FTZ R130, R85, R0.reuse ;  /* 0x0000000055827220 */ /* 0x080fe20000410000 */
[----:B------:R-:W-:Y:S01]  /*1e30*/  F2FP.F16.F32.PACK_AB R84, R134, R143 ;  /* 0x0000008f8654723e */ /* 0x000fe200000000ff */
[----:B------:R-:W-:Y:S01]  /*1e40*/  FMUL.FTZ R139, R139, R0 ;  /* 0x000000008b8b7220 */ /* 0x000fe20000410000 */
[----:B------:R-:W-:-:S04]  /*1e50*/  F2FP.F16.F32.PACK_AB R85, R116, R117 ;  /* 0x000000757455723e */ /* 0x000fc800000000ff */
[----:B------:R-:W-:-:S07]  /*1e60*/  F2FP.F16.F32.PACK_AB R86, R139, R130 ;  /* 0x000000828b56723e */ /* 0x000fce00000000ff */
.L_x_16777:
        /* <DEDUP_REMOVED lines=289> */
[----:B------:R-:W-:Y:S01]  /*3080*/  F2FP.F16.F32.PACK_AB R97, R108, R97 ;  /* 0x000000616c61723e */ /* 0x000fe200000000ff */
        /* <DEDUP_REMOVED lines=10> */
[----:B------:R-:W-:Y:S01]  /*3130*/  F2FP.F16.F32.PACK_AB R96, R90, R117 ;  /* 0x000000755a60723e */ /* 0x000fe200000000ff */
[----:B------:R-:W-:Y:S01]  /*3140*/  FFMA.FTZ R90, R133, R68, R28 ;  /* 0x00000044855a7223 */ /* 0x000fe2000001001c */
[----:B------:R-:W-:Y:S01]  /*3150*/  FMUL.FTZ R0, R145, R0 ;  /* 0x0000000091007220 */ /* 0x000fe20000410000 */
[----:B------:R-:W-:Y:S01]  /*3160*/  F2FP.F16.F32.PACK_AB R98, R3, R98 ;  /* 0x000000620362723e */ /* 0x000fe200000000ff */
[----:B------:R-:W-:Y:S01]  /*3170*/  FFMA.FTZ R3, R136, R69, R29 ;  /* 0x0000004588037223 */ /* 0x000fe2000001001d */
[----:B0-----:R-:W-:Y:S01]  /*3180*/  IADD3 R93, PT, PT, R93, R128, RZ ;  /* 0x000000805d5d7210 */ /* 0x001fe20007ffe0ff */
[C---:B------:R-:W-:Y:S01]  /*3190*/  FMUL.FTZ R134, R145.reuse, R134 ;  /* 0x0000008691867220 */ /* 0x040fe20000410000 */
[C---:B------:R-:W-:Y:S01]  /*31a0*/  FMUL.FTZ R139, R145.reuse, R148 ;  /* 0x00000094918b7220 */ /* 0x040fe20000410000 */
[----:B------:R-:W-:Y:S01]  /*31b0*/  FMUL.FTZ R116, R145, R116 ;  /* 0x0000007491747220 */ /* 0x000fe20000410000 */
[----:B------:R-:W-:Y:S01]  /*31c0*/  F2FP.F16.F32.PACK_AB R90, R3, R90 ;  /* 0x0000005a035a723e */ /* 0x000fe200000000ff */
[----:B------:R-:W-:Y:S01]  /*31d0*/  FFMA.FTZ R3, R118, R65, R25 ;  /* 0x0000004176037223 */ /* 0x000fe20000010019 */
[----:B------:R-:W-:Y:S01]  /*31e0*/  FFMA.FTZ R118, R131, R52, R12 ;  /* 0x0000003483767223 */ /* 0x000fe2000001000c */
[C---:B------:R-:W-:Y:S01]  /*31f0*/  FMUL.FTZ R143, R145.reuse, R130 ;  /* 0x00000082918f7220 */ /* 0x040fe20000410000 */
[C---:B------:R-:W-:Y:S01]  /*3200*/  FMUL.FTZ R147, R145.reuse, R132 ;  /* 0x0000008491937220 */ /* 0x040fe20000410000 */
[----:B------:R-:W-:Y:S01]  /*3210*/  FMUL.FTZ R150, R145, R150 ;  /* 0x0000009691967220 */ /* 0x000fe20000410000 */
[----:B------:R-:W-:Y:S01]  /*3220*/  FFMA.FTZ R99, R99, R78, R38 ;  /* 0x0000004e63637223 */ /* 0x000fe20000010026 */
[----:B------:R-:W-:Y:S01]  /*3230*/  FFMA.FTZ R154, R154, R79, R39 ;  /* 0x0000004f9a9a7223 */ /* 0x000fe20000010027 */
[----:B------:R-:W-:Y:S01]  /*3240*/  F2FP.F16.F32.PACK_AB R91, R2, R91 ;  /* 0x0000005b025b723e */ /* 0x000fe200000000ff */
        /* <DEDUP_REMOVED lines=11> */
[----:B------:R-:W-:Y:S01]  /*3300*/  FFMA.FTZ R117, R125, R58, R18 ;  /* 0x0000003a7d757223 */ /* 0x000fe20000010012 */
[----:B------:R-:W-:Y:S01]  /*3310*/  ISETP.GE.AND P3, PT, R93, R129, PT ;  /* 0x000000815d00720c */ /* 0x000fe20003f66270 */
[----:B------:R-:W-:Y:S01]  /*3320*/  FFMA.FTZ R119, R141, R54, R14 ;  /* 0x000000368d777223 */ /* 0x000fe2000001000e */
        /* <DEDUP_REMOVED lines=13> */
[----:B------:R-:W-:-:S02]  /*3400*/  F2FP.F16.F32.PACK_AB R99, R154, R99 ;  /* 0x000000639a63723e */ /* 0x000fc400000000ff */
[----:B------:R-:W-:Y:S02]  /*3410*/  F2FP.F16.F32.PACK_AB R89, R88, R89 ;  /* 0x000000595859723e */ /* 0x000fe400000000ff */
[----:B------:R-:W-:Y:S01]  /*3420*/  F2FP.F16.F32.PACK_AB R88, R106, R113 ;  /* 0x000000716a58723e */ /* 0x000fe200000000ff */
[----:B------:R1:W-:Y:S01]  /*3430*/  STG.E.128 desc[UR6][R102.64], R96 ;  /* 0x0000006066007986 */ /* 0x0003e2000c101d06 */
[----:B------:R-:W-:Y:S02]  /*3440*/  F2FP.F16.F32.PACK_AB R111, R2, R111 ;  /* 0x0000006f026f723e */ /* 0x000fe400000000ff */
[----:B------:R-:W-:Y:S01]  /*3450*/  F2FP.F16.F32.PACK_AB R110, R110, R135 ;  /* 0x000000876e6e723e */ /* 0x000fe200000000ff */
[----:B------:R1:W-:Y:S01]  /*3460*/  STG.E.128 desc[UR6][R94.64], R88 ;  /* 0x000000585e007986 */ /* 0x0003e2000c101d06 */
[----:B------:R-:W-:Y:S02]  /*3470*/  F2FP.F16.F32.PACK_AB R109, R138, R109 ;  /* 0x0000006d8a6d723e */ /* 0x000fe400000000ff */
[----:B------:R-:W-:-:S02]  /*3480*/  F2FP.F16.F32.PACK_AB R119, R144, R119 ;  /* 0x000000779077723e */ /* 0x000fc400000000ff */
[----:B------:R-:W-:Y:S01]  /*3490*/  F2FP.F16.F32.PACK_AB R117, R140, R117 ;  /* 0x000000758c75723e */ /* 0x000fe200000000ff */
[----:B------:R1:W-:Y:S01]  /*34a0*/  STG.E.128 desc[UR6][R104.64], R108 ;  /* 0x0000006c68007986 */ /* 0x0003e2000c101d06 */
[----:B------:R-:W-:Y:S02]  /*34b0*/  F2FP.F16.F32.PACK_AB R116, R112, R123 ;  /* 0x0000007b7074723e */ /* 0x000fe400000000ff */
[----:B------:R-:W-:Y:S02]  /*34c0*/  F2FP.F16.F32.PACK_AB R127, R150, R127 ;  /* 0x0000007f967f723e */ /* 0x000fe400000000ff */
[----:B------:R-:W-:Y:S01]  /*34d0*/  F2FP.F16.F32.PACK_AB R126, R107, R126 ;  /* 0x0000007e6b7e723e */ /* 0x000fe200000000ff */
[----:B------:R1:W-:Y:S01]  /*34e0*/  STG.E.128 desc[UR6][R114.64], R116 ;  /* 0x0000007472007986 */ /* 0x0003e2000c101d06 */
[----:B------:R-:W-:Y:S02]  /*34f0*/  F2FP.F16.F32.PACK_AB R125, R0, R125 ;  /* 0x0000007d007d723e */ /* 0x000fe400000000ff */
[----:B------:R-:W-:-:S05]  /*3500*/  F2FP.F16.F32.PACK_AB R124, R3, R124 ;  /* 0x0000007c037c723e */ /* 0x000fca00000000ff */
[----:B------:R1:W-:Y:S01]  /*3510*/  STG.E.128 desc[UR6][R100.64], R124 ;  /* 0x0000007c64007986 */ /* 0x0003e2000c101d06 */
[----:B------:R-:W-:Y:S05]  /*3520*/  @!P3 BRA `(.L_x_16779) ;  /* 0xffffffd00000b947 */ /* 0x000fea000383ffff */
[----:B----4-:R-:W-:Y:S05]  /*3530*/  EXIT ;  /* 0x000000000000794d */ /* 0x010fea0003800000 */
.L_x_16780:
        /* <DEDUP_REMOVED lines=12> */
.L_x_34061:


//--------------------- .text._ZN10layer_norm13ln_fwd_kernelINS_13Kernel_traitsIf6__halfS2_S2_fjLj5120ELj1ELj1ELj4ELj16ENS_18Kernel_traits_baseILj5120EfS2_S2_S2_fjLj128EEEEELb0ELb0ELb1ELb0EEEvNS_9FwdParamsE --------------------------
	.section	.text._ZN10layer_norm13ln_fwd_kernelINS_13Kernel_traitsIf6__halfS2_S2_fjLj5120ELj1ELj1ELj4ELj16ENS_18Kernel_traits_baseILj5120EfS2_S2_S2_fjLj128EEEEELb0ELb0ELb1ELb0EEEvNS_9FwdParamsE,"ax",@progbits
	.align	128
        .global         _ZN10layer_norm13ln_fwd_kernelINS_13Kernel_traitsIf6__halfS2_S2_fjLj5120ELj1ELj1ELj4ELj16ENS_18Kernel_traits_baseILj5120EfS2_S2_S2_fjLj128EEEEELb0ELb0ELb1ELb0EEEvNS_9FwdParamsE
        .type           _ZN10layer_norm13ln_fwd_kernelINS_13Kernel_traitsIf6__halfS2_S2_fjLj5120ELj1ELj1ELj4ELj16ENS_18Kernel_traits_baseILj5120EfS2_S2_S2_fjLj128EEEEELb0ELb0ELb1ELb0EEEvNS_9FwdParamsE,@function
        .size           _ZN10layer_norm13ln_fwd_kernelINS_13Kernel_traitsIf6__halfS2_S2_fjLj5120ELj1ELj1ELj4ELj16ENS_18Kernel_traits_baseILj5120EfS2_S2_S2_fjLj128EEEEELb0ELb0ELb1ELb0EEEvNS_9FwdParamsE,(.L_x_34062 - _ZN10layer_norm13ln_fwd_kernelINS_13Kernel_traitsIf6__halfS2_S2_fjLj5120ELj1ELj1ELj4ELj16ENS_18Kernel_traits_baseILj5120EfS2_S2_S2_fjLj128EEEEELb0ELb0ELb1ELb0EEEvNS_9FwdParamsE)
        .other          _ZN10layer_norm13ln_fwd_kernelINS_13Kernel_traitsIf6__halfS2_S2_fjLj5120ELj1ELj1ELj4ELj16ENS_18Kernel_traits_baseILj5120EfS2_S2_S2_fjLj128EEEEELb0ELb0ELb1ELb0EEEvNS_9FwdParamsE,@"STO_CUDA_ENTRY STV_DEFAULT"
_ZN10layer_norm13ln_fwd_kernelINS_13Kernel_traitsIf6__halfS2_S2_fjLj5120ELj1ELj1ELj4ELj16ENS_18Kernel_traits_baseILj5120EfS2_S2_S2_fjLj128EEEEELb0ELb0ELb1ELb0EEEvNS_9FwdParamsE:
.text._ZN10layer_norm13ln_fwd_kernelINS_13Kernel_traitsIf6__halfS2_S2_fjLj5120ELj1ELj1ELj4ELj16ENS_18Kernel_traits_baseILj5120EfS2_S2_S2_fjLj128EEEEELb0ELb0ELb1ELb0EEEvNS_9FwdParamsE:
        /* <DEDUP_REMOVED lines=70> */
.L_x_16782:
        /* <DEDUP_REMOVED lines=50> */
.L_x_16783:
[----:B------:R-:W-:Y:S05]  /*0780*/  BSYNC.RECONVERGENT B0 ;  /* 0x0000000000007941 */ /* 0x000fea0003800200 */
.L_x_16781:
        /* <DEDUP_REMOVED lines=16> */
[----:B-1----:R-:W-:Y:S02]  /*0890*/  ISETP.NE.AND P0, PT, RZ, UR4, PT ;  /* 0x00000004ff007c0c */ /* 0x002fe4000bf05270 */
[----:B------:R-:W-:Y:S02]  /*08a0*/  I2FP.F32.U32 R3, R9 ;  /* 0x0000000900037245 */ /* 0x000fe40000201000 */
[----:B------:R-:W-:Y:S02]  /*08b0*/  VIMNMX R9, PT, PT, R2, 0x20, PT ;  /* 0x0000002002097848 */ /* 0x000fe40003fe0100 */
[----:B------:R-:W-:-:S02]  /*08c0*/  P2R R12, PR, RZ, 0x1 ;  /* 0x00000001ff0c7803 */ /* 0x000fc40000000000 */
[----:B------:R-:W1:Y:S01]  /*08d0*/  MUFU.RCP R3, R3 ;  /* 0x0000000300037308 */ /* 0x000e620000001000 */
[----:B0-----:R-:W-:-:S07]  /*08e0*/  LEA R2, R9, R0, 0x3 ;  /* 0x0000000009027211 */ /* 0x001fce00078e18ff */
.L_x_16819:
[----:B------:R-:W0:Y:S08]  /*08f0*/  LDC.64 R104, c[0x0][0x3f0] ;  /* 0x0000fc00ff687b82 */ /* 0x000e300000000a00 */
[----:B------:R-:W3:Y:S01]  /*0900*/  LDC R137, c[0x0][0x388] ;  /* 0x0000e200ff897b82 */ /* 0x000ee20000000800 */
[----:B0-----:R-:W-:-:S05]  /*0910*/  IMAD.WIDE R104, R5, 0x4, R104 ;  /* 0x0000000405687825 */ /* 0x001fca00078e0268 */
[----:B------:R0:W4:Y:S02]  /*0920*/  LDG.E R140, desc[UR6][R104.64] ;  /* 0x00000006688c7981 */ /* 0x000124000c1e1900 */
[----:B0-----:R-:W0:Y:S02]  /*0930*/  LDC.64 R104, c[0x0][0x3f8] ;  /* 0x0000fe00ff687b82 */ /* 0x001e240000000a00 */
[----:B0-----:R-:W-:-:S05]  /*0940*/  IMAD.WIDE R104, R5, 0x4, R104 ;  /* 0x0000000405687825 */ /* 0x001fca00078e0268 */
        /* <DEDUP_REMOVED lines=15> */
[----:B--2---:R-:W-:-:S04]  /*0a40*/  UISETP.NE.U32.AND UP0, UPT, UR8, URZ, UPT ;  /* 0x000000ff0800728c */ /* 0x004fc8000bf05070 */
[----:B------:R-:W-:Y:S01]  /*0a50*/  UISETP.NE.AND.EX UP0, UPT, UR9, URZ, UPT, UP0 ;  /* 0x000000ff0900728c */ /* 0x000fe2000bf05300 */
[----:B------:R-:W-:Y:S10]  /*0a60*/  @!P5 BRA `(.L_x_16786) ;  /* 0x00000000000cd947 */ /* 0x000ff40003800000 */
[----:B------:R-:W0:Y:S02]  /*0a70*/  LDC.64 R20, c[0x0][0x390] ;  /* 0x0000e400ff147b82 */ /* 0x000e240000000a00 */
[----:B0-----:R-:W-:-:S06]  /*0a80*/  IMAD.WIDE.U32 R20, R141, 0x10, R20 ;  /* 0x000000108d147825 */ /* 0x001fcc00078e0014 */
[----:B------:R-:W5:Y:S02]  /*0a90*/  LDG.E.128 R20, desc[UR6][R20.64] ;  /* 0x0000000614147981 */ /* 0x000f64000c1e1d00 */
.L_x_16786:
[----:B------:R-:W-:Y:S05]  /*0aa0*/  BRA.U !UP0, `(.L_x_16787) ;  /* 0x0000000108d07547 */ /* 0x000fea000b800000 */
[----:B------:R-:W0:Y:S02]  /*0ab0*/  LDC.64 R104, c[0x0][0x3a0] ;  /* 0x0000e800ff687b82 */ /* 0x000e240000000a00 */
[----:B0-----:R-:W-:-:S06]  /*0ac0*/  IMAD.WIDE.U32 R104, R139, 0x10, R104 ;  /* 0x000000108b687825 */ /* 0x001fcc00078e0068 */
[----:B------:R-:W2:Y:S01]  /*0ad0*/  LDG.E.128 R104, desc[UR6][R104.64] ;  /* 0x0000000668687981 */ /* 0x000ea2000c1e1d00 */
[----:B------:R-:W-:-:S13]  /*0ae0*/  ISETP.GT.AND P1, PT, R140, RZ, PT ;  /* 0x000000ff8c00720c */ /* 0x000fda0003f24270 */
[----:B------:R-:W0:Y:S01]  /*0af0*/  @P1 LDC R112, c[0x0][0x40c] ;  /* 0x00010300ff701b82 */ /* 0x000e220000000800 */
[----:B-----5:R-:W-:Y:S02]  /*0b00*/  @P1 HADD2.F32 R111, -RZ, R20.H1_H1 ;  /* 0x30000014ff6f1230 */ /* 0x020fe40000004100 */
[--C-:B------:R-:W-:Y:S02]  /*0b10*/  @P1 HADD2.F32 R118, -RZ, R21.reuse.H0_H0 ;  /* 0x20000015ff761230 */ /* 0x100fe40000004100 */
[----:B------:R-:W-:Y:S02]  /*0b20*/  @P1 HADD2.F32 R119, -RZ, R21.H1_H1 ;  /* 0x30000015ff771230 */ /* 0x000fe40000004100 */
[----:B------:R-:W-:Y:S01]  /*0b30*/  @P1 HADD2.F32 R120, -RZ, R22.H0_H0 ;  /* 0x20000016ff781230 */ /* 0x000fe20000004100 */
        /* <DEDUP_REMOVED lines=9> */
[----:B------:R-:W-:Y:S02]  /*0bd0*/  HADD2.F32 R117, -RZ, R104.H0_H0 ;  /* 0x20000068ff757230 */ /* 0x000fe40000004100 */
[----:B0-----:R-:W-:Y:S01]  /*0be0*/  @P1 FFMA.FTZ R0, R111, R112, R0 ;  /* 0x000000706f001223 */ /* 0x001fe20000010000 */
[----:B------:R-:W-:Y:S02]  /*0bf0*/  HADD2.F32 R112, -RZ, R105.H1_H1 ;  /* 0x30000069ff707230 */ /* 0x000fe40000004100 */
[----:B---3--:R-:W-:Y:S01]  /*0c00*/  @P1 FFMA.FTZ R113, R118, R144, R113 ;  /* 0x0000009076711223 */ /* 0x008fe20000010071 */
[--C-:B------:R-:W-:Y:S02]  /*0c10*/  HADD2.F32 R111, -RZ, R106.reuse.H0_H0 ;  /* 0x2000006aff6f7230 */ /* 0x100fe40000004100 */
[----:B------:R-:W-:-:S02]  /*0c20*/  HADD2.F32 R106, -RZ, R106.H1_H1 ;  /* 0x3000006aff6a7230 */ /* 0x000fc40000004100 */
[----:B----4-:R-:W-:Y:S01]  /*0c30*/  @P1 FFMA.FTZ R112, R119, R146, R112 ;  /* 0x0000009277701223 */ /* 0x010fe20000010070 */
[--C-:B------:R-:W-:Y:S02]  /*0c40*/  HADD2.F32 R142, -RZ, R107.reuse.H0_H0 ;  /* 0x2000006bff8e7230 */ /* 0x100fe40000004100 */
[----:B-1----:R-:W-:Y:S01]  /*0c50*/  @P1 FFMA.FTZ R111, R120, R147, R111 ;  /* 0x00000093786f1223 */ /* 0x002fe2000001006f */
[----:B------:R-:W-:Y:S01]  /*0c60*/  HADD2.F32 R143, -RZ, R107.H1_H1 ;  /* 0x3000006bff8f7230 */ /* 0x000fe20000004100 */
[----:B------:R-:W-:Y:S01]  /*0c70*/  @!P1 MOV R118, R106 ;  /* 0x0000006a00769202 */ /* 0x000fe20000000f00 */
[----:B------:R-:W-:Y:S01]  /*0c80*/  @P1 HADD2.F32 R105, -RZ, R22.H1_H1 ;  /* 0x30000016ff691230 */ /* 0x000fe20000004100 */
[----:B------:R-:W-:Y:S01]  /*0c90*/  @!P1 MOV R119, R142 ;  /* 0x0000008e00779202 */ /* 0x000fe20000000f00 */
[----:B------:R-:W-:Y:S01]  /*0ca0*/  @P1 HADD2.F32 R107, -RZ, R23.H0_H0 ;  /* 0x20000017ff6b1230 */ /* 0x000fe20000004100 */
[----:B------:R-:W-:Y:S01]  /*0cb0*/  @!P1 MOV R120, R143 ;  /* 0x0000008f00789202 */ /* 0x000fe20000000f00 */
        /* <DEDUP_REMOVED lines=19> */
.L_x_16787:
[----:B------:R-:W0:Y:S01]  /*0df0*/  @P5 LDC R105, c[0x0][0x40c] ;  /* 0x00010300ff695b82 */ /* 0x000e220000000800 */
[--C-:B-----5:R-:W-:Y:S02]  /*0e00*/  @P5 HADD2.F32 R104, -RZ, R20.reuse.H0_H0 ;  /* 0x20000014ff685230 */ /* 0x120fe40000004100 */
[----:B------:R-:W-:Y:S02]  /*0e10*/  HFMA2 R117, -RZ, RZ, 0, 0 ;  /* 0x00000000ff757431 */ /* 0x000fe400000001ff */
[----:B------:R-:W-:Y:S01]  /*0e20*/  @P5 HADD2.F32 R106, -RZ, R20.H1_H1 ;  /* 0x30000014ff6a5230 */ /* 0x000fe20000004100 */
[----:B------:R-:W-:Y:S01]  /*0e30*/  MOV R0, RZ ;  /* 0x000000ff00007202 */ /* 0x000fe20000000f00 */
[----:B------:R-:W-:Y:S02]  /*0e40*/  @P5 HADD2.F32 R111, -RZ, R21.H0_H0 ;  /* 0x20000015ff6f5230 */ /* 0x000fe40000004100 */
[----:B------:R-:W-:Y:S02]  /*0e50*/  HFMA2 R113, -RZ, RZ, 0, 0 ;  /* 0x00000000ff717431 */ /* 0x000fe400000001ff */
[----:B------:R-:W-:Y:S01]  /*0e60*/  @P5 HADD2.F32 R146, -RZ, R23.H1_H1 ;  /* 0x30000017ff925230 */ /* 0x000fe20000004100 */
[----:B------:R-:W2:Y:S01]  /*0e70*/  @P5 LDC R107, c[0x0][0x40c] ;  /* 0x00010300ff6b5b82 */ /* 0x000ea20000000800 */
[----:B------:R-:W-:-:S02]  /*0e80*/  CS2R R118, SRZ ;  /* 0x0000000000767805 */ /* 0x000fc4000001ff00 */
[----:B------:R-:W-:-:S05]  /*0e90*/  MOV R120, RZ ;  /* 0x000000ff00787202 */ /* 0x000fca0000000f00 */
[----:B------:R-:W3:Y:S08]  /*0ea0*/  @P5 LDC R112, c[0x0][0x40c] ;  /* 0x00010300ff705b82 */ /* 0x000ef00000000800 */
[----:B------:R-:W4:Y:S01]  /*0eb0*/  @P5 LDC R143, c[0x0][0x40c] ;  /* 0x00010300ff8f5b82 */ /* 0x000f220000000800 */
[----:B0-----:R-:W-:Y:S01]  /*0ec0*/  @P5 FMUL.FTZ R117, R104, R105 ;  /* 0x0000006968755220 */ /* 0x001fe20000410000 */
[----:B------:R-:W-:-:S02]  /*0ed0*/  @P5 HADD2.F32 R104, -RZ, R21.H1_H1 ;  /* 0x30000015ff685230 */ /* 0x000fc40000004100 */
[----:B------:R-:W-:-:S04]  /*0ee0*/  @P5 HADD2.F32 R105, -RZ, R22.H0_H0 ;  /* 0x20000016ff695230 */ /* 0x000fc80000004100 */
[----:B------:R-:W0:Y:S01]  /*0ef0*/  @P5 LDC R142, c[0x0][0x40c] ;  /* 0x00010300ff8e5b82 */ /* 0x000e220000000800 */
[----:B--2---:R-:W-:Y:S01]  /*0f00*/  @P5 FMUL.FTZ R0, R106, R107 ;  /* 0x0000006b6a005220 */ /* 0x004fe20000410000 */
[----:B------:R-:W-:Y:S02]  /*0f10*/  @P5 HADD2.F32 R106, -RZ, R22.H1_H1 ;  /* 0x30000016ff6a5230 */ /* 0x000fe40000004100 */
[----:B------:R-:W-:-:S04]  /*0f20*/  @P5 HADD2.F32 R107, -RZ, R23.H0_H0 ;  /* 0x20000017ff6b5230 */ /* 0x000fc80000004100 */
[----:B------:R-:W2:Y:S01]  /*0f30*/  @P5 LDC R145, c[0x0][0x40c] ;  /* 0x00010300ff915b82 */ /* 0x000ea20000000800 */
[----:B---3--:R-:W-:Y:S01]  /*0f40*/  @P5 FMUL.FTZ R113, R111, R112 ;  /* 0x000000706f715220 */ /* 0x008fe20000410000 */
[----:B------:R-:W-:Y:S01]  /*0f50*/  MOV R112, RZ ;  /* 0x000000ff00707202 */ /* 0x000fe20000000f00 */
[----:B------:R-:W-:-:S05]  /*0f60*/  HFMA2 R111, -RZ, RZ, 0, 0 ;  /* 0x00000000ff6f7431 */ /* 0x000fca00000001ff */
[----:B------:R-:W3:Y:S01]  /*0f70*/  @P5 LDC R144, c[0x0][0x40c] ;  /* 0x00010300ff905b82 */ /* 0x000ee20000000800 */
[----:B----4-:R-:W-:Y:S01]  /*0f80*/  @P5 FMUL.FTZ R112, R104, R143 ;  /* 0x0000008f68705220 */ /* 0x010fe20000410000 */
[----:B------:R-:W-:-:S06]  /*0f90*/  F2FP.F16.F32.PACK_AB R104, RZ, R117 ;  /* 0x00000075ff68723e */ /* 0x000fcc00000000ff */
[----:B------:R-:W4:Y:S01]  /*0fa0*/  @P5 LDC R147, c[0x0][0x40c] ;  /* 0x00010300ff935b82 */ /* 0x000f220000000800 */
[----:B0-----:R-:W-:Y:S01]  /*0fb0*/  @P5 FMUL.FTZ R111, R105, R142 ;  /* 0x0000008e696f5220 */ /* 0x001fe20000410000 */
        /* <DEDUP_REMOVED lines=14> */
.L_x_16788:
[----:B------:R-:W0:Y:S01]  /*10a0*/  LDC.64 R142, c[0x0][0x3a8] ;  /* 0x0000ea00ff8e7b82 */ /* 0x000e220000000a00 */
[----:B------:R-:W-:Y:S01]  /*10b0*/  IADD3 R141, PT, PT, R141, 0x80, RZ ;  /* 0x000000808d8d7810 */ /* 0x000fe20007ffe0ff */
[C---:B0-----:R-:W-:Y:S01]  /*10c0*/  IMAD.WIDE.U32 R142, R139.reuse, 0x10, R142 ;  /* 0x000000108b8e7825 */ /* 0x041fe200078e008e */
[----:B------:R-:W-:-:S04]  /*10d0*/  IADD3 R139, PT, PT, R139, 0x80, RZ ;  /* 0x000000808b8b7810 */ /* 0x000fc80007ffe0ff */
[----:B------:R0:W-:Y:S03]  /*10e0*/  STG.E.128 desc[UR6][R142.64], R104 ;  /* 0x000000688e007986 */ /* 0x0001e6000c101d06 */
.L_x_16785:
[----:B--2---:R-:W-:Y:S05]  /*10f0*/  BSYNC.RECONVERGENT B0 ;  /* 0x0000000000007941 */ /* 0x004fea0003800200 */
.L_x_16784:
        /* <DEDUP_REMOVED lines=9> */
.L_x_16791:
[----:B------:R-:W-:Y:S05]  /*1190*/  BRA.U !UP0, `(.L_x_16792) ;  /* 0x0000000108c47547 */ /* 0x000fea000b800000 */
[----:B0-----:R-:W0:Y:S02]  /*11a0*/  LDC.64 R104, c[0x0][0x3a0] ;  /* 0x0000e800ff687b82 */ /* 0x001e240000000a00 */
        /* <DEDUP_REMOVED lines=26> */
[----:B------:R-:W-:Y:S02]  /*1350*/  HADD2.F32 R124, -RZ, R107.H1_H1 ;  /* 0x3000006bff7c7230 */ /* 0x000fe40000004100 */
[----:B------:R-:W-:Y:S02]  /*1360*/  @P2 HADD2.F32 R105, -RZ, R22.H1_H1 ;  /* 0x30000016ff692230 */ /* 0x000fe40000004100 */
[----:B------:R-:W-:Y:S01]  /*1370*/  @P2 HADD2.F32 R106, -RZ, R23.H0_H0 ;  /* 0x20000017ff6a2230 */ /* 0x000fe20000004100 */
[----:B------:R-:W-:Y:S01]  /*1380*/  F2FP.F16.F32.PACK_AB R143, RZ, R108 ;  /* 0x0000006cff8f723e */ /* 0x000fe200000000ff */
        /* <DEDUP_REMOVED lines=18> */
.L_x_16792:
[----:B0-----:R-:W0:Y:S01]  /*14b0*/  @P5 LDC R105, c[0x0][0x40c] ;  /* 0x00010300ff695b82 */ /* 0x001e220000000800 */
        /* <DEDUP_REMOVED lines=41> */
.L_x_16793:
[----:B------:R-:W0:Y:S01]  /*1750*/  LDC.64 R142, c[0x0][0x3a8] ;  /* 0x0000ea00ff8e7b82 */ /* 0x000e220000000a00 */
[----:B------:R-:W-:Y:S01]  /*1760*/  IADD3 R141, PT, PT, R141, 0x80, RZ ;  /* 0x000000808d8d7810 */ /* 0x000fe20007ffe0ff */
[C---:B0-----:R-:W-:Y:S01]  /*1770*/  IMAD.WIDE.U32 R142, R139.reuse, 0x10, R142 ;  /* 0x000000108b8e7825 */ /* 0x041fe200078e008e */
[----:B------:R-:W-:-:S04]  /*1780*/  IADD3 R139, PT, PT, R139, 0x80, RZ ;  /* 0x000000808b8b7810 */ /* 0x000fc80007ffe0ff */
[----:B------:R2:W-:Y:S03]  /*1790*/  STG.E.128 desc[UR6][R142.64], R104 ;  /* 0x000000688e007986 */ /* 0x0005e6000c101d06 */
.L_x_16790:
[----:B------:R-:W-:Y:S05]  /*17a0*/  BSYNC.RECONVERGENT B0 ;  /* 0x0000000000007941 */ /* 0x000fea0003800200 */
.L_x_16789:
        /* <DEDUP_REMOVED lines=9> */
.L_x_16796:
[----:B------:R-:W-:Y:S05]  /*1840*/  BRA.U !UP0, `(.L_x_16797) ;  /* 0x0000000108d07547 */ /* 0x000fea000b800000 */
[----:B------:R-:W3:Y:S02]  /*1850*/  LDC.64 R16, c[0x0][0x3a0] ;  /* 0x0000e800ff107b82 */ /* 0x000ee40000000a00 */
[----:B---3--:R-:W-:-:S06]  /*1860*/  IMAD.WIDE.U32 R16, R139, 0x10, R16 ;  /* 0x000000108b107825 */ /* 0x008fcc00078e0010 */
[----:B------:R-:W3:Y:S01]  /*1870*/  LDG.E.128 R16, desc[UR6][R16.64] ;  /* 0x0000000610107981 */ /* 0x000ee2000c1e1d00 */
[----:B------:R-:W-:-:S13]  /*1880*/  ISETP.GT.AND P3, PT, R140, RZ, PT ;  /* 0x000000ff8c00720c */ /* 0x000fda0003f64270 */
[----:B0-2---:R-:W0:Y:S01]  /*1890*/  @P3 LDC R104, c[0x0][0x40c] ;  /* 0x00010300ff683b82 */ /* 0x005e220000000800 */
[----:B-----5:R-:W-:Y:S02]  /*18a0*/  @P3 HADD2.F32 R105, -RZ, R20.H1_H1 ;  /* 0x30000014ff693230 */ /* 0x020fe40000004100 */
[--C-:B------:R-:W-:Y:S02]  /*18b0*/  @P3 HADD2.F32 R142, -RZ, R21.reuse.H0_H0 ;  /* 0x20000015ff8e3230 */ /* 0x100fe40000004100 */
[----:B------:R-:W-:Y:S02]  /*18c0*/  @P3 HADD2.F32 R147, -RZ, R22.H0_H0 ;  /* 0x20000016ff933230 */ /* 0x000fe40000004100 */
[----:B------:R-:W-:Y:S01]  /*18d0*/  @P3 HADD2.F32 R144, -RZ, R21.H1_H1 ;  /* 0x30000015ff903230 */ /* 0x000fe20000004100 */
[----:B------:R-:W2:Y:S08]  /*18e0*/  @P3 LDC R143, c[0x0][0x40c] ;  /* 0x00010300ff8f3b82 */ /* 0x000eb00000000800 */
[----:B------:R-:W4:Y:S08]  /*18f0*/  @P3 LDC R146, c[0x0][0x40c] ;  /* 0x00010300ff923b82 */ /* 0x000f300000000800 */
[----:B------:R-:W1:Y:S08]  /*1900*/  @P3 LDC R145, c[0x0][0x40c] ;  /* 0x00010300ff913b82 */ /* 0x000e700000000800 */
[----:B------:R-:W1:Y:S08]  /*1910*/  @P3 LDC R148, c[0x0][0x40c] ;  /* 0x00010300ff943b82 */ /* 0x000e700000000800 */
[----:B------:R-:W1:Y:S08]  /*1920*/  @P3 LDC R149, c[0x0][0x40c] ;  /* 0x00010300ff953b82 */ /* 0x000e700000000800 */
[----:B------:R-:W1:Y:S08]  /*1930*/  @P3 LDC R107, c[0x0][0x40c] ;  /* 0x00010300ff6b3b82 */ /* 0x000e700000000800 */
[----:B------:R-:W1:Y:S01]  /*1940*/  @P3 LDC R150, c[0x0][0x40c] ;  /* 0x00010300ff963b82 */ /* 0x000e620000000800 */
[----:B---3--:R-:W-:-:S02]  /*1950*/  HADD2.F32 R10, -RZ, R16.H1_H1 ;  /* 0x30000010ff0a7230 */ /* 0x008fc40000004100 */
[--C-:B------:R-:W-:Y:S02]  /*1960*/  HADD2.F32 R106, -RZ, R18.reuse.H0_H0 ;  /* 0x20000012ff6a7230 */ /* 0x100fe40000004100 */
[----:B------:R-:W-:Y:S02]  /*1970*/  HADD2.F32 R125, -RZ, R18.H1_H1 ;  /* 0x30000012ff7d7230 */ /* 0x000fe40000004100 */
[----:B0-----:R-:W-:Y:S01]  /*1980*/  @P3 FFMA.FTZ R10, R105, R104, R10 ;  /* 0x00000068690a3223 */ /* 0x001fe2000001000a */
[--C-:B------:R-:W-:Y:S02]  /*1990*/  HADD2.F32 R105, -RZ, R17.reuse.H0_H0 ;  /* 0x20000011ff697230 */ /* 0x100fe40000004100 */
[----:B------:R-:W-:Y:S01]  /*19a0*/  HADD2.F32 R104, -RZ, R16.H0_H0 ;  /* 0x20000010ff687230 */ /* 0x000fe20000004100 */
[----:B------:R-:W-:Y:S01]  /*19b0*/  @!P3 MOV R16, R106 ;  /* 0x0000006a0010b202 */ /* 0x000fe20000000f00 */
[----:B------:R-:W-:Y:S01]  /*19c0*/  HADD2.F32 R17, -RZ, R17.H1_H1 ;  /* 0x30000011ff117230 */ /* 0x000fe20000004100 */
[----:B------:R-:W-:Y:S01]  /*19d0*/  @!P3 MOV R18, R105 ;  /* 0x000000690012b202 */ /* 0x000fe20000000f00 */
[----:B--2---:R-:W-:Y:S01]  /*19e0*/  @P3 FFMA.FTZ R18, R142, R143, R105 ;  /* 0x0000008f8e123223 */ /* 0x004fe20000010069 */
[----:B----4-:R-:W-:Y:S01]  /*19f0*/  @P3 FFMA.FTZ R16, R147, R146, R106 ;  /* 0x0000009293103223 */ /* 0x010fe2000001006a */
[----:B------:R-:W-:-:S02]  /*1a00*/  HADD2.F32 R126, -RZ, R19.H0_H0 ;  /* 0x20000013ff7e7230 */ /* 0x000fc40000004100 */
[----:B-1----:R-:W-:Y:S01]  /*1a10*/  @P3 FFMA.FTZ R17, R144, R145, R17 ;  /* 0x0000009190113223 */ /* 0x002fe20000010011 */
[----:B------:R-:W-:Y:S01]  /*1a20*/  HADD2.F32 R127, -RZ, R19.H1_H1 ;  /* 0x30000013ff7f7230 */ /* 0x000fe20000004100 */
[----:B------:R-:W-:Y:S01]  /*1a30*/  @!P3 MOV R19, R104 ;  /* 0x000000680013b202 */ /* 0x000fe20000000f00 */
[----:B------:R-:W-:Y:S02]  /*1a40*/  @P3 HADD2.F32 R106, -RZ, R22.H1_H1 ;  /* 0x30000016ff6a3230 */ /* 0x000fe40000004100 */
[--C-:B------:R-:W-:Y:S02]  /*1a50*/  @P3 HADD2.F32 R143, -RZ, R23.reuse.H0_H0 ;  /* 0x20000017ff8f3230 */ /* 0x100fe40000004100 */
        /* <DEDUP_REMOVED lines=19> */
.L_x_16797:
[----:B0-2---:R-:W0:Y:S01]  /*1b90*/  @P5 LDC R105, c[0x0][0x40c] ;  /* 0x00010300ff695b82 */ /* 0x005e220000000800 */
[--C-:B-----5:R-:W-:Y:S01]  /*1ba0*/  @P5 HADD2.F32 R104, -RZ, R20.reuse.H1_H1 ;  /* 0x30000014ff685230 */ /* 0x120fe20000004100 */
[----:B------:R-:W-:Y:S01]  /*1bb0*/  CS2R R18, SRZ ;  /* 0x0000000000127805 */ /* 0x000fe2000001ff00 */
[----:B------:R-:W-:Y:S02]  /*1bc0*/  @P5 HADD2.F32 R106, -RZ, R21.H0_H0 ;  /* 0x20000015ff6a5230 */ /* 0x000fe40000004100 */
        /* <DEDUP_REMOVED lines=37> */
.L_x_16798:
[----:B------:R-:W0:Y:S01]  /*1e20*/  LDC.64 R142, c[0x0][0x3a8] ;  /* 0x0000ea00ff8e7b82 */ /* 0x000e220000000a00 */
[----:B------:R-:W-:Y:S01]  /*1e30*/  IADD3 R141, PT, PT, R141, 0x80, RZ ;  /* 0x000000808d8d7810 */ /* 0x000fe20007ffe0ff */
[C---:B0-----:R-:W-:Y:S01]  /*1e40*/  IMAD.WIDE.U32 R142, R139.reuse, 0x10, R142 ;  /* 0x000000108b8e7825 */ /* 0x041fe200078e008e */
[----:B------:R-:W-:-:S04]  /*1e50*/  IADD3 R139, PT, PT, R139, 0x80, RZ ;  /* 0x000000808b8b7810 */ /* 0x000fc80007ffe0ff */
[----:B------:R3:W-:Y:S03]  /*1e60*/  STG.E.128 desc[UR6][R142.64], R104 ;  /* 0x000000688e007986 */ /* 0x0007e6000c101d06 */
.L_x_16795:
[----:B------:R-:W-:Y:S05]  /*1e70*/  BSYNC.RECONVERGENT B0 ;  /* 0x0000000000007941 */ /* 0x000fea0003800200 */
.L_x_16794:
        /* <DEDUP_REMOVED lines=9> */
.L_x_16801:
[----:B------:R-:W-:Y:S05]  /*1f10*/  BRA.U !UP0, `(.L_x_16802) ;  /* 0x0000000108c47547 */ /* 0x000fea000b800000 */
[----:B0-23--:R-:W0:Y:S02]  /*1f20*/  LDC.64 R104, c[0x0][0x3a0] ;  /* 0x0000e800ff687b82 */ /* 0x00de240000000a00 */
        /* <DEDUP_REMOVED lines=34> */
[----:B------:R-:W-:Y:S01]  /*2150*/  @P4 FFMA.FTZ R128, R105, R142, R128 ;  /* 0x0000008e69804223 */ /* 0x000fe20000010080 */
[----:B------:R-:W-:Y:S01]  /*2160*/  F2FP.F16.F32.PACK_AB R105, RZ, R15 ;  /* 0x0000000fff69723e */ /* 0x000fe200000000ff */
[----:B------:R-:W-:Y:S01]  /*2170*/  @P4 FFMA.FTZ R131, R106, R151, R131 ;  /* 0x000000976a834223 */ /* 0x000fe20000010083 */
[----:B------:R-:W-:Y:S02]  /*2180*/  F2FP.F16.F32.PACK_AB R106, RZ, R14 ;  /* 0x0000000eff6a723e */ /* 0x000fe400000000ff */
        /* <DEDUP_REMOVED lines=10> */
.L_x_16802:
[----:B0-23--:R-:W0:Y:S01]  /*2230*/  @P5 LDC R105, c[0x0][0x40c] ;  /* 0x00010300ff695b82 */ /* 0x00de220000000800 */
[--C-:B-----5:R-:W-:Y:S02]  /*2240*/  @P5 HADD2.F32 R104, -RZ, R20.reuse.H1_H1 ;  /* 0x30000014ff685230 */ /* 0x120fe40000004100 */
[----:B------:R-:W-:Y:S02]  /*2250*/  HFMA2 R11, -RZ, RZ, 0, 0 ;  /* 0x00000000ff0b7431 */ /* 0x000fe400000001ff */
[----:B------:R-:W-:Y:S01]  /*2260*/  @P5 HADD2.F32 R106, -RZ, R21.H0_H0 ;  /* 0x20000015ff6a5230 */ /* 0x000fe20000004100 */
[----:B------:R-:W-:Y:S01]  /*2270*/  MOV R15, RZ ;  /* 0x000000ff000f7202 */ /* 0x000fe20000000f00 */
[----:B------:R-:W-:Y:S01]  /*2280*/  @P5 HADD2.F32 R13, -RZ, R20.H0_H0 ;  /* 0x20000014ff0d5230 */ /* 0x000fe20000004100 */
[----:B------:R-:W-:Y:S01]  /*2290*/  CS2R R128, SRZ ;  /* 0x0000000000807805 */ /* 0x000fe2000001ff00 */
[----:B------:R-:W-:Y:S01]  /*22a0*/  @P5 HADD2.F32 R146, -RZ, R23.H1_H1 ;  /* 0x30000017ff925230 */ /* 0x000fe20000004100 */
[----:B------:R-:W2:Y:S01]  /*22b0*/  @P5 LDC R107, c[0x0][0x40c] ;  /* 0x00010300ff6b5b82 */ /* 0x000ea20000000800 */
[----:B------:R-:W-:-:S07]  /*22c0*/  CS2R R130, SRZ ;  /* 0x0000000000827805 */ /* 0x000fce000001ff00 */
        /* <DEDUP_REMOVED lines=11> */
[----:B------:R-:W-:Y:S01]  /*2380*/  HFMA2 R14, -RZ, RZ, 0, 0 ;  /* 0x00000000ff0e7431 */ /* 0x000fe200000001ff */
[----:B------:R-:W-:-:S05]  /*2390*/  MOV R13, RZ ;  /* 0x000000ff000d7202 */ /* 0x000fca0000000f00 */
        /* <DEDUP_REMOVED lines=19> */
.L_x_16803:
[----:B------:R-:W0:Y:S01]  /*24d0*/  LDC.64 R142, c[0x0][0x3a8] ;  /* 0x0000ea00ff8e7b82 */ /* 0x000e220000000a00 */
[----:B------:R-:W-:Y:S01]  /*24e0*/  IADD3 R141, PT, PT, R141, 0x80, RZ ;  /* 0x000000808d8d7810 */ /* 0x000fe20007ffe0ff */
[C---:B0-----:R-:W-:Y:S01]  /*24f0*/  IMAD.WIDE.U32 R142, R139.reuse, 0x10, R142 ;  /* 0x000000108b8e7825 */ /* 0x041fe200078e008e */
[----:B------:R-:W-:-:S04]  /*2500*/  IADD3 R139, PT, PT, R139, 0x80, RZ ;  /* 0x000000808b8b7810 */ /* 0x000fc80007ffe0ff */
[----:B------:R4:W-:Y:S03]  /*2510*/  STG.E.128 desc[UR6][R142.64], R104 ;  /* 0x000000688e007986 */ /* 0x0009e6000c101d06 */
.L_x_16800:
[----:B------:R-:W-:Y:S05]  /*2520*/  BSYNC.RECONVERGENT B0 ;  /* 0x0000000000007941 */ /* 0x000fea0003800200 */
.L_x_16799:
        /* <DEDUP_REMOVED lines=9> */
.L_x_16806:
[----:B------:R-:W-:Y:S05]  /*25c0*/  BRA.U !UP0, `(.L_x_16807) ;  /* 0x0000000108c47547 */ /* 0x000fea000b800000 */
[----:B0-234-:R-:W0:Y:S02]  /*25d0*/  LDC.64 R104, c[0x0][0x3a0] ;  /* 0x0000e800ff687b82 */ /* 0x01de240000000a00 */
[----:B0-----:R-:W-:-:S06]  /*25e0*/  IMAD.WIDE.U32 R104, R139, 0x10, R104 ;  /* 0x000000108b687825 */ /* 0x001fcc00078e0068 */
[----:B------:R-:W2:Y:S01]  /*25f0*/  LDG.E.128 R104, desc[UR6][R104.64] ;  /* 0x0000000668687981 */ /* 0x000ea2000c1e1d00 */
[----:B------:R-:W-:-:S13]  /*2600*/  ISETP.GT.AND P5, PT, R140, RZ, PT ;  /* 0x000000ff8c00720c */ /* 0x000fda0003fa4270 */
[----:B------:R-:W0:Y:S01]  /*2610*/  @P5 LDC R142, c[0x0][0x40c] ;  /* 0x00010300ff8e5b82 */ /* 0x000e220000000800 */
[--C-:B-----5:R-:W-:Y:S02]  /*2620*/  @P5 HADD2.F32 R143, -RZ, R21.reuse.H0_H0 ;  /* 0x20000015ff8f5230 */ /* 0x120fe40000004100 */
[----:B------:R-:W-:Y:S02]  /*2630*/  @P5 HADD2.F32 R144, -RZ, R21.H1_H1 ;  /* 0x30000015ff905230 */ /* 0x000fe40000004100 */
[----:B------:R-:W-:-:S03]  /*2640*/  @P5 HADD2.F32 R147, -RZ, R22.H0_H0 ;  /* 0x20000016ff935230 */ /* 0x000fc60000004100 */
        /* <DEDUP_REMOVED lines=8> */
[----:B------:R-:W-:Y:S02]  /*26d0*/  HADD2.F32 R115, -RZ, R105.H1_H1 ;  /* 0x30000069ff737230 */ /* 0x000fe40000004100 */
[--C-:B------:R-:W-:Y:S02]  /*26e0*/  HADD2.F32 R116, -RZ, R106.reuse.H0_H0 ;  /* 0x2000006aff747230 */ /* 0x100fe40000004100 */
[----:B0-----:R-:W-:Y:S01]  /*26f0*/  @P5 FFMA.FTZ R114, R143, R142, R114 ;  /* 0x0000008e8f725223 */ /* 0x001fe20000010072 */
        /* <DEDUP_REMOVED lines=30> */
.L_x_16807:
[----:B0-234-:R-:W0:Y:S01]  /*28e0*/  @P5 LDC R105, c[0x0][0x40c] ;  /* 0x00010300ff695b82 */ /* 0x01de220000000800 */
        /* <DEDUP_REMOVED lines=41> */
.L_x_16808:
[----:B------:R-:W0:Y:S02]  /*2b80*/  LDC.64 R140, c[0x0][0x3a8] ;  /* 0x0000ea00ff8c7b82 */ /* 0x000e240000000a00 */
[----:B0-----:R-:W-:-:S05]  /*2b90*/  IMAD.WIDE.U32 R140, R139, 0x10, R140 ;  /* 0x000000108b8c7825 */ /* 0x001fca00078e008c */
[----:B------:R0:W-:Y:S02]  /*2ba0*/  STG.E.128 desc[UR6][R140.64], R104 ;  /* 0x000000688c007986 */ /* 0x0001e4000c101d06 */
.L_x_16805:
[----:B------:R-:W-:Y:S05]  /*2bb0*/  BSYNC.RECONVERGENT B0 ;  /* 0x0000000000007941 */ /* 0x000fea0003800200 */
.L_x_16804:
[----:B0-234-:R-:W-:Y:S01]  /*2bc0*/  FADD.FTZ R105, RZ, R117 ;  /* 0x00000075ff697221 */ /* 0x01dfe20000010000 */
[C---:B------:R-:W-:Y:S01]  /*2bd0*/  ISETP.GT.U32.AND P5, PT, R4.reuse, 0xff, PT ;  /* 0x000000ff0400780c */ /* 0x040fe20003fa4070 */
[----:B------:R-:W0:Y:S01]  /*2be0*/  S2UR UR5, SR_CgaCtaId ;  /* 0x00000000000579c3 */ /* 0x000e220000008800 */
        /* <DEDUP_REMOVED lines=58> */
[----:B-1----:R-:W-:-:S04]  /*2f90*/  FMUL.FTZ R104, R3, R104 ;  /* 0x0000006803687220 */ /* 0x002fc80000410000 */
        /* <DEDUP_REMOVED lines=189> */
[----:B0-----:R-:W-:Y:S01]  /*3b70*/  IMAD.WIDE.U32 R138, R141, 0x10, R138 ;  /* 0x000000108d8a7825 */ /* 0x001fe200078e008a */
[----:B------:R-:W-:-:S02]  /*3b80*/  F2FP.F16.F32.PACK_AB R106, R107, R106 ;  /* 0x0000006a6b6a723e */ /* 0x000fc400000000ff */
[----:B------:R-:W-:Y:S02]  /*3b90*/  F2FP.F16.F32.PACK_AB R105, R142, R143 ;  /* 0x0000008f8e69723e */ /* 0x000fe400000000ff */
[----:B------:R-:W-:Y:S02]  /*3ba0*/  F2FP.F16.F32.PACK_AB R107, R146, R151 ;  /* 0x00000097926b723e */ /* 0x000fe400000000ff */
[----:B------:R-:W-:-:S03]  /*3bb0*/  IADD3 R141, PT, PT, R141, 0x80, RZ ;  /* 0x000000808d8d7810 */ /* 0x000fc60007ffe0ff */
[----:B------:R0:W-:Y:S04]  /*3bc0*/  STG.E.128 desc[UR6][R138.64], R104 ;  /* 0x000000688a007986 */ /* 0x0001e8000c101d06 */
.L_x_16811:
[----:B------:R-:W-:Y:S05]  /*3bd0*/  BSYNC.RECONVERGENT B0 ;  /* 0x0000000000007941 */ /* 0x000fea0003800200 */
.L_x_16810:
        /* <DEDUP_REMOVED lines=34> */
.L_x_16813:
[----:B------:R-:W-:Y:S05]  /*3e00*/  BSYNC.RECONVERGENT B0 ;  /* 0x0000000000007941 */ /* 0x000fea0003800200 */
.L_x_16812:
        /* <DEDUP_REMOVED lines=34> */
.L_x_16815:
[----:B------:R-:W-:Y:S05]  /*4030*/  BSYNC.RECONVERGENT B0 ;  /* 0x0000000000007941 */ /* 0x000fea0003800200 */
.L_x_16814:
        /* <DEDUP_REMOVED lines=34> */
.L_x_16817:
[----:B------:R-:W-:Y:S05]  /*4260*/  BSYNC.RECONVERGENT B0 ;  /* 0x0000000000007941 */ /* 0x000fea0003800200 */
.L_x_16816:
        /* <DEDUP_REMOVED lines=33> */
.L_x_16818:
[----:B------:R-:W-:Y:S05]  /*4480*/  BSYNC.RECONVERGENT B0 ;  /* 0x0000000000007941 */ /* 0x000fea0003800200 */
.L_x_16809:
[----:B01234-:R-:W0:Y:S01]  /*4490*/  LDC.64 R104, c[0x0][0x380] ;  /* 0x0000e000ff687b82 */ /* 0x01fe220000000a00 */
[----:B------:R-:W-:Y:S01]  /*44a0*/  UPLOP3.LUT UP1, UPT, UPT, UPT, UP1, 0x40, 0x4 ;  /* 0x000000000004789c */ /* 0x000fe20003f2e810 */
[----:B0-----:R-:W-:-:S04]  /*44b0*/  IADD3 R5, PT, PT, R5, R104, RZ ;  /* 0x0000006805057210 */ /* 0x001fc80007ffe0ff */
[----:B------:R-:W-:-:S13]  /*44c0*/  ISETP.GE.AND P0, PT, R5, R105, PT ;  /* 0x000000690500720c */ /* 0x000fda0003f06270 */
[----:B------:R-:W-:Y:S05]  /*44d0*/  @!P0 BRA `(.L_x_16819) ;  /* 0xffffffc400048947 */ /* 0x000fea000383ffff */
[----:B------:R-:W-:Y:S05]  /*44e0*/  EXIT ;  /* 0x000000000000794d */ /* 0x000fea0003800000 */
.L_x_16820:
        /* <DEDUP_REMOVED lines=9> */
.L_x_34062:


//--------------------- .text._ZN10layer_norm13ln_fwd_kernelINS_13Kernel_traitsIf6__halfS2_S2_fjLj5120ELj1ELj1ELj4ELj16ENS_18Kernel_traits_baseILj5120EfS2_S2_S2_fjLj128EEEEELb0ELb0ELb1ELb1EEEvNS_9FwdParamsE --------------------------
	.section	.text._ZN10layer_norm13ln_fwd_kernelINS_13Kernel_traitsIf6__halfS2_S2_fjLj5120ELj1ELj1ELj4ELj16ENS_18Kernel_traits_baseILj5120EfS2_S2_S2_fjLj128EEEEELb0ELb0ELb1ELb1EEEvNS_9FwdParamsE,"ax",@progbits
	.align	128
        .global         _ZN10layer_norm13ln_fwd_kernelINS_13Kernel_traitsIf6__halfS2_S2_fjLj5120ELj1ELj1ELj4ELj16ENS_18Kernel_traits_baseILj5120EfS2_S2_S2_fjLj128EEEEELb0ELb0ELb1ELb1EEEvNS_9FwdParamsE
        .type           _ZN10layer_norm13ln_fwd_kernelINS_13Kernel_traitsIf6__halfS2_S2_fjLj5120ELj1ELj1ELj4ELj16ENS_18Kernel_traits_baseILj5120EfS2_S2_S2_fjLj128EEEEELb0ELb0ELb1ELb1EEEvNS_9FwdParamsE,@function
        .size           _ZN10layer_norm13ln_fwd_kernelINS_13Kernel_traitsIf6__halfS2_S2_fjLj5120ELj1ELj1ELj4ELj16ENS_18Kernel_traits_baseILj5120EfS2_S2_S2_fjLj128EEEEELb0ELb0ELb1ELb1EEEvNS_9FwdParamsE,(.L_x_34063 - _ZN10layer_norm13ln_fwd_kernelINS_13Kernel_traitsIf6__halfS2_S2_fjLj5120ELj1ELj1ELj4ELj16ENS_18Kernel_traits_baseILj5120EfS2_S2_S2_fjLj128EEEEELb0ELb0ELb1ELb1EEEvNS_9FwdParamsE)
        .other          _ZN10layer_norm13ln_fwd_kernelINS_13Kernel_traitsIf6__halfS2_S2_fjLj5120ELj1ELj1ELj4ELj16ENS_18Kernel_traits_baseILj5120EfS2_S2_S2_fjLj128EEEEELb0ELb0ELb1ELb1EEEvNS_9FwdParamsE,@"STO_CUDA_ENTRY STV_DEFAULT"
_ZN10layer_norm13ln_fwd_kernelINS_13Kernel_traitsIf6__halfS2_S2_fjLj5120ELj1ELj1ELj4ELj16ENS_18Kernel_traits_baseILj5120EfS2_S2_S2_fjLj128EEEEELb0ELb0ELb1ELb1EEEvNS_9FwdParamsE:
.text._ZN10layer_norm13ln_fwd_kernelINS_13Kernel_traitsIf6__halfS2_S2_fjLj5120ELj1ELj1ELj4ELj16ENS_18Kernel_traits_baseILj5120EfS2_S2_S2_fjLj128EEEEELb0ELb0ELb1ELb1EEEvNS_9FwdParamsE:
        /* <DEDUP_REMOVED lines=34> */
.L_x_16821:
        /* <DEDUP_REMOVED lines=32> */
.L_x_16822:
[----:B------:R-:W0:Y:S02]  /*0420*/  LDCU UR4, c[0x0][0x384] ;  /* 0x00007080ff0477ac */ /* 0x000e240008000800 */
[----:B0-----:R-:W-:-:S13]  /*0430*/  ISETP.GE.AND P0, PT, R125, UR4, PT ;  /* 0x000000047d007c0c */ /* 0x001fda000bf06270 */
[----:B------:R-:W-:Y:S05]  /*0440*/  @P0 EXIT ;  /* 0x000000000000094d */ /* 0x000fea0003800000 */
[----:B------:R-:W0:Y:S01]  /*0450*/  LDCU.U8 UR10, c[0x0][0x410] ;  /* 0x00008200ff0a77ac */ /* 0x000e220008000000 */
[----:B------:R-:W2:Y:S01]  /*0460*/  LDCU UR11, c[0x0][0x400] ;  /* 0x00008000ff0b77ac */ /* 0x000ea20008000800 */
[----:B------:R-:W3:Y:S01]  /*0470*/  LDCU.64 UR8, c[0x0][0x3a0] ;  /* 0x00007400ff0877ac */ /* 0x000ee20008000a00 */
[----:B------:R-:W-:-:S11]  /*0480*/  UPLOP3.LUT UP1, UPT, UPT, UPT, UPT, 0x40, 0x4 ;  /* 0x000000000004789c */ /* 0x000fd60003f2e870 */
.L_x_16838:
        /* <DEDUP_REMOVED lines=17> */
[----:B---3--:R-:W-:Y:S01]  /*05a0*/  UISETP.NE.U32.AND UP0, UPT, UR8, URZ, UPT ;  /* 0x000000ff0800728c */ /* 0x008fe2000bf05070 */
[----:B------:R-:W-:-:S03]  /*05b0*/  IMAD R88, R125, R94, RZ ;  /* 0x0000005e7d587224 */ /* 0x000fc600078e02ff */
[----:B------:R-:W-:Y:S02]  /*05c0*/  UISETP.NE.AND.EX UP0, UPT, UR9, URZ, UPT, UP0 ;  /* 0x000000ff0900728c */ /* 0x000fe4000bf05300 */
[----:B------:R-:W-:-:S04]  /*05d0*/  SHF.R.S32.HI R89, RZ, 0x1f, R88 ;  /* 0x0000001fff597819 */ /* 0x000fc80000011458 */
[----:B------:R-:W-:-:S04]  /*05e0*/  LEA.HI R89, R89, R88, RZ, 0x3 ;  /* 0x0000005859597211 */ /* 0x000fc800078f18ff */
[----:B------:R-:W-:Y:S01]  /*05f0*/  LEA.HI.SX32 R163, R89, R0, 0x1d ;  /* 0x0000000059a37211 */ /* 0x000fe200078feaff */
[----:B-1----:R-:W-:Y:S06]  /*0600*/  BRA.U !UP0, `(.L_x_16823) ;  /* 0x0000000108c47547 */ /* 0x002fec000b800000 */
[----:B------:R-:W0:Y:S02]  /*0610*/  LDC.64 R88, c[0x0][0x3a0] ;  /* 0x0000e800ff587b82 */ /* 0x000e240000000a00 */
[----:B0-----:R-:W-:-:S06]  /*0620*/  IMAD.WIDE.U32 R88, R163, 0x10, R88 ;  /* 0x00000010a3587825 */ /* 0x001fcc00078e0058 */
[----:B------:R-:W3:Y:S01]  /*0630*/  LDG.E.128 R88, desc[UR6][R88.64] ;  /* 0x0000000658587981 */ /* 0x000ee2000c1e1d00 */
[----:B------:R-:W-:-:S13]  /*0640*/  ISETP.GT.AND P1, PT, R96, RZ, PT ;  /* 0x000000ff6000720c */ /* 0x000fda0003f24270 */
[----:B------:R-:W0:Y:S01]  /*0650*/  @P1 LDC R93, c[0x0][0x40c] ;  /* 0x00010300ff5d1b82 */ /* 0x000e220000000800 */
[----:B-----5:R-:W-:Y:S02]  /*0660*/  @P1 HADD2.F32 R0, -RZ, R4.H1_H1 ;  /* 0x30000004ff001230 */ /* 0x020fe40000004100 */
[--C-:B------:R-:W-:Y:S02]  /*0670*/  @P1 HADD2.F32 R2, -RZ, R5.reuse.H0_H0 ;  /* 0x20000005ff021230 */ /* 0x100fe40000004100 */
[----:B------:R-:W-:-:S03]  /*0680*/  @P1 HADD2.F32 R100, -RZ, R5.H1_H1 ;  /* 0x30000005ff641230 */ /* 0x000fc60000004100 */
[----:B------:R-:W1:Y:S08]  /*0690*/  @P1 LDC R95, c[0x0][0x40c] ;  /* 0x00010300ff5f1b82 */ /* 0x000e700000000800 */
[----:B------:R-:W4:Y:S08]  /*06a0*/  @P1 LDC R97, c[0x0][0x40c] ;  /* 0x00010300ff611b82 */ /* 0x000f300000000800 */
[----:B------:R-:W2:Y:S08]  /*06b0*/  @P1 LDC R99, c[0x0][0x40c] ;  /* 0x00010300ff631b82 */ /* 0x000eb00000000800 */
[----:B------:R-:W2:Y:S08]  /*06c0*/  @P1 LDC R101, c[0x0][0x40c] ;  /* 0x00010300ff651b82 */ /* 0x000eb00000000800 */
[----:B------:R-:W2:Y:S08]  /*06d0*/  @P1 LDC R102, c[0x0][0x40c] ;  /* 0x00010300ff661b82 */ /* 0x000eb00000000800 */
[----:B------:R-:W2:Y:S08]  /*06e0*/  @P1 LDC R3, c[0x0][0x40c] ;  /* 0x00010300ff031b82 */ /* 0x000eb00000000800 */
[----:B------:R-:W2:Y:S01]  /*06f0*/  @P1 LDC R103, c[0x0][0x40c] ;  /* 0x00010300ff671b82 */ /* 0x000ea20000000800 */
[----:B---3--:R-:W-:-:S02]  /*0700*/  HADD2.F32 R123, -RZ, R88.H1_H1 ;  /* 0x30000058ff7b7230 */ /* 0x008fc40000004100 */
[--C-:B------:R-:W-:Y:S02]  /*0710*/  HADD2.F32 R121, -RZ, R89.reuse.H0_H0 ;  /* 0x20000059ff797230 */ /* 0x100fe40000004100 */
[----:B------:R-:W-:Y:S02]  /*0720*/  HADD2.F32 R119, -RZ, R89.H1_H1 ;  /* 0x30000059ff777230 */ /* 0x000fe40000004100 */
[----:B0-----:R-:W-:Y:S01]  /*0730*/  @P1 FFMA.FTZ R123, R0, R93, R123 ;  /* 0x0000005d007b1223 */ /* 0x001fe2000001007b */
[----:B------:R-:W-:Y:S02]  /*0740*/  HADD2.F32 R111, -RZ, R88.H0_H0 ;  /* 0x20000058ff6f7230 */ /* 0x000fe40000004100 */
[----:B-1----:R-:W-:Y:S01]  /*0750*/  @P1 FFMA.FTZ R121, R2, R95, R121 ;  /* 0x0000005f02791223 */ /* 0x002fe20000010079 */
[--C-:B------:R-:W-:Y:S02]  /*0760*/  HADD2.F32 R117, -RZ, R90.reuse.H0_H0 ;  /* 0x2000005aff757230 */ /* 0x100fe40000004100 */
[----:B----4-:R-:W-:Y:S01]  /*0770*/  @P1 FFMA.FTZ R119, R100, R97, R119 ;  /* 0x0000006164771223 */ /* 0x010fe20000010077 */
[----:B------:R-:W-:-:S02]  /*0780*/  HADD2.F32 R115, -RZ, R90.H1_H1 ;  /* 0x3000005aff737230 */ /* 0x000fc40000004100 */
[--C-:B------:R-:W-:Y:S01]  /*0790*/  HADD2.F32 R113, -RZ, R91.reuse.H0_H0 ;  /* 0x2000005bff717230 */ /* 0x100fe20000004100 */
[----:B------:R-:W-:Y:S01]  /*07a0*/  F2FP.F16.F32.PACK_AB R89, RZ, R121 ;  /* 0x00000079ff59723e */ /* 0x000fe200000000ff */
[----:B------:R-:W-:Y:S02]  /*07b0*/  HADD2.F32 R109, -RZ, R91.H1_H1 ;  /* 0x3000005bff6d7230 */ /* 0x000fe40000004100 */
[--C-:B------:R-:W-:Y:S02]  /*07c0*/  @P1 HADD2.F32 R2, -RZ, R6.reuse.H0_H0 ;  /* 0x20000006ff021230 */ /* 0x100fe40000004100 */
[----:B------:R-:W-:Y:S02]  /*07d0*/  @P1 HADD2.F32 R88, -RZ, R6.H1_H1 ;  /* 0x30000006ff581230 */ /* 0x000fe40000004100 */
[----:B------:R-:W-:Y:S02]  /*07e0*/  @P1 HADD2.F32 R90, -RZ, R7.H0_H0 ;  /* 0x20000007ff5a1230 */ /* 0x000fe40000004100 */
[----:B--2---:R-:W-:Y:S01]  /*07f0*/  @P1 FFMA.FTZ R117, R2, R99, R117 ;  /* 0x0000006302751223 */ /* 0x004fe20000010075 */
        /* <DEDUP_REMOVED lines=18> */
.L_x_16823:
[----:B------:R-:W0:Y:S01]  /*0920*/  @P0 LDC R3, c[0x0][0x40c] ;  /* 0x00010300ff030b82 */ /* 0x000e220000000800 */
[--C-:B-----5:R-:W-:Y:S01]  /*0930*/  @P0 HADD2.F32 R0, -RZ, R4.reuse.H0_H0 ;  /* 0x20000004ff000230 */ /* 0x120fe20000004100 */
[----:B------:R-:W-:Y:S01]  /*0940*/  MOV R111, RZ ;  /* 0x000000ff006f7202 */ /* 0x000fe20000000f00 */
[----:B------:R-:W-:Y:S01]  /*0950*/  @P0 HADD2.F32 R2, -RZ, R4.H1_H1 ;  /* 0x30000004ff020230 */ /* 0x000fe20000004100 */
[----:B------:R-:W-:Y:S01]  /*0960*/  MOV R123, RZ ;  /* 0x000000ff007b7202 */ /* 0x000fe20000000f00 */
[----:B------:R-:W-:Y:S01]  /*0970*/  @P0 HADD2.F32 R88, -RZ, R5.H0_H0 ;  /* 0x20000005ff580230 */ /* 0x000fe20000004100 */
[----:B------:R-:W-:Y:S02]  /*0980*/  MOV R121, RZ ;  /* 0x000000ff00797202 */ /* 0x000fe40000000f00 */
[----:B------:R-:W1:Y:S01]  /*0990*/  @P0 LDC R89, c[0x0][0x40c] ;  /* 0x00010300ff590b82 */ /* 0x000e620000000800 */
[----:B------:R-:W-:Y:S02]  /*09a0*/  MOV R119, RZ ;  /* 0x000000ff00777202 */ /* 0x000fe40000000f00 */
[----:B------:R-:W-:-:S02]  /*09b0*/  MOV R117, RZ ;  /* 0x000000ff00757202 */ /* 0x000fc40000000f00 */
[----:B------:R-:W-:Y:S02]  /*09c0*/  MOV R115, RZ ;  /* 0x000000ff00737202 */ /* 0x000fe40000000f00 */
[----:B------:R-:W-:Y:S01]  /*09d0*/  MOV R113, RZ ;  /* 0x000000ff00717202 */ /* 0x000fe20000000f00 */
[----:B------:R-:W3:Y:S01]  /*09e0*/  @P0 LDC R91, c[0x0][0x40c] ;  /* 0x00010300ff5b0b82 */ /* 0x000ee20000000800 */
[----:B------:R-:W-:-:S07]  /*09f0*/  MOV R109, RZ ;  /* 0x000000ff006d7202 */ /* 0x000fce0000000f00 */
[----:B------:R-:W4:Y:S01]  /*0a00*/  @P0 LDC R93, c[0x0][0x40c] ;  /* 0x00010300ff5d0b82 */ /* 0x000f220000000800 */
[----:B0-----:R-:W-:Y:S01]  /*0a10*/  @P0 FMUL.FTZ R111, R0, R3 ;  /* 0x00000003006f0220 */ /* 0x001fe20000410000 */
[----:B------:R-:W-:Y:S02]  /*0a20*/  @P0 HADD2.F32 R0, -RZ, R5.H1_H1 ;  /* 0x30000005ff000230 */ /* 0x000fe40000004100 */
[----:B------:R-:W-:-:S04]  /*0a30*/  @P0 HADD2.F32 R3, -RZ, R6.H1_H1 ;  /* 0x30000006ff030230 */ /* 0x000fc80000004100 */
[----:B------:R-:W0:Y:S01]  /*0a40*/  @P0 LDC R95, c[0x0][0x40c] ;  /* 0x00010300ff5f0b82 */ /* 0x000e220000000800 */
[----:B-1----:R-:W-:Y:S01]  /*0a50*/  @P0 FMUL.FTZ R123, R2, R89 ;  /* 0x00000059027b0220 */ /* 0x002fe20000410000 */
[----:B------:R-:W-:Y:S02]  /*0a60*/  @P0 HADD2.F32 R2, -RZ, R6.H0_H0 ;  /* 0x20000006ff020230 */ /* 0x000fe40000004100 */
[----:B------:R-:W-:-:S04]  /*0a70*/  @P0 HADD2.F32 R89, -RZ, R7.H1_H1 ;  /* 0x30000007ff590230 */ /* 0x000fc80000004100 */
[----:B------:R-:W1:Y:S01]  /*0a80*/  @P0 LDC R90, c[0x0][0x40c] ;  /* 0x00010300ff5a0b82 */ /* 0x000e620000000800 */
[----:B---3--:R-:W-:Y:S01]  /*0a90*/  @P0 FMUL.FTZ R121, R88, R91 ;  /* 0x0000005b58790220 */ /* 0x008fe20000410000 */
[----:B------:R-:W-:-:S06]  /*0aa0*/  @P0 HADD2.F32 R88, -RZ, R7.H0_H0 ;  /* 0x20000007ff580230 */ /* 0x000fcc0000004100 */
[----:B------:R-:W3:Y:S01]  /*0ab0*/  @P0 LDC R97, c[0x0][0x40c] ;  /* 0x00010300ff610b82 */ /* 0x000ee20000000800 */
[----:B----4-:R-:W-:Y:S01]  /*0ac0*/  @P0 FMUL.FTZ R119, R0, R93 ;  /* 0x0000005d00770220 */ /* 0x010fe20000410000 */
[----:B------:R-:W-:-:S06]  /*0ad0*/  F2FP.F16.F32.PACK_AB R0, RZ, R123 ;  /* 0x0000007bff00723e */ /* 0x000fcc00000000ff */
[----:B------:R-:W4:Y:S01]  /*0ae0*/  @P0 LDC R100, c[0x0][0x40c] ;  /* 0x00010300ff640b82 */ /* 0x000f220000000800 */
[----:B0-----:R-:W-:Y:S01]  /*0af0*/  @P0 FMUL.FTZ R117, R2, R95 ;  /* 0x0000005f02750220 */ /* 0x001fe20000410000 */
[----:B------:R-:W-:Y:S01]  /*0b00*/  F2FP.F16.F32.PACK_AB R2, RZ, R119 ;  /* 0x00000077ff02723e */ /* 0x000fe200000000ff */
[----:B-1----:R-:W-:-:S03]  /*0b10*/  @P0 FMUL.FTZ R115, R3, R90 ;  /* 0x0000005a03730220 */ /* 0x002fc60000410000 */
[----:B------:R-:W-:Y:S02]  /*0b20*/  F2FP.F16.F32.PACK_AB R90, RZ, R117 ;  /* 0x00000075ff5a723e */ /* 0x000fe400000000ff */
[----:B------:R-:W-:Y:S01]  /*0b30*/  F2FP.F16.F32.PACK_AB R3, RZ, R115 ;  /* 0x00000073ff03723e */ /* 0x000fe200000000ff */
[----:B---3--:R-:W-:Y:S01]  /*0b40*/  @P0 FMUL.FTZ R113, R88, R97 ;  /* 0x0000006158710220 */ /* 0x008fe20000410000 */
[----:B------:R-:W-:Y:S02]  /*0b50*/  F2FP.F16.F32.PACK_AB R88, RZ, R111 ;  /* 0x0000006fff58723e */ /* 0x000fe400000000ff */
[----:B------:R-:W-:Y:S02]  /*0b60*/  PRMT R90, R90, 0x5410, R3 ;  /* 0x000054105a5a7816 */ /* 0x000fe40000000003 */
[----:B------:R-:W-:Y:S02]  /*0b70*/  F2FP.F16.F32.PACK_AB R91, RZ, R113 ;  /* 0x00000071ff5b723e */ /* 0x000fe400000000ff */
[----:B------:R-:W-:Y:S01]  /*0b80*/  PRMT R88, R88, 0x5410, R0 ;  /* 0x0000541058587816 */ /* 0x000fe20000000000 */
[----:B----4-:R-:W-:Y:S01]  /*0b90*/  @P0 FMUL.FTZ R109, R89, R100 ;  /* 0x00000064596d0220 */ /* 0x010fe20000410000 */
[----:B------:R-:W-:-:S04]  /*0ba0*/  F2FP.F16.F32.PACK_AB R89, RZ, R121 ;  /* 0x00000079ff59723e */ /* 0x000fc800000000ff */
[----:B------:R-:W-:Y:S02]  /*0bb0*/  F2FP.F16.F32.PACK_AB R93, RZ, R109 ;  /* 0x0000006dff5d723e */ /* 0x000fe400000000ff */
[----:B------:R-:W-:Y:S02]  /*0bc0*/  PRMT R89, R89, 0x5410, R2 ;  /* 0x0000541059597816 */ /* 0x000fe40000000002 */
[----:B------:R-:W-:-:S07]  /*0bd0*/  PRMT R91, R91, 0x5410, R93 ;  /* 0x000054105b5b7816 */ /* 0x000fce000000005d */
.L_x_16824:
[----:B------:R-:W0:Y:S01]  /*0be0*/  LDC.64 R2, c[0x0][0x3a8] ;  /* 0x0000ea00ff027b82 */ /* 0x000e220000000a00 */
[----:B------:R-:W-:-:S07]  /*0bf0*/  @P0 IADD3 R93, PT, PT, R98, 0x80, RZ ;  /* 0x00000080625d0810 */ /* 0x000fce0007ffe0ff */
        /* <DEDUP_REMOVED lines=24> */
[----:B------:R-:W-:Y:S02]  /*0d80*/  HADD2.F32 R95, -RZ, R88.H0_H0 ;  /* 0x20000058ff5f7230 */ /* 0x000fe40000004100 */
[----:B0-----:R-:W-:Y:S01]  /*0d90*/  @P1 FFMA.FTZ R107, R0, R102, R107 ;  /* 0x00000066006b1223 */ /* 0x001fe2000001006b */
[----:B------:R-:W-:Y:S02]  /*0da0*/  HADD2.F32 R103, -RZ, R89.H1_H1 ;  /* 0x30000059ff677230 */ /* 0x000fe40000004100 */
[----:B-1----:R-:W-:Y:S01]  /*0db0*/  @P1 FFMA.FTZ R105, R104, R106, R105 ;  /* 0x0000006a68691223 */ /* 0x002fe20000010069 */
[--C-:B------:R-:W-:Y:S02]  /*0dc0*/  HADD2.F32 R101, -RZ, R90.reuse.H0_H0 ;  /* 0x2000005aff657230 */ /* 0x100fe40000004100 */
[----:B------:R-:W-:-:S02]  /*0dd0*/  HADD2.F32 R99, -RZ, R90.H1_H1 ;  /* 0x3000005aff637230 */ /* 0x000fc40000004100 */
[----:B----4-:R-:W-:Y:S01]  /*0de0*/  @P1 FFMA.FTZ R103, R108, R110, R103 ;  /* 0x0000006e6c671223 */ /* 0x010fe20000010067 */
        /* <DEDUP_REMOVED lines=25> */
.L_x_16825:
[----:B0-----:R-:W0:Y:S01]  /*0f80*/  @P0 LDC R89, c[0x0][0x40c] ;  /* 0x00010300ff590b82 */ /* 0x001e220000000800 */
[--C-:B-----5:R-:W-:Y:S01]  /*0f90*/  @P0 HADD2.F32 R0, -RZ, R4.reuse.H0_H0 ;  /* 0x20000004ff000230 */ /* 0x120fe20000004100 */
[----:B------:R-:W-:Y:S01]  /*0fa0*/  MOV R95, RZ ;  /* 0x000000ff005f7202 */ /* 0x000fe20000000f00 */
[----:B------:R-:W-:Y:S02]  /*0fb0*/  @P0 HADD2.F32 R88, -RZ, R4.H1_H1 ;  /* 0x30000004ff580230 */ /* 0x000fe40000004100 */
[----:B------:R-:W-:Y:S02]  /*0fc0*/  HFMA2 R107, -RZ, RZ, 0, 0 ;  /* 0x00000000ff6b7431 */ /* 0x000fe400000001ff */
[----:B------:R-:W-:Y:S01]  /*0fd0*/  @P0 HADD2.F32 R90, -RZ, R5.H0_H0 ;  /* 0x20000005ff5a0230 */ /* 0x000fe20000004100 */
[----:B------:R-:W-:Y:S01]  /*0fe0*/  MOV R105, RZ ;  /* 0x000000ff00697202 */ /* 0x000fe20000000f00 */
[----:B------:R-:W-:Y:S01]  /*0ff0*/  HFMA2 R103, -RZ, RZ, 0, 0 ;  /* 0x00000000ff677431 */ /* 0x000fe200000001ff */
[----:B------:R-:W1:Y:S01]  /*1000*/  @P0 LDC R91, c[0x0][0x40c] ;  /* 0x00010300ff5b0b82 */ /* 0x000e620000000800 */
[----:B------:R-:W-:Y:S01]  /*1010*/  MOV R101, RZ ;  /* 0x000000ff00657202 */ /* 0x000fe20000000f00 */
[----:B------:R-:W-:Y:S01]  /*1020*/  HFMA2 R99, -RZ, RZ, 0, 0 ;  /* 0x00000000ff637431 */ /* 0x000fe200000001ff */
[----:B------:R-:W-:-:S05]  /*1030*/  MOV R97, RZ ;  /* 0x000000ff00617202 */ /* 0x000fca0000000f00 */
[----:B------:R-:W3:Y:S08]  /*1040*/  @P0 LDC R93, c[0x0][0x40c] ;  /* 0x00010300ff5d0b82 */ /* 0x000ef00000000800 */
[----:B------:R-:W4:Y:S01]  /*1050*/  @P0 LDC R127, c[0x0][0x40c] ;  /* 0x00010300ff7f0b82 */ /* 0x000f220000000800 */
[----:B0-----:R-:W-:Y:S01]  /*1060*/  @P0 FMUL.FTZ R95, R0, R89 ;  /* 0x00000059005f0220 */ /* 0x001fe20000410000 */
[----:B------:R-:W-:-:S02]  /*1070*/  @P0 HADD2.F32 R0, -RZ, R5.H1_H1 ;  /* 0x30000005ff000230 */ /* 0x000fc40000004100 */
[----:B------:R-:W-:-:S04]  /*1080*/  @P0 HADD2.F32 R89, -RZ, R6.H1_H1 ;  /* 0x30000006ff590230 */ /* 0x000fc80000004100 */
[----:B------:R-:W0:Y:S01]  /*1090*/  @P0 LDC R129, c[0x0][0x40c] ;  /* 0x00010300ff810b82 */ /* 0x000e220000000800 */
[----:B-1----:R-:W-:Y:S01]  /*10a0*/  @P0 FMUL.FTZ R107, R88, R91 ;  /* 0x0000005b586b0220 */ /* 0x002fe20000410000 */
[----:B------:R-:W-:Y:S02]  /*10b0*/  @P0 HADD2.F32 R88, -RZ, R6.H0_H0 ;  /* 0x20000006ff580230 */ /* 0x000fe40000004100 */
        /* <DEDUP_REMOVED lines=9> */
[----:B0-----:R-:W-:Y:S01]  /*1150*/  @P0 FMUL.FTZ R101, R88, R129 ;  /* 0x0000008158650220 */ /* 0x001fe20000410000 */
[----:B------:R-:W-:-:S04]  /*1160*/  F2FP.F16.F32.PACK_AB R88, RZ, R95 ;  /* 0x0000005fff58723e */ /* 0x000fc800000000ff */
[----:B------:R-:W-:Y:S01]  /*1170*/  PRMT R88, R88, 0x5410, R0 ;  /* 0x0000541058587816 */ /* 0x000fe20000000000 */
[----:B-1----:R-:W-:Y:S01]  /*1180*/  @P0 FMUL.FTZ R99, R89, R100 ;  /* 0x0000006459630220 */ /* 0x002fe20000410000 */
[----:B------:R-:W-:-:S04]  /*1190*/  F2FP.F16.F32.PACK_AB R89, RZ, R105 ;  /* 0x00000069ff59723e */ /* 0x000fc800000000ff */
[----:B------:R-:W-:Y:S01]  /*11a0*/  F2FP.F16.F32.PACK_AB R100, RZ, R99 ;  /* 0x00000063ff64723e */ /* 0x000fe200000000ff */
[----:B---3--:R-:W-:Y:S01]  /*11b0*/  @P0 FMUL.FTZ R97, R90, R131 ;  /* 0x000000835a610220 */ /* 0x008fe20000410000 */
[----:B------:R-:W-:-:S04]  /*11c0*/  F2FP.F16.F32.PACK_AB R90, RZ, R103 ;  /* 0x00000067ff5a723e */ /* 0x000fc800000000ff */
[----:B------:R-:W-:Y:S01]  /*11d0*/  PRMT R89, R89, 0x5410, R90 ;  /* 0x0000541059597816 */ /* 0x000fe2000000005a */
[----:B----4-:R-:W-:Y:S01]  /*11e0*/  @P0 FMUL.FTZ R93, R91, R102 ;  /* 0x000000665b5d0220 */ /* 0x010fe20000410000 */
[----:B------:R-:W-:Y:S02]  /*11f0*/  F2FP.F16.F32.PACK_AB R91, RZ, R101 ;  /* 0x00000065ff5b723e */ /* 0x000fe400000000ff */
[----:B------:R-:W-:Y:S02]  /*1200*/  F2FP.F16.F32.PACK_AB R102, RZ, R97 ;  /* 0x00000061ff66723e */ /* 0x000fe400000000ff */
[----:B------:R-:W-:Y:S02]  /*1210*/  F2FP.F16.F32.PACK_AB R104, RZ, R93 ;  /* 0x0000005dff68723e */ /* 0x000fe400000000ff */
[----:B------:R-:W-:Y:S02]  /*1220*/  PRMT R90, R91, 0x5410, R100 ;  /* 0x000054105b5a7816 */ /* 0x000fe40000000064 */
[----:B------:R-:W-:-:S07]  /*1230*/  PRMT R91, R102, 0x5410, R104 ;  /* 0x00005410665b7816 */ /* 0x000fce0000000068 */
.L_x_16826:
        /* <DEDUP_REMOVED lines=58> */
.L_x_16827:
[----:B-1----:R-:W0:Y:S01]  /*15e0*/  @P0 LDC R89, c[0x0][0x40c] ;  /* 0x00010300ff590b82 */ /* 0x002e220000000800 */
        /* <DEDUP_REMOVED lines=10> */
[----:B------:R-:W-:Y:S01]  /*1690*/  MOV R139, RZ ;  /* 0x000000ff008b7202 */ /* 0x000fe20000000f00 */
[----:B------:R-:W-:-:S04]  /*16a0*/  HFMA2 R135, -RZ, RZ, 0, 0 ;  /* 0x00000000ff877431 */ /* 0x000fc800000001ff */
        /* <DEDUP_REMOVED lines=31> */
.L_x_16828:
        /* <DEDUP_REMOVED lines=58> */
.L_x_16829:
        /* <DEDUP_REMOVED lines=37> */
[----:B------:R-:W-:Y:S02]  /*1e90*/  F2FP.F16.F32.PACK_AB R102, RZ, R157 ;  /* 0x0000009dff66723e */ /* 0x000fe400000000ff */
[----:B------:R-:W-:Y:S01]  /*1ea0*/  PRMT R89, R89, 0x5410, R90 ;  /* 0x0000541059597816 */ /* 0x000fe2000000005a */
[----:B----4-:R-:W-:Y:S01]  /*1eb0*/  @P0 FMUL.FTZ R155, R91, R104 ;  /* 0x000000685b9b0220 */ /* 0x010fe20000410000 */
[----:B------:R-:W-:-:S04]  /*1ec0*/  F2FP.F16.F32.PACK_AB R91, RZ, R151 ;  /* 0x00000097ff5b723e */ /* 0x000fc800000000ff */
[----:B------:R-:W-:Y:S02]  /*1ed0*/  F2FP.F16.F32.PACK_AB R104, RZ, R155 ;  /* 0x0000009bff68723e */ /* 0x000fe400000000ff */
[----:B------:R-:W-:Y:S02]  /*1ee0*/  PRMT R90, R91, 0x5410, R100 ;  /* 0x000054105b5a7816 */ /* 0x000fe40000000064 */
[----:B------:R-:W-:-:S07]  /*1ef0*/  PRMT R91, R102, 0x5410, R104 ;  /* 0x00005410665b7816 */ /* 0x000fce0000000068 */
.L_x_16830:
        /* <DEDUP_REMOVED lines=14> */
[--C-:B-----5:R-:W-:Y:S02]  /*1fe0*/  @P0 HADD2.F32 R110, -RZ, R5.reuse.H0_H0 ;  /* 0x20000005ff6e0230 */ /* 0x120fe40000004100 */
[----:B------:R-:W-:Y:S02]  /*1ff0*/  @P0 HADD2.F32 R114, -RZ, R5.H1_H1 ;  /* 0x30000005ff720230 */ /* 0x000fe40000004100 */
[--C-:B------:R-:W-:Y:S02]  /*2000*/  @P0 HADD2.F32 R118, -RZ, R6.reuse.H0_H0 ;  /* 0x20000006ff760230 */ /* 0x100fe40000004100 */
[----:B------:R-:W-:Y:S01]  /*2010*/  @P0 HADD2.F32 R127, -RZ, R6.H1_H1 ;  /* 0x30000006ff7f0230 */ /* 0x000fe20000004100 */
[----:B------:R-:W1:Y:S08]  /*2020*/  @P0 LDC R116, c[0x0][0x40c] ;  /* 0x00010300ff740b82 */ /* 0x000e700000000800 */
[----:B------:R-:W4:Y:S08]  /*2030*/  @P0 LDC R120, c[0x0][0x40c] ;  /* 0x00010300ff780b82 */ /* 0x000f300000000800 */
[----:B------:R-:W2:Y:S08]  /*2040*/  @P0 LDC R122, c[0x0][0x40c] ;  /* 0x00010300ff7a0b82 */ /* 0x000eb00000000800 */
[----:B------:R-:W2:Y:S08]  /*2050*/  @P0 LDC R124, c[0x0][0x40c] ;  /* 0x00010300ff7c0b82 */ /* 0x000eb00000000800 */
[----:B------:R-:W2:Y:S08]  /*2060*/  @P0 LDC R108, c[0x0][0x40c] ;  /* 0x00010300ff6c0b82 */ /* 0x000eb00000000800 */
[----:B------:R-:W2:Y:S08]  /*2070*/  @P0 LDC R0, c[0x0][0x40c] ;  /* 0x00010300ff000b82 */ /* 0x000eb00000000800 */
[----:B------:R-:W2:Y:S01]  /*2080*/  @P0 LDC R126, c[0x0][0x40c] ;  /* 0x00010300ff7e0b82 */ /* 0x000ea20000000800 */
[----:B---3--:R-:W-:-:S02]  /*2090*/  HADD2.F32 R161, -RZ, R89.H0_H0 ;  /* 0x20000059ffa17230 */ /* 0x008fc40000004100 */
[----:B------:R-:W-:Y:S02]  /*20a0*/  HADD2.F32 R163, -RZ, R89.H1_H1 ;  /* 0x30000059ffa37230 */ /* 0x000fe40000004100 */
[--C-:B------:R-:W-:Y:S02]  /*20b0*/  HADD2.F32 R165, -RZ, R90.reuse.H0_H0 ;  /* 0x2000005affa57230 */ /* 0x100fe40000004100 */
[----:B0-----:R-:W-:Y:S01]  /*20c0*/  @P0 FFMA.FTZ R161, R110, R112, R161 ;  /* 0x000000706ea10223 */ /* 0x001fe200000100a1 */
[----:B------:R-:W-:Y:S02]  /*20d0*/  HADD2.F32 R104, -RZ, R90.H1_H1 ;  /* 0x3000005aff687230 */ /* 0x000fe40000004100 */
[----:B-1----:R-:W-:Y:S01]  /*20e0*/  @P0 FFMA.FTZ R163, R114, R116, R163 ;  /* 0x0000007472a30223 */ /* 0x002fe200000100a3 */
[--C-:B------:R-:W-:Y:S02]  /*20f0*/  HADD2.F32 R98, -RZ, R91.reuse.H0_H0 ;  /* 0x2000005bff627230 */ /* 0x100fe40000004100 */
[----:B----4-:R-:W-:Y:S01]  /*2100*/  @P0 FFMA.FTZ R165, R118, R120, R165 ;  /* 0x0000007876a50223 */ /* 0x010fe200000100a5 */
[----:B------:R-:W-:-:S02]  /*2110*/  HADD2.F32 R96, -RZ, R91.H1_H1 ;  /* 0x3000005bff607230 */ /* 0x000fc40000004100 */
[----:B--2---:R-:W-:Y:S01]  /*2120*/  @P0 FFMA.FTZ R104, R127, R122, R104 ;  /* 0x0000007a7f680223 */ /* 0x004fe20000010068 */
[--C-:B------:R-:W-:Y:S02]  /*2130*/  HADD2.F32 R100, -RZ, R88.reuse.H0_H0 ;  /* 0x20000058ff647230 */ /* 0x100fe40000004100 */
[----:B------:R-:W-:Y:S02]  /*2140*/  HADD2.F32 R102, -RZ, R88.H1_H1 ;  /* 0x30000058ff667230 */ /* 0x000fe40000004100 */
[--C-:B------:R-:W-:Y:S01]  /*2150*/  @P0 HADD2.F32 R88, -RZ, R7.reuse.H0_H0 ;  /* 0x20000007ff580230 */ /* 0x100fe20000004100 */
[----:B------:R-:W-:Y:S01]  /*2160*/  F2FP.F16.F32.PACK_AB R110, RZ, R104 ;  /* 0x00000068ff6e723e */ /* 0x000fe200000000ff */
[--C-:B------:R-:W-:Y:S02]  /*2170*/  @P0 HADD2.F32 R91, -RZ, R4.reuse.H1_H1 ;  /* 0x30000004ff5b0230 */ /* 0x100fe40000004100 */
        /* <DEDUP_REMOVED lines=18> */
.L_x_16831:
        /* <DEDUP_REMOVED lines=44> */
.L_x_16832:
        /* <DEDUP_REMOVED lines=156> */
.L_x_16834:
[----:B--2---:R-:W-:Y:S05]  /*2f20*/  BSYNC.RECONVERGENT B0 ;  /* 0x0000000000007941 */ /* 0x004fea0003800200 */
.L_x_16833:
        /* <DEDUP_REMOVED lines=13> */
.L_x_16836:
[----:B------:R-:W-:Y:S05]  /*3000*/  BSYNC.RECONVERGENT B0 ;  /* 0x0000000000007941 */ /* 0x000fea0003800200 */
.L_x_16835:
        /* <DEDUP_REMOVED lines=149> */
[----:B------:R-:W-:Y:S01]  /*3960*/  F2FP.F16.F32.PACK_AB R89, R92, R89 ;  /* 0x000000595c59723e */ /* 0x000fe200000000ff */
[----:B------:R-:W-:Y:S01]  /*3970*/  IMAD.WIDE.U32 R98, R99, 0x10, R2 ;  /* 0x0000001063627825 */ /* 0x000fe200078e0002 */
[----:B------:R-:W-:-:S03]  /*3980*/  F2FP.F16.F32.PACK_AB R88, R139, R94 ;  /* 0x0000005e8b58723e */ /* 0x000fc600000000ff */
        /* <DEDUP_REMOVED lines=8> */
[----:B------:R-:W-:Y:S01]  /*3a10*/  F2FP.F16.F32.PACK_AB R90, R93, R90 ;  /* 0x0000005a5d5a723e */ /* 0x000fe200000000ff */
        /* <DEDUP_REMOVED lines=11> */
[----:B------:R-:W-:Y:S01]  /*3ad0*/  F2FP.F16.F32.PACK_AB R106, R109, R106 ;  /* 0x0000006a6d6a723e */ /* 0x000fe200000000ff */
[----:B------:R-:W-:Y:S01]  /*3ae0*/  FFMA.FTZ R144, R144, R67, R27 ;  /* 0x0000004390907223 */ /* 0x000fe2000001001b */
[----:B------:R-:W-:Y:S01]  /*3af0*/  FFMA.FTZ R104, R111, R68, R28 ;  /* 0x000000446f687223 */ /* 0x000fe2000001001c */
        /* <DEDUP_REMOVED lines=35> */
[----:B------:R-:W-:-:S05]  /*3d30*/  F2FP.F16.F32.PACK_AB R132, R118, R127 ;  /* 0x0000007f7684723e */ /* 0x000fca00000000ff */
[----:B------:R0:W-:Y:S02]  /*3d40*/  STG.E.128 desc[UR6][R2.64], R132 ;  /* 0x0000008402007986 */ /* 0x0001e4000c101d06 */
.L_x_16837:
[----:B0-----:R-:W0:Y:S01]  /*3d50*/  LDC.64 R2, c[0x0][0x380] ;  /* 0x0000e000ff027b82 */ /* 0x001e220000000a00 */
[----:B------:R-:W-:Y:S01]  /*3d60*/  UPLOP3.LUT UP1, UPT, UPT, UPT, UP1, 0x40, 0x4 ;  /* 0x000000000004789c */ /* 0x000fe20003f2e810 */
[----:B0-----:R-:W-:-:S04]  /*3d70*/  IADD3 R125, PT, PT, R125, R2, RZ ;  /* 0x000000027d7d7210 */ /* 0x001fc80007ffe0ff */
[----:B------:R-:W-:-:S13]  /*3d80*/  ISETP.GE.AND P0, PT, R125, R3, PT ;  /* 0x000000037d00720c */ /* 0x000fda0003f06270 */
[----:B------:R-:W-:Y:S05]  /*3d90*/  @!P0 BRA `(.L_x_16838) ;  /* 0xffffffc400bc8947 */ /* 0x000fea000383ffff */
[----:B------:R-:W-:Y:S05]  /*3da0*/  EXIT ;  /* 0x000000000000794d */ /* 0x000fea0003800000 */
.L_x_16839:
        /* <DEDUP_REMOVED lines=13> */
.L_x_34063:


//--------------------- .text._ZN10layer_norm13ln_fwd_kernelINS_13Kernel_traitsIf6__halfS2_S2_fjLj5120ELj1ELj1ELj4ELj16ENS_18Kernel_traits_baseILj5120EfS2_S2_S2_fjLj128EEEEELb0ELb1ELb0ELb0EEEvNS_9FwdParamsE --------------------------
	.section	.text._ZN10layer_norm13ln_fwd_kernelINS_13Kernel_traitsIf6__halfS2_S2_fjLj5120ELj1ELj1ELj4ELj16ENS_18Kernel_traits_baseILj5120EfS2_S2_S2_fjLj128EEEEELb0ELb1ELb0ELb0EEEvNS_9FwdParamsE,"ax",@progbits
	.align	128
        .global         _ZN10layer_norm13ln_fwd_kernelINS_13Kernel_traitsIf6__halfS2_S2_fjLj5120ELj1ELj1ELj4ELj16ENS_18Kernel_traits_baseILj5120EfS2_S2_S2_fjLj128EEEEELb0ELb1ELb0ELb0EEEvNS_9FwdParamsE
        .type           _ZN10layer_norm13ln_fwd_kernelINS_13Kernel_traitsIf6__halfS2_S2_fjLj5120ELj1ELj1ELj4ELj16ENS_18Kernel_traits_baseILj5120EfS2_S2_S2_fjLj128EEEEELb0ELb1ELb0ELb0EEEvNS_9FwdParamsE,@function
        .size           _ZN10layer_norm13ln_fwd_kernelINS_13Kernel_traitsIf6__halfS2_S2_fjLj5120ELj1ELj1ELj4ELj16ENS_18Kernel_traits_baseILj5120EfS2_S2_S2_fjLj128EEEEELb0ELb1ELb0ELb0EEEvNS_9FwdParamsE,(.L_x_34064 - _ZN10layer_norm13ln_fwd_kernelINS_13Kernel_traitsIf6__halfS2_S2_fjLj5120ELj1ELj1ELj4ELj16ENS_18Kernel_traits_baseILj5120EfS2_S2_S2_fjLj128EEEEELb0ELb1ELb0ELb0EEEvNS_9FwdParamsE)
        .other          _ZN10layer_norm13ln_fwd_kernelINS_13Kernel_traitsIf6__halfS2_S2_fjLj5120ELj1ELj1ELj4ELj16ENS_18Kernel_traits_baseILj5120EfS2_S2_S2_fjLj128EEEEELb0ELb1ELb0ELb0EEEvNS_9FwdParamsE,@"STO_CUDA_ENTRY STV_DEFAULT"
_ZN10layer_norm13ln_fwd_kernelINS_13Kernel_traitsIf6__halfS2_S2_fjLj5120ELj1ELj1ELj4ELj16ENS_18Kernel_traits_baseILj5120EfS2_S2_S2_fjLj128EEEEELb0ELb1ELb0ELb0EEEvNS_9FwdParamsE:
.text._ZN10layer_norm13ln_fwd_kernelINS_13Kernel_traitsIf6__halfS2_S2_fjLj5120ELj1ELj1ELj4ELj16ENS_18Kernel_traits_baseILj5120EfS2_S2_S2_fjLj128EEEEELb0ELb1ELb0ELb0EEEvNS_9FwdParamsE:
        /* <DEDUP_REMOVED lines=89> */
.L_x_16841:
        /* <DEDUP_REMOVED lines=69> */
.L_x_16842:
[----:B------:R-:W-:Y:S05]  /*09e0*/  BSYNC.RECONVERGENT B0 ;  /* 0x0000000000007941 */ /* 0x000fea0003800200 */
.L_x_16840:
        /* <DEDUP_REMOVED lines=24> */
.L_x_16877:
        /* <DEDUP_REMOVED lines=24> */
[----:B------:R-:W-:Y:S02]  /*0cf0*/  HADD2.F32 R173, -RZ, R131.H0_H0 ;  /* 0x20000083ffad7230 */ /* 0x000fe40000004100 */
[--C-:B------:R-:W-:Y:S02]  /*0d00*/  HADD2.F32 R169, -RZ, R129.reuse.H0_H0 ;  /* 0x20000081ffa97230 */ /* 0x100fe40000004100 */
[-C--:B------:R-:W-:Y:S01]  /*0d10*/  FMUL.FTZ R171, R171, R0.reuse ;  /* 0x00000000abab7220 */ /* 0x080fe20000410000 */
[----:B------:R-:W-:Y:S02]  /*0d20*/  HADD2.F32 R129, -RZ, R129.H1_H1 ;  /* 0x30000081ff817230 */ /* 0x000fe40000004100 */
[----:B------:R-:W-:Y:S01]  /*0d30*/  FMUL.FTZ R173, R173, R0 ;  /* 0x00000000adad7220 */ /* 0x000fe20000410000 */
[----:B------:R-:W-:-:S02]  /*0d40*/  HADD2.F32 R179, -RZ, R130.H1_H1 ;  /* 0x30000082ffb37230 */ /* 0x000fc40000004100 */
[-C--:B------:R-:W-:Y:S01]  /*0d50*/  FMUL.FTZ R169, R169, R0.reuse ;  /* 0x00000000a9a97220 */ /* 0x080fe20000410000 */
[----:B------:R-:W-:Y:S02]  /*0d60*/  HADD2.F32 R131, -RZ, R131.H1_H1 ;  /* 0x30000083ff837230 */ /* 0x000fe40000004100 */
[----:B------:R-:W-:Y:S01]  /*0d70*/  FMUL.FTZ R172, R129, R0 ;  /* 0x0000000081ac7220 */ /* 0x000fe20000410000 */
[--C-:B------:R-:W-:Y:S02]  /*0d80*/  HADD2.F32 R167, -RZ, R128.reuse.H0_H0 ;  /* 0x20000080ffa77230 */ /* 0x100fe40000004100 */
[----:B------:R-:W-:-:S03]  /*0d90*/  HADD2.F32 R177, -RZ, R128.H1_H1 ;  /* 0x30000080ffb17230 */ /* 0x000fc60000004100 */
[-C--:B------:R-:W-:Y:S02]  /*0da0*/  FMUL.FTZ R167, R167, R0.reuse ;  /* 0x00000000a7a77220 */ /* 0x080fe40000410000 */
[----:B------:R-:W-:Y:S01]  /*0db0*/  FMUL.FTZ R174, R177, R0 ;  /* 0x00000000b1ae7220 */ /* 0x000fe20000410000 */
[----:B--2---:R-:W-:Y:S02]  /*0dc0*/  HADD2.F32 R168, -RZ, R6.H0_H0 ;  /* 0x20000006ffa87230 */ /* 0x004fe40000004100 */
[----:B------:R-:W-:Y:S02]  /*0dd0*/  HADD2.F32 R170, -RZ, R7.H0_H0 ;  /* 0x20000007ffaa7230 */ /* 0x000fe40000004100 */
[----:B------:R-:W-:Y:S02]  /*0de0*/  HADD2.F32 R128, -RZ, R4.H0_H0 ;  /* 0x20000004ff807230 */ /* 0x000fe40000004100 */
[----:B------:R-:W-:Y:S01]  /*0df0*/  FFMA.FTZ R171, R171, R104, R168 ;  /* 0x00000068abab7223 */ /* 0x000fe200000100a8 */
[----:B------:R-:W-:Y:S01]  /*0e00*/  FMUL.FTZ R168, R131, R0 ;  /* 0x0000000083a87220 */ /* 0x000fe20000410000 */
[----:B------:R-:W-:Y:S01]  /*0e10*/  FFMA.FTZ R173, R173, R106, R170 ;  /* 0x0000006aadad7223 */ /* 0x000fe200000100aa */
[----:B------:R-:W-:Y:S01]  /*0e20*/  FMUL.FTZ R170, R179, R0 ;  /* 0x00000000b3aa7220 */ /* 0x000fe20000410000 */
[----:B------:R-:W-:-:S02]  /*0e30*/  HADD2.F32 R130, -RZ, R5.H0_H0 ;  /* 0x20000005ff827230 */ /* 0x000fc40000004100 */
[----:B------:R-:W-:Y:S01]  /*0e40*/  FFMA.FTZ R167, R167, R108, R128 ;  /* 0x0000006ca7a77223 */ /* 0x000fe20000010080 */
[----:B------:R-:W-:Y:S02]  /*0e50*/  HADD2.F32 R181, -RZ, R7.H1_H1 ;  /* 0x30000007ffb57230 */ /* 0x000fe40000004100 */
[----:B------:R-:W-:Y:S02]  /*0e60*/  HADD2.F32 R179, -RZ, R6.H1_H1 ;  /* 0x30000006ffb37230 */ /* 0x000fe40000004100 */
[----:B------:R-:W-:Y:S01]  /*0e70*/  FFMA.FTZ R169, R169, R110, R130 ;  /* 0x0000006ea9a97223 */ /* 0x000fe20000010082 */
[----:B------:R-:W-:Y:S02]  /*0e80*/  HADD2.F32 R131, -RZ, R5.H1_H1 ;  /* 0x30000005ff837230 */ /* 0x000fe40000004100 */
[----:B------:R-:W-:Y:S01]  /*0e90*/  FFMA.FTZ R168, R168, R107, R181 ;  /* 0x0000006ba8a87223 */ /* 0x000fe200000100b5 */
[----:B------:R-:W-:Y:S02]  /*0ea0*/  HADD2.F32 R129, -RZ, R4.H1_H1 ;  /* 0x30000004ff817230 */ /* 0x000fe40000004100 */
[----:B------:R-:W-:Y:S01]  /*0eb0*/  FFMA.FTZ R170, R170, R105, R179 ;  /* 0x00000069aaaa7223 */ /* 0x000fe200000100b3 */
[----:B------:R-:W-:Y:S01]  /*0ec0*/  FFMA.FTZ R172, R172, R111, R131 ;  /* 0x0000006facac7223 */ /* 0x000fe20000010083 */
[----:B------:R-:W-:Y:S01]  /*0ed0*/  F2FP.F16.F32.PACK_AB R131, R168, R173 ;  /* 0x000000ada883723e */ /* 0x000fe200000000ff */
[----:B------:R-:W-:-:S02]  /*0ee0*/  FFMA.FTZ R174, R174, R109, R129 ;  /* 0x0000006daeae7223 */ /* 0x000fc40000010081 */
[----:B------:R-:W-:Y:S02]  /*0ef0*/  F2FP.F16.F32.PACK_AB R130, R170, R171 ;  /* 0x000000abaa82723e */ /* 0x000fe400000000ff */
[----:B------:R-:W-:Y:S02]  /*0f00*/  F2FP.F16.F32.PACK_AB R129, R172, R169 ;  /* 0x000000a9ac81723e */ /* 0x000fe400000000ff */
[----:B------:R-:W-:Y:S01]  /*0f10*/  F2FP.F16.F32.PACK_AB R128, R174, R167 ;  /* 0x000000a7ae80723e */ /* 0x000fe200000000ff */
[----:B------:R-:W-:Y:S06]  /*0f20*/  BRA `(.L_x_16846) ;  /* 0x0000000000707947 */ /* 0x000fec0003800000 */
.L_x_16845:
[----:B-----5:R-:W-:Y:S02]  /*0f30*/  HADD2.F32 R171, -RZ, R129.H0_H0 ;  /* 0x20000081ffab7230 */ /* 0x020fe40000004100 */
[----:B------:R-:W-:Y:S02]  /*0f40*/  HADD2.F32 R173, -RZ, R130.H0_H0 ;  /* 0x20000082ffad7230 */ /* 0x000fe40000004100 */
[----:B------:R-:W-:Y:S02]  /*0f50*/  HADD2.F32 R179, -RZ, R131.H0_H0 ;  /* 0x20000083ffb37230 */ /* 0x000fe40000004100 */
[-C--:B------:R-:W-:Y:S01]  /*0f60*/  FMUL.FTZ R171, R171, R0.reuse ;  /* 0x00000000abab7220 */ /* 0x080fe20000410000 */
[--C-:B------:R-:W-:Y:S02]  /*0f70*/  HADD2.F32 R167, -RZ, R128.reuse.H0_H0 ;  /* 0x20000080ffa77230 */ /* 0x100fe40000004100 */
[----:B------:R-:W-:Y:S01]  /*0f80*/  FMUL.FTZ R173, R173, R0 ;  /* 0x00000000adad7220 */ /* 0x000fe20000410000 */
[----:B------:R-:W-:-:S02]  /*0f90*/  HADD2.F32 R169, -RZ, R128.H1_H1 ;  /* 0x30000080ffa97230 */ /* 0x000fc40000004100 */
[-C--:B------:R-:W-:Y:S01]  /*0fa0*/  FMUL.FTZ R179, R179, R0.reuse ;  /* 0x00000000b3b37220 */ /* 0x080fe20000410000 */
[----:B------:R-:W-:Y:S02]  /*0fb0*/  HADD2.F32 R129, -RZ, R129.H1_H1 ;  /* 0x30000081ff817230 */ /* 0x000fe40000004100 */
[-C--:B------:R-:W-:Y:S01]  /*0fc0*/  FMUL.FTZ R167, R167, R0.reuse ;  /* 0x00000000a7a77220 */ /* 0x080fe20000410000 */
[----:B------:R-:W-:Y:S02]  /*0fd0*/  HADD2.F32 R177, -RZ, R130.H1_H1 ;  /* 0x30000082ffb17230 */ /* 0x000fe40000004100 */
[-C--:B------:R-:W-:Y:S01]  /*0fe0*/  FMUL.FTZ R174, R169, R0.reuse ;  /* 0x00000000a9ae7220 */ /* 0x080fe20000410000 */
[----:B------:R-:W-:Y:S02]  /*0ff0*/  HADD2.F32 R131, -RZ, R131.H1_H1 ;  /* 0x30000083ff837230 */ /* 0x000fe40000004100 */
        /* <DEDUP_REMOVED lines=11> */
[----:B------:R-:W-:Y:S02]  /*10b0*/  F2FP.F16.F32.PACK_AB R130, R170, R171 ;  /* 0x000000abaa82723e */ /* 0x000fe400000000ff */
[----:B------:R-:W-:Y:S02]  /*10c0*/  F2FP.F16.F32.PACK_AB R131, R168, R173 ;  /* 0x000000ada883723e */ /* 0x000fe400000000ff */
[----:B------:R-:W-:Y:S02]  /*10d0*/  F2FP.F16.F32.PACK_AB R129, R172, R169 ;  /* 0x000000a9ac81723e */ /* 0x000fe400000000ff */
[----:B------:R-:W-:-:S07]  /*10e0*/  F2FP.F16.F32.PACK_AB R128, R174, R167 ;  /* 0x000000a7ae80723e */ /* 0x000fce00000000ff */
.L_x_16846:
[----:B------:R-:W0:Y:S01]  /*10f0*/  LDC.64 R178, c[0x0][0x3a8] ;  /* 0x0000ea00ffb27b82 */ /* 0x000e220000000a00 */
[C---:B------:R-:W-:Y:S01]  /*1100*/  IADD3 R176, PT, PT, R166.reuse, 0x80, RZ ;  /* 0x00000080a6b07810 */ /* 0x040fe20007ffe0ff */
[----:B0-----:R-:W-:-:S05]  /*1110*/  IMAD.WIDE.U32 R178, R166, 0x10, R178 ;  /* 0x00000010a6b27825 */ /* 0x001fca00078e00b2 */
[----:B------:R0:W-:Y:S02]  /*1120*/  STG.E.128 desc[UR6][R178.64], R128 ;  /* 0x00000080b2007986 */ /* 0x0001e4000c101d06 */
.L_x_16844:
[----:B------:R-:W-:Y:S05]  /*1130*/  BSYNC.RECONVERGENT B0 ;  /* 0x0000000000007941 */ /* 0x000fea0003800200 */
.L_x_16843:
        /* <DEDUP_REMOVED lines=13> */
[--C-:B-----5:R-:W-:Y:S02]  /*1210*/  HADD2.F32 R139, -RZ, R129.reuse.H0_H0 ;  /* 0x20000081ff8b7230 */ /* 0x120fe40000004100 */
[----:B------:R-:W-:Y:S02]  /*1220*/  HADD2.F32 R179, -RZ, R129.H1_H1 ;  /* 0x30000081ffb37230 */ /* 0x000fe40000004100 */
[----:B------:R-:W-:Y:S02]  /*1230*/  HADD2.F32 R129, -RZ, R130.H0_H0 ;  /* 0x20000082ff817230 */ /* 0x000fe40000004100 */
[-C--:B------:R-:W-:Y:S01]  /*1240*/  FMUL.FTZ R139, R139, R0.reuse ;  /* 0x000000008b8b7220 */ /* 0x080fe20000410000 */
[----:B------:R-:W-:Y:S02]  /*1250*/  HADD2.F32 R141, -RZ, R131.H0_H0 ;  /* 0x20000083ff8d7230 */ /* 0x000fe40000004100 */
[----:B------:R-:W-:Y:S01]  /*1260*/  FMUL.FTZ R138, R179, R0 ;  /* 0x00000000b38a7220 */ /* 0x000fe20000410000 */
[----:B------:R-:W-:-:S02]  /*1270*/  HADD2.F32 R134, -RZ, R6.H0_H0 ;  /* 0x20000006ff867230 */ /* 0x000fc40000004100 */
[-C--:B------:R-:W-:Y:S01]  /*1280*/  FMUL.FTZ R129, R129, R0.reuse ;  /* 0x0000000081817220 */ /* 0x080fe20000410000 */
[----:B0-----:R-:W-:Y:S02]  /*1290*/  HADD2.F32 R136, -RZ, R7.H0_H0 ;  /* 0x20000007ff887230 */ /* 0x001fe40000004100 */
[----:B------:R-:W-:Y:S01]  /*12a0*/  FMUL.FTZ R143, R141, R0 ;  /* 0x000000008d8f7220 */ /* 0x000fe20000410000 */
[--C-:B------:R-:W-:Y:S02]  /*12b0*/  HADD2.F32 R137, -RZ, R128.reuse.H0_H0 ;  /* 0x20000080ff897230 */ /* 0x100fe40000004100 */
[----:B------:R-:W-:Y:S01]  /*12c0*/  FFMA.FTZ R141, R129, R80, R134 ;  /* 0x00000050818d7223 */ /* 0x000fe20000010086 */
[----:B------:R-:W-:Y:S02]  /*12d0*/  HADD2.F32 R177, -RZ, R128.H1_H1 ;  /* 0x30000080ffb17230 */ /* 0x000fe40000004100 */
[----:B------:R-:W-:Y:S01]  /*12e0*/  FFMA.FTZ R143, R143, R82, R136 ;  /* 0x000000528f8f7223 */ /* 0x000fe20000010088 */
[----:B------:R-:W-:-:S02]  /*12f0*/  HADD2.F32 R181, -RZ, R130.H1_H1 ;  /* 0x30000082ffb57230 */ /* 0x000fc40000004100 */
[-C--:B------:R-:W-:Y:S01]  /*1300*/  FMUL.FTZ R137, R137, R0.reuse ;  /* 0x0000000089897220 */ /* 0x080fe20000410000 */
[----:B------:R-:W-:Y:S02]  /*1310*/  HADD2.F32 R185, -RZ, R131.H1_H1 ;  /* 0x30000083ffb97230 */ /* 0x000fe40000004100 */
[-C--:B------:R-:W-:Y:S01]  /*1320*/  FMUL.FTZ R140, R177, R0.reuse ;  /* 0x00000000b18c7220 */ /* 0x080fe20000410000 */
[--C-:B------:R-:W-:Y:S02]  /*1330*/  HADD2.F32 R128, -RZ, R4.reuse.H0_H0 ;  /* 0x20000004ff807230 */ /* 0x100fe40000004100 */
[-C--:B------:R-:W-:Y:S01]  /*1340*/  FMUL.FTZ R136, R181, R0.reuse ;  /* 0x00000000b5887220 */ /* 0x080fe20000410000 */
[----:B------:R-:W-:Y:S02]  /*1350*/  HADD2.F32 R130, -RZ, R5.H0_H0 ;  /* 0x20000005ff827230 */ /* 0x000fe40000004100 */
[----:B------:R-:W-:Y:S01]  /*1360*/  FMUL.FTZ R134, R185, R0 ;  /* 0x00000000b9867220 */ /* 0x000fe20000410000 */
[----:B------:R-:W-:-:S02]  /*1370*/  HADD2.F32 R129, -RZ, R4.H1_H1 ;  /* 0x30000004ff817230 */ /* 0x000fc40000004100 */
[----:B------:R-:W-:Y:S01]  /*1380*/  FFMA.FTZ R137, R137, R84, R128 ;  /* 0x0000005489897223 */ /* 0x000fe20000010080 */
        /* <DEDUP_REMOVED lines=13> */
.L_x_16849:
[----:B-----5:R-:W-:Y:S02]  /*1460*/  HADD2.F32 R141, -RZ, R129.H0_H0 ;  /* 0x20000081ff8d7230 */ /* 0x020fe40000004100 */
[----:B------:R-:W-:Y:S02]  /*1470*/  HADD2.F32 R143, -RZ, R130.H0_H0 ;  /* 0x20000082ff8f7230 */ /* 0x000fe40000004100 */
[----:B------:R-:W-:Y:S02]  /*1480*/  HADD2.F32 R179, -RZ, R131.H0_H0 ;  /* 0x20000083ffb37230 */ /* 0x000fe40000004100 */
[-C--:B------:R-:W-:Y:S01]  /*1490*/  FMUL.FTZ R141, R141, R0.reuse ;  /* 0x000000008d8d7220 */ /* 0x080fe20000410000 */
[--C-:B0-----:R-:W-:Y:S02]  /*14a0*/  HADD2.F32 R137, -RZ, R128.reuse.H0_H0 ;  /* 0x20000080ff897230 */ /* 0x101fe40000004100 */
        /* <DEDUP_REMOVED lines=23> */
.L_x_16850:
[----:B------:R-:W0:Y:S02]  /*1620*/  LDC.64 R178, c[0x0][0x3a8] ;  /* 0x0000ea00ffb27b82 */ /* 0x000e240000000a00 */
[C---:B0-----:R-:W-:Y:S01]  /*1630*/  IMAD.WIDE.U32 R178, R176.reuse, 0x10, R178 ;  /* 0x00000010b0b27825 */ /* 0x041fe200078e00b2 */
[----:B------:R-:W-:-:S04]  /*1640*/  IADD3 R176, PT, PT, R176, 0x80, RZ ;  /* 0x00000080b0b07810 */ /* 0x000fc80007ffe0ff */
[----:B------:R1:W-:Y:S03]  /*1650*/  STG.E.128 desc[UR6][R178.64], R128 ;  /* 0x00000080b2007986 */ /* 0x0003e6000c101d06 */
.L_x_16848:
[----:B------:R-:W-:Y:S05]  /*1660*/  BSYNC.RECONVERGENT B0 ;  /* 0x0000000000007941 */ /* 0x000fea0003800200 */
.L_x_16847:
        /* <DEDUP_REMOVED lines=12> */
[----:B-----5:R-:W-:Y:S02]  /*1730*/  HADD2.F32 R149, -RZ, R130.H0_H0 ;  /* 0x20000082ff957230 */ /* 0x020fe40000004100 */
[----:B------:R-:W-:Y:S02]  /*1740*/  HADD2.F32 R151, -RZ, R131.H0_H0 ;  /* 0x20000083ff977230 */ /* 0x000fe40000004100 */
[----:B------:R-:W-:Y:S02]  /*1750*/  HADD2.F32 R147, -RZ, R129.H0_H0 ;  /* 0x20000081ff937230 */ /* 0x000fe40000004100 */
[-C--:B------:R-:W-:Y:S01]  /*1760*/  FMUL.FTZ R149, R149, R0.reuse ;  /* 0x0000000095957220 */ /* 0x080fe20000410000 */
[----:B------:R-:W-:Y:S02]  /*1770*/  HADD2.F32 R142, -RZ, R6.H0_H0 ;  /* 0x20000006ff8e7230 */ /* 0x000fe40000004100 */
[----:B------:R-:W-:Y:S01]  /*1780*/  FMUL.FTZ R151, R151, R0 ;  /* 0x0000000097977220 */ /* 0x000fe20000410000 */
[----:B0-----:R-:W-:-:S02]  /*1790*/  HADD2.F32 R144, -RZ, R7.H0_H0 ;  /* 0x20000007ff907230 */ /* 0x001fc40000004100 */
[----:B------:R-:W-:Y:S01]  /*17a0*/  FMUL.FTZ R147, R147, R0 ;  /* 0x0000000093937220 */ /* 0x000fe20000410000 */
[--C-:B------:R-:W-:Y:S02]  /*17b0*/  HADD2.F32 R145, -RZ, R128.reuse.H0_H0 ;  /* 0x20000080ff917230 */ /* 0x100fe40000004100 */
[----:B------:R-:W-:Y:S01]  /*17c0*/  FFMA.FTZ R149, R149, R56, R142 ;  /* 0x0000003895957223 */ /* 0x000fe2000001008e */
[----:B------:R-:W-:Y:S02]  /*17d0*/  HADD2.F32 R177, -RZ, R128.H1_H1 ;  /* 0x30000080ffb17230 */ /* 0x000fe40000004100 */
[----:B------:R-:W-:Y:S01]  /*17e0*/  FFMA.FTZ R151, R151, R58, R144 ;  /* 0x0000003a97977223 */ /* 0x000fe20000010090 */
        /* <DEDUP_REMOVED lines=25> */
.L_x_16853:
        /* <DEDUP_REMOVED lines=28> */
.L_x_16854:
[----:B------:R-:W0:Y:S02]  /*1b40*/  LDC.64 R178, c[0x0][0x3a8] ;  /* 0x0000ea00ffb27b82 */ /* 0x000e240000000a00 */
[C---:B0-----:R-:W-:Y:S01]  /*1b50*/  IMAD.WIDE.U32 R178, R176.reuse, 0x10, R178 ;  /* 0x00000010b0b27825 */ /* 0x041fe200078e00b2 */
[----:B------:R-:W-:-:S04]  /*1b60*/  IADD3 R176, PT, PT, R176, 0x80, RZ ;  /* 0x00000080b0b07810 */ /* 0x000fc80007ffe0ff */
[----:B------:R2:W-:Y:S03]  /*1b70*/  STG.E.128 desc[UR6][R178.64], R128 ;  /* 0x00000080b2007986 */ /* 0x0005e6000c101d06 */
.L_x_16852:
[----:B------:R-:W-:Y:S05]  /*1b80*/  BSYNC.RECONVERGENT B0 ;  /* 0x0000000000007941 */ /* 0x000fea0003800200 */
.L_x_16851:
        /* <DEDUP_REMOVED lines=49> */
.L_x_16857:
        /* <DEDUP_REMOVED lines=28> */
.L_x_16858:
[----:B------:R-:W0:Y:S02]  /*2060*/  LDC.64 R178, c[0x0][0x3a8] ;  /* 0x0000ea00ffb27b82 */ /* 0x000e240000000a00 */
[C---:B0-----:R-:W-:Y:S01]  /*2070*/  IMAD.WIDE.U32 R178, R176.reuse, 0x10, R178 ;  /* 0x00000010b0b27825 */ /* 0x041fe200078e00b2 */
[----:B------:R-:W-:-:S04]  /*2080*/  IADD3 R176, PT, PT, R176, 0x80, RZ ;  /* 0x00000080b0b07810 */ /* 0x000fc80007ffe0ff */
[----:B------:R3:W-:Y:S03]  /*2090*/  STG.E.128 desc[UR6][R178.64], R128 ;  /* 0x00000080b2007986 */ /* 0x0007e6000c101d06 */
.L_x_16856:
[----:B------:R-:W-:Y:S05]  /*20a0*/  BSYNC.RECONVERGENT B0 ;  /* 0x0000000000007941 */ /* 0x000fea0003800200 */
.L_x_16855:
        /* <DEDUP_REMOVED lines=13> */
[--C-:B------:R-:W-:Y:S02]  /*2180*/  HADD2.F32 R163, -RZ, R129.reuse.H0_H0 ;  /* 0x20000081ffa37230 */ /* 0x100fe40000004100 */
[----:B0-----:R-:W-:Y:S02]  /*2190*/  HADD2.F32 R161, -RZ, R128.H1_H1 ;  /* 0x30000080ffa17230 */ /* 0x001fe40000004100 */
        /* <DEDUP_REMOVED lines=16> */
[----:B------:R-:W-:Y:S01]  /*22a0*/  FFMA.FTZ R158, R135, R12, R158 ;  /* 0x0000000c879e7223 */ /* 0x000fe2000001009e */
[--C-:B------:R-:W-:Y:S02]  /*22b0*/  HADD2.F32 R177, -RZ, R7.reuse.H1_H1 ;  /* 0x30000007ffb17230 */ /* 0x100fe40000004100 */
[----:B------:R-:W-:Y:S01]  /*22c0*/  FFMA.FTZ R161, R163, R14, R130 ;  /* 0x0000000ea3a17223 */ /* 0x000fe20000010082 */
[----:B------:R-:W-:-:S02]  /*22d0*/  HADD2.F32 R130, -RZ, R7.H0_H0 ;  /* 0x20000007ff827230 */ /* 0x000fc40000004100 */
        /* <DEDUP_REMOVED lines=14> */
.L_x_16861:
        /* <DEDUP_REMOVED lines=24> */
[----:B------:R-:W-:-:S02]  /*2540*/  F2FP.F16.F32.PACK_AB R131, R160, R165 ;  /* 0x000000a5a083723e */ /* 0x000fc400000000ff */
[----:B------:R-:W-:Y:S02]  /*2550*/  F2FP.F16.F32.PACK_AB R130, R162, R163 ;  /* 0x000000a3a282723e */ /* 0x000fe400000000ff */
[----:B------:R-:W-:Y:S02]  /*2560*/  F2FP.F16.F32.PACK_AB R129, R164, R161 ;  /* 0x000000a1a481723e */ /* 0x000fe400000000ff */
[----:B------:R-:W-:-:S07]  /*2570*/  F2FP.F16.F32.PACK_AB R128, R135, R158 ;  /* 0x0000009e8780723e */ /* 0x000fce00000000ff */
.L_x_16862:
[----:B------:R-:W0:Y:S02]  /*2580*/  LDC.64 R178, c[0x0][0x3a8] ;  /* 0x0000ea00ffb27b82 */ /* 0x000e240000000a00 */
[----:B0-----:R-:W-:-:S05]  /*2590*/  IMAD.WIDE.U32 R176, R176, 0x10, R178 ;  /* 0x00000010b0b07825 */ /* 0x001fca00078e00b2 */
[----:B------:R4:W-:Y:S02]  /*25a0*/  STG.E.128 desc[UR6][R176.64], R128 ;  /* 0x00000080b0007986 */ /* 0x0009e4000c101d06 */
.L_x_16860:
[----:B------:R-:W-:Y:S05]  /*25b0*/  BSYNC.RECONVERGENT B0 ;  /* 0x0000000000007941 */ /* 0x000fea0003800200 */
.L_x_16859:
        /* <DEDUP_REMOVED lines=164> */
.L_x_16864:
[----:B------:R-:W-:Y:S05]  /*3000*/  BSYNC.RECONVERGENT B0 ;  /* 0x0000000000007941 */ /* 0x000fea0003800200 */
.L_x_16863:
        /* <DEDUP_REMOVED lines=12> */
.L_x_16866:
[----:B------:R-:W-:Y:S05]  /*30d0*/  BSYNC.RECONVERGENT B0 ;  /* 0x0000000000007941 */ /* 0x000fea0003800200 */
.L_x_16865:
        /* <DEDUP_REMOVED lines=84> */
.L_x_16868:
[----:B------:R-:W-:Y:S05]  /*3620*/  BSYNC.RECONVERGENT B0 ;  /* 0x0000000000007941 */ /* 0x000fea0003800200 */
.L_x_16867:
        /* <DEDUP_REMOVED lines=35> */
.L_x_16870:
[----:B------:R-:W-:Y:S05]  /*3860*/  BSYNC.RECONVERGENT B0 ;  /* 0x0000000000007941 */ /* 0x000fea0003800200 */
.L_x_16869:
        /* <DEDUP_REMOVED lines=34> */
.L_x_16872:
[----:B------:R-:W-:Y:S05]  /*3a90*/  BSYNC.RECONVERGENT B0 ;  /* 0x0000000000007941 */ /* 0x000fea0003800200 */
.L_x_16871:
        /* <DEDUP_REMOVED lines=34> */
.L_x_16874:
[----:B------:R-:W-:Y:S05]  /*3cc0*/  BSYNC.RECONVERGENT B0 ;  /* 0x0000000000007941 */ /* 0x000fea0003800200 */
.L_x_16873:
        /* <DEDUP_REMOVED lines=33> */
.L_x_16876:
[----:B------:R-:W-:Y:S05]  /*3ee0*/  BSYNC.RECONVERGENT B0 ;  /* 0x0000000000007941 */ /* 0x000fea0003800200 */
.L_x_16875:
[----:B01234-:R-:W0:Y:S01]  /*3ef0*/  LDC.64 R128, c[0x0][0x380] ;  /* 0x0000e000ff807b82 */ /* 0x01fe220000000a00 */
[----:B------:R-:W-:Y:S01]  /*3f00*/  UPLOP3.LUT UP1, UPT, UPT, UPT, UP1, 0x40, 0x4 ;  /* 0x000000000004789c */ /* 0x000fe20003f2e810 */
[----:B0-----:R-:W-:-:S04]  /*3f10*/  IADD3 R2, PT, PT, R2, R128, RZ ;  /* 0x0000008002027210 */ /* 0x001fc80007ffe0ff */
[----:B------:R-:W-:-:S13]  /*3f20*/  ISETP.GE.AND P1, PT, R2, R129, PT ;  /* 0x000000810200720c */ /* 0x000fda0003f26270 */
[----:B------:R-:W-:Y:S05]  /*3f30*/  @!P1 BRA `(.L_x_16877) ;  /* 0xffffffcc000c9947 */ /* 0x000fea000383ffff */
[----:B------:R-:W-:Y:S05]  /*3f40*/  EXIT ;  /* 0x000000000000794d */ /* 0x000fea0003800000 */
.L_x_16878:
        /* <DEDUP_REMOVED lines=11> */
.L_x_34064:


//--------------------- .text._ZN10layer_norm13ln_fwd_kernelINS_13Kernel_traitsIf6__halfS2_S2_fjLj5120ELj1ELj1ELj4ELj16ENS_18Kernel_traits_baseILj5120EfS2_S2_S2_fjLj128EEEEELb0ELb1ELb0ELb1EEEvNS_9FwdParamsE --------------------------
	.section	.text._ZN10layer_norm13ln_fwd_kernelINS_13Kernel_traitsIf6__halfS2_S2_fjLj5120ELj1ELj1ELj4ELj16ENS_18Kernel_traits_baseILj5120EfS2_S2_S2_fjLj128EEEEELb0ELb1ELb0ELb1EEEvNS_9FwdParamsE,"ax",@progbits
	.align	128
        .global         _ZN10layer_norm13ln_fwd_kernelINS_13Kernel_traitsIf6__halfS2_S2_fjLj5120ELj1ELj1ELj4ELj16ENS_18Kernel_traits_baseILj5120EfS2_S2_S2_fjLj128EEEEELb0ELb1ELb0ELb1EEEvNS_9FwdParamsE
        .type           _ZN10layer_norm13ln_fwd_kernelINS_13Kernel_traitsIf6__halfS2_S2_fjLj5120ELj1ELj1ELj4ELj16ENS_18Kernel_traits_baseILj5120EfS2_S2_S2_fjLj128EEEEELb0ELb1ELb0ELb1EEEvNS_9FwdParamsE,@function
        .size           _ZN10layer_norm13ln_fwd_kernelINS_13Kernel_traitsIf6__halfS2_S2_fjLj5120ELj1ELj1ELj4ELj16ENS_18Kernel_traits_baseILj5120EfS2_S2_S2_fjLj128EEEEELb0ELb1ELb0ELb1EEEvNS_9FwdParamsE,(.L_x_34065 - _ZN10layer_norm13ln_fwd_kernelINS_13Kernel_traitsIf6__halfS2_S2_fjLj5120ELj1ELj1ELj4ELj16ENS_18Kernel_traits_baseILj5120EfS2_S2_S2_fjLj128EEEEELb0ELb1ELb0ELb1EEEvNS_9FwdParamsE)
        .other          _ZN10layer_norm13ln_fwd_kernelINS_13Kernel_traitsIf6__halfS2_S2_fjLj5120ELj1ELj1ELj4ELj16ENS_18Kernel_traits_baseILj5120EfS2_S2_S2_fjLj128EEEEELb0ELb1ELb0ELb1EEEvNS_9FwdParamsE,@"STO_CUDA_ENTRY STV_DEFAULT"
_ZN10layer_norm13ln_fwd_kernelINS_13Kernel_traitsIf6__halfS2_S2_fjLj5120ELj1ELj1ELj4ELj16ENS_18Kernel_traits_baseILj5120EfS2_S2_S2_fjLj128EEEEELb0ELb1ELb0ELb1EEEvNS_9FwdParamsE:
.text._ZN10layer_norm13ln_fwd_kernelINS_13Kernel_traitsIf6__halfS2_S2_fjLj5120ELj1ELj1ELj4ELj16ENS_18Kernel_traits_baseILj5120EfS2_S2_S2_fjLj128EEEEELb0ELb1ELb0ELb1EEEvNS_9FwdParamsE:
        /* <DEDUP_REMOVED lines=46> */
.L_x_16879:
        /* <DEDUP_REMOVED lines=44> */
.L_x_16880:
        /* <DEDUP_REMOVED lines=11> */
.L_x_16895:
        /* <DEDUP_REMOVED lines=13> */
[----:B------:R-:W-:Y:S02]  /*0720*/  HFMA2 R0, -RZ, RZ, 1.875, 0 ;  /* 0x3f800000ff007431 */ /* 0x000fe400000001ff */
[----:B---3--:R-:W-:-:S10]  /*0730*/  @P0 HADD2.F32 R0, -RZ, R2.H0_H0 ;  /* 0x20000002ff000230 */ /* 0x008fd40000004100 */
[----:B0-----:R-:W-:Y:S05]  /*0740*/  @!P1 BRA `(.L_x_16881) ;  /* 0x0000000000a09947 */ /* 0x001fea0003800000 */
        /* <DEDUP_REMOVED lines=19> */
[----:B--2---:R-:W-:Y:S02]  /*0880*/  HADD2.F32 R2, -RZ, R4.H0_H0 ;  /* 0x20000004ff027230 */ /* 0x004fe40000004100 */
[----:B------:R-:W-:Y:S02]  /*0890*/  HADD2.F32 R128, -RZ, R5.H0_H0 ;  /* 0x20000005ff807230 */ /* 0x000fe40000004100 */
[--C-:B------:R-:W-:Y:S02]  /*08a0*/  HADD2.F32 R130, -RZ, R6.reuse.H0_H0 ;  /* 0x20000006ff827230 */ /* 0x100fe40000004100 */
[----:B------:R-:W-:Y:S01]  /*08b0*/  FFMA.FTZ R141, R3, R44, R2 ;  /* 0x0000002c038d7223 */ /* 0x000fe20000010002 */
[----:B------:R-:W-:Y:S02]  /*08c0*/  HADD2.F32 R132, -RZ, R7.H0_H0 ;  /* 0x20000007ff847230 */ /* 0x000fe40000004100 */
[----:B------:R-:W-:Y:S01]  /*08d0*/  FFMA.FTZ R143, R131, R46, R128 ;  /* 0x0000002e838f7223 */ /* 0x000fe20000010080 */
        /* <DEDUP_REMOVED lines=15> */
.L_x_16881:
        /* <DEDUP_REMOVED lines=28> */
.L_x_16882:
        /* <DEDUP_REMOVED lines=20> */
[----:B------:R-:W-:Y:S02]  /*0cd0*/  HADD2.F32 R131, -RZ, R160.H1_H1 ;  /* 0x300000a0ff837230 */ /* 0x000fe40000004100 */
[----:B------:R-:W-:Y:S01]  /*0ce0*/  FFMA.FTZ R151, R129, R36, R128 ;  /* 0x0000002481977223 */ /* 0x000fe20000010080 */
[----:B------:R-:W-:Y:S02]  /*0cf0*/  HADD2.F32 R135, -RZ, R161.H1_H1 ;  /* 0x300000a1ff877230 */ /* 0x000fe40000004100 */
[----:B------:R-:W-:Y:S01]  /*0d00*/  FFMA.FTZ R153, R133, R38, R130 ;  /* 0x0000002685997223 */ /* 0x000fe20000010082 */
        /* <DEDUP_REMOVED lines=23> */
.L_x_16883:
        /* <DEDUP_REMOVED lines=28> */
.L_x_16884:
        /* <DEDUP_REMOVED lines=11> */
[----:B------:R-:W-:Y:S02]  /*10f0*/  HADD2.F32 R135, -RZ, R128.H1_H1 ;  /* 0x30000080ff877230 */ /* 0x000fe40000004100 */
[-C--:B------:R-:W-:Y:S01]  /*1100*/  FMUL.FTZ R133, R133, R0.reuse ;  /* 0x0000000085857220 */ /* 0x080fe20000410000 */
[----:B------:R-:W-:Y:S02]  /*1110*/  HADD2.F32 R161, -RZ, R129.H0_H0 ;  /* 0x20000081ffa17230 */ /* 0x000fe40000004100 */
[----:B------:R-:W-:Y:S01]  /*1120*/  FMUL.FTZ R165, R165, R0 ;  /* 0x00000000a5a57220 */ /* 0x000fe20000410000 */
[----:B------:R-:W-:-:S02]  /*1130*/  HADD2.F32 R167, -RZ, R131.H0_H0 ;  /* 0x20000083ffa77230 */ /* 0x000fc40000004100 */
[-C--:B------:R-:W-:Y:S01]  /*1140*/  FMUL.FTZ R164, R135, R0.reuse ;  /* 0x0000000087a47220 */ /* 0x080fe20000410000 */
[----:B------:R-:W-:Y:S02]  /*1150*/  HADD2.F32 R128, -RZ, R4.H0_H0 ;  /* 0x20000004ff807230 */ /* 0x000fe40000004100 */
[-C--:B------:R-:W-:Y:S01]  /*1160*/  FMUL.FTZ R163, R161, R0.reuse ;  /* 0x00000000a1a37220 */ /* 0x080fe20000410000 */
[----:B------:R-:W-:Y:S02]  /*1170*/  HADD2.F32 R132, -RZ, R6.H0_H0 ;  /* 0x20000006ff847230 */ /* 0x000fe40000004100 */
[----:B------:R-:W-:Y:S01]  /*1180*/  FMUL.FTZ R169, R167, R0 ;  /* 0x00000000a7a97220 */ /* 0x000fe20000410000 */
[----:B------:R-:W-:Y:S02]  /*1190*/  HADD2.F32 R129, -RZ, R129.H1_H1 ;  /* 0x30000081ff817230 */ /* 0x000fe40000004100 */
[----:B------:R-:W-:Y:S01]  /*11a0*/  FFMA.FTZ R161, R133, R28, R128 ;  /* 0x0000001c85a17223 */ /* 0x000fe20000010080 */
[----:B------:R-:W-:-:S02]  /*11b0*/  HADD2.F32 R171, -RZ, R130.H1_H1 ;  /* 0x30000082ffab7230 */ /* 0x000fc40000004100 */
[----:B------:R-:W-:Y:S01]  /*11c0*/  FFMA.FTZ R167, R165, R24, R132 ;  /* 0x00000018a5a77223 */ /* 0x000fe20000010084 */
        /* <DEDUP_REMOVED lines=21> */
.L_x_16885:
[----:B-1---5:R-:W-:Y:S02]  /*1320*/  HADD2.F32 R161, -RZ, R129.H0_H0 ;  /* 0x20000081ffa17230 */ /* 0x022fe40000004100 */
        /* <DEDUP_REMOVED lines=27> */
.L_x_16886:
        /* <DEDUP_REMOVED lines=46> */
.L_x_16887:
        /* <DEDUP_REMOVED lines=28> */
.L_x_16888:
        /* <DEDUP_REMOVED lines=9> */
[--C-:B-1---5:R-:W-:Y:S02]  /*1a10*/  HADD2.F32 R129, -RZ, R132.reuse.H0_H0 ;  /* 0x20000084ff817230 */ /* 0x122fe40000004100 */
[--C-:B------:R-:W-:Y:S02]  /*1a20*/  HADD2.F32 R139, -RZ, R133.reuse.H0_H0 ;  /* 0x20000085ff8b7230 */ /* 0x100fe40000004100 */
[----:B------:R-:W-:Y:S02]  /*1a30*/  HADD2.F32 R133, -RZ, R133.H1_H1 ;  /* 0x30000085ff857230 */ /* 0x000fe40000004100 */
[-C--:B------:R-:W-:Y:S01]  /*1a40*/  FMUL.FTZ R129, R129, R0.reuse ;  /* 0x0000000081817220 */ /* 0x080fe20000410000 */
[----:B------:R-:W-:Y:S02]  /*1a50*/  HADD2.F32 R131, -RZ, R132.H1_H1 ;  /* 0x30000084ff837230 */ /* 0x000fe40000004100 */
[----:B------:R-:W-:Y:S01]  /*1a60*/  FMUL.FTZ R139, R139, R0 ;  /* 0x000000008b8b7220 */ /* 0x000fe20000410000 */
[----:B------:R-:W-:-:S02]  /*1a70*/  HADD2.F32 R183, -RZ, R134.H1_H1 ;  /* 0x30000086ffb77230 */ /* 0x000fc40000004100 */
[-C--:B------:R-:W-:Y:S01]  /*1a80*/  FMUL.FTZ R138, R133, R0.reuse ;  /* 0x00000000858a7220 */ /* 0x080fe20000410000 */
[----:B------:R-:W-:Y:S02]  /*1a90*/  HADD2.F32 R128, -RZ, R4.H0_H0 ;  /* 0x20000004ff807230 */ /* 0x000fe40000004100 */
[-C--:B------:R-:W-:Y:S01]  /*1aa0*/  FMUL.FTZ R174, R131, R0.reuse ;  /* 0x0000000083ae7220 */ /* 0x080fe20000410000 */
[----:B------:R-:W-:Y:S02]  /*1ab0*/  HADD2.F32 R181, -RZ, R134.H0_H0 ;  /* 0x20000086ffb57230 */ /* 0x000fe40000004100 */
[----:B------:R-:W-:Y:S01]  /*1ac0*/  FMUL.FTZ R134, R183, R0 ;  /* 0x00000000b7867220 */ /* 0x000fe20000410000 */
[--C-:B------:R-:W-:Y:S02]  /*1ad0*/  HADD2.F32 R185, -RZ, R135.reuse.H0_H0 ;  /* 0x20000087ffb97230 */ /* 0x100fe40000004100 */
[----:B------:R-:W-:Y:S01]  /*1ae0*/  FFMA.FTZ R133, R129, R12, R128 ;  /* 0x0000000c81857223 */ /* 0x000fe20000010080 */
        /* <DEDUP_REMOVED lines=23> */
.L_x_16889:
[--C-:B-1---5:R-:W-:Y:S02]  /*1c60*/  HADD2.F32 R183, -RZ, R135.reuse.H0_H0 ;  /* 0x20000087ffb77230 */ /* 0x122fe40000004100 */
        /* <DEDUP_REMOVED lines=27> */
.L_x_16890:
        /* <DEDUP_REMOVED lines=153> */
.L_x_16892:
[----:B------:R-:W-:Y:S05]  /*27b0*/  BSYNC.RECONVERGENT B0 ;  /* 0x0000000000007941 */ /* 0x000fea0003800200 */
.L_x_16891:
        /* <DEDUP_REMOVED lines=15> */
.L_x_16894:
[----:B------:R-:W-:Y:S05]  /*28b0*/  BSYNC.RECONVERGENT B0 ;  /* 0x0000000000007941 */ /* 0x000fea0003800200 */
.L_x_16893:
        /* <DEDUP_REMOVED lines=112> */
[----:B------:R-:W-:Y:S01]  /*2fc0*/  F2FP.F16.F32.PACK_AB R128, R133, R128 ;  /* 0x000000808580723e */ /* 0x000fe200000000ff */
[----:B------:R-:W-:Y:S01]  /*2fd0*/  FFMA.FTZ R133, R155, R118, R78 ;  /* 0x000000769b857223 */ /* 0x000fe2000001004e */
[----:B------:R-:W-:Y:S01]  /*2fe0*/  FFMA.FTZ R129, R135, R126, R86 ;  /* 0x0000007e87817223 */ /* 0x000fe20000010056 */
[----:B------:R-:W-:Y:S01]  /*2ff0*/  F2FP.F16.F32.PACK_AB R130, R130, R147 ;  /* 0x000000938282723e */ /* 0x000fe200000000ff */
[----:B------:R-:W-:Y:S01]  /*3000*/  FFMA.FTZ R147, R152, R113, R73 ;  /* 0x0000007198937223 */ /* 0x000fe20000010049 */
[----:B------:R-:W-:Y:S01]  /*3010*/  FFMA.FTZ R146, R146, R127, R87 ;  /* 0x0000007f92927223 */ /* 0x000fe20000010057 */
[----:B------:R-:W-:Y:S01]  /*3020*/  F2FP.F16.F32.PACK_AB R133, R154, R133 ;  /* 0x000000859a85723e */ /* 0x000fe200000000ff */
[----:B------:R-:W-:Y:S01]  /*3030*/  FFMA.FTZ R154, R177, R96, R56 ;  /* 0x00000060b19a7223 */ /* 0x000fe20000010038 */
[----:B------:R-:W-:Y:S01]  /*3040*/  FMUL.FTZ R157, R191, R157 ;  /* 0x0000009dbf9d7220 */ /* 0x000fe20000410000 */
[----:B------:R-:W-:Y:S01]  /*3050*/  F2FP.F16.F32.PACK_AB R134, R147, R134 ;  /* 0x000000869386723e */ /* 0x000fe200000000ff */
[----:B------:R-:W-:Y:S01]  /*3060*/  FFMA.FTZ R147, R168, R97, R57 ;  /* 0x00000061a8937223 */ /* 0x000fe20000010039 */
[C---:B------:R-:W-:Y:S01]  /*3070*/  FMUL.FTZ R150, R191.reuse, R150 ;  /* 0x00000096bf967220 */ /* 0x040fe20000410000 */
[C---:B------:R-:W-:Y:S01]  /*3080*/  FMUL.FTZ R156, R191.reuse, R156 ;  /* 0x0000009cbf9c7220 */ /* 0x040fe20000410000 */
[----:B------:R-:W-:Y:S01]  /*3090*/  FMUL.FTZ R182, R191, R132 ;  /* 0x00000084bfb67220 */ /* 0x000fe20000410000 */
[----:B--2---:R-:W-:-:S04]  /*30a0*/  IMAD.WIDE.U32 R2, R137, 0x10, R144 ;  /* 0x0000001089027825 */ /* 0x004fc800078e0090 */
[----:B------:R-:W-:Y:S01]  /*30b0*/  FFMA.FTZ R135, R157, R114, R74 ;  /* 0x000000729d877223 */ /* 0x000fe2000001004a */
[----:B------:R-:W-:Y:S01]  /*30c0*/  FFMA.FTZ R150, R150, R115, R75 ;  /* 0x0000007396967223 */ /* 0x000fe2000001004b */
[----:B------:R-:W-:Y:S01]  /*30d0*/  F2FP.F16.F32.PACK_AB R129, R146, R129 ;  /* 0x000000819281723e */ /* 0x000fe200000000ff */
[----:B------:R-:W-:Y:S01]  /*30e0*/  FFMA.FTZ R132, R153, R116, R76 ;  /* 0x0000007499847223 */ /* 0x000fe2000001004c */
[----:B------:R-:W-:Y:S01]  /*30f0*/  F2FP.F16.F32.PACK_AB R154, R147, R154 ;  /* 0x0000009a939a723e */ /* 0x000fe200000000ff */
        /* <DEDUP_REMOVED lines=11> */
[----:B------:R-:W-:-:S03]  /*31b0*/  F2FP.F16.F32.PACK_AB R135, R150, R135 ;  /* 0x000000879687723e */ /* 0x000fc600000000ff */
[----:B------:R-:W-:Y:S01]  /*31c0*/  FFMA.FTZ R151, R151, R122, R82 ;  /* 0x0000007a97977223 */ /* 0x000fe20000010052 */
[----:B------:R-:W-:Y:S01]  /*31d0*/  FFMA.FTZ R0, R0, R123, R83 ;  /* 0x0000007b00007223 */ /* 0x000fe20000010053 */
[----:B------:R-:W-:Y:S01]  /*31e0*/  FFMA.FTZ R150, R167, R104, R64 ;  /* 0x00000068a7967223 */ /* 0x000fe20000010040 */
[----:B------:R-:W-:Y:S01]  /*31f0*/  FFMA.FTZ R149, R160, R105, R65 ;  /* 0x00000069a0957223 */ /* 0x000fe20000010041 */
[----:B------:R-:W-:Y:S01]  /*3200*/  F2FP.F16.F32.PACK_AB R132, R137, R132 ;  /* 0x000000848984723e */ /* 0x000fe200000000ff */
        /* <DEDUP_REMOVED lines=16> */
[----:B------:R-:W-:Y:S01]  /*3310*/  F2FP.F16.F32.PACK_AB R131, R0, R151 ;  /* 0x000000970083723e */ /* 0x000fe200000000ff */
[----:B------:R-:W-:Y:S01]  /*3320*/  FFMA.FTZ R151, R169, R106, R66 ;  /* 0x0000006aa9977223 */ /* 0x000fe20000010042 */
[----:B------:R-:W-:Y:S01]  /*3330*/  F2FP.F16.F32.PACK_AB R150, R149, R150 ;  /* 0x000000969596723e */ /* 0x000fe200000000ff */
        /* <DEDUP_REMOVED lines=19> */
[----:B------:R-:W-:Y:S01]  /*3470*/  F2FP.F16.F32.PACK_AB R151, R158, R151 ;  /* 0x000000979e97723e */ /* 0x000fe200000000ff */
[----:B------:R1:W-:Y:S01]  /*3480*/  STG.E.128 desc[UR6][R2.64], R128 ;  /* 0x0000008002007986 */ /* 0x0003e2000c101d06 */
[----:B------:R-:W-:Y:S01]  /*3490*/  F2FP.F16.F32.PACK_AB R149, R162, R149 ;  /* 0x00000095a295723e */ /* 0x000fe200000000ff */
[--C-:B------:R-:W-:Y:S01]  /*34a0*/  IMAD.WIDE.U32 R142, R165, 0x10, R144.reuse ;  /* 0x00000010a58e7825 */ /* 0x100fe200078e0090 */
[----:B------:R-:W-:Y:S01]  /*34b0*/  F2FP.F16.F32.PACK_AB R155, R166, R155 ;  /* 0x0000009ba69b723e */ /* 0x000fe200000000ff */
[----:B------:R1:W-:Y:S01]  /*34c0*/  STG.E.128 desc[UR6][R138.64], R132 ;  /* 0x000000848a007986 */ /* 0x0003e2000c101d06 */
[----:B------:R-:W-:Y:S01]  /*34d0*/  F2FP.F16.F32.PACK_AB R153, R170, R153 ;  /* 0x00000099aa99723e */ /* 0x000fe200000000ff */
[----:B------:R-:W-:Y:S01]  /*34e0*/  IMAD.WIDE.U32 R144, R171, 0x10, R144 ;  /* 0x00000010ab907825 */ /* 0x000fe200078e0090 */
[----:B------:R-:W-:Y:S01]  /*34f0*/  F2FP.F16.F32.PACK_AB R152, R137, R152 ;  /* 0x000000988998723e */ /* 0x000fe200000000ff */
[----:B------:R1:W-:Y:S01]  /*3500*/  STG.E.128 desc[UR6][R140.64], R148 ;  /* 0x000000948c007986 */ /* 0x0003e2000c101d06 */
[----:B------:R-:W-:-:S02]  /*3510*/  F2FP.F16.F32.PACK_AB R159, R182, R189 ;  /* 0x000000bdb69f723e */ /* 0x000fc400000000ff */
[----:B------:R-:W-:Y:S01]  /*3520*/  F2FP.F16.F32.PACK_AB R158, R180, R187 ;  /* 0x000000bbb49e723e */ /* 0x000fe200000000ff */
[----:B------:R1:W-:Y:S01]  /*3530*/  STG.E.128 desc[UR6][R142.64], R152 ;  /* 0x000000988e007986 */ /* 0x0003e2000c101d06 */
[----:B------:R-:W-:Y:S02]  /*3540*/  F2FP.F16.F32.PACK_AB R157, R178, R185 ;  /* 0x000000b9b29d723e */ /* 0x000fe400000000ff */
[----:B------:R-:W-:Y:S02]  /*3550*/  F2FP.F16.F32.PACK_AB R156, R174, R181 ;  /* 0x000000b5ae9c723e */ /* 0x000fe400000000ff */
[----:B0-----:R-:W-:-:S03]  /*3560*/  IADD3 R136, PT, PT, R136, R146, RZ ;  /* 0x0000009288887210 */ /* 0x001fc60007ffe0ff */
[----:B------:R1:W-:Y:S01]  /*3570*/  STG.E.128 desc[UR6][R144.64], R156 ;  /* 0x0000009c90007986 */ /* 0x0003e2000c101d06 */
[----:B------:R-:W-:-:S13]  /*3580*/  ISETP.GE.AND P1, PT, R136, R147, PT ;  /* 0x000000938800720c */ /* 0x000fda0003f26270 */
[----:B------:R-:W-:Y:S05]  /*3590*/  @!P1 BRA `(.L_x_16895) ;  /* 0xffffffd0002c9947 */ /* 0x000fea000383ffff */
[----:B------:R-:W-:Y:S05]  /*35a0*/  EXIT ;  /* 0x000000000000794d */ /* 0x000fea0003800000 */
.L_x_16896:
        /* <DEDUP_REMOVED lines=13> */
.L_x_34065:


//--------------------- .text._ZN10layer_norm13ln_fwd_kernelINS_13Kernel_traitsIf6__halfS2_S2_fjLj5120ELj1ELj1ELj4ELj16ENS_18Kernel_traits_baseILj5120EfS2_S2_S2_fjLj128EEEEELb0ELb1ELb1ELb0EEEvNS_9FwdParamsE --------------------------
	.section	.text._ZN10layer_norm13ln_fwd_kernelINS_13Kernel_traitsIf6__halfS2_S2_fjLj5120ELj1ELj1ELj4ELj16ENS_18Kernel_traits_baseILj5120EfS2_S2_S2_fjLj128EEEEELb0ELb1ELb1ELb0EEEvNS_9FwdParamsE,"ax",@progbits
	.align	128
        .global         _ZN10layer_norm13ln_fwd_kernelINS_13Kernel_traitsIf6__halfS2_S2_fjLj5120ELj1ELj1ELj4ELj16ENS_18Kernel_traits_baseILj5120EfS2_S2_S2_fjLj128EEEEELb0ELb1ELb1ELb0EEEvNS_9FwdParamsE
        .type           _ZN10layer_norm13ln_fwd_kernelINS_13Kernel_traitsIf6__halfS2_S2_fjLj5120ELj1ELj1ELj4ELj16ENS_18Kernel_traits_baseILj5120EfS2_S2_S2_fjLj128EEEEELb0ELb1ELb1ELb0EEEvNS_9FwdParamsE,@function
        .size           _ZN10layer_norm13ln_fwd_kernelINS_13Kernel_traitsIf6__halfS2_S2_fjLj5120ELj1ELj1ELj4ELj16ENS_18Kernel_traits_baseILj5120EfS2_S2_S2_fjLj128EEEEELb0ELb1ELb1ELb0EEEvNS_9FwdParamsE,(.L_x_34066 - _ZN10layer_norm13ln_fwd_kernelINS_13Kernel_traitsIf6__halfS2_S2_fjLj5120ELj1ELj1ELj4ELj16ENS_18Kernel_traits_baseILj5120EfS2_S2_S2_fjLj128EEEEELb0ELb1ELb1ELb0EEEvNS_9FwdParamsE)
        .other          _ZN10layer_norm13ln_fwd_kernelINS_13Kernel_traitsIf6__halfS2_S2_fjLj5120ELj1ELj1ELj4ELj16ENS_18Kernel_traits_baseILj5120EfS2_S2_S2_fjLj128EEEEELb0ELb1ELb1ELb0EEEvNS_9FwdParamsE,@"STO_CUDA_ENTRY STV_DEFAULT"
_ZN10layer_norm13ln_fwd_kernelINS_13Kernel_traitsIf6__halfS2_S2_fjLj5120ELj1ELj1ELj4ELj16ENS_18Kernel_traits_baseILj5120EfS2_S2_S2_fjLj128EEEEELb0ELb1ELb1ELb0EEEvNS_9FwdParamsE:
.text._ZN10layer_norm13ln_fwd_kernelINS_13Kernel_traitsIf6__halfS2_S2_fjLj5120ELj1ELj1ELj4ELj16ENS_18Kernel_traits_baseILj5120EfS2_S2_S2_fjLj128EEEEELb0ELb1ELb1ELb0EEEvNS_9FwdParamsE:
        /* <DEDUP_REMOVED lines=89> */
.L_x_16898:
        /* <DEDUP_REMOVED lines=69> */
.L_x_16899:
[----:B------:R-:W-:Y:S05]  /*09e0*/  BSYNC.RECONVERGENT B0 ;  /* 0x0000000000007941 */ /* 0x000fea0003800200 */
.L_x_16897:
        /* <DEDUP_REMOVED lines=20> */
.L_x_16935:
        /* <DEDUP_REMOVED lines=28> */
.L_x_16902:
[----:B------:R-:W-:Y:S05]  /*0cf0*/  BRA.U !UP0, `(.L_x_16903) ;  /* 0x0000000508047547 */ /* 0x000fea000b800000 */
[----:B------:R-:W0:Y:S02]  /*0d00*/  LDC.64 R4, c[0x0][0x3a0] ;  /* 0x0000e800ff047b82 */ /* 0x000e240000000a00 */
[----:B0-----:R-:W-:-:S06]  /*0d10*/  IMAD.WIDE.U32 R4, R142, 0x10, R4 ;  /* 0x000000108e047825 */ /* 0x001fcc00078e0004 */
[----:B------:R-:W2:Y:S01]  /*0d20*/  LDG.E.128 R4, desc[UR6][R4.64] ;  /* 0x0000000604047981 */ /* 0x000ea2000c1e1d00 */
[----:B------:R-:W-:-:S13]  /*0d30*/  ISETP.GT.AND P1, PT, R0, RZ, PT ;  /* 0x000000ff0000720c */ /* 0x000fda0003f24270 */
[----:B------:R-:W0:Y:S01]  /*0d40*/  @P1 LDC R133, c[0x0][0x40c] ;  /* 0x00010300ff851b82 */ /* 0x000e220000000800 */
[----:B-----5:R-:W-:Y:S02]  /*0d50*/  @P1 HADD2.F32 R132, -RZ, R8.H0_H0 ;  /* 0x20000008ff841230 */ /* 0x020fe40000004100 */
[----:B------:R-:W-:-:S05]  /*0d60*/  @P1 HADD2.F32 R134, -RZ, R9.H0_H0 ;  /* 0x20000009ff861230 */ /* 0x000fca0000004100 */
[----:B------:R-:W1:Y:S08]  /*0d70*/  @P1 LDC R135, c[0x0][0x40c] ;  /* 0x00010300ff871b82 */ /* 0x000e700000000800 */
[----:B------:R-:W3:Y:S08]  /*0d80*/  @P1 LDC R148, c[0x0][0x40c] ;  /* 0x00010300ff941b82 */ /* 0x000ef00000000800 */
[----:B------:R-:W4:Y:S01]  /*0d90*/  @P1 LDC R193, c[0x0][0x40c] ;  /* 0x00010300ffc11b82 */ /* 0x000f220000000800 */
[----:B0-----:R-:W-:Y:S01]  /*0da0*/  @P1 FMUL.FTZ R133, R132, R133 ;  /* 0x0000008584851220 */ /* 0x001fe20000410000 */
[----:B------:R-:W-:-:S06]  /*0db0*/  @P1 HADD2.F32 R132, -RZ, R8.H1_H1 ;  /* 0x30000008ff841230 */ /* 0x000fcc0000004100 */
[----:B------:R-:W0:Y:S01]  /*0dc0*/  @P1 LDC R197, c[0x0][0x40c] ;  /* 0x00010300ffc51b82 */ /* 0x000e220000000800 */
[----:B-1----:R-:W-:Y:S01]  /*0dd0*/  @P1 FMUL.FTZ R132, R132, R135 ;  /* 0x0000008784841220 */ /* 0x002fe20000410000 */
[----:B------:R-:W-:-:S06]  /*0de0*/  @P1 HADD2.F32 R135, -RZ, R9.H1_H1 ;  /* 0x30000009ff871230 */ /* 0x000fcc0000004100 */
[----:B------:R-:W1:Y:S08]  /*0df0*/  @P1 LDC R150, c[0x0][0x40c] ;  /* 0x00010300ff961b82 */ /* 0x000e700000000800 */
[----:B------:R-:W1:Y:S08]  /*0e00*/  @P1 LDC R199, c[0x0][0x40c] ;  /* 0x00010300ffc71b82 */ /* 0x000e700000000800 */
[----:B------:R-:W1:Y:S01]  /*0e10*/  @P1 LDC R223, c[0x0][0x40c] ;  /* 0x00010300ffdf1b82 */ /* 0x000e620000000800 */
[----:B--2---:R-:W-:-:S02]  /*0e20*/  @P1 HADD2.F32 R191, -RZ, R4.H1_H1 ;  /* 0x30000004ffbf1230 */ /* 0x004fc40000004100 */
[--C-:B------:R-:W-:Y:S02]  /*0e30*/  @P1 HADD2.F32 R146, -RZ, R4.reuse.H0_H0 ;  /* 0x20000004ff921230 */ /* 0x100fe40000004100 */
[--C-:B------:R-:W-:Y:S02]  /*0e40*/  @!P1 HADD2.F32 R189, -RZ, R4.reuse.H1_H1 ;  /* 0x30000004ffbd9230 */ /* 0x100fe40000004100 */
[----:B------:R-:W-:Y:S01]  /*0e50*/  @P1 FFMA.FTZ R189, R132, R113, R191 ;  /* 0x0000007184bd1223 */ /* 0x000fe200000100bf */
[----:B------:R-:W-:Y:S02]  /*0e60*/  @!P1 HADD2.F32 R187, -RZ, R4.H0_H0 ;  /* 0x20000004ffbb9230 */ /* 0x000fe40000004100 */
[----:B------:R-:W-:Y:S01]  /*0e70*/  @P1 FFMA.FTZ R187, R133, R112, R146 ;  /* 0x0000007085bb1223 */ /* 0x000fe20000010092 */
[----:B---3--:R-:W-:Y:S01]  /*0e80*/  @P1 FMUL.FTZ R132, R135, R148 ;  /* 0x0000009487841220 */ /* 0x008fe20000410000 */
[----:B----4-:R-:W-:Y:S01]  /*0e90*/  @P1 FMUL.FTZ R133, R134, R193 ;  /* 0x000000c186851220 */ /* 0x010fe20000410000 */
[----:B------:R-:W-:-:S02]  /*0ea0*/  @P1 HADD2.F32 R148, -RZ, R5.H0_H0 ;  /* 0x20000005ff941230 */ /* 0x000fc40000004100 */
[--C-:B------:R-:W-:Y:S02]  /*0eb0*/  @P1 HADD2.F32 R134, -RZ, R10.reuse.H0_H0 ;  /* 0x2000000aff861230 */ /* 0x100fe40000004100 */
[--C-:B------:R-:W-:Y:S02]  /*0ec0*/  @P1 HADD2.F32 R195, -RZ, R5.reuse.H1_H1 ;  /* 0x30000005ffc31230 */ /* 0x100fe40000004100 */
[----:B------:R-:W-:Y:S02]  /*0ed0*/  @!P1 HADD2.F32 R191, -RZ, R5.H0_H0 ;  /* 0x20000005ffbf9230 */ /* 0x000fe40000004100 */
[----:B------:R-:W-:Y:S01]  /*0ee0*/  @P1 FFMA.FTZ R191, R133, R114, R148 ;  /* 0x0000007285bf1223 */ /* 0x000fe20000010094 */
[----:B------:R-:W-:Y:S02]  /*0ef0*/  @P1 HADD2.F32 R135, -RZ, R10.H1_H1 ;  /* 0x3000000aff871230 */ /* 0x000fe40000004100 */
[----:B0-----:R-:W-:Y:S01]  /*0f00*/  @P1 FMUL.FTZ R133, R134, R197 ;  /* 0x000000c586851220 */ /* 0x001fe20000410000 */
[----:B------:R-:W-:-:S02]  /*0f10*/  @P1 HADD2.F32 R146, -RZ, R11.H0_H0 ;  /* 0x2000000bff921230 */ /* 0x000fc40000004100 */
[----:B------:R-:W-:Y:S02]  /*0f20*/  @!P1 HADD2.F32 R193, -RZ, R5.H1_H1 ;  /* 0x30000005ffc19230 */ /* 0x000fe40000004100 */
[----:B------:R-:W-:Y:S01]  /*0f30*/  @P1 FFMA.FTZ R193, R132, R115, R195 ;  /* 0x0000007384c11223 */ /* 0x000fe200000100c3 */
[----:B------:R-:W-:Y:S02]  /*0f40*/  @P1 HADD2.F32 R134, -RZ, R11.H1_H1 ;  /* 0x3000000bff861230 */ /* 0x000fe40000004100 */
[----:B-1----:R-:W-:Y:S01]  /*0f50*/  @P1 FMUL.FTZ R132, R135, R150 ;  /* 0x0000009687841220 */ /* 0x002fe20000410000 */
[----:B------:R-:W-:Y:S01]  /*0f60*/  @P1 FMUL.FTZ R135, R146, R199 ;  /* 0x000000c792871220 */ /* 0x000fe20000410000 */
[--C-:B------:R-:W-:Y:S02]  /*0f70*/  @P1 HADD2.F32 R146, -RZ, R6.reuse.H0_H0 ;  /* 0x20000006ff921230 */ /* 0x100fe40000004100 */
[----:B------:R-:W-:Y:S02]  /*0f80*/  @P1 HADD2.F32 R221, -RZ, R6.H1_H1 ;  /* 0x30000006ffdd1230 */ /* 0x000fe40000004100 */
[----:B------:R-:W-:Y:S01]  /*0f90*/  @P1 FMUL.FTZ R134, R134, R223 ;  /* 0x000000df86861220 */ /* 0x000fe20000410000 */
        /* <DEDUP_REMOVED lines=23> */
.L_x_16903:
[----:B------:R-:W0:Y:S01]  /*1110*/  @P5 LDC R133, c[0x0][0x40c] ;  /* 0x00010300ff855b82 */ /* 0x000e220000000800 */
[----:B-----5:R-:W-:Y:S01]  /*1120*/  @P5 HADD2.F32 R132, -RZ, R8.H1_H1 ;  /* 0x30000008ff845230 */ /* 0x020fe20000004100 */
[----:B------:R-:W-:Y:S01]  /*1130*/  MOV R189, RZ ;  /* 0x000000ff00bd7202 */ /* 0x000fe20000000f00 */
[----:B------:R-:W-:Y:S02]  /*1140*/  @P5 HADD2.F32 R134, -RZ, R9.H0_H0 ;  /* 0x20000009ff865230 */ /* 0x000fe40000004100 */
[----:B------:R-:W-:Y:S02]  /*1150*/  HFMA2 R191, -RZ, RZ, 0, 0 ;  /* 0x00000000ffbf7431 */ /* 0x000fe400000001ff */
[----:B------:R-:W-:Y:S02]  /*1160*/  @P5 HADD2.F32 R146, -RZ, R10.H0_H0 ;  /* 0x2000000aff925230 */ /* 0x000fe40000004100 */
[----:B------:R-:W-:Y:S02]  /*1170*/  HFMA2 R195, -RZ, RZ, 0, 0 ;  /* 0x00000000ffc37431 */ /* 0x000fe400000001ff */
[----:B------:R-:W-:Y:S01]  /*1180*/  @P5 HADD2.F32 R148, -RZ, R11.H1_H1 ;  /* 0x3000000bff945230 */ /* 0x000fe20000004100 */
[----:B------:R-:W1:Y:S08]  /*1190*/  @P5 LDC R135, c[0x0][0x40c] ;  /* 0x00010300ff875b82 */ /* 0x000e700000000800 */
[----:B------:R-:W2:Y:S08]  /*11a0*/  @P5 LDC R187, c[0x0][0x40c] ;  /* 0x00010300ffbb5b82 */ /* 0x000eb00000000800 */
[----:B------:R-:W3:Y:S01]  /*11b0*/  @P5 LDC R193, c[0x0][0x40c] ;  /* 0x00010300ffc15b82 */ /* 0x000ee20000000800 */
[----:B0-----:R-:W-:-:S04]  /*11c0*/  @P5 FMUL.FTZ R132, R132, R133 ;  /* 0x0000008584845220 */ /* 0x001fc80000410000 */
[----:B------:R-:W-:Y:S01]  /*11d0*/  @P5 FMUL.FTZ R189, R132, R113 ;  /* 0x0000007184bd5220 */ /* 0x000fe20000410000 */
[----:B------:R-:W-:Y:S02]  /*11e0*/  @P5 HADD2.F32 R132, -RZ, R10.H1_H1 ;  /* 0x3000000aff845230 */ /* 0x000fe40000004100 */
[----:B------:R-:W0:Y:S01]  /*11f0*/  @P5 LDC R197, c[0x0][0x40c] ;  /* 0x00010300ffc55b82 */ /* 0x000e220000000800 */
[----:B-1----:R-:W-:Y:S01]  /*1200*/  @P5 FMUL.FTZ R135, R134, R135 ;  /* 0x0000008786875220 */ /* 0x002fe20000410000 */
[----:B------:R-:W-:-:S03]  /*1210*/  @P5 HADD2.F32 R134, -RZ, R9.H1_H1 ;  /* 0x30000009ff865230 */ /* 0x000fc60000004100 */
[----:B------:R-:W-:-:S03]  /*1220*/  @P5 FMUL.FTZ R191, R135, R114 ;  /* 0x0000007287bf5220 */ /* 0x000fc60000410000 */
[----:B------:R-:W1:Y:S01]  /*1230*/  @P5 LDC R199, c[0x0][0x40c] ;  /* 0x00010300ffc75b82 */ /* 0x000e620000000800 */
[----:B--2---:R-:W-:Y:S01]  /*1240*/  @P5 FMUL.FTZ R134, R134, R187 ;  /* 0x000000bb86865220 */ /* 0x004fe20000410000 */
[----:B------:R-:W-:-:S06]  /*1250*/  HFMA2 R187, -RZ, RZ, 0, 0 ;  /* 0x00000000ffbb7431 */ /* 0x000fcc00000001ff */
[----:B------:R-:W2:Y:S01]  /*1260*/  @P5 LDC R201, c[0x0][0x40c] ;  /* 0x00010300ffc95b82 */ /* 0x000ea20000000800 */
[----:B---3--:R-:W-:Y:S01]  /*1270*/  @P5 FMUL.FTZ R135, R146, R193 ;  /* 0x000000c192875220 */ /* 0x008fe20000410000 */
[----:B------:R-:W-:Y:S01]  /*1280*/  MOV R193, RZ ;  /* 0x000000ff00c17202 */ /* 0x000fe20000000f00 */
[----:B------:R-:W-:Y:S01]  /*1290*/  @P5 FMUL.FTZ R193, R134, R115 ;  /* 0x0000007386c15220 */ /* 0x000fe20000410000 */
[----:B------:R-:W-:Y:S02]  /*12a0*/  @P5 HADD2.F32 R146, -RZ, R11.H0_H0 ;  /* 0x2000000bff925230 */ /* 0x000fe40000004100 */
[----:B------:R-:W-:Y:S02]  /*12b0*/  @P5 FMUL.FTZ R195, R135, R108 ;  /* 0x0000006c87c35220 */ /* 0x000fe40000410000 */
[----:B------:R-:W3:Y:S01]  /*12c0*/  @P5 LDC R133, c[0x0][0x40c] ;  /* 0x00010300ff855b82 */ /* 0x000ee20000000800 */
[----:B0-----:R-:W-:Y:S01]  /*12d0*/  @P5 FMUL.FTZ R134, R132, R197 ;  /* 0x000000c584865220 */ /* 0x001fe20000410000 */
[----:B------:R-:W-:Y:S01]  /*12e0*/  @P5 HADD2.F32 R132, -RZ, R8.H0_H0 ;  /* 0x20000008ff845230 */ /* 0x000fe20000004100 */
[----:B------:R-:W-:-:S02]  /*12f0*/  MOV R197, RZ ;  /* 0x000000ff00c57202 */ /* 0x000fc40000000f00 */
[----:B------:R-:W-:Y:S01]  /*1300*/  @P5 FMUL.FTZ R197, R134, R109 ;  /* 0x0000006d86c55220 */ /* 0x000fe20000410000 */
[----:B------:R-:W-:Y:S01]  /*1310*/  F2FP.F16.F32.PACK_AB R134, RZ, R193 ;  /* 0x000000c1ff86723e */ /* 0x000fe200000000ff */
[----:B-1----:R-:W-:Y:S01]  /*1320*/  @P5 FMUL.FTZ R135, R146, R199 ;  /* 0x000000c792875220 */ /* 0x002fe20000410000 */
[----:B------:R-:W-:Y:S01]  /*1330*/  HFMA2 R199, -RZ, RZ, 0, 0 ;  /* 0x00000000ffc77431 */ /* 0x000fe200000001ff */
[----:B------:R-:W-:Y:S02]  /*1340*/  F2FP.F16.F32.PACK_AB R146, RZ, R189 ;  /* 0x000000bdff92723e */ /* 0x000fe400000000ff */
[----:B------:R-:W-:Y:S01]  /*1350*/  @P5 FMUL.FTZ R199, R135, R110 ;  /* 0x0000006e87c75220 */ /* 0x000fe20000410000 */
[----:B------:R-:W-:Y:S01]  /*1360*/  F2FP.F16.F32.PACK_AB R135, RZ, R195 ;  /* 0x000000c3ff87723e */ /* 0x000fe200000000ff */
[----:B--2---:R-:W-:Y:S01]  /*1370*/  @P5 FMUL.FTZ R148, R148, R201 ;  /* 0x000000c994945220 */ /* 0x004fe20000410000 */
[----:B------:R-:W-:Y:S02]  /*1380*/  MOV R201, RZ ;  /* 0x000000ff00c97202 */ /* 0x000fe40000000f00 */
[----:B------:R-:W-:Y:S01]  /*1390*/  F2FP.F16.F32.PACK_AB R150, RZ, R199 ;  /* 0x000000c7ff96723e */ /* 0x000fe200000000ff */
[----:B------:R-:W-:Y:S01]  /*13a0*/  @P5 FMUL.FTZ R201, R148, R111 ;  /* 0x0000006f94c95220 */ /* 0x000fe20000410000 */
[----:B------:R-:W-:Y:S01]  /*13b0*/  F2FP.F16.F32.PACK_AB R148, RZ, R197 ;  /* 0x000000c5ff94723e */ /* 0x000fe200000000ff */
[----:B---3--:R-:W-:-:S03]  /*13c0*/  @P5 FMUL.FTZ R133, R132, R133 ;  /* 0x0000008584855220 */ /* 0x008fc60000410000 */
[----:B------:R-:W-:Y:S01]  /*13d0*/  F2FP.F16.F32.PACK_AB R152, RZ, R201 ;  /* 0x000000c9ff98723e */ /* 0x000fe200000000ff */
[----:B------:R-:W-:Y:S01]  /*13e0*/  @P5 FMUL.FTZ R187, R133, R112 ;  /* 0x0000007085bb5220 */ /* 0x000fe20000410000 */
[----:B------:R-:W-:-:S04]  /*13f0*/  F2FP.F16.F32.PACK_AB R133, RZ, R191 ;  /* 0x000000bfff85723e */ /* 0x000fc800000000ff */
[----:B------:R-:W-:Y:S02]  /*1400*/  F2FP.F16.F32.PACK_AB R132, RZ, R187 ;  /* 0x000000bbff84723e */ /* 0x000fe400000000ff */
[----:B------:R-:W-:Y:S02]  /*1410*/  PRMT R133, R133, 0x5410, R134 ;  /* 0x0000541085857816 */ /* 0x000fe40000000086 */
[----:B------:R-:W-:Y:S02]  /*1420*/  PRMT R134, R135, 0x5410, R148 ;  /* 0x0000541087867816 */ /* 0x000fe40000000094 */
[----:B------:R-:W-:Y:S02]  /*1430*/  PRMT R135, R150, 0x5410, R152 ;  /* 0x0000541096877816 */ /* 0x000fe40000000098 */
[----:B------:R-:W-:-:S07]  /*1440*/  PRMT R132, R132, 0x5410, R146 ;  /* 0x0000541084847816 */ /* 0x000fce0000000092 */
.L_x_16904:
[----:B------:R-:W0:Y:S01]  /*1450*/  LDC.64 R220, c[0x0][0x3a8] ;  /* 0x0000ea00ffdc7b82 */ /* 0x000e220000000a00 */
[----:B------:R-:W-:Y:S01]  /*1460*/  IADD3 R144, PT, PT, R144, 0x80, RZ ;  /* 0x0000008090907810 */ /* 0x000fe20007ffe0ff */
[C---:B0-----:R-:W-:Y:S01]  /*1470*/  IMAD.WIDE.U32 R220, R142.reuse, 0x10, R220 ;  /* 0x000000108edc7825 */ /* 0x041fe200078e00dc */
[----:B------:R-:W-:-:S04]  /*1480*/  IADD3 R142, PT, PT, R142, 0x80, RZ ;  /* 0x000000808e8e7810 */ /* 0x000fc80007ffe0ff */
[----:B------:R0:W-:Y:S03]  /*1490*/  STG.E.128 desc[UR6][R220.64], R132 ;  /* 0x00000084dc007986 */ /* 0x0001e6000c101d06 */
.L_x_16901:
[----:B------:R-:W-:Y:S05]  /*14a0*/  BSYNC.RECONVERGENT B0 ;  /* 0x0000000000007941 */ /* 0x000fea0003800200 */
.L_x_16900:
        /* <DEDUP_REMOVED lines=13> */
[--C-:B-----5:R-:W-:Y:S02]  /*1580*/  HADD2.F32 R139, -RZ, R4.reuse.H1_H1 ;  /* 0x30000004ff8b7230 */ /* 0x120fe40000004100 */
[--C-:B------:R-:W-:Y:S02]  /*1590*/  HADD2.F32 R141, -RZ, R5.reuse.H0_H0 ;  /* 0x20000005ff8d7230 */ /* 0x100fe40000004100 */
[----:B------:R-:W-:Y:S02]  /*15a0*/  HADD2.F32 R143, -RZ, R5.H1_H1 ;  /* 0x30000005ff8f7230 */ /* 0x000fe40000004100 */
[----:B------:R-:W-:Y:S02]  /*15b0*/  HADD2.F32 R151, -RZ, R4.H0_H0 ;  /* 0x20000004ff977230 */ /* 0x000fe40000004100 */
[----:B------:R-:W-:-:S04]  /*15c0*/  HADD2.F32 R153, -RZ, R7.H1_H1 ;  /* 0x30000007ff997230 */ /* 0x000fc80000004100 */
[----:B0-----:R-:W0:Y:S01]  /*15d0*/  @P2 LDC R133, c[0x0][0x40c] ;  /* 0x00010300ff852b82 */ /* 0x001e220000000800 */
[----:B------:R-:W-:Y:S02]  /*15e0*/  @P2 HADD2.F32 R132, -RZ, R8.H1_H1 ;  /* 0x30000008ff842230 */ /* 0x000fe40000004100 */
[----:B------:R-:W-:Y:S02]  /*15f0*/  @P2 HADD2.F32 R134, -RZ, R9.H0_H0 ;  /* 0x20000009ff862230 */ /* 0x000fe40000004100 */
[----:B------:R-:W-:Y:S02]  /*1600*/  @P2 HADD2.F32 R146, -RZ, R10.H0_H0 ;  /* 0x2000000aff922230 */ /* 0x000fe40000004100 */
[----:B------:R-:W-:Y:S01]  /*1610*/  @P2 HADD2.F32 R149, -RZ, R11.H0_H0 ;  /* 0x2000000bff952230 */ /* 0x000fe20000004100 */
[----:B------:R-:W1:Y:S08]  /*1620*/  @P2 LDC R135, c[0x0][0x40c] ;  /* 0x00010300ff872b82 */ /* 0x000e700000000800 */
[----:B------:R-:W2:Y:S08]  /*1630*/  @P2 LDC R145, c[0x0][0x40c] ;  /* 0x00010300ff912b82 */ /* 0x000eb00000000800 */
[----:B------:R-:W3:Y:S01]  /*1640*/  @P2 LDC R147, c[0x0][0x40c] ;  /* 0x00010300ff932b82 */ /* 0x000ee20000000800 */
[----:B0-----:R-:W-:-:S04]  /*1650*/  @P2 FMUL.FTZ R132, R132, R133 ;  /* 0x0000008584842220 */ /* 0x001fc80000410000 */
[----:B------:R-:W-:Y:S01]  /*1660*/  @P2 FFMA.FTZ R139, R132, R89, R139 ;  /* 0x00000059848b2223 */ /* 0x000fe2000001008b */
[----:B------:R-:W-:Y:S02]  /*1670*/  @P2 HADD2.F32 R132, -RZ, R9.H1_H1 ;  /* 0x30000009ff842230 */ /* 0x000fe40000004100 */
[----:B------:R-:W0:Y:S01]  /*1680*/  @P2 LDC R133, c[0x0][0x40c] ;  /* 0x00010300ff852b82 */ /* 0x000e220000000800 */
[----:B-1----:R-:W-:Y:S01]  /*1690*/  @P2 FMUL.FTZ R134, R134, R135 ;  /* 0x0000008786862220 */ /* 0x002fe20000410000 */
[----:B------:R-:W-:-:S03]  /*16a0*/  HADD2.F32 R135, -RZ, R6.H0_H0 ;  /* 0x20000006ff877230 */ /* 0x000fc60000004100 */
[----:B------:R-:W-:-:S03]  /*16b0*/  @P2 FFMA.FTZ R141, R134, R90, R141 ;  /* 0x0000005a868d2223 */ /* 0x000fc6000001008d */
[----:B------:R-:W1:Y:S01]  /*16c0*/  @P2 LDC R148, c[0x0][0x40c] ;  /* 0x00010300ff942b82 */ /* 0x000e620000000800 */
[----:B--2---:R-:W-:Y:S01]  /*16d0*/  @P2 FMUL.FTZ R134, R132, R145 ;  /* 0x0000009184862220 */ /* 0x004fe20000410000 */
[----:B------:R-:W-:Y:S01]  /*16e0*/  @P2 HADD2.F32 R132, -RZ, R8.H0_H0 ;  /* 0x20000008ff842230 */ /* 0x000fe20000004100 */
[----:B------:R-:W-:Y:S02]  /*16f0*/  @!P2 MOV R145, R135 ;  /* 0x000000870091a202 */ /* 0x000fe40000000f00 */
[----:B------:R-:W-:-:S03]  /*1700*/  @P2 FFMA.FTZ R143, R134, R91, R143 ;  /* 0x0000005b868f2223 */ /* 0x000fc6000001008f */
[----:B------:R-:W2:Y:S01]  /*1710*/  @P2 LDC R150, c[0x0][0x40c] ;  /* 0x00010300ff962b82 */ /* 0x000ea20000000800 */
[----:B---3--:R-:W-:Y:S01]  /*1720*/  @P2 FMUL.FTZ R146, R146, R147 ;  /* 0x0000009392922220 */ /* 0x008fe20000410000 */
[----:B------:R-:W-:Y:S01]  /*1730*/  @P2 HADD2.F32 R147, -RZ, R10.H1_H1 ;  /* 0x3000000aff932230 */ /* 0x000fe20000004100 */
[----:B------:R-:W-:Y:S02]  /*1740*/  F2FP.F16.F32.PACK_AB R134, RZ, R143 ;  /* 0x0000008fff86723e */ /* 0x000fe400000000ff */
[----:B------:R-:W-:Y:S01]  /*1750*/  @P2 FFMA.FTZ R145, R146, R84, R135 ;  /* 0x0000005492912223 */ /* 0x000fe20000010087 */
[----:B------:R-:W-:Y:S02]  /*1760*/  F2FP.F16.F32.PACK_AB R146, RZ, R139 ;  /* 0x0000008bff92723e */ /* 0x000fe400000000ff */
[----:B------:R-:W3:Y:S01]  /*1770*/  @P2 LDC R152, c[0x0][0x40c] ;  /* 0x00010300ff982b82 */ /* 0x000ee20000000800 */
[----:B0-----:R-:W-:Y:S01]  /*1780*/  @P2 FMUL.FTZ R132, R132, R133 ;  /* 0x0000008584842220 */ /* 0x001fe20000410000 */
[----:B------:R-:W-:-:S03]  /*1790*/  @P2 HADD2.F32 R133, -RZ, R11.H1_H1 ;  /* 0x3000000bff852230 */ /* 0x000fc60000004100 */
[----:B------:R-:W-:Y:S01]  /*17a0*/  @P2 FFMA.FTZ R151, R132, R88, R151 ;  /* 0x0000005884972223 */ /* 0x000fe20000010097 */
[----:B-1----:R-:W-:Y:S01]  /*17b0*/  @P2 FMUL.FTZ R148, R147, R148 ;  /* 0x0000009493942220 */ /* 0x002fe20000410000 */
[----:B------:R-:W-:-:S03]  /*17c0*/  HADD2.F32 R147, -RZ, R6.H1_H1 ;  /* 0x30000006ff937230 */ /* 0x000fc60000004100 */
[----:B------:R-:W-:Y:S02]  /*17d0*/  F2FP.F16.F32.PACK_AB R132, RZ, R151 ;  /* 0x00000097ff84723e */ /* 0x000fe400000000ff */
[----:B------:R-:W-:Y:S01]  /*17e0*/  @P2 FFMA.FTZ R147, R148, R85, R147 ;  /* 0x0000005594932223 */ /* 0x000fe20000010093 */
[----:B------:R-:W-:Y:S01]  /*17f0*/  F2FP.F16.F32.PACK_AB R148, RZ, R145 ;  /* 0x00000091ff94723e */ /* 0x000fe200000000ff */
[----:B--2---:R-:W-:Y:S01]  /*1800*/  @P2 FMUL.FTZ R150, R149, R150 ;  /* 0x0000009695962220 */ /* 0x004fe20000410000 */
[----:B------:R-:W-:Y:S01]  /*1810*/  HADD2.F32 R149, -RZ, R7.H0_H0 ;  /* 0x20000007ff957230 */ /* 0x000fe20000004100 */
[----:B------:R-:W-:-:S04]  /*1820*/  PRMT R132, R132, 0x5410, R146 ;  /* 0x0000541084847816 */ /* 0x000fc80000000092 */
[----:B------:R-:W-:Y:S01]  /*1830*/  @P2 FFMA.FTZ R149, R150, R86, R149 ;  /* 0x0000005696952223 */ /* 0x000fe20000010095 */
[----:B------:R-:W-:Y:S01]  /*1840*/  F2FP.F16.F32.PACK_AB R150, RZ, R147 ;  /* 0x00000093ff96723e */ /* 0x000fe200000000ff */
[----:B---3--:R-:W-:Y:S01]  /*1850*/  @P2 FMUL.FTZ R152, R133, R152 ;  /* 0x0000009885982220 */ /* 0x008fe20000410000 */
[----:B------:R-:W-:-:S03]  /*1860*/  F2FP.F16.F32.PACK_AB R133, RZ, R141 ;  /* 0x0000008dff85723e */ /* 0x000fc600000000ff */
[----:B------:R-:W-:Y:S01]  /*1870*/  @P2 FFMA.FTZ R153, R152, R87, R153 ;  /* 0x0000005798992223 */ /* 0x000fe20000010099 */
[----:B------:R-:W-:Y:S02]  /*1880*/  F2FP.F16.F32.PACK_AB R152, RZ, R149 ;  /* 0x00000095ff98723e */ /* 0x000fe400000000ff */
[----:B------:R-:W-:Y:S02]  /*1890*/  PRMT R133, R133, 0x5410, R134 ;  /* 0x0000541085857816 */ /* 0x000fe40000000086 */
[----:B------:R-:W-:Y:S02]  /*18a0*/  F2FP.F16.F32.PACK_AB R135, RZ, R153 ;  /* 0x00000099ff87723e */ /* 0x000fe400000000ff */
[----:B------:R-:W-:Y:S02]  /*18b0*/  PRMT R134, R148, 0x5410, R150 ;  /* 0x0000541094867816 */ /* 0x000fe40000000096 */
[----:B------:R-:W-:Y:S01]  /*18c0*/  PRMT R135, R152, 0x5410, R135 ;  /* 0x0000541098877816 */ /* 0x000fe20000000087 */
[----:B------:R-:W-:Y:S06]  /*18d0*/  BRA `(.L_x_16908) ;  /* 0x0000000000d07947 */ /* 0x000fec0003800000 */
.L_x_16907:
[----:B0-----:R-:W0:Y:S01]  /*18e0*/  @P5 LDC R133, c[0x0][0x40c] ;  /* 0x00010300ff855b82 */ /* 0x001e220000000800 */
[----:B-----5:R-:W-:Y:S02]  /*18f0*/  @P5 HADD2.F32 R132, -RZ, R8.H1_H1 ;  /* 0x30000008ff845230 */ /* 0x020fe40000004100 */
[----:B------:R-:W-:Y:S02]  /*1900*/  HFMA2 R139, -RZ, RZ, 0, 0 ;  /* 0x00000000ff8b7431 */ /* 0x000fe400000001ff */
[----:B------:R-:W-:Y:S01]  /*1910*/  @P5 HADD2.F32 R134, -RZ, R9.H0_H0 ;  /* 0x20000009ff865230 */ /* 0x000fe20000004100 */
[----:B------:R-:W-:Y:S01]  /*1920*/  MOV R141, RZ ;  /* 0x000000ff008d7202 */ /* 0x000fe20000000f00 */
        /* <DEDUP_REMOVED lines=15> */
[----:B------:R-:W-:-:S03]  /*1a20*/  HFMA2 R143, -RZ, RZ, 0, 0 ;  /* 0x00000000ff8f7431 */ /* 0x000fc600000001ff */
[----:B------:R-:W-:-:S03]  /*1a30*/  @P5 FMUL.FTZ R143, R134, R91 ;  /* 0x0000005b868f5220 */ /* 0x000fc60000410000 */
[----:B------:R-:W2:Y:S01]  /*1a40*/  @P5 LDC R151, c[0x0][0x40c] ;  /* 0x00010300ff975b82 */ /* 0x000ea20000000800 */
[----:B---3--:R-:W-:Y:S01]  /*1a50*/  @P5 FMUL.FTZ R135, R145, R146 ;  /* 0x0000009291875220 */ /* 0x008fe20000410000 */
[----:B------:R-:W-:Y:S01]  /*1a60*/  @P5 HADD2.F32 R146, -RZ, R11.H0_H0 ;  /* 0x2000000bff925230 */ /* 0x000fe20000004100 */
[----:B------:R-:W-:Y:S02]  /*1a70*/  MOV R145, RZ ;  /* 0x000000ff00917202 */ /* 0x000fe40000000f00 */
[----:B------:R-:W-:-:S03]  /*1a80*/  @P5 FMUL.FTZ R145, R135, R84 ;  /* 0x0000005487915220 */ /* 0x000fc60000410000 */
[----:B------:R-:W3:Y:S01]  /*1a90*/  @P5 LDC R133, c[0x0][0x40c] ;  /* 0x00010300ff855b82 */ /* 0x000ee20000000800 */
[----:B0-----:R-:W-:Y:S01]  /*1aa0*/  @P5 FMUL.FTZ R134, R132, R147 ;  /* 0x0000009384865220 */ /* 0x001fe20000410000 */
[----:B------:R-:W-:Y:S02]  /*1ab0*/  @P5 HADD2.F32 R132, -RZ, R8.H0_H0 ;  /* 0x20000008ff845230 */ /* 0x000fe40000004100 */
[----:B------:R-:W-:Y:S02]  /*1ac0*/  HFMA2 R147, -RZ, RZ, 0, 0 ;  /* 0x00000000ff937431 */ /* 0x000fe400000001ff */
[----:B------:R-:W-:Y:S01]  /*1ad0*/  @P5 FMUL.FTZ R147, R134, R85 ;  /* 0x0000005586935220 */ /* 0x000fe20000410000 */
[----:B------:R-:W-:Y:S01]  /*1ae0*/  F2FP.F16.F32.PACK_AB R134, RZ, R143 ;  /* 0x0000008fff86723e */ /* 0x000fe200000000ff */
[----:B-1----:R-:W-:Y:S01]  /*1af0*/  @P5 FMUL.FTZ R135, R146, R149 ;  /* 0x0000009592875220 */ /* 0x002fe20000410000 */
[----:B------:R-:W-:Y:S02]  /*1b00*/  MOV R149, RZ ;  /* 0x000000ff00957202 */ /* 0x000fe40000000f00 */
[----:B------:R-:W-:Y:S01]  /*1b10*/  F2FP.F16.F32.PACK_AB R146, RZ, R139 ;  /* 0x0000008bff92723e */ /* 0x000fe200000000ff */
[----:B------:R-:W-:Y:S01]  /*1b20*/  @P5 FMUL.FTZ R149, R135, R86 ;  /* 0x0000005687955220 */ /* 0x000fe20000410000 */
[----:B------:R-:W-:Y:S01]  /*1b30*/  F2FP.F16.F32.PACK_AB R135, RZ, R145 ;  /* 0x00000091ff87723e */ /* 0x000fe200000000ff */
[----:B--2---:R-:W-:Y:S01]  /*1b40*/  @P5 FMUL.FTZ R148, R148, R151 ;  /* 0x0000009794945220 */ /* 0x004fe20000410000 */
[----:B------:R-:W-:-:S02]  /*1b50*/  MOV R151, RZ ;  /* 0x000000ff00977202 */ /* 0x000fc40000000f00 */
        /* <DEDUP_REMOVED lines=12> */
.L_x_16908:
[----:B------:R-:W0:Y:S01]  /*1c20*/  LDC.64 R220, c[0x0][0x3a8] ;  /* 0x0000ea00ffdc7b82 */ /* 0x000e220000000a00 */
[----:B------:R-:W-:Y:S01]  /*1c30*/  IADD3 R144, PT, PT, R144, 0x80, RZ ;  /* 0x0000008090907810 */ /* 0x000fe20007ffe0ff */
[C---:B0-----:R-:W-:Y:S01]  /*1c40*/  IMAD.WIDE.U32 R220, R142.reuse, 0x10, R220 ;  /* 0x000000108edc7825 */ /* 0x041fe200078e00dc */
[----:B------:R-:W-:-:S04]  /*1c50*/  IADD3 R142, PT, PT, R142, 0x80, RZ ;  /* 0x000000808e8e7810 */ /* 0x000fc80007ffe0ff */
[----:B------:R1:W-:Y:S03]  /*1c60*/  STG.E.128 desc[UR6][R220.64], R132 ;  /* 0x00000084dc007986 */ /* 0x0003e6000c101d06 */
.L_x_16906:
[----:B------:R-:W-:Y:S05]  /*1c70*/  BSYNC.RECONVERGENT B0 ;  /* 0x0000000000007941 */ /* 0x000fea0003800200 */
.L_x_16905:
        /* <DEDUP_REMOVED lines=13> */
[----:B-----5:R-:W-:Y:S02]  /*1d50*/  HADD2.F32 R155, -RZ, R4.H1_H1 ;  /* 0x30000004ff9b7230 */ /* 0x020fe40000004100 */
[--C-:B------:R-:W-:Y:S02]  /*1d60*/  HADD2.F32 R157, -RZ, R5.reuse.H0_H0 ;  /* 0x20000005ff9d7230 */ /* 0x100fe40000004100 */
[----:B------:R-:W-:Y:S02]  /*1d70*/  HADD2.F32 R159, -RZ, R5.H1_H1 ;  /* 0x30000005ff9f7230 */ /* 0x000fe40000004100 */
[----:B------:R-:W-:-:S06]  /*1d80*/  HADD2.F32 R169, -RZ, R7.H1_H1 ;  /* 0x30000007ffa97230 */ /* 0x000fcc0000004100 */
[----:B0-----:R-:W0:Y:S01]  /*1d90*/  @P3 LDC R133, c[0x0][0x40c] ;  /* 0x00010300ff853b82 */ /* 0x001e220000000800 */
[----:B------:R-:W-:Y:S02]  /*1da0*/  @P3 HADD2.F32 R132, -RZ, R8.H1_H1 ;  /* 0x30000008ff843230 */ /* 0x000fe40000004100 */
[----:B------:R-:W-:Y:S02]  /*1db0*/  @P3 HADD2.F32 R134, -RZ, R9.H0_H0 ;  /* 0x20000009ff863230 */ /* 0x000fe40000004100 */
[--C-:B------:R-:W-:Y:S02]  /*1dc0*/  @P3 HADD2.F32 R146, -RZ, R10.reuse.H0_H0 ;  /* 0x2000000aff923230 */ /* 0x100fe40000004100 */
[----:B------:R-:W-:Y:S01]  /*1dd0*/  @P3 HADD2.F32 R148, -RZ, R10.H1_H1 ;  /* 0x3000000aff943230 */ /* 0x000fe20000004100 */
[----:B------:R-:W1:Y:S01]  /*1de0*/  @P3 LDC R135, c[0x0][0x40c] ;  /* 0x00010300ff873b82 */ /* 0x000e620000000800 */
[----:B------:R-:W-:-:S07]  /*1df0*/  @P3 HADD2.F32 R150, -RZ, R11.H0_H0 ;  /* 0x2000000bff963230 */ /* 0x000fce0000004100 */
[----:B------:R-:W2:Y:S01]  /*1e00*/  @P3 LDC R161, c[0x0][0x40c] ;  /* 0x00010300ffa13b82 */ /* 0x000ea20000000800 */
[----:B0-----:R-:W-:-:S07]  /*1e10*/  @P3 FMUL.FTZ R132, R132, R133 ;  /* 0x0000008584843220 */ /* 0x001fce0000410000 */
[----:B------:R-:W0:Y:S01]  /*1e20*/  @P3 LDC R163, c[0x0][0x40c] ;  /* 0x00010300ffa33b82 */ /* 0x000e220000000800 */
[----:B------:R-:W-:Y:S01]  /*1e30*/  @P3 FFMA.FTZ R155, R132, R65, R155 ;  /* 0x00000041849b3223 */ /* 0x000fe2000001009b */
[----:B------:R-:W-:Y:S02]  /*1e40*/  @P3 HADD2.F32 R132, -RZ, R9.H1_H1 ;  /* 0x30000009ff843230 */ /* 0x000fe40000004100 */
[----:B-1----:R-:W-:-:S04]  /*1e50*/  @P3 FMUL.FTZ R134, R134, R135 ;  /* 0x0000008786863220 */ /* 0x002fc80000410000 */
[----:B------:R-:W1:Y:S01]  /*1e60*/  @P3 LDC R133, c[0x0][0x40c] ;  /* 0x00010300ff853b82 */ /* 0x000e620000000800 */
[----:B------:R-:W-:Y:S02]  /*1e70*/  HADD2.F32 R135, -RZ, R6.H0_H0 ;  /* 0x20000006ff877230 */ /* 0x000fe40000004100 */
[----:B------:R-:W-:Y:S01]  /*1e80*/  @P3 FFMA.FTZ R157, R134, R66, R157 ;  /* 0x00000042869d3223 */ /* 0x000fe2000001009d */
[----:B--2---:R-:W-:-:S04]  /*1e90*/  @P3 FMUL.FTZ R134, R132, R161 ;  /* 0x000000a184863220 */ /* 0x004fc80000410000 */
[----:B------:R-:W2:Y:S01]  /*1ea0*/  @P3 LDC R165, c[0x0][0x40c] ;  /* 0x00010300ffa53b82 */ /* 0x000ea20000000800 */
[----:B------:R-:W-:Y:S01]  /*1eb0*/  @P3 HADD2.F32 R132, -RZ, R8.H0_H0 ;  /* 0x20000008ff843230 */ /* 0x000fe20000004100 */
[----:B------:R-:W-:Y:S01]  /*1ec0*/  @!P3 MOV R161, R135 ;  /* 0x0000008700a1b202 */ /* 0x000fe20000000f00 */
[----:B------:R-:W-:-:S05]  /*1ed0*/  @P3 FFMA.FTZ R159, R134, R67, R159 ;  /* 0x00000043869f3223 */ /* 0x000fca000001009f */
[----:B------:R-:W3:Y:S01]  /*1ee0*/  @P3 LDC R167, c[0x0][0x40c] ;  /* 0x00010300ffa73b82 */ /* 0x000ee20000000800 */
[----:B0-----:R-:W-:Y:S01]  /*1ef0*/  @P3 FMUL.FTZ R146, R146, R163 ;  /* 0x000000a392923220 */ /* 0x001fe20000410000 */
[----:B------:R-:W-:Y:S01]  /*1f00*/  HADD2.F32 R163, -RZ, R6.H1_H1 ;  /* 0x30000006ffa37230 */ /* 0x000fe20000004100 */
[----:B------:R-:W-:Y:S02]  /*1f10*/  F2FP.F16.F32.PACK_AB R134, RZ, R159 ;  /* 0x0000009fff86723e */ /* 0x000fe400000000ff */
[----:B------:R-:W-:Y:S01]  /*1f20*/  @P3 FFMA.FTZ R161, R146, R60, R135 ;  /* 0x0000003c92a13223 */ /* 0x000fe20000010087 */
[----:B------:R-:W-:Y:S02]  /*1f30*/  F2FP.F16.F32.PACK_AB R146, RZ, R155 ;  /* 0x0000009bff92723e */ /* 0x000fe400000000ff */
[----:B------:R-:W0:Y:S01]  /*1f40*/  @P3 LDC R152, c[0x0][0x40c] ;  /* 0x00010300ff983b82 */ /* 0x000e220000000800 */
[----:B-1----:R-:W-:Y:S01]  /*1f50*/  @P3 FMUL.FTZ R132, R132, R133 ;  /* 0x0000008584843220 */ /* 0x002fe20000410000 */
[----:B------:R-:W-:-:S02]  /*1f60*/  @P3 HADD2.F32 R133, -RZ, R11.H1_H1 ;  /* 0x3000000bff853230 */ /* 0x000fc40000004100 */
[----:B--2---:R-:W-:Y:S01]  /*1f70*/  @P3 FMUL.FTZ R148, R148, R165 ;  /* 0x000000a594943220 */ /* 0x004fe20000410000 */
[----:B------:R-:W-:-:S03]  /*1f80*/  HADD2.F32 R165, -RZ, R7.H0_H0 ;  /* 0x20000007ffa57230 */ /* 0x000fc60000004100 */
[----:B------:R-:W-:Y:S01]  /*1f90*/  @P3 FFMA.FTZ R163, R148, R61, R163 ;  /* 0x0000003d94a33223 */ /* 0x000fe200000100a3 */
[----:B------:R-:W-:Y:S01]  /*1fa0*/  F2FP.F16.F32.PACK_AB R148, RZ, R161 ;  /* 0x000000a1ff94723e */ /* 0x000fe200000000ff */
[----:B---3--:R-:W-:Y:S01]  /*1fb0*/  @P3 FMUL.FTZ R150, R150, R167 ;  /* 0x000000a796963220 */ /* 0x008fe20000410000 */
[----:B------:R-:W-:-:S03]  /*1fc0*/  HADD2.F32 R167, -RZ, R4.H0_H0 ;  /* 0x20000004ffa77230 */ /* 0x000fc60000004100 */
[----:B------:R-:W-:Y:S01]  /*1fd0*/  @P3 FFMA.FTZ R165, R150, R62, R165 ;  /* 0x0000003e96a53223 */ /* 0x000fe200000100a5 */
[----:B------:R-:W-:Y:S01]  /*1fe0*/  F2FP.F16.F32.PACK_AB R150, RZ, R163 ;  /* 0x000000a3ff96723e */ /* 0x000fe200000000ff */
[----:B------:R-:W-:Y:S01]  /*1ff0*/  @P3 FFMA.FTZ R167, R132, R64, R167 ;  /* 0x0000004084a73223 */ /* 0x000fe200000100a7 */
[----:B0-----:R-:W-:Y:S01]  /*2000*/  @P3 FMUL.FTZ R152, R133, R152 ;  /* 0x0000009885983220 */ /* 0x001fe20000410000 */
[----:B------:R-:W-:-:S03]  /*2010*/  F2FP.F16.F32.PACK_AB R133, RZ, R157 ;  /* 0x0000009dff85723e */ /* 0x000fc600000000ff */
[----:B------:R-:W-:Y:S01]  /*2020*/  F2FP.F16.F32.PACK_AB R132, RZ, R167 ;  /* 0x000000a7ff84723e */ /* 0x000fe200000000ff */
[----:B------:R-:W-:Y:S01]  /*2030*/  @P3 FFMA.FTZ R169, R152, R63, R169 ;  /* 0x0000003f98a93223 */ /* 0x000fe200000100a9 */
[----:B------:R-:W-:Y:S02]  /*2040*/  F2FP.F16.F32.PACK_AB R152, RZ, R165 ;  /* 0x000000a5ff98723e */ /* 0x000fe400000000ff */
[----:B------:R-:W-:Y:S02]  /*2050*/  PRMT R133, R133, 0x5410, R134 ;  /* 0x0000541085857816 */ /* 0x000fe40000000086 */
[----:B------:R-:W-:Y:S02]  /*2060*/  F2FP.F16.F32.PACK_AB R135, RZ, R169 ;  /* 0x000000a9ff87723e */ /* 0x000fe400000000ff */
[----:B------:R-:W-:Y:S02]  /*2070*/  PRMT R134, R148, 0x5410, R150 ;  /* 0x0000541094867816 */ /* 0x000fe40000000096 */
[----:B------:R-:W-:-:S02]  /*2080*/  PRMT R132, R132, 0x5410, R146 ;  /* 0x0000541084847816 */ /* 0x000fc40000000092 */
[----:B------:R-:W-:Y:S01]  /*2090*/  PRMT R135, R152, 0x5410, R135 ;  /* 0x0000541098877816 */ /* 0x000fe20000000087 */
[----:B------:R-:W-:Y:S06]  /*20a0*/  BRA `(.L_x_16912) ;  /* 0x0000000000d07947 */ /* 0x000fec0003800000 */
.L_x_16911:
        /* <DEDUP_REMOVED lines=52> */
.L_x_16912:
[----:B------:R-:W0:Y:S01]  /*23f0*/  LDC.64 R220, c[0x0][0x3a8] ;  /* 0x0000ea00ffdc7b82 */ /* 0x000e220000000a00 */
[----:B------:R-:W-:Y:S01]  /*2400*/  IADD3 R144, PT, PT, R144, 0x80, RZ ;  /* 0x0000008090907810 */ /* 0x000fe20007ffe0ff */
[C---:B0-----:R-:W-:Y:S01]  /*2410*/  IMAD.WIDE.U32 R220, R142.reuse, 0x10, R220 ;  /* 0x000000108edc7825 */ /* 0x041fe200078e00dc */
[----:B------:R-:W-:-:S04]  /*2420*/  IADD3 R142, PT, PT, R142, 0x80, RZ ;  /* 0x000000808e8e7810 */ /* 0x000fc80007ffe0ff */
[----:B------:R2:W-:Y:S03]  /*2430*/  STG.E.128 desc[UR6][R220.64], R132 ;  /* 0x00000084dc007986 */ /* 0x0005e6000c101d06 */
.L_x_16910:
[----:B------:R-:W-:Y:S05]  /*2440*/  BSYNC.RECONVERGENT B0 ;  /* 0x0000000000007941 */ /* 0x000fea0003800200 */
.L_x_16909:
        /* <DEDUP_REMOVED lines=67> */
.L_x_16915:
        /* <DEDUP_REMOVED lines=52> */
.L_x_16916:
[----:B------:R-:W0:Y:S01]  /*2bc0*/  LDC.64 R220, c[0x0][0x3a8] ;  /* 0x0000ea00ffdc7b82 */ /* 0x000e220000000a00 */
[----:B------:R-:W-:Y:S01]  /*2bd0*/  IADD3 R144, PT, PT, R144, 0x80, RZ ;  /* 0x0000008090907810 */ /* 0x000fe20007ffe0ff */
[C---:B0-----:R-:W-:Y:S01]  /*2be0*/  IMAD.WIDE.U32 R220, R142.reuse, 0x10, R220 ;  /* 0x000000108edc7825 */ /* 0x041fe200078e00dc */
[----:B------:R-:W-:-:S04]  /*2bf0*/  IADD3 R142, PT, PT, R142, 0x80, RZ ;  /* 0x000000808e8e7810 */ /* 0x000fc80007ffe0ff */
[----:B------:R3:W-:Y:S03]  /*2c00*/  STG.E.128 desc[UR6][R220.64], R132 ;  /* 0x00000084dc007986 */ /* 0x0007e6000c101d06 */
.L_x_16914:
[----:B------:R-:W-:Y:S05]  /*2c10*/  BSYNC.RECONVERGENT B0 ;  /* 0x0000000000007941 */ /* 0x000fea0003800200 */
.L_x_16913:
        /* <DEDUP_REMOVED lines=37> */
[----:B------:R-:W-:Y:S01]  /*2e70*/  @P5 FFMA.FTZ R207, R132, R19, R207 ;  /* 0x0000001384cf5223 */ /* 0x000fe200000100cf */
[----:B------:R-:W-:Y:S02]  /*2e80*/  @P5 HADD2.F32 R132, -RZ, R11.H1_H1 ;  /* 0x3000000bff845230 */ /* 0x000fe40000004100 */
[----:B------:R-:W2:Y:S01]  /*2e90*/  @P5 LDC R133, c[0x0][0x40c] ;  /* 0x00010300ff855b82 */ /* 0x000ea20000000800 */
[----:B---3--:R-:W-:Y:S01]  /*2ea0*/  @P5 FMUL.FTZ R134, R134, R211 ;  /* 0x000000d386865220 */ /* 0x008fe20000410000 */
[----:B------:R-:W-:-:S03]  /*2eb0*/  HADD2.F32 R211, -RZ, R6.H1_H1 ;  /* 0x30000006ffd37230 */ /* 0x000fc60000004100 */
[----:B------:R-:W-:Y:S01]  /*2ec0*/  @P5 FFMA.FTZ R209, R134, R12, R135 ;  /* 0x0000000c86d15223 */ /* 0x000fe20000010087 */
[----:B------:R-:W-:Y:S02]  /*2ed0*/  F2FP.F16.F32.PACK_AB R134, RZ, R207 ;  /* 0x000000cfff86723e */ /* 0x000fe400000000ff */
[----:B------:R-:W3:Y:S01]  /*2ee0*/  @P5 LDC R221, c[0x0][0x40c] ;  /* 0x00010300ffdd5b82 */ /* 0x000ee20000000800 */
[----:B0-----:R-:W-:Y:S01]  /*2ef0*/  @P5 FMUL.FTZ R144, R144, R213 ;  /* 0x000000d590905220 */ /* 0x001fe20000410000 */
[----:B------:R-:W-:-:S03]  /*2f00*/  HADD2.F32 R213, -RZ, R7.H0_H0 ;  /* 0x20000007ffd57230 */ /* 0x000fc60000004100 */
[----:B------:R-:W-:Y:S01]  /*2f10*/  @P5 FFMA.FTZ R211, R144, R13, R211 ;  /* 0x0000000d90d35223 */ /* 0x000fe200000100d3 */
[----:B------:R-:W-:Y:S01]  /*2f20*/  F2FP.F16.F32.PACK_AB R144, RZ, R209 ;  /* 0x000000d1ff90723e */ /* 0x000fe200000000ff */
[----:B-1----:R-:W-:Y:S01]  /*2f30*/  @P5 FMUL.FTZ R146, R146, R215 ;  /* 0x000000d792925220 */ /* 0x002fe20000410000 */
[----:B------:R-:W-:-:S03]  /*2f40*/  HADD2.F32 R215, -RZ, R4.H0_H0 ;  /* 0x20000004ffd77230 */ /* 0x000fc60000004100 */
[----:B------:R-:W-:Y:S01]  /*2f50*/  @P5 FFMA.FTZ R213, R146, R14, R213 ;  /* 0x0000000e92d55223 */ /* 0x000fe200000100d5 */
[----:B------:R-:W-:Y:S01]  /*2f60*/  F2FP.F16.F32.PACK_AB R146, RZ, R211 ;  /* 0x000000d3ff92723e */ /* 0x000fe200000000ff */
[----:B--2---:R-:W-:Y:S01]  /*2f70*/  @P5 FMUL.FTZ R0, R0, R133 ;  /* 0x0000008500005220 */ /* 0x004fe20000410000 */
[----:B------:R-:W-:Y:S02]  /*2f80*/  F2FP.F16.F32.PACK_AB R133, RZ, R205 ;  /* 0x000000cdff85723e */ /* 0x000fe400000000ff */
[----:B------:R-:W-:Y:S01]  /*2f90*/  F2FP.F16.F32.PACK_AB R148, RZ, R213 ;  /* 0x000000d5ff94723e */ /* 0x000fe200000000ff */
[----:B------:R-:W-:Y:S01]  /*2fa0*/  @P5 FFMA.FTZ R215, R0, R16, R215 ;  /* 0x0000001000d75223 */ /* 0x000fe200000100d7 */
[----:B------:R-:W-:Y:S02]  /*2fb0*/  F2FP.F16.F32.PACK_AB R0, RZ, R203 ;  /* 0x000000cbff00723e */ /* 0x000fe400000000ff */
[----:B------:R-:W-:Y:S01]  /*2fc0*/  PRMT R133, R133, 0x5410, R134 ;  /* 0x0000541085857816 */ /* 0x000fe20000000086 */
[----:B---3--:R-:W-:Y:S01]  /*2fd0*/  @P5 FMUL.FTZ R132, R132, R221 ;  /* 0x000000dd84845220 */ /* 0x008fe20000410000 */
[----:B------:R-:W-:-:S03]  /*2fe0*/  PRMT R134, R144, 0x5410, R146 ;  /* 0x0000541090867816 */ /* 0x000fc60000000092 */
[----:B------:R-:W-:Y:S01]  /*2ff0*/  @P5 FFMA.FTZ R217, R132, R15, R217 ;  /* 0x0000000f84d95223 */ /* 0x000fe200000100d9 */
[----:B------:R-:W-:-:S04]  /*3000*/  F2FP.F16.F32.PACK_AB R132, RZ, R215 ;  /* 0x000000d7ff84723e */ /* 0x000fc800000000ff */
[----:B------:R-:W-:Y:S02]  /*3010*/  F2FP.F16.F32.PACK_AB R135, RZ, R217 ;  /* 0x000000d9ff87723e */ /* 0x000fe400000000ff */
[----:B------:R-:W-:Y:S02]  /*3020*/  PRMT R132, R132, 0x5410, R0 ;  /* 0x0000541084847816 */ /* 0x000fe40000000000 */
[----:B------:R-:W-:Y:S01]  /*3030*/  PRMT R135, R148, 0x5410, R135 ;  /* 0x0000541094877816 */ /* 0x000fe20000000087 */
[----:B------:R-:W-:Y:S06]  /*3040*/  BRA `(.L_x_16920) ;  /* 0x0000000000d07947 */ /* 0x000fec0003800000 */
.L_x_16919:
        /* <DEDUP_REMOVED lines=42> */
[----:B---3--:R-:W-:Y:S01]  /*32f0*/  @P5 FMUL.FTZ R133, R0, R133 ;  /* 0x0000008500855220 */ /* 0x008fe20000410000 */
[----:B------:R-:W-:Y:S02]  /*3300*/  F2FP.F16.F32.PACK_AB R0, RZ, R203 ;  /* 0x000000cbff00723e */ /* 0x000fe400000000ff */
        /* <DEDUP_REMOVED lines=8> */
.L_x_16920:
[----:B------:R-:W0:Y:S02]  /*3390*/  LDC.64 R220, c[0x0][0x3a8] ;  /* 0x0000ea00ffdc7b82 */ /* 0x000e240000000a00 */
[----:B0-----:R-:W-:-:S05]  /*33a0*/  IMAD.WIDE.U32 R220, R142, 0x10, R220 ;  /* 0x000000108edc7825 */ /* 0x001fca00078e00dc */
[----:B------:R0:W-:Y:S02]  /*33b0*/  STG.E.128 desc[UR6][R220.64], R132 ;  /* 0x00000084dc007986 */ /* 0x0001e4000c101d06 */
.L_x_16918:
[----:B------:R-:W-:Y:S05]  /*33c0*/  BSYNC.RECONVERGENT B0 ;  /* 0x0000000000007941 */ /* 0x000fea0003800200 */
.L_x_16917:
        /* <DEDUP_REMOVED lines=164> */
.L_x_16922:
[----:B------:R-:W-:Y:S05]  /*3e10*/  BSYNC.RECONVERGENT B0 ;  /* 0x0000000000007941 */ /* 0x000fea0003800200 */
.L_x_16921:
        /* <DEDUP_REMOVED lines=12> */
.L_x_16924:
[----:B------:R-:W-:Y:S05]  /*3ee0*/  BSYNC.RECONVERGENT B0 ;  /* 0x0000000000007941 */ /* 0x000fea0003800200 */
.L_x_16923:
        /* <DEDUP_REMOVED lines=91> */
.L_x_16927:
[----:B------:R-:W-:Y:S05]  /*44a0*/  BSYNC.RECONVERGENT B0 ;  /* 0x0000000000007941 */ /* 0x000fea0003800200 */
.L_x_16926:
        /* <DEDUP_REMOVED lines=34> */
.L_x_16929:
[----:B------:R-:W-:Y:S05]  /*46d0*/  BSYNC.RECONVERGENT B0 ;  /* 0x0000000000007941 */ /* 0x000fea0003800200 */
.L_x_16928:
        /* <DEDUP_REMOVED lines=34> */
.L_x_16931:
[----:B------:R-:W-:Y:S05]  /*4900*/  BSYNC.RECONVERGENT B0 ;  /* 0x0000000000007941 */ /* 0x000fea0003800200 */
.L_x_16930:
        /* <DEDUP_REMOVED lines=34> */
.L_x_16933:
[----:B------:R-:W-:Y:S05]  /*4b30*/  BSYNC.RECONVERGENT B0 ;  /* 0x0000000000007941 */ /* 0x000fea0003800200 */
.L_x_16932:
        /* <DEDUP_REMOVED lines=33> */
.L_x_16934:
[----:B------:R-:W-:Y:S05]  /*4d50*/  BSYNC.RECONVERGENT B0 ;  /* 0x0000000000007941 */ /* 0x000fea0003800200 */
.L_x_16925:
[----:B01234-:R-:W0:Y:S01]  /*4d60*/  LDC.64 R132, c[0x0][0x380] ;  /* 0x0000e000ff847b82 */ /* 0x01fe220000000a00 */
[----:B------:R-:W-:Y:S01]  /*4d70*/  UPLOP3.LUT UP1, UPT, UPT, UPT, UP1, 0x40, 0x4 ;  /* 0x000000000004789c */ /* 0x000fe20003f2e810 */
[----:B0-----:R-:W-:-:S04]  /*4d80*/  IADD3 R2, PT, PT, R2, R132, RZ ;  /* 0x0000008402027210 */ /* 0x001fc80007ffe0ff */
[----:B------:R-:W-:-:S13]  /*4d90*/  ISETP.GE.AND P0, PT, R2, R133, PT ;  /* 0x000000850200720c */ /* 0x000fda0003f06270 */
[----:B------:R-:W-:Y:S05]  /*4da0*/  @!P0 BRA `(.L_x_16935) ;  /* 0xffffffbc00608947 */ /* 0x000fea000383ffff */
[----:B------:R-:W-:Y:S05]  /*4db0*/  EXIT ;  /* 0x000000000000794d */ /* 0x000fea0003800000 */
.L_x_16936:
        /* <DEDUP_REMOVED lines=12> */
.L_x_34066:


//--------------------- .text._ZN10layer_norm13ln_fwd_kernelINS_13Kernel_traitsIf6__halfS2_S2_fjLj5120ELj1ELj1ELj4ELj16ENS_18Kernel_traits_baseILj5120EfS2_S2_S2_fjLj128EEEEELb0ELb1ELb1ELb1EEEvNS_9FwdParamsE --------------------------
	.section	.text._ZN10layer_norm13ln_fwd_kernelINS_13Kernel_traitsIf6__halfS2_S2_fjLj5120ELj1ELj1ELj4ELj16ENS_18Kernel_traits_baseILj5120EfS2_S2_S2_fjLj128EEEEELb0ELb1ELb1ELb1EEEvNS_9FwdParamsE,"ax",@progbits
	.align	128
        .global         _ZN10layer_norm13ln_fwd_kernelINS_13Kernel_traitsIf6__halfS2_S2_fjLj5120ELj1ELj1ELj4ELj16ENS_18Kernel_traits_baseILj5120EfS2_S2_S2_fjLj128EEEEELb0ELb1ELb1ELb1EEEvNS_9FwdParamsE
        .type           _ZN10layer_norm13ln_fwd_kernelINS_13Kernel_traitsIf6__halfS2_S2_fjLj5120ELj1ELj1ELj4ELj16ENS_18Kernel_traits_baseILj5120EfS2_S2_S2_fjLj128EEEEELb0ELb1ELb1ELb1EEEvNS_9FwdParamsE,@function
        .size           _ZN10layer_norm13ln_fwd_kernelINS_13Kernel_traitsIf6__halfS2_S2_fjLj5120ELj1ELj1ELj4ELj16ENS_18Kernel_traits_baseILj5120EfS2_S2_S2_fjLj128EEEEELb0ELb1ELb1ELb1EEEvNS_9FwdParamsE,(.L_x_34067 - _ZN10layer_norm13ln_fwd_kernelINS_13Kernel_traitsIf6__halfS2_S2_fjLj5120ELj1ELj1ELj4ELj16ENS_18Kernel_traits_baseILj5120EfS2_S2_S2_fjLj128EEEEELb0ELb1ELb1ELb1EEEvNS_9FwdParamsE)
        .other          _ZN10layer_norm13ln_fwd_kernelINS_13Kernel_traitsIf6__halfS2_S2_fjLj5120ELj1ELj1ELj4ELj16ENS_18Kernel_traits_baseILj5120EfS2_S2_S2_fjLj128EEEEELb0ELb1ELb1ELb1EEEvNS_9FwdParamsE,@"STO_CUDA_ENTRY STV_DEFAULT"
_ZN10layer_norm13ln_fwd_kernelINS_13Kernel_traitsIf6__halfS2_S2_fjLj5120ELj1ELj1ELj4ELj16ENS_18Kernel_traits_baseILj5120EfS2_S2_S2_fjLj128EEEEELb0ELb1ELb1ELb1EEEvNS_9FwdParamsE:
.text._ZN10layer_norm13ln_fwd_kernelINS_13Kernel_traitsIf6__halfS2_S2_fjLj5120ELj1ELj1ELj4ELj16ENS_18Kernel_traits_baseILj5120EfS2_S2_S2_fjLj128EEEEELb0ELb1ELb1ELb1EEEvNS_9FwdParamsE:
        /* <DEDUP_REMOVED lines=46> */
.L_x_16937:
        /* <DEDUP_REMOVED lines=44> */
.L_x_16938:
[----:B------:R-:W0:Y:S02]  /*05a0*/  LDCU UR4, c[0x0][0x384] ;  /* 0x00007080ff0477ac */ /* 0x000e240008000800 */
[----:B0-----:R-:W-:-:S13]  /*05b0*/  ISETP.GE.AND P0, PT, R136, UR4, PT ;  /* 0x0000000488007c0c */ /* 0x001fda000bf06270 */
[----:B------:R-:W-:Y:S05]  /*05c0*/  @P0 EXIT ;  /* 0x000000000000094d */ /* 0x000fea0003800000 */
[----:B------:R-:W0:Y:S01]  /*05d0*/  LDCU.U8 UR10, c[0x0][0x410] ;  /* 0x00008200ff0a77ac */ /* 0x000e220008000000 */
[----:B------:R-:W1:Y:S01]  /*05e0*/  LDCU UR11, c[0x0][0x400] ;  /* 0x00008000ff0b77ac */ /* 0x000e620008000800 */
[----:B------:R-:W3:Y:S01]  /*05f0*/  LDCU.64 UR8, c[0x0][0x3a0] ;  /* 0x00007400ff0877ac */ /* 0x000ee20008000a00 */
[----:B------:R-:W-:-:S11]  /*0600*/  UPLOP3.LUT UP0, UPT, UPT, UPT, UPT, 0x40, 0x4 ;  /* 0x000000000004789c */ /* 0x000fd60003f0e870 */
.L_x_16954:
        /* <DEDUP_REMOVED lines=29> */
[----:B-----5:R-:W-:Y:S02]  /*07e0*/  @P2 HADD2.F32 R0, -RZ, R8.H0_H0 ;  /* 0x20000008ff002230 */ /* 0x020fe40000004100 */
[--C-:B------:R-:W-:Y:S02]  /*07f0*/  @P2 HADD2.F32 R2, -RZ, R9.reuse.H0_H0 ;  /* 0x20000009ff022230 */ /* 0x100fe40000004100 */
[----:B------:R-:W-:-:S03]  /*0800*/  @P2 HADD2.F32 R132, -RZ, R9.H1_H1 ;  /* 0x30000009ff842230 */ /* 0x000fc60000004100 */
[----:B------:R-:W3:Y:S08]  /*0810*/  @P2 LDC R133, c[0x0][0x40c] ;  /* 0x00010300ff852b82 */ /* 0x000ef00000000800 */
[----:B------:R-:W4:Y:S08]  /*0820*/  @P2 LDC R143, c[0x0][0x40c] ;  /* 0x00010300ff8f2b82 */ /* 0x000f300000000800 */
[----:B------:R-:W1:Y:S01]  /*0830*/  @P2 LDC R145, c[0x0][0x40c] ;  /* 0x00010300ff912b82 */ /* 0x000e620000000800 */
[----:B0-----:R-:W-:Y:S01]  /*0840*/  @P2 FMUL.FTZ R3, R0, R3 ;  /* 0x0000000300032220 */ /* 0x001fe20000410000 */
[----:B------:R-:W-:-:S06]  /*0850*/  @P2 HADD2.F32 R0, -RZ, R8.H1_H1 ;  /* 0x30000008ff002230 */ /* 0x000fcc0000004100 */
[----:B------:R-:W0:Y:S01]  /*0860*/  @P2 LDC R147, c[0x0][0x40c] ;  /* 0x00010300ff932b82 */ /* 0x000e220000000800 */
[----:B---3--:R-:W-:Y:S01]  /*0870*/  @P2 FMUL.FTZ R0, R0, R133 ;  /* 0x0000008500002220 */ /* 0x008fe20000410000 */
[----:B------:R-:W-:-:S06]  /*0880*/  @P2 HADD2.F32 R133, -RZ, R11.H0_H0 ;  /* 0x2000000bff852230 */ /* 0x000fcc0000004100 */
[----:B------:R-:W3:Y:S08]  /*0890*/  @P2 LDC R149, c[0x0][0x40c] ;  /* 0x00010300ff952b82 */ /* 0x000ef00000000800 */
[----:B------:R-:W4:Y:S01]  /*08a0*/  @P2 LDC R144, c[0x0][0x40c] ;  /* 0x00010300ff902b82 */ /* 0x000f220000000800 */
[----:B-1----:R-:W-:-:S07]  /*08b0*/  @P2 FMUL.FTZ R132, R132, R145 ;  /* 0x0000009184842220 */ /* 0x002fce0000410000 */
[----:B------:R-:W1:Y:S01]  /*08c0*/  @P2 LDC R155, c[0x0][0x40c] ;  /* 0x00010300ff9b2b82 */ /* 0x000e620000000800 */
[----:B----4-:R-:W-:Y:S01]  /*08d0*/  @P2 FMUL.FTZ R133, R133, R144 ;  /* 0x0000009085852220 */ /* 0x010fe20000410000 */
[--C-:B--2---:R-:W-:Y:S02]  /*08e0*/  @P2 HADD2.F32 R134, -RZ, R4.reuse.H0_H0 ;  /* 0x20000004ff862230 */ /* 0x104fe40000004100 */
[--C-:B------:R-:W-:Y:S02]  /*08f0*/  @P2 HADD2.F32 R135, -RZ, R4.reuse.H1_H1 ;  /* 0x30000004ff872230 */ /* 0x100fe40000004100 */
[--C-:B------:R-:W-:Y:S02]  /*0900*/  @!P2 HADD2.F32 R139, -RZ, R4.reuse.H0_H0 ;  /* 0x20000004ff8ba230 */ /* 0x100fe40000004100 */
[----:B------:R-:W-:Y:S01]  /*0910*/  @P2 FFMA.FTZ R139, R3, R48, R134 ;  /* 0x00000030038b2223 */ /* 0x000fe20000010086 */
[----:B------:R-:W-:Y:S02]  /*0920*/  @!P2 HADD2.F32 R141, -RZ, R4.H1_H1 ;  /* 0x30000004ff8da230 */ /* 0x000fe40000004100 */
[----:B------:R-:W-:Y:S01]  /*0930*/  @P2 FFMA.FTZ R141, R0, R49, R135 ;  /* 0x00000031008d2223 */ /* 0x000fe20000010087 */
[----:B------:R-:W-:-:S02]  /*0940*/  @P2 HADD2.F32 R134, -RZ, R5.H0_H0 ;  /* 0x20000005ff862230 */ /* 0x000fc40000004100 */
[----:B------:R-:W-:Y:S01]  /*0950*/  @P2 FMUL.FTZ R3, R2, R143 ;  /* 0x0000008f02032220 */ /* 0x000fe20000410000 */
[--C-:B------:R-:W-:Y:S02]  /*0960*/  @P2 HADD2.F32 R0, -RZ, R10.reuse.H0_H0 ;  /* 0x2000000aff002230 */ /* 0x100fe40000004100 */
[--C-:B------:R-:W-:Y:S02]  /*0970*/  @!P2 HADD2.F32 R143, -RZ, R5.reuse.H0_H0 ;  /* 0x20000005ff8fa230 */ /* 0x100fe40000004100 */
[----:B------:R-:W-:Y:S01]  /*0980*/  @P2 FFMA.FTZ R143, R3, R50, R134 ;  /* 0x00000032038f2223 */ /* 0x000fe20000010086 */
[----:B------:R-:W-:Y:S02]  /*0990*/  @P2 HADD2.F32 R135, -RZ, R5.H1_H1 ;  /* 0x30000005ff872230 */ /* 0x000fe40000004100 */
[----:B0-----:R-:W-:Y:S01]  /*09a0*/  @P2 FMUL.FTZ R3, R0, R147 ;  /* 0x0000009300032220 */ /* 0x001fe20000410000 */
[----:B------:R-:W-:Y:S02]  /*09b0*/  @P2 HADD2.F32 R2, -RZ, R10.H1_H1 ;  /* 0x3000000aff022230 */ /* 0x000fe40000004100 */
[----:B------:R-:W-:-:S02]  /*09c0*/  @P2 HADD2.F32 R0, -RZ, R11.H1_H1 ;  /* 0x3000000bff002230 */ /* 0x000fc40000004100 */
[----:B------:R-:W-:Y:S02]  /*09d0*/  @!P2 HADD2.F32 R145, -RZ, R5.H1_H1 ;  /* 0x30000005ff91a230 */ /* 0x000fe40000004100 */
[----:B------:R-:W-:Y:S01]  /*09e0*/  @P2 FFMA.FTZ R145, R132, R51, R135 ;  /* 0x0000003384912223 */ /* 0x000fe20000010087 */
[--C-:B------:R-:W-:Y:S02]  /*09f0*/  @P2 HADD2.F32 R132, -RZ, R6.reuse.H0_H0 ;  /* 0x20000006ff842230 */ /* 0x100fe40000004100 */
[----:B---3--:R-:W-:Y:S01]  /*0a00*/  @P2 FMUL.FTZ R2, R2, R149 ;  /* 0x0000009502022220 */ /* 0x008fe20000410000 */
[----:B------:R-:W-:Y:S02]  /*0a10*/  @P2 HADD2.F32 R135, -RZ, R6.H1_H1 ;  /* 0x30000006ff872230 */ /* 0x000fe40000004100 */
[----:B-1----:R-:W-:Y:S01]  /*0a20*/  @P2 FMUL.FTZ R0, R0, R155 ;  /* 0x0000009b00002220 */ /* 0x002fe20000410000 */
[--C-:B------:R-:W-:Y:S02]  /*0a30*/  @P2 HADD2.F32 R134, -RZ, R7.reuse.H0_H0 ;  /* 0x20000007ff862230 */ /* 0x100fe40000004100 */
[----:B------:R-:W-:-:S02]  /*0a40*/  @P2 HADD2.F32 R157, -RZ, R7.H1_H1 ;  /* 0x30000007ff9d2230 */ /* 0x000fc40000004100 */
[--C-:B------:R-:W-:Y:S02]  /*0a50*/  @!P2 HADD2.F32 R147, -RZ, R6.reuse.H0_H0 ;  /* 0x20000006ff93a230 */ /* 0x100fe40000004100 */
[----:B------:R-:W-:Y:S01]  /*0a60*/  @P2 FFMA.FTZ R147, R3, R44, R132 ;  /* 0x0000002c03932223 */ /* 0x000fe20000010084 */
[----:B------:R-:W-:Y:S02]  /*0a70*/  @!P2 HADD2.F32 R149, -RZ, R6.H1_H1 ;  /* 0x30000006ff95a230 */ /* 0x000fe40000004100 */
[----:B------:R-:W-:Y:S01]  /*0a80*/  @P2 FFMA.FTZ R149, R2, R45, R135 ;  /* 0x0000002d02952223 */ /* 0x000fe20000010087 */
[--C-:B------:R-:W-:Y:S02]  /*0a90*/  @!P2 HADD2.F32 R151, -RZ, R7.reuse.H0_H0 ;  /* 0x20000007ff97a230 */ /* 0x100fe40000004100 */
[----:B------:R-:W-:Y:S01]  /*0aa0*/  @P2 FFMA.FTZ R151, R133, R46, R134 ;  /* 0x0000002e85972223 */ /* 0x000fe20000010086 */
[----:B------:R-:W-:Y:S02]  /*0ab0*/  @!P2 HADD2.F32 R153, -RZ, R7.H1_H1 ;  /* 0x30000007ff99a230 */ /* 0x000fe40000004100 */
[----:B------:R-:W-:Y:S01]  /*0ac0*/  @P2 FFMA.FTZ R153, R0, R47, R157 ;  /* 0x0000002f00992223 */ /* 0x000fe2000001009d */
[----:B------:R-:W-:-:S02]  /*0ad0*/  F2FP.F16.F32.PACK_AB R132, RZ, R139 ;  /* 0x0000008bff84723e */ /* 0x000fc400000000ff */
[----:B------:R-:W-:Y:S02]  /*0ae0*/  F2FP.F16.F32.PACK_AB R0, RZ, R141 ;  /* 0x0000008dff00723e */ /* 0x000fe400000000ff */
[----:B------:R-:W-:Y:S02]  /*0af0*/  F2FP.F16.F32.PACK_AB R133, RZ, R143 ;  /* 0x0000008fff85723e */ /* 0x000fe400000000ff */
        /* <DEDUP_REMOVED lines=10> */
.L_x_16939:
[----:B------:R-:W0:Y:S01]  /*0ba0*/  @P1 LDC R3, c[0x0][0x40c] ;  /* 0x00010300ff031b82 */ /* 0x000e220000000800 */
[----:B-----5:R-:W-:Y:S01]  /*0bb0*/  @P1 HADD2.F32 R0, -RZ, R8.H1_H1 ;  /* 0x30000008ff001230 */ /* 0x020fe20000004100 */
[----:B------:R-:W-:Y:S01]  /*0bc0*/  MOV R141, RZ ;  /* 0x000000ff008d7202 */ /* 0x000fe20000000f00 */
[----:B------:R-:W-:Y:S01]  /*0bd0*/  @P1 HADD2.F32 R2, -RZ, R9.H0_H0 ;  /* 0x20000009ff021230 */ /* 0x000fe20000004100 */
[----:B------:R-:W-:Y:S01]  /*0be0*/  MOV R145, RZ ;  /* 0x000000ff00917202 */ /* 0x000fe20000000f00 */
[----:B------:R-:W-:Y:S01]  /*0bf0*/  @P1 HADD2.F32 R132, -RZ, R10.H0_H0 ;  /* 0x2000000aff841230 */ /* 0x000fe20000004100 */
[----:B------:R-:W-:Y:S01]  /*0c00*/  MOV R143, RZ ;  /* 0x000000ff008f7202 */ /* 0x000fe20000000f00 */
[----:B------:R-:W-:Y:S01]  /*0c10*/  @P1 HADD2.F32 R134, -RZ, R11.H1_H1 ;  /* 0x3000000bff861230 */ /* 0x000fe20000004100 */
[----:B------:R-:W2:Y:S01]  /*0c20*/  @P1 LDC R133, c[0x0][0x40c] ;  /* 0x00010300ff851b82 */ /* 0x000ea20000000800 */
[----:B------:R-:W-:-:S07]  /*0c30*/  MOV R147, RZ ;  /* 0x000000ff00937202 */ /* 0x000fce0000000f00 */
[----:B------:R-:W3:Y:S08]  /*0c40*/  @P1 LDC R135, c[0x0][0x40c] ;  /* 0x00010300ff871b82 */ /* 0x000ef00000000800 */
[----:B------:R-:W4:Y:S01]  /*0c50*/  @P1 LDC R139, c[0x0][0x40c] ;  /* 0x00010300ff8b1b82 */ /* 0x000f220000000800 */
[----:B0-----:R-:W-:-:S04]  /*0c60*/  @P1 FMUL.FTZ R0, R0, R3 ;  /* 0x0000000300001220 */ /* 0x001fc80000410000 */
[----:B------:R-:W-:Y:S01]  /*0c70*/  @P1 FMUL.FTZ R141, R0, R49 ;  /* 0x00000031008d1220 */ /* 0x000fe20000410000 */
[----:B------:R-:W-:Y:S02]  /*0c80*/  @P1 HADD2.F32 R0, -RZ, R10.H1_H1 ;  /* 0x3000000aff001230 */ /* 0x000fe40000004100 */
[----:B------:R-:W0:Y:S01]  /*0c90*/  @P1 LDC R149, c[0x0][0x40c] ;  /* 0x00010300ff951b82 */ /* 0x000e220000000800 */
[----:B--2---:R-:W-:Y:S01]  /*0ca0*/  @P1 FMUL.FTZ R133, R2, R133 ;  /* 0x0000008502851220 */ /* 0x004fe20000410000 */
[----:B------:R-:W-:-:S03]  /*0cb0*/  @P1 HADD2.F32 R2, -RZ, R9.H1_H1 ;  /* 0x30000009ff021230 */ /* 0x000fc60000004100 */
[----:B------:R-:W-:-:S03]  /*0cc0*/  @P1 FMUL.FTZ R143, R133, R50 ;  /* 0x00000032858f1220 */ /* 0x000fc60000410000 */
[----:B------:R-:W2:Y:S01]  /*0cd0*/  @P1 LDC R151, c[0x0][0x40c] ;  /* 0x00010300ff971b82 */ /* 0x000ea20000000800 */
[----:B---3--:R-:W-:-:S04]  /*0ce0*/  @P1 FMUL.FTZ R2, R2, R135 ;  /* 0x0000008702021220 */ /* 0x008fc80000410000 */
[----:B------:R-:W-:-:S03]  /*0cf0*/  @P1 FMUL.FTZ R145, R2, R51 ;  /* 0x0000003302911220 */ /* 0x000fc60000410000 */
[----:B------:R-:W3:Y:S01]  /*0d00*/  @P1 LDC R153, c[0x0][0x40c] ;  /* 0x00010300ff991b82 */ /* 0x000ee20000000800 */
[----:B----4-:R-:W-:Y:S01]  /*0d10*/  @P1 FMUL.FTZ R139, R132, R139 ;  /* 0x0000008b848b1220 */ /* 0x010fe20000410000 */
[----:B------:R-:W-:-:S03]  /*0d20*/  @P1 HADD2.F32 R132, -RZ, R11.H0_H0 ;  /* 0x2000000bff841230 */ /* 0x000fc60000004100 */
[----:B------:R-:W-:Y:S01]  /*0d30*/  @P1 FMUL.FTZ R147, R139, R44 ;  /* 0x0000002c8b931220 */ /* 0x000fe20000410000 */
[----:B------:R-:W-:Y:S02]  /*0d40*/  MOV R139, RZ ;  /* 0x000000ff008b7202 */ /* 0x000fe40000000f00 */
[----:B------:R-:W4:Y:S01]  /*0d50*/  @P1 LDC R3, c[0x0][0x40c] ;  /* 0x00010300ff031b82 */ /* 0x000f220000000800 */
[----:B0-----:R-:W-:Y:S01]  /*0d60*/  @P1 FMUL.FTZ R2, R0, R149 ;  /* 0x0000009500021220 */ /* 0x001fe20000410000 */
[----:B------:R-:W-:Y:S01]  /*0d70*/  @P1 HADD2.F32 R0, -RZ, R8.H0_H0 ;  /* 0x20000008ff001230 */ /* 0x000fe20000004100 */
[----:B------:R-:W-:Y:S02]  /*0d80*/  MOV R149, RZ ;  /* 0x000000ff00957202 */ /* 0x000fe40000000f00 */
[----:B------:R-:W-:Y:S01]  /*0d90*/  @P1 FMUL.FTZ R149, R2, R45 ;  /* 0x0000002d02951220 */ /* 0x000fe20000410000 */
[----:B------:R-:W-:Y:S01]  /*0da0*/  F2FP.F16.F32.PACK_AB R2, RZ, R145 ;  /* 0x00000091ff02723e */ /* 0x000fe200000000ff */
[----:B--2---:R-:W-:Y:S01]  /*0db0*/  @P1 FMUL.FTZ R133, R132, R151 ;  /* 0x0000009784851220 */ /* 0x004fe20000410000 */
[----:B------:R-:W-:-:S03]  /*0dc0*/  MOV R151, RZ ;  /* 0x000000ff00977202 */ /* 0x000fc60000000f00 */
[----:B------:R-:W-:Y:S01]  /*0dd0*/  @P1 FMUL.FTZ R151, R133, R46 ;  /* 0x0000002e85971220 */ /* 0x000fe20000410000 */
[----:B------:R-:W-:Y:S01]  /*0de0*/  F2FP.F16.F32.PACK_AB R133, RZ, R143 ;  /* 0x0000008fff85723e */ /* 0x000fe200000000ff */
[----:B---3--:R-:W-:Y:S01]  /*0df0*/  @P1 FMUL.FTZ R134, R134, R153 ;  /* 0x0000009986861220 */ /* 0x008fe20000410000 */
[----:B------:R-:W-:Y:S02]  /*0e00*/  MOV R153, RZ ;  /* 0x000000ff00997202 */ /* 0x000fe40000000f00 */
[----:B------:R-:W-:Y:S01]  /*0e10*/  F2FP.F16.F32.PACK_AB R135, RZ, R151 ;  /* 0x00000097ff87723e */ /* 0x000fe200000000ff */
[----:B------:R-:W-:Y:S01]  /*0e20*/  @P1 FMUL.FTZ R153, R134, R47 ;  /* 0x0000002f86991220 */ /* 0x000fe20000410000 */
[----:B------:R-:W-:Y:S02]  /*0e30*/  F2FP.F16.F32.PACK_AB R134, RZ, R147 ;  /* 0x00000093ff86723e */ /* 0x000fe400000000ff */
[----:B------:R-:W-:Y:S01]  /*0e40*/  PRMT R133, R133, 0x5410, R2 ;  /* 0x0000541085857816 */ /* 0x000fe20000000002 */
[----:B----4-:R-:W-:Y:S01]  /*0e50*/  @P1 FMUL.FTZ R3, R0, R3 ;  /* 0x0000000300031220 */ /* 0x010fe20000410000 */
[----:B------:R-:W-:-:S02]  /*0e60*/  F2FP.F16.F32.PACK_AB R0, RZ, R141 ;  /* 0x0000008dff00723e */ /* 0x000fc400000000ff */
[----:B------:R-:W-:Y:S01]  /*0e70*/  F2FP.F16.F32.PACK_AB R144, RZ, R153 ;  /* 0x00000099ff90723e */ /* 0x000fe200000000ff */
[----:B------:R-:W-:Y:S01]  /*0e80*/  @P1 FMUL.FTZ R139, R3, R48 ;  /* 0x00000030038b1220 */ /* 0x000fe20000410000 */
[----:B------:R-:W-:Y:S02]  /*0e90*/  F2FP.F16.F32.PACK_AB R3, RZ, R149 ;  /* 0x00000095ff03723e */ /* 0x000fe400000000ff */
[----:B------:R-:W-:Y:S02]  /*0ea0*/  PRMT R135, R135, 0x5410, R144 ;  /* 0x0000541087877816 */ /* 0x000fe40000000090 */
[----:B------:R-:W-:Y:S02]  /*0eb0*/  F2FP.F16.F32.PACK_AB R132, RZ, R139 ;  /* 0x0000008bff84723e */ /* 0x000fe400000000ff */
[----:B------:R-:W-:Y:S02]  /*0ec0*/  PRMT R134, R134, 0x5410, R3 ;  /* 0x0000541086867816 */ /* 0x000fe40000000003 */
[----:B------:R-:W-:-:S07]  /*0ed0*/  PRMT R132, R132, 0x5410, R0 ;  /* 0x0000541084847816 */ /* 0x000fce0000000000 */
.L_x_16940:
        /* <DEDUP_REMOVED lines=12> */
[----:B------:R-:W-:Y:S01]  /*0fa0*/  ISETP.GT.AND P2, PT, R140, RZ, PT ;  /* 0x000000ff8c00720c */ /* 0x000fe20003f44270 */
[----:B0----5:R-:W-:Y:S02]  /*0fb0*/  HADD2.F32 R155, -RZ, R4.H1_H1 ;  /* 0x30000004ff9b7230 */ /* 0x021fe40000004100 */
[--C-:B------:R-:W-:Y:S02]  /*0fc0*/  HADD2.F32 R157, -RZ, R5.reuse.H0_H0 ;  /* 0x20000005ff9d7230 */ /* 0x100fe40000004100 */
[----:B------:R-:W-:Y:S02]  /*0fd0*/  HADD2.F32 R159, -RZ, R5.H1_H1 ;  /* 0x30000005ff9f7230 */ /* 0x000fe40000004100 */
[----:B------:R-:W-:-:S06]  /*0fe0*/  HADD2.F32 R169, -RZ, R7.H1_H1 ;  /* 0x30000007ffa97230 */ /* 0x000fcc0000004100 */
[----:B------:R-:W0:Y:S01]  /*0ff0*/  @P2 LDC R133, c[0x0][0x40c] ;  /* 0x00010300ff852b82 */ /* 0x000e220000000800 */
[----:B------:R-:W-:Y:S02]  /*1000*/  @P2 HADD2.F32 R0, -RZ, R8.H1_H1 ;  /* 0x30000008ff002230 */ /* 0x000fe40000004100 */
[----:B------:R-:W-:Y:S02]  /*1010*/  @P2 HADD2.F32 R132, -RZ, R9.H0_H0 ;  /* 0x20000009ff842230 */ /* 0x000fe40000004100 */
[--C-:B------:R-:W-:Y:S02]  /*1020*/  @P2 HADD2.F32 R134, -RZ, R10.reuse.H0_H0 ;  /* 0x2000000aff862230 */ /* 0x100fe40000004100 */
[----:B------:R-:W-:Y:S01]  /*1030*/  @P2 HADD2.F32 R144, -RZ, R10.H1_H1 ;  /* 0x3000000aff902230 */ /* 0x000fe20000004100 */
[----:B------:R-:W2:Y:S01]  /*1040*/  @P2 LDC R135, c[0x0][0x40c] ;  /* 0x00010300ff872b82 */ /* 0x000ea20000000800 */
[----:B------:R-:W-:-:S07]  /*1050*/  @P2 HADD2.F32 R146, -RZ, R11.H0_H0 ;  /* 0x2000000bff922230 */ /* 0x000fce0000004100 */
[----:B------:R-:W3:Y:S08]  /*1060*/  @P2 LDC R161, c[0x0][0x40c] ;  /* 0x00010300ffa12b82 */ /* 0x000ef00000000800 */
[----:B------:R-:W4:Y:S01]  /*1070*/  @P2 LDC R163, c[0x0][0x40c] ;  /* 0x00010300ffa32b82 */ /* 0x000f220000000800 */
[----:B0-----:R-:W-:-:S04]  /*1080*/  @P2 FMUL.FTZ R0, R0, R133 ;  /* 0x0000008500002220 */ /* 0x001fc80000410000 */
[----:B------:R-:W-:Y:S01]  /*1090*/  @P2 FFMA.FTZ R155, R0, R41, R155 ;  /* 0x00000029009b2223 */ /* 0x000fe2000001009b */
[----:B------:R-:W-:Y:S02]  /*10a0*/  @P2 HADD2.F32 R0, -RZ, R9.H1_H1 ;  /* 0x30000009ff002230 */ /* 0x000fe40000004100 */
[----:B------:R-:W0:Y:S01]  /*10b0*/  @P2 LDC R165, c[0x0][0x40c] ;  /* 0x00010300ffa52b82 */ /* 0x000e220000000800 */
[----:B--2---:R-:W-:Y:S01]  /*10c0*/  @P2 FMUL.FTZ R132, R132, R135 ;  /* 0x0000008784842220 */ /* 0x004fe20000410000 */
[----:B------:R-:W-:-:S03]  /*10d0*/  HADD2.F32 R135, -RZ, R6.H0_H0 ;  /* 0x20000006ff877230 */ /* 0x000fc60000004100 */
[----:B------:R-:W-:-:S03]  /*10e0*/  @P2 FFMA.FTZ R157, R132, R42, R157 ;  /* 0x0000002a849d2223 */ /* 0x000fc6000001009d */
[----:B------:R-:W2:Y:S01]  /*10f0*/  @P2 LDC R167, c[0x0][0x40c] ;  /* 0x00010300ffa72b82 */ /* 0x000ea20000000800 */
[----:B---3--:R-:W-:Y:S01]  /*1100*/  @P2 FMUL.FTZ R132, R0, R161 ;  /* 0x000000a100842220 */ /* 0x008fe20000410000 */
[----:B------:R-:W-:Y:S01]  /*1110*/  @P2 HADD2.F32 R0, -RZ, R8.H0_H0 ;  /* 0x20000008ff002230 */ /* 0x000fe20000004100 */
[----:B------:R-:W-:Y:S02]  /*1120*/  @!P2 MOV R161, R135 ;  /* 0x0000008700a1a202 */ /* 0x000fe40000000f00 */
[----:B------:R-:W-:Y:S01]  /*1130*/  @P2 FFMA.FTZ R159, R132, R43, R159 ;  /* 0x0000002b849f2223 */ /* 0x000fe2000001009f */
[----:B------:R-:W-:Y:S02]  /*1140*/  @P2 HADD2.F32 R132, -RZ, R11.H1_H1 ;  /* 0x3000000bff842230 */ /* 0x000fe40000004100 */
[----:B------:R-:W3:Y:S01]  /*1150*/  @P2 LDC R133, c[0x0][0x40c] ;  /* 0x00010300ff852b82 */ /* 0x000ee20000000800 */
[----:B----4-:R-:W-:Y:S01]  /*1160*/  @P2 FMUL.FTZ R134, R134, R163 ;  /* 0x000000a386862220 */ /* 0x010fe20000410000 */
[----:B------:R-:W-:-:S03]  /*1170*/  HADD2.F32 R163, -RZ, R6.H1_H1 ;  /* 0x30000006ffa37230 */ /* 0x000fc60000004100 */
[----:B------:R-:W-:Y:S01]  /*1180*/  @P2 FFMA.FTZ R161, R134, R36, R135 ;  /* 0x0000002486a12223 */ /* 0x000fe20000010087 */
[----:B------:R-:W-:Y:S02]  /*1190*/  F2FP.F16.F32.PACK_AB R134, RZ, R159 ;  /* 0x0000009fff86723e */ /* 0x000fe400000000ff */
[----:B------:R-:W4:Y:S01]  /*11a0*/  @P2 LDC R171, c[0x0][0x40c] ;  /* 0x00010300ffab2b82 */ /* 0x000f220000000800 */
[----:B0-----:R-:W-:Y:S01]  /*11b0*/  @P2 FMUL.FTZ R144, R144, R165 ;  /* 0x000000a590902220 */ /* 0x001fe20000410000 */
[----:B------:R-:W-:-:S03]  /*11c0*/  HADD2.F32 R165, -RZ, R7.H0_H0 ;  /* 0x20000007ffa57230 */ /* 0x000fc60000004100 */
[----:B------:R-:W-:Y:S01]  /*11d0*/  @P2 FFMA.FTZ R163, R144, R37, R163 ;  /* 0x0000002590a32223 */ /* 0x000fe200000100a3 */
[----:B------:R-:W-:Y:S01]  /*11e0*/  F2FP.F16.F32.PACK_AB R144, RZ, R161 ;  /* 0x000000a1ff90723e */ /* 0x000fe200000000ff */
[----:B--2---:R-:W-:Y:S01]  /*11f0*/  @P2 FMUL.FTZ R146, R146, R167 ;  /* 0x000000a792922220 */ /* 0x004fe20000410000 */
[----:B------:R-:W-:-:S03]  /*1200*/  HADD2.F32 R167, -RZ, R4.H0_H0 ;  /* 0x20000004ffa77230 */ /* 0x000fc60000004100 */
[----:B------:R-:W-:Y:S01]  /*1210*/  @P2 FFMA.FTZ R165, R146, R38, R165 ;  /* 0x0000002692a52223 */ /* 0x000fe200000100a5 */
[----:B------:R-:W-:Y:S01]  /*1220*/  F2FP.F16.F32.PACK_AB R146, RZ, R163 ;  /* 0x000000a3ff92723e */ /* 0x000fe200000000ff */
[----:B---3--:R-:W-:Y:S01]  /*1230*/  @P2 FMUL.FTZ R0, R0, R133 ;  /* 0x0000008500002220 */ /* 0x008fe20000410000 */
[----:B------:R-:W-:Y:S02]  /*1240*/  F2FP.F16.F32.PACK_AB R133, RZ, R157 ;  /* 0x0000009dff85723e */ /* 0x000fe400000000ff */
[----:B------:R-:W-:Y:S01]  /*1250*/  F2FP.F16.F32.PACK_AB R148, RZ, R165 ;  /* 0x000000a5ff94723e */ /* 0x000fe200000000ff */
[----:B------:R-:W-:Y:S01]  /*1260*/  @P2 FFMA.FTZ R167, R0, R40, R167 ;  /* 0x0000002800a72223 */ /* 0x000fe200000100a7 */
[----:B------:R-:W-:Y:S02]  /*1270*/  F2FP.F16.F32.PACK_AB R0, RZ, R155 ;  /* 0x0000009bff00723e */ /* 0x000fe400000000ff */
[----:B------:R-:W-:Y:S01]  /*1280*/  PRMT R133, R133, 0x5410, R134 ;  /* 0x0000541085857816 */ /* 0x000fe20000000086 */
[----:B----4-:R-:W-:Y:S01]  /*1290*/  @P2 FMUL.FTZ R132, R132, R171 ;  /* 0x000000ab84842220 */ /* 0x010fe20000410000 */
[----:B------:R-:W-:-:S03]  /*12a0*/  PRMT R134, R144, 0x5410, R146 ;  /* 0x0000541090867816 */ /* 0x000fc60000000092 */
[----:B------:R-:W-:Y:S01]  /*12b0*/  @P2 FFMA.FTZ R169, R132, R39, R169 ;  /* 0x0000002784a92223 */ /* 0x000fe200000100a9 */
[----:B------:R-:W-:-:S04]  /*12c0*/  F2FP.F16.F32.PACK_AB R132, RZ, R167 ;  /* 0x000000a7ff84723e */ /* 0x000fc800000000ff */
[----:B------:R-:W-:Y:S02]  /*12d0*/  F2FP.F16.F32.PACK_AB R135, RZ, R169 ;  /* 0x000000a9ff87723e */ /* 0x000fe400000000ff */
[----:B------:R-:W-:Y:S02]  /*12e0*/  PRMT R132, R132, 0x5410, R0 ;  /* 0x0000541084847816 */ /* 0x000fe40000000000 */
[----:B------:R-:W-:Y:S01]  /*12f0*/  PRMT R135, R148, 0x5410, R135 ;  /* 0x0000541094877816 */ /* 0x000fe20000000087 */
[----:B------:R-:W-:Y:S06]  /*1300*/  BRA `(.L_x_16942) ;  /* 0x0000000000d07947 */ /* 0x000fec0003800000 */
.L_x_16941:
        /* <DEDUP_REMOVED lines=8> */
[----:B------:R-:W2:Y:S08]  /*1390*/  @P1 LDC R135, c[0x0][0x40c] ;  /* 0x00010300ff871b82 */ /* 0x000eb00000000800 */
        /* <DEDUP_REMOVED lines=10> */
[----:B---3--:R-:W-:Y:S01]  /*1440*/  @P1 FMUL.FTZ R132, R132, R159 ;  /* 0x0000009f84841220 */ /* 0x008fe20000410000 */
[----:B------:R-:W-:-:S03]  /*1450*/  HFMA2 R159, -RZ, RZ, 0, 0 ;  /* 0x00000000ff9f7431 */ /* 0x000fc600000001ff */
[----:B------:R-:W-:-:S03]  /*1460*/  @P1 FMUL.FTZ R159, R132, R43 ;  /* 0x0000002b849f1220 */ /* 0x000fc60000410000 */
[----:B------:R-:W3:Y:S01]  /*1470*/  @P1 LDC R167, c[0x0][0x40c] ;  /* 0x00010300ffa71b82 */ /* 0x000ee20000000800 */
[----:B----4-:R-:W-:Y:S01]  /*1480*/  @P1 FMUL.FTZ R135, R134, R161 ;  /* 0x000000a186871220 */ /* 0x010fe20000410000 */
[----:B------:R-:W-:Y:S01]  /*1490*/  @P1 HADD2.F32 R134, -RZ, R11.H0_H0 ;  /* 0x2000000bff861230 */ /* 0x000fe20000004100 */
[----:B------:R-:W-:Y:S02]  /*14a0*/  MOV R161, RZ ;  /* 0x000000ff00a17202 */ /* 0x000fe40000000f00 */
[----:B------:R-:W-:-:S03]  /*14b0*/  @P1 FMUL.FTZ R161, R135, R36 ;  /* 0x0000002487a11220 */ /* 0x000fc60000410000 */
[----:B------:R-:W4:Y:S01]  /*14c0*/  @P1 LDC R133, c[0x0][0x40c] ;  /* 0x00010300ff851b82 */ /* 0x000f220000000800 */
[----:B0-----:R-:W-:Y:S01]  /*14d0*/  @P1 FMUL.FTZ R132, R0, R163 ;  /* 0x000000a300841220 */ /* 0x001fe20000410000 */
[----:B------:R-:W-:Y:S02]  /*14e0*/  @P1 HADD2.F32 R0, -RZ, R8.H0_H0 ;  /* 0x20000008ff001230 */ /* 0x000fe40000004100 */
[----:B------:R-:W-:Y:S02]  /*14f0*/  HFMA2 R163, -RZ, RZ, 0, 0 ;  /* 0x00000000ffa37431 */ /* 0x000fe400000001ff */
[----:B------:R-:W-:Y:S01]  /*1500*/  @P1 FMUL.FTZ R163, R132, R37 ;  /* 0x0000002584a31220 */ /* 0x000fe20000410000 */
[----:B--2---:R-:W-:Y:S01]  /*1510*/  @P1 FMUL.FTZ R135, R134, R165 ;  /* 0x000000a586871220 */ /* 0x004fe20000410000 */
[----:B------:R-:W-:Y:S02]  /*1520*/  MOV R165, RZ ;  /* 0x000000ff00a57202 */ /* 0x000fe40000000f00 */
[----:B------:R-:W-:Y:S01]  /*1530*/  F2FP.F16.F32.PACK_AB R134, RZ, R159 ;  /* 0x0000009fff86723e */ /* 0x000fe200000000ff */
[----:B------:R-:W-:Y:S01]  /*1540*/  @P1 FMUL.FTZ R165, R135, R38 ;  /* 0x0000002687a51220 */ /* 0x000fe20000410000 */
[----:B------:R-:W-:Y:S01]  /*1550*/  F2FP.F16.F32.PACK_AB R135, RZ, R161 ;  /* 0x000000a1ff87723e */ /* 0x000fe200000000ff */
[----:B---3--:R-:W-:Y:S01]  /*1560*/  @P1 FMUL.FTZ R144, R144, R167 ;  /* 0x000000a790901220 */ /* 0x008fe20000410000 */
[----:B------:R-:W-:-:S02]  /*1570*/  MOV R167, RZ ;  /* 0x000000ff00a77202 */ /* 0x000fc40000000f00 */
[----:B------:R-:W-:Y:S01]  /*1580*/  F2FP.F16.F32.PACK_AB R146, RZ, R165 ;  /* 0x000000a5ff92723e */ /* 0x000fe200000000ff */
[----:B------:R-:W-:Y:S01]  /*1590*/  @P1 FMUL.FTZ R169, R144, R39 ;  /* 0x0000002790a91220 */ /* 0x000fe20000410000 */
[----:B------:R-:W-:Y:S01]  /*15a0*/  F2FP.F16.F32.PACK_AB R144, RZ, R163 ;  /* 0x000000a3ff90723e */ /* 0x000fe200000000ff */
[----:B----4-:R-:W-:Y:S01]  /*15b0*/  @P1 FMUL.FTZ R133, R0, R133 ;  /* 0x0000008500851220 */ /* 0x010fe20000410000 */
        /* <DEDUP_REMOVED lines=9> */
.L_x_16942:
        /* <DEDUP_REMOVED lines=12> */
[----:B------:R-:W-:Y:S01]  /*1710*/  ISETP.GT.AND P2, PT, R140, RZ, PT ;  /* 0x000000ff8c00720c */ /* 0x000fe20003f44270 */
[----:B---3-5:R-:W-:Y:S02]  /*1720*/  HADD2.F32 R171, -RZ, R4.H1_H1 ;  /* 0x30000004ffab7230 */ /* 0x028fe40000004100 */
        /* <DEDUP_REMOVED lines=53> */
.L_x_16943:
[----:B---3--:R-:W0:Y:S01]  /*1a80*/  @P1 LDC R133, c[0x0][0x40c] ;  /* 0x00010300ff851b82 */ /* 0x008e220000000800 */
        /* <DEDUP_REMOVED lines=51> */
.L_x_16944:
        /* <DEDUP_REMOVED lines=67> */
.L_x_16945:
        /* <DEDUP_REMOVED lines=52> */
.L_x_16946:
        /* <DEDUP_REMOVED lines=67> */
.L_x_16947:
        /* <DEDUP_REMOVED lines=52> */
.L_x_16948:
        /* <DEDUP_REMOVED lines=156> */
.L_x_16950:
[----:B-1----:R-:W-:Y:S05]  /*3660*/  BSYNC.RECONVERGENT B0 ;  /* 0x0000000000007941 */ /* 0x002fea0003800200 */
.L_x_16949:
        /* <DEDUP_REMOVED lines=13> */
.L_x_16952:
[----:B------:R-:W-:Y:S05]  /*3740*/  BSYNC.RECONVERGENT B0 ;  /* 0x0000000000007941 */ /* 0x000fea0003800200 */
.L_x_16951:
        /* <DEDUP_REMOVED lines=151> */
[----:B------:R-:W-:-:S03]  /*40c0*/  F2FP.F16.F32.PACK_AB R133, R140, R133 ;  /* 0x000000858c85723e */ /* 0x000fc600000000ff */
[----:B------:R-:W-:Y:S01]  /*40d0*/  FFMA.FTZ R140, R167, R120, R80 ;  /* 0x00000078a78c7223 */ /* 0x000fe20000010050 */
[----:B------:R-:W-:Y:S01]  /*40e0*/  FFMA.FTZ R142, R161, R116, R76 ;  /* 0x00000074a18e7223 */ /* 0x000fe2000001004c */
[----:B------:R-:W-:-:S04]  /*40f0*/  IMAD.WIDE.U32 R144, R145, 0x10, R148 ;  /* 0x0000001091907825 */ /* 0x000fc800078e0094 */
[----:B------:R-:W-:Y:S01]  /*4100*/  FFMA.FTZ R150, R150, R127, R87 ;  /* 0x0000007f96967223 */ /* 0x000fe20000010057 */
[----:B------:R-:W-:Y:S01]  /*4110*/  FFMA.FTZ R154, R154, R123, R83 ;  /* 0x0000007b9a9a7223 */ /* 0x000fe20000010053 */
[----:B------:R-:W-:Y:S01]  /*4120*/  F2FP.F16.F32.PACK_AB R143, R158, R143 ;  /* 0x0000008f9e8f723e */ /* 0x000fe200000000ff */
[----:B------:R-:W-:-:S04]  /*4130*/  IMAD.WIDE.U32 R148, R137, 0x10, R148 ;  /* 0x0000001089947825 */ /* 0x000fc800078e0094 */
        /* <DEDUP_REMOVED lines=47> */
[----:B------:R-:W-:Y:S02]  /*4430*/  F2FP.F16.F32.PACK_AB R215, R182, R215 ;  /* 0x000000d7b6d7723e */ /* 0x000fe400000000ff */
[----:B------:R-:W-:Y:S01]  /*4440*/  F2FP.F16.F32.PACK_AB R214, R180, R211 ;  /* 0x000000d3b4d6723e */ /* 0x000fe200000000ff */
[----:B------:R0:W-:Y:S01]  /*4450*/  STG.E.128 desc[UR6][R144.64], R156 ;  /* 0x0000009c90007986 */ /* 0x0001e2000c101d06 */
[----:B------:R-:W-:Y:S02]  /*4460*/  F2FP.F16.F32.PACK_AB R213, R178, R207 ;  /* 0x000000cfb2d5723e */ /* 0x000fe400000000ff */
[----:B------:R-:W-:-:S05]  /*4470*/  F2FP.F16.F32.PACK_AB R212, R176, R217 ;  /* 0x000000d9b0d4723e */ /* 0x000fca00000000ff */
[----:B------:R0:W-:Y:S02]  /*4480*/  STG.E.128 desc[UR6][R148.64], R212 ;  /* 0x000000d494007986 */ /* 0x0001e4000c101d06 */
.L_x_16953:
[----:B0-----:R-:W0:Y:S01]  /*4490*/  LDC.64 R2, c[0x0][0x380] ;  /* 0x0000e000ff027b82 */ /* 0x001e220000000a00 */
[----:B------:R-:W-:Y:S01]  /*44a0*/  UPLOP3.LUT UP0, UPT, UPT, UPT, UP0, 0x40, 0x4 ;  /* 0x000000000004789c */ /* 0x000fe20003f0e800 */
[----:B0-----:R-:W-:-:S04]  /*44b0*/  IADD3 R136, PT, PT, R136, R2, RZ ;  /* 0x0000000288887210 */ /* 0x001fc80007ffe0ff */
[----:B------:R-:W-:-:S13]  /*44c0*/  ISETP.GE.AND P0, PT, R136, R3, PT ;  /* 0x000000038800720c */ /* 0x000fda0003f06270 */
[----:B------:R-:W-:Y:S05]  /*44d0*/  @!P0 BRA `(.L_x_16954) ;  /* 0xffffffc0004c8947 */ /* 0x000fea000383ffff */
[----:B------:R-:W-:Y:S05]  /*44e0*/  EXIT ;  /* 0x000000000000794d */ /* 0x000fea0003800000 */
.L_x_16955:
        /* <DEDUP_REMOVED lines=9> */
.L_x_34067:


//--------------------- .text._ZN10layer_norm13ln_fwd_kernelINS_13Kernel_traitsIf6__halfS2_S2_fjLj5120ELj1ELj1ELj4ELj16ENS_18Kernel_traits_baseILj5120EfS2_S2_S2_fjLj128EEEEELb1ELb0ELb0ELb0EEEvNS_9FwdParamsE --------------------------
	.section	.text._ZN10layer_norm13ln_fwd_kernelINS_13Kernel_traitsIf6__halfS2_S2_fjLj5120ELj1ELj1ELj4ELj16ENS_18Kernel_traits_baseILj5120EfS2_S2_S2_fjLj128EEEEELb1ELb0ELb0ELb0EEEvNS_9FwdParamsE,"ax",@progbits
	.align	128
        .global         _ZN10layer_norm13ln_fwd_kernelINS_13Kernel_traitsIf6__halfS2_S2_fjLj5120ELj1ELj1ELj4ELj16ENS_18Kernel_traits_baseILj5120EfS2_S2_S2_fjLj128EEEEELb1ELb0ELb0ELb0EEEvNS_9FwdParamsE
        .type           _ZN10layer_norm13ln_fwd_kernelINS_13Kernel_traitsIf6__halfS2_S2_fjLj5120ELj1ELj1ELj4ELj16ENS_18Kernel_traits_baseILj5120EfS2_S2_S2_fjLj128EEEEELb1ELb0ELb0ELb0EEEvNS_9FwdParamsE,@function
        .size           _ZN10layer_norm13ln_fwd_kernelINS_13Kernel_traitsIf6__halfS2_S2_fjLj5120ELj1ELj1ELj4ELj16ENS_18Kernel_traits_baseILj5120EfS2_S2_S2_fjLj128EEEEELb1ELb0ELb0ELb0EEEvNS_9FwdParamsE,(.L_x_34068 - _ZN10layer_norm13ln_fwd_kernelINS_13Kernel_traitsIf6__halfS2_S2_fjLj5120ELj1ELj1ELj4ELj16ENS_18Kernel_traits_baseILj5120EfS2_S2_S2_fjLj128EEEEELb1ELb0ELb0ELb0EEEvNS_9FwdParamsE)
        .other          _ZN10layer_norm13ln_fwd_kernelINS_13Kernel_traitsIf6__halfS2_S2_fjLj5120ELj1ELj1ELj4ELj16ENS_18Kernel_traits_baseILj5120EfS2_S2_S2_fjLj128EEEEELb1ELb0ELb0ELb0EEEvNS_9FwdParamsE,@"STO_CUDA_ENTRY STV_DEFAULT"
_ZN10layer_norm13ln_fwd_kernelINS_13Kernel_traitsIf6__halfS2_S2_fjLj5120ELj1ELj1ELj4ELj16ENS_18Kernel_traits_baseILj5120EfS2_S2_S2_fjLj128EEEEELb1ELb0ELb0ELb0EEEvNS_9FwdParamsE:
.text._ZN10layer_norm13ln_fwd_kernelINS_13Kernel_traitsIf6__halfS2_S2_fjLj5120ELj1ELj1ELj4ELj16ENS_18Kernel_traits_baseILj5120EfS2_S2_S2_fjLj128EEEEELb1ELb0ELb0ELb0EEEvNS_9FwdParamsE:
        /* <DEDUP_REMOVED lines=106> */
.L_x_16957:
        /* <DEDUP_REMOVED lines=49> */
.L_x_16958:
[----:B------:R-:W-:Y:S05]  /*09b0*/  BSYNC.RECONVERGENT B0 ;  /* 0x0000000000007941 */ /* 0x000fea0003800200 */
.L_x_16956:
        /* <DEDUP_REMOVED lines=87> */
.L_x_17392:
[----:B-1----:R-:W1:Y:S01]  /*0f30*/  @UP0 LDCU.64 UR4, c[0x0][0x3e0] ;  /* 0x00007c00ff0407ac */ /* 0x002e620008000a00 */
[----:B------:R-:W-:Y:S01]  /*0f40*/  PLOP3.LUT P0, PT, PT, PT, UP0, 0x80, 0x8 ;  /* 0x000000000008781c */ /* 0x000fe20003f0f008 */
[----:B-1----:R-:W-:-:S06]  /*0f50*/  @UP0 UIMAD.WIDE UR4, UR16, 0x2, UR4 ;  /* 0x00000002100408a5 */ /* 0x002fcc000f8e0204 */
[----:B0-234-:R-:W-:Y:S02]  /*0f60*/  IMAD.U32 R100, RZ, RZ, UR4 ;  /* 0x00000004ff647e24 */ /* 0x01dfe4000f8e00ff */
        /* <DEDUP_REMOVED lines=12> */
[----:B------:R-:W-:-:S04]  /*1030*/  MOV R104, UR5 ;  /* 0x0000000500687c02 */ /* 0x000fc80008000f00 */
[----:B-1----:R-:W-:-:S05]  /*1040*/  LEA.HI.SX32 R125, R104, R141, 0x1d ;  /* 0x0000008d687d7211 */ /* 0x002fca00078feaff */
[----:B------:R-:W-:Y:S02]  /*1050*/  IMAD.MOV.U32 R145, RZ, RZ, R125 ;  /* 0x000000ffff917224 */ /* 0x000fe400078e007d */
        /* <DEDUP_REMOVED lines=23> */
.L_x_33900:
[----:B0-----:R-:W-:Y:S05]  /*11d0*/  BRX R126 -0x11e0                                       (*"BRANCH_TARGETS .L_x_33901,.L_x_33902,.L_x_33903"*) ;  /* 0xffffffec7e887949 */ /* 0x001fea000383ffff */
.L_x_33903:
[----:B------:R-:W-:Y:S01]  /*11e0*/  VIADD R17, R9, 0x1 ;  /* 0x0000000109117836 */ /* 0x000fe20000000000 */
[----:B------:R-:W-:Y:S01]  /*11f0*/  MOV R11, R7 ;  /* 0x00000007000b7202 */ /* 0x000fe20000000f00 */
[----:B------:R-:W-:Y:S01]  /*1200*/  IMAD.MOV.U32 R146, RZ, RZ, R142 ;  /* 0x000000ffff927224 */ /* 0x000fe200078e008e */
[----:B------:R-:W-:Y:S06]  /*1210*/  BRA `(.L_x_16963) ;  /* 0x0000000000f47947 */ /* 0x000fec0003800000 */
.L_x_33901:
[----:B------:R-:W-:Y:S01]  /*1220*/  IMAD.MOV.U32 R146, RZ, RZ, R142 ;  /* 0x000000ffff927224 */ /* 0x000fe200078e008e */
[----:B------:R-:W-:Y:S01]  /*1230*/  MOV R11, R6 ;  /* 0x00000006000b7202 */ /* 0x000fe20000000f00 */
[----:B------:R-:W-:Y:S01]  /*1240*/  IMAD.MOV.U32 R17, RZ, RZ, 0x3 ;  /* 0x00000003ff117424 */ /* 0x000fe200078e00ff */
[----:B------:R-:W-:Y:S06]  /*1250*/  BRA `(.L_x_16963) ;  /* 0x0000000000e47947 */ /* 0x000fec0003800000 */
.L_x_33902:
        /* <DEDUP_REMOVED lines=13> */
.L_x_16965:
[----:B------:R-:W-:Y:S05]  /*1330*/  BSYNC.RECONVERGENT B2 ;  /* 0x0000000000027941 */ /* 0x000fea0003800200 */
.L_x_16964:
        /* <DEDUP_REMOVED lines=43> */
.L_x_16963:
[----:B0-----:R-:W-:Y:S05]  /*15f0*/  BSYNC.RECONVERGENT B1 ;  /* 0x0000000000017941 */ /* 0x001fea0003800200 */
.L_x_16962:
        /* <DEDUP_REMOVED lines=9> */
[----:B------:R-:W-:Y:S01]  /*1690*/  FFMA.FTZ R18, R9, R136, 1.1641532182693481445e-10 ;  /* 0x2f00000009127423 */ /* 0x000fe20000010088 */
[----:B------:R-:W-:-:S02]  /*16a0*/  IMAD.MOV.U32 R9, RZ, RZ, R12 ;  /* 0x000000ffff097224 */ /* 0x000fc400078e000c */
[----:B0-----:R-:W-:Y:S02]  /*16b0*/  FMUL.FTZ R11, R11, R148 ;  /* 0x000000940b0b7220 */ /* 0x001fe40000410000 */
        /* <DEDUP_REMOVED lines=15> */
.L_x_16968:
        /* <DEDUP_REMOVED lines=13> */
.L_x_16970:
[----:B------:R-:W-:Y:S05]  /*1880*/  BSYNC.RECONVERGENT B2 ;  /* 0x0000000000027941 */ /* 0x000fea0003800200 */
.L_x_16969:
        /* <DEDUP_REMOVED lines=44> */
.L_x_16967:
[----:B------:R-:W-:Y:S05]  /*1b50*/  BSYNC.RECONVERGENT B1 ;  /* 0x0000000000017941 */ /* 0x000fea0003800200 */
.L_x_16966:
        /* <DEDUP_REMOVED lines=23> */
.L_x_16973:
        /* <DEDUP_REMOVED lines=13> */
.L_x_16975:
[----:B------:R-:W-:Y:S05]  /*1da0*/  BSYNC.RECONVERGENT B2 ;  /* 0x0000000000027941 */ /* 0x000fea0003800200 */
.L_x_16974:
        /* <DEDUP_REMOVED lines=44> */
.L_x_16972:
[----:B------:R-:W-:Y:S05]  /*2070*/  BSYNC.RECONVERGENT B1 ;  /* 0x0000000000017941 */ /* 0x000fea0003800200 */
.L_x_16971:
        /* <DEDUP_REMOVED lines=23> */
.L_x_16978:
        /* <DEDUP_REMOVED lines=13> */
.L_x_16980:
[----:B------:R-:W-:Y:S05]  /*22c0*/  BSYNC.RECONVERGENT B2 ;  /* 0x0000000000027941 */ /* 0x000fea0003800200 */
.L_x_16979:
        /* <DEDUP_REMOVED lines=44> */
.L_x_16977:
[----:B------:R-:W-:Y:S05]  /*2590*/  BSYNC.RECONVERGENT B1 ;  /* 0x0000000000017941 */ /* 0x000fea0003800200 */
.L_x_16976:
        /* <DEDUP_REMOVED lines=23> */
.L_x_16983:
        /* <DEDUP_REMOVED lines=13> */
.L_x_16985:
[----:B------:R-:W-:Y:S05]  /*27e0*/  BSYNC.RECONVERGENT B2 ;  /* 0x0000000000027941 */ /* 0x000fea0003800200 */
.L_x_16984:
        /* <DEDUP_REMOVED lines=44> */
.L_x_16982:
[----:B------:R-:W-:Y:S05]  /*2ab0*/  BSYNC.RECONVERGENT B1 ;  /* 0x0000000000017941 */ /* 0x000fea0003800200 */
.L_x_16981:
[----:B------:R-:W-:Y:S01]  /*2ac0*/  I2FP.F32.U32 R9, R9 ;  /* 0x0000000900097245 */ /* 0x000fe20000201000 */
[----:B------:R-:W-:Y:S01]  /*2ad0*/  HADD2.F32 R101, -RZ, R106.H0_H0 ;  /* 0x2000006aff657230 */ /* 0x000fe20000004100 */
[----:B------:R-:W-:Y:S01]  /*2ae0*/  ISETP.NE.AND P4, PT, R104, 0x1, PT ;  /* 0x000000016800780c */ /* 0x000fe20003f85270 */
[----:B------:R-:W-:Y:S01]  /*2af0*/  HADD2.F32 R116, -RZ, R102.H0_H0 ;  /* 0x20000066ff747230 */ /* 0x000fe20000004100 */
[----:B------:R-:W-:Y:S01]  /*2b00*/  BSSY.RECONVERGENT B1, `(.L_x_16986) ;  /* 0x000004d000017945 */ /* 0x000fe20003800200 */
        /* <DEDUP_REMOVED lines=18> */
.L_x_16988:
        /* <DEDUP_REMOVED lines=13> */
.L_x_16990:
[----:B------:R-:W-:Y:S05]  /*2d00*/  BSYNC.RECONVERGENT B2 ;  /* 0x0000000000027941 */ /* 0x000fea0003800200 */
.L_x_16989:
        /* <DEDUP_REMOVED lines=44> */
.L_x_16987:
[----:B------:R-:W-:Y:S05]  /*2fd0*/  BSYNC.RECONVERGENT B1 ;  /* 0x0000000000017941 */ /* 0x000fea0003800200 */
.L_x_16986:
        /* <DEDUP_REMOVED lines=24> */
.L_x_16993:
        /* <DEDUP_REMOVED lines=13> */
.L_x_16995:
[----:B------:R-:W-:Y:S05]  /*3230*/  BSYNC.RECONVERGENT B2 ;  /* 0x0000000000027941 */ /* 0x000fea0003800200 */
.L_x_16994:
        /* <DEDUP_REMOVED lines=44> */
.L_x_16992:
[----:B------:R-:W-:Y:S05]  /*3500*/  BSYNC.RECONVERGENT B1 ;  /* 0x0000000000017941 */ /* 0x000fea0003800200 */
.L_x_16991:
        /* <DEDUP_REMOVED lines=24> */
.L_x_16998:
        /* <DEDUP_REMOVED lines=15> */
.L_x_17000:
[----:B------:R-:W-:Y:S05]  /*3780*/  BSYNC.RECONVERGENT B2 ;  /* 0x0000000000027941 */ /* 0x000fea0003800200 */
.L_x_16999:
        /* <DEDUP_REMOVED lines=44> */
.L_x_16997:
[----:B------:R-:W-:Y:S05]  /*3a50*/  BSYNC.RECONVERGENT B1 ;  /* 0x0000000000017941 */ /* 0x000fea0003800200 */
.L_x_16996:
        /* <DEDUP_REMOVED lines=15> */
.L_x_16961:
        /* <DEDUP_REMOVED lines=16> */
.L_x_17004:
        /* <DEDUP_REMOVED lines=13> */
.L_x_17006:
[----:B0-----:R-:W-:Y:S05]  /*3d20*/  BSYNC.RECONVERGENT B2 ;  /* 0x0000000000027941 */ /* 0x001fea0003800200 */
.L_x_17005:
        /* <DEDUP_REMOVED lines=43> */
.L_x_17003:
[----:B0-----:R-:W-:Y:S05]  /*3fe0*/  BSYNC.RECONVERGENT B1 ;  /* 0x0000000000017941 */ /* 0x001fea0003800200 */
.L_x_17002:
        /* <DEDUP_REMOVED lines=9> */
[----:B------:R-:W-:Y:S01]  /*4080*/  FMUL.FTZ R11, R11, UR4 ;  /* 0x000000040b0b7c20 */ /* 0x000fe20008410000 */
[----:B------:R-:W-:Y:S01]  /*4090*/  IMAD.MOV.U32 R9, RZ, RZ, R12 ;  /* 0x000000ffff097224 */ /* 0x000fe200078e000c */
        /* <DEDUP_REMOVED lines=14> */
.L_x_17009:
        /* <DEDUP_REMOVED lines=13> */
.L_x_17011:
[----:B------:R-:W-:Y:S05]  /*4250*/  BSYNC.RECONVERGENT B2 ;  /* 0x0000000000027941 */ /* 0x000fea0003800200 */
.L_x_17010:
        /* <DEDUP_REMOVED lines=44> */
.L_x_17008:
[----:B------:R-:W-:Y:S05]  /*4520*/  BSYNC.RECONVERGENT B1 ;  /* 0x0000000000017941 */ /* 0x000fea0003800200 */
.L_x_17007:
        /* <DEDUP_REMOVED lines=21> */
.L_x_17014:
        /* <DEDUP_REMOVED lines=13> */
.L_x_17016:
[----:B------:R-:W-:Y:S05]  /*4750*/  BSYNC.RECONVERGENT B2 ;  /* 0x0000000000027941 */ /* 0x000fea0003800200 */
.L_x_17015:
        /* <DEDUP_REMOVED lines=44> */
.L_x_17013:
[----:B------:R-:W-:Y:S05]  /*4a20*/  BSYNC.RECONVERGENT B1 ;  /* 0x0000000000017941 */ /* 0x000fea0003800200 */
.L_x_17012:
        /* <DEDUP_REMOVED lines=21> */
.L_x_17019:
        /* <DEDUP_REMOVED lines=13> */
.L_x_17021:
[----:B------:R-:W-:Y:S05]  /*4c50*/  BSYNC.RECONVERGENT B2 ;  /* 0x0000000000027941 */ /* 0x000fea0003800200 */
.L_x_17020:
        /* <DEDUP_REMOVED lines=44> */
.L_x_17018:
[----:B------:R-:W-:Y:S05]  /*4f20*/  BSYNC.RECONVERGENT B1 ;  /* 0x0000000000017941 */ /* 0x000fea0003800200 */
.L_x_17017:
[----:B------:R-:W-:Y:S01]  /*4f30*/  ISETP.NE.AND P4, PT, R102, 0x1, PT ;  /* 0x000000016600780c */ /* 0x000fe20003f85270 */
[----:B------:R-:W-:Y:S01]  /*4f40*/  HADD2.F32 R105, -RZ, R105.H1_H1 ;  /* 0x30000069ff697230 */ /* 0x000fe20000004100 */
[----:B------:R-:W-:Y:S01]  /*4f50*/  I2FP.F32.U32 R9, R9 ;  /* 0x0000000900097245 */ /* 0x000fe20000201000 */
[----:B------:R-:W-:Y:S01]  /*4f60*/  BSSY.RECONVERGENT B1, `(.L_x_17022) ;  /* 0x000004c000017945 */ /* 0x000fe20003800200 */
[----:B------:R-:W-:Y:S02]  /*4f70*/  HFMA2 R103, -RZ, RZ, 0, 1.1920928955078125e-07 ;  /* 0x00000002ff677431 */ /* 0x000fe400000001ff */
[----:B------:R-:W-:Y:S01]  /*4f80*/  FMUL.FTZ R105, R105, UR4 ;  /* 0x0000000469697c20 */ /* 0x000fe20008410000 */
[----:B------:R-:W-:Y:S01]  /*4f90*/  FFMA.FTZ R100, R9, R136, 1.1641532182693481445e-10 ;  /* 0x2f00000009647423 */ /* 0x000fe20000010088 */
[----:B------:R-:W-:Y:S02]  /*4fa0*/  IMAD.MOV.U32 R9, RZ, RZ, R12 ;  /* 0x000000ffff097224 */ /* 0x000fe400078e000c */
        /* <DEDUP_REMOVED lines=13> */
.L_x_17024:
        /* <DEDUP_REMOVED lines=13> */
.L_x_17026:
[----:B------:R-:W-:Y:S05]  /*5150*/  BSYNC.RECONVERGENT B2 ;  /* 0x0000000000027941 */ /* 0x000fea0003800200 */
.L_x_17025:
        /* <DEDUP_REMOVED lines=44> */
.L_x_17023:
[----:B------:R-:W-:Y:S05]  /*5420*/  BSYNC.RECONVERGENT B1 ;  /* 0x0000000000017941 */ /* 0x000fea0003800200 */
.L_x_17022:
        /* <DEDUP_REMOVED lines=21> */
.L_x_17029:
        /* <DEDUP_REMOVED lines=13> */
.L_x_17031:
[----:B------:R-:W-:Y:S05]  /*5650*/  BSYNC.RECONVERGENT B2 ;  /* 0x0000000000027941 */ /* 0x000fea0003800200 */
.L_x_17030:
        /* <DEDUP_REMOVED lines=44> */
.L_x_17028:
[----:B------:R-:W-:Y:S05]  /*5920*/  BSYNC.RECONVERGENT B1 ;  /* 0x0000000000017941 */ /* 0x000fea0003800200 */
.L_x_17027:
        /* <DEDUP_REMOVED lines=21> */
.L_x_17034:
        /* <DEDUP_REMOVED lines=13> */
.L_x_17036:
[----:B------:R-:W-:Y:S05]  /*5b50*/  BSYNC.RECONVERGENT B2 ;  /* 0x0000000000027941 */ /* 0x000fea0003800200 */
.L_x_17035:
        /* <DEDUP_REMOVED lines=44> */
.L_x_17033:
[----:B------:R-:W-:Y:S05]  /*5e20*/  BSYNC.RECONVERGENT B1 ;  /* 0x0000000000017941 */ /* 0x000fea0003800200 */
.L_x_17032:
        /* <DEDUP_REMOVED lines=22> */
.L_x_17039:
        /* <DEDUP_REMOVED lines=15> */
.L_x_17041:
[----:B------:R-:W-:Y:S05]  /*6080*/  BSYNC.RECONVERGENT B2 ;  /* 0x0000000000027941 */ /* 0x000fea0003800200 */
.L_x_17040:
        /* <DEDUP_REMOVED lines=44> */
.L_x_17038:
[----:B------:R-:W-:Y:S05]  /*6350*/  BSYNC.RECONVERGENT B1 ;  /* 0x0000000000017941 */ /* 0x000fea0003800200 */
.L_x_17037:
        /* <DEDUP_REMOVED lines=12> */
.L_x_17001:
        /* <DEDUP_REMOVED lines=17> */
[----:B------:R-:W-:Y:S01]  /*6530*/  STG.E.128 desc[UR6][R106.64], R100 ;  /* 0x000000646a007986 */ /* 0x000fe2000c101d06 */
[----:B-1----:R-:W-:-:S05]  /*6540*/  IMAD.WIDE.U32 R104, R125, 0x8, R104 ;  /* 0x000000087d687825 */ /* 0x002fca00078e0068 */
[----:B------:R0:W-:Y:S02]  /*6550*/  STG.E.64 desc[UR6][R104.64], R144 ;  /* 0x0000009068007986 */ /* 0x0001e4000c101b06 */
[----:B0-----:R-:W-:-:S07]  /*6560*/  VIADD R145, R125, 0x80 ;  /* 0x000000807d917836 */ /* 0x001fce0000000000 */
.L_x_16960:
[----:B0-----:R-:W-:Y:S05]  /*6570*/  BSYNC.RECONVERGENT B0 ;  /* 0x0000000000007941 */ /* 0x001fea0003800200 */
.L_x_16959:
        /* <DEDUP_REMOVED lines=29> */
.L_x_17047:
        /* <DEDUP_REMOVED lines=13> */
.L_x_17049:
[----:B------:R-:W-:Y:S05]  /*6820*/  BSYNC.RECONVERGENT B2 ;  /* 0x0000000000027941 */ /* 0x000fea0003800200 */
.L_x_17048:
        /* <DEDUP_REMOVED lines=42> */
.L_x_17046:
[----:B------:R-:W-:Y:S05]  /*6ad0*/  BSYNC.RECONVERGENT B1 ;  /* 0x0000000000017941 */ /* 0x000fea0003800200 */
.L_x_17045:
        /* <DEDUP_REMOVED lines=27> */
.L_x_17052:
        /* <DEDUP_REMOVED lines=13> */
.L_x_17054:
[----:B------:R-:W-:Y:S05]  /*6d60*/  BSYNC.RECONVERGENT B2 ;  /* 0x0000000000027941 */ /* 0x000fea0003800200 */
.L_x_17053:
        /* <DEDUP_REMOVED lines=44> */
.L_x_17051:
[----:B------:R-:W-:Y:S05]  /*7030*/  BSYNC.RECONVERGENT B1 ;  /* 0x0000000000017941 */ /* 0x000fea0003800200 */
.L_x_17050:
        /* <DEDUP_REMOVED lines=23> */
.L_x_17057:
        /* <DEDUP_REMOVED lines=13> */
.L_x_17059:
[----:B------:R-:W-:Y:S05]  /*7280*/  BSYNC.RECONVERGENT B2 ;  /* 0x0000000000027941 */ /* 0x000fea0003800200 */
.L_x_17058:
        /* <DEDUP_REMOVED lines=44> */
.L_x_17056:
[----:B------:R-:W-:Y:S05]  /*7550*/  BSYNC.RECONVERGENT B1 ;  /* 0x0000000000017941 */ /* 0x000fea0003800200 */
.L_x_17055:
        /* <DEDUP_REMOVED lines=23> */
.L_x_17062:
        /* <DEDUP_REMOVED lines=13> */
.L_x_17064:
[----:B------:R-:W-:Y:S05]  /*77a0*/  BSYNC.RECONVERGENT B2 ;  /* 0x0000000000027941 */ /* 0x000fea0003800200 */
.L_x_17063:
        /* <DEDUP_REMOVED lines=44> */
.L_x_17061:
[----:B------:R-:W-:Y:S05]  /*7a70*/  BSYNC.RECONVERGENT B1 ;  /* 0x0000000000017941 */ /* 0x000fea0003800200 */
.L_x_17060:
[----:B------:R-:W-:Y:S01]  /*7a80*/  I2FP.F32.U32 R100, R9 ;  /* 0x0000000900647245 */ /* 0x000fe20000201000 */
[----:B------:R-:W-:Y:S01]  /*7a90*/  HADD2.F32 R105, -RZ, R105.H1_H1 ;  /* 0x30000069ff697230 */ /* 0x000fe20000004100 */
[----:B------:R-:W-:Y:S01]  /*7aa0*/  ISETP.NE.AND P3, PT, R118, 0x1, PT ;  /* 0x000000017600780c */ /* 0x000fe20003f65270 */
[----:B------:R-:W-:Y:S01]  /*7ab0*/  BSSY.RECONVERGENT B1, `(.L_x_17065) ;  /* 0x000004e000017945 */ /* 0x000fe20003800200 */
[----:B------:R-:W-:Y:S02]  /*7ac0*/  IMAD.MOV.U32 R9, RZ, RZ, R12 ;  /* 0x000000ffff097224 */ /* 0x000fe400078e000c */
[----:B------:R-:W-:Y:S01]  /*7ad0*/  FFMA.FTZ R100, R100, R137, 1.1641532182693481445e-10 ;  /* 0x2f00000064647423 */ /* 0x000fe20000010089 */
[----:B------:R-:W-:-:S04]  /*7ae0*/  FMUL.FTZ R105, R105, UR4 ;  /* 0x0000000469697c20 */ /* 0x000fc80008410000 */
[----:B------:R-:W-:Y:S01]  /*7af0*/  FMUL.FTZ R105, R105, R150 ;  /* 0x0000009669697220 */ /* 0x000fe20000410000 */
[----:B------:R-:W-:Y:S01]  /*7b00*/  FSETP.GTU.FTZ.AND P2, PT, R100, R149, PT ;  /* 0x000000956400720b */ /* 0x000fe20003f5c000 */
[----:B------:R-:W-:Y:S02]  /*7b10*/  HADD2.F32 R100, -RZ, R101.H1_H1 ;  /* 0x30000065ff647230 */ /* 0x000fe40000004100 */
[----:B------:R-:W-:Y:S01]  /*7b20*/  HFMA2 R101, -RZ, RZ, 0, 1.1920928955078125e-07 ;  /* 0x00000002ff657431 */ /* 0x000fe200000001ff */
        /* <DEDUP_REMOVED lines=12> */
.L_x_17067:
        /* <DEDUP_REMOVED lines=13> */
.L_x_17069:
[----:B------:R-:W-:Y:S05]  /*7cc0*/  BSYNC.RECONVERGENT B2 ;  /* 0x0000000000027941 */ /* 0x000fea0003800200 */
.L_x_17068:
        /* <DEDUP_REMOVED lines=44> */
.L_x_17066:
[----:B------:R-:W-:Y:S05]  /*7f90*/  BSYNC.RECONVERGENT B1 ;  /* 0x0000000000017941 */ /* 0x000fea0003800200 */
.L_x_17065:
        /* <DEDUP_REMOVED lines=23> */
.L_x_17072:
        /* <DEDUP_REMOVED lines=13> */
.L_x_17074:
[----:B------:R-:W-:Y:S05]  /*81e0*/  BSYNC.RECONVERGENT B2 ;  /* 0x0000000000027941 */ /* 0x000fea0003800200 */
.L_x_17073:
        /* <DEDUP_REMOVED lines=44> */
.L_x_17071:
[----:B------:R-:W-:Y:S05]  /*84b0*/  BSYNC.RECONVERGENT B1 ;  /* 0x0000000000017941 */ /* 0x000fea0003800200 */
.L_x_17070:
        /* <DEDUP_REMOVED lines=24> */
.L_x_17077:
        /* <DEDUP_REMOVED lines=13> */
.L_x_17079:
[----:B------:R-:W-:Y:S05]  /*8710*/  BSYNC.RECONVERGENT B2 ;  /* 0x0000000000027941 */ /* 0x000fea0003800200 */
.L_x_17078:
        /* <DEDUP_REMOVED lines=44> */
.L_x_17076:
[----:B------:R-:W-:Y:S05]  /*89e0*/  BSYNC.RECONVERGENT B1 ;  /* 0x0000000000017941 */ /* 0x000fea0003800200 */
.L_x_17075:
        /* <DEDUP_REMOVED lines=13> */
[----:B------:R-:W-:-:S04]  /*8ac0*/  IMAD.MOV.U32 R9, RZ, RZ, 0x2 ;  /* 0x00000002ff097424 */ /* 0x000fc800078e00ff */
        /* <DEDUP_REMOVED lines=10> */
.L_x_17082:
        /* <DEDUP_REMOVED lines=15> */
.L_x_17084:
[----:B------:R-:W-:Y:S05]  /*8c60*/  BSYNC.RECONVERGENT B2 ;  /* 0x0000000000027941 */ /* 0x000fea0003800200 */
.L_x_17083:
        /* <DEDUP_REMOVED lines=44> */
.L_x_17081:
[----:B------:R-:W-:Y:S05]  /*8f30*/  BSYNC.RECONVERGENT B1 ;  /* 0x0000000000017941 */ /* 0x000fea0003800200 */
.L_x_17080:
        /* <DEDUP_REMOVED lines=15> */
.L_x_17044:
        /* <DEDUP_REMOVED lines=16> */
.L_x_17088:
        /* <DEDUP_REMOVED lines=13> */
.L_x_17090:
[----:B------:R-:W-:Y:S05]  /*9200*/  BSYNC.RECONVERGENT B2 ;  /* 0x0000000000027941 */ /* 0x000fea0003800200 */
.L_x_17089:
        /* <DEDUP_REMOVED lines=42> */
.L_x_17087:
[----:B------:R-:W-:Y:S05]  /*94b0*/  BSYNC.RECONVERGENT B1 ;  /* 0x0000000000017941 */ /* 0x000fea0003800200 */
.L_x_17086:
        /* <DEDUP_REMOVED lines=9> */
[----:B------:R-:W-:Y:S02]  /*9550*/  FMUL.FTZ R9, R9, UR4 ;  /* 0x0000000409097c20 */ /* 0x000fe40008410000 */
        /* <DEDUP_REMOVED lines=15> */
.L_x_17093:
        /* <DEDUP_REMOVED lines=13> */
.L_x_17095:
[----:B------:R-:W-:Y:S05]  /*9720*/  BSYNC.RECONVERGENT B2 ;  /* 0x0000000000027941 */ /* 0x000fea0003800200 */
.L_x_17094:
        /* <DEDUP_REMOVED lines=44> */
.L_x_17092:
[----:B------:R-:W-:Y:S05]  /*99f0*/  BSYNC.RECONVERGENT B1 ;  /* 0x0000000000017941 */ /* 0x000fea0003800200 */
.L_x_17091:
        /* <DEDUP_REMOVED lines=21> */
.L_x_17098:
        /* <DEDUP_REMOVED lines=13> */
.L_x_17100:
[----:B------:R-:W-:Y:S05]  /*9c20*/  BSYNC.RECONVERGENT B2 ;  /* 0x0000000000027941 */ /* 0x000fea0003800200 */
.L_x_17099:
        /* <DEDUP_REMOVED lines=44> */
.L_x_17097:
[----:B------:R-:W-:Y:S05]  /*9ef0*/  BSYNC.RECONVERGENT B1 ;  /* 0x0000000000017941 */ /* 0x000fea0003800200 */
.L_x_17096:
        /* <DEDUP_REMOVED lines=21> */
.L_x_17103:
        /* <DEDUP_REMOVED lines=13> */
.L_x_17105:
[----:B------:R-:W-:Y:S05]  /*a120*/  BSYNC.RECONVERGENT B2 ;  /* 0x0000000000027941 */ /* 0x000fea0003800200 */
.L_x_17104:
        /* <DEDUP_REMOVED lines=44> */
.L_x_17102:
[----:B------:R-:W-:Y:S05]  /*a3f0*/  BSYNC.RECONVERGENT B1 ;  /* 0x0000000000017941 */ /* 0x000fea0003800200 */
.L_x_17101:
        /* <DEDUP_REMOVED lines=21> */
.L_x_17108:
        /* <DEDUP_REMOVED lines=13> */
.L_x_17110:
[----:B------:R-:W-:Y:S05]  /*a620*/  BSYNC.RECONVERGENT B2 ;  /* 0x0000000000027941 */ /* 0x000fea0003800200 */
.L_x_17109:
        /* <DEDUP_REMOVED lines=44> */
.L_x_17107:
[----:B------:R-:W-:Y:S05]  /*a8f0*/  BSYNC.RECONVERGENT B1 ;  /* 0x0000000000017941 */ /* 0x000fea0003800200 */
.L_x_17106:
        /* <DEDUP_REMOVED lines=21> */
.L_x_17113:
        /* <DEDUP_REMOVED lines=13> */
.L_x_17115:
[----:B------:R-:W-:Y:S05]  /*ab20*/  BSYNC.RECONVERGENT B2 ;  /* 0x0000000000027941 */ /* 0x000fea0003800200 */
.L_x_17114:
        /* <DEDUP_REMOVED lines=44> */
.L_x_17112:
[----:B------:R-:W-:Y:S05]  /*adf0*/  BSYNC.RECONVERGENT B1 ;  /* 0x0000000000017941 */ /* 0x000fea0003800200 */
.L_x_17111:
        /* <DEDUP_REMOVED lines=21> */
.L_x_17118:
        /* <DEDUP_REMOVED lines=13> */
.L_x_17120:
[----:B------:R-:W-:Y:S05]  /*b020*/  BSYNC.RECONVERGENT B2 ;  /* 0x0000000000027941 */ /* 0x000fea0003800200 */
.L_x_17119:
        /* <DEDUP_REMOVED lines=44> */
.L_x_17117:
[----:B------:R-:W-:Y:S05]  /*b2f0*/  BSYNC.RECONVERGENT B1 ;  /* 0x0000000000017941 */ /* 0x000fea0003800200 */
.L_x_17116:
        /* <DEDUP_REMOVED lines=22> */
.L_x_17123:
        /* <DEDUP_REMOVED lines=15> */
.L_x_17125:
[----:B------:R-:W-:Y:S05]  /*b550*/  BSYNC.RECONVERGENT B2 ;  /* 0x0000000000027941 */ /* 0x000fea0003800200 */
.L_x_17124:
        /* <DEDUP_REMOVED lines=44> */
.L_x_17122:
[----:B------:R-:W-:Y:S05]  /*b820*/  BSYNC.RECONVERGENT B1 ;  /* 0x0000000000017941 */ /* 0x000fea0003800200 */
.L_x_17121:
        /* <DEDUP_REMOVED lines=12> */
.L_x_17085:
        /* <DEDUP_REMOVED lines=21> */
.L_x_17043:
[----:B------:R-:W-:Y:S05]  /*ba40*/  BSYNC.RECONVERGENT B0 ;  /* 0x0000000000007941 */ /* 0x000fea0003800200 */
.L_x_17042:
        /* <DEDUP_REMOVED lines=29> */
.L_x_17131:
        /* <DEDUP_REMOVED lines=13> */
.L_x_17133:
[----:B------:R-:W-:Y:S05]  /*bcf0*/  BSYNC.RECONVERGENT B2 ;  /* 0x0000000000027941 */ /* 0x000fea0003800200 */
.L_x_17132:
        /* <DEDUP_REMOVED lines=44> */
.L_x_17130:
[----:B------:R-:W-:Y:S05]  /*bfc0*/  BSYNC.RECONVERGENT B1 ;  /* 0x0000000000017941 */ /* 0x000fea0003800200 */
.L_x_17129:
        /* <DEDUP_REMOVED lines=27> */
.L_x_17136:
        /* <DEDUP_REMOVED lines=13> */
.L_x_17138:
[----:B------:R-:W-:Y:S05]  /*c250*/  BSYNC.RECONVERGENT B2 ;  /* 0x0000000000027941 */ /* 0x000fea0003800200 */
.L_x_17137:
        /* <DEDUP_REMOVED lines=44> */
.L_x_17135:
[----:B------:R-:W-:Y:S05]  /*c520*/  BSYNC.RECONVERGENT B1 ;  /* 0x0000000000017941 */ /* 0x000fea0003800200 */
.L_x_17134:
        /* <DEDUP_REMOVED lines=23> */
.L_x_17141:
        /* <DEDUP_REMOVED lines=13> */
.L_x_17143:
[----:B------:R-:W-:Y:S05]  /*c770*/  BSYNC.RECONVERGENT B2 ;  /* 0x0000000000027941 */ /* 0x000fea0003800200 */
.L_x_17142:
        /* <DEDUP_REMOVED lines=44> */
.L_x_17140:
[----:B------:R-:W-:Y:S05]  /*ca40*/  BSYNC.RECONVERGENT B1 ;  /* 0x0000000000017941 */ /* 0x000fea0003800200 */
.L_x_17139:
        /* <DEDUP_REMOVED lines=23> */
.L_x_17146:
        /* <DEDUP_REMOVED lines=13> */
.L_x_17148:
[----:B------:R-:W-:Y:S05]  /*cc90*/  BSYNC.RECONVERGENT B2 ;  /* 0x0000000000027941 */ /* 0x000fea0003800200 */
.L_x_17147:
        /* <DEDUP_REMOVED lines=44> */
.L_x_17145:
[----:B------:R-:W-:Y:S05]  /*cf60*/  BSYNC.RECONVERGENT B1 ;  /* 0x0000000000017941 */ /* 0x000fea0003800200 */
.L_x_17144:
        /* <DEDUP_REMOVED lines=23> */
.L_x_17151:
        /* <DEDUP_REMOVED lines=13> */
.L_x_17153:
[----:B------:R-:W-:Y:S05]  /*d1b0*/  BSYNC.RECONVERGENT B2 ;  /* 0x0000000000027941 */ /* 0x000fea0003800200 */
.L_x_17152:
        /* <DEDUP_REMOVED lines=44> */
.L_x_17150:
[----:B------:R-:W-:Y:S05]  /*d480*/  BSYNC.RECONVERGENT B1 ;  /* 0x0000000000017941 */ /* 0x000fea0003800200 */
.L_x_17149:
        /* <DEDUP_REMOVED lines=23> */
.L_x_17156:
        /* <DEDUP_REMOVED lines=13> */
.L_x_17158:
[----:B------:R-:W-:Y:S05]  /*d6d0*/  BSYNC.RECONVERGENT B2 ;  /* 0x0000000000027941 */ /* 0x000fea0003800200 */
.L_x_17157:
        /* <DEDUP_REMOVED lines=44> */
.L_x_17155:
[----:B------:R-:W-:Y:S05]  /*d9a0*/  BSYNC.RECONVERGENT B1 ;  /* 0x0000000000017941 */ /* 0x000fea0003800200 */
.L_x_17154:
        /* <DEDUP_REMOVED lines=24> */
.L_x_17161:
        /* <DEDUP_REMOVED lines=13> */
.L_x_17163:
[----:B------:R-:W-:Y:S05]  /*dc00*/  BSYNC.RECONVERGENT B2 ;  /* 0x0000000000027941 */ /* 0x000fea0003800200 */
.L_x_17162:
        /* <DEDUP_REMOVED lines=44> */
.L_x_17160:
[----:B------:R-:W-:Y:S05]  /*ded0*/  BSYNC.RECONVERGENT B1 ;  /* 0x0000000000017941 */ /* 0x000fea0003800200 */
.L_x_17159:
        /* <DEDUP_REMOVED lines=24> */
.L_x_17166:
        /* <DEDUP_REMOVED lines=15> */
.L_x_17168:
[----:B------:R-:W-:Y:S05]  /*e150*/  BSYNC.RECONVERGENT B2 ;  /* 0x0000000000027941 */ /* 0x000fea0003800200 */
.L_x_17167:
        /* <DEDUP_REMOVED lines=44> */
.L_x_17165:
[----:B------:R-:W-:Y:S05]  /*e420*/  BSYNC.RECONVERGENT B1 ;  /* 0x0000000000017941 */ /* 0x000fea0003800200 */
.L_x_17164:
        /* <DEDUP_REMOVED lines=15> */
.L_x_17128:
        /* <DEDUP_REMOVED lines=16> */
.L_x_17172:
        /* <DEDUP_REMOVED lines=13> */
.L_x_17174:
[----:B------:R-:W-:Y:S05]  /*e6f0*/  BSYNC.RECONVERGENT B2 ;  /* 0x0000000000027941 */ /* 0x000fea0003800200 */
.L_x_17173:
        /* <DEDUP_REMOVED lines=44> */
.L_x_17171:
[----:B------:R-:W-:Y:S05]  /*e9c0*/  BSYNC.RECONVERGENT B1 ;  /* 0x0000000000017941 */ /* 0x000fea0003800200 */
.L_x_17170:
        /* <DEDUP_REMOVED lines=25> */
.L_x_17177:
        /* <DEDUP_REMOVED lines=13> */
.L_x_17179:
[----:B------:R-:W-:Y:S05]  /*ec30*/  BSYNC.RECONVERGENT B2 ;  /* 0x0000000000027941 */ /* 0x000fea0003800200 */
.L_x_17178:
        /* <DEDUP_REMOVED lines=44> */
.L_x_17176:
[----:B------:R-:W-:Y:S05]  /*ef00*/  BSYNC.RECONVERGENT B1 ;  /* 0x0000000000017941 */ /* 0x000fea0003800200 */
.L_x_17175:
        /* <DEDUP_REMOVED lines=21> */
.L_x_17182:
        /* <DEDUP_REMOVED lines=13> */
.L_x_17184:
[----:B------:R-:W-:Y:S05]  /*f130*/  BSYNC.RECONVERGENT B2 ;  /* 0x0000000000027941 */ /* 0x000fea0003800200 */
.L_x_17183:
        /* <DEDUP_REMOVED lines=44> */
.L_x_17181:
[----:B------:R-:W-:Y:S05]  /*f400*/  BSYNC.RECONVERGENT B1 ;  /* 0x0000000000017941 */ /* 0x000fea0003800200 */
.L_x_17180:
        /* <DEDUP_REMOVED lines=21> */
.L_x_17187:
        /* <DEDUP_REMOVED lines=13> */
.L_x_17189:
[----:B------:R-:W-:Y:S05]  /*f630*/  BSYNC.RECONVERGENT B2 ;  /* 0x0000000000027941 */ /* 0x000fea0003800200 */
.L_x_17188:
        /* <DEDUP_REMOVED lines=44> */
.L_x_17186:
[----:B------:R-:W-:Y:S05]  /*f900*/  BSYNC.RECONVERGENT B1 ;  /* 0x0000000000017941 */ /* 0x000fea0003800200 */
.L_x_17185:
        /* <DEDUP_REMOVED lines=21> */
.L_x_17192:
        /* <DEDUP_REMOVED lines=13> */
.L_x_17194:
[----:B------:R-:W-:Y:S05]  /*fb30*/  BSYNC.RECONVERGENT B2 ;  /* 0x0000000000027941 */ /* 0x000fea0003800200 */
.L_x_17193:
        /* <DEDUP_REMOVED lines=44> */
.L_x_17191:
[----:B------:R-:W-:Y:S05]  /*fe00*/  BSYNC.RECONVERGENT B1 ;  /* 0x0000000000017941 */ /* 0x000fea0003800200 */
.L_x_17190:
        /* <DEDUP_REMOVED lines=21> */
.L_x_17197:
        /* <DEDUP_REMOVED lines=13> */
.L_x_17199:
[----:B------:R-:W-:Y:S05]  /*10030*/  BSYNC.RECONVERGENT B2 ;  /* 0x0000000000027941 */ /* 0x000fea0003800200 */
.L_x_17198:
        /* <DEDUP_REMOVED lines=44> */
.L_x_17196:
[----:B------:R-:W-:Y:S05]  /*10300*/  BSYNC.RECONVERGENT B1 ;  /* 0x0000000000017941 */ /* 0x000fea0003800200 */
.L_x_17195:
        /* <DEDUP_REMOVED lines=22> */
.L_x_17202:
        /* <DEDUP_REMOVED lines=13> */
.L_x_17204:
[----:B------:R-:W-:Y:S05]  /*10540*/  BSYNC.RECONVERGENT B2 ;  /* 0x0000000000027941 */ /* 0x000fea0003800200 */
.L_x_17203:
        /* <DEDUP_REMOVED lines=44> */
.L_x_17201:
[----:B------:R-:W-:Y:S05]  /*10810*/  BSYNC.RECONVERGENT B1 ;  /* 0x0000000000017941 */ /* 0x000fea0003800200 */
.L_x_17200:
        /* <DEDUP_REMOVED lines=21> */
.L_x_17207:
        /* <DEDUP_REMOVED lines=15> */
.L_x_17209:
[----:B------:R-:W-:Y:S05]  /*10a60*/  BSYNC.RECONVERGENT B2 ;  /* 0x0000000000027941 */ /* 0x000fea0003800200 */
.L_x_17208:
        /* <DEDUP_REMOVED lines=44> */
.L_x_17206:
[----:B------:R-:W-:Y:S05]  /*10d30*/  BSYNC.RECONVERGENT B1 ;  /* 0x0000000000017941 */ /* 0x000fea0003800200 */
.L_x_17205:
        /* <DEDUP_REMOVED lines=12> */
.L_x_17169:
        /* <DEDUP_REMOVED lines=21> */
.L_x_17127:
[----:B------:R-:W-:Y:S05]  /*10f50*/  BSYNC.RECONVERGENT B0 ;  /* 0x0000000000007941 */ /* 0x000fea0003800200 */
.L_x_17126:
        /* <DEDUP_REMOVED lines=29> */
.L_x_17215:
        /* <DEDUP_REMOVED lines=13> */
.L_x_17217:
[----:B------:R-:W-:Y:S05]  /*11200*/  BSYNC.RECONVERGENT B2 ;  /* 0x0000000000027941 */ /* 0x000fea0003800200 */
.L_x_17216:
        /* <DEDUP_REMOVED lines=43> */
.L_x_17214:
[----:B------:R-:W-:Y:S05]  /*114c0*/  BSYNC.RECONVERGENT B1 ;  /* 0x0000000000017941 */ /* 0x000fea0003800200 */
.L_x_17213:
        /* <DEDUP_REMOVED lines=27> */
.L_x_17220:
        /* <DEDUP_REMOVED lines=13> */
.L_x_17222:
[----:B------:R-:W-:Y:S05]  /*11750*/  BSYNC.RECONVERGENT B2 ;  /* 0x0000000000027941 */ /* 0x000fea0003800200 */
.L_x_17221:
        /* <DEDUP_REMOVED lines=44> */
.L_x_17219:
[----:B------:R-:W-:Y:S05]  /*11a20*/  BSYNC.RECONVERGENT B1 ;  /* 0x0000000000017941 */ /* 0x000fea0003800200 */
.L_x_17218:
        /* <DEDUP_REMOVED lines=23> */
.L_x_17225:
        /* <DEDUP_REMOVED lines=13> */
.L_x_17227:
[----:B------:R-:W-:Y:S05]  /*11c70*/  BSYNC.RECONVERGENT B2 ;  /* 0x0000000000027941 */ /* 0x000fea0003800200 */
.L_x_17226:
        /* <DEDUP_REMOVED lines=44> */
.L_x_17224:
[----:B------:R-:W-:Y:S05]  /*11f40*/  BSYNC.RECONVERGENT B1 ;  /* 0x0000000000017941 */ /* 0x000fea0003800200 */
.L_x_17223:
        /* <DEDUP_REMOVED lines=23> */
.L_x_17230:
        /* <DEDUP_REMOVED lines=13> */
.L_x_17232:
[----:B------:R-:W-:Y:S05]  /*12190*/  BSYNC.RECONVERGENT B2 ;  /* 0x0000000000027941 */ /* 0x000fea0003800200 */
.L_x_17231:
        /* <DEDUP_REMOVED lines=44> */
.L_x_17229:
[----:B------:R-:W-:Y:S05]  /*12460*/  BSYNC.RECONVERGENT B1 ;  /* 0x0000000000017941 */ /* 0x000fea0003800200 */
.L_x_17228:
        /* <DEDUP_REMOVED lines=23> */
.L_x_17235:
        /* <DEDUP_REMOVED lines=13> */
.L_x_17237:
[----:B------:R-:W-:Y:S05]  /*126b0*/  BSYNC.RECONVERGENT B2 ;  /* 0x0000000000027941 */ /* 0x000fea0003800200 */
.L_x_17236:
        /* <DEDUP_REMOVED lines=44> */
.L_x_17234:
[----:B------:R-:W-:Y:S05]  /*12980*/  BSYNC.RECONVERGENT B1 ;  /* 0x0000000000017941 */ /* 0x000fea0003800200 */
.L_x_17233:
        /* <DEDUP_REMOVED lines=23> */
.L_x_17240:
        /* <DEDUP_REMOVED lines=13> */
.L_x_17242:
[----:B------:R-:W-:Y:S05]  /*12bd0*/  BSYNC.RECONVERGENT B2 ;  /* 0x0000000000027941 */ /* 0x000fea0003800200 */
.L_x_17241:
        /* <DEDUP_REMOVED lines=44> */
.L_x_17239:
[----:B------:R-:W-:Y:S05]  /*12ea0*/  BSYNC.RECONVERGENT B1 ;  /* 0x0000000000017941 */ /* 0x000fea0003800200 */
.L_x_17238:
        /* <DEDUP_REMOVED lines=24> */
.L_x_17245:
        /* <DEDUP_REMOVED lines=13> */
.L_x_17247:
[----:B------:R-:W-:Y:S05]  /*13100*/  BSYNC.RECONVERGENT B2 ;  /* 0x0000000000027941 */ /* 0x000fea0003800200 */
.L_x_17246:
        /* <DEDUP_REMOVED lines=44> */
.L_x_17244:
[----:B------:R-:W-:Y:S05]  /*133d0*/  BSYNC.RECONVERGENT B1 ;  /* 0x0000000000017941 */ /* 0x000fea0003800200 */
.L_x_17243:
        /* <DEDUP_REMOVED lines=24> */
.L_x_17250:
        /* <DEDUP_REMOVED lines=15> */
.L_x_17252:
[----:B------:R-:W-:Y:S05]  /*13650*/  BSYNC.RECONVERGENT B2 ;  /* 0x0000000000027941 */ /* 0x000fea0003800200 */
.L_x_17251:
        /* <DEDUP_REMOVED lines=44> */
.L_x_17249:
[----:B------:R-:W-:Y:S05]  /*13920*/  BSYNC.RECONVERGENT B1 ;  /* 0x0000000000017941 */ /* 0x000fea0003800200 */
.L_x_17248:
        /* <DEDUP_REMOVED lines=15> */
.L_x_17212:
        /* <DEDUP_REMOVED lines=16> */
.L_x_17256:
        /* <DEDUP_REMOVED lines=13> */
.L_x_17258:
[----:B------:R-:W-:Y:S05]  /*13bf0*/  BSYNC.RECONVERGENT B2 ;  /* 0x0000000000027941 */ /* 0x000fea0003800200 */
.L_x_17257:
        /* <DEDUP_REMOVED lines=43> */
.L_x_17255:
[----:B------:R-:W-:Y:S05]  /*13eb0*/  BSYNC.RECONVERGENT B1 ;  /* 0x0000000000017941 */ /* 0x000fea0003800200 */
.L_x_17254:
        /* <DEDUP_REMOVED lines=25> */
.L_x_17261:
        /* <DEDUP_REMOVED lines=13> */
.L_x_17263:
[----:B------:R-:W-:Y:S05]  /*14120*/  BSYNC.RECONVERGENT B2 ;  /* 0x0000000000027941 */ /* 0x000fea0003800200 */
.L_x_17262:
        /* <DEDUP_REMOVED lines=44> */
.L_x_17260:
[----:B------:R-:W-:Y:S05]  /*143f0*/  BSYNC.RECONVERGENT B1 ;  /* 0x0000000000017941 */ /* 0x000fea0003800200 */
.L_x_17259:
        /* <DEDUP_REMOVED lines=21> */
.L_x_17266:
        /* <DEDUP_REMOVED lines=13> */
.L_x_17268:
[----:B------:R-:W-:Y:S05]  /*14620*/  BSYNC.RECONVERGENT B2 ;  /* 0x0000000000027941 */ /* 0x000fea0003800200 */
.L_x_17267:
        /* <DEDUP_REMOVED lines=44> */
.L_x_17265:
[----:B------:R-:W-:Y:S05]  /*148f0*/  BSYNC.RECONVERGENT B1 ;  /* 0x0000000000017941 */ /* 0x000fea0003800200 */
.L_x_17264:
        /* <DEDUP_REMOVED lines=21> */
.L_x_17271:
        /* <DEDUP_REMOVED lines=13> */
.L_x_17273:
[----:B------:R-:W-:Y:S05]  /*14b20*/  BSYNC.RECONVERGENT B2 ;  /* 0x0000000000027941 */ /* 0x000fea0003800200 */
.L_x_17272:
        /* <DEDUP_REMOVED lines=44> */
.L_x_17270:
[----:B------:R-:W-:Y:S05]  /*14df0*/  BSYNC.RECONVERGENT B1 ;  /* 0x0000000000017941 */ /* 0x000fea0003800200 */
.L_x_17269:
        /* <DEDUP_REMOVED lines=21> */
.L_x_17276:
        /* <DEDUP_REMOVED lines=13> */
.L_x_17278:
[----:B------:R-:W-:Y:S05]  /*15020*/  BSYNC.RECONVERGENT B2 ;  /* 0x0000000000027941 */ /* 0x000fea0003800200 */
.L_x_17277:
        /* <DEDUP_REMOVED lines=44> */
.L_x_17275:
[----:B------:R-:W-:Y:S05]  /*152f0*/  BSYNC.RECONVERGENT B1 ;  /* 0x0000000000017941 */ /* 0x000fea0003800200 */
.L_x_17274:
        /* <DEDUP_REMOVED lines=21> */
.L_x_17281:
        /* <DEDUP_REMOVED lines=13> */
.L_x_17283:
[----:B------:R-:W-:Y:S05]  /*15520*/  BSYNC.RECONVERGENT B2 ;  /* 0x0000000000027941 */ /* 0x000fea0003800200 */
.L_x_17282:
        /* <DEDUP_REMOVED lines=44> */
.L_x_17280:
[----:B------:R-:W-:Y:S05]  /*157f0*/  BSYNC.RECONVERGENT B1 ;  /* 0x0000000000017941 */ /* 0x000fea0003800200 */
.L_x_17279:
        /* <DEDUP_REMOVED lines=22> */
.L_x_17286:
        /* <DEDUP_REMOVED lines=13> */
.L_x_17288:
[----:B------:R-:W-:Y:S05]  /*15a30*/  BSYNC.RECONVERGENT B2 ;  /* 0x0000000000027941 */ /* 0x000fea0003800200 */
.L_x_17287:
        /* <DEDUP_REMOVED lines=44> */
.L_x_17285:
[----:B------:R-:W-:Y:S05]  /*15d00*/  BSYNC.RECONVERGENT B1 ;  /* 0x0000000000017941 */ /* 0x000fea0003800200 */
.L_x_17284:
        /* <DEDUP_REMOVED lines=21> */
.L_x_17291:
        /* <DEDUP_REMOVED lines=15> */
.L_x_17293:
[----:B------:R-:W-:Y:S05]  /*15f50*/  BSYNC.RECONVERGENT B2 ;  /* 0x0000000000027941 */ /* 0x000fea0003800200 */
.L_x_17292:
        /* <DEDUP_REMOVED lines=44> */
.L_x_17290:
[----:B------:R-:W-:Y:S05]  /*16220*/  BSYNC.RECONVERGENT B1 ;  /* 0x0000000000017941 */ /* 0x000fea0003800200 */
.L_x_17289:
        /* <DEDUP_REMOVED lines=12> */
.L_x_17253:
        /* <DEDUP_REMOVED lines=21> */
.L_x_17211:
[----:B------:R-:W-:Y:S05]  /*16440*/  BSYNC.RECONVERGENT B0 ;  /* 0x0000000000007941 */ /* 0x000fea0003800200 */
.L_x_17210:
        /* <DEDUP_REMOVED lines=28> */
.L_x_17299:
        /* <DEDUP_REMOVED lines=13> */
.L_x_17301:
[----:B------:R-:W-:Y:S05]  /*166e0*/  BSYNC.RECONVERGENT B2 ;  /* 0x0000000000027941 */ /* 0x000fea0003800200 */
.L_x_17300:
        /* <DEDUP_REMOVED lines=43> */
.L_x_17298:
[----:B------:R-:W-:Y:S05]  /*169a0*/  BSYNC.RECONVERGENT B1 ;  /* 0x0000000000017941 */ /* 0x000fea0003800200 */
.L_x_17297:
        /* <DEDUP_REMOVED lines=27> */
.L_x_17304:
        /* <DEDUP_REMOVED lines=13> */
.L_x_17306:
[----:B------:R-:W-:Y:S05]  /*16c30*/  BSYNC.RECONVERGENT B2 ;  /* 0x0000000000027941 */ /* 0x000fea0003800200 */
.L_x_17305:
[----:B------:R-:W-:Y:S01]  /*16c40*/  IMAD.WIDE.U32 R6, R0, -0x326172a9, RZ ;  /* 0xcd9e8d5700067825 */ /* 0x000fe200078e00ff */
[----:B------:R-:W-:Y:S01]  /*16c50*/  LOP3.LUT R134, R10, UR9, R155, 0x96, !PT ;  /* 0x000000090a867c12 */ /* 0x000fe2000f8e969b */
[----:B------:R-:W-:Y:S02]  /*16c60*/  UIADD3 UR5, UPT, UPT, UR9, 0x1fd5c5a3, URZ ;  /* 0x1fd5c5a309057890 */ /* 0x000fe4000fffe0ff */
        /* <DEDUP_REMOVED lines=41> */
.L_x_17303:
[----:B------:R-:W-:Y:S05]  /*16f00*/  BSYNC.RECONVERGENT B1 ;  /* 0x0000000000017941 */ /* 0x000fea0003800200 */
.L_x_17302:
        /* <DEDUP_REMOVED lines=24> */
.L_x_17309:
        /* <DEDUP_REMOVED lines=13> */
.L_x_17311:
[----:B------:R-:W-:Y:S05]  /*17160*/  BSYNC.RECONVERGENT B2 ;  /* 0x0000000000027941 */ /* 0x000fea0003800200 */
.L_x_17310:
        /* <DEDUP_REMOVED lines=44> */
.L_x_17308:
[----:B------:R-:W-:Y:S05]  /*17430*/  BSYNC.RECONVERGENT B1 ;  /* 0x0000000000017941 */ /* 0x000fea0003800200 */
.L_x_17307:
        /* <DEDUP_REMOVED lines=23> */
.L_x_17314:
        /* <DEDUP_REMOVED lines=13> */
.L_x_17316:
[----:B------:R-:W-:Y:S05]  /*17680*/  BSYNC.RECONVERGENT B2 ;  /* 0x0000000000027941 */ /* 0x000fea0003800200 */
.L_x_17315:
        /* <DEDUP_REMOVED lines=44> */
.L_x_17313:
[----:B------:R-:W-:Y:S05]  /*17950*/  BSYNC.RECONVERGENT B1 ;  /* 0x0000000000017941 */ /* 0x000fea0003800200 */
.L_x_17312:
        /* <DEDUP_REMOVED lines=23> */
.L_x_17319:
        /* <DEDUP_REMOVED lines=13> */
.L_x_17321:
[----:B------:R-:W-:Y:S05]  /*17ba0*/  BSYNC.RECONVERGENT B2 ;  /* 0x0000000000027941 */ /* 0x000fea0003800200 */
.L_x_17320:
        /* <DEDUP_REMOVED lines=44> */
.L_x_17318:
[----:B------:R-:W-:Y:S05]  /*17e70*/  BSYNC.RECONVERGENT B1 ;  /* 0x0000000000017941 */ /* 0x000fea0003800200 */
.L_x_17317:
        /* <DEDUP_REMOVED lines=23> */
.L_x_17324:
        /* <DEDUP_REMOVED lines=13> */
.L_x_17326:
[----:B------:R-:W-:Y:S05]  /*180c0*/  BSYNC.RECONVERGENT B2 ;  /* 0x0000000000027941 */ /* 0x000fea0003800200 */
.L_x_17325:
        /* <DEDUP_REMOVED lines=44> */
.L_x_17323:
[----:B------:R-:W-:Y:S05]  /*18390*/  BSYNC.RECONVERGENT B1 ;  /* 0x0000000000017941 */ /* 0x000fea0003800200 */
.L_x_17322:
        /* <DEDUP_REMOVED lines=24> */
.L_x_17329:
        /* <DEDUP_REMOVED lines=13> */
.L_x_17331:
[----:B------:R-:W-:Y:S05]  /*185f0*/  BSYNC.RECONVERGENT B2 ;  /* 0x0000000000027941 */ /* 0x000fea0003800200 */
.L_x_17330:
        /* <DEDUP_REMOVED lines=44> */
.L_x_17328:
[----:B------:R-:W-:Y:S05]  /*188c0*/  BSYNC.RECONVERGENT B1 ;  /* 0x0000000000017941 */ /* 0x000fea0003800200 */
.L_x_17327:
        /* <DEDUP_REMOVED lines=24> */
.L_x_17334:
        /* <DEDUP_REMOVED lines=15> */
.L_x_17336:
[----:B------:R-:W-:Y:S05]  /*18b40*/  BSYNC.RECONVERGENT B2 ;  /* 0x0000000000027941 */ /* 0x000fea0003800200 */
.L_x_17335:
        /* <DEDUP_REMOVED lines=44> */
.L_x_17333:
[----:B------:R-:W-:Y:S05]  /*18e10*/  BSYNC.RECONVERGENT B1 ;  /* 0x0000000000017941 */ /* 0x000fea0003800200 */
.L_x_17332:
        /* <DEDUP_REMOVED lines=15> */
.L_x_17296:
        /* <DEDUP_REMOVED lines=16> */
.L_x_17340:
        /* <DEDUP_REMOVED lines=13> */
.L_x_17342:
[----:B------:R-:W-:Y:S05]  /*190e0*/  BSYNC.RECONVERGENT B2 ;  /* 0x0000000000027941 */ /* 0x000fea0003800200 */
.L_x_17341:
        /* <DEDUP_REMOVED lines=43> */
.L_x_17339:
[----:B------:R-:W-:Y:S05]  /*193a0*/  BSYNC.RECONVERGENT B1 ;  /* 0x0000000000017941 */ /* 0x000fea0003800200 */
.L_x_17338:
        /* <DEDUP_REMOVED lines=25> */
.L_x_17345:
        /* <DEDUP_REMOVED lines=13> */
.L_x_17347:
[----:B------:R-:W-:Y:S05]  /*19610*/  BSYNC.RECONVERGENT B2 ;  /* 0x0000000000027941 */ /* 0x000fea0003800200 */
.L_x_17346:
        /* <DEDUP_REMOVED lines=44> */
.L_x_17344:
[----:B------:R-:W-:Y:S05]  /*198e0*/  BSYNC.RECONVERGENT B1 ;  /* 0x0000000000017941 */ /* 0x000fea0003800200 */
.L_x_17343:
        /* <DEDUP_REMOVED lines=22> */
.L_x_17350:
        /* <DEDUP_REMOVED lines=13> */
.L_x_17352:
[----:B------:R-:W-:Y:S05]  /*19b20*/  BSYNC.RECONVERGENT B2 ;  /* 0x0000000000027941 */ /* 0x000fea0003800200 */
.L_x_17351:
        /* <DEDUP_REMOVED lines=44> */
.L_x_17349:
[----:B------:R-:W-:Y:S05]  /*19df0*/  BSYNC.RECONVERGENT B1 ;  /* 0x0000000000017941 */ /* 0x000fea0003800200 */
.L_x_17348:
        /* <DEDUP_REMOVED lines=21> */
.L_x_17355:
        /* <DEDUP_REMOVED lines=13> */
.L_x_17357:
[----:B------:R-:W-:Y:S05]  /*1a020*/  BSYNC.RECONVERGENT B2 ;  /* 0x0000000000027941 */ /* 0x000fea0003800200 */
.L_x_17356:
        /* <DEDUP_REMOVED lines=44> */
.L_x_17354:
[----:B------:R-:W-:Y:S05]  /*1a2f0*/  BSYNC.RECONVERGENT B1 ;  /* 0x0000000000017941 */ /* 0x000fea0003800200 */
.L_x_17353:
        /* <DEDUP_REMOVED lines=21> */
.L_x_17360:
        /* <DEDUP_REMOVED lines=13> */
.L_x_17362:
[----:B------:R-:W-:Y:S05]  /*1a520*/  BSYNC.RECONVERGENT B2 ;  /* 0x0000000000027941 */ /* 0x000fea0003800200 */
.L_x_17361:
        /* <DEDUP_REMOVED lines=44> */
.L_x_17359:
[----:B------:R-:W-:Y:S05]  /*1a7f0*/  BSYNC.RECONVERGENT B1 ;  /* 0x0000000000017941 */ /* 0x000fea0003800200 */
.L_x_17358:
        /* <DEDUP_REMOVED lines=21> */
.L_x_17365:
        /* <DEDUP_REMOVED lines=13> */
.L_x_17367:
[----:B------:R-:W-:Y:S05]  /*1aa20*/  BSYNC.RECONVERGENT B2 ;  /* 0x0000000000027941 */ /* 0x000fea0003800200 */
.L_x_17366:
        /* <DEDUP_REMOVED lines=44> */
.L_x_17364:
[----:B------:R-:W-:Y:S05]  /*1acf0*/  BSYNC.RECONVERGENT B1 ;  /* 0x0000000000017941 */ /* 0x000fea0003800200 */
.L_x_17363:
        /* <DEDUP_REMOVED lines=22> */
.L_x_17370:
        /* <DEDUP_REMOVED lines=13> */
.L_x_17372:
[----:B------:R-:W-:Y:S05]  /*1af30*/  BSYNC.RECONVERGENT B2 ;  /* 0x0000000000027941 */ /* 0x000fea0003800200 */
.L_x_17371:
        /* <DEDUP_REMOVED lines=44> */
.L_x_17369:
[----:B------:R-:W-:Y:S05]  /*1b200*/  BSYNC.RECONVERGENT B1 ;  /* 0x0000000000017941 */ /* 0x000fea0003800200 */
.L_x_17368:
        /* <DEDUP_REMOVED lines=21> */
.L_x_17375:
        /* <DEDUP_REMOVED lines=15> */
.L_x_17377:
[----:B------:R-:W-:Y:S05]  /*1b450*/  BSYNC.RECONVERGENT B2 ;  /* 0x0000000000027941 */ /* 0x000fea0003800200 */
.L_x_17376:
        /* <DEDUP_REMOVED lines=44> */
.L_x_17374:
[----:B------:R-:W-:Y:S05]  /*1b720*/  BSYNC.RECONVERGENT B1 ;  /* 0x0000000000017941 */ /* 0x000fea0003800200 */
.L_x_17373:
        /* <DEDUP_REMOVED lines=12> */
.L_x_17337:
        /* <DEDUP_REMOVED lines=21> */
.L_x_17295:
[----:B------:R-:W-:Y:S05]  /*1b940*/  BSYNC.RECONVERGENT B0 ;  /* 0x0000000000007941 */ /* 0x000fea0003800200 */
.L_x_17294:
        /* <DEDUP_REMOVED lines=160> */
.L_x_17379:
[----:B------:R-:W-:Y:S05]  /*1c350*/  BSYNC.RECONVERGENT B0 ;  /* 0x0000000000007941 */ /* 0x000fea0003800200 */
.L_x_17378:
        /* <DEDUP_REMOVED lines=12> */
.L_x_17381:
[----:B------:R-:W-:Y:S05]  /*1c420*/  BSYNC.RECONVERGENT B0 ;  /* 0x0000000000007941 */ /* 0x000fea0003800200 */
.L_x_17380:
        /* <DEDUP_REMOVED lines=82> */
[----:B------:R-:W-:Y:S01]  /*1c950*/  F2FP.F16.F32.PACK_AB R101, R148, R141 ;  /* 0x0000008d9465723e */ /* 0x000fe200000000ff */
[----:B------:R-:W-:Y:S01]  /*1c960*/  VIADD R125, R125, 0x80 ;  /* 0x000000807d7d7836 */ /* 0x000fe20000000000 */
[----:B------:R-:W-:-:S05]  /*1c970*/  F2FP.F16.F32.PACK_AB R103, R152, R151 ;  /* 0x000000979867723e */ /* 0x000fca00000000ff */
[----:B------:R0:W-:Y:S02]  /*1c980*/  STG.E.128 desc[UR6][R104.64], R100 ;  /* 0x0000006468007986 */ /* 0x0001e4000c101d06 */
.L_x_17383:
[----:B------:R-:W-:Y:S05]  /*1c990*/  BSYNC.RECONVERGENT B0 ;  /* 0x0000000000007941 */ /* 0x000fea0003800200 */
.L_x_17382:
        /* <DEDUP_REMOVED lines=35> */
.L_x_17385:
[----:B------:R-:W-:Y:S05]  /*1cbd0*/  BSYNC.RECONVERGENT B0 ;  /* 0x0000000000007941 */ /* 0x000fea0003800200 */
.L_x_17384:
        /* <DEDUP_REMOVED lines=35> */
.L_x_17387:
[----:B------:R-:W-:Y:S05]  /*1ce10*/  BSYNC.RECONVERGENT B0 ;  /* 0x0000000000007941 */ /* 0x000fea0003800200 */
.L_x_17386:
        /* <DEDUP_REMOVED lines=35> */
.L_x_17389:
[----:B------:R-:W-:Y:S05]  /*1d050*/  BSYNC.RECONVERGENT B0 ;  /* 0x0000000000007941 */ /* 0x000fea0003800200 */
.L_x_17388:
        /* <DEDUP_REMOVED lines=33> */
.L_x_17391:
[----:B------:R-:W-:Y:S05]  /*1d270*/  BSYNC.RECONVERGENT B0 ;  /* 0x0000000000007941 */ /* 0x000fea0003800200 */
.L_x_17390:
[----:B------:R-:W-:Y:S02]  /*1d280*/  UIADD3 UR16, UPT, UPT, UR16, UR12, URZ ;  /* 0x0000000c10107290 */ /* 0x000fe4000fffe0ff */
[----:B------:R-:W-:Y:S02]  /*1d290*/  UPLOP3.LUT UP2, UPT, UPT, UPT, UP2, 0x40, 0x4 ;  /* 0x000000000004789c */ /* 0x000fe40003f4e820 */
[----:B------:R-:W-:-:S09]  /*1d2a0*/  UISETP.GE.AND UP1, UPT, UR16, UR13, UPT ;  /* 0x0000000d1000728c */ /* 0x000fd2000bf26270 */
[----:B------:R-:W-:Y:S05]  /*1d2b0*/  BRA.U !UP1, `(.L_x_17392) ;  /* 0xfffffe3d091c7547 */ /* 0x000fea000b83ffff */
[----:B------:R-:W-:Y:S05]  /*1d2c0*/  EXIT ;  /* 0x000000000000794d */ /* 0x000fea0003800000 */
.L_x_17393:
        /* <DEDUP_REMOVED lines=11> */
.L_x_34068:


//--------------------- .text._ZN10layer_norm13ln_fwd_kernelINS_13Kernel_traitsIf6__halfS2_S2_fjLj5120ELj1ELj1ELj4ELj16ENS_18Kernel_traits_baseILj5120EfS2_S2_S2_fjLj128EEEEELb1ELb0ELb0ELb1EEEvNS_9FwdParamsE --------------------------
	.section	.text._ZN10layer_norm13ln_fwd_kernelINS_13Kernel_traitsIf6__halfS2_S2_fjLj5120ELj1ELj1ELj4ELj16ENS_18Kernel_traits_baseILj5120EfS2_S2_S2_fjLj128EEEEELb1ELb0ELb0ELb1EEEvNS_9FwdParamsE,"ax",@progbits
	.align	128
        .global         _ZN10layer_norm13ln_fwd_kernelINS_13Kernel_traitsIf6__halfS2_S2_fjLj5120ELj1ELj1ELj4ELj16ENS_18Kernel_traits_baseILj5120EfS2_S2_S2_fjLj128EEEEELb1ELb0ELb0ELb1EEEvNS_9FwdParamsE
        .type           _ZN10layer_norm13ln_fwd_kernelINS_13Kernel_traitsIf6__halfS2_S2_fjLj5120ELj1ELj1ELj4ELj16ENS_18Kernel_traits_baseILj5120EfS2_S2_S2_fjLj128EEEEELb1ELb0ELb0ELb1EEEvNS_9FwdParamsE,@function
        .size           _ZN10layer_norm13ln_fwd_kernelINS_13Kernel_traitsIf6__halfS2_S2_fjLj5120ELj1ELj1ELj4ELj16ENS_18Kernel_traits_baseILj5120EfS2_S2_S2_fjLj128EEEEELb1ELb0ELb0ELb1EEEvNS_9FwdParamsE,(.L_x_34069 - _ZN10layer_norm13ln_fwd_kernelINS_13Kernel_traitsIf6__halfS2_S2_fjLj5120ELj1ELj1ELj4ELj16ENS_18Kernel_traits_baseILj5120EfS2_S2_S2_fjLj128EEEEELb1ELb0ELb0ELb1EEEvNS_9FwdParamsE)
        .other          _ZN10layer_norm13ln_fwd_kernelINS_13Kernel_traitsIf6__halfS2_S2_fjLj5120ELj1ELj1ELj4ELj16ENS_18Kernel_traits_baseILj5120EfS2_S2_S2_fjLj128EEEEELb1ELb0ELb0ELb1EEEvNS_9FwdParamsE,@"STO_CUDA_ENTRY STV_DEFAULT"
_ZN10layer_norm13ln_fwd_kernelINS_13Kernel_traitsIf6__halfS2_S2_fjLj5120ELj1ELj1ELj4ELj16ENS_18Kernel_traits_baseILj5120EfS2_S2_S2_fjLj128EEEEELb1ELb0ELb0ELb1EEEvNS_9FwdParamsE:
.text._ZN10layer_norm13ln_fwd_kernelINS_13Kernel_traitsIf6__halfS2_S2_fjLj5120ELj1ELj1ELj4ELj16ENS_18Kernel_traits_baseILj5120EfS2_S2_S2_fjLj128EEEEELb1ELb0ELb0ELb1EEEvNS_9FwdParamsE:
        /* <DEDUP_REMOVED lines=71> */
.L_x_17394:
        /* <DEDUP_REMOVED lines=32> */
.L_x_17395:
        /* <DEDUP_REMOVED lines=77> */
.L_x_17649:
[----:B0-----:R-:W0:Y:S01]  /*0b40*/  @UP0 LDCU.64 UR4, c[0x0][0x3e0] ;  /* 0x00007c00ff0407ac */ /* 0x001e220008000a00 */
[----:B------:R-:W1:Y:S01]  /*0b50*/  S2R R11, SR_TID.X ;  /* 0x00000000000b7919 */ /* 0x000e620000002100 */
[----:B------:R-:W-:Y:S01]  /*0b60*/  PLOP3.LUT P0, PT, PT, PT, UP0, 0x80, 0x8 ;  /* 0x000000000008781c */ /* 0x000fe20003f0f008 */
[----:B------:R-:W2:Y:S01]  /*0b70*/  LDC.64 R112, c[0x0][0x390] ;  /* 0x0000e400ff707b82 */ /* 0x000ea20000000a00 */
[----:B------:R-:W-:Y:S02]  /*0b80*/  UIMAD UR6, UR9, UR18, URZ ;  /* 0x00000012090672a4 */ /* 0x000fe4000f8e02ff */
[----:B0-----:R-:W-:-:S06]  /*0b90*/  @UP0 UIMAD.WIDE UR4, UR9, 0x2, UR4 ;  /* 0x00000002090408a5 */ /* 0x001fcc000f8e0204 */
[----:B------:R-:W-:Y:S01]  /*0ba0*/  IMAD.U32 R2, RZ, RZ, UR4 ;  /* 0x00000004ff027e24 */ /* 0x000fe2000f8e00ff */
[----:B------:R-:W-:Y:S01]  /*0bb0*/  USHF.R.S32.HI UR4, URZ, 0x1f, UR6 ;  /* 0x0000001fff047899 */ /* 0x000fe20008011406 */
[----:B------:R-:W-:-:S03]  /*0bc0*/  IMAD.U32 R3, RZ, RZ, UR5 ;  /* 0x00000005ff037e24 */ /* 0x000fc6000f8e00ff */
[----:B------:R-:W-:Y:S02]  /*0bd0*/  ULEA.HI UR4, UR4, UR6, URZ, 0x3 ;  /* 0x0000000604047291 */ /* 0x000fe4000f8f18ff */
[----:B------:R-:W3:Y:S04]  /*0be0*/  @P0 LDG.E.U16 R2, desc[UR10][R2.64] ;  /* 0x0000000a02020981 */ /* 0x000ee8000c1e1500 */
[----:B------:R-:W-:-:S04]  /*0bf0*/  MOV R10, UR4 ;  /* 0x00000004000a7c02 */ /* 0x000fc80008000f00 */
[----:B-1----:R-:W-:-:S05]  /*0c00*/  LEA.HI.SX32 R10, R10, R11, 0x1d ;  /* 0x0000000b0a0a7211 */ /* 0x002fca00078feaff */
[----:B--2---:R-:W-:-:S06]  /*0c10*/  IMAD.WIDE.U32 R100, R10, 0x10, R112 ;  /* 0x000000100a647825 */ /* 0x004fcc00078e0070 */
[----:B-----5:R-:W5:Y:S01]  /*0c20*/  LDG.E.128 R100, desc[UR10][R100.64] ;  /* 0x0000000a64647981 */ /* 0x020f62000c1e1d00 */
[----:B------:R-:W-:Y:S01]  /*0c30*/  PLOP3.LUT P0, PT, PT, PT, UP0, 0x80, 0x8 ;  /* 0x000000000008781c */ /* 0x000fe20003f0f008 */
[----:B------:R-:W-:Y:S01]  /*0c40*/  UISETP.NE.U32.AND UP1, UPT, UR14, URZ, UPT ;  /* 0x000000ff0e00728c */ /* 0x000fe2000bf25070 */
[----:B------:R-:W-:Y:S01]  /*0c50*/  PLOP3.LUT P1, PT, PT, PT, UP0, 0x80, 0x8 ;  /* 0x000000000008781c */ /* 0x000fe20003f2f008 */
[----:B------:R-:W-:Y:S01]  /*0c60*/  UMOV UR6, 0x3f800000 ;  /* 0x3f80000000067882 */ /* 0x000fe20000000000 */
[----:B------:R-:W-:Y:S01]  /*0c70*/  IMAD.MOV.U32 R114, RZ, RZ, 0x2f800000 ;  /* 0x2f800000ff727424 */ /* 0x000fe200078e00ff */
        /* <DEDUP_REMOVED lines=17> */
.L_x_33904:
[----:B------:R-:W-:Y:S05]  /*0d90*/  BRX R2 -0xda0                                          (*"BRANCH_TARGETS .L_x_33905,.L_x_33906,.L_x_33907"*) ;  /* 0xfffffff002987949 */ /* 0x000fea000383ffff */
.L_x_33907:
[----:B------:R-:W-:Y:S01]  /*0da0*/  VIADD R2, R148, 0x1 ;  /* 0x0000000194027836 */ /* 0x000fe20000000000 */
[----:B------:R-:W-:Y:S01]  /*0db0*/  MOV R0, R14 ;  /* 0x0000000e00007202 */ /* 0x000fe20000000f00 */
[----:B------:R-:W-:Y:S01]  /*0dc0*/  IMAD.MOV.U32 R116, RZ, RZ, R137 ;  /* 0x000000ffff747224 */ /* 0x000fe200078e0089 */
[----:B------:R-:W-:Y:S06]  /*0dd0*/  BRA `(.L_x_17397) ;  /* 0x0000000000e87947 */ /* 0x000fec0003800000 */
.L_x_33905:
[----:B------:R-:W-:Y:S01]  /*0de0*/  IMAD.MOV.U32 R116, RZ, RZ, R137 ;  /* 0x000000ffff747224 */ /* 0x000fe200078e0089 */
[----:B------:R-:W-:Y:S01]  /*0df0*/  MOV R0, R15 ;  /* 0x0000000f00007202 */ /* 0x000fe20000000f00 */
[----:B------:R-:W-:Y:S01]  /*0e00*/  IMAD.MOV.U32 R2, RZ, RZ, 0x3 ;  /* 0x00000003ff027424 */ /* 0x000fe200078e00ff */
[----:B------:R-:W-:Y:S06]  /*0e10*/  BRA `(.L_x_17397) ;  /* 0x0000000000d87947 */ /* 0x000fec0003800000 */
.L_x_33906:
        /* <DEDUP_REMOVED lines=12> */
.L_x_17398:
        /* <DEDUP_REMOVED lines=42> */
.L_x_17397:
[----:B------:R-:W-:Y:S01]  /*1180*/  I2FP.F32.U32 R3, R0 ;  /* 0x0000000000037245 */ /* 0x000fe20000201000 */
[----:B-----5:R-:W-:Y:S01]  /*1190*/  HADD2.F32 R0, -RZ, R100.H0_H0 ;  /* 0x20000064ff007230 */ /* 0x020fe20000004100 */
[----:B------:R-:W-:Y:S01]  /*11a0*/  ISETP.NE.AND P1, PT, R2, 0x1, PT ;  /* 0x000000010200780c */ /* 0x000fe20003f25270 */
[----:B------:R-:W-:Y:S01]  /*11b0*/  UMOV UR5, UR8 ;  /* 0x0000000800057c82 */ /* 0x000fe20008000000 */
[----:B------:R-:W-:Y:S01]  /*11c0*/  UMOV UR4, UR7 ;  /* 0x0000000700047c82 */ /* 0x000fe20008000000 */
[----:B------:R-:W-:Y:S01]  /*11d0*/  FFMA.FTZ R3, R3, R114, 1.1641532182693481445e-10 ;  /* 0x2f00000003037423 */ /* 0x000fe20000010072 */
[----:B------:R-:W-:Y:S01]  /*11e0*/  FMUL.FTZ R0, R0, UR6 ;  /* 0x0000000600007c20 */ /* 0x000fe20008410000 */
[----:B------:R-:W-:Y:S02]  /*11f0*/  HADD2.F32 R9, -RZ, R104.H0_H0 ;  /* 0x20000068ff097230 */ /* 0x000fe40000004100 */
[----:B------:R-:W-:Y:S02]  /*1200*/  IMAD.MOV.U32 R4, RZ, RZ, 0x2 ;  /* 0x00000002ff047424 */ /* 0x000fe400078e00ff */
[----:B------:R-:W-:Y:S01]  /*1210*/  FMUL.FTZ R0, R0, UR5 ;  /* 0x0000000500007c20 */ /* 0x000fe20008410000 */
[----:B------:R-:W-:-:S02]  /*1220*/  FSETP.GTU.FTZ.AND P0, PT, R3, UR4, PT ;  /* 0x0000000403007c0b */ /* 0x000fc4000bf1c000 */
[----:B------:R-:W-:Y:S02]  /*1230*/  MOV R3, R12 ;  /* 0x0000000c00037202 */ /* 0x000fe40000000f00 */
        /* <DEDUP_REMOVED lines=13> */
.L_x_17400:
        /* <DEDUP_REMOVED lines=12> */
.L_x_17401:
        /* <DEDUP_REMOVED lines=43> */
.L_x_17399:
[----:B------:R-:W-:Y:S01]  /*1680*/  I2FP.F32.U32 R3, R3 ;  /* 0x0000000300037245 */ /* 0x000fe20000201000 */
[----:B------:R-:W-:Y:S01]  /*1690*/  HADD2.F32 R100, -RZ, R100.H1_H1 ;  /* 0x30000064ff647230 */ /* 0x000fe20000004100 */
[----:B------:R-:W-:Y:S01]  /*16a0*/  ISETP.NE.AND P1, PT, R4, 0x1, PT ;  /* 0x000000010400780c */ /* 0x000fe20003f25270 */
[----:B------:R-:W-:Y:S02]  /*16b0*/  IMAD.MOV.U32 R5, RZ, RZ, 0x2 ;  /* 0x00000002ff057424 */ /* 0x000fe400078e00ff */
[----:B------:R-:W-:Y:S01]  /*16c0*/  FFMA.FTZ R3, R3, R114, 1.1641532182693481445e-10 ;  /* 0x2f00000003037423 */ /* 0x000fe20000010072 */
[----:B------:R-:W-:Y:S01]  /*16d0*/  FMUL.FTZ R100, R100, UR6 ;  /* 0x0000000664647c20 */ /* 0x000fe20008410000 */
[----:B------:R-:W-:-:S03]  /*16e0*/  IMAD.MOV.U32 R2, RZ, RZ, R12 ;  /* 0x000000ffff027224 */ /* 0x000fc600078e000c */
[----:B------:R-:W-:Y:S01]  /*16f0*/  FMUL.FTZ R100, R100, UR5 ;  /* 0x0000000564647c20 */ /* 0x000fe20008410000 */
[----:B------:R-:W-:Y:S01]  /*1700*/  FSETP.GTU.FTZ.AND P0, PT, R3, UR4, PT ;  /* 0x0000000403007c0b */ /* 0x000fe2000bf1c000 */
        /* <DEDUP_REMOVED lines=13> */
.L_x_17403:
        /* <DEDUP_REMOVED lines=12> */
.L_x_17404:
        /* <DEDUP_REMOVED lines=43> */
.L_x_17402:
        /* <DEDUP_REMOVED lines=22> */
.L_x_17406:
        /* <DEDUP_REMOVED lines=12> */
.L_x_17407:
        /* <DEDUP_REMOVED lines=43> */
.L_x_17405:
[----:B------:R-:W-:Y:S01]  /*2020*/  I2FP.F32.U32 R3, R2 ;  /* 0x0000000200037245 */ /* 0x000fe20000201000 */
[----:B------:R-:W-:Y:S01]  /*2030*/  HADD2.F32 R101, -RZ, R101.H1_H1 ;  /* 0x30000065ff657230 */ /* 0x000fe20000004100 */
[----:B------:R-:W-:Y:S01]  /*2040*/  ISETP.NE.AND P3, PT, R4, 0x1, PT ;  /* 0x000000010400780c */ /* 0x000fe20003f65270 */
[----:B------:R-:W-:Y:S01]  /*2050*/  HADD2.F32 R105, -RZ, R105.H1_H1 ;  /* 0x30000069ff697230 */ /* 0x000fe20000004100 */
[----:B------:R-:W-:Y:S01]  /*2060*/  MOV R2, R12 ;  /* 0x0000000c00027202 */ /* 0x000fe20000000f00 */
        /* <DEDUP_REMOVED lines=17> */
.L_x_17409:
        /* <DEDUP_REMOVED lines=12> */
.L_x_17410:
        /* <DEDUP_REMOVED lines=43> */
.L_x_17408:
        /* <DEDUP_REMOVED lines=22> */
.L_x_17412:
        /* <DEDUP_REMOVED lines=12> */
.L_x_17413:
        /* <DEDUP_REMOVED lines=43> */
.L_x_17411:
[----:B------:R-:W-:Y:S01]  /*29c0*/  I2FP.F32.U32 R3, R2 ;  /* 0x0000000200037245 */ /* 0x000fe20000201000 */
[----:B------:R-:W-:Y:S01]  /*29d0*/  HADD2.F32 R102, -RZ, R102.H1_H1 ;  /* 0x30000066ff667230 */ /* 0x000fe20000004100 */
[----:B------:R-:W-:Y:S01]  /*29e0*/  ISETP.NE.AND P5, PT, R19, 0x1, PT ;  /* 0x000000011300780c */ /* 0x000fe20003fa5270 */
[----:B------:R-:W-:Y:S02]  /*29f0*/  HFMA2 R18, -RZ, RZ, 0, 1.1920928955078125e-07 ;  /* 0x00000002ff127431 */ /* 0x000fe400000001ff */
[----:B------:R-:W-:Y:S02]  /*2a00*/  IMAD.MOV.U32 R2, RZ, RZ, R12 ;  /* 0x000000ffff027224 */ /* 0x000fe400078e000c */
[----:B------:R-:W-:Y:S01]  /*2a10*/  FFMA.FTZ R3, R3, R114, 1.1641532182693481445e-10 ;  /* 0x2f00000003037423 */ /* 0x000fe20000010072 */
[----:B------:R-:W-:-:S04]  /*2a20*/  FMUL.FTZ R102, R102, UR6 ;  /* 0x0000000666667c20 */ /* 0x000fc80008410000 */
        /* <DEDUP_REMOVED lines=15> */
.L_x_17415:
        /* <DEDUP_REMOVED lines=12> */
.L_x_17416:
        /* <DEDUP_REMOVED lines=43> */
.L_x_17414:
        /* <DEDUP_REMOVED lines=22> */
.L_x_17418:
        /* <DEDUP_REMOVED lines=14> */
.L_x_17419:
        /* <DEDUP_REMOVED lines=43> */
.L_x_17417:
[----:B------:R-:W-:Y:S01]  /*3380*/  I2FP.F32.U32 R19, R2 ;  /* 0x0000000200137245 */ /* 0x000fe20000201000 */
[----:B------:R-:W-:Y:S01]  /*3390*/  HADD2.F32 R103, -RZ, R103.H1_H1 ;  /* 0x30000067ff677230 */ /* 0x000fe20000004100 */
[----:B------:R-:W-:Y:S01]  /*33a0*/  F2FP.F16.F32.PACK_AB R102, R4, R5 ;  /* 0x000000050466723e */ /* 0x000fe200000000ff */
[----:B------:R-:W-:Y:S01]  /*33b0*/  HADD2.F32 R2, -RZ, R107.H1_H1 ;  /* 0x3000006bff027230 */ /* 0x000fe20000004100 */
[----:B------:R-:W-:Y:S01]  /*33c0*/  F2FP.F16.F32.PACK_AB R101, R6, R7 ;  /* 0x000000070665723e */ /* 0x000fe200000000ff */
[----:B------:R-:W-:Y:S01]  /*33d0*/  FFMA.FTZ R19, R19, R114, 1.1641532182693481445e-10 ;  /* 0x2f00000013137423 */ /* 0x000fe20000010072 */
[----:B------:R-:W-:Y:S01]  /*33e0*/  FMUL.FTZ R103, R103, UR6 ;  /* 0x0000000667677c20 */ /* 0x000fe20008410000 */
[----:B------:R-:W-:-:S03]  /*33f0*/  F2FP.F16.F32.PACK_AB R100, R8, R9 ;  /* 0x000000090864723e */ /* 0x000fc600000000ff */
[----:B------:R-:W-:Y:S01]  /*3400*/  FMUL.FTZ R103, R103, UR5 ;  /* 0x0000000567677c20 */ /* 0x000fe20008410000 */
[----:B------:R-:W-:-:S04]  /*3410*/  FSETP.GTU.FTZ.AND P6, PT, R19, UR4, PT ;  /* 0x0000000413007c0b */ /* 0x000fc8000bfdc000 */
[----:B------:R-:W-:Y:S02]  /*3420*/  FSEL R103, R103, RZ, !P6 ;  /* 0x000000ff67677208 */ /* 0x000fe40007000000 */
[----:B------:R-:W-:-:S03]  /*3430*/  PLOP3.LUT P6, PT, P6, PT, PT, 0x8, 0x80 ;  /* 0x000000000080781c */ /* 0x000fc600037ce170 */
[----:B------:R-:W-:-:S05]  /*3440*/  FADD.FTZ R2, R103, R2 ;  /* 0x0000000267027221 */ /* 0x000fca0000010000 */
[----:B------:R-:W-:Y:S01]  /*3450*/  F2FP.F16.F32.PACK_AB R103, R2, R3 ;  /* 0x000000030267723e */ /* 0x000fe200000000ff */
[----:B------:R-:W-:Y:S06]  /*3460*/  BRA `(.L_x_17420) ;  /* 0x00000024008c7947 */ /* 0x000fec0003800000 */
.L_x_17396:
        /* <DEDUP_REMOVED lines=15> */
.L_x_17422:
        /* <DEDUP_REMOVED lines=12> */
.L_x_17423:
        /* <DEDUP_REMOVED lines=42> */
.L_x_17421:
[----:B------:R-:W-:Y:S01]  /*38c0*/  I2FP.F32.U32 R3, R0 ;  /* 0x0000000000037245 */ /* 0x000fe20000201000 */
[----:B-----5:R-:W-:Y:S01]  /*38d0*/  HADD2.F32 R0, -RZ, R100.H0_H0 ;  /* 0x20000064ff007230 */ /* 0x020fe20000004100 */
[----:B------:R-:W-:Y:S01]  /*38e0*/  ISETP.NE.AND P1, PT, R4, 0x1, PT ;  /* 0x000000010400780c */ /* 0x000fe20003f25270 */
[----:B------:R-:W-:Y:S01]  /*38f0*/  UMOV UR4, UR7 ;  /* 0x0000000700047c82 */ /* 0x000fe20008000000 */
[----:B------:R-:W-:Y:S01]  /*3900*/  UMOV UR5, UR8 ;  /* 0x0000000800057c82 */ /* 0x000fe20008000000 */
[----:B------:R-:W-:Y:S01]  /*3910*/  FFMA.FTZ R3, R3, R114, 1.1641532182693481445e-10 ;  /* 0x2f00000003037423 */ /* 0x000fe20000010072 */
[----:B------:R-:W-:Y:S01]  /*3920*/  FMUL.FTZ R0, R0, UR6 ;  /* 0x0000000600007c20 */ /* 0x000fe20008410000 */
[----:B------:R-:W-:Y:S01]  /*3930*/  IMAD.MOV.U32 R5, RZ, RZ, 0x2 ;  /* 0x00000002ff057424 */ /* 0x000fe200078e00ff */
[----:B------:R-:W-:Y:S02]  /*3940*/  MOV R2, R12 ;  /* 0x0000000c00027202 */ /* 0x000fe40000000f00 */
[----:B------:R-:W-:Y:S01]  /*3950*/  FSETP.GTU.FTZ.AND P0, PT, R3, UR4, PT ;  /* 0x0000000403007c0b */ /* 0x000fe2000bf1c000 */
[----:B------:R-:W-:-:S03]  /*3960*/  FMUL.FTZ R0, R0, UR5 ;  /* 0x0000000500007c20 */ /* 0x000fc60008410000 */
[----:B------:R-:W-:Y:S02]  /*3970*/  PLOP3.LUT P2, PT, P0, PT, PT, 0x8, 0x80 ;  /* 0x000000000080781c */ /* 0x000fe4000074e170 */
[----:B------:R-:W-:Y:S02]  /*3980*/  FSEL R9, R0, RZ, !P0 ;  /* 0x000000ff00097208 */ /* 0x000fe40004000000 */
        /* <DEDUP_REMOVED lines=10> */
.L_x_17425:
        /* <DEDUP_REMOVED lines=12> */
.L_x_17426:
        /* <DEDUP_REMOVED lines=43> */
.L_x_17424:
[----:B------:R-:W-:Y:S01]  /*3da0*/  ISETP.NE.AND P2, PT, R5, 0x1, PT ;  /* 0x000000010500780c */ /* 0x000fe20003f45270 */
[----:B------:R-:W-:Y:S01]  /*3db0*/  HADD2.F32 R100, -RZ, R100.H1_H1 ;  /* 0x30000064ff647230 */ /* 0x000fe20000004100 */
[----:B------:R-:W-:Y:S01]  /*3dc0*/  I2FP.F32.U32 R3, R2 ;  /* 0x0000000200037245 */ /* 0x000fe20000201000 */
[----:B------:R-:W-:Y:S02]  /*3dd0*/  IMAD.MOV.U32 R4, RZ, RZ, 0x2 ;  /* 0x00000002ff047424 */ /* 0x000fe400078e00ff */
[----:B------:R-:W-:Y:S02]  /*3de0*/  IMAD.MOV.U32 R2, RZ, RZ, R12 ;  /* 0x000000ffff027224 */ /* 0x000fe400078e000c */
[----:B------:R-:W-:Y:S01]  /*3df0*/  FMUL.FTZ R100, R100, UR6 ;  /* 0x0000000664647c20 */ /* 0x000fe20008410000 */
[----:B------:R-:W-:-:S03]  /*3e00*/  FFMA.FTZ R3, R3, R114, 1.1641532182693481445e-10 ;  /* 0x2f00000003037423 */ /* 0x000fc60000010072 */
[----:B------:R-:W-:Y:S02]  /*3e10*/  FMUL.FTZ R8, R100, UR5 ;  /* 0x0000000564087c20 */ /* 0x000fe40008410000 */
[----:B------:R-:W-:-:S04]  /*3e20*/  FSETP.GTU.FTZ.AND P1, PT, R3, UR4, PT ;  /* 0x0000000403007c0b */ /* 0x000fc8000bf3c000 */
        /* <DEDUP_REMOVED lines=11> */
.L_x_17428:
        /* <DEDUP_REMOVED lines=12> */
.L_x_17429:
        /* <DEDUP_REMOVED lines=43> */
.L_x_17427:
        /* <DEDUP_REMOVED lines=20> */
.L_x_17431:
        /* <DEDUP_REMOVED lines=12> */
.L_x_17432:
        /* <DEDUP_REMOVED lines=43> */
.L_x_17430:
[----:B------:R-:W-:Y:S01]  /*4700*/  ISETP.NE.AND P4, PT, R5, 0x1, PT ;  /* 0x000000010500780c */ /* 0x000fe20003f85270 */
[----:B------:R-:W-:Y:S01]  /*4710*/  HADD2.F32 R101, -RZ, R101.H1_H1 ;  /* 0x30000065ff657230 */ /* 0x000fe20000004100 */
[----:B------:R-:W-:Y:S01]  /*4720*/  I2FP.F32.U32 R3, R2 ;  /* 0x0000000200037245 */ /* 0x000fe20000201000 */
[----:B------:R-:W-:Y:S01]  /*4730*/  IMAD.MOV.U32 R4, RZ, RZ, 0x2 ;  /* 0x00000002ff047424 */ /* 0x000fe200078e00ff */
[----:B------:R-:W-:Y:S02]  /*4740*/  MOV R2, R12 ;  /* 0x0000000c00027202 */ /* 0x000fe40000000f00 */
        /* <DEDUP_REMOVED lines=15> */
.L_x_17434:
        /* <DEDUP_REMOVED lines=12> */
.L_x_17435:
        /* <DEDUP_REMOVED lines=43> */
.L_x_17433:
        /* <DEDUP_REMOVED lines=20> */
.L_x_17437:
        /* <DEDUP_REMOVED lines=12> */
.L_x_17438:
        /* <DEDUP_REMOVED lines=43> */
.L_x_17436:
        /* <DEDUP_REMOVED lines=20> */
.L_x_17440:
        /* <DEDUP_REMOVED lines=12> */
.L_x_17441:
        /* <DEDUP_REMOVED lines=43> */
.L_x_17439:
        /* <DEDUP_REMOVED lines=20> */
.L_x_17443:
        /* <DEDUP_REMOVED lines=14> */
.L_x_17444:
        /* <DEDUP_REMOVED lines=43> */
.L_x_17442:
[----:B------:R-:W-:Y:S01]  /*59e0*/  I2FP.F32.U32 R19, R2 ;  /* 0x0000000200137245 */ /* 0x000fe20000201000 */
[----:B------:R-:W-:Y:S01]  /*59f0*/  HADD2.F32 R103, -RZ, R103.H1_H1 ;  /* 0x30000067ff677230 */ /* 0x000fe20000004100 */
[----:B------:R-:W-:Y:S02]  /*5a00*/  F2FP.F16.F32.PACK_AB R102, R4, R5 ;  /* 0x000000050466723e */ /* 0x000fe400000000ff */
[----:B------:R-:W-:Y:S01]  /*5a10*/  F2FP.F16.F32.PACK_AB R101, R6, R7 ;  /* 0x000000070665723e */ /* 0x000fe200000000ff */
[----:B------:R-:W-:Y:S01]  /*5a20*/  FFMA.FTZ R19, R19, R114, 1.1641532182693481445e-10 ;  /* 0x2f00000013137423 */ /* 0x000fe20000010072 */
[----:B------:R-:W-:Y:S01]  /*5a30*/  FMUL.FTZ R103, R103, UR6 ;  /* 0x0000000667677c20 */ /* 0x000fe20008410000 */
[----:B------:R-:W-:-:S03]  /*5a40*/  F2FP.F16.F32.PACK_AB R100, R8, R9 ;  /* 0x000000090864723e */ /* 0x000fc600000000ff */
[----:B------:R-:W-:Y:S01]  /*5a50*/  FMUL.FTZ R103, R103, UR5 ;  /* 0x0000000567677c20 */ /* 0x000fe20008410000 */
[----:B------:R-:W-:-:S04]  /*5a60*/  FSETP.GTU.FTZ.AND P6, PT, R19, UR4, PT ;  /* 0x0000000413007c0b */ /* 0x000fc8000bfdc000 */
[----:B------:R-:W-:Y:S02]  /*5a70*/  FSEL R2, R103, RZ, !P6 ;  /* 0x000000ff67027208 */ /* 0x000fe40007000000 */
[----:B------:R-:W-:Y:S02]  /*5a80*/  PLOP3.LUT P6, PT, P6, PT, PT, 0x8, 0x80 ;  /* 0x000000000080781c */ /* 0x000fe400037ce170 */
[----:B------:R-:W-:-:S11]  /*5a90*/  F2FP.F16.F32.PACK_AB R103, R2, R3 ;  /* 0x000000030267723e */ /* 0x000fd600000000ff */
.L_x_17420:
        /* <DEDUP_REMOVED lines=41> */
.L_x_17447:
        /* <DEDUP_REMOVED lines=12> */
.L_x_17448:
        /* <DEDUP_REMOVED lines=42> */
.L_x_17446:
[----:B------:R-:W-:Y:S01]  /*6090*/  I2FP.F32.U32 R111, R111 ;  /* 0x0000006f006f7245 */ /* 0x000fe20000201000 */
[----:B-----5:R-:W-:Y:S01]  /*60a0*/  HADD2.F32 R116, -RZ, R100.H0_H0 ;  /* 0x20000064ff747230 */ /* 0x020fe20000004100 */
[----:B------:R-:W-:Y:S01]  /*60b0*/  ISETP.NE.AND P1, PT, R115, 0x1, PT ;  /* 0x000000017300780c */ /* 0x000fe20003f25270 */
[----:B------:R-:W-:Y:S02]  /*60c0*/  HADD2.F32 R118, -RZ, R104.H0_H0 ;  /* 0x20000068ff767230 */ /* 0x000fe40000004100 */
        /* <DEDUP_REMOVED lines=19> */
.L_x_17450:
        /* <DEDUP_REMOVED lines=12> */
.L_x_17451:
        /* <DEDUP_REMOVED lines=43> */
.L_x_17449:
        /* <DEDUP_REMOVED lines=22> */
.L_x_17453:
        /* <DEDUP_REMOVED lines=12> */
.L_x_17454:
        /* <DEDUP_REMOVED lines=43> */
.L_x_17452:
        /* <DEDUP_REMOVED lines=22> */
.L_x_17456:
        /* <DEDUP_REMOVED lines=12> */
.L_x_17457:
        /* <DEDUP_REMOVED lines=43> */
.L_x_17455:
[----:B------:R-:W-:Y:S01]  /*6f10*/  I2FP.F32.U32 R117, R100 ;  /* 0x0000006400757245 */ /* 0x000fe20000201000 */
[----:B------:R-:W-:Y:S01]  /*6f20*/  HADD2.F32 R101, -RZ, R101.H1_H1 ;  /* 0x30000065ff657230 */ /* 0x000fe20000004100 */
[----:B------:R-:W-:Y:S01]  /*6f30*/  ISETP.NE.AND P3, PT, R119, 0x1, PT ;  /* 0x000000017700780c */ /* 0x000fe20003f65270 */
[----:B------:R-:W-:Y:S02]  /*6f40*/  HADD2.F32 R118, -RZ, R105.H1_H1 ;  /* 0x30000069ff767230 */ /* 0x000fe40000004100 */
[----:B------:R-:W-:Y:S02]  /*6f50*/  HFMA2 R104, -RZ, RZ, 0, 1.1920928955078125e-07 ;  /* 0x00000002ff687431 */ /* 0x000fe400000001ff */
        /* <DEDUP_REMOVED lines=17> */
.L_x_17459:
        /* <DEDUP_REMOVED lines=12> */
.L_x_17460:
        /* <DEDUP_REMOVED lines=43> */
.L_x_17458:
        /* <DEDUP_REMOVED lines=22> */
.L_x_17462:
        /* <DEDUP_REMOVED lines=12> */
.L_x_17463:
        /* <DEDUP_REMOVED lines=43> */
.L_x_17461:
[----:B------:R-:W-:Y:S01]  /*78b0*/  I2FP.F32.U32 R101, R100 ;  /* 0x0000006400657245 */ /* 0x000fe20000201000 */
[----:B------:R-:W-:Y:S01]  /*78c0*/  HADD2.F32 R102, -RZ, R102.H1_H1 ;  /* 0x30000066ff667230 */ /* 0x000fe20000004100 */
[----:B------:R-:W-:Y:S01]  /*78d0*/  ISETP.NE.AND P5, PT, R105, 0x1, PT ;  /* 0x000000016900780c */ /* 0x000fe20003fa5270 */
        /* <DEDUP_REMOVED lines=19> */
.L_x_17465:
        /* <DEDUP_REMOVED lines=12> */
.L_x_17466:
        /* <DEDUP_REMOVED lines=43> */
.L_x_17464:
        /* <DEDUP_REMOVED lines=22> */
.L_x_17468:
        /* <DEDUP_REMOVED lines=14> */
.L_x_17469:
        /* <DEDUP_REMOVED lines=43> */
.L_x_17467:
[----:B------:R-:W-:Y:S01]  /*8270*/  I2FP.F32.U32 R101, R100 ;  /* 0x0000006400657245 */ /* 0x000fe20000201000 */
[----:B------:R-:W-:Y:S01]  /*8280*/  HADD2.F32 R103, -RZ, R103.H1_H1 ;  /* 0x30000067ff677230 */ /* 0x000fe20000004100 */
[----:B------:R-:W-:Y:S01]  /*8290*/  F2FP.F16.F32.PACK_AB R102, R120, R117 ;  /* 0x000000757866723e */ /* 0x000fe200000000ff */
[----:B------:R-:W-:Y:S02]  /*82a0*/  HADD2.F32 R100, -RZ, R107.H1_H1 ;  /* 0x3000006bff647230 */ /* 0x000fe40000004100 */
[----:B------:R-:W-:Y:S01]  /*82b0*/  FFMA.FTZ R101, R101, R114, 1.1641532182693481445e-10 ;  /* 0x2f00000065657423 */ /* 0x000fe20000010072 */
[----:B------:R-:W-:-:S04]  /*82c0*/  FMUL.FTZ R103, R103, UR6 ;  /* 0x0000000667677c20 */ /* 0x000fc80008410000 */
[----:B------:R-:W-:Y:S01]  /*82d0*/  FMUL.FTZ R103, R103, UR5 ;  /* 0x0000000567677c20 */ /* 0x000fe20008410000 */
[----:B------:R-:W-:Y:S02]  /*82e0*/  FSETP.GTU.FTZ.AND P6, PT, R101, UR4, PT ;  /* 0x0000000465007c0b */ /* 0x000fe4000bfdc000 */
[----:B------:R-:W-:Y:S02]  /*82f0*/  F2FP.F16.F32.PACK_AB R101, R118, R115 ;  /* 0x000000737665723e */ /* 0x000fe400000000ff */
[----:B------:R-:W-:Y:S02]  /*8300*/  FSEL R103, R103, RZ, !P6 ;  /* 0x000000ff67677208 */ /* 0x000fe40007000000 */
[----:B------:R-:W-:-:S03]  /*8310*/  PLOP3.LUT P6, PT, P6, PT, PT, 0x8, 0x80 ;  /* 0x000000000080781c */ /* 0x000fc600037ce170 */
[----:B------:R-:W-:Y:S01]  /*8320*/  FADD.FTZ R121, R103, R100 ;  /* 0x0000006467797221 */ /* 0x000fe20000010000 */
[----:B------:R-:W-:-:S04]  /*8330*/  F2FP.F16.F32.PACK_AB R100, R116, R111 ;  /* 0x0000006f7464723e */ /* 0x000fc800000000ff */
[----:B------:R-:W-:Y:S01]  /*8340*/  F2FP.F16.F32.PACK_AB R103, R121, R119 ;  /* 0x000000777967723e */ /* 0x000fe200000000ff */
[----:B------:R-:W-:Y:S06]  /*8350*/  BRA `(.L_x_17470) ;  /* 0x0000002400847947 */ /* 0x000fec0003800000 */
.L_x_17445:
        /* <DEDUP_REMOVED lines=15> */
.L_x_17472:
        /* <DEDUP_REMOVED lines=12> */
.L_x_17473:
        /* <DEDUP_REMOVED lines=42> */
.L_x_17471:
        /* <DEDUP_REMOVED lines=21> */
.L_x_17475:
        /* <DEDUP_REMOVED lines=12> */
.L_x_17476:
        /* <DEDUP_REMOVED lines=43> */
.L_x_17474:
        /* <DEDUP_REMOVED lines=20> */
.L_x_17478:
        /* <DEDUP_REMOVED lines=12> */
.L_x_17479:
        /* <DEDUP_REMOVED lines=43> */
.L_x_17477:
        /* <DEDUP_REMOVED lines=20> */
.L_x_17481:
        /* <DEDUP_REMOVED lines=12> */
.L_x_17482:
        /* <DEDUP_REMOVED lines=43> */
.L_x_17480:
[----:B------:R-:W-:Y:S01]  /*95d0*/  ISETP.NE.AND P4, PT, R106, 0x1, PT ;  /* 0x000000016a00780c */ /* 0x000fe20003f85270 */
[----:B------:R-:W-:Y:S01]  /*95e0*/  HADD2.F32 R101, -RZ, R101.H1_H1 ;  /* 0x30000065ff657230 */ /* 0x000fe20000004100 */
[----:B------:R-:W-:Y:S01]  /*95f0*/  I2FP.F32.U32 R105, R100 ;  /* 0x0000006400697245 */ /* 0x000fe20000201000 */
[----:B------:R-:W-:Y:S02]  /*9600*/  HFMA2 R104, -RZ, RZ, 0, 1.1920928955078125e-07 ;  /* 0x00000002ff687431 */ /* 0x000fe400000001ff */
        /* <DEDUP_REMOVED lines=16> */
.L_x_17484:
        /* <DEDUP_REMOVED lines=12> */
.L_x_17485:
        /* <DEDUP_REMOVED lines=43> */
.L_x_17483:
        /* <DEDUP_REMOVED lines=20> */
.L_x_17487:
        /* <DEDUP_REMOVED lines=12> */
.L_x_17488:
        /* <DEDUP_REMOVED lines=43> */
.L_x_17486:
[----:B------:R-:W-:Y:S01]  /*9f30*/  I2FP.F32.U32 R101, R100 ;  /* 0x0000006400657245 */ /* 0x000fe20000201000 */
[----:B------:R-:W-:Y:S01]  /*9f40*/  HADD2.F32 R102, -RZ, R102.H1_H1 ;  /* 0x30000066ff667230 */ /* 0x000fe20000004100 */
[----:B------:R-:W-:Y:S01]  /*9f50*/  ISETP.NE.AND P5, PT, R105, 0x1, PT ;  /* 0x000000016900780c */ /* 0x000fe20003fa5270 */
[----:B------:R-:W-:Y:S02]  /*9f60*/  IMAD.MOV.U32 R100, RZ, RZ, R12 ;  /* 0x000000ffff647224 */ /* 0x000fe400078e000c */
[----:B------:R-:W-:Y:S01]  /*9f70*/  FFMA.FTZ R101, R101, R114, 1.1641532182693481445e-10 ;  /* 0x2f00000065657423 */ /* 0x000fe20000010072 */
[----:B------:R-:W-:-:S04]  /*9f80*/  FMUL.FTZ R102, R102, UR6 ;  /* 0x0000000666667c20 */ /* 0x000fc80008410000 */
        /* <DEDUP_REMOVED lines=14> */
.L_x_17490:
        /* <DEDUP_REMOVED lines=12> */
.L_x_17491:
        /* <DEDUP_REMOVED lines=43> */
.L_x_17489:
        /* <DEDUP_REMOVED lines=20> */
.L_x_17493:
        /* <DEDUP_REMOVED lines=14> */
.L_x_17494:
        /* <DEDUP_REMOVED lines=43> */
.L_x_17492:
        /* <DEDUP_REMOVED lines=12> */
.L_x_17470:
[----:B------:R-:W-:Y:S02]  /*a970*/  SEL R107, RZ, 0x1000000, !P6 ;  /* 0x01000000ff6b7807 */ /* 0x000fe40007000000 */
[----:B------:R-:W-:Y:S02]  /*a980*/  SEL R122, RZ, 0x10000, !P5 ;  /* 0x00010000ff7a7807 */ /* 0x000fe40006800000 */
[----:B------:R-:W-:Y:S02]  /*a990*/  SEL R129, RZ, 0x100, !P4 ;  /* 0x00000100ff817807 */ /* 0x000fe40006000000 */
[----:B------:R-:W-:Y:S02]  /*a9a0*/  ISETP.NE.AND P6, PT, R125, RZ, PT ;  /* 0x000000ff7d00720c */ /* 0x000fe40003fc5270 */
        /* <DEDUP_REMOVED lines=35> */
.L_x_17497:
        /* <DEDUP_REMOVED lines=12> */
.L_x_17498:
        /* <DEDUP_REMOVED lines=42> */
.L_x_17496:
        /* <DEDUP_REMOVED lines=12> */
[----:B------:R-:W-:Y:S01]  /*b000*/  IMAD.MOV.U32 R126, RZ, RZ, 0x2 ;  /* 0x00000002ff7e7424 */ /* 0x000fe200078e00ff */
[----:B------:R-:W-:Y:S01]  /*b010*/  P2R R133, PR, RZ, 0x1 ;  /* 0x00000001ff857803 */ /* 0x000fe20000000000 */
        /* <DEDUP_REMOVED lines=9> */
.L_x_17500:
        /* <DEDUP_REMOVED lines=12> */
.L_x_17501:
        /* <DEDUP_REMOVED lines=43> */
.L_x_17499:
        /* <DEDUP_REMOVED lines=8> */
[----:B------:R-:W-:Y:S01]  /*b4a0*/  HFMA2 R104, -RZ, RZ, 0, 1.1920928955078125e-07 ;  /* 0x00000002ff687431 */ /* 0x000fe200000001ff */
        /* <DEDUP_REMOVED lines=13> */
.L_x_17503:
        /* <DEDUP_REMOVED lines=12> */
.L_x_17504:
        /* <DEDUP_REMOVED lines=43> */
.L_x_17502:
        /* <DEDUP_REMOVED lines=22> */
.L_x_17506:
        /* <DEDUP_REMOVED lines=12> */
.L_x_17507:
        /* <DEDUP_REMOVED lines=43> */
.L_x_17505:
        /* <DEDUP_REMOVED lines=22> */
.L_x_17509:
        /* <DEDUP_REMOVED lines=12> */
.L_x_17510:
        /* <DEDUP_REMOVED lines=43> */
.L_x_17508:
[----:B------:R-:W-:Y:S01]  /*c290*/  I2FP.F32.U32 R101, R101 ;  /* 0x0000006500657245 */ /* 0x000fe20000201000 */
[----:B------:R-:W-:Y:S01]  /*c2a0*/  HADD2.F32 R100, -RZ, R102.H0_H0 ;  /* 0x20000066ff647230 */ /* 0x000fe20000004100 */
        /* <DEDUP_REMOVED lines=20> */
.L_x_17512:
        /* <DEDUP_REMOVED lines=12> */
.L_x_17513:
        /* <DEDUP_REMOVED lines=43> */
.L_x_17511:
[----:B------:R-:W-:Y:S01]  /*c760*/  I2FP.F32.U32 R101, R101 ;  /* 0x0000006500657245 */ /* 0x000fe20000201000 */
[----:B------:R-:W-:Y:S01]  /*c770*/  HADD2.F32 R102, -RZ, R102.H1_H1 ;  /* 0x30000066ff667230 */ /* 0x000fe20000004100 */
[----:B------:R-:W-:Y:S01]  /*c780*/  ISETP.NE.AND P5, PT, R100, 0x1, PT ;  /* 0x000000016400780c */ /* 0x000fe20003fa5270 */
[----:B------:R-:W-:Y:S02]  /*c790*/  IMAD.MOV.U32 R104, RZ, RZ, 0x2 ;  /* 0x00000002ff687424 */ /* 0x000fe400078e00ff */
        /* <DEDUP_REMOVED lines=19> */
.L_x_17515:
        /* <DEDUP_REMOVED lines=12> */
.L_x_17516:
        /* <DEDUP_REMOVED lines=43> */
.L_x_17514:
        /* <DEDUP_REMOVED lines=23> */
.L_x_17518:
        /* <DEDUP_REMOVED lines=14> */
.L_x_17519:
        /* <DEDUP_REMOVED lines=43> */
.L_x_17517:
        /* <DEDUP_REMOVED lines=15> */
.L_x_17495:
        /* <DEDUP_REMOVED lines=15> */
.L_x_17522:
        /* <DEDUP_REMOVED lines=12> */
.L_x_17523:
        /* <DEDUP_REMOVED lines=42> */
.L_x_17521:
        /* <DEDUP_REMOVED lines=21> */
.L_x_17525:
        /* <DEDUP_REMOVED lines=12> */
.L_x_17526:
        /* <DEDUP_REMOVED lines=43> */
.L_x_17524:
        /* <DEDUP_REMOVED lines=20> */
.L_x_17528:
        /* <DEDUP_REMOVED lines=12> */
.L_x_17529:
        /* <DEDUP_REMOVED lines=43> */
.L_x_17527:
        /* <DEDUP_REMOVED lines=20> */
.L_x_17531:
        /* <DEDUP_REMOVED lines=12> */
.L_x_17532:
        /* <DEDUP_REMOVED lines=43> */
.L_x_17530:
        /* <DEDUP_REMOVED lines=20> */
.L_x_17534:
        /* <DEDUP_REMOVED lines=12> */
.L_x_17535:
        /* <DEDUP_REMOVED lines=43> */
.L_x_17533:
        /* <DEDUP_REMOVED lines=20> */
.L_x_17537:
        /* <DEDUP_REMOVED lines=12> */
.L_x_17538:
        /* <DEDUP_REMOVED lines=43> */
.L_x_17536:
        /* <DEDUP_REMOVED lines=21> */
.L_x_17540:
        /* <DEDUP_REMOVED lines=12> */
.L_x_17541:
        /* <DEDUP_REMOVED lines=43> */
.L_x_17539:
        /* <DEDUP_REMOVED lines=20> */
.L_x_17543:
        /* <DEDUP_REMOVED lines=14> */
.L_x_17544:
        /* <DEDUP_REMOVED lines=43> */
.L_x_17542:
        /* <DEDUP_REMOVED lines=12> */
.L_x_17520:
        /* <DEDUP_REMOVED lines=9> */
[----:B------:R-:W-:Y:S01]  /*f8e0*/  LOP3.LUT R134, R134, R131, R107, 0xfe, !PT ;  /* 0x0000008386867212 */ /* 0x000fe200078efe6b */
[----:B------:R-:W-:Y:S01]  /*f8f0*/  VIADD R131, R10, 0x180 ;  /* 0x000001800a837836 */ /* 0x000fe20000000000 */
        /* <DEDUP_REMOVED lines=28> */
.L_x_17547:
        /* <DEDUP_REMOVED lines=12> */
.L_x_17548:
        /* <DEDUP_REMOVED lines=42> */
.L_x_17546:
        /* <DEDUP_REMOVED lines=23> */
.L_x_17550:
        /* <DEDUP_REMOVED lines=12> */
.L_x_17551:
        /* <DEDUP_REMOVED lines=43> */
.L_x_17549:
        /* <DEDUP_REMOVED lines=22> */
.L_x_17553:
        /* <DEDUP_REMOVED lines=12> */
.L_x_17554:
        /* <DEDUP_REMOVED lines=43> */
.L_x_17552:
        /* <DEDUP_REMOVED lines=22> */
.L_x_17556:
        /* <DEDUP_REMOVED lines=12> */
.L_x_17557:
        /* <DEDUP_REMOVED lines=43> */
.L_x_17555:
        /* <DEDUP_REMOVED lines=22> */
.L_x_17559:
        /* <DEDUP_REMOVED lines=12> */
.L_x_17560:
        /* <DEDUP_REMOVED lines=43> */
.L_x_17558:
        /* <DEDUP_REMOVED lines=22> */
.L_x_17562:
        /* <DEDUP_REMOVED lines=12> */
.L_x_17563:
        /* <DEDUP_REMOVED lines=43> */
.L_x_17561:
[----:B------:R-:W-:Y:S01]  /*11640*/  I2FP.F32.U32 R101, R101 ;  /* 0x0000006500657245 */ /* 0x000fe20000201000 */
[----:B------:R-:W-:Y:S01]  /*11650*/  HADD2.F32 R102, -RZ, R102.H1_H1 ;  /* 0x30000066ff667230 */ /* 0x000fe20000004100 */
[----:B------:R-:W-:Y:S01]  /*11660*/  ISETP.NE.AND P5, PT, R100, 0x1, PT ;  /* 0x000000016400780c */ /* 0x000fe20003fa5270 */
[----:B------:R-:W-:Y:S02]  /*11670*/  HFMA2 R104, -RZ, RZ, 0, 1.1920928955078125e-07 ;  /* 0x00000002ff687431 */ /* 0x000fe400000001ff */
        /* <DEDUP_REMOVED lines=19> */
.L_x_17565:
        /* <DEDUP_REMOVED lines=12> */
.L_x_17566:
        /* <DEDUP_REMOVED lines=43> */
.L_x_17564:
[----:B------:R-:W-:Y:S01]  /*11b20*/  I2FP.F32.U32 R101, R101 ;  /* 0x0000006500657245 */ /* 0x000fe20000201000 */
[----:B------:R-:W-:Y:S01]  /*11b30*/  HADD2.F32 R100, -RZ, R103.H0_H0 ;  /* 0x20000067ff647230 */ /* 0x000fe20000004100 */
[----:B------:R-:W-:Y:S02]  /*11b40*/  ISETP.NE.AND P6, PT, R104, 0x1, PT ;  /* 0x000000016800780c */ /* 0x000fe40003fc5270 */
[----:B------:R-:W-:Y:S01]  /*11b50*/  MOV R143, 0x2 ;  /* 0x00000002008f7802 */ /* 0x000fe20000000f00 */
        /* <DEDUP_REMOVED lines=19> */
.L_x_17568:
        /* <DEDUP_REMOVED lines=14> */
.L_x_17569:
        /* <DEDUP_REMOVED lines=43> */
.L_x_17567:
        /* <DEDUP_REMOVED lines=15> */
.L_x_17545:
        /* <DEDUP_REMOVED lines=15> */
.L_x_17572:
        /* <DEDUP_REMOVED lines=12> */
.L_x_17573:
        /* <DEDUP_REMOVED lines=42> */
.L_x_17571:
[----:B------:R-:W-:Y:S01]  /*12560*/  I2FP.F32.U32 R105, R104 ;  /* 0x0000006800697245 */ /* 0x000fe20000201000 */
[----:B-----5:R-:W-:Y:S01]  /*12570*/  HADD2.F32 R104, -RZ, R100.H0_H0 ;  /* 0x20000064ff687230 */ /* 0x020fe20000004100 */
[----:B------:R-:W-:-:S03]  /*12580*/  ISETP.NE.AND P1, PT, R106, 0x1, PT ;  /* 0x000000016a00780c */ /* 0x000fc60003f25270 */
        /* <DEDUP_REMOVED lines=18> */
.L_x_17575:
        /* <DEDUP_REMOVED lines=12> */
.L_x_17576:
        /* <DEDUP_REMOVED lines=43> */
.L_x_17574:
        /* <DEDUP_REMOVED lines=20> */
.L_x_17578:
        /* <DEDUP_REMOVED lines=12> */
.L_x_17579:
        /* <DEDUP_REMOVED lines=43> */
.L_x_17577:
        /* <DEDUP_REMOVED lines=20> */
.L_x_17581:
        /* <DEDUP_REMOVED lines=12> */
.L_x_17582:
        /* <DEDUP_REMOVED lines=43> */
.L_x_17580:
[----:B------:R-:W-:Y:S01]  /*13380*/  I2FP.F32.U32 R105, R100 ;  /* 0x0000006400697245 */ /* 0x000fe20000201000 */
[----:B------:R-:W-:Y:S01]  /*13390*/  HADD2.F32 R101, -RZ, R101.H1_H1 ;  /* 0x30000065ff657230 */ /* 0x000fe20000004100 */
[----:B------:R-:W-:-:S03]  /*133a0*/  ISETP.NE.AND P4, PT, R104, 0x1, PT ;  /* 0x000000016800780c */ /* 0x000fc60003f85270 */
        /* <DEDUP_REMOVED lines=17> */
.L_x_17584:
        /* <DEDUP_REMOVED lines=12> */
.L_x_17585:
        /* <DEDUP_REMOVED lines=43> */
.L_x_17583:
        /* <DEDUP_REMOVED lines=20> */
.L_x_17587:
        /* <DEDUP_REMOVED lines=12> */
.L_x_17588:
        /* <DEDUP_REMOVED lines=43> */
.L_x_17586:
        /* <DEDUP_REMOVED lines=21> */
.L_x_17590:
        /* <DEDUP_REMOVED lines=12> */
.L_x_17591:
        /* <DEDUP_REMOVED lines=43> */
.L_x_17589:
        /* <DEDUP_REMOVED lines=20> */
.L_x_17593:
        /* <DEDUP_REMOVED lines=14> */
.L_x_17594:
        /* <DEDUP_REMOVED lines=43> */
.L_x_17592:
        /* <DEDUP_REMOVED lines=12> */
.L_x_17570:
        /* <DEDUP_REMOVED lines=39> */
.L_x_17597:
        /* <DEDUP_REMOVED lines=12> */
.L_x_17598:
        /* <DEDUP_REMOVED lines=43> */
.L_x_17596:
[----:B------:R-:W-:Y:S01]  /*14d10*/  I2FP.F32.U32 R143, R112 ;  /* 0x00000070008f7245 */ /* 0x000fe20000201000 */
[----:B-----5:R-:W-:Y:S01]  /*14d20*/  HADD2.F32 R112, -RZ, R100.H0_H0 ;  /* 0x20000064ff707230 */ /* 0x020fe20000004100 */
        /* <DEDUP_REMOVED lines=21> */
.L_x_17600:
        /* <DEDUP_REMOVED lines=12> */
.L_x_17601:
        /* <DEDUP_REMOVED lines=43> */
.L_x_17599:
        /* <DEDUP_REMOVED lines=22> */
.L_x_17603:
        /* <DEDUP_REMOVED lines=12> */
.L_x_17604:
        /* <DEDUP_REMOVED lines=43> */
.L_x_17602:
        /* <DEDUP_REMOVED lines=22> */
.L_x_17606:
        /* <DEDUP_REMOVED lines=12> */
.L_x_17607:
        /* <DEDUP_REMOVED lines=43> */
.L_x_17605:
        /* <DEDUP_REMOVED lines=22> */
.L_x_17609:
        /* <DEDUP_REMOVED lines=12> */
.L_x_17610:
        /* <DEDUP_REMOVED lines=43> */
.L_x_17608:
        /* <DEDUP_REMOVED lines=22> */
.L_x_17612:
        /* <DEDUP_REMOVED lines=12> */
.L_x_17613:
        /* <DEDUP_REMOVED lines=43> */
.L_x_17611:
        /* <DEDUP_REMOVED lines=23> */
.L_x_17615:
        /* <DEDUP_REMOVED lines=12> */
.L_x_17616:
        /* <DEDUP_REMOVED lines=43> */
.L_x_17614:
        /* <DEDUP_REMOVED lines=23> */
.L_x_17618:
        /* <DEDUP_REMOVED lines=14> */
.L_x_17619:
[----:B------:R-:W-:Y:S01]  /*16c60*/  LOP3.LUT R100, R13, UR13, R105, 0x96, !PT ;  /* 0x0000000d0d647c12 */ /* 0x000fe2000f8e9669 */
[----:B------:R-:W-:-:S04]  /*16c70*/  IMAD.WIDE.U32 R14, R110, -0x326172a9, RZ ;  /* 0xcd9e8d576e0e7825 */ /* 0x000fc800078e00ff */
[----:B------:R-:W-:Y:S01]  /*16c80*/  IMAD.WIDE.U32 R100, R100, -0x326172a9, RZ ;  /* 0xcd9e8d5764647825 */ /* 0x000fe200078e00ff */
[----:B------:R-:W-:-:S04]  /*16c90*/  LOP3.LUT R15, R16, UR12, R15, 0x96, !PT ;  /* 0x0000000c100f7c12 */ /* 0x000fc8000f8e960f */
        /* <DEDUP_REMOVED lines=31> */
[----:B------:R-:W-:-:S03]  /*16e90*/  LOP3.LUT R100, R100, UR34, R15, 0x96, !PT ;  /* 0x0000002264647c12 */ /* 0x000fc6000f8e960f */
[----:B------:R-:W-:Y:S02]  /*16ea0*/  IMAD.MOV.U32 R12, RZ, RZ, R148 ;  /* 0x000000ffff0c7224 */ /* 0x000fe400078e0094 */
[----:B------:R-:W-:Y:S02]  /*16eb0*/  HFMA2 R148, -RZ, RZ, 0, 0 ;  /* 0x00000000ff947431 */ /* 0x000fe400000001ff */
[----:B------:R-:W-:Y:S01]  /*16ec0*/  IMAD.WIDE.U32 R100, R100, -0x2daee0ad, RZ ;  /* 0xd2511f5364647825 */ /* 0x000fe200078e00ff */
[----:B------:R-:W-:-:S04]  /*16ed0*/  LOP3.LUT R14, R14, UR36, R149, 0x96, !PT ;  /* 0x000000240e0e7c12 */ /* 0x000fc8000f8e9695 */
[----:B------:R-:W-:Y:S02]  /*16ee0*/  LOP3.LUT R15, R104, UR37, R101, 0x96, !PT ;  /* 0x00000025680f7c12 */ /* 0x000fe4000f8e9665 */
[----:B------:R-:W-:Y:S01]  /*16ef0*/  MOV R101, R137 ;  /* 0x0000008900657202 */ /* 0x000fe20000000f00 */
[----:B------:R-:W-:-:S07]  /*16f00*/  IMAD.MOV.U32 R137, RZ, RZ, R100 ;  /* 0x000000ffff897224 */ /* 0x000fce00078e0064 */
.L_x_17617:
[----:B------:R-:W-:Y:S01]  /*16f10*/  I2FP.F32.U32 R101, R101 ;  /* 0x0000006500657245 */ /* 0x000fe20000201000 */
[----:B------:R-:W-:Y:S01]  /*16f20*/  HADD2.F32 R103, -RZ, R103.H1_H1 ;  /* 0x30000067ff677230 */ /* 0x000fe20000004100 */
[----:B------:R-:W-:Y:S02]  /*16f30*/  F2FP.F16.F32.PACK_AB R102, R102, R143 ;  /* 0x0000008f6666723e */ /* 0x000fe400000000ff */
[----:B------:R-:W-:Y:S01]  /*16f40*/  F2FP.F16.F32.PACK_AB R100, R142, R112 ;  /* 0x000000708e64723e */ /* 0x000fe200000000ff */
[----:B------:R-:W-:Y:S01]  /*16f50*/  FFMA.FTZ R101, R101, R114, 1.1641532182693481445e-10 ;  /* 0x2f00000065657423 */ /* 0x000fe20000010072 */
[----:B------:R-:W-:Y:S01]  /*16f60*/  FMUL.FTZ R103, R103, UR6 ;  /* 0x0000000667677c20 */ /* 0x000fe20008410000 */
[----:B------:R-:W-:-:S03]  /*16f70*/  HADD2.F32 R114, -RZ, R107.H1_H1 ;  /* 0x3000006bff727230 */ /* 0x000fc60000004100 */
        /* <DEDUP_REMOVED lines=8> */
.L_x_17595:
        /* <DEDUP_REMOVED lines=15> */
.L_x_17622:
        /* <DEDUP_REMOVED lines=12> */
.L_x_17623:
        /* <DEDUP_REMOVED lines=43> */
.L_x_17621:
        /* <DEDUP_REMOVED lines=21> */
.L_x_17625:
        /* <DEDUP_REMOVED lines=12> */
.L_x_17626:
        /* <DEDUP_REMOVED lines=43> */
.L_x_17624:
        /* <DEDUP_REMOVED lines=20> */
.L_x_17628:
        /* <DEDUP_REMOVED lines=12> */
.L_x_17629:
        /* <DEDUP_REMOVED lines=43> */
.L_x_17627:
        /* <DEDUP_REMOVED lines=20> */
.L_x_17631:
        /* <DEDUP_REMOVED lines=12> */
.L_x_17632:
        /* <DEDUP_REMOVED lines=43> */
.L_x_17630:
        /* <DEDUP_REMOVED lines=20> */
.L_x_17634:
        /* <DEDUP_REMOVED lines=12> */
.L_x_17635:
        /* <DEDUP_REMOVED lines=43> */
.L_x_17633:
        /* <DEDUP_REMOVED lines=20> */
.L_x_17637:
        /* <DEDUP_REMOVED lines=12> */
.L_x_17638:
        /* <DEDUP_REMOVED lines=43> */
.L_x_17636:
        /* <DEDUP_REMOVED lines=21> */
.L_x_17640:
        /* <DEDUP_REMOVED lines=12> */
.L_x_17641:
        /* <DEDUP_REMOVED lines=43> */
.L_x_17639:
        /* <DEDUP_REMOVED lines=20> */
.L_x_17643:
        /* <DEDUP_REMOVED lines=14> */
.L_x_17644:
        /* <DEDUP_REMOVED lines=43> */
.L_x_17642:
        /* <DEDUP_REMOVED lines=12> */
.L_x_17620:
[----:B------:R-:W-:Y:S01]  /*19630*/  FADD.FTZ R105, RZ, R9 ;  /* 0x00000009ff697221 */ /* 0x000fe20000010000 */
[----:B------:R-:W-:Y:S01]  /*19640*/  SEL R106, RZ, 0x1000000, !P6 ;  /* 0x01000000ff6a7807 */ /* 0x000fe20007000000 */
[----:B------:R-:W-:Y:S01]  /*19650*/  IMAD.WIDE.U32 R108, R141, 0x10, R108 ;  /* 0x000000108d6c7825 */ /* 0x000fe200078e006c */
[----:B------:R-:W-:-:S03]  /*19660*/  ISETP.NE.AND P6, PT, R145, RZ, PT ;  /* 0x000000ff9100720c */ /* 0x000fc60003fc5270 */
[----:B------:R-:W-:Y:S01]  /*19670*/  FADD.FTZ R104, R105, R8 ;  /* 0x0000000869687221 */ /* 0x000fe20000010000 */
[----:B------:R-:W-:Y:S01]  /*19680*/  BSSY.RECONVERGENT B0, `(.L_x_17645) ;  /* 0x00000a3000007945 */ /* 0x000fe20003800200 */
[----:B------:R-:W-:Y:S01]  /*19690*/  IMAD.WIDE.U32 R18, R141, 0x8, R18 ;  /* 0x000000088d127825 */ /* 0x000fe200078e0012 */
        /* <DEDUP_REMOVED lines=47> */
[----:B------:R-:W-:-:S04]  /*19990*/  SEL R149, RZ, 0x10000, !P5 ;  /* 0x00010000ff957807 */ /* 0x000fc80006800000 */
        /* <DEDUP_REMOVED lines=8> */
[C---:B------:R-:W-:Y:S01]  /*19a20*/  FADD.FTZ R154, -R104.reuse, R7 ;  /* 0x00000007689a7221 */ /* 0x040fe20000010100 */
[----:B------:R-:W-:Y:S01]  /*19a30*/  FADD.FTZ R150, -R104, R4 ;  /* 0x0000000468967221 */ /* 0x000fe20000010100 */
[----:B------:R-:W-:Y:S01]  /*19a40*/  FFMA.FTZ R105, R105, R105, RZ ;  /* 0x0000006969697223 */ /* 0x000fe200000100ff */
[----:B------:R-:W-:-:S03]  /*19a50*/  SEL R106, RZ, 0x10000, !P1 ;  /* 0x00010000ff6a7807 */ /* 0x000fc60004800000 */
[----:B------:R-:W-:Y:S01]  /*19a60*/  FFMA.FTZ R105, R152, R152, R105 ;  /* 0x0000009898697223 */ /* 0x000fe20000010069 */
[----:B------:R-:W-:-:S03]  /*19a70*/  FADD.FTZ R152, -R104, R6 ;  /* 0x0000000668987221 */ /* 0x000fc60000010100 */
        /* <DEDUP_REMOVED lines=78> */
[----:B------:R-:W-:-:S04]  /*19f60*/  SEL R106, RZ, 0x1, !P6 ;  /* 0x00000001ff6a7807 */ /* 0x000fc80007000000 */
[----:B------:R-:W-:Y:S01]  /*19f70*/  LOP3.LUT R106, R105, R106, RZ, 0xfc, !PT ;  /* 0x0000006a696a7212 */ /* 0x000fe200078efcff */
[----:B0-----:R-:W-:Y:S01]  /*19f80*/  FADD.FTZ R107, R150, R107 ;  /* 0x0000006b966b7221 */ /* 0x001fe20000010000 */
[----:B------:R-:W-:-:S04]  /*19f90*/  SEL R150, RZ, 0x1, !P3 ;  /* 0x00000001ff967807 */ /* 0x000fc80005800000 */
        /* <DEDUP_REMOVED lines=17> */
.L_x_17646:
[----:B------:R-:W-:Y:S05]  /*1a0b0*/  BSYNC.RECONVERGENT B0 ;  /* 0x0000000000007941 */ /* 0x000fea0003800200 */
.L_x_17645:
        /* <DEDUP_REMOVED lines=14> */
.L_x_17648:
[----:B------:R-:W-:Y:S05]  /*1a1a0*/  BSYNC.RECONVERGENT B0 ;  /* 0x0000000000007941 */ /* 0x000fea0003800200 */
.L_x_17647:
        /* <DEDUP_REMOVED lines=33> */
[----:B--2---:R-:W-:-:S03]  /*1a3c0*/  FMUL.FTZ R11, R105, R18 ;  /* 0x00000012690b7220 */ /* 0x004fc60000410000 */
[----:B------:R-:W-:-:S03]  /*1a3d0*/  FMUL.FTZ R101, R101, R150 ;  /* 0x0000009665657220 */ /* 0x000fc60000410000 */
[----:B------:R-:W0:Y:S01]  /*1a3e0*/  SHFL.IDX PT, R11, R11, RZ, 0x1f ;  /* 0x00001fff0b0b7589 */ /* 0x000e2200000e0000 */
[----:B------:R-:W-:Y:S01]  /*1a3f0*/  FFMA.FTZ R18, R105, R101, R102 ;  /* 0x0000006569127223 */ /* 0x000fe20000010066 */
[----:B------:R-:W-:Y:S01]  /*1a400*/  MOV R105, UR9 ;  /* 0x0000000900697c02 */ /* 0x000fe20008000f00 */
[----:B------:R-:W1:Y:S01]  /*1a410*/  LDC R102, c[0x0][0x448] ;  /* 0x00011200ff667b82 */ /* 0x000e620000000800 */
[----:B------:R-:W-:Y:S02]  /*1a420*/  UIADD3 UR9, UPT, UPT, UR9, UR16, URZ ;  /* 0x0000001009097290 */ /* 0x000fe4000fffe0ff */
[----:B------:R-:W1:Y:S02]  /*1a430*/  SHFL.IDX PT, R103, R18, RZ, 0x1f ;  /* 0x00001fff12677589 */ /* 0x000e6400000e0000 */
[----:B------:R-:W-:-:S03]  /*1a440*/  UISETP.GE.AND UP1, UPT, UR9, UR17, UPT ;  /* 0x000000110900728c */ /* 0x000fc6000bf26270 */
[----:B------:R-:W2:Y:S01]  /*1a450*/  @!P0 LDC.64 R100, c[0x0][0x3c0] ;  /* 0x0000f000ff648b82 */ /* 0x000ea20000000a00 */
[----:B0-----:R-:W-:-:S05]  /*1a460*/  FMUL.FTZ R19, R11, R11 ;  /* 0x0000000b0b137220 */ /* 0x001fca0000410000 */
[----:B------:R-:W-:Y:S01]  /*1a470*/  FSEL R19, R19, RZ, P1 ;  /* 0x000000ff13137208 */ /* 0x000fe20000800000 */
[----:B-1----:R-:W-:Y:S01]  /*1a480*/  FFMA.FTZ R102, R103, UR19, R102 ;  /* 0x0000001367667c23 */ /* 0x002fe20008010066 */
[----:B------:R-:W-:-:S03]  /*1a490*/  FSEL R103, R11, RZ, !P1 ;  /* 0x000000ff0b677208 */ /* 0x000fc60004800000 */
[----:B------:R-:W-:Y:S01]  /*1a4a0*/  FADD.FTZ R102, R102, R19 ;  /* 0x0000001366667221 */ /* 0x000fe20000010000 */
[----:B--2---:R-:W-:Y:S01]  /*1a4b0*/  @!P0 IMAD.WIDE R100, R105, 0x4, R100 ;  /* 0x0000000469648825 */ /* 0x004fe200078e0264 */
[----:B------:R-:W0:Y:S03]  /*1a4c0*/  @!P0 LDC.64 R18, c[0x0][0x3c8] ;  /* 0x0000f200ff128b82 */ /* 0x000e260000000a00 */
        /* <DEDUP_REMOVED lines=51> */
[C---:B------:R-:W-:Y:S01]  /*1a800*/  FMUL.FTZ R7, R107.reuse, R7 ;  /* 0x000000076b077220 */ /* 0x040fe20000410000 */
[----:B------:R-:W-:Y:S01]  /*1a810*/  FMUL.FTZ R6, R107, R6 ;  /* 0x000000066b067220 */ /* 0x000fe20000410000 */
[----:B------:R-:W-:Y:S01]  /*1a820*/  FFMA.FTZ R9, R9, R96, R56 ;  /* 0x0000006009097223 */ /* 0x000fe20000010038 */
[----:B------:R-:W-:Y:S01]  /*1a830*/  FFMA.FTZ R8, R8, R97, R57 ;  /* 0x0000006108087223 */ /* 0x000fe20000010039 */
        /* <DEDUP_REMOVED lines=9> */
[C---:B------:R-:W-:Y:S01]  /*1a8d0*/  FMUL.FTZ R11, R107.reuse, R119 ;  /* 0x000000776b0b7220 */ /* 0x040fe20000410000 */
[----:B------:R-:W-:Y:S01]  /*1a8e0*/  FMUL.FTZ R101, R107, R123 ;  /* 0x0000007b6b657220 */ /* 0x000fe20000410000 */
[----:B0-----:R-:W-:-:S04]  /*1a8f0*/  IMAD.WIDE.U32 R2, R10, 0x10, R102 ;  /* 0x000000100a027825 */ /* 0x001fc800078e0066 */
[----:B------:R-:W-:Y:S01]  /*1a900*/  FFMA.FTZ R10, R5, R92, R52 ;  /* 0x0000005c050a7223 */ /* 0x000fe20000010034 */
[C---:B------:R-:W-:Y:S01]  /*1a910*/  FMUL.FTZ R106, R107.reuse, R108 ;  /* 0x0000006c6b6a7220 */ /* 0x040fe20000410000 */
[----:B------:R-:W-:Y:S01]  /*1a920*/  FMUL.FTZ R135, R107, R112 ;  /* 0x000000706b877220 */ /* 0x000fe20000410000 */
[----:B------:R-:W-:-:S04]  /*1a930*/  IMAD.WIDE.U32 R104, R0, 0x10, R102 ;  /* 0x0000001000687825 */ /* 0x000fc800078e0066 */
        /* <DEDUP_REMOVED lines=25> */
[----:B------:R-:W-:Y:S01]  /*1aad0*/  F2FP.F16.F32.PACK_AB R4, R8, R9 ;  /* 0x000000090804723e */ /* 0x000fe200000000ff */
[----:B------:R-:W-:-:S04]  /*1aae0*/  IMAD.WIDE.U32 R108, R131, 0x10, R102 ;  /* 0x00000010836c7825 */ /* 0x000fc800078e0066 */
[----:B------:R-:W-:Y:S01]  /*1aaf0*/  FFMA.FTZ R8, R111, R88, R48 ;  /* 0x000000586f087223 */ /* 0x000fe20000010030 */
[----:B------:R-:W-:Y:S01]  /*1ab00*/  FFMA.FTZ R107, R128, R77, R37 ;  /* 0x0000004d806b7223 */ /* 0x000fe20000010025 */
[----:B------:R-:W-:Y:S01]  /*1ab10*/  F2FP.F16.F32.PACK_AB R5, R5, R0 ;  /* 0x000000000505723e */ /* 0x000fe200000000ff */
[----:B------:R-:W-:-:S04]  /*1ab20*/  IMAD.WIDE.U32 R112, R141, 0x10, R102 ;  /* 0x000000108d707825 */ /* 0x000fc800078e0066 */
        /* <DEDUP_REMOVED lines=51> */
[----:B------:R-:W-:-:S05]  /*1ae60*/  F2FP.F16.F32.PACK_AB R116, R19, R116 ;  /* 0x000000741374723e */ /* 0x000fca00000000ff */
[----:B------:R0:W-:Y:S01]  /*1ae70*/  STG.E.128 desc[UR10][R112.64], R116 ;  /* 0x0000007470007986 */ /* 0x0001e2000c101d0a */
[----:B------:R-:W-:Y:S05]  /*1ae80*/  BRA.U !UP1, `(.L_x_17649) ;  /* 0xfffffe5d092c7547 */ /* 0x000fea000b83ffff */
[----:B------:R-:W-:Y:S05]  /*1ae90*/  EXIT ;  /* 0x000000000000794d */ /* 0x000fea0003800000 */
.L_x_17650:
        /* <DEDUP_REMOVED lines=14> */
.L_x_34069:


//--------------------- .text._ZN10layer_norm13ln_fwd_kernelINS_13Kernel_traitsIf6__halfS2_S2_fjLj5120ELj1ELj1ELj4ELj16ENS_18Kernel_traits_baseILj5120EfS2_S2_S2_fjLj128EEEEELb1ELb0ELb1ELb0EEEvNS_9FwdParamsE --------------------------
	.section	.text._ZN10layer_norm13ln_fwd_kernelINS_13Kernel_traitsIf6__halfS2_S2_fjLj5120ELj1ELj1ELj4ELj16ENS_18Kernel_traits_baseILj5120EfS2_S2_S2_fjLj128EEEEELb1ELb0ELb1ELb0EEEvNS_9FwdParamsE,"ax",@progbits
	.align	128
        .global         _ZN10layer_norm13ln_fwd_kernelINS_13Kernel_traitsIf6__halfS2_S2_fjLj5120ELj1ELj1ELj4ELj16ENS_18Kernel_traits_baseILj5120EfS2_S2_S2_fjLj128EEEEELb1ELb0ELb1ELb0EEEvNS_9FwdParamsE
        .type           _ZN10layer_norm13ln_fwd_kernelINS_13Kernel_traitsIf6__halfS2_S2_fjLj5120ELj1ELj1ELj4ELj16ENS_18Kernel_traits_baseILj5120EfS2_S2_S2_fjLj128EEEEELb1ELb0ELb1ELb0EEEvNS_9FwdParamsE,@function
        .size           _ZN10layer_norm13ln_fwd_kernelINS_13Kernel_traitsIf6__halfS2_S2_fjLj5120ELj1ELj1ELj4ELj16ENS_18Kernel_traits_baseILj5120EfS2_S2_S2_fjLj128EEEEELb1ELb0ELb1ELb0EEEvNS_9FwdParamsE,(.L_x_34070 - _ZN10layer_norm13ln_fwd_kernelINS_13Kernel_traitsIf6__halfS2_S2_fjLj5120ELj1ELj1ELj4ELj16ENS_18Kernel_traits_baseILj5120EfS2_S2_S2_fjLj128EEEEELb1ELb0ELb1ELb0EEEvNS_9FwdParamsE)
        .other          _ZN10layer_norm13ln_fwd_kernelINS_13Kernel_traitsIf6__halfS2_S2_fjLj5120ELj1ELj1ELj4ELj16ENS_18Kernel_traits_baseILj5120EfS2_S2_S2_fjLj128EEEEELb1ELb0ELb1ELb0EEEvNS_9FwdParamsE,@"STO_CUDA_ENTRY STV_DEFAULT"
_ZN10layer_norm13ln_fwd_kernelINS_13Kernel_traitsIf6__halfS2_S2_fjLj5120ELj1ELj1ELj4ELj16ENS_18Kernel_traits_baseILj5120EfS2_S2_S2_fjLj128EEEEELb1ELb0ELb1ELb0EEEvNS_9FwdParamsE:
.text._ZN10layer_norm13ln_fwd_kernelINS_13Kernel_traitsIf6__halfS2_S2_fjLj5120ELj1ELj1ELj4ELj16ENS_18Kernel_traits_baseILj5120EfS2_S2_S2_fjLj128EEEEELb1ELb0ELb1ELb0EEEvNS_9FwdParamsE:
        /* <DEDUP_REMOVED lines=106> */
.L_x_17652:
        /* <DEDUP_REMOVED lines=49> */
.L_x_17653:
[----:B------:R-:W-:Y:S05]  /*09b0*/  BSYNC.RECONVERGENT B0 ;  /* 0x0000000000007941 */ /* 0x000fea0003800200 */
.L_x_17651:
        /* <DEDUP_REMOVED lines=87> */
.L_x_18177:
        /* <DEDUP_REMOVED lines=34> */
.L_x_17656:
[----:B------:R-:W-:Y:S05]  /*1150*/  BRA.U !UP0, `(.L_x_17657) ;  /* 0x0000003108fc7547 */ /* 0x000fea000b800000 */
[----:B------:R-:W0:Y:S02]  /*1160*/  LDC.64 R104, c[0x0][0x3a0] ;  /* 0x0000e800ff687b82 */ /* 0x000e240000000a00 */
        /* <DEDUP_REMOVED lines=23> */
.L_x_17661:
        /* <DEDUP_REMOVED lines=13> */
.L_x_17663:
[----:B------:R-:W-:Y:S05]  /*13b0*/  BSYNC.RECONVERGENT B2 ;  /* 0x0000000000027941 */ /* 0x000fea0003800200 */
.L_x_17662:
        /* <DEDUP_REMOVED lines=53> */
[----:B------:R-:W-:Y:S01]  /*1710*/  LOP3.LUT R112, R4, UR26, R139, 0x96, !PT ;  /* 0x0000001a04707c12 */ /* 0x000fe2000f8e968b */
[----:B------:R-:W-:-:S07]  /*1720*/  IMAD.MOV.U32 R4, RZ, RZ, R148 ;  /* 0x000000ffff047224 */ /* 0x000fce00078e0094 */
.L_x_17660:
[----:B------:R-:W-:Y:S05]  /*1730*/  BSYNC.RECONVERGENT B1 ;  /* 0x0000000000017941 */ /* 0x000fea0003800200 */
.L_x_17659:
        /* <DEDUP_REMOVED lines=11> */
.L_x_17658:
        /* <DEDUP_REMOVED lines=21> */
.L_x_17667:
        /* <DEDUP_REMOVED lines=13> */
.L_x_17669:
[----:B------:R-:W-:Y:S05]  /*1a10*/  BSYNC.RECONVERGENT B2 ;  /* 0x0000000000027941 */ /* 0x000fea0003800200 */
.L_x_17668:
        /* <DEDUP_REMOVED lines=52> */
[----:B------:R-:W-:-:S03]  /*1d60*/  LOP3.LUT R111, R128, UR5, R111, 0x96, !PT ;  /* 0x00000005806f7c12 */ /* 0x000fc6000f8e966f */
[----:B------:R-:W-:Y:S01]  /*1d70*/  IMAD.MOV.U32 R2, RZ, RZ, R6 ;  /* 0x000000ffff027224 */ /* 0x000fe200078e0006 */
[----:B------:R-:W-:Y:S02]  /*1d80*/  LOP3.LUT R112, R118, UR26, R7, 0x96, !PT ;  /* 0x0000001a76707c12 */ /* 0x000fe4000f8e9607 */
[----:B------:R-:W-:-:S07]  /*1d90*/  MOV R6, R138 ;  /* 0x0000008a00067202 */ /* 0x000fce0000000f00 */
.L_x_17666:
[----:B------:R-:W-:Y:S05]  /*1da0*/  BSYNC.RECONVERGENT B1 ;  /* 0x0000000000017941 */ /* 0x000fea0003800200 */
.L_x_17665:
        /* <DEDUP_REMOVED lines=11> */
.L_x_17664:
        /* <DEDUP_REMOVED lines=21> */
.L_x_17673:
        /* <DEDUP_REMOVED lines=13> */
.L_x_17675:
[----:B------:R-:W-:Y:S05]  /*2080*/  BSYNC.RECONVERGENT B2 ;  /* 0x0000000000027941 */ /* 0x000fea0003800200 */
.L_x_17674:
        /* <DEDUP_REMOVED lines=56> */
.L_x_17672:
[----:B------:R-:W-:Y:S05]  /*2410*/  BSYNC.RECONVERGENT B1 ;  /* 0x0000000000017941 */ /* 0x000fea0003800200 */
.L_x_17671:
        /* <DEDUP_REMOVED lines=11> */
.L_x_17670:
        /* <DEDUP_REMOVED lines=21> */
.L_x_17679:
        /* <DEDUP_REMOVED lines=13> */
.L_x_17681:
[----:B------:R-:W-:Y:S05]  /*26f0*/  BSYNC.RECONVERGENT B2 ;  /* 0x0000000000027941 */ /* 0x000fea0003800200 */
.L_x_17680:
        /* <DEDUP_REMOVED lines=56> */
.L_x_17678:
[----:B------:R-:W-:Y:S05]  /*2a80*/  BSYNC.RECONVERGENT B1 ;  /* 0x0000000000017941 */ /* 0x000fea0003800200 */
.L_x_17677:
        /* <DEDUP_REMOVED lines=11> */
.L_x_17676:
        /* <DEDUP_REMOVED lines=21> */
.L_x_17685:
        /* <DEDUP_REMOVED lines=13> */
.L_x_17687:
[----:B------:R-:W-:Y:S05]  /*2d60*/  BSYNC.RECONVERGENT B2 ;  /* 0x0000000000027941 */ /* 0x000fea0003800200 */
.L_x_17686:
        /* <DEDUP_REMOVED lines=55> */
.L_x_17684:
[----:B------:R-:W-:Y:S05]  /*30e0*/  BSYNC.RECONVERGENT B1 ;  /* 0x0000000000017941 */ /* 0x000fea0003800200 */
.L_x_17683:
        /* <DEDUP_REMOVED lines=11> */
.L_x_17682:
        /* <DEDUP_REMOVED lines=21> */
.L_x_17691:
        /* <DEDUP_REMOVED lines=13> */
.L_x_17693:
[----:B------:R-:W-:Y:S05]  /*33c0*/  BSYNC.RECONVERGENT B2 ;  /* 0x0000000000027941 */ /* 0x000fea0003800200 */
.L_x_17692:
        /* <DEDUP_REMOVED lines=56> */
.L_x_17690:
[----:B------:R-:W-:Y:S05]  /*3750*/  BSYNC.RECONVERGENT B1 ;  /* 0x0000000000017941 */ /* 0x000fea0003800200 */
.L_x_17689:
        /* <DEDUP_REMOVED lines=11> */
.L_x_17688:
        /* <DEDUP_REMOVED lines=21> */
.L_x_17697:
        /* <DEDUP_REMOVED lines=13> */
.L_x_17699:
[----:B------:R-:W-:Y:S05]  /*3a30*/  BSYNC.RECONVERGENT B2 ;  /* 0x0000000000027941 */ /* 0x000fea0003800200 */
.L_x_17698:
        /* <DEDUP_REMOVED lines=56> */
.L_x_17696:
[----:B------:R-:W-:Y:S05]  /*3dc0*/  BSYNC.RECONVERGENT B1 ;  /* 0x0000000000017941 */ /* 0x000fea0003800200 */
.L_x_17695:
        /* <DEDUP_REMOVED lines=11> */
.L_x_17694:
        /* <DEDUP_REMOVED lines=21> */
.L_x_17703:
        /* <DEDUP_REMOVED lines=13> */
.L_x_17705:
[----:B------:R-:W-:Y:S05]  /*40a0*/  BSYNC.RECONVERGENT B2 ;  /* 0x0000000000027941 */ /* 0x000fea0003800200 */
.L_x_17704:
        /* <DEDUP_REMOVED lines=56> */
.L_x_17702:
[----:B------:R-:W-:Y:S05]  /*4430*/  BSYNC.RECONVERGENT B1 ;  /* 0x0000000000017941 */ /* 0x000fea0003800200 */
.L_x_17701:
[----:B------:R-:W-:Y:S01]  /*4440*/  I2FP.F32.U32 R13, R13 ;  /* 0x0000000d000d7245 */ /* 0x000fe20000201000 */
[----:B------:R-:W-:Y:S02]  /*4450*/  IMAD.MOV.U32 R104, RZ, RZ, 0x2f800000 ;  /* 0x2f800000ff687424 */ /* 0x000fe400078e00ff */
[----:B------:R-:W-:Y:S02]  /*4460*/  HADD2.F32 R107, -RZ, R107.H1_H1 ;  /* 0x3000006bff6b7230 */ /* 0x000fe40000004100 */
[----:B------:R-:W-:Y:S01]  /*4470*/  FFMA.FTZ R13, R13, R104, 1.1641532182693481445e-10 ;  /* 0x2f0000000d0d7423 */ /* 0x000fe20000010068 */
[----:B-----5:R-:W-:-:S04]  /*4480*/  HADD2.F32 R104, -RZ, R23.H1_H1 ;  /* 0x30000017ff687230 */ /* 0x020fc80000004100 */
[----:B------:R-:W-:Y:S01]  /*4490*/  FSETP.GTU.FTZ.AND P1, PT, R13, UR27, PT ;  /* 0x0000001b0d007c0b */ /* 0x000fe2000bf3c000 */
[----:B------:R-:W-:-:S03]  /*44a0*/  FMUL.FTZ R104, R104, UR17 ;  /* 0x0000001168687c20 */ /* 0x000fc60008410000 */
[----:B------:R-:W-:Y:S01]  /*44b0*/  SEL R13, RZ, 0x1, P1 ;  /* 0x00000001ff0d7807 */ /* 0x000fe20000800000 */
[----:B------:R-:W-:-:S05]  /*44c0*/  FMUL.FTZ R104, R104, UR16 ;  /* 0x0000001068687c20 */ /* 0x000fca0008410000 */
[----:B------:R-:W-:-:S05]  /*44d0*/  FSEL R104, R104, RZ, !P1 ;  /* 0x000000ff68687208 */ /* 0x000fca0004800000 */
[----:B------:R-:W-:-:S07]  /*44e0*/  FADD.FTZ R139, R107, R104 ;  /* 0x000000686b8b7221 */ /* 0x000fce0000010000 */
.L_x_17700:
[----:B------:R-:W-:Y:S02]  /*44f0*/  F2FP.F16.F32.PACK_AB R107, RZ, R139 ;  /* 0x0000008bff6b723e */ /* 0x000fe400000000ff */
[----:B------:R-:W-:Y:S02]  /*4500*/  PRMT R106, R158, 0x5410, R106 ;  /* 0x000054109e6a7816 */ /* 0x000fe4000000006a */
[----:B------:R-:W-:Y:S02]  /*4510*/  PRMT R105, R155, 0x5410, R157 ;  /* 0x000054109b697816 */ /* 0x000fe4000000009d */
[----:B------:R-:W-:Y:S02]  /*4520*/  PRMT R104, R148, 0x5410, R154 ;  /* 0x0000541094687816 */ /* 0x000fe4000000009a */
[----:B------:R-:W-:Y:S01]  /*4530*/  PRMT R107, R156, 0x5410, R107 ;  /* 0x000054109c6b7816 */ /* 0x000fe2000000006b */
[----:B------:R-:W-:Y:S06]  /*4540*/  BRA `(.L_x_17706) ;  /* 0x00000030003c7947 */ /* 0x000fec0003800000 */
.L_x_17657:
        /* <DEDUP_REMOVED lines=20> */
.L_x_17710:
        /* <DEDUP_REMOVED lines=13> */
.L_x_17712:
[----:B------:R-:W-:Y:S05]  /*4760*/  BSYNC.RECONVERGENT B2 ;  /* 0x0000000000027941 */ /* 0x000fea0003800200 */
.L_x_17711:
        /* <DEDUP_REMOVED lines=55> */
.L_x_17709:
[----:B------:R-:W-:Y:S05]  /*4ae0*/  BSYNC.RECONVERGENT B1 ;  /* 0x0000000000017941 */ /* 0x000fea0003800200 */
.L_x_17708:
        /* <DEDUP_REMOVED lines=9> */
.L_x_17707:
        /* <DEDUP_REMOVED lines=17> */
.L_x_17716:
        /* <DEDUP_REMOVED lines=13> */
.L_x_17718:
[----:B------:R-:W-:Y:S05]  /*4d60*/  BSYNC.RECONVERGENT B2 ;  /* 0x0000000000027941 */ /* 0x000fea0003800200 */
.L_x_17717:
        /* <DEDUP_REMOVED lines=54> */
[----:B------:R-:W-:Y:S01]  /*50d0*/  MOV R7, R152 ;  /* 0x0000009800077202 */ /* 0x000fe20000000f00 */
[----:B------:R-:W-:-:S07]  /*50e0*/  IMAD.MOV.U32 R152, RZ, RZ, R6 ;  /* 0x000000ffff987224 */ /* 0x000fce00078e0006 */
.L_x_17715:
[----:B------:R-:W-:Y:S05]  /*50f0*/  BSYNC.RECONVERGENT B1 ;  /* 0x0000000000017941 */ /* 0x000fea0003800200 */
.L_x_17714:
        /* <DEDUP_REMOVED lines=9> */
.L_x_17713:
        /* <DEDUP_REMOVED lines=17> */
.L_x_17722:
        /* <DEDUP_REMOVED lines=13> */
.L_x_17724:
[----:B------:R-:W-:Y:S05]  /*5370*/  BSYNC.RECONVERGENT B2 ;  /* 0x0000000000027941 */ /* 0x000fea0003800200 */
.L_x_17723:
        /* <DEDUP_REMOVED lines=56> */
.L_x_17721:
[----:B------:R-:W-:Y:S05]  /*5700*/  BSYNC.RECONVERGENT B1 ;  /* 0x0000000000017941 */ /* 0x000fea0003800200 */
.L_x_17720:
        /* <DEDUP_REMOVED lines=9> */
.L_x_17719:
        /* <DEDUP_REMOVED lines=17> */
.L_x_17728:
        /* <DEDUP_REMOVED lines=13> */
.L_x_17730:
[----:B------:R-:W-:Y:S05]  /*5980*/  BSYNC.RECONVERGENT B2 ;  /* 0x0000000000027941 */ /* 0x000fea0003800200 */
.L_x_17729:
        /* <DEDUP_REMOVED lines=56> */
.L_x_17727:
[----:B------:R-:W-:Y:S05]  /*5d10*/  BSYNC.RECONVERGENT B1 ;  /* 0x0000000000017941 */ /* 0x000fea0003800200 */
.L_x_17726:
        /* <DEDUP_REMOVED lines=9> */
.L_x_17725:
        /* <DEDUP_REMOVED lines=17> */
.L_x_17734:
        /* <DEDUP_REMOVED lines=13> */
.L_x_17736:
[----:B------:R-:W-:Y:S05]  /*5f90*/  BSYNC.RECONVERGENT B2 ;  /* 0x0000000000027941 */ /* 0x000fea0003800200 */
.L_x_17735:
        /* <DEDUP_REMOVED lines=56> */
.L_x_17733:
[----:B------:R-:W-:Y:S05]  /*6320*/  BSYNC.RECONVERGENT B1 ;  /* 0x0000000000017941 */ /* 0x000fea0003800200 */
.L_x_17732:
        /* <DEDUP_REMOVED lines=9> */
.L_x_17731:
        /* <DEDUP_REMOVED lines=17> */
.L_x_17740:
        /* <DEDUP_REMOVED lines=13> */
.L_x_17742:
[----:B------:R-:W-:Y:S05]  /*65a0*/  BSYNC.RECONVERGENT B2 ;  /* 0x0000000000027941 */ /* 0x000fea0003800200 */
.L_x_17741:
        /* <DEDUP_REMOVED lines=56> */
.L_x_17739:
[----:B------:R-:W-:Y:S05]  /*6930*/  BSYNC.RECONVERGENT B1 ;  /* 0x0000000000017941 */ /* 0x000fea0003800200 */
.L_x_17738:
        /* <DEDUP_REMOVED lines=9> */
.L_x_17737:
        /* <DEDUP_REMOVED lines=17> */
.L_x_17746:
        /* <DEDUP_REMOVED lines=13> */
.L_x_17748:
[----:B------:R-:W-:Y:S05]  /*6bb0*/  BSYNC.RECONVERGENT B2 ;  /* 0x0000000000027941 */ /* 0x000fea0003800200 */
.L_x_17747:
        /* <DEDUP_REMOVED lines=56> */
.L_x_17745:
[----:B------:R-:W-:Y:S05]  /*6f40*/  BSYNC.RECONVERGENT B1 ;  /* 0x0000000000017941 */ /* 0x000fea0003800200 */
.L_x_17744:
        /* <DEDUP_REMOVED lines=9> */
.L_x_17743:
        /* <DEDUP_REMOVED lines=17> */
.L_x_17752:
        /* <DEDUP_REMOVED lines=13> */
.L_x_17754:
[----:B------:R-:W-:Y:S05]  /*71c0*/  BSYNC.RECONVERGENT B2 ;  /* 0x0000000000027941 */ /* 0x000fea0003800200 */
.L_x_17753:
        /* <DEDUP_REMOVED lines=56> */
.L_x_17751:
[----:B------:R-:W-:Y:S05]  /*7550*/  BSYNC.RECONVERGENT B1 ;  /* 0x0000000000017941 */ /* 0x000fea0003800200 */
.L_x_17750:
[----:B------:R-:W-:Y:S01]  /*7560*/  I2FP.F32.U32 R13, R13 ;  /* 0x0000000d000d7245 */ /* 0x000fe20000201000 */
[----:B------:R-:W-:-:S05]  /*7570*/  HFMA2 R104, -RZ, RZ, 0.1171875, 0 ;  /* 0x2f800000ff687431 */ /* 0x000fca00000001ff */
[----:B------:R-:W-:Y:S01]  /*7580*/  FFMA.FTZ R13, R13, R104, 1.1641532182693481445e-10 ;  /* 0x2f0000000d0d7423 */ /* 0x000fe20000010068 */
[----:B-----5:R-:W-:-:S04]  /*7590*/  HADD2.F32 R104, -RZ, R23.H1_H1 ;  /* 0x30000017ff687230 */ /* 0x020fc80000004100 */
[----:B------:R-:W-:Y:S01]  /*75a0*/  FSETP.GTU.FTZ.AND P1, PT, R13, UR27, PT ;  /* 0x0000001b0d007c0b */ /* 0x000fe2000bf3c000 */
[----:B------:R-:W-:-:S03]  /*75b0*/  FMUL.FTZ R104, R104, UR17 ;  /* 0x0000001168687c20 */ /* 0x000fc60008410000 */
[----:B------:R-:W-:Y:S01]  /*75c0*/  SEL R13, RZ, 0x1, P1 ;  /* 0x00000001ff0d7807 */ /* 0x000fe20000800000 */
[----:B------:R-:W-:-:S05]  /*75d0*/  FMUL.FTZ R104, R104, UR16 ;  /* 0x0000001068687c20 */ /* 0x000fca0008410000 */
[----:B------:R-:W-:-:S07]  /*75e0*/  FSEL R139, R104, RZ, !P1 ;  /* 0x000000ff688b7208 */ /* 0x000fce0004800000 */
.L_x_17749:
[----:B------:R-:W-:Y:S02]  /*75f0*/  F2FP.F16.F32.PACK_AB R107, RZ, R139 ;  /* 0x0000008bff6b723e */ /* 0x000fe400000000ff */
[----:B------:R-:W-:Y:S02]  /*7600*/  PRMT R106, R157, 0x5410, R158 ;  /* 0x000054109d6a7816 */ /* 0x000fe4000000009e */
[----:B------:R-:W-:Y:S02]  /*7610*/  PRMT R105, R155, 0x5410, R156 ;  /* 0x000054109b697816 */ /* 0x000fe4000000009c */
[----:B------:R-:W-:Y:S02]  /*7620*/  PRMT R104, R154, 0x5410, R153 ;  /* 0x000054109a687816 */ /* 0x000fe40000000099 */
[----:B------:R-:W-:-:S07]  /*7630*/  PRMT R107, R148, 0x5410, R107 ;  /* 0x00005410946b7816 */ /* 0x000fce000000006b */
.L_x_17706:
        /* <DEDUP_REMOVED lines=25> */
.L_x_17755:
[----:B------:R-:W-:Y:S01]  /*77d0*/  IADD3 R151, PT, PT, R151, 0x80, RZ ;  /* 0x0000008097977810 */ /* 0x000fe20007ffe0ff */
[----:B------:R-:W-:-:S07]  /*77e0*/  VIADD R150, R150, 0x80 ;  /* 0x0000008096967836 */ /* 0x000fce0000000000 */
.L_x_17655:
[----:B------:R-:W-:Y:S05]  /*77f0*/  BSYNC.RECONVERGENT B0 ;  /* 0x0000000000007941 */ /* 0x000fea0003800200 */
.L_x_17654:
        /* <DEDUP_REMOVED lines=10> */
.L_x_17758:
        /* <DEDUP_REMOVED lines=25> */
.L_x_17763:
        /* <DEDUP_REMOVED lines=13> */
.L_x_17765:
[----:B------:R-:W-:Y:S05]  /*7b00*/  BSYNC.RECONVERGENT B2 ;  /* 0x0000000000027941 */ /* 0x000fea0003800200 */
.L_x_17764:
        /* <DEDUP_REMOVED lines=56> */
.L_x_17762:
[----:B------:R-:W-:Y:S05]  /*7e90*/  BSYNC.RECONVERGENT B1 ;  /* 0x0000000000017941 */ /* 0x000fea0003800200 */
.L_x_17761:
        /* <DEDUP_REMOVED lines=11> */
.L_x_17760:
        /* <DEDUP_REMOVED lines=21> */
.L_x_17769:
        /* <DEDUP_REMOVED lines=13> */
.L_x_17771:
[----:B------:R-:W-:Y:S05]  /*8170*/  BSYNC.RECONVERGENT B2 ;  /* 0x0000000000027941 */ /* 0x000fea0003800200 */
.L_x_17770:
        /* <DEDUP_REMOVED lines=56> */
.L_x_17768:
[----:B------:R-:W-:Y:S05]  /*8500*/  BSYNC.RECONVERGENT B1 ;  /* 0x0000000000017941 */ /* 0x000fea0003800200 */
.L_x_17767:
        /* <DEDUP_REMOVED lines=11> */
.L_x_17766:
        /* <DEDUP_REMOVED lines=21> */
.L_x_17775:
        /* <DEDUP_REMOVED lines=13> */
.L_x_17777:
[----:B------:R-:W-:Y:S05]  /*87e0*/  BSYNC.RECONVERGENT B2 ;  /* 0x0000000000027941 */ /* 0x000fea0003800200 */
.L_x_17776:
        /* <DEDUP_REMOVED lines=56> */
.L_x_17774:
[----:B------:R-:W-:Y:S05]  /*8b70*/  BSYNC.RECONVERGENT B1 ;  /* 0x0000000000017941 */ /* 0x000fea0003800200 */
.L_x_17773:
        /* <DEDUP_REMOVED lines=11> */
.L_x_17772:
        /* <DEDUP_REMOVED lines=21> */
.L_x_17781:
        /* <DEDUP_REMOVED lines=13> */
.L_x_17783:
[----:B------:R-:W-:Y:S05]  /*8e50*/  BSYNC.RECONVERGENT B2 ;  /* 0x0000000000027941 */ /* 0x000fea0003800200 */
.L_x_17782:
        /* <DEDUP_REMOVED lines=56> */
.L_x_17780:
[----:B------:R-:W-:Y:S05]  /*91e0*/  BSYNC.RECONVERGENT B1 ;  /* 0x0000000000017941 */ /* 0x000fea0003800200 */
.L_x_17779:
        /* <DEDUP_REMOVED lines=11> */
.L_x_17778:
        /* <DEDUP_REMOVED lines=21> */
.L_x_17787:
        /* <DEDUP_REMOVED lines=13> */
.L_x_17789:
[----:B------:R-:W-:Y:S05]  /*94c0*/  BSYNC.RECONVERGENT B2 ;  /* 0x0000000000027941 */ /* 0x000fea0003800200 */
.L_x_17788:
        /* <DEDUP_REMOVED lines=55> */
.L_x_17786:
[----:B------:R-:W-:Y:S05]  /*9840*/  BSYNC.RECONVERGENT B1 ;  /* 0x0000000000017941 */ /* 0x000fea0003800200 */
.L_x_17785:
        /* <DEDUP_REMOVED lines=11> */
.L_x_17784:
        /* <DEDUP_REMOVED lines=21> */
.L_x_17793:
        /* <DEDUP_REMOVED lines=13> */
.L_x_17795:
[----:B------:R-:W-:Y:S05]  /*9b20*/  BSYNC.RECONVERGENT B2 ;  /* 0x0000000000027941 */ /* 0x000fea0003800200 */
.L_x_17794:
        /* <DEDUP_REMOVED lines=56> */
.L_x_17792:
[----:B------:R-:W-:Y:S05]  /*9eb0*/  BSYNC.RECONVERGENT B1 ;  /* 0x0000000000017941 */ /* 0x000fea0003800200 */
.L_x_17791:
        /* <DEDUP_REMOVED lines=11> */
.L_x_17790:
        /* <DEDUP_REMOVED lines=21> */
.L_x_17799:
        /* <DEDUP_REMOVED lines=13> */
.L_x_17801:
[----:B------:R-:W-:Y:S05]  /*a190*/  BSYNC.RECONVERGENT B2 ;  /* 0x0000000000027941 */ /* 0x000fea0003800200 */
.L_x_17800:
        /* <DEDUP_REMOVED lines=50> */
[----:B------:R-:W-:-:S04]  /*a4c0*/  IMAD.WIDE.U32 R110, R111, -0x326172a9, RZ ;  /* 0xcd9e8d576f6e7825 */ /* 0x000fc800078e00ff */
[----:B------:R-:W-:Y:S01]  /*a4d0*/  IMAD.WIDE.U32 R160, R160, -0x2daee0ad, RZ ;  /* 0xd2511f53a0a07825 */ /* 0x000fe200078e00ff */
[----:B------:R-:W-:-:S04]  /*a4e0*/  LOP3.LUT R111, R140, UR5, R111, 0x96, !PT ;  /* 0x000000058c6f7c12 */ /* 0x000fc8000f8e966f */
[----:B------:R-:W-:Y:S01]  /*a4f0*/  LOP3.LUT R112, R104, UR26, R161, 0x96, !PT ;  /* 0x0000001a68707c12 */ /* 0x000fe2000f8e96a1 */
[----:B------:R-:W-:-:S07]  /*a500*/  IMAD.MOV.U32 R104, RZ, RZ, RZ ;  /* 0x000000ffff687224 */ /* 0x000fce00078e00ff */
.L_x_17798:
[----:B------:R-:W-:Y:S05]  /*a510*/  BSYNC.RECONVERGENT B1 ;  /* 0x0000000000017941 */ /* 0x000fea0003800200 */
.L_x_17797:
        /* <DEDUP_REMOVED lines=11> */
.L_x_17796:
        /* <DEDUP_REMOVED lines=21> */
.L_x_17805:
        /* <DEDUP_REMOVED lines=13> */
.L_x_17807:
[----:B------:R-:W-:Y:S05]  /*a7f0*/  BSYNC.RECONVERGENT B2 ;  /* 0x0000000000027941 */ /* 0x000fea0003800200 */
.L_x_17806:
        /* <DEDUP_REMOVED lines=56> */
.L_x_17804:
[----:B------:R-:W-:Y:S05]  /*ab80*/  BSYNC.RECONVERGENT B1 ;  /* 0x0000000000017941 */ /* 0x000fea0003800200 */
.L_x_17803:
        /* <DEDUP_REMOVED lines=11> */
.L_x_17802:
[----:B------:R-:W-:Y:S02]  /*ac40*/  F2FP.F16.F32.PACK_AB R107, RZ, R141 ;  /* 0x0000008dff6b723e */ /* 0x000fe400000000ff */
[----:B------:R-:W-:Y:S02]  /*ac50*/  PRMT R106, R159, 0x5410, R106 ;  /* 0x000054109f6a7816 */ /* 0x000fe4000000006a */
[----:B------:R-:W-:Y:S02]  /*ac60*/  PRMT R105, R156, 0x5410, R158 ;  /* 0x000054109c697816 */ /* 0x000fe4000000009e */
[----:B------:R-:W-:Y:S02]  /*ac70*/  PRMT R104, R148, 0x5410, R153 ;  /* 0x0000541094687816 */ /* 0x000fe40000000099 */
[----:B------:R-:W-:Y:S01]  /*ac80*/  PRMT R107, R157, 0x5410, R107 ;  /* 0x000054109d6b7816 */ /* 0x000fe2000000006b */
[----:B------:R-:W-:Y:S06]  /*ac90*/  BRA `(.L_x_17808) ;  /* 0x00000030003c7947 */ /* 0x000fec0003800000 */
.L_x_17759:
        /* <DEDUP_REMOVED lines=20> */
.L_x_17812:
        /* <DEDUP_REMOVED lines=13> */
.L_x_17814:
[----:B------:R-:W-:Y:S05]  /*aeb0*/  BSYNC.RECONVERGENT B2 ;  /* 0x0000000000027941 */ /* 0x000fea0003800200 */
.L_x_17813:
        /* <DEDUP_REMOVED lines=55> */
.L_x_17811:
[----:B------:R-:W-:Y:S05]  /*b230*/  BSYNC.RECONVERGENT B1 ;  /* 0x0000000000017941 */ /* 0x000fea0003800200 */
.L_x_17810:
        /* <DEDUP_REMOVED lines=9> */
.L_x_17809:
        /* <DEDUP_REMOVED lines=17> */
.L_x_17818:
        /* <DEDUP_REMOVED lines=13> */
.L_x_17820:
[----:B------:R-:W-:Y:S05]  /*b4b0*/  BSYNC.RECONVERGENT B2 ;  /* 0x0000000000027941 */ /* 0x000fea0003800200 */
.L_x_17819:
        /* <DEDUP_REMOVED lines=56> */
.L_x_17817:
[----:B------:R-:W-:Y:S05]  /*b840*/  BSYNC.RECONVERGENT B1 ;  /* 0x0000000000017941 */ /* 0x000fea0003800200 */
.L_x_17816:
        /* <DEDUP_REMOVED lines=9> */
.L_x_17815:
        /* <DEDUP_REMOVED lines=17> */
.L_x_17824:
        /* <DEDUP_REMOVED lines=13> */
.L_x_17826:
[----:B------:R-:W-:Y:S05]  /*bac0*/  BSYNC.RECONVERGENT B2 ;  /* 0x0000000000027941 */ /* 0x000fea0003800200 */
.L_x_17825:
        /* <DEDUP_REMOVED lines=56> */
.L_x_17823:
[----:B------:R-:W-:Y:S05]  /*be50*/  BSYNC.RECONVERGENT B1 ;  /* 0x0000000000017941 */ /* 0x000fea0003800200 */
.L_x_17822:
        /* <DEDUP_REMOVED lines=9> */
.L_x_17821:
        /* <DEDUP_REMOVED lines=17> */
.L_x_17830:
        /* <DEDUP_REMOVED lines=13> */
.L_x_17832:
[----:B------:R-:W-:Y:S05]  /*c0d0*/  BSYNC.RECONVERGENT B2 ;  /* 0x0000000000027941 */ /* 0x000fea0003800200 */
.L_x_17831:
        /* <DEDUP_REMOVED lines=56> */
.L_x_17829:
[----:B------:R-:W-:Y:S05]  /*c460*/  BSYNC.RECONVERGENT B1 ;  /* 0x0000000000017941 */ /* 0x000fea0003800200 */
.L_x_17828:
        /* <DEDUP_REMOVED lines=9> */
.L_x_17827:
        /* <DEDUP_REMOVED lines=17> */
.L_x_17836:
        /* <DEDUP_REMOVED lines=13> */
.L_x_17838:
[----:B------:R-:W-:Y:S05]  /*c6e0*/  BSYNC.RECONVERGENT B2 ;  /* 0x0000000000027941 */ /* 0x000fea0003800200 */
.L_x_17837:
        /* <DEDUP_REMOVED lines=56> */
.L_x_17835:
[----:B------:R-:W-:Y:S05]  /*ca70*/  BSYNC.RECONVERGENT B1 ;  /* 0x0000000000017941 */ /* 0x000fea0003800200 */
.L_x_17834:
        /* <DEDUP_REMOVED lines=9> */
.L_x_17833:
        /* <DEDUP_REMOVED lines=17> */
.L_x_17842:
        /* <DEDUP_REMOVED lines=13> */
.L_x_17844:
[----:B------:R-:W-:Y:S05]  /*ccf0*/  BSYNC.RECONVERGENT B2 ;  /* 0x0000000000027941 */ /* 0x000fea0003800200 */
.L_x_17843:
        /* <DEDUP_REMOVED lines=56> */
.L_x_17841:
[----:B------:R-:W-:Y:S05]  /*d080*/  BSYNC.RECONVERGENT B1 ;  /* 0x0000000000017941 */ /* 0x000fea0003800200 */
.L_x_17840:
        /* <DEDUP_REMOVED lines=9> */
.L_x_17839:
        /* <DEDUP_REMOVED lines=17> */
.L_x_17848:
        /* <DEDUP_REMOVED lines=13> */
.L_x_17850:
[----:B------:R-:W-:Y:S05]  /*d300*/  BSYNC.RECONVERGENT B2 ;  /* 0x0000000000027941 */ /* 0x000fea0003800200 */
.L_x_17849:
        /* <DEDUP_REMOVED lines=56> */
.L_x_17847:
[----:B------:R-:W-:Y:S05]  /*d690*/  BSYNC.RECONVERGENT B1 ;  /* 0x0000000000017941 */ /* 0x000fea0003800200 */
.L_x_17846:
        /* <DEDUP_REMOVED lines=9> */
.L_x_17845:
        /* <DEDUP_REMOVED lines=17> */
.L_x_17854:
        /* <DEDUP_REMOVED lines=13> */
.L_x_17856:
[----:B------:R-:W-:Y:S05]  /*d910*/  BSYNC.RECONVERGENT B2 ;  /* 0x0000000000027941 */ /* 0x000fea0003800200 */
.L_x_17855:
        /* <DEDUP_REMOVED lines=56> */
.L_x_17853:
[----:B------:R-:W-:Y:S05]  /*dca0*/  BSYNC.RECONVERGENT B1 ;  /* 0x0000000000017941 */ /* 0x000fea0003800200 */
.L_x_17852:
        /* <DEDUP_REMOVED lines=9> */
.L_x_17851:
[----:B------:R-:W-:Y:S02]  /*dd40*/  F2FP.F16.F32.PACK_AB R107, RZ, R141 ;  /* 0x0000008dff6b723e */ /* 0x000fe400000000ff */
[----:B------:R-:W-:Y:S02]  /*dd50*/  PRMT R106, R158, 0x5410, R159 ;  /* 0x000054109e6a7816 */ /* 0x000fe4000000009f */
[----:B------:R-:W-:Y:S02]  /*dd60*/  PRMT R105, R157, 0x5410, R156 ;  /* 0x000054109d697816 */ /* 0x000fe4000000009c */
[----:B------:R-:W-:Y:S02]  /*dd70*/  PRMT R104, R155, 0x5410, R153 ;  /* 0x000054109b687816 */ /* 0x000fe40000000099 */
[----:B------:R-:W-:-:S07]  /*dd80*/  PRMT R107, R148, 0x5410, R107 ;  /* 0x00005410946b7816 */ /* 0x000fce000000006b */
.L_x_17808:
        /* <DEDUP_REMOVED lines=25> */
.L_x_17857:
[----:B------:R-:W-:Y:S01]  /*df20*/  IADD3 R151, PT, PT, R151, 0x80, RZ ;  /* 0x0000008097977810 */ /* 0x000fe20007ffe0ff */
[----:B------:R-:W-:-:S07]  /*df30*/  VIADD R150, R150, 0x80 ;  /* 0x0000008096967836 */ /* 0x000fce0000000000 */
.L_x_17757:
[----:B------:R-:W-:Y:S05]  /*df40*/  BSYNC.RECONVERGENT B0 ;  /* 0x0000000000007941 */ /* 0x000fea0003800200 */
.L_x_17756:
        /* <DEDUP_REMOVED lines=9> */
.L_x_17860:
        /* <DEDUP_REMOVED lines=25> */
.L_x_17865:
        /* <DEDUP_REMOVED lines=13> */
.L_x_17867:
[----:B------:R-:W-:Y:S05]  /*e240*/  BSYNC.RECONVERGENT B2 ;  /* 0x0000000000027941 */ /* 0x000fea0003800200 */
.L_x_17866:
        /* <DEDUP_REMOVED lines=56> */
.L_x_17864:
[----:B------:R-:W-:Y:S05]  /*e5d0*/  BSYNC.RECONVERGENT B1 ;  /* 0x0000000000017941 */ /* 0x000fea0003800200 */
.L_x_17863:
        /* <DEDUP_REMOVED lines=11> */
.L_x_17862:
        /* <DEDUP_REMOVED lines=21> */
.L_x_17871:
        /* <DEDUP_REMOVED lines=13> */
.L_x_17873:
[----:B------:R-:W-:Y:S05]  /*e8b0*/  BSYNC.RECONVERGENT B2 ;  /* 0x0000000000027941 */ /* 0x000fea0003800200 */
.L_x_17872:
        /* <DEDUP_REMOVED lines=56> */
.L_x_17870:
[----:B------:R-:W-:Y:S05]  /*ec40*/  BSYNC.RECONVERGENT B1 ;  /* 0x0000000000017941 */ /* 0x000fea0003800200 */
.L_x_17869:
        /* <DEDUP_REMOVED lines=11> */
.L_x_17868:
        /* <DEDUP_REMOVED lines=21> */
.L_x_17877:
        /* <DEDUP_REMOVED lines=13> */
.L_x_17879:
[----:B------:R-:W-:Y:S05]  /*ef20*/  BSYNC.RECONVERGENT B2 ;  /* 0x0000000000027941 */ /* 0x000fea0003800200 */
.L_x_17878:
        /* <DEDUP_REMOVED lines=56> */
.L_x_17876:
[----:B------:R-:W-:Y:S05]  /*f2b0*/  BSYNC.RECONVERGENT B1 ;  /* 0x0000000000017941 */ /* 0x000fea0003800200 */
.L_x_17875:
        /* <DEDUP_REMOVED lines=11> */
.L_x_17874:
        /* <DEDUP_REMOVED lines=21> */
.L_x_17883:
        /* <DEDUP_REMOVED lines=13> */
.L_x_17885:
[----:B------:R-:W-:Y:S05]  /*f590*/  BSYNC.RECONVERGENT B2 ;  /* 0x0000000000027941 */ /* 0x000fea0003800200 */
.L_x_17884:
        /* <DEDUP_REMOVED lines=56> */
.L_x_17882:
[----:B------:R-:W-:Y:S05]  /*f920*/  BSYNC.RECONVERGENT B1 ;  /* 0x0000000000017941 */ /* 0x000fea0003800200 */
.L_x_17881:
        /* <DEDUP_REMOVED lines=11> */
.L_x_17880:
        /* <DEDUP_REMOVED lines=21> */
.L_x_17889:
        /* <DEDUP_REMOVED lines=13> */
.L_x_17891:
[----:B------:R-:W-:Y:S05]  /*fc00*/  BSYNC.RECONVERGENT B2 ;  /* 0x0000000000027941 */ /* 0x000fea0003800200 */
.L_x_17890:
        /* <DEDUP_REMOVED lines=55> */
.L_x_17888:
[----:B------:R-:W-:Y:S05]  /*ff80*/  BSYNC.RECONVERGENT B1 ;  /* 0x0000000000017941 */ /* 0x000fea0003800200 */
.L_x_17887:
        /* <DEDUP_REMOVED lines=11> */
.L_x_17886:
        /* <DEDUP_REMOVED lines=21> */
.L_x_17895:
        /* <DEDUP_REMOVED lines=13> */
.L_x_17897:
[----:B------:R-:W-:Y:S05]  /*10260*/  BSYNC.RECONVERGENT B2 ;  /* 0x0000000000027941 */ /* 0x000fea0003800200 */
.L_x_17896:
        /* <DEDUP_REMOVED lines=56> */
.L_x_17894:
[----:B------:R-:W-:Y:S05]  /*105f0*/  BSYNC.RECONVERGENT B1 ;  /* 0x0000000000017941 */ /* 0x000fea0003800200 */
.L_x_17893:
        /* <DEDUP_REMOVED lines=11> */
.L_x_17892:
        /* <DEDUP_REMOVED lines=21> */
.L_x_17901:
        /* <DEDUP_REMOVED lines=13> */
.L_x_17903:
[----:B------:R-:W-:Y:S05]  /*108d0*/  BSYNC.RECONVERGENT B2 ;  /* 0x0000000000027941 */ /* 0x000fea0003800200 */
.L_x_17902:
        /* <DEDUP_REMOVED lines=55> */
.L_x_17900:
[----:B------:R-:W-:Y:S05]  /*10c50*/  BSYNC.RECONVERGENT B1 ;  /* 0x0000000000017941 */ /* 0x000fea0003800200 */
.L_x_17899:
        /* <DEDUP_REMOVED lines=11> */
.L_x_17898:
        /* <DEDUP_REMOVED lines=21> */
.L_x_17907:
        /* <DEDUP_REMOVED lines=13> */
.L_x_17909:
[----:B------:R-:W-:Y:S05]  /*10f30*/  BSYNC.RECONVERGENT B2 ;  /* 0x0000000000027941 */ /* 0x000fea0003800200 */
.L_x_17908:
        /* <DEDUP_REMOVED lines=56> */
.L_x_17906:
[----:B------:R-:W-:Y:S05]  /*112c0*/  BSYNC.RECONVERGENT B1 ;  /* 0x0000000000017941 */ /* 0x000fea0003800200 */
.L_x_17905:
        /* <DEDUP_REMOVED lines=11> */
.L_x_17904:
[----:B------:R-:W-:Y:S02]  /*11380*/  F2FP.F16.F32.PACK_AB R107, RZ, R143 ;  /* 0x0000008fff6b723e */ /* 0x000fe400000000ff */
[----:B------:R-:W-:Y:S02]  /*11390*/  PRMT R106, R159, 0x5410, R106 ;  /* 0x000054109f6a7816 */ /* 0x000fe4000000006a */
[----:B------:R-:W-:Y:S02]  /*113a0*/  PRMT R105, R156, 0x5410, R158 ;  /* 0x000054109c697816 */ /* 0x000fe4000000009e */
[----:B------:R-:W-:Y:S02]  /*113b0*/  PRMT R104, R148, 0x5410, R153 ;  /* 0x0000541094687816 */ /* 0x000fe40000000099 */
[----:B------:R-:W-:Y:S01]  /*113c0*/  PRMT R107, R157, 0x5410, R107 ;  /* 0x000054109d6b7816 */ /* 0x000fe2000000006b */
[----:B------:R-:W-:Y:S06]  /*113d0*/  BRA `(.L_x_17910) ;  /* 0x00000030003c7947 */ /* 0x000fec0003800000 */
.L_x_17861:
        /* <DEDUP_REMOVED lines=20> */
.L_x_17914:
        /* <DEDUP_REMOVED lines=13> */
.L_x_17916:
[----:B------:R-:W-:Y:S05]  /*115f0*/  BSYNC.RECONVERGENT B2 ;  /* 0x0000000000027941 */ /* 0x000fea0003800200 */
.L_x_17915:
        /* <DEDUP_REMOVED lines=55> */
.L_x_17913:
[----:B------:R-:W-:Y:S05]  /*11970*/  BSYNC.RECONVERGENT B1 ;  /* 0x0000000000017941 */ /* 0x000fea0003800200 */
.L_x_17912:
        /* <DEDUP_REMOVED lines=9> */
.L_x_17911:
        /* <DEDUP_REMOVED lines=17> */
.L_x_17920:
        /* <DEDUP_REMOVED lines=13> */
.L_x_17922:
[----:B------:R-:W-:Y:S05]  /*11bf0*/  BSYNC.RECONVERGENT B2 ;  /* 0x0000000000027941 */ /* 0x000fea0003800200 */
.L_x_17921:
        /* <DEDUP_REMOVED lines=56> */
.L_x_17919:
[----:B------:R-:W-:Y:S05]  /*11f80*/  BSYNC.RECONVERGENT B1 ;  /* 0x0000000000017941 */ /* 0x000fea0003800200 */
.L_x_17918:
        /* <DEDUP_REMOVED lines=9> */
.L_x_17917:
        /* <DEDUP_REMOVED lines=17> */
.L_x_17926:
        /* <DEDUP_REMOVED lines=13> */
.L_x_17928:
[----:B------:R-:W-:Y:S05]  /*12200*/  BSYNC.RECONVERGENT B2 ;  /* 0x0000000000027941 */ /* 0x000fea0003800200 */
.L_x_17927:
        /* <DEDUP_REMOVED lines=56> */
.L_x_17925:
[----:B------:R-:W-:Y:S05]  /*12590*/  BSYNC.RECONVERGENT B1 ;  /* 0x0000000000017941 */ /* 0x000fea0003800200 */
.L_x_17924:
        /* <DEDUP_REMOVED lines=9> */
.L_x_17923:
        /* <DEDUP_REMOVED lines=17> */
.L_x_17932:
        /* <DEDUP_REMOVED lines=13> */
.L_x_17934:
[----:B------:R-:W-:Y:S05]  /*12810*/  BSYNC.RECONVERGENT B2 ;  /* 0x0000000000027941 */ /* 0x000fea0003800200 */
.L_x_17933:
        /* <DEDUP_REMOVED lines=56> */
.L_x_17931:
[----:B------:R-:W-:Y:S05]  /*12ba0*/  BSYNC.RECONVERGENT B1 ;  /* 0x0000000000017941 */ /* 0x000fea0003800200 */
.L_x_17930:
        /* <DEDUP_REMOVED lines=9> */
.L_x_17929:
        /* <DEDUP_REMOVED lines=17> */
.L_x_17938:
        /* <DEDUP_REMOVED lines=13> */
.L_x_17940:
[----:B------:R-:W-:Y:S05]  /*12e20*/  BSYNC.RECONVERGENT B2 ;  /* 0x0000000000027941 */ /* 0x000fea0003800200 */
.L_x_17939:
        /* <DEDUP_REMOVED lines=56> */
.L_x_17937:
[----:B------:R-:W-:Y:S05]  /*131b0*/  BSYNC.RECONVERGENT B1 ;  /* 0x0000000000017941 */ /* 0x000fea0003800200 */
.L_x_17936:
        /* <DEDUP_REMOVED lines=9> */
.L_x_17935:
        /* <DEDUP_REMOVED lines=17> */
.L_x_17944:
        /* <DEDUP_REMOVED lines=13> */
.L_x_17946:
[----:B------:R-:W-:Y:S05]  /*13430*/  BSYNC.RECONVERGENT B2 ;  /* 0x0000000000027941 */ /* 0x000fea0003800200 */
.L_x_17945:
        /* <DEDUP_REMOVED lines=56> */
.L_x_17943:
[----:B------:R-:W-:Y:S05]  /*137c0*/  BSYNC.RECONVERGENT B1 ;  /* 0x0000000000017941 */ /* 0x000fea0003800200 */
.L_x_17942:
        /* <DEDUP_REMOVED lines=9> */
.L_x_17941:
        /* <DEDUP_REMOVED lines=17> */
.L_x_17950:
        /* <DEDUP_REMOVED lines=13> */
.L_x_17952:
[----:B------:R-:W-:Y:S05]  /*13a40*/  BSYNC.RECONVERGENT B2 ;  /* 0x0000000000027941 */ /* 0x000fea0003800200 */
.L_x_17951:
        /* <DEDUP_REMOVED lines=56> */
.L_x_17949:
[----:B------:R-:W-:Y:S05]  /*13dd0*/  BSYNC.RECONVERGENT B1 ;  /* 0x0000000000017941 */ /* 0x000fea0003800200 */
.L_x_17948:
        /* <DEDUP_REMOVED lines=9> */
.L_x_17947:
        /* <DEDUP_REMOVED lines=17> */
.L_x_17956:
        /* <DEDUP_REMOVED lines=13> */
.L_x_17958:
[----:B------:R-:W-:Y:S05]  /*14050*/  BSYNC.RECONVERGENT B2 ;  /* 0x0000000000027941 */ /* 0x000fea0003800200 */
.L_x_17957:
        /* <DEDUP_REMOVED lines=56> */
.L_x_17955:
[----:B------:R-:W-:Y:S05]  /*143e0*/  BSYNC.RECONVERGENT B1 ;  /* 0x0000000000017941 */ /* 0x000fea0003800200 */
.L_x_17954:
[----:B------:R-:W-:Y:S01]  /*143f0*/  I2FP.F32.U32 R13, R13 ;  /* 0x0000000d000d7245 */ /* 0x000fe20000201000 */
[----:B------:R-:W-:-:S04]  /*14400*/  IMAD.MOV.U32 R104, RZ, RZ, 0x2f800000 ;  /* 0x2f800000ff687424 */ /* 0x000fc800078e00ff */
[----:B------:R-:W-:Y:S01]  /*14410*/  FFMA.FTZ R13, R13, R104, 1.1641532182693481445e-10 ;  /* 0x2f0000000d0d7423 */ /* 0x000fe20000010068 */
[----:B-----5:R-:W-:-:S04]  /*14420*/  HADD2.F32 R104, -RZ, R23.H1_H1 ;  /* 0x30000017ff687230 */ /* 0x020fc80000004100 */
[----:B------:R-:W-:Y:S01]  /*14430*/  FSETP.GTU.FTZ.AND P2, PT, R13, UR27, PT ;  /* 0x0000001b0d007c0b */ /* 0x000fe2000bf5c000 */
[----:B------:R-:W-:-:S03]  /*14440*/  FMUL.FTZ R104, R104, UR17 ;  /* 0x0000001168687c20 */ /* 0x000fc60008410000 */
[----:B------:R-:W-:Y:S01]  /*14450*/  SEL R13, RZ, 0x1, P2 ;  /* 0x00000001ff0d7807 */ /* 0x000fe20001000000 */
[----:B------:R-:W-:-:S05]  /*14460*/  FMUL.FTZ R104, R104, UR16 ;  /* 0x0000001068687c20 */ /* 0x000fca0008410000 */
[----:B------:R-:W-:-:S07]  /*14470*/  FSEL R143, R104, RZ, !P2 ;  /* 0x000000ff688f7208 */ /* 0x000fce0005000000 */
.L_x_17953:
[----:B------:R-:W-:Y:S02]  /*14480*/  F2FP.F16.F32.PACK_AB R107, RZ, R143 ;  /* 0x0000008fff6b723e */ /* 0x000fe400000000ff */
[----:B------:R-:W-:Y:S02]  /*14490*/  PRMT R106, R158, 0x5410, R159 ;  /* 0x000054109e6a7816 */ /* 0x000fe4000000009f */
[----:B------:R-:W-:Y:S02]  /*144a0*/  PRMT R105, R157, 0x5410, R156 ;  /* 0x000054109d697816 */ /* 0x000fe4000000009c */
[----:B------:R-:W-:Y:S02]  /*144b0*/  PRMT R104, R155, 0x5410, R153 ;  /* 0x000054109b687816 */ /* 0x000fe40000000099 */
[----:B------:R-:W-:-:S07]  /*144c0*/  PRMT R107, R148, 0x5410, R107 ;  /* 0x00005410946b7816 */ /* 0x000fce000000006b */
.L_x_17910:
        /* <DEDUP_REMOVED lines=25> */
.L_x_17959:
[----:B------:R-:W-:Y:S01]  /*14660*/  IADD3 R151, PT, PT, R151, 0x80, RZ ;  /* 0x0000008097977810 */ /* 0x000fe20007ffe0ff */
[----:B------:R-:W-:-:S07]  /*14670*/  VIADD R150, R150, 0x80 ;  /* 0x0000008096967836 */ /* 0x000fce0000000000 */
.L_x_17859:
[----:B------:R-:W-:Y:S05]  /*14680*/  BSYNC.RECONVERGENT B0 ;  /* 0x0000000000007941 */ /* 0x000fea0003800200 */
.L_x_17858:
        /* <DEDUP_REMOVED lines=9> */
.L_x_17962:
        /* <DEDUP_REMOVED lines=25> */
.L_x_17967:
        /* <DEDUP_REMOVED lines=13> */
.L_x_17969:
[----:B------:R-:W-:Y:S05]  /*14980*/  BSYNC.RECONVERGENT B2 ;  /* 0x0000000000027941 */ /* 0x000fea0003800200 */
.L_x_17968:
        /* <DEDUP_REMOVED lines=56> */
.L_x_17966:
[----:B------:R-:W-:Y:S05]  /*14d10*/  BSYNC.RECONVERGENT B1 ;  /* 0x0000000000017941 */ /* 0x000fea0003800200 */
.L_x_17965:
        /* <DEDUP_REMOVED lines=11> */
.L_x_17964:
        /* <DEDUP_REMOVED lines=21> */
.L_x_17973:
        /* <DEDUP_REMOVED lines=13> */
.L_x_17975:
[----:B------:R-:W-:Y:S05]  /*14ff0*/  BSYNC.RECONVERGENT B2 ;  /* 0x0000000000027941 */ /* 0x000fea0003800200 */
.L_x_17974:
        /* <DEDUP_REMOVED lines=56> */
.L_x_17972:
[----:B------:R-:W-:Y:S05]  /*15380*/  BSYNC.RECONVERGENT B1 ;  /* 0x0000000000017941 */ /* 0x000fea0003800200 */
.L_x_17971:
        /* <DEDUP_REMOVED lines=11> */
.L_x_17970:
        /* <DEDUP_REMOVED lines=21> */
.L_x_17979:
        /* <DEDUP_REMOVED lines=13> */
.L_x_17981:
[----:B------:R-:W-:Y:S05]  /*15660*/  BSYNC.RECONVERGENT B2 ;  /* 0x0000000000027941 */ /* 0x000fea0003800200 */
.L_x_17980:
        /* <DEDUP_REMOVED lines=56> */
.L_x_17978:
[----:B------:R-:W-:Y:S05]  /*159f0*/  BSYNC.RECONVERGENT B1 ;  /* 0x0000000000017941 */ /* 0x000fea0003800200 */
.L_x_17977:
        /* <DEDUP_REMOVED lines=11> */
.L_x_17976:
        /* <DEDUP_REMOVED lines=21> */
.L_x_17985:
        /* <DEDUP_REMOVED lines=13> */
.L_x_17987:
[----:B------:R-:W-:Y:S05]  /*15cd0*/  BSYNC.RECONVERGENT B2 ;  /* 0x0000000000027941 */ /* 0x000fea0003800200 */
.L_x_17986:
        /* <DEDUP_REMOVED lines=56> */
.L_x_17984:
[----:B------:R-:W-:Y:S05]  /*16060*/  BSYNC.RECONVERGENT B1 ;  /* 0x0000000000017941 */ /* 0x000fea0003800200 */
.L_x_17983:
        /* <DEDUP_REMOVED lines=11> */
.L_x_17982:
        /* <DEDUP_REMOVED lines=21> */
.L_x_17991:
        /* <DEDUP_REMOVED lines=13> */
.L_x_17993:
[----:B------:R-:W-:Y:S05]  /*16340*/  BSYNC.RECONVERGENT B2 ;  /* 0x0000000000027941 */ /* 0x000fea0003800200 */
.L_x_17992:
        /* <DEDUP_REMOVED lines=55> */
.L_x_17990:
[----:B------:R-:W-:Y:S05]  /*166c0*/  BSYNC.RECONVERGENT B1 ;  /* 0x0000000000017941 */ /* 0x000fea0003800200 */
.L_x_17989:
        /* <DEDUP_REMOVED lines=11> */
.L_x_17988:
        /* <DEDUP_REMOVED lines=16> */
[-C--:B------:R-:W-:Y:S01]  /*16880*/  @!P4 MOV R2, R154.reuse ;  /* 0x0000009a0002c202 */ /* 0x080fe20000000f00 */
[----:B------:R-:W-:Y:S01]  /*16890*/  @P4 VIADD R105, R104, 0x1 ;  /* 0x0000000168694836 */ /* 0x000fe20000000000 */
[----:B------:R-:W-:Y:S01]  /*168a0*/  @P4 MOV R2, R154 ;  /* 0x0000009a00024202 */ /* 0x000fe20000000f00 */
[----:B------:R-:W-:Y:S01]  /*168b0*/  @P4 IMAD.MOV.U32 R11, RZ, RZ, R111 ;  /* 0x000000ffff0b4224 */ /* 0x000fe200078e006f */
[----:B------:R-:W-:Y:S06]  /*168c0*/  BRA `(.L_x_17996) ;  /* 0x0000000400187947 */ /* 0x000fec0003800000 */
.L_x_17997:
        /* <DEDUP_REMOVED lines=13> */
.L_x_17999:
[----:B------:R-:W-:Y:S05]  /*169a0*/  BSYNC.RECONVERGENT B2 ;  /* 0x0000000000027941 */ /* 0x000fea0003800200 */
.L_x_17998:
        /* <DEDUP_REMOVED lines=56> */
.L_x_17996:
[----:B------:R-:W-:Y:S05]  /*16d30*/  BSYNC.RECONVERGENT B1 ;  /* 0x0000000000017941 */ /* 0x000fea0003800200 */
.L_x_17995:
        /* <DEDUP_REMOVED lines=11> */
.L_x_17994:
        /* <DEDUP_REMOVED lines=21> */
.L_x_18003:
        /* <DEDUP_REMOVED lines=13> */
.L_x_18005:
[----:B------:R-:W-:Y:S05]  /*17010*/  BSYNC.RECONVERGENT B2 ;  /* 0x0000000000027941 */ /* 0x000fea0003800200 */
.L_x_18004:
        /* <DEDUP_REMOVED lines=54> */
[----:B------:R-:W-:-:S07]  /*17380*/  HFMA2 R104, -RZ, RZ, 0, 0 ;  /* 0x00000000ff687431 */ /* 0x000fce00000001ff */
.L_x_18002:
[----:B------:R-:W-:Y:S05]  /*17390*/  BSYNC.RECONVERGENT B1 ;  /* 0x0000000000017941 */ /* 0x000fea0003800200 */
.L_x_18001:
        /* <DEDUP_REMOVED lines=11> */
.L_x_18000:
        /* <DEDUP_REMOVED lines=21> */
.L_x_18009:
        /* <DEDUP_REMOVED lines=13> */
.L_x_18011:
[----:B------:R-:W-:Y:S05]  /*17670*/  BSYNC.RECONVERGENT B2 ;  /* 0x0000000000027941 */ /* 0x000fea0003800200 */
.L_x_18010:
        /* <DEDUP_REMOVED lines=56> */
.L_x_18008:
[----:B------:R-:W-:Y:S05]  /*17a00*/  BSYNC.RECONVERGENT B1 ;  /* 0x0000000000017941 */ /* 0x000fea0003800200 */
.L_x_18007:
        /* <DEDUP_REMOVED lines=11> */
.L_x_18006:
[----:B------:R-:W-:Y:S02]  /*17ac0*/  F2FP.F16.F32.PACK_AB R107, RZ, R145 ;  /* 0x00000091ff6b723e */ /* 0x000fe400000000ff */
[----:B------:R-:W-:Y:S02]  /*17ad0*/  PRMT R106, R159, 0x5410, R106 ;  /* 0x000054109f6a7816 */ /* 0x000fe4000000006a */
[----:B------:R-:W-:Y:S02]  /*17ae0*/  PRMT R105, R156, 0x5410, R158 ;  /* 0x000054109c697816 */ /* 0x000fe4000000009e */
[----:B------:R-:W-:Y:S02]  /*17af0*/  PRMT R104, R148, 0x5410, R153 ;  /* 0x0000541094687816 */ /* 0x000fe40000000099 */
[----:B------:R-:W-:Y:S01]  /*17b00*/  PRMT R107, R157, 0x5410, R107 ;  /* 0x000054109d6b7816 */ /* 0x000fe2000000006b */
[----:B------:R-:W-:Y:S06]  /*17b10*/  BRA `(.L_x_18012) ;  /* 0x00000030003c7947 */ /* 0x000fec0003800000 */
.L_x_17963:
        /* <DEDUP_REMOVED lines=20> */
.L_x_18016:
        /* <DEDUP_REMOVED lines=13> */
.L_x_18018:
[----:B------:R-:W-:Y:S05]  /*17d30*/  BSYNC.RECONVERGENT B2 ;  /* 0x0000000000027941 */ /* 0x000fea0003800200 */
.L_x_18017:
        /* <DEDUP_REMOVED lines=55> */
.L_x_18015:
[----:B------:R-:W-:Y:S05]  /*180b0*/  BSYNC.RECONVERGENT B1 ;  /* 0x0000000000017941 */ /* 0x000fea0003800200 */
.L_x_18014:
        /* <DEDUP_REMOVED lines=9> */
.L_x_18013:
        /* <DEDUP_REMOVED lines=17> */
.L_x_18022:
        /* <DEDUP_REMOVED lines=13> */
.L_x_18024:
[----:B------:R-:W-:Y:S05]  /*18330*/  BSYNC.RECONVERGENT B2 ;  /* 0x0000000000027941 */ /* 0x000fea0003800200 */
.L_x_18023:
        /* <DEDUP_REMOVED lines=56> */
.L_x_18021:
[----:B------:R-:W-:Y:S05]  /*186c0*/  BSYNC.RECONVERGENT B1 ;  /* 0x0000000000017941 */ /* 0x000fea0003800200 */
.L_x_18020:
        /* <DEDUP_REMOVED lines=9> */
.L_x_18019:
        /* <DEDUP_REMOVED lines=17> */
.L_x_18028:
        /* <DEDUP_REMOVED lines=13> */
.L_x_18030:
[----:B------:R-:W-:Y:S05]  /*18940*/  BSYNC.RECONVERGENT B2 ;  /* 0x0000000000027941 */ /* 0x000fea0003800200 */
.L_x_18029:
        /* <DEDUP_REMOVED lines=56> */
.L_x_18027:
[----:B------:R-:W-:Y:S05]  /*18cd0*/  BSYNC.RECONVERGENT B1 ;  /* 0x0000000000017941 */ /* 0x000fea0003800200 */
.L_x_18026:
        /* <DEDUP_REMOVED lines=9> */
.L_x_18025:
        /* <DEDUP_REMOVED lines=17> */
.L_x_18034:
        /* <DEDUP_REMOVED lines=13> */
.L_x_18036:
[----:B------:R-:W-:Y:S05]  /*18f50*/  BSYNC.RECONVERGENT B2 ;  /* 0x0000000000027941 */ /* 0x000fea0003800200 */
.L_x_18035:
        /* <DEDUP_REMOVED lines=56> */
.L_x_18033:
[----:B------:R-:W-:Y:S05]  /*192e0*/  BSYNC.RECONVERGENT B1 ;  /* 0x0000000000017941 */ /* 0x000fea0003800200 */
.L_x_18032:
        /* <DEDUP_REMOVED lines=9> */
.L_x_18031:
        /* <DEDUP_REMOVED lines=17> */
.L_x_18040:
        /* <DEDUP_REMOVED lines=13> */
.L_x_18042:
[----:B------:R-:W-:Y:S05]  /*19560*/  BSYNC.RECONVERGENT B2 ;  /* 0x0000000000027941 */ /* 0x000fea0003800200 */
.L_x_18041:
        /* <DEDUP_REMOVED lines=56> */
.L_x_18039:
[----:B------:R-:W-:Y:S05]  /*198f0*/  BSYNC.RECONVERGENT B1 ;  /* 0x0000000000017941 */ /* 0x000fea0003800200 */
.L_x_18038:
        /* <DEDUP_REMOVED lines=9> */
.L_x_18037:
        /* <DEDUP_REMOVED lines=17> */
.L_x_18046:
        /* <DEDUP_REMOVED lines=13> */
.L_x_18048:
[----:B------:R-:W-:Y:S05]  /*19b70*/  BSYNC.RECONVERGENT B2 ;  /* 0x0000000000027941 */ /* 0x000fea0003800200 */
.L_x_18047:
        /* <DEDUP_REMOVED lines=56> */
.L_x_18045:
[----:B------:R-:W-:Y:S05]  /*19f00*/  BSYNC.RECONVERGENT B1 ;  /* 0x0000000000017941 */ /* 0x000fea0003800200 */
.L_x_18044:
        /* <DEDUP_REMOVED lines=9> */
.L_x_18043:
        /* <DEDUP_REMOVED lines=17> */
.L_x_18052:
        /* <DEDUP_REMOVED lines=13> */
.L_x_18054:
[----:B------:R-:W-:Y:S05]  /*1a180*/  BSYNC.RECONVERGENT B2 ;  /* 0x0000000000027941 */ /* 0x000fea0003800200 */
.L_x_18053:
        /* <DEDUP_REMOVED lines=56> */
.L_x_18051:
[----:B------:R-:W-:Y:S05]  /*1a510*/  BSYNC.RECONVERGENT B1 ;  /* 0x0000000000017941 */ /* 0x000fea0003800200 */
.L_x_18050:
        /* <DEDUP_REMOVED lines=9> */
.L_x_18049:
        /* <DEDUP_REMOVED lines=13> */
[----:B------:R-:W-:Y:S01]  /*1a680*/  @P3 VIADD R2, R104, 0x1 ;  /* 0x0000000168023836 */ /* 0x000fe20000000000 */
[----:B------:R-:W-:Y:S01]  /*1a690*/  @!P3 MOV R13, R112 ;  /* 0x00000070000db202 */ /* 0x000fe20000000f00 */
[----:B------:R-:W-:Y:S01]  /*1a6a0*/  @P3 IMAD.MOV.U32 R13, RZ, RZ, R111 ;  /* 0x000000ffff0d3224 */ /* 0x000fe200078e006f */
[----:B------:R-:W-:Y:S06]  /*1a6b0*/  BRA `(.L_x_18057) ;  /* 0x0000000400187947 */ /* 0x000fec0003800000 */
.L_x_18058:
        /* <DEDUP_REMOVED lines=13> */
.L_x_18060:
[----:B------:R-:W-:Y:S05]  /*1a790*/  BSYNC.RECONVERGENT B2 ;  /* 0x0000000000027941 */ /* 0x000fea0003800200 */
.L_x_18059:
        /* <DEDUP_REMOVED lines=56> */
.L_x_18057:
[----:B------:R-:W-:Y:S05]  /*1ab20*/  BSYNC.RECONVERGENT B1 ;  /* 0x0000000000017941 */ /* 0x000fea0003800200 */
.L_x_18056:
        /* <DEDUP_REMOVED lines=9> */
.L_x_18055:
[----:B------:R-:W-:Y:S02]  /*1abc0*/  F2FP.F16.F32.PACK_AB R107, RZ, R145 ;  /* 0x00000091ff6b723e */ /* 0x000fe400000000ff */
[----:B------:R-:W-:Y:S02]  /*1abd0*/  PRMT R106, R158, 0x5410, R159 ;  /* 0x000054109e6a7816 */ /* 0x000fe4000000009f */
[----:B------:R-:W-:Y:S02]  /*1abe0*/  PRMT R105, R157, 0x5410, R156 ;  /* 0x000054109d697816 */ /* 0x000fe4000000009c */
[----:B------:R-:W-:Y:S02]  /*1abf0*/  PRMT R104, R155, 0x5410, R153 ;  /* 0x000054109b687816 */ /* 0x000fe40000000099 */
[----:B------:R-:W-:-:S07]  /*1ac00*/  PRMT R107, R148, 0x5410, R107 ;  /* 0x00005410946b7816 */ /* 0x000fce000000006b */
.L_x_18012:
        /* <DEDUP_REMOVED lines=25> */
.L_x_18061:
[----:B------:R-:W-:Y:S01]  /*1ada0*/  VIADD R151, R151, 0x80 ;  /* 0x0000008097977836 */ /* 0x000fe20000000000 */
[----:B------:R-:W-:-:S07]  /*1adb0*/  IADD3 R150, PT, PT, R150, 0x80, RZ ;  /* 0x0000008096967810 */ /* 0x000fce0007ffe0ff */
.L_x_17961:
[----:B------:R-:W-:Y:S05]  /*1adc0*/  BSYNC.RECONVERGENT B0 ;  /* 0x0000000000007941 */ /* 0x000fea0003800200 */
.L_x_17960:
        /* <DEDUP_REMOVED lines=9> */
.L_x_18064:
        /* <DEDUP_REMOVED lines=25> */
.L_x_18069:
        /* <DEDUP_REMOVED lines=13> */
.L_x_18071:
[----:B------:R-:W-:Y:S05]  /*1b0c0*/  BSYNC.RECONVERGENT B2 ;  /* 0x0000000000027941 */ /* 0x000fea0003800200 */
.L_x_18070:
        /* <DEDUP_REMOVED lines=55> */
.L_x_18068:
[----:B------:R-:W-:Y:S05]  /*1b440*/  BSYNC.RECONVERGENT B1 ;  /* 0x0000000000017941 */ /* 0x000fea0003800200 */
.L_x_18067:
        /* <DEDUP_REMOVED lines=11> */
.L_x_18066:
        /* <DEDUP_REMOVED lines=21> */
.L_x_18075:
        /* <DEDUP_REMOVED lines=13> */
.L_x_18077:
[----:B------:R-:W-:Y:S05]  /*1b720*/  BSYNC.RECONVERGENT B2 ;  /* 0x0000000000027941 */ /* 0x000fea0003800200 */
.L_x_18076:
        /* <DEDUP_REMOVED lines=56> */
.L_x_18074:
[----:B------:R-:W-:Y:S05]  /*1bab0*/  BSYNC.RECONVERGENT B1 ;  /* 0x0000000000017941 */ /* 0x000fea0003800200 */
.L_x_18073:
        /* <DEDUP_REMOVED lines=11> */
.L_x_18072:
        /* <DEDUP_REMOVED lines=21> */
.L_x_18081:
        /* <DEDUP_REMOVED lines=13> */
.L_x_18083:
[----:B------:R-:W-:Y:S05]  /*1bd90*/  BSYNC.RECONVERGENT B2 ;  /* 0x0000000000027941 */ /* 0x000fea0003800200 */
.L_x_18082:
        /* <DEDUP_REMOVED lines=56> */
.L_x_18080:
[----:B------:R-:W-:Y:S05]  /*1c120*/  BSYNC.RECONVERGENT B1 ;  /* 0x0000000000017941 */ /* 0x000fea0003800200 */
.L_x_18079:
        /* <DEDUP_REMOVED lines=11> */
.L_x_18078:
        /* <DEDUP_REMOVED lines=21> */
.L_x_18087:
        /* <DEDUP_REMOVED lines=13> */
.L_x_18089:
[----:B------:R-:W-:Y:S05]  /*1c400*/  BSYNC.RECONVERGENT B2 ;  /* 0x0000000000027941 */ /* 0x000fea0003800200 */
.L_x_18088:
        /* <DEDUP_REMOVED lines=56> */
.L_x_18086:
[----:B------:R-:W-:Y:S05]  /*1c790*/  BSYNC.RECONVERGENT B1 ;  /* 0x0000000000017941 */ /* 0x000fea0003800200 */
.L_x_18085:
        /* <DEDUP_REMOVED lines=11> */
.L_x_18084:
        /* <DEDUP_REMOVED lines=21> */
.L_x_18093:
        /* <DEDUP_REMOVED lines=13> */
.L_x_18095:
[----:B------:R-:W-:Y:S05]  /*1ca70*/  BSYNC.RECONVERGENT B2 ;  /* 0x0000000000027941 */ /* 0x000fea0003800200 */
.L_x_18094:
        /* <DEDUP_REMOVED lines=54> */
[----:B------:R-:W-:Y:S01]  /*1cde0*/  HFMA2 R104, -RZ, RZ, 0, 0 ;  /* 0x00000000ff687431 */ /* 0x000fe200000001ff */
[----:B------:R-:W-:-:S07]  /*1cdf0*/  LOP3.LUT R112, R136, UR26, R105, 0x96, !PT ;  /* 0x0000001a88707c12 */ /* 0x000fce000f8e9669 */
.L_x_18092:
[----:B------:R-:W-:Y:S05]  /*1ce00*/  BSYNC.RECONVERGENT B1 ;  /* 0x0000000000017941 */ /* 0x000fea0003800200 */
.L_x_18091:
        /* <DEDUP_REMOVED lines=11> */
.L_x_18090:
        /* <DEDUP_REMOVED lines=15> */
[-C--:B------:R-:W-:Y:S01]  /*1cfb0*/  @!P5 MOV R2, R148.reuse ;  /* 0x000000940002d202 */ /* 0x080fe20000000f00 */
[----:B------:R-:W-:Y:S01]  /*1cfc0*/  @!P5 IMAD.MOV.U32 R11, RZ, RZ, R112 ;  /* 0x000000ffff0bd224 */ /* 0x000fe200078e0070 */
[----:B------:R-:W-:Y:S01]  /*1cfd0*/  @P5 IADD3 R105, PT, PT, R104, 0x1, RZ ;  /* 0x0000000168695810 */ /* 0x000fe20007ffe0ff */
[----:B------:R-:W-:Y:S01]  /*1cfe0*/  @P5 IMAD.MOV.U32 R11, RZ, RZ, R111 ;  /* 0x000000ffff0b5224 */ /* 0x000fe200078e006f */
[----:B------:R-:W-:Y:S01]  /*1cff0*/  @P5 MOV R2, R148 ;  /* 0x0000009400025202 */ /* 0x000fe20000000f00 */
[----:B------:R-:W-:Y:S06]  /*1d000*/  BRA `(.L_x_18098) ;  /* 0x0000000400187947 */ /* 0x000fec0003800000 */
.L_x_18099:
        /* <DEDUP_REMOVED lines=13> */
.L_x_18101:
[----:B------:R-:W-:Y:S05]  /*1d0e0*/  BSYNC.RECONVERGENT B2 ;  /* 0x0000000000027941 */ /* 0x000fea0003800200 */
.L_x_18100:
        /* <DEDUP_REMOVED lines=54> */
[----:B------:R-:W-:Y:S01]  /*1d450*/  HFMA2 R105, -RZ, RZ, 0, 0 ;  /* 0x00000000ff697431 */ /* 0x000fe200000001ff */
[----:B------:R-:W-:-:S07]  /*1d460*/  MOV R2, R104 ;  /* 0x0000006800027202 */ /* 0x000fce0000000f00 */
.L_x_18098:
[----:B------:R-:W-:Y:S05]  /*1d470*/  BSYNC.RECONVERGENT B1 ;  /* 0x0000000000017941 */ /* 0x000fea0003800200 */
.L_x_18097:
        /* <DEDUP_REMOVED lines=11> */
.L_x_18096:
        /* <DEDUP_REMOVED lines=21> */
.L_x_18105:
        /* <DEDUP_REMOVED lines=13> */
.L_x_18107:
[----:B------:R-:W-:Y:S05]  /*1d750*/  BSYNC.RECONVERGENT B2 ;  /* 0x0000000000027941 */ /* 0x000fea0003800200 */
.L_x_18106:
        /* <DEDUP_REMOVED lines=54> */
[----:B------:R-:W-:Y:S01]  /*1dac0*/  HFMA2 R104, -RZ, RZ, 0, 0 ;  /* 0x00000000ff687431 */ /* 0x000fe200000001ff */
[----:B------:R-:W-:-:S07]  /*1dad0*/  LOP3.LUT R112, R146, UR26, R105, 0x96, !PT ;  /* 0x0000001a92707c12 */ /* 0x000fce000f8e9669 */
.L_x_18104:
[----:B------:R-:W-:Y:S05]  /*1dae0*/  BSYNC.RECONVERGENT B1 ;  /* 0x0000000000017941 */ /* 0x000fea0003800200 */
.L_x_18103:
        /* <DEDUP_REMOVED lines=11> */
.L_x_18102:
        /* <DEDUP_REMOVED lines=21> */
.L_x_18111:
        /* <DEDUP_REMOVED lines=13> */
.L_x_18113:
[----:B------:R-:W-:Y:S05]  /*1ddc0*/  BSYNC.RECONVERGENT B2 ;  /* 0x0000000000027941 */ /* 0x000fea0003800200 */
.L_x_18112:
        /* <DEDUP_REMOVED lines=56> */
.L_x_18110:
[----:B------:R-:W-:Y:S05]  /*1e150*/  BSYNC.RECONVERGENT B1 ;  /* 0x0000000000017941 */ /* 0x000fea0003800200 */
.L_x_18109:
        /* <DEDUP_REMOVED lines=11> */
.L_x_18108:
[----:B------:R-:W-:Y:S02]  /*1e210*/  F2FP.F16.F32.PACK_AB R107, RZ, R147 ;  /* 0x00000093ff6b723e */ /* 0x000fe400000000ff */
[----:B------:R-:W-:Y:S02]  /*1e220*/  PRMT R106, R160, 0x5410, R161 ;  /* 0x00005410a06a7816 */ /* 0x000fe400000000a1 */
[----:B------:R-:W-:Y:S02]  /*1e230*/  PRMT R105, R157, 0x5410, R159 ;  /* 0x000054109d697816 */ /* 0x000fe4000000009f */
[----:B------:R-:W-:Y:S02]  /*1e240*/  PRMT R104, R153, 0x5410, R156 ;  /* 0x0000541099687816 */ /* 0x000fe4000000009c */
[----:B------:R-:W-:Y:S01]  /*1e250*/  PRMT R107, R158, 0x5410, R107 ;  /* 0x000054109e6b7816 */ /* 0x000fe2000000006b */
[----:B------:R-:W-:Y:S06]  /*1e260*/  BRA `(.L_x_18114) ;  /* 0x0000003000407947 */ /* 0x000fec0003800000 */
.L_x_18065:
        /* <DEDUP_REMOVED lines=20> */
.L_x_18118:
        /* <DEDUP_REMOVED lines=13> */
.L_x_18120:
[----:B------:R-:W-:Y:S05]  /*1e480*/  BSYNC.RECONVERGENT B2 ;  /* 0x0000000000027941 */ /* 0x000fea0003800200 */
.L_x_18119:
        /* <DEDUP_REMOVED lines=55> */
.L_x_18117:
[----:B------:R-:W-:Y:S05]  /*1e800*/  BSYNC.RECONVERGENT B1 ;  /* 0x0000000000017941 */ /* 0x000fea0003800200 */
.L_x_18116:
        /* <DEDUP_REMOVED lines=9> */
.L_x_18115:
        /* <DEDUP_REMOVED lines=17> */
.L_x_18124:
        /* <DEDUP_REMOVED lines=13> */
.L_x_18126:
[----:B------:R-:W-:Y:S05]  /*1ea80*/  BSYNC.RECONVERGENT B2 ;  /* 0x0000000000027941 */ /* 0x000fea0003800200 */
.L_x_18125:
        /* <DEDUP_REMOVED lines=56> */
.L_x_18123:
[----:B------:R-:W-:Y:S05]  /*1ee10*/  BSYNC.RECONVERGENT B1 ;  /* 0x0000000000017941 */ /* 0x000fea0003800200 */
.L_x_18122:
        /* <DEDUP_REMOVED lines=9> */
.L_x_18121:
        /* <DEDUP_REMOVED lines=17> */
.L_x_18130:
        /* <DEDUP_REMOVED lines=13> */
.L_x_18132:
[----:B------:R-:W-:Y:S05]  /*1f090*/  BSYNC.RECONVERGENT B2 ;  /* 0x0000000000027941 */ /* 0x000fea0003800200 */
.L_x_18131:
        /* <DEDUP_REMOVED lines=56> */
.L_x_18129:
[----:B------:R-:W-:Y:S05]  /*1f420*/  BSYNC.RECONVERGENT B1 ;  /* 0x0000000000017941 */ /* 0x000fea0003800200 */
.L_x_18128:
        /* <DEDUP_REMOVED lines=9> */
.L_x_18127:
        /* <DEDUP_REMOVED lines=17> */
.L_x_18136:
        /* <DEDUP_REMOVED lines=13> */
.L_x_18138:
[----:B------:R-:W-:Y:S05]  /*1f6a0*/  BSYNC.RECONVERGENT B2 ;  /* 0x0000000000027941 */ /* 0x000fea0003800200 */
.L_x_18137:
        /* <DEDUP_REMOVED lines=56> */
.L_x_18135:
[----:B------:R-:W-:Y:S05]  /*1fa30*/  BSYNC.RECONVERGENT B1 ;  /* 0x0000000000017941 */ /* 0x000fea0003800200 */
.L_x_18134:
        /* <DEDUP_REMOVED lines=9> */
.L_x_18133:
        /* <DEDUP_REMOVED lines=17> */
.L_x_18142:
        /* <DEDUP_REMOVED lines=13> */
.L_x_18144:
[----:B------:R-:W-:Y:S05]  /*1fcb0*/  BSYNC.RECONVERGENT B2 ;  /* 0x0000000000027941 */ /* 0x000fea0003800200 */
.L_x_18143:
        /* <DEDUP_REMOVED lines=56> */
.L_x_18141:
[----:B------:R-:W-:Y:S05]  /*20040*/  BSYNC.RECONVERGENT B1 ;  /* 0x0000000000017941 */ /* 0x000fea0003800200 */
.L_x_18140:
        /* <DEDUP_REMOVED lines=9> */
.L_x_18139:
        /* <DEDUP_REMOVED lines=17> */
.L_x_18148:
        /* <DEDUP_REMOVED lines=13> */
.L_x_18150:
[----:B------:R-:W-:Y:S05]  /*202c0*/  BSYNC.RECONVERGENT B2 ;  /* 0x0000000000027941 */ /* 0x000fea0003800200 */
.L_x_18149:
        /* <DEDUP_REMOVED lines=56> */
.L_x_18147:
[----:B------:R-:W-:Y:S05]  /*20650*/  BSYNC.RECONVERGENT B1 ;  /* 0x0000000000017941 */ /* 0x000fea0003800200 */
.L_x_18146:
        /* <DEDUP_REMOVED lines=9> */
.L_x_18145:
        /* <DEDUP_REMOVED lines=17> */
.L_x_18154:
        /* <DEDUP_REMOVED lines=13> */
.L_x_18156:
[----:B------:R-:W-:Y:S05]  /*208d0*/  BSYNC.RECONVERGENT B2 ;  /* 0x0000000000027941 */ /* 0x000fea0003800200 */
.L_x_18155:
        /* <DEDUP_REMOVED lines=56> */
.L_x_18153:
[----:B------:R-:W-:Y:S05]  /*20c60*/  BSYNC.RECONVERGENT B1 ;  /* 0x0000000000017941 */ /* 0x000fea0003800200 */
.L_x_18152:
        /* <DEDUP_REMOVED lines=9> */
.L_x_18151:
        /* <DEDUP_REMOVED lines=17> */
.L_x_18160:
        /* <DEDUP_REMOVED lines=13> */
.L_x_18162:
[----:B------:R-:W-:Y:S05]  /*20ee0*/  BSYNC.RECONVERGENT B2 ;  /* 0x0000000000027941 */ /* 0x000fea0003800200 */
.L_x_18161:
        /* <DEDUP_REMOVED lines=56> */
.L_x_18159:
[----:B------:R-:W-:Y:S05]  /*21270*/  BSYNC.RECONVERGENT B1 ;  /* 0x0000000000017941 */ /* 0x000fea0003800200 */
.L_x_18158:
        /* <DEDUP_REMOVED lines=9> */
.L_x_18157:
[----:B------:R-:W-:Y:S01]  /*21310*/  F2FP.F16.F32.PACK_AB R107, RZ, R147 ;  /* 0x00000093ff6b723e */ /* 0x000fe200000000ff */
[----:B------:R-:W-:Y:S01]  /*21320*/  IMAD.MOV.U32 R148, RZ, RZ, R158 ;  /* 0x000000ffff947224 */ /* 0x000fe200078e009e */
[----:B------:R-:W-:Y:S02]  /*21330*/  PRMT R106, R159, 0x5410, R160 ;  /* 0x000054109f6a7816 */ /* 0x000fe400000000a0 */
[----:B------:R-:W-:Y:S02]  /*21340*/  PRMT R105, R156, 0x5410, R157 ;  /* 0x000054109c697816 */ /* 0x000fe4000000009d */
[----:B------:R-:W-:Y:S02]  /*21350*/  PRMT R104, R155, 0x5410, R154 ;  /* 0x000054109b687816 */ /* 0x000fe4000000009a */
[----:B------:R-:W-:-:S07]  /*21360*/  PRMT R107, R153, 0x5410, R107 ;  /* 0x00005410996b7816 */ /* 0x000fce000000006b */
.L_x_18114:
        /* <DEDUP_REMOVED lines=24> */
.L_x_18063:
[----:B------:R-:W-:Y:S05]  /*214f0*/  BSYNC.RECONVERGENT B0 ;  /* 0x0000000000007941 */ /* 0x000fea0003800200 */
.L_x_18062:
        /* <DEDUP_REMOVED lines=162> */
.L_x_18164:
[----:B------:R-:W-:Y:S05]  /*21f20*/  BSYNC.RECONVERGENT B0 ;  /* 0x0000000000007941 */ /* 0x000fea0003800200 */
.L_x_18163:
        /* <DEDUP_REMOVED lines=12> */
.L_x_18166:
[----:B------:R-:W-:Y:S05]  /*21ff0*/  BSYNC.RECONVERGENT B0 ;  /* 0x0000000000007941 */ /* 0x000fea0003800200 */
.L_x_18165:
        /* <DEDUP_REMOVED lines=76> */
[----:B------:R-:W-:Y:S01]  /*224c0*/  F2FP.F16.F32.PACK_AB R104, R105, R104 ;  /* 0x000000686968723e */ /* 0x000fe200000000ff */
        /* <DEDUP_REMOVED lines=12> */
[----:B------:R-:W-:Y:S01]  /*22590*/  F2FP.F16.F32.PACK_AB R105, R106, R105 ;  /* 0x000000696a69723e */ /* 0x000fe200000000ff */
[----:B------:R-:W-:Y:S01]  /*225a0*/  VIADD R149, R149, 0x80 ;  /* 0x0000008095957836 */ /* 0x000fe20000000000 */
[----:B------:R-:W-:Y:S02]  /*225b0*/  F2FP.F16.F32.PACK_AB R107, R158, R107 ;  /* 0x0000006b9e6b723e */ /* 0x000fe400000000ff */
[----:B------:R-:W-:-:S05]  /*225c0*/  F2FP.F16.F32.PACK_AB R106, R156, R153 ;  /* 0x000000999c6a723e */ /* 0x000fca00000000ff */
[----:B------:R0:W-:Y:S02]  /*225d0*/  STG.E.128 desc[UR12][R154.64], R104 ;  /* 0x000000689a007986 */ /* 0x0001e4000c101d0c */
.L_x_18169:
[----:B------:R-:W-:Y:S05]  /*225e0*/  BSYNC.RECONVERGENT B0 ;  /* 0x0000000000007941 */ /* 0x000fea0003800200 */
.L_x_18168:
        /* <DEDUP_REMOVED lines=31> */
[----:B------:R-:W-:Y:S02]  /*227e0*/  F2FP.F16.F32.PACK_AB R105, R106, R105 ;  /* 0x000000696a69723e */ /* 0x000fe400000000ff */
[----:B------:R-:W-:Y:S02]  /*227f0*/  F2FP.F16.F32.PACK_AB R106, R154, R155 ;  /* 0x0000009b9a6a723e */ /* 0x000fe400000000ff */
[----:B------:R-:W-:-:S05]  /*22800*/  F2FP.F16.F32.PACK_AB R107, R156, R107 ;  /* 0x0000006b9c6b723e */ /* 0x000fca00000000ff */
[----:B------:R1:W-:Y:S02]  /*22810*/  STG.E.128 desc[UR12][R152.64], R104 ;  /* 0x0000006898007986 */ /* 0x0003e4000c101d0c */
.L_x_18171:
[----:B------:R-:W-:Y:S05]  /*22820*/  BSYNC.RECONVERGENT B0 ;  /* 0x0000000000007941 */ /* 0x000fea0003800200 */
.L_x_18170:
        /* <DEDUP_REMOVED lines=34> */
.L_x_18173:
[----:B------:R-:W-:Y:S05]  /*22a50*/  BSYNC.RECONVERGENT B0 ;  /* 0x0000000000007941 */ /* 0x000fea0003800200 */
.L_x_18172:
        /* <DEDUP_REMOVED lines=34> */
.L_x_18175:
[----:B------:R-:W-:Y:S05]  /*22c80*/  BSYNC.RECONVERGENT B0 ;  /* 0x0000000000007941 */ /* 0x000fea0003800200 */
.L_x_18174:
        /* <DEDUP_REMOVED lines=21> */
[----:B------:R-:W-:Y:S01]  /*22de0*/  F2FP.F16.F32.PACK_AB R107, R156, R107 ;  /* 0x0000006b9c6b723e */ /* 0x000fe200000000ff */
[----:B------:R-:W-:Y:S01]  /*22df0*/  FFMA.FTZ R150, R105, R36, R28 ;  /* 0x0000002469967223 */ /* 0x000fe2000001001c */
[----:B------:R-:W-:Y:S01]  /*22e00*/  FFMA.FTZ R156, R154, R33, R25 ;  /* 0x000000219a9c7223 */ /* 0x000fe20000010019 */
[----:B------:R-:W-:Y:S01]  /*22e10*/  FFMA.FTZ R105, R155, R38, R30 ;  /* 0x000000269b697223 */ /* 0x000fe2000001001e */
[----:B------:R-:W-:Y:S01]  /*22e20*/  FFMA.FTZ R159, R159, R32, R24 ;  /* 0x000000209f9f7223 */ /* 0x000fe20000010018 */
[----:B------:R-:W-:Y:S01]  /*22e30*/  FFMA.FTZ R154, R106, R39, R31 ;  /* 0x000000276a9a7223 */ /* 0x000fe2000001001f */
[----:B------:R-:W-:-:S03]  /*22e40*/  FFMA.FTZ R151, R104, R37, R29 ;  /* 0x0000002568977223 */ /* 0x000fc6000001001d */
[----:B------:R-:W-:Y:S02]  /*22e50*/  F2FP.F16.F32.PACK_AB R106, R156, R159 ;  /* 0x0000009f9c6a723e */ /* 0x000fe400000000ff */
[----:B------:R-:W-:Y:S01]  /*22e60*/  F2FP.F16.F32.PACK_AB R105, R154, R105 ;  /* 0x000000699a69723e */ /* 0x000fe200000000ff */
[----:B0-----:R-:W-:Y:S01]  /*22e70*/  IMAD.WIDE.U32 R152, R149, 0x10, R152 ;  /* 0x0000001095987825 */ /* 0x001fe200078e0098 */
[----:B------:R-:W-:-:S05]  /*22e80*/  F2FP.F16.F32.PACK_AB R104, R151, R150 ;  /* 0x000000969768723e */ /* 0x000fca00000000ff */
[----:B------:R4:W-:Y:S02]  /*22e90*/  STG.E.128 desc[UR12][R152.64], R104 ;  /* 0x0000006898007986 */ /* 0x0009e4000c101d0c */
.L_x_18176:
[----:B------:R-:W-:Y:S05]  /*22ea0*/  BSYNC.RECONVERGENT B0 ;  /* 0x0000000000007941 */ /* 0x000fea0003800200 */
.L_x_18167:
[----:B------:R-:W-:Y:S02]  /*22eb0*/  UIADD3 UR24, UPT, UPT, UR24, UR20, URZ ;  /* 0x0000001418187290 */ /* 0x000fe4000fffe0ff */
[----:B------:R-:W-:Y:S02]  /*22ec0*/  UPLOP3.LUT UP1, UPT, UPT, UPT, UP1, 0x40, 0x4 ;  /* 0x000000000004789c */ /* 0x000fe40003f2e810 */
[----:B------:R-:W-:-:S09]  /*22ed0*/  UISETP.GE.AND UP0, UPT, UR24, UR21, UPT ;  /* 0x000000151800728c */ /* 0x000fd2000bf06270 */
[----:B------:R-:W-:Y:S05]  /*22ee0*/  BRA.U !UP0, `(.L_x_18177) ;  /* 0xfffffde108107547 */ /* 0x000fea000b83ffff */
[----:B------:R-:W-:Y:S05]  /*22ef0*/  EXIT ;  /* 0x000000000000794d */ /* 0x000fea0003800000 */
.L_x_18178:
        /* <DEDUP_REMOVED lines=16> */
.L_x_34070:


//--------------------- .text._ZN10layer_norm13ln_fwd_kernelINS_13Kernel_traitsIf6__halfS2_S2_fjLj5120ELj1ELj1ELj4ELj16ENS_18Kernel_traits_baseILj5120EfS2_S2_S2_fjLj128EEEEELb1ELb0ELb1ELb1EEEvNS_9FwdParamsE --------------------------
	.section	.text._ZN10layer_norm13ln_fwd_kernelINS_13Kernel_traitsIf6__halfS2_S2_fjLj5120ELj1ELj1ELj4ELj16ENS_18Kernel_traits_baseILj5120EfS2_S2_S2_fjLj128EEEEELb1ELb0ELb1ELb1EEEvNS_9FwdParamsE,"ax",@progbits
	.align	128
        .global         _ZN10layer_norm13ln_fwd_kernelINS_13Kernel_traitsIf6__halfS2_S2_fjLj5120ELj1ELj1ELj4ELj16ENS_18Kernel_traits_baseILj5120EfS2_S2_S2_fjLj128EEEEELb1ELb0ELb1ELb1EEEvNS_9FwdParamsE
        .type           _ZN10layer_norm13ln_fwd_kernelINS_13Kernel_traitsIf6__halfS2_S2_fjLj5120ELj1ELj1ELj4ELj16ENS_18Kernel_traits_baseILj5120EfS2_S2_S2_fjLj128EEEEELb1ELb0ELb1ELb1EEEvNS_9FwdParamsE,@function
        .size           _ZN10layer_norm13ln_fwd_kernelINS_13Kernel_traitsIf6__halfS2_S2_fjLj5120ELj1ELj1ELj4ELj16ENS_18Kernel_traits_baseILj5120EfS2_S2_S2_fjLj128EEEEELb1ELb0ELb1ELb1EEEvNS_9FwdParamsE,(.L_x_34071 - _ZN10layer_norm13ln_fwd_kernelINS_13Kernel_traitsIf6__halfS2_S2_fjLj5120ELj1ELj1ELj4ELj16ENS_18Kernel_traits_baseILj5120EfS2_S2_S2_fjLj128EEEEELb1ELb0ELb1ELb1EEEvNS_9FwdParamsE)
        .other          _ZN10layer_norm13ln_fwd_kernelINS_13Kernel_traitsIf6__halfS2_S2_fjLj5120ELj1ELj1ELj4ELj16ENS_18Kernel_traits_baseILj5120EfS2_S2_S2_fjLj128EEEEELb1ELb0ELb1ELb1EEEvNS_9FwdParamsE,@"STO_CUDA_ENTRY STV_DEFAULT"
_ZN10layer_norm13ln_fwd_kernelINS_13Kernel_traitsIf6__halfS2_S2_fjLj5120ELj1ELj1ELj4ELj16ENS_18Kernel_traits_baseILj5120EfS2_S2_S2_fjLj128EEEEELb1ELb0ELb1ELb1EEEvNS_9FwdParamsE:
.text._ZN10layer_norm13ln_fwd_kernelINS_13Kernel_traitsIf6__halfS2_S2_fjLj5120ELj1ELj1ELj4ELj16ENS_18Kernel_traits_baseILj5120EfS2_S2_S2_fjLj128EEEEELb1ELb0ELb1ELb1EEEvNS_9FwdParamsE:
        /* <DEDUP_REMOVED lines=71> */
.L_x_18179:
        /* <DEDUP_REMOVED lines=32> */
.L_x_18180:
        /* <DEDUP_REMOVED lines=75> */
.L_x_18525:
[----:B0-----:R-:W-:-:S06]  /*0b20*/  UIMAD.WIDE UR4, UR7, 0x4, UR8 ;  /* 0x00000004070478a5 */ /* 0x001fcc000f8e0208 */
[----:B-1----:R-:W-:Y:S02]  /*0b30*/  IMAD.U32 R114, RZ, RZ, UR4 ;  /* 0x00000004ff727e24 */ /* 0x002fe4000f8e00ff */
[----:B------:R-:W-:-:S05]  /*0b40*/  IMAD.U32 R115, RZ, RZ, UR5 ;  /* 0x00000005ff737e24 */ /* 0x000fca000f8e00ff */
[----:B------:R-:W2:Y:S01]  /*0b50*/  LDG.E R114, desc[UR12][R114.64] ;  /* 0x0000000c72727981 */ /* 0x000ea2000c1e1900 */
[----:B------:R-:W-:-:S06]  /*0b60*/  UIMAD.WIDE UR4, UR7, 0x4, UR10 ;  /* 0x00000004070478a5 */ /* 0x000fcc000f8e020a */
[----:B------:R-:W-:Y:S01]  /*0b70*/  IMAD.U32 R103, RZ, RZ, UR5 ;  /* 0x00000005ff677e24 */ /* 0x000fe2000f8e00ff */
[----:B------:R-:W-:Y:S02]  /*0b80*/  MOV R117, RZ ;  /* 0x000000ff00757202 */ /* 0x000fe40000000f00 */
[----:B--2---:R-:W-:-:S13]  /*0b90*/  ISETP.GE.AND P0, PT, R114, 0x1, PT ;  /* 0x000000017200780c */ /* 0x004fda0003f06270 */
[----:B------:R-:W0:Y:S01]  /*0ba0*/  @P0 LDC.64 R100, c[0x0][0x390] ;  /* 0x0000e400ff640b82 */ /* 0x000e220000000a00 */
        /* <DEDUP_REMOVED lines=51> */
.L_x_18184:
        /* <DEDUP_REMOVED lines=12> */
.L_x_18185:
        /* <DEDUP_REMOVED lines=42> */
.L_x_18183:
        /* <DEDUP_REMOVED lines=11> */
.L_x_18182:
        /* <DEDUP_REMOVED lines=20> */
.L_x_18188:
        /* <DEDUP_REMOVED lines=12> */
.L_x_18189:
        /* <DEDUP_REMOVED lines=43> */
.L_x_18187:
        /* <DEDUP_REMOVED lines=11> */
.L_x_18186:
        /* <DEDUP_REMOVED lines=20> */
.L_x_18192:
        /* <DEDUP_REMOVED lines=12> */
.L_x_18193:
        /* <DEDUP_REMOVED lines=43> */
.L_x_18191:
        /* <DEDUP_REMOVED lines=11> */
.L_x_18190:
        /* <DEDUP_REMOVED lines=20> */
.L_x_18196:
        /* <DEDUP_REMOVED lines=12> */
.L_x_18197:
        /* <DEDUP_REMOVED lines=43> */
.L_x_18195:
        /* <DEDUP_REMOVED lines=11> */
.L_x_18194:
        /* <DEDUP_REMOVED lines=20> */
.L_x_18200:
        /* <DEDUP_REMOVED lines=12> */
.L_x_18201:
        /* <DEDUP_REMOVED lines=43> */
.L_x_18199:
        /* <DEDUP_REMOVED lines=11> */
.L_x_18198:
        /* <DEDUP_REMOVED lines=20> */
.L_x_18204:
        /* <DEDUP_REMOVED lines=12> */
.L_x_18205:
        /* <DEDUP_REMOVED lines=43> */
.L_x_18203:
        /* <DEDUP_REMOVED lines=11> */
.L_x_18202:
        /* <DEDUP_REMOVED lines=20> */
.L_x_18208:
        /* <DEDUP_REMOVED lines=12> */
.L_x_18209:
        /* <DEDUP_REMOVED lines=43> */
.L_x_18207:
        /* <DEDUP_REMOVED lines=11> */
.L_x_18206:
        /* <DEDUP_REMOVED lines=20> */
.L_x_18212:
        /* <DEDUP_REMOVED lines=12> */
.L_x_18213:
        /* <DEDUP_REMOVED lines=43> */
.L_x_18211:
        /* <DEDUP_REMOVED lines=11> */
.L_x_18210:
[----:B------:R-:W-:Y:S02]  /*3890*/  F2FP.F16.F32.PACK_AB R107, RZ, R112 ;  /* 0x00000070ff6b723e */ /* 0x000fe400000000ff */
[----:B------:R-:W-:Y:S02]  /*38a0*/  PRMT R106, R115, 0x5410, R106 ;  /* 0x00005410736a7816 */ /* 0x000fe4000000006a */
[----:B------:R-:W-:Y:S02]  /*38b0*/  PRMT R105, R111, 0x5410, R105 ;  /* 0x000054106f697816 */ /* 0x000fe40000000069 */
[----:B------:R-:W-:Y:S02]  /*38c0*/  PRMT R104, R110, 0x5410, R104 ;  /* 0x000054106e687816 */ /* 0x000fe40000000068 */
[----:B------:R-:W-:Y:S01]  /*38d0*/  PRMT R107, R121, 0x5410, R107 ;  /* 0x00005410796b7816 */ /* 0x000fe2000000006b */
[----:B------:R-:W-:Y:S06]  /*38e0*/  BRA `(.L_x_18214) ;  /* 0x00000028001c7947 */ /* 0x000fec0003800000 */
.L_x_18181:
        /* <DEDUP_REMOVED lines=19> */
.L_x_18217:
        /* <DEDUP_REMOVED lines=12> */
.L_x_18218:
        /* <DEDUP_REMOVED lines=42> */
.L_x_18216:
        /* <DEDUP_REMOVED lines=9> */
.L_x_18215:
        /* <DEDUP_REMOVED lines=16> */
.L_x_18221:
        /* <DEDUP_REMOVED lines=12> */
.L_x_18222:
        /* <DEDUP_REMOVED lines=43> */
.L_x_18220:
        /* <DEDUP_REMOVED lines=9> */
.L_x_18219:
        /* <DEDUP_REMOVED lines=16> */
.L_x_18225:
        /* <DEDUP_REMOVED lines=12> */
.L_x_18226:
        /* <DEDUP_REMOVED lines=43> */
.L_x_18224:
        /* <DEDUP_REMOVED lines=9> */
.L_x_18223:
        /* <DEDUP_REMOVED lines=16> */
.L_x_18229:
        /* <DEDUP_REMOVED lines=12> */
.L_x_18230:
        /* <DEDUP_REMOVED lines=43> */
.L_x_18228:
        /* <DEDUP_REMOVED lines=9> */
.L_x_18227:
        /* <DEDUP_REMOVED lines=16> */
.L_x_18233:
        /* <DEDUP_REMOVED lines=12> */
.L_x_18234:
        /* <DEDUP_REMOVED lines=43> */
.L_x_18232:
        /* <DEDUP_REMOVED lines=9> */
.L_x_18231:
        /* <DEDUP_REMOVED lines=16> */
.L_x_18237:
        /* <DEDUP_REMOVED lines=12> */
.L_x_18238:
        /* <DEDUP_REMOVED lines=43> */
.L_x_18236:
        /* <DEDUP_REMOVED lines=9> */
.L_x_18235:
        /* <DEDUP_REMOVED lines=16> */
.L_x_18241:
        /* <DEDUP_REMOVED lines=12> */
.L_x_18242:
        /* <DEDUP_REMOVED lines=43> */
.L_x_18240:
        /* <DEDUP_REMOVED lines=9> */
.L_x_18239:
        /* <DEDUP_REMOVED lines=16> */
.L_x_18245:
        /* <DEDUP_REMOVED lines=12> */
.L_x_18246:
        /* <DEDUP_REMOVED lines=43> */
.L_x_18244:
        /* <DEDUP_REMOVED lines=9> */
.L_x_18243:
[----:B------:R-:W-:Y:S02]  /*6110*/  F2FP.F16.F32.PACK_AB R116, RZ, R112 ;  /* 0x00000070ff74723e */ /* 0x000fe400000000ff */
[----:B------:R-:W-:Y:S02]  /*6120*/  PRMT R104, R104, 0x5410, R107 ;  /* 0x0000541068687816 */ /* 0x000fe4000000006b */
[----:B------:R-:W-:Y:S02]  /*6130*/  PRMT R106, R106, 0x5410, R111 ;  /* 0x000054106a6a7816 */ /* 0x000fe4000000006f */
[----:B------:R-:W-:Y:S02]  /*6140*/  PRMT R105, R105, 0x5410, R110 ;  /* 0x0000541069697816 */ /* 0x000fe4000000006e */
[----:B------:R-:W-:-:S07]  /*6150*/  PRMT R107, R115, 0x5410, R116 ;  /* 0x00005410736b7816 */ /* 0x000fce0000000074 */
.L_x_18214:
        /* <DEDUP_REMOVED lines=25> */
.L_x_18247:
[----:B------:R-:W-:Y:S05]  /*62f0*/  @!P0 BRA `(.L_x_18248) ;  /* 0x00000000000c8947 */ /* 0x000fea0003800000 */
[----:B-----5:R-:W2:Y:S02]  /*6300*/  LDC.64 R96, c[0x0][0x390] ;  /* 0x0000e400ff607b82 */ /* 0x020ea40000000a00 */
[----:B--2---:R-:W-:-:S06]  /*6310*/  IMAD.WIDE.U32 R96, R125, 0x10, R96 ;  /* 0x000000107d607825 */ /* 0x004fcc00078e0060 */
[----:B------:R-:W5:Y:S02]  /*6320*/  LDG.E.128 R96, desc[UR12][R96.64] ;  /* 0x0000000c60607981 */ /* 0x000f64000c1e1d00 */
.L_x_18248:
        /* <DEDUP_REMOVED lines=25> */
.L_x_18252:
        /* <DEDUP_REMOVED lines=12> */
.L_x_18253:
        /* <DEDUP_REMOVED lines=43> */
.L_x_18251:
        /* <DEDUP_REMOVED lines=11> */
.L_x_18250:
        /* <DEDUP_REMOVED lines=20> */
.L_x_18256:
        /* <DEDUP_REMOVED lines=12> */
.L_x_18257:
        /* <DEDUP_REMOVED lines=43> */
.L_x_18255:
        /* <DEDUP_REMOVED lines=11> */
.L_x_18254:
        /* <DEDUP_REMOVED lines=20> */
.L_x_18260:
        /* <DEDUP_REMOVED lines=12> */
.L_x_18261:
        /* <DEDUP_REMOVED lines=42> */
.L_x_18259:
        /* <DEDUP_REMOVED lines=11> */
.L_x_18258:
        /* <DEDUP_REMOVED lines=20> */
.L_x_18264:
        /* <DEDUP_REMOVED lines=12> */
.L_x_18265:
        /* <DEDUP_REMOVED lines=42> */
.L_x_18263:
        /* <DEDUP_REMOVED lines=11> */
.L_x_18262:
        /* <DEDUP_REMOVED lines=20> */
.L_x_18268:
        /* <DEDUP_REMOVED lines=12> */
.L_x_18269:
        /* <DEDUP_REMOVED lines=42> */
.L_x_18267:
        /* <DEDUP_REMOVED lines=11> */
.L_x_18266:
        /* <DEDUP_REMOVED lines=20> */
.L_x_18272:
        /* <DEDUP_REMOVED lines=12> */
.L_x_18273:
        /* <DEDUP_REMOVED lines=43> */
.L_x_18271:
        /* <DEDUP_REMOVED lines=11> */
.L_x_18270:
        /* <DEDUP_REMOVED lines=20> */
.L_x_18276:
        /* <DEDUP_REMOVED lines=12> */
.L_x_18277:
        /* <DEDUP_REMOVED lines=41> */
.L_x_18275:
        /* <DEDUP_REMOVED lines=11> */
.L_x_18274:
        /* <DEDUP_REMOVED lines=20> */
.L_x_18280:
        /* <DEDUP_REMOVED lines=12> */
.L_x_18281:
        /* <DEDUP_REMOVED lines=41> */
.L_x_18279:
        /* <DEDUP_REMOVED lines=11> */
.L_x_18278:
[----:B------:R-:W-:Y:S02]  /*8e10*/  F2FP.F16.F32.PACK_AB R107, RZ, R123 ;  /* 0x0000007bff6b723e */ /* 0x000fe400000000ff */
[----:B------:R-:W-:Y:S02]  /*8e20*/  PRMT R106, R129, 0x5410, R106 ;  /* 0x00005410816a7816 */ /* 0x000fe4000000006a */
[----:B------:R-:W-:Y:S02]  /*8e30*/  PRMT R105, R127, 0x5410, R105 ;  /* 0x000054107f697816 */ /* 0x000fe40000000069 */
[----:B------:R-:W-:Y:S02]  /*8e40*/  PRMT R104, R126, 0x5410, R104 ;  /* 0x000054107e687816 */ /* 0x000fe40000000068 */
[----:B------:R-:W-:Y:S01]  /*8e50*/  PRMT R107, R128, 0x5410, R107 ;  /* 0x00005410806b7816 */ /* 0x000fe2000000006b */
[----:B------:R-:W-:Y:S06]  /*8e60*/  BRA `(.L_x_18282) ;  /* 0x00000028000c7947 */ /* 0x000fec0003800000 */
.L_x_18249:
        /* <DEDUP_REMOVED lines=19> */
.L_x_18285:
        /* <DEDUP_REMOVED lines=12> */
.L_x_18286:
        /* <DEDUP_REMOVED lines=42> */
.L_x_18284:
        /* <DEDUP_REMOVED lines=9> */
.L_x_18283:
        /* <DEDUP_REMOVED lines=16> */
.L_x_18289:
        /* <DEDUP_REMOVED lines=12> */
.L_x_18290:
        /* <DEDUP_REMOVED lines=43> */
.L_x_18288:
        /* <DEDUP_REMOVED lines=9> */
.L_x_18287:
        /* <DEDUP_REMOVED lines=16> */
.L_x_18293:
        /* <DEDUP_REMOVED lines=12> */
.L_x_18294:
        /* <DEDUP_REMOVED lines=43> */
.L_x_18292:
        /* <DEDUP_REMOVED lines=9> */
.L_x_18291:
        /* <DEDUP_REMOVED lines=16> */
.L_x_18297:
        /* <DEDUP_REMOVED lines=12> */
.L_x_18298:
        /* <DEDUP_REMOVED lines=42> */
.L_x_18296:
        /* <DEDUP_REMOVED lines=9> */
.L_x_18295:
        /* <DEDUP_REMOVED lines=16> */
.L_x_18301:
        /* <DEDUP_REMOVED lines=12> */
.L_x_18302:
        /* <DEDUP_REMOVED lines=42> */
.L_x_18300:
        /* <DEDUP_REMOVED lines=9> */
.L_x_18299:
        /* <DEDUP_REMOVED lines=16> */
.L_x_18305:
        /* <DEDUP_REMOVED lines=12> */
.L_x_18306:
        /* <DEDUP_REMOVED lines=43> */
.L_x_18304:
        /* <DEDUP_REMOVED lines=9> */
.L_x_18303:
        /* <DEDUP_REMOVED lines=16> */
.L_x_18309:
        /* <DEDUP_REMOVED lines=12> */
.L_x_18310:
        /* <DEDUP_REMOVED lines=42> */
.L_x_18308:
        /* <DEDUP_REMOVED lines=9> */
.L_x_18307:
        /* <DEDUP_REMOVED lines=16> */
.L_x_18313:
        /* <DEDUP_REMOVED lines=12> */
.L_x_18314:
        /* <DEDUP_REMOVED lines=42> */
.L_x_18312:
        /* <DEDUP_REMOVED lines=9> */
.L_x_18311:
[----:B------:R-:W-:Y:S02]  /*b650*/  F2FP.F16.F32.PACK_AB R128, RZ, R123 ;  /* 0x0000007bff80723e */ /* 0x000fe400000000ff */
[----:B------:R-:W-:Y:S02]  /*b660*/  PRMT R106, R131, 0x5410, R106 ;  /* 0x00005410836a7816 */ /* 0x000fe4000000006a */
[----:B------:R-:W-:Y:S02]  /*b670*/  PRMT R105, R127, 0x5410, R105 ;  /* 0x000054107f697816 */ /* 0x000fe40000000069 */
[----:B------:R-:W-:Y:S02]  /*b680*/  PRMT R104, R126, 0x5410, R104 ;  /* 0x000054107e687816 */ /* 0x000fe40000000068 */
[----:B------:R-:W-:-:S07]  /*b690*/  PRMT R107, R107, 0x5410, R128 ;  /* 0x000054106b6b7816 */ /* 0x000fce0000000080 */
.L_x_18282:
        /* <DEDUP_REMOVED lines=24> */
.L_x_18315:
[----:B------:R-:W-:Y:S05]  /*b820*/  @!P0 BRA `(.L_x_18316) ;  /* 0x0000000000108947 */ /* 0x000fea0003800000 */
[----:B-----5:R-:W2:Y:S01]  /*b830*/  LDC.64 R96, c[0x0][0x390] ;  /* 0x0000e400ff607b82 */ /* 0x020ea20000000a00 */
[----:B------:R-:W-:-:S04]  /*b840*/  VIADD R99, R117, 0x100 ;  /* 0x0000010075637836 */ /* 0x000fc80000000000 */
[----:B--2---:R-:W-:-:S06]  /*b850*/  IMAD.WIDE.U32 R96, R99, 0x10, R96 ;  /* 0x0000001063607825 */ /* 0x004fcc00078e0060 */
[----:B------:R-:W5:Y:S02]  /*b860*/  LDG.E.128 R96, desc[UR12][R96.64] ;  /* 0x0000000c60607981 */ /* 0x000f64000c1e1d00 */
.L_x_18316:
[----:B------:R-:W-:Y:S05]  /*b870*/  BRA.U !UP0, `(.L_x_18317) ;  /* 0x0000002908c87547 */ /* 0x000fea000b800000 */
[----:B01----:R-:W0:Y:S01]  /*b880*/  LDC.64 R104, c[0x0][0x3a0] ;  /* 0x0000e800ff687b82 */ /* 0x003e220000000a00 */
[----:B------:R-:W-:-:S05]  /*b890*/  IADD3 R107, PT, PT, R118, 0x100, RZ ;  /* 0x00000100766b7810 */ /* 0x000fca0007ffe0ff */
        /* <DEDUP_REMOVED lines=22> */
.L_x_18320:
        /* <DEDUP_REMOVED lines=12> */
.L_x_18321:
        /* <DEDUP_REMOVED lines=41> */
.L_x_18319:
[----:B------:R-:W-:Y:S01]  /*bd50*/  I2FP.F32.U32 R8, R8 ;  /* 0x0000000800087245 */ /* 0x000fe20000201000 */
[----:B-----5:R-:W-:Y:S01]  /*bd60*/  HADD2.F32 R127, -RZ, R96.H0_H0 ;  /* 0x20000060ff7f7230 */ /* 0x020fe20000004100 */
[----:B------:R-:W-:-:S04]  /*bd70*/  MOV R125, 0x2f800000 ;  /* 0x2f800000007d7802 */ /* 0x000fc80000000f00 */
        /* <DEDUP_REMOVED lines=8> */
.L_x_18318:
[----:B------:R-:W-:Y:S01]  /*be00*/  F2FP.F16.F32.PACK_AB R125, RZ, R128 ;  /* 0x00000080ff7d723e */ /* 0x000fe200000000ff */
[----:B------:R-:W-:Y:S02]  /*be10*/  @!P1 HADD2.F32 R127, -RZ, R104.H1_H1 ;  /* 0x30000068ff7f9230 */ /* 0x000fe40000004100 */
        /* <DEDUP_REMOVED lines=18> */
.L_x_18324:
        /* <DEDUP_REMOVED lines=12> */
.L_x_18325:
        /* <DEDUP_REMOVED lines=43> */
.L_x_18323:
        /* <DEDUP_REMOVED lines=11> */
.L_x_18322:
        /* <DEDUP_REMOVED lines=20> */
.L_x_18328:
        /* <DEDUP_REMOVED lines=12> */
.L_x_18329:
        /* <DEDUP_REMOVED lines=42> */
.L_x_18327:
        /* <DEDUP_REMOVED lines=11> */
.L_x_18326:
        /* <DEDUP_REMOVED lines=20> */
.L_x_18332:
        /* <DEDUP_REMOVED lines=12> */
.L_x_18333:
        /* <DEDUP_REMOVED lines=42> */
.L_x_18331:
        /* <DEDUP_REMOVED lines=11> */
.L_x_18330:
        /* <DEDUP_REMOVED lines=20> */
.L_x_18336:
        /* <DEDUP_REMOVED lines=12> */
.L_x_18337:
        /* <DEDUP_REMOVED lines=42> */
.L_x_18335:
        /* <DEDUP_REMOVED lines=11> */
.L_x_18334:
        /* <DEDUP_REMOVED lines=20> */
.L_x_18340:
        /* <DEDUP_REMOVED lines=12> */
.L_x_18341:
        /* <DEDUP_REMOVED lines=42> */
.L_x_18339:
        /* <DEDUP_REMOVED lines=11> */
.L_x_18338:
        /* <DEDUP_REMOVED lines=20> */
.L_x_18344:
        /* <DEDUP_REMOVED lines=12> */
.L_x_18345:
        /* <DEDUP_REMOVED lines=42> */
.L_x_18343:
        /* <DEDUP_REMOVED lines=11> */
.L_x_18342:
        /* <DEDUP_REMOVED lines=20> */
.L_x_18348:
        /* <DEDUP_REMOVED lines=12> */
.L_x_18349:
        /* <DEDUP_REMOVED lines=42> */
.L_x_18347:
        /* <DEDUP_REMOVED lines=11> */
.L_x_18346:
[----:B------:R-:W-:Y:S02]  /*e340*/  F2FP.F16.F32.PACK_AB R107, RZ, R133 ;  /* 0x00000085ff6b723e */ /* 0x000fe400000000ff */
[----:B------:R-:W-:Y:S02]  /*e350*/  PRMT R106, R142, 0x5410, R106 ;  /* 0x000054108e6a7816 */ /* 0x000fe4000000006a */
[----:B------:R-:W-:Y:S02]  /*e360*/  PRMT R105, R135, 0x5410, R141 ;  /* 0x0000541087697816 */ /* 0x000fe4000000008d */
[----:B------:R-:W-:Y:S02]  /*e370*/  PRMT R104, R125, 0x5410, R126 ;  /* 0x000054107d687816 */ /* 0x000fe4000000007e */
[----:B------:R-:W-:Y:S01]  /*e380*/  PRMT R107, R140, 0x5410, R107 ;  /* 0x000054108c6b7816 */ /* 0x000fe2000000006b */
[----:B------:R-:W-:Y:S06]  /*e390*/  BRA `(.L_x_18350) ;  /* 0x0000002400fc7947 */ /* 0x000fec0003800000 */
.L_x_18317:
        /* <DEDUP_REMOVED lines=19> */
.L_x_18353:
        /* <DEDUP_REMOVED lines=12> */
.L_x_18354:
        /* <DEDUP_REMOVED lines=41> */
.L_x_18352:
        /* <DEDUP_REMOVED lines=9> */
.L_x_18351:
        /* <DEDUP_REMOVED lines=16> */
.L_x_18357:
        /* <DEDUP_REMOVED lines=12> */
.L_x_18358:
        /* <DEDUP_REMOVED lines=42> */
.L_x_18356:
        /* <DEDUP_REMOVED lines=9> */
.L_x_18355:
        /* <DEDUP_REMOVED lines=16> */
.L_x_18361:
        /* <DEDUP_REMOVED lines=12> */
.L_x_18362:
        /* <DEDUP_REMOVED lines=42> */
.L_x_18360:
        /* <DEDUP_REMOVED lines=9> */
.L_x_18359:
        /* <DEDUP_REMOVED lines=16> */
.L_x_18365:
        /* <DEDUP_REMOVED lines=12> */
.L_x_18366:
        /* <DEDUP_REMOVED lines=42> */
.L_x_18364:
        /* <DEDUP_REMOVED lines=9> */
.L_x_18363:
        /* <DEDUP_REMOVED lines=16> */
.L_x_18369:
        /* <DEDUP_REMOVED lines=12> */
.L_x_18370:
        /* <DEDUP_REMOVED lines=42> */
.L_x_18368:
        /* <DEDUP_REMOVED lines=9> */
.L_x_18367:
        /* <DEDUP_REMOVED lines=16> */
.L_x_18373:
        /* <DEDUP_REMOVED lines=12> */
.L_x_18374:
        /* <DEDUP_REMOVED lines=42> */
.L_x_18372:
        /* <DEDUP_REMOVED lines=9> */
.L_x_18371:
        /* <DEDUP_REMOVED lines=16> */
.L_x_18377:
        /* <DEDUP_REMOVED lines=12> */
.L_x_18378:
        /* <DEDUP_REMOVED lines=42> */
.L_x_18376:
        /* <DEDUP_REMOVED lines=9> */
.L_x_18375:
        /* <DEDUP_REMOVED lines=16> */
.L_x_18381:
        /* <DEDUP_REMOVED lines=12> */
.L_x_18382:
        /* <DEDUP_REMOVED lines=42> */
.L_x_18380:
        /* <DEDUP_REMOVED lines=9> */
.L_x_18379:
[----:B------:R-:W-:Y:S02]  /*10b40*/  F2FP.F16.F32.PACK_AB R107, RZ, R133 ;  /* 0x00000085ff6b723e */ /* 0x000fe400000000ff */
[----:B------:R-:W-:Y:S02]  /*10b50*/  PRMT R106, R141, 0x5410, R142 ;  /* 0x000054108d6a7816 */ /* 0x000fe4000000008e */
[----:B------:R-:W-:Y:S02]  /*10b60*/  PRMT R105, R139, 0x5410, R140 ;  /* 0x000054108b697816 */ /* 0x000fe4000000008c */
[----:B------:R-:W-:Y:S02]  /*10b70*/  PRMT R104, R135, 0x5410, R126 ;  /* 0x0000541087687816 */ /* 0x000fe4000000007e */
[----:B------:R-:W-:-:S07]  /*10b80*/  PRMT R107, R125, 0x5410, R107 ;  /* 0x000054107d6b7816 */ /* 0x000fce000000006b */
.L_x_18350:
        /* <DEDUP_REMOVED lines=25> */
.L_x_18383:
[----:B------:R-:W-:Y:S05]  /*10d20*/  @!P0 BRA `(.L_x_18384) ;  /* 0x0000000000108947 */ /* 0x000fea0003800000 */
[----:B-----5:R-:W2:Y:S01]  /*10d30*/  LDC.64 R96, c[0x0][0x390] ;  /* 0x0000e400ff607b82 */ /* 0x020ea20000000a00 */
[----:B------:R-:W-:-:S04]  /*10d40*/  VIADD R99, R117, 0x180 ;  /* 0x0000018075637836 */ /* 0x000fc80000000000 */
[----:B--2---:R-:W-:-:S06]  /*10d50*/  IMAD.WIDE.U32 R96, R99, 0x10, R96 ;  /* 0x0000001063607825 */ /* 0x004fcc00078e0060 */
[----:B------:R-:W5:Y:S02]  /*10d60*/  LDG.E.128 R96, desc[UR12][R96.64] ;  /* 0x0000000c60607981 */ /* 0x000f64000c1e1d00 */
.L_x_18384:
        /* <DEDUP_REMOVED lines=25> */
.L_x_18388:
        /* <DEDUP_REMOVED lines=12> */
.L_x_18389:
        /* <DEDUP_REMOVED lines=42> */
.L_x_18387:
        /* <DEDUP_REMOVED lines=11> */
.L_x_18386:
        /* <DEDUP_REMOVED lines=20> */
.L_x_18392:
        /* <DEDUP_REMOVED lines=12> */
.L_x_18393:
        /* <DEDUP_REMOVED lines=42> */
.L_x_18391:
        /* <DEDUP_REMOVED lines=11> */
.L_x_18390:
        /* <DEDUP_REMOVED lines=20> */
.L_x_18396:
        /* <DEDUP_REMOVED lines=12> */
.L_x_18397:
        /* <DEDUP_REMOVED lines=42> */
.L_x_18395:
        /* <DEDUP_REMOVED lines=11> */
.L_x_18394:
        /* <DEDUP_REMOVED lines=20> */
.L_x_18400:
        /* <DEDUP_REMOVED lines=12> */
.L_x_18401:
        /* <DEDUP_REMOVED lines=41> */
.L_x_18399:
        /* <DEDUP_REMOVED lines=11> */
.L_x_18398:
        /* <DEDUP_REMOVED lines=20> */
.L_x_18404:
        /* <DEDUP_REMOVED lines=12> */
.L_x_18405:
        /* <DEDUP_REMOVED lines=42> */
.L_x_18403:
        /* <DEDUP_REMOVED lines=11> */
.L_x_18402:
        /* <DEDUP_REMOVED lines=20> */
.L_x_18408:
        /* <DEDUP_REMOVED lines=12> */
.L_x_18409:
        /* <DEDUP_REMOVED lines=41> */
.L_x_18407:
        /* <DEDUP_REMOVED lines=11> */
.L_x_18406:
        /* <DEDUP_REMOVED lines=20> */
.L_x_18412:
        /* <DEDUP_REMOVED lines=12> */
.L_x_18413:
        /* <DEDUP_REMOVED lines=42> */
.L_x_18411:
        /* <DEDUP_REMOVED lines=11> */
.L_x_18410:
        /* <DEDUP_REMOVED lines=20> */
.L_x_18416:
        /* <DEDUP_REMOVED lines=12> */
.L_x_18417:
        /* <DEDUP_REMOVED lines=42> */
.L_x_18415:
        /* <DEDUP_REMOVED lines=11> */
.L_x_18414:
[----:B------:R-:W-:Y:S02]  /*13820*/  F2FP.F16.F32.PACK_AB R107, RZ, R142 ;  /* 0x0000008eff6b723e */ /* 0x000fe400000000ff */
[----:B------:R-:W-:Y:S02]  /*13830*/  PRMT R106, R150, 0x5410, R106 ;  /* 0x00005410966a7816 */ /* 0x000fe4000000006a */
[----:B------:R-:W-:Y:S02]  /*13840*/  PRMT R105, R135, 0x5410, R149 ;  /* 0x0000541087697816 */ /* 0x000fe40000000095 */
[----:B------:R-:W-:Y:S02]  /*13850*/  PRMT R104, R125, 0x5410, R126 ;  /* 0x000054107d687816 */ /* 0x000fe4000000007e */
[----:B------:R-:W-:Y:S01]  /*13860*/  PRMT R107, R148, 0x5410, R107 ;  /* 0x00005410946b7816 */ /* 0x000fe2000000006b */
[----:B------:R-:W-:Y:S06]  /*13870*/  BRA `(.L_x_18418) ;  /* 0x0000002800007947 */ /* 0x000fec0003800000 */
.L_x_18385:
        /* <DEDUP_REMOVED lines=19> */
.L_x_18421:
        /* <DEDUP_REMOVED lines=12> */
.L_x_18422:
        /* <DEDUP_REMOVED lines=42> */
.L_x_18420:
        /* <DEDUP_REMOVED lines=9> */
.L_x_18419:
        /* <DEDUP_REMOVED lines=16> */
.L_x_18425:
        /* <DEDUP_REMOVED lines=12> */
.L_x_18426:
        /* <DEDUP_REMOVED lines=42> */
.L_x_18424:
        /* <DEDUP_REMOVED lines=9> */
.L_x_18423:
        /* <DEDUP_REMOVED lines=16> */
.L_x_18429:
        /* <DEDUP_REMOVED lines=12> */
.L_x_18430:
        /* <DEDUP_REMOVED lines=42> */
.L_x_18428:
        /* <DEDUP_REMOVED lines=9> */
.L_x_18427:
        /* <DEDUP_REMOVED lines=16> */
.L_x_18433:
        /* <DEDUP_REMOVED lines=12> */
.L_x_18434:
        /* <DEDUP_REMOVED lines=42> */
.L_x_18432:
        /* <DEDUP_REMOVED lines=9> */
.L_x_18431:
        /* <DEDUP_REMOVED lines=16> */
.L_x_18437:
        /* <DEDUP_REMOVED lines=12> */
.L_x_18438:
        /* <DEDUP_REMOVED lines=42> */
.L_x_18436:
        /* <DEDUP_REMOVED lines=9> */
.L_x_18435:
        /* <DEDUP_REMOVED lines=16> */
.L_x_18441:
        /* <DEDUP_REMOVED lines=12> */
.L_x_18442:
        /* <DEDUP_REMOVED lines=42> */
.L_x_18440:
        /* <DEDUP_REMOVED lines=9> */
.L_x_18439:
        /* <DEDUP_REMOVED lines=16> */
.L_x_18445:
        /* <DEDUP_REMOVED lines=12> */
.L_x_18446:
        /* <DEDUP_REMOVED lines=42> */
.L_x_18444:
        /* <DEDUP_REMOVED lines=9> */
.L_x_18443:
        /* <DEDUP_REMOVED lines=16> */
.L_x_18449:
        /* <DEDUP_REMOVED lines=12> */
.L_x_18450:
        /* <DEDUP_REMOVED lines=42> */
.L_x_18448:
        /* <DEDUP_REMOVED lines=9> */
.L_x_18447:
[----:B------:R-:W-:Y:S02]  /*16030*/  F2FP.F16.F32.PACK_AB R107, RZ, R142 ;  /* 0x0000008eff6b723e */ /* 0x000fe400000000ff */
[----:B------:R-:W-:Y:S02]  /*16040*/  PRMT R106, R150, 0x5410, R151 ;  /* 0x00005410966a7816 */ /* 0x000fe40000000097 */
[----:B------:R-:W-:Y:S02]  /*16050*/  PRMT R105, R149, 0x5410, R148 ;  /* 0x0000541095697816 */ /* 0x000fe40000000094 */
[----:B------:R-:W-:Y:S02]  /*16060*/  PRMT R104, R135, 0x5410, R126 ;  /* 0x0000541087687816 */ /* 0x000fe4000000007e */
[----:B------:R-:W-:-:S07]  /*16070*/  PRMT R107, R125, 0x5410, R107 ;  /* 0x000054107d6b7816 */ /* 0x000fce000000006b */
.L_x_18418:
        /* <DEDUP_REMOVED lines=26> */
.L_x_18451:
[----:B------:R-:W-:Y:S05]  /*16220*/  @!P0 BRA `(.L_x_18452) ;  /* 0x00000000000c8947 */ /* 0x000fea0003800000 */
[----:B-----5:R-:W2:Y:S02]  /*16230*/  LDC.64 R96, c[0x0][0x390] ;  /* 0x0000e400ff607b82 */ /* 0x020ea40000000a00 */
[----:B--2---:R-:W-:-:S06]  /*16240*/  IMAD.WIDE.U32 R96, R135, 0x10, R96 ;  /* 0x0000001087607825 */ /* 0x004fcc00078e0060 */
[----:B------:R-:W5:Y:S02]  /*16250*/  LDG.E.128 R96, desc[UR12][R96.64] ;  /* 0x0000000c60607981 */ /* 0x000f64000c1e1d00 */
.L_x_18452:
        /* <DEDUP_REMOVED lines=25> */
.L_x_18456:
        /* <DEDUP_REMOVED lines=12> */
.L_x_18457:
        /* <DEDUP_REMOVED lines=42> */
.L_x_18455:
        /* <DEDUP_REMOVED lines=11> */
.L_x_18454:
        /* <DEDUP_REMOVED lines=20> */
.L_x_18460:
        /* <DEDUP_REMOVED lines=12> */
.L_x_18461:
        /* <DEDUP_REMOVED lines=42> */
.L_x_18459:
        /* <DEDUP_REMOVED lines=11> */
.L_x_18458:
        /* <DEDUP_REMOVED lines=20> */
.L_x_18464:
        /* <DEDUP_REMOVED lines=12> */
.L_x_18465:
        /* <DEDUP_REMOVED lines=42> */
.L_x_18463:
        /* <DEDUP_REMOVED lines=11> */
.L_x_18462:
        /* <DEDUP_REMOVED lines=20> */
.L_x_18468:
        /* <DEDUP_REMOVED lines=12> */
.L_x_18469:
        /* <DEDUP_REMOVED lines=42> */
.L_x_18467:
        /* <DEDUP_REMOVED lines=11> */
.L_x_18466:
        /* <DEDUP_REMOVED lines=20> */
.L_x_18472:
        /* <DEDUP_REMOVED lines=12> */
.L_x_18473:
        /* <DEDUP_REMOVED lines=42> */
.L_x_18471:
        /* <DEDUP_REMOVED lines=11> */
.L_x_18470:
        /* <DEDUP_REMOVED lines=20> */
.L_x_18476:
        /* <DEDUP_REMOVED lines=12> */
.L_x_18477:
        /* <DEDUP_REMOVED lines=42> */
.L_x_18475:
        /* <DEDUP_REMOVED lines=11> */
.L_x_18474:
        /* <DEDUP_REMOVED lines=20> */
.L_x_18480:
        /* <DEDUP_REMOVED lines=12> */
.L_x_18481:
        /* <DEDUP_REMOVED lines=42> */
.L_x_18479:
        /* <DEDUP_REMOVED lines=11> */
.L_x_18478:
        /* <DEDUP_REMOVED lines=20> */
.L_x_18484:
        /* <DEDUP_REMOVED lines=12> */
.L_x_18485:
        /* <DEDUP_REMOVED lines=42> */
.L_x_18483:
        /* <DEDUP_REMOVED lines=11> */
.L_x_18482:
[----:B------:R-:W-:Y:S02]  /*18d30*/  F2FP.F16.F32.PACK_AB R107, RZ, R147 ;  /* 0x00000093ff6b723e */ /* 0x000fe400000000ff */
[----:B------:R-:W-:Y:S02]  /*18d40*/  PRMT R106, R157, 0x5410, R158 ;  /* 0x000054109d6a7816 */ /* 0x000fe4000000009e */
[----:B------:R-:W-:Y:S02]  /*18d50*/  PRMT R105, R154, 0x5410, R156 ;  /* 0x000054109a697816 */ /* 0x000fe4000000009c */
[----:B------:R-:W-:Y:S02]  /*18d60*/  PRMT R104, R152, 0x5410, R153 ;  /* 0x0000541098687816 */ /* 0x000fe40000000099 */
[----:B------:R-:W-:Y:S01]  /*18d70*/  PRMT R107, R155, 0x5410, R107 ;  /* 0x000054109b6b7816 */ /* 0x000fe2000000006b */
[----:B------:R-:W-:Y:S06]  /*18d80*/  BRA `(.L_x_18486) ;  /* 0x0000002800007947 */ /* 0x000fec0003800000 */
.L_x_18453:
        /* <DEDUP_REMOVED lines=19> */
.L_x_18489:
        /* <DEDUP_REMOVED lines=12> */
.L_x_18490:
        /* <DEDUP_REMOVED lines=42> */
.L_x_18488:
        /* <DEDUP_REMOVED lines=9> */
.L_x_18487:
        /* <DEDUP_REMOVED lines=16> */
.L_x_18493:
        /* <DEDUP_REMOVED lines=12> */
.L_x_18494:
        /* <DEDUP_REMOVED lines=42> */
.L_x_18492:
        /* <DEDUP_REMOVED lines=9> */
.L_x_18491:
        /* <DEDUP_REMOVED lines=16> */
.L_x_18497:
        /* <DEDUP_REMOVED lines=12> */
.L_x_18498:
        /* <DEDUP_REMOVED lines=42> */
.L_x_18496:
        /* <DEDUP_REMOVED lines=9> */
.L_x_18495:
        /* <DEDUP_REMOVED lines=16> */
.L_x_18501:
        /* <DEDUP_REMOVED lines=12> */
.L_x_18502:
        /* <DEDUP_REMOVED lines=42> */
.L_x_18500:
        /* <DEDUP_REMOVED lines=9> */
.L_x_18499:
        /* <DEDUP_REMOVED lines=16> */
.L_x_18505:
        /* <DEDUP_REMOVED lines=12> */
.L_x_18506:
        /* <DEDUP_REMOVED lines=42> */
.L_x_18504:
        /* <DEDUP_REMOVED lines=9> */
.L_x_18503:
        /* <DEDUP_REMOVED lines=16> */
.L_x_18509:
        /* <DEDUP_REMOVED lines=12> */
.L_x_18510:
        /* <DEDUP_REMOVED lines=42> */
.L_x_18508:
        /* <DEDUP_REMOVED lines=9> */
.L_x_18507:
        /* <DEDUP_REMOVED lines=16> */
.L_x_18513:
        /* <DEDUP_REMOVED lines=12> */
.L_x_18514:
        /* <DEDUP_REMOVED lines=42> */
.L_x_18512:
        /* <DEDUP_REMOVED lines=9> */
.L_x_18511:
        /* <DEDUP_REMOVED lines=16> */
.L_x_18517:
        /* <DEDUP_REMOVED lines=12> */
.L_x_18518:
        /* <DEDUP_REMOVED lines=42> */
.L_x_18516:
        /* <DEDUP_REMOVED lines=9> */
.L_x_18515:
[----:B------:R-:W-:Y:S02]  /*1b540*/  F2FP.F16.F32.PACK_AB R107, RZ, R147 ;  /* 0x00000093ff6b723e */ /* 0x000fe400000000ff */
[----:B------:R-:W-:Y:S02]  /*1b550*/  PRMT R106, R157, 0x5410, R158 ;  /* 0x000054109d6a7816 */ /* 0x000fe4000000009e */
[----:B------:R-:W-:Y:S02]  /*1b560*/  PRMT R105, R155, 0x5410, R156 ;  /* 0x000054109b697816 */ /* 0x000fe4000000009c */
[----:B------:R-:W-:Y:S02]  /*1b570*/  PRMT R104, R154, 0x5410, R153 ;  /* 0x000054109a687816 */ /* 0x000fe40000000099 */
[----:B------:R-:W-:-:S07]  /*1b580*/  PRMT R107, R152, 0x5410, R107 ;  /* 0x00005410986b7816 */ /* 0x000fce000000006b */
.L_x_18486:
        /* <DEDUP_REMOVED lines=63> */
.L_x_18519:
        /* <DEDUP_REMOVED lines=114> */
.L_x_18521:
[----:B------:R-:W-:Y:S05]  /*1c0a0*/  BSYNC.RECONVERGENT B0 ;  /* 0x0000000000007941 */ /* 0x000fea0003800200 */
.L_x_18520:
        /* <DEDUP_REMOVED lines=12> */
.L_x_18523:
[----:B------:R-:W-:Y:S05]  /*1c170*/  BSYNC.RECONVERGENT B0 ;  /* 0x0000000000007941 */ /* 0x000fea0003800200 */
.L_x_18522:
        /* <DEDUP_REMOVED lines=108> */
[----:B------:R-:W-:Y:S01]  /*1c840*/  FFMA.FTZ R102, R102, R20, R60 ;  /* 0x0000001466667223 */ /* 0x000fe2000001003c */
        /* <DEDUP_REMOVED lines=48> */
[----:B------:R-:W-:-:S03]  /*1cb50*/  F2FP.F16.F32.PACK_AB R101, R100, R101 ;  /* 0x000000656465723e */ /* 0x000fc600000000ff */
        /* <DEDUP_REMOVED lines=55> */
[----:B------:R-:W-:-:S05]  /*1ced0*/  F2FP.F16.F32.PACK_AB R116, R121, R116 ;  /* 0x000000747974723e */ /* 0x000fca00000000ff */
[----:B------:R1:W-:Y:S02]  /*1cee0*/  STG.E.128 desc[UR12][R156.64], R116 ;  /* 0x000000749c007986 */ /* 0x0003e4000c101d0c */
.L_x_18524:
[----:B------:R-:W-:Y:S02]  /*1cef0*/  UIADD3 UR7, UPT, UPT, UR7, UR20, URZ ;  /* 0x0000001407077290 */ /* 0x000fe4000fffe0ff */
[----:B------:R-:W-:Y:S02]  /*1cf00*/  UPLOP3.LUT UP1, UPT, UPT, UPT, UP1, 0x40, 0x4 ;  /* 0x000000000004789c */ /* 0x000fe40003f2e810 */
[----:B------:R-:W-:-:S09]  /*1cf10*/  UISETP.GE.AND UP0, UPT, UR7, UR21, UPT ;  /* 0x000000150700728c */ /* 0x000fd2000bf06270 */
[----:B------:R-:W-:Y:S05]  /*1cf20*/  BRA.U !UP0, `(.L_x_18525) ;  /* 0xfffffe3908fc7547 */ /* 0x000fea000b83ffff */
[----:B------:R-:W-:Y:S05]  /*1cf30*/  EXIT ;  /* 0x000000000000794d */ /* 0x000fea0003800000 */
.L_x_18526:
        /* <DEDUP_REMOVED lines=12> */
.L_x_34071:


//--------------------- .text._ZN10layer_norm13ln_fwd_kernelINS_13Kernel_traitsIf6__halfS2_S2_fjLj5120ELj1ELj1ELj4ELj16ENS_18Kernel_traits_baseILj5120EfS2_S2_S2_fjLj128EEEEELb1ELb1ELb0ELb0EEEvNS_9FwdParamsE --------------------------
	.section	.text._ZN10layer_norm13ln_fwd_kernelINS_13Kernel_traitsIf6__halfS2_S2_fjLj5120ELj1ELj1ELj4ELj16ENS_18Kernel_traits_baseILj5120EfS2_S2_S2_fjLj128EEEEELb1ELb1ELb0ELb0EEEvNS_9FwdParamsE,"ax",@progbits
	.align	128
        .global         _ZN10layer_norm13ln_fwd_kernelINS_13Kernel_traitsIf6__halfS2_S2_fjLj5120ELj1ELj1ELj4ELj16ENS_18Kernel_traits_baseILj5120EfS2_S2_S2_fjLj128EEEEELb1ELb1ELb0ELb0EEEvNS_9FwdParamsE
        .type           _ZN10layer_norm13ln_fwd_kernelINS_13Kernel_traitsIf6__halfS2_S2_fjLj5120ELj1ELj1ELj4ELj16ENS_18Kernel_traits_baseILj5120EfS2_S2_S2_fjLj128EEEEELb1ELb1ELb0ELb0EEEvNS_9FwdParamsE,@function
        .size           _ZN10layer_norm13ln_fwd_kernelINS_13Kernel_traitsIf6__halfS2_S2_fjLj5120ELj1ELj1ELj4ELj16ENS_18Kernel_traits_baseILj5120EfS2_S2_S2_fjLj128EEEEELb1ELb1ELb0ELb0EEEvNS_9FwdParamsE,(.L_x_34072 - _ZN10layer_norm13ln_fwd_kernelINS_13Kernel_traitsIf6__halfS2_S2_fjLj5120ELj1ELj1ELj4ELj16ENS_18Kernel_traits_baseILj5120EfS2_S2_S2_fjLj128EEEEELb1ELb1ELb0ELb0EEEvNS_9FwdParamsE)
        .other          _ZN10layer_norm13ln_fwd_kernelINS_13Kernel_traitsIf6__halfS2_S2_fjLj5120ELj1ELj1ELj4ELj16ENS_18Kernel_traits_baseILj5120EfS2_S2_S2_fjLj128EEEEELb1ELb1ELb0ELb0EEEvNS_9FwdParamsE,@"STO_CUDA_ENTRY STV_DEFAULT"
_ZN10layer_norm13ln_fwd_kernelINS_13Kernel_traitsIf6__halfS2_S2_fjLj5120ELj1ELj1ELj4ELj16ENS_18Kernel_traits_baseILj5120EfS2_S2_S2_fjLj128EEEEELb1ELb1ELb0ELb0EEEvNS_9FwdParamsE:
.text._ZN10layer_norm13ln_fwd_kernelINS_13Kernel_traitsIf6__halfS2_S2_fjLj5120ELj1ELj1ELj4ELj16ENS_18Kernel_traits_baseILj5120EfS2_S2_S2_fjLj128EEEEELb1ELb1ELb0ELb0EEEvNS_9FwdParamsE:
        /* <DEDUP_REMOVED lines=103> */
.L_x_18528:
        /* <DEDUP_REMOVED lines=69> */
.L_x_18529:
[----:B------:R-:W-:Y:S05]  /*0ac0*/  BSYNC.RECONVERGENT B0 ;  /* 0x0000000000007941 */ /* 0x000fea0003800200 */
.L_x_18527:
        /* <DEDUP_REMOVED lines=12> */
[----:B------:R-:W-:Y:S01]  /*0b90*/  VIADD R16, R179, 0x76cf5d0a ;  /* 0x76cf5d0ab3107836 */ /* 0x000fe20000000000 */
[----:B------:R-:W2:Y:S01]  /*0ba0*/  LDCU UR12, c[0x0][0x388] ;  /* 0x00007100ff0c77ac */ /* 0x000ea20008000800 */
[C---:B------:R-:W-:Y:S01]  /*0bb0*/  IMAD.HI.U32 R8, R13.reuse, -0x326172a9, RZ ;  /* 0xcd9e8d570d087827 */ /* 0x040fe200078e00ff */
[----:B------:R-:W3:Y:S03]  /*0bc0*/  LDCU.U8 UR10, c[0x0][0x410] ;  /* 0x00008200ff0a77ac */ /* 0x000ee60008000000 */
[----:B------:R-:W-:-:S02]  /*0bd0*/  IMAD R13, R13, -0x326172a9, RZ ;  /* 0xcd9e8d570d0d7824 */ /* 0x000fc400078e02ff */
        /* <DEDUP_REMOVED lines=11> */
[----:B------:R-:W-:Y:S01]  /*0c90*/  IMAD R15, R11, -0x2daee0ad, RZ ;  /* 0xd2511f530b0f7824 */ /* 0x000fe200078e02ff */
[----:B------:R-:W-:Y:S01]  /*0ca0*/  LOP3.LUT R12, R14, R17, R12, 0x96, !PT ;  /* 0x000000110e0c7212 */ /* 0x000fe200078e960c */
[----:B------:R-:W-:-:S04]  /*0cb0*/  IMAD.HI.U32 R14, R8, -0x2daee0ad, RZ ;  /* 0xd2511f53080e7827 */ /* 0x000fc800078e00ff */
[----:B------:R-:W-:Y:S01]  /*0cc0*/  IMAD.HI.U32 R10, R12, -0x326172a9, RZ ;  /* 0xcd9e8d570c0a7827 */ /* 0x000fe200078e00ff */
[----:B------:R-:W-:-:S03]  /*0cd0*/  LOP3.LUT R14, R16, R15, R14, 0x96, !PT ;  /* 0x0000000f100e7212 */ /* 0x000fc600078e960e */
[----:B------:R-:W-:Y:S01]  /*0ce0*/  VIADD R11, R178, 0x3c6ef372 ;  /* 0x3c6ef372b20b7836 */ /* 0x000fe20000000000 */
[----:B------:R-:W-:Y:S01]  /*0cf0*/  @P0 LOP3.LUT R9, R9, 0x40, RZ, 0xfc, !PT ;  /* 0x0000004009090812 */ /* 0x000fe200078efcff */
[----:B------:R-:W-:Y:S02]  /*0d00*/  IMAD R12, R12, -0x326172a9, RZ ;  /* 0xcd9e8d570c0c7824 */ /* 0x000fe400078e02ff */
[----:B------:R-:W-:Y:S01]  /*0d10*/  IMAD R15, R8, -0x2daee0ad, RZ ;  /* 0xd2511f53080f7824 */ /* 0x000fe200078e02ff */
[----:B------:R-:W-:Y:S01]  /*0d20*/  LOP3.LUT R10, R11, R13, R10, 0x96, !PT ;  /* 0x0000000d0b0a7212 */ /* 0x000fe200078e960a */
[----:B------:R-:W-:Y:S01]  /*0d30*/  IMAD.HI.U32 R11, R14, -0x326172a9, RZ ;  /* 0xcd9e8d570e0b7827 */ /* 0x000fe200078e00ff */
[----:B------:R-:W-:-:S03]  /*0d40*/  IADD3 R13, PT, PT, R178, -0x255992d5, RZ ;  /* 0xdaa66d2bb20d7810 */ /* 0x000fc60007ffe0ff */
[----:B------:R-:W-:Y:S01]  /*0d50*/  IMAD.HI.U32 R8, R10, -0x2daee0ad, RZ ;  /* 0xd2511f530a087827 */ /* 0x000fe200078e00ff */
[----:B------:R-:W-:Y:S02]  /*0d60*/  LOP3.LUT R11, R13, R12, R11, 0x96, !PT ;  /* 0x0000000c0d0b7212 */ /* 0x000fe400078e960b */
[----:B------:R-:W-:Y:S01]  /*0d70*/  IADD3 R12, PT, PT, R178, 0x78dde6e4, RZ ;  /* 0x78dde6e4b20c7810 */ /* 0x000fe20007ffe0ff */
[C---:B------:R-:W-:Y:S02]  /*0d80*/  VIADD R16, R179.reuse, 0x32370b8f ;  /* 0x32370b8fb3107836 */ /* 0x040fe40000000000 */
[----:B------:R-:W-:Y:S02]  /*0d90*/  VIADD R17, R179, 0xed9eba14 ;  /* 0xed9eba14b3117836 */ /* 0x000fe40000000000 */
[----:B------:R-:W-:Y:S01]  /*0da0*/  IMAD R13, R14, -0x326172a9, RZ ;  /* 0xcd9e8d570e0d7824 */ /* 0x000fe200078e02ff */
[----:B------:R-:W-:Y:S01]  /*0db0*/  LOP3.LUT R8, R16, R15, R8, 0x96, !PT ;  /* 0x0000000f10087212 */ /* 0x000fe200078e9608 */
[----:B------:R-:W-:-:S02]  /*0dc0*/  IMAD R16, R10, -0x2daee0ad, RZ ;  /* 0xd2511f530a107824 */ /* 0x000fc400078e02ff */
[----:B------:R-:W-:-:S04]  /*0dd0*/  IMAD.HI.U32 R15, R11, -0x2daee0ad, RZ ;  /* 0xd2511f530b0f7827 */ /* 0x000fc800078e00ff */
[----:B------:R-:W-:Y:S01]  /*0de0*/  IMAD.HI.U32 R10, R8, -0x326172a9, RZ ;  /* 0xcd9e8d57080a7827 */ /* 0x000fe200078e00ff */
[----:B------:R-:W-:Y:S02]  /*0df0*/  LOP3.LUT R15, R17, R16, R15, 0x96, !PT ;  /* 0x00000010110f7212 */ /* 0x000fe400078e960f */
[----:B------:R-:W-:Y:S01]  /*0e00*/  LOP3.LUT R17, R7, 0x60, RZ, 0xc0, !PT ;  /* 0x0000006007117812 */ /* 0x000fe200078ec0ff */
        /* <DEDUP_REMOVED lines=16> */
[----:B------:R-:W-:Y:S01]  /*0f10*/  IMAD.SHL.U32 R6, R7, 0x20, RZ ;  /* 0x0000002007067824 */ /* 0x000fe200078e00ff */
[C---:B------:R-:W-:Y:S01]  /*0f20*/  IADD3 R7, PT, PT, R178.reuse, 0x5384540f, RZ ;  /* 0x5384540fb2077810 */ /* 0x040fe20007ffe0ff */
[----:B------:R-:W-:Y:S01]  /*0f30*/  VIADD R12, R178, 0xb54cda56 ;  /* 0xb54cda56b20c7836 */ /* 0x000fe20000000000 */
[----:B------:R-:W-:Y:S01]  /*0f40*/  LOP3.LUT R16, R14, 0x7f, RZ, 0xc0, !PT ;  /* 0x0000007f0e107812 */ /* 0x000fe200078ec0ff */
[----:B------:R-:W-:Y:S01]  /*0f50*/  IMAD R11, R11, -0x326172a9, RZ ;  /* 0xcd9e8d570b0b7824 */ /* 0x000fe200078e02ff */
[----:B------:R-:W-:Y:S01]  /*0f60*/  LOP3.LUT R19, R6, 0x3e0, RZ, 0xc0, !PT ;  /* 0x000003e006137812 */ /* 0x000fe200078ec0ff */
[----:B------:R-:W-:Y:S01]  /*0f70*/  IMAD.HI.U32 R6, R13, -0x326172a9, RZ ;  /* 0xcd9e8d570d067827 */ /* 0x000fe200078e00ff */
[----:B------:R-:W-:-:S02]  /*0f80*/  LOP3.LUT R10, R12, R15, R10, 0x96, !PT ;  /* 0x0000000f0c0a7212 */ /* 0x000fc400078e960a */
[----:B------:R-:W-:Y:S01]  /*0f90*/  VIADDMNMX R17, R16, -R17, RZ, !PT ;  /* 0x8000001110117246 */ /* 0x000fe200078001ff */
[----:B------:R-:W-:Y:S01]  /*0fa0*/  IMAD R15, R8, -0x2daee0ad, RZ ;  /* 0xd2511f53080f7824 */ /* 0x000fe200078e02ff */
[----:B------:R-:W-:Y:S01]  /*0fb0*/  LOP3.LUT R7, R7, R11, R6, 0x96, !PT ;  /* 0x0000000b07077212 */ /* 0x000fe200078e9606 */
[----:B------:R-:W-:Y:S01]  /*0fc0*/  VIADD R12, R179, 0x1fd5c5a3 ;  /* 0x1fd5c5a3b30c7836 */ /* 0x000fe20000000000 */
[----:B------:R-:W-:Y:S01]  /*0fd0*/  VIADDMNMX R19, R16, -R19, RZ, !PT ;  /* 0x8000001310137246 */ /* 0x000fe200078001ff */
[----:B------:R-:W-:Y:S01]  /*0fe0*/  IMAD.HI.U32 R8, R10, -0x2daee0ad, RZ ;  /* 0xd2511f530a087827 */ /* 0x000fe200078e00ff */
[----:B------:R-:W-:Y:S02]  /*0ff0*/  VIMNMX R17, PT, PT, R17, 0x20, PT ;  /* 0x0000002011117848 */ /* 0x000fe40003fe0100 */
[----:B------:R-:W-:Y:S01]  /*1000*/  VIMNMX R19, PT, PT, R19, 0x20, PT ;  /* 0x0000002013137848 */ /* 0x000fe20003fe0100 */
[----:B------:R-:W-:Y:S01]  /*1010*/  IMAD.SHL.U32 R6, R14, 0x2, RZ ;  /* 0x000000020e067824 */ /* 0x000fe200078e00ff */
[----:B------:R-:W-:Y:S01]  /*1020*/  LOP3.LUT R8, R12, R15, R8, 0x96, !PT ;  /* 0x0000000f0c087212 */ /* 0x000fe200078e9608 */
[----:B------:R-:W-:Y:S01]  /*1030*/  IMAD R12, R10, -0x2daee0ad, RZ ;  /* 0xd2511f530a0c7824 */ /* 0x000fe200078e02ff */
[----:B------:R-:W-:Y:S01]  /*1040*/  IADD3 R14, PT, PT, R179, -0x24c28bd8, RZ ;  /* 0xdb3d7428b30e7810 */ /* 0x000fe20007ffe0ff */
[----:B------:R-:W-:Y:S01]  /*1050*/  IMAD R13, R13, -0x326172a9, RZ ;  /* 0xcd9e8d570d0d7824 */ /* 0x000fe200078e02ff */
[----:B------:R-:W-:Y:S01]  /*1060*/  LOP3.LUT R16, R6, 0xffffff00, RZ, 0xc0, !PT ;  /* 0xffffff0006107812 */ /* 0x000fe200078ec0ff */
[----:B------:R-:W-:-:S04]  /*1070*/  IMAD.HI.U32 R6, R8, -0x326172a9, RZ ;  /* 0xcd9e8d5708067827 */ /* 0x000fc800078e00ff */
[----:B------:R-:W-:Y:S02]  /*1080*/  VIADD R10, R178, 0xf1bbcdc8 ;  /* 0xf1bbcdc8b20a7836 */ /* 0x000fe40000000000 */
[----:B------:R-:W-:Y:S02]  /*1090*/  IMAD R17, R17, 0x8, R16 ;  /* 0x0000000811117824 */ /* 0x000fe400078e0210 */
[C---:B------:R-:W-:Y:S01]  /*10a0*/  IMAD.HI.U32 R11, R7.reuse, -0x2daee0ad, RZ ;  /* 0xd2511f53070b7827 */ /* 0x040fe200078e00ff */
[----:B------:R-:W-:Y:S02]  /*10b0*/  LOP3.LUT R13, R10, R13, R6, 0x96, !PT ;  /* 0x0000000d0a0d7212 */ /* 0x000fe400078e9606 */
[----:B------:R-:W-:Y:S01]  /*10c0*/  I2FP.F32.U32 R6, R17 ;  /* 0x0000001100067245 */ /* 0x000fe20000201000 */
[----:B------:R-:W-:Y:S01]  /*10d0*/  IMAD R15, R8, -0x326172a9, RZ ;  /* 0xcd9e8d57080f7824 */ /* 0x000fe200078e02ff */
[----:B------:R-:W-:Y:S01]  /*10e0*/  LOP3.LUT R12, R14, R12, R11, 0x96, !PT ;  /* 0x0000000c0e0c7212 */ /* 0x000fe200078e960b */
[----:B------:R-:W-:Y:S01]  /*10f0*/  IMAD R11, R7, -0x2daee0ad, RZ ;  /* 0xd2511f53070b7824 */ /* 0x000fe200078e02ff */
[----:B------:R-:W-:Y:S01]  /*1100*/  IADD3 R17, PT, PT, R178, -0x700cb87f, RZ ;  /* 0x8ff34781b2117810 */ /* 0x000fe20007ffe0ff */
[----:B------:R-:W-:Y:S01]  /*1110*/  IMAD.HI.U32 R14, R13, -0x2daee0ad, RZ ;  /* 0xd2511f530d0e7827 */ /* 0x000fe200078e00ff */
[----:B------:R-:W0:Y:S03]  /*1120*/  MUFU.RCP R6, R6 ;  /* 0x0000000600067308 */ /* 0x000e260000001000 */
[----:B------:R-:W-:-:S02]  /*1130*/  VIADD R8, R179, 0x96a522ad ;  /* 0x96a522adb3087836 */ /* 0x000fc40000000000 */
[----:B------:R-:W-:-:S03]  /*1140*/  IMAD.HI.U32 R10, R12, -0x326172a9, RZ ;  /* 0xcd9e8d570c0a7827 */ /* 0x000fc600078e00ff */
[----:B------:R-:W-:Y:S01]  /*1150*/  LOP3.LUT R14, R8, R11, R14, 0x96, !PT ;  /* 0x0000000b080e7212 */ /* 0x000fe200078e960e */
[----:B------:R-:W-:Y:S02]  /*1160*/  HFMA2 R8, -RZ, RZ, 0, 0 ;  /* 0x00000000ff087431 */ /* 0x000fe400000001ff */
[----:B------:R-:W-:Y:S01]  /*1170*/  IMAD R7, R19, 0x8, R16 ;  /* 0x0000000813077824 */ /* 0x000fe200078e0210 */
[----:B------:R-:W-:Y:S01]  /*1180*/  LOP3.LUT R10, R17, R15, R10, 0x96, !PT ;  /* 0x0000000f110a7212 */ /* 0x000fe200078e960a */
[----:B------:R-:W-:Y:S02]  /*1190*/  IMAD R12, R12, -0x326172a9, RZ ;  /* 0xcd9e8d570c0c7824 */ /* 0x000fe400078e02ff */
[----:B-1234-:R-:W-:-:S07]  /*11a0*/  IMAD R26, R13, -0x2daee0ad, RZ ;  /* 0xd2511f530d1a7824 */ /* 0x01efce00078e02ff */
.L_x_18963:
        /* <DEDUP_REMOVED lines=13> */
[----:B-1----:R-:W-:-:S05]  /*1280*/  LEA.HI.SX32 R16, R175, R18, 0x1d ;  /* 0x00000012af107211 */ /* 0x002fca00078feaff */
[----:B------:R-:W-:Y:S02]  /*1290*/  IMAD.MOV.U32 R22, RZ, RZ, R16 ;  /* 0x000000ffff167224 */ /* 0x000fe400078e0010 */
[----:B--2---:R-:W-:Y:S01]  /*12a0*/  @P1 HADD2.F32 R20, -RZ, R172.H0_H0 ;  /* 0x200000acff141230 */ /* 0x004fe20000004100 */
        /* <DEDUP_REMOVED lines=19> */
[----:B------:R-:W1:Y:S02]  /*13e0*/  LDC R38, c[0x2][R11] ;  /* 0x008000000b267b82 */ /* 0x000e640000000800 */
[----:B-1----:R-:W-:-:S04]  /*13f0*/  SHF.R.S32.HI R39, RZ, 0x1f, R38 ;  /* 0x0000001fff277819 */ /* 0x002fc80000011426 */
.L_x_33908:
[----:B------:R-:W-:Y:S05]  /*1400*/  BRX R38 -0x1410                                        (*"BRANCH_TARGETS .L_x_33909,.L_x_33910,.L_x_33911"*) ;  /* 0xffffffe826fc7949 */ /* 0x000fea000383ffff */
.L_x_33911:
[----:B------:R-:W-:Y:S01]  /*1410*/  VIADD R13, R32, 0x1 ;  /* 0x00000001200d7836 */ /* 0x000fe20000000000 */
[----:B------:R-:W-:Y:S01]  /*1420*/  MOV R22, R26 ;  /* 0x0000001a00167202 */ /* 0x000fe20000000f00 */
[----:B------:R-:W-:Y:S01]  /*1430*/  IMAD.MOV.U32 R11, RZ, RZ, R10 ;  /* 0x000000ffff0b7224 */ /* 0x000fe200078e000a */
[----:B------:R-:W-:Y:S06]  /*1440*/  BRA `(.L_x_18534) ;  /* 0x0000000400387947 */ /* 0x000fec0003800000 */
.L_x_33909:
[----:B------:R-:W-:Y:S01]  /*1450*/  IMAD.MOV.U32 R22, RZ, RZ, R26 ;  /* 0x000000ffff167224 */ /* 0x000fe200078e001a */
[----:B------:R-:W-:Y:S01]  /*1460*/  MOV R13, 0x3 ;  /* 0x00000003000d7802 */ /* 0x000fe20000000f00 */
[----:B------:R-:W-:Y:S01]  /*1470*/  IMAD.MOV.U32 R11, RZ, RZ, R14 ;  /* 0x000000ffff0b7224 */ /* 0x000fe200078e000e */
[----:B------:R-:W-:Y:S06]  /*1480*/  BRA `(.L_x_18534) ;  /* 0x0000000400287947 */ /* 0x000fec0003800000 */
.L_x_33910:
        /* <DEDUP_REMOVED lines=13> */
.L_x_18536:
[----:B------:R-:W-:Y:S05]  /*1560*/  BSYNC.RECONVERGENT B2 ;  /* 0x0000000000027941 */ /* 0x000fea0003800200 */
.L_x_18535:
        /* <DEDUP_REMOVED lines=58> */
[----:B------:R-:W-:Y:S01]  /*1910*/  IMAD.MOV.U32 R13, RZ, RZ, RZ ;  /* 0x000000ffff0d7224 */ /* 0x000fe200078e00ff */
[----:B------:R-:W-:-:S07]  /*1920*/  MOV R22, R38 ;  /* 0x0000002600167202 */ /* 0x000fce0000000f00 */
.L_x_18534:
[----:B------:R-:W-:Y:S05]  /*1930*/  BSYNC.RECONVERGENT B1 ;  /* 0x0000000000017941 */ /* 0x000fea0003800200 */
.L_x_18533:
[----:B------:R-:W1:Y:S01]  /*1940*/  LDC R28, c[0x0][0x408] ;  /* 0x00010200ff1c7b82 */ /* 0x000e620000000800 */
[----:B------:R-:W-:Y:S01]  /*1950*/  I2FP.F32.U32 R11, R11 ;  /* 0x0000000b000b7245 */ /* 0x000fe20000201000 */
[----:B------:R-:W-:Y:S02]  /*1960*/  HFMA2 R24, -RZ, RZ, 0.1171875, 0 ;  /* 0x2f800000ff187431 */ /* 0x000fe400000001ff */
[----:B-----5:R-:W-:Y:S01]  /*1970*/  HADD2.F32 R15, -RZ, R172.H0_H0 ;  /* 0x200000acff0f7230 */ /* 0x020fe20000004100 */
[----:B------:R-:W-:Y:S01]  /*1980*/  ISETP.NE.AND P1, PT, R13, 0x1, PT ;  /* 0x000000010d00780c */ /* 0x000fe20003f25270 */
[----:B------:R-:W-:Y:S01]  /*1990*/  HADD2.F32 R30, -RZ, R48.H0_H0 ;  /* 0x20000030ff1e7230 */ /* 0x000fe20000004100 */
[----:B------:R-:W-:Y:S01]  /*19a0*/  LOP3.LUT R9, R9, 0xfffffffd, RZ, 0xc0, !PT ;  /* 0xfffffffd09097812 */ /* 0x000fe200078ec0ff */
[----:B------:R-:W-:Y:S01]  /*19b0*/  FFMA.FTZ R11, R11, R24, 1.1641532182693481445e-10 ;  /* 0x2f0000000b0b7423 */ /* 0x000fe20000010018 */
[----:B------:R-:W2:Y:S01]  /*19c0*/  LDC R26, c[0x0][0x404] ;  /* 0x00010100ff1a7b82 */ /* 0x000ea20000000800 */
[----:B------:R-:W-:Y:S01]  /*19d0*/  FMUL.FTZ R15, R15, R20 ;  /* 0x000000140f0f7220 */ /* 0x000fe20000410000 */
[----:B------:R-:W-:Y:S01]  /*19e0*/  BSSY.RECONVERGENT B1, `(.L_x_18537) ;  /* 0x000005c000017945 */ /* 0x000fe20003800200 */
[----:B------:R-:W-:-:S02]  /*19f0*/  IMAD.MOV.U32 R32, RZ, RZ, 0x2 ;  /* 0x00000002ff207424 */ /* 0x000fc400078e00ff */
        /* <DEDUP_REMOVED lines=16> */
.L_x_18539:
        /* <DEDUP_REMOVED lines=13> */
.L_x_18541:
[----:B------:R-:W-:Y:S05]  /*1bd0*/  BSYNC.RECONVERGENT B2 ;  /* 0x0000000000027941 */ /* 0x000fea0003800200 */
.L_x_18540:
        /* <DEDUP_REMOVED lines=58> */
[----:B------:R-:W-:Y:S02]  /*1f80*/  LOP3.LUT R14, R39, R38, R191, 0x96, !PT ;  /* 0x00000026270e7212 */ /* 0x000fe400078e96bf */
[----:B------:R-:W-:-:S07]  /*1f90*/  MOV R22, R190 ;  /* 0x000000be00167202 */ /* 0x000fce0000000f00 */
.L_x_18538:
[----:B------:R-:W-:Y:S05]  /*1fa0*/  BSYNC.RECONVERGENT B1 ;  /* 0x0000000000017941 */ /* 0x000fea0003800200 */
.L_x_18537:
        /* <DEDUP_REMOVED lines=23> */
.L_x_18544:
        /* <DEDUP_REMOVED lines=13> */
.L_x_18546:
[----:B------:R-:W-:Y:S05]  /*21f0*/  BSYNC.RECONVERGENT B2 ;  /* 0x0000000000027941 */ /* 0x000fea0003800200 */
.L_x_18545:
        /* <DEDUP_REMOVED lines=61> */
.L_x_18543:
[----:B------:R-:W-:Y:S05]  /*25d0*/  BSYNC.RECONVERGENT B1 ;  /* 0x0000000000017941 */ /* 0x000fea0003800200 */
.L_x_18542:
[----:B------:R-:W-:Y:S01]  /*25e0*/  I2FP.F32.U32 R15, R15 ;  /* 0x0000000f000f7245 */ /* 0x000fe20000201000 */
[----:B------:R-:W-:Y:S01]  /*25f0*/  HADD2.F32 R39, -RZ, R173.H0_H0 ;  /* 0x200000adff277230 */ /* 0x000fe20000004100 */
[----:B------:R-:W-:Y:S01]  /*2600*/  ISETP.NE.AND P2, PT, R34, 0x1, PT ;  /* 0x000000012200780c */ /* 0x000fe20003f45270 */
[----:B------:R-:W-:Y:S01]  /*2610*/  HADD2.F32 R30, -RZ, R49.H0_H0 ;  /* 0x20000031ff1e7230 */ /* 0x000fe20000004100 */
        /* <DEDUP_REMOVED lines=19> */
.L_x_18549:
        /* <DEDUP_REMOVED lines=13> */
.L_x_18551:
[----:B------:R-:W-:Y:S05]  /*2820*/  BSYNC.RECONVERGENT B2 ;  /* 0x0000000000027941 */ /* 0x000fea0003800200 */
.L_x_18550:
        /* <DEDUP_REMOVED lines=61> */
.L_x_18548:
[----:B------:R-:W-:Y:S05]  /*2c00*/  BSYNC.RECONVERGENT B1 ;  /* 0x0000000000017941 */ /* 0x000fea0003800200 */
.L_x_18547:
[----:B------:R-:W-:Y:S01]  /*2c10*/  I2FP.F32.U32 R39, R30 ;  /* 0x0000001e00277245 */ /* 0x000fe20000201000 */
[----:B------:R-:W-:Y:S01]  /*2c20*/  HADD2.F32 R173, -RZ, R173.H1_H1 ;  /* 0x300000adffad7230 */ /* 0x000fe20000004100 */
[----:B------:R-:W-:Y:S01]  /*2c30*/  ISETP.NE.AND P3, PT, R32, 0x1, PT ;  /* 0x000000012000780c */ /* 0x000fe20003f65270 */
[----:B------:R-:W-:Y:S01]  /*2c40*/  BSSY.RECONVERGENT B1, `(.L_x_18552) ;  /* 0x000005f000017945 */ /* 0x000fe20003800200 */
[----:B------:R-:W-:Y:S02]  /*2c50*/  HFMA2 R34, -RZ, RZ, 0, 1.1920928955078125e-07 ;  /* 0x00000002ff227431 */ /* 0x000fe400000001ff */
        /* <DEDUP_REMOVED lines=18> */
.L_x_18554:
        /* <DEDUP_REMOVED lines=13> */
.L_x_18556:
[----:B------:R-:W-:Y:S05]  /*2e50*/  BSYNC.RECONVERGENT B2 ;  /* 0x0000000000027941 */ /* 0x000fea0003800200 */
.L_x_18555:
        /* <DEDUP_REMOVED lines=61> */
.L_x_18553:
[----:B------:R-:W-:Y:S05]  /*3230*/  BSYNC.RECONVERGENT B1 ;  /* 0x0000000000017941 */ /* 0x000fea0003800200 */
.L_x_18552:
        /* <DEDUP_REMOVED lines=23> */
.L_x_18559:
        /* <DEDUP_REMOVED lines=13> */
.L_x_18561:
[----:B------:R-:W-:Y:S05]  /*3480*/  BSYNC.RECONVERGENT B2 ;  /* 0x0000000000027941 */ /* 0x000fea0003800200 */
.L_x_18560:
        /* <DEDUP_REMOVED lines=61> */
.L_x_18558:
[----:B------:R-:W-:Y:S05]  /*3860*/  BSYNC.RECONVERGENT B1 ;  /* 0x0000000000017941 */ /* 0x000fea0003800200 */
.L_x_18557:
        /* <DEDUP_REMOVED lines=23> */
.L_x_18564:
        /* <DEDUP_REMOVED lines=13> */
.L_x_18566:
[----:B------:R-:W-:Y:S05]  /*3ab0*/  BSYNC.RECONVERGENT B2 ;  /* 0x0000000000027941 */ /* 0x000fea0003800200 */
.L_x_18565:
        /* <DEDUP_REMOVED lines=61> */
.L_x_18563:
[----:B------:R-:W-:Y:S05]  /*3e90*/  BSYNC.RECONVERGENT B1 ;  /* 0x0000000000017941 */ /* 0x000fea0003800200 */
.L_x_18562:
        /* <DEDUP_REMOVED lines=23> */
.L_x_18569:
        /* <DEDUP_REMOVED lines=15> */
.L_x_18571:
[----:B------:R-:W-:Y:S05]  /*4100*/  BSYNC.RECONVERGENT B2 ;  /* 0x0000000000027941 */ /* 0x000fea0003800200 */
.L_x_18570:
        /* <DEDUP_REMOVED lines=61> */
.L_x_18568:
[----:B------:R-:W-:Y:S05]  /*44e0*/  BSYNC.RECONVERGENT B1 ;  /* 0x0000000000017941 */ /* 0x000fea0003800200 */
.L_x_18567:
[----:B------:R-:W-:Y:S01]  /*44f0*/  I2FP.F32.U32 R173, R30 ;  /* 0x0000001e00ad7245 */ /* 0x000fe20000201000 */
[----:B------:R-:W-:Y:S01]  /*4500*/  HADD2.F32 R175, -RZ, R175.H1_H1 ;  /* 0x300000afffaf7230 */ /* 0x000fe20000004100 */
[----:B------:R-:W-:Y:S01]  /*4510*/  F2FP.F16.F32.PACK_AB R174, R191, R41 ;  /* 0x00000029bfae723e */ /* 0x000fe200000000ff */
[----:B------:R-:W-:Y:S01]  /*4520*/  HADD2.F32 R211, -RZ, R51.H1_H1 ;  /* 0x30000033ffd37230 */ /* 0x000fe20000004100 */
[----:B------:R-:W-:Y:S01]  /*4530*/  F2FP.F16.F32.PACK_AB R172, R13, R11 ;  /* 0x0000000b0dac723e */ /* 0x000fe200000000ff */
[----:B------:R-:W-:Y:S01]  /*4540*/  FFMA.FTZ R173, R173, R24, 1.1641532182693481445e-10 ;  /* 0x2f000000adad7423 */ /* 0x000fe20000010018 */
[----:B------:R-:W-:-:S04]  /*4550*/  FMUL.FTZ R175, R175, R20 ;  /* 0x00000014afaf7220 */ /* 0x000fc80000410000 */
[----:B------:R-:W-:Y:S01]  /*4560*/  FMUL.FTZ R175, R175, R28 ;  /* 0x0000001cafaf7220 */ /* 0x000fe20000410000 */
[----:B------:R-:W-:Y:S02]  /*4570*/  FSETP.GTU.FTZ.AND P6, PT, R173, R26, PT ;  /* 0x0000001aad00720b */ /* 0x000fe40003fdc000 */
[----:B------:R-:W-:Y:S02]  /*4580*/  F2FP.F16.F32.PACK_AB R173, R39, R15 ;  /* 0x0000000f27ad723e */ /* 0x000fe400000000ff */
[----:B------:R-:W-:Y:S02]  /*4590*/  FSEL R24, R175, RZ, !P6 ;  /* 0x000000ffaf187208 */ /* 0x000fe40007000000 */
[----:B------:R-:W-:-:S03]  /*45a0*/  PLOP3.LUT P6, PT, P6, PT, PT, 0x8, 0x80 ;  /* 0x000000000080781c */ /* 0x000fc600037ce170 */
[----:B------:R-:W-:-:S05]  /*45b0*/  FFMA.FTZ R211, R24, R151, R211 ;  /* 0x0000009718d37223 */ /* 0x000fca00000100d3 */
[----:B------:R-:W-:Y:S01]  /*45c0*/  F2FP.F16.F32.PACK_AB R175, R211, R193 ;  /* 0x000000c1d3af723e */ /* 0x000fe200000000ff */
[----:B------:R-:W-:Y:S06]  /*45d0*/  BRA `(.L_x_18572) ;  /* 0x0000003000707947 */ /* 0x000fec0003800000 */
.L_x_18532:
        /* <DEDUP_REMOVED lines=16> */
.L_x_18575:
        /* <DEDUP_REMOVED lines=13> */
.L_x_18577:
[----:B------:R-:W-:Y:S05]  /*47b0*/  BSYNC.RECONVERGENT B2 ;  /* 0x0000000000027941 */ /* 0x000fea0003800200 */
.L_x_18576:
        /* <DEDUP_REMOVED lines=57> */
[----:B------:R-:W-:-:S03]  /*4b50*/  IMAD.MOV.U32 R11, RZ, RZ, R26 ;  /* 0x000000ffff0b7224 */ /* 0x000fc600078e001a */
[----:B------:R-:W-:Y:S01]  /*4b60*/  LOP3.LUT R14, R15, R40, R39, 0x96, !PT ;  /* 0x000000280f0e7212 */ /* 0x000fe200078e9627 */
[----:B------:R-:W-:-:S07]  /*4b70*/  IMAD.MOV.U32 R15, RZ, RZ, RZ ;  /* 0x000000ffff0f7224 */ /* 0x000fce00078e00ff */
.L_x_18574:
[----:B------:R-:W-:Y:S05]  /*4b80*/  BSYNC.RECONVERGENT B1 ;  /* 0x0000000000017941 */ /* 0x000fea0003800200 */
.L_x_18573:
[----:B------:R-:W1:Y:S01]  /*4b90*/  LDC R28, c[0x0][0x408] ;  /* 0x00010200ff1c7b82 */ /* 0x000e620000000800 */
[----:B------:R-:W-:Y:S01]  /*4ba0*/  I2FP.F32.U32 R11, R11 ;  /* 0x0000000b000b7245 */ /* 0x000fe20000201000 */
[----:B------:R-:W-:Y:S02]  /*4bb0*/  HFMA2 R24, -RZ, RZ, 0.1171875, 0 ;  /* 0x2f800000ff187431 */ /* 0x000fe400000001ff */
[----:B-----5:R-:W-:Y:S01]  /*4bc0*/  HADD2.F32 R13, -RZ, R172.H0_H0 ;  /* 0x200000acff0d7230 */ /* 0x020fe20000004100 */
[----:B------:R-:W-:Y:S01]  /*4bd0*/  ISETP.NE.AND P1, PT, R15, 0x1, PT ;  /* 0x000000010f00780c */ /* 0x000fe20003f25270 */
[----:B------:R-:W-:Y:S01]  /*4be0*/  BSSY.RECONVERGENT B1, `(.L_x_18578) ;  /* 0x0000060000017945 */ /* 0x000fe20003800200 */
[----:B------:R-:W-:Y:S01]  /*4bf0*/  LOP3.LUT R9, R9, 0xfffffffd, RZ, 0xc0, !PT ;  /* 0xfffffffd09097812 */ /* 0x000fe200078ec0ff */
[----:B------:R-:W-:Y:S01]  /*4c00*/  FFMA.FTZ R11, R11, R24, 1.1641532182693481445e-10 ;  /* 0x2f0000000b0b7423 */ /* 0x000fe20000010018 */
[----:B------:R-:W2:Y:S01]  /*4c10*/  LDC R26, c[0x0][0x404] ;  /* 0x00010100ff1a7b82 */ /* 0x000ea20000000800 */
[----:B------:R-:W-:Y:S01]  /*4c20*/  FMUL.FTZ R13, R13, R20 ;  /* 0x000000140d0d7220 */ /* 0x000fe20000410000 */
[----:B------:R-:W-:-:S03]  /*4c30*/  IMAD.MOV.U32 R32, RZ, RZ, 0x2 ;  /* 0x00000002ff207424 */ /* 0x000fc600078e00ff */
        /* <DEDUP_REMOVED lines=16> */
.L_x_18580:
        /* <DEDUP_REMOVED lines=13> */
.L_x_18582:
[----:B------:R-:W-:Y:S05]  /*4e10*/  BSYNC.RECONVERGENT B2 ;  /* 0x0000000000027941 */ /* 0x000fea0003800200 */
.L_x_18581:
        /* <DEDUP_REMOVED lines=60> */
.L_x_18579:
[----:B------:R-:W-:Y:S05]  /*51e0*/  BSYNC.RECONVERGENT B1 ;  /* 0x0000000000017941 */ /* 0x000fea0003800200 */
.L_x_18578:
        /* <DEDUP_REMOVED lines=22> */
.L_x_18585:
        /* <DEDUP_REMOVED lines=13> */
.L_x_18587:
[----:B------:R-:W-:Y:S05]  /*5420*/  BSYNC.RECONVERGENT B2 ;  /* 0x0000000000027941 */ /* 0x000fea0003800200 */
.L_x_18586:
        /* <DEDUP_REMOVED lines=61> */
.L_x_18584:
[----:B------:R-:W-:Y:S05]  /*5800*/  BSYNC.RECONVERGENT B1 ;  /* 0x0000000000017941 */ /* 0x000fea0003800200 */
.L_x_18583:
[----:B------:R-:W-:Y:S01]  /*5810*/  I2FP.F32.U32 R15, R15 ;  /* 0x0000000f000f7245 */ /* 0x000fe20000201000 */
[----:B------:R-:W-:Y:S01]  /*5820*/  HADD2.F32 R39, -RZ, R173.H0_H0 ;  /* 0x200000adff277230 */ /* 0x000fe20000004100 */
[----:B------:R-:W-:Y:S01]  /*5830*/  ISETP.NE.AND P2, PT, R34, 0x1, PT ;  /* 0x000000012200780c */ /* 0x000fe20003f45270 */
[----:B------:R-:W-:Y:S01]  /*5840*/  BSSY.RECONVERGENT B1, `(.L_x_18588) ;  /* 0x000005e000017945 */ /* 0x000fe20003800200 */
[----:B------:R-:W-:Y:S02]  /*5850*/  IMAD.MOV.U32 R32, RZ, RZ, 0x2 ;  /* 0x00000002ff207424 */ /* 0x000fe400078e00ff */
        /* <DEDUP_REMOVED lines=17> */
.L_x_18590:
        /* <DEDUP_REMOVED lines=13> */
.L_x_18592:
[----:B------:R-:W-:Y:S05]  /*5a40*/  BSYNC.RECONVERGENT B2 ;  /* 0x0000000000027941 */ /* 0x000fea0003800200 */
.L_x_18591:
        /* <DEDUP_REMOVED lines=61> */
.L_x_18589:
[----:B------:R-:W-:Y:S05]  /*5e20*/  BSYNC.RECONVERGENT B1 ;  /* 0x0000000000017941 */ /* 0x000fea0003800200 */
.L_x_18588:
        /* <DEDUP_REMOVED lines=22> */
.L_x_18595:
        /* <DEDUP_REMOVED lines=13> */
.L_x_18597:
[----:B------:R-:W-:Y:S05]  /*6060*/  BSYNC.RECONVERGENT B2 ;  /* 0x0000000000027941 */ /* 0x000fea0003800200 */
.L_x_18596:
        /* <DEDUP_REMOVED lines=61> */
.L_x_18594:
[----:B------:R-:W-:Y:S05]  /*6440*/  BSYNC.RECONVERGENT B1 ;  /* 0x0000000000017941 */ /* 0x000fea0003800200 */
.L_x_18593:
[----:B------:R-:W-:Y:S01]  /*6450*/  I2FP.F32.U32 R41, R30 ;  /* 0x0000001e00297245 */ /* 0x000fe20000201000 */
[----:B------:R-:W-:Y:S01]  /*6460*/  HADD2.F32 R173, -RZ, R174.H0_H0 ;  /* 0x200000aeffad7230 */ /* 0x000fe20000004100 */
        /* <DEDUP_REMOVED lines=20> */
.L_x_18600:
        /* <DEDUP_REMOVED lines=13> */
.L_x_18602:
[----:B------:R-:W-:Y:S05]  /*6680*/  BSYNC.RECONVERGENT B2 ;  /* 0x0000000000027941 */ /* 0x000fea0003800200 */
.L_x_18601:
        /* <DEDUP_REMOVED lines=61> */
.L_x_18599:
[----:B------:R-:W-:Y:S05]  /*6a60*/  BSYNC.RECONVERGENT B1 ;  /* 0x0000000000017941 */ /* 0x000fea0003800200 */
.L_x_18598:
        /* <DEDUP_REMOVED lines=22> */
.L_x_18605:
        /* <DEDUP_REMOVED lines=13> */
.L_x_18607:
[----:B------:R-:W-:Y:S05]  /*6ca0*/  BSYNC.RECONVERGENT B2 ;  /* 0x0000000000027941 */ /* 0x000fea0003800200 */
.L_x_18606:
        /* <DEDUP_REMOVED lines=61> */
.L_x_18604:
[----:B------:R-:W-:Y:S05]  /*7080*/  BSYNC.RECONVERGENT B1 ;  /* 0x0000000000017941 */ /* 0x000fea0003800200 */
.L_x_18603:
        /* <DEDUP_REMOVED lines=22> */
.L_x_18610:
        /* <DEDUP_REMOVED lines=15> */
.L_x_18612:
[----:B------:R-:W-:Y:S05]  /*72e0*/  BSYNC.RECONVERGENT B2 ;  /* 0x0000000000027941 */ /* 0x000fea0003800200 */
.L_x_18611:
        /* <DEDUP_REMOVED lines=61> */
.L_x_18609:
[----:B------:R-:W-:Y:S05]  /*76c0*/  BSYNC.RECONVERGENT B1 ;  /* 0x0000000000017941 */ /* 0x000fea0003800200 */
.L_x_18608:
[----:B------:R-:W-:Y:S01]  /*76d0*/  I2FP.F32.U32 R173, R30 ;  /* 0x0000001e00ad7245 */ /* 0x000fe20000201000 */
[----:B------:R-:W-:Y:S01]  /*76e0*/  HADD2.F32 R175, -RZ, R175.H1_H1 ;  /* 0x300000afffaf7230 */ /* 0x000fe20000004100 */
[----:B------:R-:W-:Y:S02]  /*76f0*/  F2FP.F16.F32.PACK_AB R174, R191, R41 ;  /* 0x00000029bfae723e */ /* 0x000fe400000000ff */
        /* <DEDUP_REMOVED lines=8> */
[----:B------:R-:W-:-:S05]  /*7780*/  FMUL.FTZ R211, R24, R151 ;  /* 0x0000009718d37220 */ /* 0x000fca0000410000 */
[----:B------:R-:W-:-:S07]  /*7790*/  F2FP.F16.F32.PACK_AB R175, R211, R193 ;  /* 0x000000c1d3af723e */ /* 0x000fce00000000ff */
.L_x_18572:
        /* <DEDUP_REMOVED lines=21> */
.L_x_18531:
[----:B------:R-:W-:Y:S05]  /*78f0*/  BSYNC.RECONVERGENT B0 ;  /* 0x0000000000007941 */ /* 0x000fea0003800200 */
.L_x_18530:
        /* <DEDUP_REMOVED lines=30> */
.L_x_18618:
        /* <DEDUP_REMOVED lines=13> */
.L_x_18620:
[----:B------:R-:W-:Y:S05]  /*7bb0*/  BSYNC.RECONVERGENT B2 ;  /* 0x0000000000027941 */ /* 0x000fea0003800200 */
.L_x_18619:
        /* <DEDUP_REMOVED lines=53> */
[----:B------:R-:W-:Y:S01]  /*7f10*/  VIADD R17, R179, 0x96a522ad ;  /* 0x96a522adb3117836 */ /* 0x000fe20000000000 */
[----:B------:R-:W-:Y:S01]  /*7f20*/  MOV R24, R194 ;  /* 0x000000c200187202 */ /* 0x000fe20000000f00 */
[----:B------:R-:W-:Y:S01]  /*7f30*/  IMAD.WIDE.U32 R196, R19, -0x326172a9, RZ ;  /* 0xcd9e8d5713c47825 */ /* 0x000fe200078e00ff */
[----:B------:R-:W-:Y:S02]  /*7f40*/  IADD3 R19, PT, PT, R178, -0x700cb87f, RZ ;  /* 0x8ff34781b2137810 */ /* 0x000fe40007ffe0ff */
[----:B------:R-:W-:Y:S01]  /*7f50*/  LOP3.LUT R14, R17, R42, R195, 0x96, !PT ;  /* 0x0000002a110e7212 */ /* 0x000fe200078e96c3 */
[----:B------:R-:W-:Y:S01]  /*7f60*/  IMAD.MOV.U32 R12, RZ, RZ, R196 ;  /* 0x000000ffff0c7224 */ /* 0x000fe200078e00c4 */
[----:B------:R-:W-:Y:S01]  /*7f70*/  LOP3.LUT R10, R19, R46, R197, 0x96, !PT ;  /* 0x0000002e130a7212 */ /* 0x000fe200078e96c5 */
[----:B------:R-:W-:-:S07]  /*7f80*/  IMAD.MOV.U32 R17, RZ, RZ, R26 ;  /* 0x000000ffff117224 */ /* 0x000fce00078e001a */
.L_x_18617:
[----:B------:R-:W-:Y:S05]  /*7f90*/  BSYNC.RECONVERGENT B1 ;  /* 0x0000000000017941 */ /* 0x000fea0003800200 */
.L_x_18616:
[----:B------:R-:W2:Y:S01]  /*7fa0*/  LDC R30, c[0x0][0x408] ;  /* 0x00010200ff1e7b82 */ /* 0x000ea20000000800 */
[----:B------:R-:W-:Y:S01]  /*7fb0*/  I2FP.F32.U32 R17, R17 ;  /* 0x0000001100117245 */ /* 0x000fe20000201000 */
[----:B------:R-:W-:Y:S02]  /*7fc0*/  HFMA2 R26, -RZ, RZ, 0.1171875, 0 ;  /* 0x2f800000ff1a7431 */ /* 0x000fe400000001ff */
[----:B-----5:R-:W-:Y:S01]  /*7fd0*/  HADD2.F32 R19, -RZ, R172.H0_H0 ;  /* 0x200000acff137230 */ /* 0x020fe20000004100 */
[----:B------:R-:W-:Y:S01]  /*7fe0*/  ISETP.NE.AND P1, PT, R21, 0x1, PT ;  /* 0x000000011500780c */ /* 0x000fe20003f25270 */
[----:B------:R-:W-:Y:S01]  /*7ff0*/  HADD2.F32 R32, -RZ, R48.H0_H0 ;  /* 0x20000030ff207230 */ /* 0x000fe20000004100 */
[----:B------:R-:W-:Y:S01]  /*8000*/  LOP3.LUT R9, R9, 0xfffffffd, RZ, 0xc0, !PT ;  /* 0xfffffffd09097812 */ /* 0x000fe200078ec0ff */
[----:B------:R-:W-:Y:S01]  /*8010*/  FFMA.FTZ R17, R17, R26, 1.1641532182693481445e-10 ;  /* 0x2f00000011117423 */ /* 0x000fe2000001001a */
[----:B------:R-:W3:Y:S01]  /*8020*/  LDC R28, c[0x0][0x404] ;  /* 0x00010100ff1c7b82 */ /* 0x000ee20000000800 */
[----:B------:R-:W-:Y:S01]  /*8030*/  FMUL.FTZ R19, R19, R20 ;  /* 0x0000001413137220 */ /* 0x000fe20000410000 */
[----:B------:R-:W-:Y:S01]  /*8040*/  BSSY.RECONVERGENT B1, `(.L_x_18621) ;  /* 0x000005d000017945 */ /* 0x000fe20003800200 */
[----:B------:R-:W-:-:S02]  /*8050*/  IMAD.MOV.U32 R34, RZ, RZ, 0x2 ;  /* 0x00000002ff227424 */ /* 0x000fc400078e00ff */
[----:B--2---:R-:W-:Y:S01]  /*8060*/  FMUL.FTZ R19, R19, R30 ;  /* 0x0000001e13137220 */ /* 0x004fe20000410000 */
[----:B---3--:R-:W-:-:S04]  /*8070*/  FSETP.GTU.FTZ.AND P0, PT, R17, R28, PT ;  /* 0x0000001c1100720b */ /* 0x008fc80003f1c000 */
        /* <DEDUP_REMOVED lines=14> */
.L_x_18623:
        /* <DEDUP_REMOVED lines=13> */
.L_x_18625:
[----:B------:R-:W-:Y:S05]  /*8230*/  BSYNC.RECONVERGENT B2 ;  /* 0x0000000000027941 */ /* 0x000fea0003800200 */
.L_x_18624:
        /* <DEDUP_REMOVED lines=50> */
[----:B------:R-:W-:Y:S02]  /*8560*/  VIADD R19, R178, 0xf1bbcdc8 ;  /* 0xf1bbcdc8b2137836 */ /* 0x000fe40000000000 */
[----:B------:R-:W-:Y:S02]  /*8570*/  VIADD R21, R179, 0x96a522ad ;  /* 0x96a522adb3157836 */ /* 0x000fe40000000000 */
[----:B------:R-:W-:Y:S01]  /*8580*/  IMAD.WIDE.U32 R46, R46, -0x326172a9, RZ ;  /* 0xcd9e8d572e2e7825 */ /* 0x000fe200078e00ff */
[----:B------:R-:W-:Y:S02]  /*8590*/  LOP3.LUT R42, R19, R42, R197, 0x96, !PT ;  /* 0x0000002a132a7212 */ /* 0x000fe400078e96c5 */
[----:B------:R-:W-:Y:S01]  /*85a0*/  IADD3 R19, PT, PT, R178, -0x700cb87f, RZ ;  /* 0x8ff34781b2137810 */ /* 0x000fe20007ffe0ff */
[----:B------:R-:W-:Y:S02]  /*85b0*/  IMAD.MOV.U32 R12, RZ, RZ, R46 ;  /* 0x000000ffff0c7224 */ /* 0x000fe400078e002e */
[----:B------:R-:W-:Y:S01]  /*85c0*/  IMAD.WIDE.U32 R42, R42, -0x2daee0ad, RZ ;  /* 0xd2511f532a2a7825 */ /* 0x000fe200078e00ff */
[----:B------:R-:W-:-:S02]  /*85d0*/  LOP3.LUT R10, R19, R196, R47, 0x96, !PT ;  /* 0x000000c4130a7212 */ /* 0x000fc400078e962f */
[----:B------:R-:W-:Y:S01]  /*85e0*/  MOV R19, R24 ;  /* 0x0000001800137202 */ /* 0x000fe20000000f00 */
[----:B------:R-:W-:Y:S01]  /*85f0*/  IMAD.MOV.U32 R24, RZ, RZ, R42 ;  /* 0x000000ffff187224 */ /* 0x000fe200078e002a */
[----:B------:R-:W-:-:S07]  /*8600*/  LOP3.LUT R14, R21, R194, R43, 0x96, !PT ;  /* 0x000000c2150e7212 */ /* 0x000fce00078e962b */
.L_x_18622:
[----:B------:R-:W-:Y:S05]  /*8610*/  BSYNC.RECONVERGENT B1 ;  /* 0x0000000000017941 */ /* 0x000fea0003800200 */
.L_x_18621:
        /* <DEDUP_REMOVED lines=23> */
.L_x_18628:
        /* <DEDUP_REMOVED lines=13> */
.L_x_18630:
[----:B------:R-:W-:Y:S05]  /*8860*/  BSYNC.RECONVERGENT B2 ;  /* 0x0000000000027941 */ /* 0x000fea0003800200 */
.L_x_18629:
[----:B------:R-:W-:Y:S01]  /*8870*/  IMAD.WIDE.U32 R196, R5, -0x326172a9, RZ ;  /* 0xcd9e8d5705c47825 */ /* 0x000fe200078e00ff */
[----:B-1----:R-:W-:-:S03]  /*8880*/  LOP3.LUT R42, R8, R195, R179, 0x96, !PT ;  /* 0x000000c3082a7212 */ /* 0x002fc600078e96b3 */
        /* <DEDUP_REMOVED lines=59> */
.L_x_18627:
[----:B------:R-:W-:Y:S05]  /*8c40*/  BSYNC.RECONVERGENT B1 ;  /* 0x0000000000017941 */ /* 0x000fea0003800200 */
.L_x_18626:
[----:B------:R-:W-:Y:S01]  /*8c50*/  I2FP.F32.U32 R21, R21 ;  /* 0x0000001500157245 */ /* 0x000fe20000201000 */
[----:B-1----:R-:W-:Y:S01]  /*8c60*/  HADD2.F32 R43, -RZ, R173.H0_H0 ;  /* 0x200000adff2b7230 */ /* 0x002fe20000004100 */
        /* <DEDUP_REMOVED lines=21> */
.L_x_18633:
        /* <DEDUP_REMOVED lines=13> */
.L_x_18635:
[----:B------:R-:W-:Y:S05]  /*8e90*/  BSYNC.RECONVERGENT B2 ;  /* 0x0000000000027941 */ /* 0x000fea0003800200 */
.L_x_18634:
        /* <DEDUP_REMOVED lines=61> */
.L_x_18632:
[----:B------:R-:W-:Y:S05]  /*9270*/  BSYNC.RECONVERGENT B1 ;  /* 0x0000000000017941 */ /* 0x000fea0003800200 */
.L_x_18631:
        /* <DEDUP_REMOVED lines=23> */
.L_x_18638:
        /* <DEDUP_REMOVED lines=13> */
.L_x_18640:
[----:B------:R-:W-:Y:S05]  /*94c0*/  BSYNC.RECONVERGENT B2 ;  /* 0x0000000000027941 */ /* 0x000fea0003800200 */
.L_x_18639:
        /* <DEDUP_REMOVED lines=61> */
.L_x_18637:
[----:B------:R-:W-:Y:S05]  /*98a0*/  BSYNC.RECONVERGENT B1 ;  /* 0x0000000000017941 */ /* 0x000fea0003800200 */
.L_x_18636:
        /* <DEDUP_REMOVED lines=23> */
.L_x_18643:
        /* <DEDUP_REMOVED lines=13> */
.L_x_18645:
[----:B------:R-:W-:Y:S05]  /*9af0*/  BSYNC.RECONVERGENT B2 ;  /* 0x0000000000027941 */ /* 0x000fea0003800200 */
.L_x_18644:
        /* <DEDUP_REMOVED lines=61> */
.L_x_18642:
[----:B------:R-:W-:Y:S05]  /*9ed0*/  BSYNC.RECONVERGENT B1 ;  /* 0x0000000000017941 */ /* 0x000fea0003800200 */
.L_x_18641:
        /* <DEDUP_REMOVED lines=23> */
.L_x_18648:
        /* <DEDUP_REMOVED lines=13> */
.L_x_18650:
[----:B------:R-:W-:Y:S05]  /*a120*/  BSYNC.RECONVERGENT B2 ;  /* 0x0000000000027941 */ /* 0x000fea0003800200 */
.L_x_18649:
        /* <DEDUP_REMOVED lines=61> */
.L_x_18647:
[----:B------:R-:W-:Y:S05]  /*a500*/  BSYNC.RECONVERGENT B1 ;  /* 0x0000000000017941 */ /* 0x000fea0003800200 */
.L_x_18646:
        /* <DEDUP_REMOVED lines=23> */
.L_x_18653:
        /* <DEDUP_REMOVED lines=15> */
.L_x_18655:
[----:B------:R-:W-:Y:S05]  /*a770*/  BSYNC.RECONVERGENT B2 ;  /* 0x0000000000027941 */ /* 0x000fea0003800200 */
.L_x_18654:
        /* <DEDUP_REMOVED lines=61> */
.L_x_18652:
[----:B------:R-:W-:Y:S05]  /*ab50*/  BSYNC.RECONVERGENT B1 ;  /* 0x0000000000017941 */ /* 0x000fea0003800200 */
.L_x_18651:
        /* <DEDUP_REMOVED lines=15> */
.L_x_18615:
        /* <DEDUP_REMOVED lines=16> */
.L_x_18659:
        /* <DEDUP_REMOVED lines=13> */
.L_x_18661:
[----:B------:R-:W-:Y:S05]  /*ae20*/  BSYNC.RECONVERGENT B2 ;  /* 0x0000000000027941 */ /* 0x000fea0003800200 */
.L_x_18660:
[----:B------:R-:W-:Y:S01]  /*ae30*/  IMAD.WIDE.U32 R46, R5, -0x326172a9, RZ ;  /* 0xcd9e8d57052e7825 */ /* 0x000fe200078e00ff */
[----:B------:R-:W-:Y:S02]  /*ae40*/  LOP3.LUT R196, R8, R43, R179, 0x96, !PT ;  /* 0x0000002b08c47212 */ /* 0x000fe400078e96b3 */
[----:B------:R-:W-:Y:S01]  /*ae50*/  IADD3 R17, PT, PT, R178, -0x61c88647, RZ ;  /* 0x9e3779b9b2117810 */ /* 0x000fe20007ffe0ff */
[C---:B------:R-:W-:Y:S01]  /*ae60*/  VIADD R19, R179.reuse, 0xbb67ae85 ;  /* 0xbb67ae85b3137836 */ /* 0x040fe20000000000 */
        /* <DEDUP_REMOVED lines=55> */
[----:B------:R-:W-:Y:S02]  /*b1e0*/  LOP3.LUT R14, R17, R42, R195, 0x96, !PT ;  /* 0x0000002a110e7212 */ /* 0x000fe400078e96c3 */
[----:B------:R-:W-:-:S07]  /*b1f0*/  MOV R17, R26 ;  /* 0x0000001a00117202 */ /* 0x000fce0000000f00 */
.L_x_18658:
[----:B------:R-:W-:Y:S05]  /*b200*/  BSYNC.RECONVERGENT B1 ;  /* 0x0000000000017941 */ /* 0x000fea0003800200 */
.L_x_18657:
[----:B------:R-:W2:Y:S01]  /*b210*/  LDC R30, c[0x0][0x408] ;  /* 0x00010200ff1e7b82 */ /* 0x000ea20000000800 */
[----:B------:R-:W-:Y:S01]  /*b220*/  I2FP.F32.U32 R17, R17 ;  /* 0x0000001100117245 */ /* 0x000fe20000201000 */
[----:B------:R-:W-:Y:S02]  /*b230*/  HFMA2 R26, -RZ, RZ, 0.1171875, 0 ;  /* 0x2f800000ff1a7431 */ /* 0x000fe400000001ff */
[----:B-----5:R-:W-:Y:S01]  /*b240*/  HADD2.F32 R19, -RZ, R172.H0_H0 ;  /* 0x200000acff137230 */ /* 0x020fe20000004100 */
[----:B------:R-:W-:Y:S01]  /*b250*/  ISETP.NE.AND P1, PT, R21, 0x1, PT ;  /* 0x000000011500780c */ /* 0x000fe20003f25270 */
[----:B------:R-:W-:Y:S01]  /*b260*/  BSSY.RECONVERGENT B1, `(.L_x_18662) ;  /* 0x0000061000017945 */ /* 0x000fe20003800200 */
[----:B------:R-:W-:Y:S01]  /*b270*/  LOP3.LUT R9, R9, 0xfffffffd, RZ, 0xc0, !PT ;  /* 0xfffffffd09097812 */ /* 0x000fe200078ec0ff */
[----:B------:R-:W-:Y:S01]  /*b280*/  FFMA.FTZ R17, R17, R26, 1.1641532182693481445e-10 ;  /* 0x2f00000011117423 */ /* 0x000fe2000001001a */
[----:B------:R-:W3:Y:S01]  /*b290*/  LDC R28, c[0x0][0x404] ;  /* 0x00010100ff1c7b82 */ /* 0x000ee20000000800 */
[----:B------:R-:W-:Y:S01]  /*b2a0*/  FMUL.FTZ R19, R19, R20 ;  /* 0x0000001413137220 */ /* 0x000fe20000410000 */
[----:B------:R-:W-:-:S03]  /*b2b0*/  IMAD.MOV.U32 R34, RZ, RZ, 0x2 ;  /* 0x00000002ff227424 */ /* 0x000fc600078e00ff */
[----:B--2---:R-:W-:Y:S01]  /*b2c0*/  FMUL.FTZ R19, R19, R30 ;  /* 0x0000001e13137220 */ /* 0x004fe20000410000 */
[----:B---3--:R-:W-:-:S04]  /*b2d0*/  FSETP.GTU.FTZ.AND P0, PT, R17, R28, PT ;  /* 0x0000001c1100720b */ /* 0x008fc80003f1c000 */
        /* <DEDUP_REMOVED lines=14> */
.L_x_18664:
        /* <DEDUP_REMOVED lines=13> */
.L_x_18666:
[----:B------:R-:W-:Y:S05]  /*b490*/  BSYNC.RECONVERGENT B2 ;  /* 0x0000000000027941 */ /* 0x000fea0003800200 */
.L_x_18665:
[----:B------:R-:W-:Y:S01]  /*b4a0*/  IMAD.WIDE.U32 R196, R5, -0x326172a9, RZ ;  /* 0xcd9e8d5705c47825 */ /* 0x000fe200078e00ff */
[----:B-1----:R-:W-:Y:S02]  /*b4b0*/  LOP3.LUT R42, R8, R195, R179, 0x96, !PT ;  /* 0x000000c3082a7212 */ /* 0x002fe400078e96b3 */
        /* <DEDUP_REMOVED lines=52> */
[----:B------:R-:W-:Y:S02]  /*b800*/  IADD3 R19, PT, PT, R178, -0x700cb87f, RZ ;  /* 0x8ff34781b2137810 */ /* 0x000fe40007ffe0ff */
[----:B------:R-:W-:Y:S01]  /*b810*/  MOV R12, R46 ;  /* 0x0000002e000c7202 */ /* 0x000fe20000000f00 */
[----:B------:R-:W-:Y:S01]  /*b820*/  IMAD.WIDE.U32 R42, R42, -0x2daee0ad, RZ ;  /* 0xd2511f532a2a7825 */ /* 0x000fe200078e00ff */
[----:B------:R-:W-:-:S03]  /*b830*/  LOP3.LUT R10, R19, R196, R47, 0x96, !PT ;  /* 0x000000c4130a7212 */ /* 0x000fc600078e962f */
[----:B------:R-:W-:Y:S01]  /*b840*/  IMAD.MOV.U32 R19, RZ, RZ, R24 ;  /* 0x000000ffff137224 */ /* 0x000fe200078e0018 */
[----:B------:R-:W-:Y:S02]  /*b850*/  LOP3.LUT R14, R21, R194, R43, 0x96, !PT ;  /* 0x000000c2150e7212 */ /* 0x000fe400078e962b */
[----:B------:R-:W-:-:S07]  /*b860*/  MOV R24, R42 ;  /* 0x0000002a00187202 */ /* 0x000fce0000000f00 */
.L_x_18663:
[----:B------:R-:W-:Y:S05]  /*b870*/  BSYNC.RECONVERGENT B1 ;  /* 0x0000000000017941 */ /* 0x000fea0003800200 */
.L_x_18662:
        /* <DEDUP_REMOVED lines=22> */
.L_x_18669:
        /* <DEDUP_REMOVED lines=13> */
.L_x_18671:
[----:B------:R-:W-:Y:S05]  /*bab0*/  BSYNC.RECONVERGENT B2 ;  /* 0x0000000000027941 */ /* 0x000fea0003800200 */
.L_x_18670:
[----:B------:R-:W-:Y:S01]  /*bac0*/  IMAD.WIDE.U32 R196, R5, -0x326172a9, RZ ;  /* 0xcd9e8d5705c47825 */ /* 0x000fe200078e00ff */
[----:B-1----:R-:W-:-:S03]  /*bad0*/  LOP3.LUT R42, R8, R195, R179, 0x96, !PT ;  /* 0x000000c3082a7212 */ /* 0x002fc600078e96b3 */
        /* <DEDUP_REMOVED lines=59> */
.L_x_18668:
[----:B------:R-:W-:Y:S05]  /*be90*/  BSYNC.RECONVERGENT B1 ;  /* 0x0000000000017941 */ /* 0x000fea0003800200 */
.L_x_18667:
[----:B------:R-:W-:Y:S01]  /*bea0*/  I2FP.F32.U32 R21, R21 ;  /* 0x0000001500157245 */ /* 0x000fe20000201000 */
[----:B-1----:R-:W-:Y:S01]  /*beb0*/  HADD2.F32 R43, -RZ, R173.H0_H0 ;  /* 0x200000adff2b7230 */ /* 0x002fe20000004100 */
        /* <DEDUP_REMOVED lines=20> */
.L_x_18674:
        /* <DEDUP_REMOVED lines=13> */
.L_x_18676:
[----:B------:R-:W-:Y:S05]  /*c0d0*/  BSYNC.RECONVERGENT B2 ;  /* 0x0000000000027941 */ /* 0x000fea0003800200 */
.L_x_18675:
        /* <DEDUP_REMOVED lines=58> */
[----:B------:R-:W-:Y:S02]  /*c480*/  MOV R12, R194 ;  /* 0x000000c2000c7202 */ /* 0x000fe40000000f00 */
[----:B------:R-:W-:Y:S02]  /*c490*/  LOP3.LUT R14, R197, R42, R47, 0x96, !PT ;  /* 0x0000002ac50e7212 */ /* 0x000fe400078e962f */
[----:B------:R-:W-:-:S07]  /*c4a0*/  MOV R24, R46 ;  /* 0x0000002e00187202 */ /* 0x000fce0000000f00 */
.L_x_18673:
[----:B------:R-:W-:Y:S05]  /*c4b0*/  BSYNC.RECONVERGENT B1 ;  /* 0x0000000000017941 */ /* 0x000fea0003800200 */
.L_x_18672:
        /* <DEDUP_REMOVED lines=22> */
.L_x_18679:
        /* <DEDUP_REMOVED lines=13> */
.L_x_18681:
[----:B------:R-:W-:Y:S05]  /*c6f0*/  BSYNC.RECONVERGENT B2 ;  /* 0x0000000000027941 */ /* 0x000fea0003800200 */
.L_x_18680:
        /* <DEDUP_REMOVED lines=61> */
.L_x_18678:
[----:B------:R-:W-:Y:S05]  /*cad0*/  BSYNC.RECONVERGENT B1 ;  /* 0x0000000000017941 */ /* 0x000fea0003800200 */
.L_x_18677:
        /* <DEDUP_REMOVED lines=22> */
.L_x_18684:
        /* <DEDUP_REMOVED lines=13> */
.L_x_18686:
[----:B------:R-:W-:Y:S05]  /*cd10*/  BSYNC.RECONVERGENT B2 ;  /* 0x0000000000027941 */ /* 0x000fea0003800200 */
.L_x_18685:
        /* <DEDUP_REMOVED lines=61> */
.L_x_18683:
[----:B------:R-:W-:Y:S05]  /*d0f0*/  BSYNC.RECONVERGENT B1 ;  /* 0x0000000000017941 */ /* 0x000fea0003800200 */
.L_x_18682:
        /* <DEDUP_REMOVED lines=22> */
.L_x_18689:
        /* <DEDUP_REMOVED lines=13> */
.L_x_18691:
[----:B------:R-:W-:Y:S05]  /*d330*/  BSYNC.RECONVERGENT B2 ;  /* 0x0000000000027941 */ /* 0x000fea0003800200 */
.L_x_18690:
        /* <DEDUP_REMOVED lines=61> */
.L_x_18688:
[----:B------:R-:W-:Y:S05]  /*d710*/  BSYNC.RECONVERGENT B1 ;  /* 0x0000000000017941 */ /* 0x000fea0003800200 */
.L_x_18687:
        /* <DEDUP_REMOVED lines=22> */
.L_x_18694:
        /* <DEDUP_REMOVED lines=15> */
.L_x_18696:
[----:B------:R-:W-:Y:S05]  /*d970*/  BSYNC.RECONVERGENT B2 ;  /* 0x0000000000027941 */ /* 0x000fea0003800200 */
.L_x_18695:
        /* <DEDUP_REMOVED lines=61> */
.L_x_18693:
[----:B------:R-:W-:Y:S05]  /*dd50*/  BSYNC.RECONVERGENT B1 ;  /* 0x0000000000017941 */ /* 0x000fea0003800200 */
.L_x_18692:
        /* <DEDUP_REMOVED lines=13> */
.L_x_18656:
        /* <DEDUP_REMOVED lines=21> */
.L_x_18614:
[----:B------:R-:W-:Y:S05]  /*df80*/  BSYNC.RECONVERGENT B0 ;  /* 0x0000000000007941 */ /* 0x000fea0003800200 */
.L_x_18613:
        /* <DEDUP_REMOVED lines=8> */
[----:B-1-3--:R-:W1:Y:S01]  /*e010*/  @P0 LDC.64 R172, c[0x0][0x3a0] ;  /* 0x0000e800ffac0b82 */ /* 0x00ae620000000a00 */
[----:B--2---:R-:W-:-:S04]  /*e020*/  IMAD.WIDE.U32 R24, R22, 0x10, R24 ;  /* 0x0000001016187825 */ /* 0x004fc800078e0018 */
[----:B-1----:R-:W-:Y:S02]  /*e030*/  @P0 IMAD.WIDE.U32 R176, R22, 0x10, R172 ;  /* 0x0000001016b00825 */ /* 0x002fe400078e00ac */
[----:B------:R1:W5:Y:S04]  /*e040*/  LDG.E.128 R172, desc[UR6][R24.64] ;  /* 0x0000000618ac7981 */ /* 0x000368000c1e1d00 */
[----:B------:R1:W5:Y:S01]  /*e050*/  @P0 LDG.E.128 R48, desc[UR6][R176.64] ;  /* 0x00000006b0300981 */ /* 0x000362000c1e1d00 */
[----:B------:R-:W-:Y:S05]  /*e060*/  @!P0 BRA `(.L_x_18699) ;  /* 0x00000030009c8947 */ /* 0x000fea0003800000 */
[----:B------:R-:W-:Y:S01]  /*e070*/  ISETP.NE.AND P0, PT, R32, 0x1, PT ;  /* 0x000000012000780c */ /* 0x000fe20003f05270 */
[----:B------:R-:W-:Y:S01]  /*e080*/  BSSY.RECONVERGENT B1, `(.L_x_18700) ;  /* 0x000005a000017945 */ /* 0x000fe20003800200 */
[----:B------:R-:W-:Y:S02]  /*e090*/  HFMA2 R27, -RZ, RZ, 0, 1.1920928955078125e-07 ;  /* 0x00000002ff1b7431 */ /* 0x000fe400000001ff */
[----:B------:R-:W-:Y:S01]  /*e0a0*/  IMAD.MOV.U32 R23, RZ, RZ, R12 ;  /* 0x000000ffff177224 */ /* 0x000fe200078e000c */
[----:B-1----:R-:W-:-:S08]  /*e0b0*/  MOV R24, R26 ;  /* 0x0000001a00187202 */ /* 0x002fd00000000f00 */
        /* <DEDUP_REMOVED lines=11> */
.L_x_18702:
        /* <DEDUP_REMOVED lines=13> */
.L_x_18704:
[----:B------:R-:W-:Y:S05]  /*e240*/  BSYNC.RECONVERGENT B2 ;  /* 0x0000000000027941 */ /* 0x000fea0003800200 */
.L_x_18703:
        /* <DEDUP_REMOVED lines=61> */
.L_x_18701:
[----:B------:R-:W-:Y:S05]  /*e620*/  BSYNC.RECONVERGENT B1 ;  /* 0x0000000000017941 */ /* 0x000fea0003800200 */
.L_x_18700:
        /* <DEDUP_REMOVED lines=28> */
.L_x_18707:
        /* <DEDUP_REMOVED lines=13> */
.L_x_18709:
[----:B------:R-:W-:Y:S05]  /*e8c0*/  BSYNC.RECONVERGENT B2 ;  /* 0x0000000000027941 */ /* 0x000fea0003800200 */
.L_x_18708:
        /* <DEDUP_REMOVED lines=61> */
.L_x_18706:
[----:B------:R-:W-:Y:S05]  /*eca0*/  BSYNC.RECONVERGENT B1 ;  /* 0x0000000000017941 */ /* 0x000fea0003800200 */
.L_x_18705:
        /* <DEDUP_REMOVED lines=23> */
.L_x_18712:
        /* <DEDUP_REMOVED lines=13> */
.L_x_18714:
[----:B------:R-:W-:Y:S05]  /*eef0*/  BSYNC.RECONVERGENT B2 ;  /* 0x0000000000027941 */ /* 0x000fea0003800200 */
.L_x_18713:
        /* <DEDUP_REMOVED lines=61> */
.L_x_18711:
[----:B------:R-:W-:Y:S05]  /*f2d0*/  BSYNC.RECONVERGENT B1 ;  /* 0x0000000000017941 */ /* 0x000fea0003800200 */
.L_x_18710:
        /* <DEDUP_REMOVED lines=23> */
.L_x_18717:
        /* <DEDUP_REMOVED lines=13> */
.L_x_18719:
[----:B------:R-:W-:Y:S05]  /*f520*/  BSYNC.RECONVERGENT B2 ;  /* 0x0000000000027941 */ /* 0x000fea0003800200 */
.L_x_18718:
        /* <DEDUP_REMOVED lines=61> */
.L_x_18716:
[----:B------:R-:W-:Y:S05]  /*f900*/  BSYNC.RECONVERGENT B1 ;  /* 0x0000000000017941 */ /* 0x000fea0003800200 */
.L_x_18715:
        /* <DEDUP_REMOVED lines=23> */
.L_x_18722:
        /* <DEDUP_REMOVED lines=13> */
.L_x_18724:
[----:B------:R-:W-:Y:S05]  /*fb50*/  BSYNC.RECONVERGENT B2 ;  /* 0x0000000000027941 */ /* 0x000fea0003800200 */
.L_x_18723:
        /* <DEDUP_REMOVED lines=61> */
.L_x_18721:
[----:B------:R-:W-:Y:S05]  /*ff30*/  BSYNC.RECONVERGENT B1 ;  /* 0x0000000000017941 */ /* 0x000fea0003800200 */
.L_x_18720:
        /* <DEDUP_REMOVED lines=23> */
.L_x_18727:
        /* <DEDUP_REMOVED lines=13> */
.L_x_18729:
[----:B------:R-:W-:Y:S05]  /*10180*/  BSYNC.RECONVERGENT B2 ;  /* 0x0000000000027941 */ /* 0x000fea0003800200 */
.L_x_18728:
        /* <DEDUP_REMOVED lines=61> */
.L_x_18726:
[----:B------:R-:W-:Y:S05]  /*10560*/  BSYNC.RECONVERGENT B1 ;  /* 0x0000000000017941 */ /* 0x000fea0003800200 */
.L_x_18725:
        /* <DEDUP_REMOVED lines=23> */
.L_x_18732:
        /* <DEDUP_REMOVED lines=13> */
.L_x_18734:
[----:B------:R-:W-:Y:S05]  /*107b0*/  BSYNC.RECONVERGENT B2 ;  /* 0x0000000000027941 */ /* 0x000fea0003800200 */
.L_x_18733:
        /* <DEDUP_REMOVED lines=61> */
.L_x_18731:
[----:B------:R-:W-:Y:S05]  /*10b90*/  BSYNC.RECONVERGENT B1 ;  /* 0x0000000000017941 */ /* 0x000fea0003800200 */
.L_x_18730:
        /* <DEDUP_REMOVED lines=23> */
.L_x_18737:
        /* <DEDUP_REMOVED lines=15> */
.L_x_18739:
[----:B------:R-:W-:Y:S05]  /*10e00*/  BSYNC.RECONVERGENT B2 ;  /* 0x0000000000027941 */ /* 0x000fea0003800200 */
.L_x_18738:
        /* <DEDUP_REMOVED lines=61> */
.L_x_18736:
[----:B------:R-:W-:Y:S05]  /*111e0*/  BSYNC.RECONVERGENT B1 ;  /* 0x0000000000017941 */ /* 0x000fea0003800200 */
.L_x_18735:
        /* <DEDUP_REMOVED lines=15> */
.L_x_18699:
        /* <DEDUP_REMOVED lines=16> */
.L_x_18743:
        /* <DEDUP_REMOVED lines=13> */
.L_x_18745:
[----:B------:R-:W-:Y:S05]  /*114b0*/  BSYNC.RECONVERGENT B2 ;  /* 0x0000000000027941 */ /* 0x000fea0003800200 */
.L_x_18744:
        /* <DEDUP_REMOVED lines=61> */
.L_x_18742:
[----:B------:R-:W-:Y:S05]  /*11890*/  BSYNC.RECONVERGENT B1 ;  /* 0x0000000000017941 */ /* 0x000fea0003800200 */
.L_x_18741:
        /* <DEDUP_REMOVED lines=27> */
.L_x_18748:
        /* <DEDUP_REMOVED lines=13> */
.L_x_18750:
[----:B------:R-:W-:Y:S05]  /*11b20*/  BSYNC.RECONVERGENT B2 ;  /* 0x0000000000027941 */ /* 0x000fea0003800200 */
.L_x_18749:
        /* <DEDUP_REMOVED lines=61> */
.L_x_18747:
[----:B------:R-:W-:Y:S05]  /*11f00*/  BSYNC.RECONVERGENT B1 ;  /* 0x0000000000017941 */ /* 0x000fea0003800200 */
.L_x_18746:
        /* <DEDUP_REMOVED lines=22> */
.L_x_18753:
        /* <DEDUP_REMOVED lines=13> */
.L_x_18755:
[----:B------:R-:W-:Y:S05]  /*12140*/  BSYNC.RECONVERGENT B2 ;  /* 0x0000000000027941 */ /* 0x000fea0003800200 */
.L_x_18754:
        /* <DEDUP_REMOVED lines=61> */
.L_x_18752:
[----:B------:R-:W-:Y:S05]  /*12520*/  BSYNC.RECONVERGENT B1 ;  /* 0x0000000000017941 */ /* 0x000fea0003800200 */
.L_x_18751:
        /* <DEDUP_REMOVED lines=22> */
.L_x_18758:
        /* <DEDUP_REMOVED lines=13> */
.L_x_18760:
[----:B------:R-:W-:Y:S05]  /*12760*/  BSYNC.RECONVERGENT B2 ;  /* 0x0000000000027941 */ /* 0x000fea0003800200 */
.L_x_18759:
        /* <DEDUP_REMOVED lines=61> */
.L_x_18757:
[----:B------:R-:W-:Y:S05]  /*12b40*/  BSYNC.RECONVERGENT B1 ;  /* 0x0000000000017941 */ /* 0x000fea0003800200 */
.L_x_18756:
        /* <DEDUP_REMOVED lines=22> */
.L_x_18763:
        /* <DEDUP_REMOVED lines=13> */
.L_x_18765:
[----:B------:R-:W-:Y:S05]  /*12d80*/  BSYNC.RECONVERGENT B2 ;  /* 0x0000000000027941 */ /* 0x000fea0003800200 */
.L_x_18764:
        /* <DEDUP_REMOVED lines=61> */
.L_x_18762:
[----:B------:R-:W-:Y:S05]  /*13160*/  BSYNC.RECONVERGENT B1 ;  /* 0x0000000000017941 */ /* 0x000fea0003800200 */
.L_x_18761:
        /* <DEDUP_REMOVED lines=22> */
.L_x_18768:
        /* <DEDUP_REMOVED lines=13> */
.L_x_18770:
[----:B------:R-:W-:Y:S05]  /*133a0*/  BSYNC.RECONVERGENT B2 ;  /* 0x0000000000027941 */ /* 0x000fea0003800200 */
.L_x_18769:
        /* <DEDUP_REMOVED lines=61> */
.L_x_18767:
[----:B------:R-:W-:Y:S05]  /*13780*/  BSYNC.RECONVERGENT B1 ;  /* 0x0000000000017941 */ /* 0x000fea0003800200 */
.L_x_18766:
        /* <DEDUP_REMOVED lines=22> */
.L_x_18773:
        /* <DEDUP_REMOVED lines=13> */
.L_x_18775:
[----:B------:R-:W-:Y:S05]  /*139c0*/  BSYNC.RECONVERGENT B2 ;  /* 0x0000000000027941 */ /* 0x000fea0003800200 */
.L_x_18774:
        /* <DEDUP_REMOVED lines=61> */
.L_x_18772:
[----:B------:R-:W-:Y:S05]  /*13da0*/  BSYNC.RECONVERGENT B1 ;  /* 0x0000000000017941 */ /* 0x000fea0003800200 */
.L_x_18771:
        /* <DEDUP_REMOVED lines=22> */
.L_x_18778:
        /* <DEDUP_REMOVED lines=15> */
.L_x_18780:
[----:B------:R-:W-:Y:S05]  /*14000*/  BSYNC.RECONVERGENT B2 ;  /* 0x0000000000027941 */ /* 0x000fea0003800200 */
.L_x_18779:
        /* <DEDUP_REMOVED lines=61> */
.L_x_18777:
[----:B------:R-:W-:Y:S05]  /*143e0*/  BSYNC.RECONVERGENT B1 ;  /* 0x0000000000017941 */ /* 0x000fea0003800200 */
.L_x_18776:
        /* <DEDUP_REMOVED lines=13> */
.L_x_18740:
        /* <DEDUP_REMOVED lines=21> */
.L_x_18698:
[----:B------:R-:W-:Y:S05]  /*14610*/  BSYNC.RECONVERGENT B0 ;  /* 0x0000000000007941 */ /* 0x000fea0003800200 */
.L_x_18697:
        /* <DEDUP_REMOVED lines=30> */
.L_x_18786:
        /* <DEDUP_REMOVED lines=13> */
.L_x_18788:
[----:B------:R-:W-:Y:S05]  /*148d0*/  BSYNC.RECONVERGENT B2 ;  /* 0x0000000000027941 */ /* 0x000fea0003800200 */
.L_x_18787:
        /* <DEDUP_REMOVED lines=58> */
[----:B------:R-:W-:-:S03]  /*14c80*/  IMAD.MOV.U32 R24, RZ, RZ, R32 ;  /* 0x000000ffff187224 */ /* 0x000fc600078e0020 */
[----:B------:R-:W-:Y:S01]  /*14c90*/  LOP3.LUT R14, R31, R28, R33, 0x96, !PT ;  /* 0x0000001c1f0e7212 */ /* 0x000fe200078e9621 */
[----:B------:R-:W-:-:S07]  /*14ca0*/  IMAD.MOV.U32 R33, RZ, RZ, RZ ;  /* 0x000000ffff217224 */ /* 0x000fce00078e00ff */
.L_x_18785:
[----:B------:R-:W-:Y:S05]  /*14cb0*/  BSYNC.RECONVERGENT B1 ;  /* 0x0000000000017941 */ /* 0x000fea0003800200 */
.L_x_18784:
[----:B------:R-:W0:Y:S01]  /*14cc0*/  LDC R30, c[0x0][0x408] ;  /* 0x00010200ff1e7b82 */ /* 0x000e220000000800 */
[----:B------:R-:W-:Y:S01]  /*14cd0*/  I2FP.F32.U32 R29, R29 ;  /* 0x0000001d001d7245 */ /* 0x000fe20000201000 */
[----:B------:R-:W-:Y:S02]  /*14ce0*/  HFMA2 R26, -RZ, RZ, 0.1171875, 0 ;  /* 0x2f800000ff1a7431 */ /* 0x000fe400000001ff */
[----:B-----5:R-:W-:Y:S01]  /*14cf0*/  HADD2.F32 R31, -RZ, R172.H0_H0 ;  /* 0x200000acff1f7230 */ /* 0x020fe20000004100 */
[----:B------:R-:W-:Y:S01]  /*14d00*/  ISETP.NE.AND P0, PT, R33, 0x1, PT ;  /* 0x000000012100780c */ /* 0x000fe20003f05270 */
[----:B------:R-:W-:Y:S01]  /*14d10*/  HADD2.F32 R32, -RZ, R48.H0_H0 ;  /* 0x20000030ff207230 */ /* 0x000fe20000004100 */
[----:B------:R-:W-:Y:S01]  /*14d20*/  LOP3.LUT R9, R9, 0xfffffffd, RZ, 0xc0, !PT ;  /* 0xfffffffd09097812 */ /* 0x000fe200078ec0ff */
[----:B------:R-:W-:Y:S01]  /*14d30*/  FFMA.FTZ R29, R29, R26, 1.1641532182693481445e-10 ;  /* 0x2f0000001d1d7423 */ /* 0x000fe2000001001a */
[----:B------:R-:W1:Y:S01]  /*14d40*/  LDC R28, c[0x0][0x404] ;  /* 0x00010100ff1c7b82 */ /* 0x000e620000000800 */
[----:B------:R-:W-:Y:S01]  /*14d50*/  FMUL.FTZ R31, R31, R20 ;  /* 0x000000141f1f7220 */ /* 0x000fe20000410000 */
[----:B------:R-:W-:Y:S01]  /*14d60*/  BSSY.RECONVERGENT B1, `(.L_x_18789) ;  /* 0x000005d000017945 */ /* 0x000fe20003800200 */
[----:B------:R-:W-:-:S02]  /*14d70*/  IMAD.MOV.U32 R34, RZ, RZ, 0x2 ;  /* 0x00000002ff227424 */ /* 0x000fc400078e00ff */
[----:B0-----:R-:W-:Y:S01]  /*14d80*/  FMUL.FTZ R31, R31, R30 ;  /* 0x0000001e1f1f7220 */ /* 0x001fe20000410000 */
[----:B-1----:R-:W-:-:S04]  /*14d90*/  FSETP.GTU.FTZ.AND P1, PT, R29, R28, PT ;  /* 0x0000001c1d00720b */ /* 0x002fc80003f3c000 */
        /* <DEDUP_REMOVED lines=14> */
.L_x_18791:
        /* <DEDUP_REMOVED lines=13> */
.L_x_18793:
[----:B------:R-:W-:Y:S05]  /*14f50*/  BSYNC.RECONVERGENT B2 ;  /* 0x0000000000027941 */ /* 0x000fea0003800200 */
.L_x_18792:
        /* <DEDUP_REMOVED lines=61> */
.L_x_18790:
[----:B------:R-:W-:Y:S05]  /*15330*/  BSYNC.RECONVERGENT B1 ;  /* 0x0000000000017941 */ /* 0x000fea0003800200 */
.L_x_18789:
        /* <DEDUP_REMOVED lines=23> */
.L_x_18796:
        /* <DEDUP_REMOVED lines=13> */
.L_x_18798:
[----:B------:R-:W-:Y:S05]  /*15580*/  BSYNC.RECONVERGENT B2 ;  /* 0x0000000000027941 */ /* 0x000fea0003800200 */
.L_x_18797:
        /* <DEDUP_REMOVED lines=61> */
.L_x_18795:
[----:B------:R-:W-:Y:S05]  /*15960*/  BSYNC.RECONVERGENT B1 ;  /* 0x0000000000017941 */ /* 0x000fea0003800200 */
.L_x_18794:
        /* <DEDUP_REMOVED lines=23> */
.L_x_18801:
        /* <DEDUP_REMOVED lines=13> */
.L_x_18803:
[----:B------:R-:W-:Y:S05]  /*15bb0*/  BSYNC.RECONVERGENT B2 ;  /* 0x0000000000027941 */ /* 0x000fea0003800200 */
.L_x_18802:
        /* <DEDUP_REMOVED lines=61> */
.L_x_18800:
[----:B------:R-:W-:Y:S05]  /*15f90*/  BSYNC.RECONVERGENT B1 ;  /* 0x0000000000017941 */ /* 0x000fea0003800200 */
.L_x_18799:
        /* <DEDUP_REMOVED lines=23> */
.L_x_18806:
        /* <DEDUP_REMOVED lines=13> */
.L_x_18808:
[----:B------:R-:W-:Y:S05]  /*161e0*/  BSYNC.RECONVERGENT B2 ;  /* 0x0000000000027941 */ /* 0x000fea0003800200 */
.L_x_18807:
        /* <DEDUP_REMOVED lines=61> */
.L_x_18805:
[----:B------:R-:W-:Y:S05]  /*165c0*/  BSYNC.RECONVERGENT B1 ;  /* 0x0000000000017941 */ /* 0x000fea0003800200 */
.L_x_18804:
        /* <DEDUP_REMOVED lines=23> */
.L_x_18811:
        /* <DEDUP_REMOVED lines=13> */
.L_x_18813:
[----:B------:R-:W-:Y:S05]  /*16810*/  BSYNC.RECONVERGENT B2 ;  /* 0x0000000000027941 */ /* 0x000fea0003800200 */
.L_x_18812:
        /* <DEDUP_REMOVED lines=61> */
.L_x_18810:
[----:B------:R-:W-:Y:S05]  /*16bf0*/  BSYNC.RECONVERGENT B1 ;  /* 0x0000000000017941 */ /* 0x000fea0003800200 */
.L_x_18809:
        /* <DEDUP_REMOVED lines=23> */
.L_x_18816:
        /* <DEDUP_REMOVED lines=13> */
.L_x_18818:
[----:B------:R-:W-:Y:S05]  /*16e40*/  BSYNC.RECONVERGENT B2 ;  /* 0x0000000000027941 */ /* 0x000fea0003800200 */
.L_x_18817:
        /* <DEDUP_REMOVED lines=61> */
.L_x_18815:
[----:B------:R-:W-:Y:S05]  /*17220*/  BSYNC.RECONVERGENT B1 ;  /* 0x0000000000017941 */ /* 0x000fea0003800200 */
.L_x_18814:
        /* <DEDUP_REMOVED lines=23> */
.L_x_18821:
        /* <DEDUP_REMOVED lines=15> */
.L_x_18823:
[----:B------:R-:W-:Y:S05]  /*17490*/  BSYNC.RECONVERGENT B2 ;  /* 0x0000000000027941 */ /* 0x000fea0003800200 */
.L_x_18822:
        /* <DEDUP_REMOVED lines=61> */
.L_x_18820:
[----:B------:R-:W-:Y:S05]  /*17870*/  BSYNC.RECONVERGENT B1 ;  /* 0x0000000000017941 */ /* 0x000fea0003800200 */
.L_x_18819:
        /* <DEDUP_REMOVED lines=15> */
.L_x_18783:
        /* <DEDUP_REMOVED lines=16> */
.L_x_18827:
        /* <DEDUP_REMOVED lines=13> */
.L_x_18829:
[----:B------:R-:W-:Y:S05]  /*17b40*/  BSYNC.RECONVERGENT B2 ;  /* 0x0000000000027941 */ /* 0x000fea0003800200 */
.L_x_18828:
        /* <DEDUP_REMOVED lines=61> */
.L_x_18826:
[----:B------:R-:W-:Y:S05]  /*17f20*/  BSYNC.RECONVERGENT B1 ;  /* 0x0000000000017941 */ /* 0x000fea0003800200 */
.L_x_18825:
[----:B------:R-:W0:Y:S01]  /*17f30*/  LDC R30, c[0x0][0x408] ;  /* 0x00010200ff1e7b82 */ /* 0x000e220000000800 */
[----:B------:R-:W-:Y:S01]  /*17f40*/  I2FP.F32.U32 R29, R29 ;  /* 0x0000001d001d7245 */ /* 0x000fe20000201000 */
[----:B------:R-:W-:Y:S02]  /*17f50*/  HFMA2 R26, -RZ, RZ, 0.1171875, 0 ;  /* 0x2f800000ff1a7431 */ /* 0x000fe400000001ff */
[----:B-----5:R-:W-:Y:S01]  /*17f60*/  HADD2.F32 R31, -RZ, R172.H0_H0 ;  /* 0x200000acff1f7230 */ /* 0x020fe20000004100 */
[----:B------:R-:W-:Y:S01]  /*17f70*/  ISETP.NE.AND P0, PT, R33, 0x1, PT ;  /* 0x000000012100780c */ /* 0x000fe20003f05270 */
[----:B------:R-:W-:Y:S01]  /*17f80*/  BSSY.RECONVERGENT B1, `(.L_x_18830) ;  /* 0x0000061000017945 */ /* 0x000fe20003800200 */
[----:B------:R-:W-:Y:S01]  /*17f90*/  LOP3.LUT R9, R9, 0xfffffffd, RZ, 0xc0, !PT ;  /* 0xfffffffd09097812 */ /* 0x000fe200078ec0ff */
[----:B------:R-:W-:Y:S01]  /*17fa0*/  FFMA.FTZ R29, R29, R26, 1.1641532182693481445e-10 ;  /* 0x2f0000001d1d7423 */ /* 0x000fe2000001001a */
[----:B------:R-:W1:Y:S01]  /*17fb0*/  LDC R28, c[0x0][0x404] ;  /* 0x00010100ff1c7b82 */ /* 0x000e620000000800 */
[----:B------:R-:W-:Y:S01]  /*17fc0*/  FMUL.FTZ R31, R31, R20 ;  /* 0x000000141f1f7220 */ /* 0x000fe20000410000 */
[----:B------:R-:W-:-:S03]  /*17fd0*/  IMAD.MOV.U32 R34, RZ, RZ, 0x2 ;  /* 0x00000002ff227424 */ /* 0x000fc600078e00ff */
[----:B0-----:R-:W-:Y:S01]  /*17fe0*/  FMUL.FTZ R31, R31, R30 ;  /* 0x0000001e1f1f7220 */ /* 0x001fe20000410000 */
[----:B-1----:R-:W-:-:S04]  /*17ff0*/  FSETP.GTU.FTZ.AND P1, PT, R29, R28, PT ;  /* 0x0000001c1d00720b */ /* 0x002fc80003f3c000 */
        /* <DEDUP_REMOVED lines=14> */
.L_x_18832:
        /* <DEDUP_REMOVED lines=13> */
.L_x_18834:
[----:B------:R-:W-:Y:S05]  /*181b0*/  BSYNC.RECONVERGENT B2 ;  /* 0x0000000000027941 */ /* 0x000fea0003800200 */
.L_x_18833:
        /* <DEDUP_REMOVED lines=61> */
.L_x_18831:
[----:B------:R-:W-:Y:S05]  /*18590*/  BSYNC.RECONVERGENT B1 ;  /* 0x0000000000017941 */ /* 0x000fea0003800200 */
.L_x_18830:
        /* <DEDUP_REMOVED lines=22> */
.L_x_18837:
        /* <DEDUP_REMOVED lines=13> */
.L_x_18839:
[----:B------:R-:W-:Y:S05]  /*187d0*/  BSYNC.RECONVERGENT B2 ;  /* 0x0000000000027941 */ /* 0x000fea0003800200 */
.L_x_18838:
        /* <DEDUP_REMOVED lines=61> */
.L_x_18836:
[----:B------:R-:W-:Y:S05]  /*18bb0*/  BSYNC.RECONVERGENT B1 ;  /* 0x0000000000017941 */ /* 0x000fea0003800200 */
.L_x_18835:
        /* <DEDUP_REMOVED lines=22> */
.L_x_18842:
        /* <DEDUP_REMOVED lines=13> */
.L_x_18844:
[----:B------:R-:W-:Y:S05]  /*18df0*/  BSYNC.RECONVERGENT B2 ;  /* 0x0000000000027941 */ /* 0x000fea0003800200 */
.L_x_18843:
        /* <DEDUP_REMOVED lines=61> */
.L_x_18841:
[----:B------:R-:W-:Y:S05]  /*191d0*/  BSYNC.RECONVERGENT B1 ;  /* 0x0000000000017941 */ /* 0x000fea0003800200 */
.L_x_18840:
        /* <DEDUP_REMOVED lines=22> */
.L_x_18847:
        /* <DEDUP_REMOVED lines=13> */
.L_x_18849:
[----:B------:R-:W-:Y:S05]  /*19410*/  BSYNC.RECONVERGENT B2 ;  /* 0x0000000000027941 */ /* 0x000fea0003800200 */
.L_x_18848:
        /* <DEDUP_REMOVED lines=61> */
.L_x_18846:
[----:B------:R-:W-:Y:S05]  /*197f0*/  BSYNC.RECONVERGENT B1 ;  /* 0x0000000000017941 */ /* 0x000fea0003800200 */
.L_x_18845:
        /* <DEDUP_REMOVED lines=22> */
.L_x_18852:
        /* <DEDUP_REMOVED lines=13> */
.L_x_18854:
[----:B------:R-:W-:Y:S05]  /*19a30*/  BSYNC.RECONVERGENT B2 ;  /* 0x0000000000027941 */ /* 0x000fea0003800200 */
.L_x_18853:
        /* <DEDUP_REMOVED lines=61> */
.L_x_18851:
[----:B------:R-:W-:Y:S05]  /*19e10*/  BSYNC.RECONVERGENT B1 ;  /* 0x0000000000017941 */ /* 0x000fea0003800200 */
.L_x_18850:
        /* <DEDUP_REMOVED lines=22> */
.L_x_18857:
        /* <DEDUP_REMOVED lines=13> */
.L_x_18859:
[----:B------:R-:W-:Y:S05]  /*1a050*/  BSYNC.RECONVERGENT B2 ;  /* 0x0000000000027941 */ /* 0x000fea0003800200 */
.L_x_18858:
        /* <DEDUP_REMOVED lines=61> */
.L_x_18856:
[----:B------:R-:W-:Y:S05]  /*1a430*/  BSYNC.RECONVERGENT B1 ;  /* 0x0000000000017941 */ /* 0x000fea0003800200 */
.L_x_18855:
        /* <DEDUP_REMOVED lines=22> */
.L_x_18862:
        /* <DEDUP_REMOVED lines=15> */
.L_x_18864:
[----:B------:R-:W-:Y:S05]  /*1a690*/  BSYNC.RECONVERGENT B2 ;  /* 0x0000000000027941 */ /* 0x000fea0003800200 */
.L_x_18863:
        /* <DEDUP_REMOVED lines=61> */
.L_x_18861:
[----:B------:R-:W-:Y:S05]  /*1aa70*/  BSYNC.RECONVERGENT B1 ;  /* 0x0000000000017941 */ /* 0x000fea0003800200 */
.L_x_18860:
        /* <DEDUP_REMOVED lines=13> */
.L_x_18824:
        /* <DEDUP_REMOVED lines=21> */
.L_x_18782:
[----:B------:R-:W-:Y:S05]  /*1aca0*/  BSYNC.RECONVERGENT B0 ;  /* 0x0000000000007941 */ /* 0x000fea0003800200 */
.L_x_18781:
        /* <DEDUP_REMOVED lines=28> */
.L_x_18870:
        /* <DEDUP_REMOVED lines=13> */
.L_x_18872:
[----:B------:R-:W-:Y:S05]  /*1af40*/  BSYNC.RECONVERGENT B2 ;  /* 0x0000000000027941 */ /* 0x000fea0003800200 */
.L_x_18871:
        /* <DEDUP_REMOVED lines=61> */
.L_x_18869:
[----:B------:R-:W-:Y:S05]  /*1b320*/  BSYNC.RECONVERGENT B1 ;  /* 0x0000000000017941 */ /* 0x000fea0003800200 */
.L_x_18868:
[----:B------:R-:W1:Y:S01]  /*1b330*/  LDC R30, c[0x0][0x408] ;  /* 0x00010200ff1e7b82 */ /* 0x000e620000000800 */
[----:B------:R-:W-:Y:S01]  /*1b340*/  I2FP.F32.U32 R35, R34 ;  /* 0x0000002200237245 */ /* 0x000fe20000201000 */
[----:B------:R-:W-:Y:S02]  /*1b350*/  HFMA2 R26, -RZ, RZ, 0.1171875, 0 ;  /* 0x2f800000ff1a7431 */ /* 0x000fe400000001ff */
[----:B-----5:R-:W-:Y:S01]  /*1b360*/  HADD2.F32 R37, -RZ, R172.H0_H0 ;  /* 0x200000acff257230 */ /* 0x020fe20000004100 */
[----:B------:R-:W-:Y:S01]  /*1b370*/  LOP3.LUT R9, R9, 0xfffffffb, RZ, 0xc0, !PT ;  /* 0xfffffffb09097812 */ /* 0x000fe200078ec0ff */
[----:B------:R-:W-:Y:S01]  /*1b380*/  HADD2.F32 R32, -RZ, R48.H0_H0 ;  /* 0x20000030ff207230 */ /* 0x000fe20000004100 */
[----:B------:R-:W-:Y:S01]  /*1b390*/  BSSY.RECONVERGENT B1, `(.L_x_18873) ;  /* 0x0000061000017945 */ /* 0x000fe20003800200 */
        /* <DEDUP_REMOVED lines=21> */
.L_x_18875:
        /* <DEDUP_REMOVED lines=13> */
.L_x_18877:
[----:B------:R-:W-:Y:S05]  /*1b5c0*/  BSYNC.RECONVERGENT B2 ;  /* 0x0000000000027941 */ /* 0x000fea0003800200 */
.L_x_18876:
        /* <DEDUP_REMOVED lines=61> */
.L_x_18874:
[----:B------:R-:W-:Y:S05]  /*1b9a0*/  BSYNC.RECONVERGENT B1 ;  /* 0x0000000000017941 */ /* 0x000fea0003800200 */
.L_x_18873:
[----:B------:R-:W-:Y:S01]  /*1b9b0*/  I2FP.F32.U32 R37, R32 ;  /* 0x0000002000257245 */ /* 0x000fe20000201000 */
[----:B------:R-:W-:Y:S01]  /*1b9c0*/  HADD2.F32 R45, -RZ, R172.H1_H1 ;  /* 0x300000acff2d7230 */ /* 0x000fe20000004100 */
[----:B------:R-:W-:Y:S01]  /*1b9d0*/  LOP3.LUT R9, R9, 0xfffffffd, RZ, 0xc0, !PT ;  /* 0xfffffffd09097812 */ /* 0x000fe200078ec0ff */
        /* <DEDUP_REMOVED lines=22> */
.L_x_18880:
        /* <DEDUP_REMOVED lines=13> */
.L_x_18882:
[----:B------:R-:W-:Y:S05]  /*1bc10*/  BSYNC.RECONVERGENT B2 ;  /* 0x0000000000027941 */ /* 0x000fea0003800200 */
.L_x_18881:
        /* <DEDUP_REMOVED lines=61> */
.L_x_18879:
[----:B------:R-:W-:Y:S05]  /*1bff0*/  BSYNC.RECONVERGENT B1 ;  /* 0x0000000000017941 */ /* 0x000fea0003800200 */
.L_x_18878:
        /* <DEDUP_REMOVED lines=23> */
.L_x_18885:
        /* <DEDUP_REMOVED lines=13> */
.L_x_18887:
[----:B------:R-:W-:Y:S05]  /*1c240*/  BSYNC.RECONVERGENT B2 ;  /* 0x0000000000027941 */ /* 0x000fea0003800200 */
.L_x_18886:
        /* <DEDUP_REMOVED lines=61> */
.L_x_18884:
[----:B------:R-:W-:Y:S05]  /*1c620*/  BSYNC.RECONVERGENT B1 ;  /* 0x0000000000017941 */ /* 0x000fea0003800200 */
.L_x_18883:
        /* <DEDUP_REMOVED lines=23> */
.L_x_18890:
        /* <DEDUP_REMOVED lines=13> */
.L_x_18892:
[----:B------:R-:W-:Y:S05]  /*1c870*/  BSYNC.RECONVERGENT B2 ;  /* 0x0000000000027941 */ /* 0x000fea0003800200 */
.L_x_18891:
        /* <DEDUP_REMOVED lines=61> */
.L_x_18889:
[----:B------:R-:W-:Y:S05]  /*1cc50*/  BSYNC.RECONVERGENT B1 ;  /* 0x0000000000017941 */ /* 0x000fea0003800200 */
.L_x_18888:
        /* <DEDUP_REMOVED lines=23> */
.L_x_18895:
        /* <DEDUP_REMOVED lines=13> */
.L_x_18897:
[----:B------:R-:W-:Y:S05]  /*1cea0*/  BSYNC.RECONVERGENT B2 ;  /* 0x0000000000027941 */ /* 0x000fea0003800200 */
.L_x_18896:
        /* <DEDUP_REMOVED lines=61> */
.L_x_18894:
[----:B------:R-:W-:Y:S05]  /*1d280*/  BSYNC.RECONVERGENT B1 ;  /* 0x0000000000017941 */ /* 0x000fea0003800200 */
.L_x_18893:
        /* <DEDUP_REMOVED lines=23> */
.L_x_18900:
        /* <DEDUP_REMOVED lines=13> */
.L_x_18902:
[----:B------:R-:W-:Y:S05]  /*1d4d0*/  BSYNC.RECONVERGENT B2 ;  /* 0x0000000000027941 */ /* 0x000fea0003800200 */
.L_x_18901:
        /* <DEDUP_REMOVED lines=61> */
.L_x_18899:
[----:B------:R-:W-:Y:S05]  /*1d8b0*/  BSYNC.RECONVERGENT B1 ;  /* 0x0000000000017941 */ /* 0x000fea0003800200 */
.L_x_18898:
        /* <DEDUP_REMOVED lines=23> */
.L_x_18905:
        /* <DEDUP_REMOVED lines=15> */
.L_x_18907:
[----:B------:R-:W-:Y:S05]  /*1db20*/  BSYNC.RECONVERGENT B2 ;  /* 0x0000000000027941 */ /* 0x000fea0003800200 */
.L_x_18906:
        /* <DEDUP_REMOVED lines=61> */
.L_x_18904:
[----:B------:R-:W-:Y:S05]  /*1df00*/  BSYNC.RECONVERGENT B1 ;  /* 0x0000000000017941 */ /* 0x000fea0003800200 */
.L_x_18903:
        /* <DEDUP_REMOVED lines=15> */
.L_x_18867:
        /* <DEDUP_REMOVED lines=16> */
.L_x_18911:
        /* <DEDUP_REMOVED lines=13> */
.L_x_18913:
[----:B------:R-:W-:Y:S05]  /*1e1d0*/  BSYNC.RECONVERGENT B2 ;  /* 0x0000000000027941 */ /* 0x000fea0003800200 */
.L_x_18912:
        /* <DEDUP_REMOVED lines=61> */
.L_x_18910:
[----:B------:R-:W-:Y:S05]  /*1e5b0*/  BSYNC.RECONVERGENT B1 ;  /* 0x0000000000017941 */ /* 0x000fea0003800200 */
.L_x_18909:
[----:B------:R-:W1:Y:S01]  /*1e5c0*/  LDC R30, c[0x0][0x408] ;  /* 0x00010200ff1e7b82 */ /* 0x000e620000000800 */
[----:B------:R-:W-:Y:S01]  /*1e5d0*/  I2FP.F32.U32 R35, R34 ;  /* 0x0000002200237245 */ /* 0x000fe20000201000 */
[----:B------:R-:W-:Y:S02]  /*1e5e0*/  HFMA2 R26, -RZ, RZ, 0.1171875, 0 ;  /* 0x2f800000ff1a7431 */ /* 0x000fe400000001ff */
[----:B-----5:R-:W-:Y:S01]  /*1e5f0*/  HADD2.F32 R37, -RZ, R172.H0_H0 ;  /* 0x200000acff257230 */ /* 0x020fe20000004100 */
[----:B------:R-:W-:Y:S01]  /*1e600*/  LOP3.LUT R9, R9, 0xfffffffb, RZ, 0xc0, !PT ;  /* 0xfffffffb09097812 */ /* 0x000fe200078ec0ff */
[----:B------:R-:W-:Y:S01]  /*1e610*/  BSSY.RECONVERGENT B1, `(.L_x_18914) ;  /* 0x0000061000017945 */ /* 0x000fe20003800200 */
[----:B------:R-:W-:Y:S02]  /*1e620*/  IMAD.MOV.U32 R34, RZ, RZ, 0x2 ;  /* 0x00000002ff227424 */ /* 0x000fe400078e00ff */
[----:B------:R-:W-:Y:S01]  /*1e630*/  FFMA.FTZ R35, R35, R26, 1.1641532182693481445e-10 ;  /* 0x2f00000023237423 */ /* 0x000fe2000001001a */
[----:B------:R-:W2:Y:S01]  /*1e640*/  LDC R28, c[0x0][0x404] ;  /* 0x00010100ff1c7b82 */ /* 0x000ea20000000800 */
[----:B------:R-:W-:Y:S01]  /*1e650*/  FMUL.FTZ R37, R37, R20 ;  /* 0x0000001425257220 */ /* 0x000fe20000410000 */
[----:B------:R-:W-:-:S03]  /*1e660*/  MOV R32, R12 ;  /* 0x0000000c00207202 */ /* 0x000fc60000000f00 */
[----:B-1----:R-:W-:Y:S01]  /*1e670*/  FMUL.FTZ R37, R37, R30 ;  /* 0x0000001e25257220 */ /* 0x002fe20000410000 */
[----:B--2---:R-:W-:-:S04]  /*1e680*/  FSETP.GTU.FTZ.AND P1, PT, R35, R28, PT ;  /* 0x0000001c2300720b */ /* 0x004fc80003f3c000 */
        /* <DEDUP_REMOVED lines=14> */
.L_x_18916:
        /* <DEDUP_REMOVED lines=13> */
.L_x_18918:
[----:B------:R-:W-:Y:S05]  /*1e840*/  BSYNC.RECONVERGENT B2 ;  /* 0x0000000000027941 */ /* 0x000fea0003800200 */
.L_x_18917:
        /* <DEDUP_REMOVED lines=61> */
.L_x_18915:
[----:B------:R-:W-:Y:S05]  /*1ec20*/  BSYNC.RECONVERGENT B1 ;  /* 0x0000000000017941 */ /* 0x000fea0003800200 */
.L_x_18914:
[----:B------:R-:W-:Y:S01]  /*1ec30*/  I2FP.F32.U32 R37, R32 ;  /* 0x0000002000257245 */ /* 0x000fe20000201000 */
[----:B------:R-:W-:Y:S01]  /*1ec40*/  HADD2.F32 R45, -RZ, R172.H1_H1 ;  /* 0x300000acff2d7230 */ /* 0x000fe20000004100 */
[----:B------:R-:W-:Y:S01]  /*1ec50*/  LOP3.LUT R9, R9, 0xfffffffd, RZ, 0xc0, !PT ;  /* 0xfffffffd09097812 */ /* 0x000fe200078ec0ff */
[----:B------:R-:W-:Y:S01]  /*1ec60*/  BSSY.RECONVERGENT B1, `(.L_x_18919) ;  /* 0x0000060000017945 */ /* 0x000fe20003800200 */
[----:B------:R-:W-:Y:S02]  /*1ec70*/  HFMA2 R36, -RZ, RZ, 0, 1.1920928955078125e-07 ;  /* 0x00000002ff247431 */ /* 0x000fe400000001ff */
        /* <DEDUP_REMOVED lines=19> */
.L_x_18921:
        /* <DEDUP_REMOVED lines=13> */
.L_x_18923:
[----:B------:R-:W-:Y:S05]  /*1ee80*/  BSYNC.RECONVERGENT B2 ;  /* 0x0000000000027941 */ /* 0x000fea0003800200 */
.L_x_18922:
        /* <DEDUP_REMOVED lines=61> */
.L_x_18920:
[----:B------:R-:W-:Y:S05]  /*1f260*/  BSYNC.RECONVERGENT B1 ;  /* 0x0000000000017941 */ /* 0x000fea0003800200 */
.L_x_18919:
        /* <DEDUP_REMOVED lines=22> */
.L_x_18926:
        /* <DEDUP_REMOVED lines=13> */
.L_x_18928:
[----:B------:R-:W-:Y:S05]  /*1f4a0*/  BSYNC.RECONVERGENT B2 ;  /* 0x0000000000027941 */ /* 0x000fea0003800200 */
.L_x_18927:
        /* <DEDUP_REMOVED lines=61> */
.L_x_18925:
[----:B------:R-:W-:Y:S05]  /*1f880*/  BSYNC.RECONVERGENT B1 ;  /* 0x0000000000017941 */ /* 0x000fea0003800200 */
.L_x_18924:
        /* <DEDUP_REMOVED lines=22> */
.L_x_18931:
        /* <DEDUP_REMOVED lines=13> */
.L_x_18933:
[----:B------:R-:W-:Y:S05]  /*1fac0*/  BSYNC.RECONVERGENT B2 ;  /* 0x0000000000027941 */ /* 0x000fea0003800200 */
.L_x_18932:
        /* <DEDUP_REMOVED lines=61> */
.L_x_18930:
[----:B------:R-:W-:Y:S05]  /*1fea0*/  BSYNC.RECONVERGENT B1 ;  /* 0x0000000000017941 */ /* 0x000fea0003800200 */
.L_x_18929:
        /* <DEDUP_REMOVED lines=22> */
.L_x_18936:
        /* <DEDUP_REMOVED lines=13> */
.L_x_18938:
[----:B------:R-:W-:Y:S05]  /*200e0*/  BSYNC.RECONVERGENT B2 ;  /* 0x0000000000027941 */ /* 0x000fea0003800200 */
.L_x_18937:
        /* <DEDUP_REMOVED lines=61> */
.L_x_18935:
[----:B------:R-:W-:Y:S05]  /*204c0*/  BSYNC.RECONVERGENT B1 ;  /* 0x0000000000017941 */ /* 0x000fea0003800200 */
.L_x_18934:
        /* <DEDUP_REMOVED lines=22> */
.L_x_18941:
        /* <DEDUP_REMOVED lines=13> */
.L_x_18943:
[----:B------:R-:W-:Y:S05]  /*20700*/  BSYNC.RECONVERGENT B2 ;  /* 0x0000000000027941 */ /* 0x000fea0003800200 */
.L_x_18942:
        /* <DEDUP_REMOVED lines=61> */
.L_x_18940:
[----:B------:R-:W-:Y:S05]  /*20ae0*/  BSYNC.RECONVERGENT B1 ;  /* 0x0000000000017941 */ /* 0x000fea0003800200 */
.L_x_18939:
        /* <DEDUP_REMOVED lines=22> */
.L_x_18946:
        /* <DEDUP_REMOVED lines=15> */
.L_x_18948:
[----:B------:R-:W-:Y:S05]  /*20d40*/  BSYNC.RECONVERGENT B2 ;  /* 0x0000000000027941 */ /* 0x000fea0003800200 */
.L_x_18947:
        /* <DEDUP_REMOVED lines=61> */
.L_x_18945:
[----:B------:R-:W-:Y:S05]  /*21120*/  BSYNC.RECONVERGENT B1 ;  /* 0x0000000000017941 */ /* 0x000fea0003800200 */
.L_x_18944:
        /* <DEDUP_REMOVED lines=13> */
.L_x_18908:
        /* <DEDUP_REMOVED lines=21> */
.L_x_18866:
[----:B------:R-:W-:Y:S05]  /*21350*/  BSYNC.RECONVERGENT B0 ;  /* 0x0000000000007941 */ /* 0x000fea0003800200 */
.L_x_18865:
[----:B------:R-:W-:Y:S01]  /*21360*/  FADD.FTZ R20, RZ, R11 ;  /* 0x0000000bff147221 */ /* 0x000fe20000010000 */
[----:B------:R-:W-:Y:S01]  /*21370*/  LOP3.LUT P5, RZ, R9, 0x10, RZ, 0xc0, !PT ;  /* 0x0000001009ff7812 */ /* 0x000fe200078ac0ff */
[----:B------:R-:W-:Y:S01]  /*21380*/  BSSY.RECONVERGENT B0, `(.L_x_18949) ;  /* 0x000009f000007945 */ /* 0x000fe20003800200 */
[C---:B------:R-:W-:Y:S01]  /*21390*/  ISETP.GT.U32.AND P1, PT, R2.reuse, 0xff, PT ;  /* 0x000000ff0200780c */ /* 0x040fe20003f24070 */
[----:B------:R-:W-:Y:S01]  /*213a0*/  FADD.FTZ R20, R13, R20 ;  /* 0x000000140d147221 */ /* 0x000fe20000010000 */
[C---:B------:R-:W-:Y:S01]  /*213b0*/  ISETP.GT.U32.AND P2, PT, R2.reuse, 0x17f, PT ;  /* 0x0000017f0200780c */ /* 0x040fe20003f44070 */
[----:B------:R-:W-:Y:S01]  /*213c0*/  IMAD.MOV.U32 R36, RZ, RZ, RZ ;  /* 0x000000ffff247224 */ /* 0x000fe200078e00ff */
[C---:B------:R-:W-:Y:S01]  /*213d0*/  ISETP.GT.U32.AND P3, PT, R2.reuse, 0x1ff, PT ;  /* 0x000001ff0200780c */ /* 0x040fe20003f64070 */
        /* <DEDUP_REMOVED lines=153> */
.L_x_18950:
[----:B------:R-:W-:Y:S05]  /*21d70*/  BSYNC.RECONVERGENT B0 ;  /* 0x0000000000007941 */ /* 0x000fea0003800200 */
.L_x_18949:
        /* <DEDUP_REMOVED lines=12> */
.L_x_18952:
[----:B------:R-:W-:Y:S05]  /*21e40*/  BSYNC.RECONVERGENT B0 ;  /* 0x0000000000007941 */ /* 0x000fea0003800200 */
.L_x_18951:
        /* <DEDUP_REMOVED lines=84> */
.L_x_18954:
[----:B------:R-:W-:Y:S05]  /*22390*/  BSYNC.RECONVERGENT B0 ;  /* 0x0000000000007941 */ /* 0x000fea0003800200 */
.L_x_18953:
        /* <DEDUP_REMOVED lines=31> */
[----:B------:R-:W-:Y:S01]  /*22590*/  F2FP.F16.F32.PACK_AB R173, R24, R223 ;  /* 0x000000df18ad723e */ /* 0x000fe200000000ff */
[----:B------:R-:W-:Y:S01]  /*225a0*/  VIADD R16, R16, 0x80 ;  /* 0x0000008010107836 */ /* 0x000fe20000000000 */
[----:B------:R-:W-:-:S05]  /*225b0*/  F2FP.F16.F32.PACK_AB R175, R30, R231 ;  /* 0x000000e71eaf723e */ /* 0x000fca00000000ff */
[----:B------:R2:W-:Y:S02]  /*225c0*/  STG.E.128 desc[UR6][R220.64], R172 ;  /* 0x000000acdc007986 */ /* 0x0005e4000c101d06 */
.L_x_18956:
[----:B------:R-:W-:Y:S05]  /*225d0*/  BSYNC.RECONVERGENT B0 ;  /* 0x0000000000007941 */ /* 0x000fea0003800200 */
.L_x_18955:
        /* <DEDUP_REMOVED lines=35> */
.L_x_18958:
[----:B------:R-:W-:Y:S05]  /*22810*/  BSYNC.RECONVERGENT B0 ;  /* 0x0000000000007941 */ /* 0x000fea0003800200 */
.L_x_18957:
        /* <DEDUP_REMOVED lines=35> */
.L_x_18960:
[----:B------:R-:W-:Y:S05]  /*22a50*/  BSYNC.RECONVERGENT B0 ;  /* 0x0000000000007941 */ /* 0x000fea0003800200 */
.L_x_18959:
        /* <DEDUP_REMOVED lines=33> */
.L_x_18962:
[----:B------:R-:W-:Y:S05]  /*22c70*/  BSYNC.RECONVERGENT B0 ;  /* 0x0000000000007941 */ /* 0x000fea0003800200 */
.L_x_18961:
[----:B01234-:R-:W0:Y:S01]  /*22c80*/  LDC.64 R172, c[0x0][0x380] ;  /* 0x0000e000ffac7b82 */ /* 0x01fe220000000a00 */
[----:B------:R-:W-:Y:S01]  /*22c90*/  UPLOP3.LUT UP1, UPT, UPT, UPT, UP1, 0x40, 0x4 ;  /* 0x000000000004789c */ /* 0x000fe20003f2e810 */
[----:B0-----:R-:W-:-:S04]  /*22ca0*/  IADD3 R0, PT, PT, R0, R172, RZ ;  /* 0x000000ac00007210 */ /* 0x001fc80007ffe0ff */
[----:B------:R-:W-:-:S13]  /*22cb0*/  ISETP.GE.AND P0, PT, R0, R173, PT ;  /* 0x000000ad0000720c */ /* 0x000fda0003f06270 */
[----:B------:R-:W-:Y:S05]  /*22cc0*/  @!P0 BRA `(.L_x_18963) ;  /* 0xfffffde400388947 */ /* 0x000fea000383ffff */
[----:B------:R-:W-:Y:S05]  /*22cd0*/  EXIT ;  /* 0x000000000000794d */ /* 0x000fea0003800000 */
.L_x_18964:
        /* <DEDUP_REMOVED lines=10> */
.L_x_34072:


//--------------------- .text._ZN10layer_norm13ln_fwd_kernelINS_13Kernel_traitsIf6__halfS2_S2_fjLj5120ELj1ELj1ELj4ELj16ENS_18Kernel_traits_baseILj5120EfS2_S2_S2_fjLj128EEEEELb1ELb1ELb0ELb1EEEvNS_9FwdParamsE --------------------------
	.section	.text._ZN10layer_norm13ln_fwd_kernelINS_13Kernel_traitsIf6__halfS2_S2_fjLj5120ELj1ELj1ELj4ELj16ENS_18Kernel_traits_baseILj5120EfS2_S2_S2_fjLj128EEEEELb1ELb1ELb0ELb1EEEvNS_9FwdParamsE,"ax",@progbits
	.align	128
        .global         _ZN10layer_norm13ln_fwd_kernelINS_13Kernel_traitsIf6__halfS2_S2_fjLj5120ELj1ELj1ELj4ELj16ENS_18Kernel_traits_baseILj5120EfS2_S2_S2_fjLj128EEEEELb1ELb1ELb0ELb1EEEvNS_9FwdParamsE
        .type           _ZN10layer_norm13ln_fwd_kernelINS_13Kernel_traitsIf6__halfS2_S2_fjLj5120ELj1ELj1ELj4ELj16ENS_18Kernel_traits_baseILj5120EfS2_S2_S2_fjLj128EEEEELb1ELb1ELb0ELb1EEEvNS_9FwdParamsE,@function
        .size           _ZN10layer_norm13ln_fwd_kernelINS_13Kernel_traitsIf6__halfS2_S2_fjLj5120ELj1ELj1ELj4ELj16ENS_18Kernel_traits_baseILj5120EfS2_S2_S2_fjLj128EEEEELb1ELb1ELb0ELb1EEEvNS_9FwdParamsE,(.L_x_34073 - _ZN10layer_norm13ln_fwd_kernelINS_13Kernel_traitsIf6__halfS2_S2_fjLj5120ELj1ELj1ELj4ELj16ENS_18Kernel_traits_baseILj5120EfS2_S2_S2_fjLj128EEEEELb1ELb1ELb0ELb1EEEvNS_9FwdParamsE)
        .other          _ZN10layer_norm13ln_fwd_kernelINS_13Kernel_traitsIf6__halfS2_S2_fjLj5120ELj1ELj1ELj4ELj16ENS_18Kernel_traits_baseILj5120EfS2_S2_S2_fjLj128EEEEELb1ELb1ELb0ELb1EEEvNS_9FwdParamsE,@"STO_CUDA_ENTRY STV_DEFAULT"
_ZN10layer_norm13ln_fwd_kernelINS_13Kernel_traitsIf6__halfS2_S2_fjLj5120ELj1ELj1ELj4ELj16ENS_18Kernel_traits_baseILj5120EfS2_S2_S2_fjLj128EEEEELb1ELb1ELb0ELb1EEEvNS_9FwdParamsE:
.text._ZN10layer_norm13ln_fwd_kernelINS_13Kernel_traitsIf6__halfS2_S2_fjLj5120ELj1ELj1ELj4ELj16ENS_18Kernel_traits_baseILj5120EfS2_S2_S2_fjLj128EEEEELb1ELb1ELb0ELb1EEEvNS_9FwdParamsE:
        /* <DEDUP_REMOVED lines=64> */
.L_x_18965:
        /* <DEDUP_REMOVED lines=44> */
.L_x_18966:
        /* <DEDUP_REMOVED lines=92> */
[----:B------:R-:W-:-:S04]  /*0c80*/  IMAD.HI.U32 R219, R9, -0x326172a9, RZ ;  /* 0xcd9e8d5709db7827 */ /* 0x000fc800078e00ff */
[----:B------:R-:W-:Y:S01]  /*0c90*/  IMAD.MOV.U32 R5, RZ, RZ, RZ ;  /* 0x000000ffff057224 */ /* 0x000fe200078e00ff */
[----:B------:R-:W-:Y:S01]  /*0ca0*/  LOP3.LUT R219, R11, R10, R219, 0x96, !PT ;  /* 0x0000000a0bdb7212 */ /* 0x000fe200078e96db */
[----:B------:R-:W-:Y:S02]  /*0cb0*/  IMAD R30, R9, -0x326172a9, RZ ;  /* 0xcd9e8d57091e7824 */ /* 0x000fe400078e02ff */
[----:B-1234-:R-:W-:-:S07]  /*0cc0*/  IMAD R28, R8, -0x2daee0ad, RZ ;  /* 0xd2511f53081c7824 */ /* 0x01efce00078e02ff */
.L_x_19220:
        /* <DEDUP_REMOVED lines=35> */
.L_x_33912:
[----:B------:R-:W-:Y:S05]  /*0f00*/  BRX R10 -0xf10                                         (*"BRANCH_TARGETS .L_x_33913,.L_x_33914,.L_x_33915"*) ;  /* 0xfffffff00a3c7949 */ /* 0x000fea000383ffff */
.L_x_33915:
[----:B------:R-:W-:Y:S01]  /*0f10*/  VIADD R10, R32, 0x1 ;  /* 0x00000001200a7836 */ /* 0x000fe20000000000 */
[----:B------:R-:W-:Y:S01]  /*0f20*/  MOV R9, R219 ;  /* 0x000000db00097202 */ /* 0x000fe20000000f00 */
[----:B------:R-:W-:Y:S01]  /*0f30*/  IMAD.MOV.U32 R34, RZ, RZ, R28 ;  /* 0x000000ffff227224 */ /* 0x000fe200078e001c */
[----:B------:R-:W-:Y:S06]  /*0f40*/  BRA `(.L_x_18968) ;  /* 0x00000004001c7947 */ /* 0x000fec0003800000 */
.L_x_33913:
[----:B------:R-:W-:Y:S01]  /*0f50*/  IMAD.MOV.U32 R34, RZ, RZ, R28 ;  /* 0x000000ffff227224 */ /* 0x000fe200078e001c */
[----:B------:R-:W-:Y:S01]  /*0f60*/  MOV R9, R218 ;  /* 0x000000da00097202 */ /* 0x000fe20000000f00 */
[----:B------:R-:W-:Y:S01]  /*0f70*/  IMAD.MOV.U32 R10, RZ, RZ, 0x3 ;  /* 0x00000003ff0a7424 */ /* 0x000fe200078e00ff */
[----:B------:R-:W-:Y:S06]  /*0f80*/  BRA `(.L_x_18968) ;  /* 0x00000004000c7947 */ /* 0x000fec0003800000 */
.L_x_33914:
        /* <DEDUP_REMOVED lines=12> */
.L_x_18969:
        /* <DEDUP_REMOVED lines=52> */
[----:B------:R-:W-:Y:S01]  /*1390*/  IMAD.MOV.U32 R10, RZ, RZ, RZ ;  /* 0x000000ffff0a7224 */ /* 0x000fe200078e00ff */
[----:B------:R-:W-:Y:S01]  /*13a0*/  LOP3.LUT R218, R9, R218, R35, 0x96, !PT ;  /* 0x000000da09da7212 */ /* 0x000fe200078e9623 */
[----:B------:R-:W-:-:S07]  /*13b0*/  IMAD.MOV.U32 R9, RZ, RZ, R28 ;  /* 0x000000ffff097224 */ /* 0x000fce00078e001c */
.L_x_18968:
[----:B------:R-:W-:Y:S01]  /*13c0*/  I2FP.F32.U32 R9, R9 ;  /* 0x0000000900097245 */ /* 0x000fe20000201000 */
[----:B-----5:R-:W-:Y:S01]  /*13d0*/  HADD2.F32 R11, -RZ, R24.H0_H0 ;  /* 0x20000018ff0b7230 */ /* 0x020fe20000004100 */
[----:B------:R-:W-:Y:S01]  /*13e0*/  UMOV UR5, UR7 ;  /* 0x0000000700057c82 */ /* 0x000fe20008000000 */
[----:B------:R-:W-:Y:S01]  /*13f0*/  UMOV UR4, UR6 ;  /* 0x0000000600047c82 */ /* 0x000fe20008000000 */
[----:B------:R-:W-:Y:S01]  /*1400*/  ISETP.NE.AND P2, PT, R10, 0x1, PT ;  /* 0x000000010a00780c */ /* 0x000fe20003f45270 */
[----:B------:R-:W-:Y:S01]  /*1410*/  FFMA.FTZ R9, R9, R22, 1.1641532182693481445e-10 ;  /* 0x2f00000009097423 */ /* 0x000fe20000010016 */
[----:B------:R-:W-:Y:S01]  /*1420*/  FMUL.FTZ R11, R11, R12 ;  /* 0x0000000c0b0b7220 */ /* 0x000fe20000410000 */
[----:B------:R-:W-:Y:S01]  /*1430*/  HADD2.F32 R28, -RZ, R40.H0_H0 ;  /* 0x20000028ff1c7230 */ /* 0x000fe20000004100 */
[----:B------:R-:W-:Y:S01]  /*1440*/  LOP3.LUT R6, R6, 0xfffffffb, RZ, 0xc0, !PT ;  /* 0xfffffffb06067812 */ /* 0x000fe200078ec0ff */
[----:B------:R-:W-:Y:S02]  /*1450*/  HFMA2 R15, -RZ, RZ, 0, 1.1920928955078125e-07 ;  /* 0x00000002ff0f7431 */ /* 0x000fe400000001ff */
[----:B------:R-:W-:Y:S01]  /*1460*/  FMUL.FTZ R11, R11, UR5 ;  /* 0x000000050b0b7c20 */ /* 0x000fe20008410000 */
[----:B------:R-:W-:-:S04]  /*1470*/  FSETP.GTU.FTZ.AND P1, PT, R9, UR4, PT ;  /* 0x0000000409007c0b */ /* 0x000fc8000bf3c000 */
        /* <DEDUP_REMOVED lines=14> */
.L_x_18971:
        /* <DEDUP_REMOVED lines=12> */
.L_x_18972:
        /* <DEDUP_REMOVED lines=56> */
.L_x_18970:
[----:B------:R-:W-:Y:S01]  /*19a0*/  I2FP.F32.U32 R11, R11 ;  /* 0x0000000b000b7245 */ /* 0x000fe20000201000 */
[----:B------:R-:W-:Y:S01]  /*19b0*/  HADD2.F32 R13, -RZ, R24.H1_H1 ;  /* 0x30000018ff0d7230 */ /* 0x000fe20000004100 */
[----:B------:R-:W-:Y:S02]  /*19c0*/  ISETP.NE.AND P2, PT, R15, 0x1, PT ;  /* 0x000000010f00780c */ /* 0x000fe40003f45270 */
[----:B------:R-:W-:Y:S01]  /*19d0*/  LOP3.LUT R6, R6, 0xfffffffd, RZ, 0xc0, !PT ;  /* 0xfffffffd06067812 */ /* 0x000fe200078ec0ff */
[----:B------:R-:W-:Y:S01]  /*19e0*/  FFMA.FTZ R11, R11, R22, 1.1641532182693481445e-10 ;  /* 0x2f0000000b0b7423 */ /* 0x000fe20000010016 */
[----:B------:R-:W-:Y:S01]  /*19f0*/  FMUL.FTZ R13, R13, R12 ;  /* 0x0000000c0d0d7220 */ /* 0x000fe20000410000 */
[----:B------:R-:W-:-:S03]  /*1a00*/  MOV R17, 0x2 ;  /* 0x0000000200117802 */ /* 0x000fc60000000f00 */
[----:B------:R-:W-:Y:S01]  /*1a10*/  FMUL.FTZ R13, R13, UR5 ;  /* 0x000000050d0d7c20 */ /* 0x000fe20008410000 */
[----:B------:R-:W-:Y:S01]  /*1a20*/  FSETP.GTU.FTZ.AND P1, PT, R11, UR4, PT ;  /* 0x000000040b007c0b */ /* 0x000fe2000bf3c000 */
[----:B------:R-:W-:-:S03]  /*1a30*/  HADD2.F32 R11, -RZ, R40.H1_H1 ;  /* 0x30000028ff0b7230 */ /* 0x000fc60000004100 */
        /* <DEDUP_REMOVED lines=14> */
.L_x_18974:
        /* <DEDUP_REMOVED lines=12> */
.L_x_18975:
        /* <DEDUP_REMOVED lines=50> */
[----:B------:R-:W-:-:S04]  /*1f00*/  IMAD.WIDE.U32 R30, R15, -0x326172a9, RZ ;  /* 0xcd9e8d570f1e7825 */ /* 0x000fc800078e00ff */
[----:B------:R-:W-:Y:S02]  /*1f10*/  VIADD R219, R198, 0x8ff34781 ;  /* 0x8ff34781c6db7836 */ /* 0x000fe40000000000 */
[----:B------:R-:W-:Y:S02]  /*1f20*/  VIADD R13, R199, 0x96a522ad ;  /* 0x96a522adc70d7836 */ /* 0x000fe40000000000 */
[----:B------:R-:W-:Y:S01]  /*1f30*/  IMAD.MOV.U32 R34, RZ, RZ, R32 ;  /* 0x000000ffff227224 */ /* 0x000fe200078e0020 */
[----:B------:R-:W-:Y:S02]  /*1f40*/  LOP3.LUT R219, R219, R28, R31, 0x96, !PT ;  /* 0x0000001cdbdb7212 */ /* 0x000fe400078e961f */
[----:B------:R-:W-:-:S07]  /*1f50*/  LOP3.LUT R218, R13, R218, R33, 0x96, !PT ;  /* 0x000000da0dda7212 */ /* 0x000fce00078e9621 */
.L_x_18973:
        /* <DEDUP_REMOVED lines=22> */
.L_x_18977:
        /* <DEDUP_REMOVED lines=12> */
.L_x_18978:
        /* <DEDUP_REMOVED lines=56> */
.L_x_18976:
        /* <DEDUP_REMOVED lines=22> */
.L_x_18980:
        /* <DEDUP_REMOVED lines=12> */
.L_x_18981:
        /* <DEDUP_REMOVED lines=56> */
.L_x_18979:
        /* <DEDUP_REMOVED lines=22> */
.L_x_18983:
        /* <DEDUP_REMOVED lines=12> */
.L_x_18984:
        /* <DEDUP_REMOVED lines=56> */
.L_x_18982:
        /* <DEDUP_REMOVED lines=22> */
.L_x_18986:
        /* <DEDUP_REMOVED lines=12> */
.L_x_18987:
        /* <DEDUP_REMOVED lines=54> */
[----:B------:R-:W-:Y:S01]  /*35c0*/  IMAD.MOV.U32 R25, RZ, RZ, RZ ;  /* 0x000000ffff197224 */ /* 0x000fe200078e00ff */
[----:B------:R-:W-:-:S07]  /*35d0*/  LOP3.LUT R218, R21, R218, R29, 0x96, !PT ;  /* 0x000000da15da7212 */ /* 0x000fce00078e961d */
.L_x_18985:
        /* <DEDUP_REMOVED lines=22> */
.L_x_18989:
        /* <DEDUP_REMOVED lines=14> */
.L_x_18990:
        /* <DEDUP_REMOVED lines=54> */
[----:B------:R-:W-:-:S03]  /*3b80*/  IMAD.MOV.U32 R34, RZ, RZ, R28 ;  /* 0x000000ffff227224 */ /* 0x000fc600078e001c */
[----:B------:R-:W-:-:S07]  /*3b90*/  LOP3.LUT R218, R23, R218, R29, 0x96, !PT ;  /* 0x000000da17da7212 */ /* 0x000fce00078e961d */
.L_x_18988:
[----:B------:R-:W-:Y:S01]  /*3ba0*/  I2FP.F32.U32 R23, R10 ;  /* 0x0000000a00177245 */ /* 0x000fe20000201000 */
[----:B------:R-:W-:Y:S01]  /*3bb0*/  HADD2.F32 R27, -RZ, R27.H1_H1 ;  /* 0x3000001bff1b7230 */ /* 0x000fe20000004100 */
[----:B------:R-:W-:Y:S01]  /*3bc0*/  F2FP.F16.F32.PACK_AB R26, R19, R17 ;  /* 0x00000011131a723e */ /* 0x000fe200000000ff */
[----:B------:R-:W-:Y:S01]  /*3bd0*/  HADD2.F32 R25, -RZ, R43.H1_H1 ;  /* 0x3000002bff197230 */ /* 0x000fe20000004100 */
[----:B------:R-:W-:Y:S01]  /*3be0*/  F2FP.F16.F32.PACK_AB R24, R11, R9 ;  /* 0x000000090b18723e */ /* 0x000fe200000000ff */
[----:B------:R-:W-:Y:S01]  /*3bf0*/  FFMA.FTZ R23, R23, R22, 1.1641532182693481445e-10 ;  /* 0x2f00000017177423 */ /* 0x000fe20000010016 */
[----:B------:R-:W-:-:S04]  /*3c00*/  FMUL.FTZ R27, R27, R12 ;  /* 0x0000000c1b1b7220 */ /* 0x000fc80000410000 */
[----:B------:R-:W-:Y:S01]  /*3c10*/  FMUL.FTZ R27, R27, UR5 ;  /* 0x000000051b1b7c20 */ /* 0x000fe20008410000 */
[----:B------:R-:W-:-:S04]  /*3c20*/  FSETP.GTU.FTZ.AND P6, PT, R23, UR4, PT ;  /* 0x0000000417007c0b */ /* 0x000fc8000bfdc000 */
[----:B------:R-:W-:Y:S02]  /*3c30*/  FSEL R10, R27, RZ, !P6 ;  /* 0x000000ff1b0a7208 */ /* 0x000fe40007000000 */
[----:B------:R-:W-:-:S03]  /*3c40*/  PLOP3.LUT P6, PT, P6, PT, PT, 0x8, 0x80 ;  /* 0x000000000080781c */ /* 0x000fc600037ce170 */
[----:B------:R-:W-:Y:S01]  /*3c50*/  FFMA.FTZ R23, R10, R79, R25 ;  /* 0x0000004f0a177223 */ /* 0x000fe20000010019 */
[----:B------:R-:W-:-:S04]  /*3c60*/  F2FP.F16.F32.PACK_AB R25, R15, R13 ;  /* 0x0000000d0f19723e */ /* 0x000fc800000000ff */
[----:B------:R-:W-:Y:S01]  /*3c70*/  F2FP.F16.F32.PACK_AB R27, R23, R21 ;  /* 0x00000015171b723e */ /* 0x000fe200000000ff */
[----:B------:R-:W-:Y:S06]  /*3c80*/  BRA `(.L_x_18991) ;  /* 0x0000002c00587947 */ /* 0x000fec0003800000 */
.L_x_18967:
        /* <DEDUP_REMOVED lines=15> */
.L_x_18993:
        /* <DEDUP_REMOVED lines=12> */
.L_x_18994:
        /* <DEDUP_REMOVED lines=54> */
[----:B------:R-:W-:-:S07]  /*41a0*/  MOV R9, R28 ;  /* 0x0000001c00097202 */ /* 0x000fce0000000f00 */
.L_x_18992:
[----:B------:R-:W-:Y:S01]  /*41b0*/  I2FP.F32.U32 R9, R9 ;  /* 0x0000000900097245 */ /* 0x000fe20000201000 */
[----:B-----5:R-:W-:Y:S01]  /*41c0*/  HADD2.F32 R11, -RZ, R24.H0_H0 ;  /* 0x20000018ff0b7230 */ /* 0x020fe20000004100 */
[----:B------:R-:W-:Y:S01]  /*41d0*/  UMOV UR5, UR7 ;  /* 0x0000000700057c82 */ /* 0x000fe20008000000 */
[----:B------:R-:W-:Y:S01]  /*41e0*/  UMOV UR4, UR6 ;  /* 0x0000000600047c82 */ /* 0x000fe20008000000 */
[----:B------:R-:W-:Y:S01]  /*41f0*/  ISETP.NE.AND P2, PT, R13, 0x1, PT ;  /* 0x000000010d00780c */ /* 0x000fe20003f45270 */
[----:B------:R-:W-:Y:S01]  /*4200*/  FFMA.FTZ R9, R9, R22, 1.1641532182693481445e-10 ;  /* 0x2f00000009097423 */ /* 0x000fe20000010016 */
[----:B------:R-:W-:Y:S01]  /*4210*/  FMUL.FTZ R11, R11, R12 ;  /* 0x0000000c0b0b7220 */ /* 0x000fe20000410000 */
[----:B------:R-:W-:Y:S01]  /*4220*/  LOP3.LUT R6, R6, 0xfffffffb, RZ, 0xc0, !PT ;  /* 0xfffffffb06067812 */ /* 0x000fe200078ec0ff */
[----:B------:R-:W-:Y:S01]  /*4230*/  IMAD.MOV.U32 R15, RZ, RZ, 0x2 ;  /* 0x00000002ff0f7424 */ /* 0x000fe200078e00ff */
[----:B------:R-:W-:Y:S01]  /*4240*/  MOV R10, R30 ;  /* 0x0000001e000a7202 */ /* 0x000fe20000000f00 */
        /* <DEDUP_REMOVED lines=15> */
.L_x_18996:
        /* <DEDUP_REMOVED lines=12> */
.L_x_18997:
        /* <DEDUP_REMOVED lines=34> */
[----:B------:R-:W-:Y:S01]  /*4620*/  IADD3 R11, PT, PT, R199, 0x1fd5c5a3, RZ ;  /* 0x1fd5c5a3c70b7810 */ /* 0x000fe20007ffe0ff */
        /* <DEDUP_REMOVED lines=21> */
.L_x_18995:
[----:B------:R-:W-:Y:S01]  /*4780*/  I2FP.F32.U32 R11, R10 ;  /* 0x0000000a000b7245 */ /* 0x000fe20000201000 */
[----:B------:R-:W-:Y:S01]  /*4790*/  HADD2.F32 R13, -RZ, R24.H1_H1 ;  /* 0x30000018ff0d7230 */ /* 0x000fe20000004100 */
        /* <DEDUP_REMOVED lines=21> */
.L_x_18999:
        /* <DEDUP_REMOVED lines=12> */
.L_x_19000:
        /* <DEDUP_REMOVED lines=52> */
[----:B------:R-:W-:-:S03]  /*4cf0*/  MOV R34, R32 ;  /* 0x0000002000227202 */ /* 0x000fc60000000f00 */
[----:B------:R-:W-:Y:S01]  /*4d00*/  VIADD R13, R199, 0x96a522ad ;  /* 0x96a522adc70d7836 */ /* 0x000fe20000000000 */
[----:B------:R-:W-:-:S04]  /*4d10*/  LOP3.LUT R219, R219, R28, R31, 0x96, !PT ;  /* 0x0000001cdbdb7212 */ /* 0x000fc800078e961f */
[----:B------:R-:W-:-:S07]  /*4d20*/  LOP3.LUT R218, R13, R218, R33, 0x96, !PT ;  /* 0x000000da0dda7212 */ /* 0x000fce00078e9621 */
.L_x_18998:
[----:B------:R-:W-:Y:S01]  /*4d30*/  I2FP.F32.U32 R13, R10 ;  /* 0x0000000a000d7245 */ /* 0x000fe20000201000 */
[----:B------:R-:W-:Y:S01]  /*4d40*/  HADD2.F32 R15, -RZ, R25.H0_H0 ;  /* 0x20000019ff0f7230 */ /* 0x000fe20000004100 */
        /* <DEDUP_REMOVED lines=19> */
.L_x_19002:
        /* <DEDUP_REMOVED lines=12> */
.L_x_19003:
        /* <DEDUP_REMOVED lines=56> */
.L_x_19001:
[----:B------:R-:W-:Y:S01]  /*52c0*/  I2FP.F32.U32 R15, R10 ;  /* 0x0000000a000f7245 */ /* 0x000fe20000201000 */
[----:B------:R-:W-:Y:S01]  /*52d0*/  HADD2.F32 R25, -RZ, R25.H1_H1 ;  /* 0x30000019ff197230 */ /* 0x000fe20000004100 */
        /* <DEDUP_REMOVED lines=19> */
.L_x_19005:
        /* <DEDUP_REMOVED lines=12> */
.L_x_19006:
        /* <DEDUP_REMOVED lines=54> */
[----:B------:R-:W-:-:S04]  /*5830*/  LOP3.LUT R218, R17, R218, R29, 0x96, !PT ;  /* 0x000000da11da7212 */ /* 0x000fc800078e961d */
[----:B------:R-:W-:-:S07]  /*5840*/  LOP3.LUT R219, R219, R24, R31, 0x96, !PT ;  /* 0x00000018dbdb7212 */ /* 0x000fce00078e961f */
.L_x_19004:
        /* <DEDUP_REMOVED lines=21> */
.L_x_19008:
        /* <DEDUP_REMOVED lines=12> */
.L_x_19009:
        /* <DEDUP_REMOVED lines=56> */
.L_x_19007:
        /* <DEDUP_REMOVED lines=21> */
.L_x_19011:
        /* <DEDUP_REMOVED lines=12> */
.L_x_19012:
        /* <DEDUP_REMOVED lines=39> */
[C---:B------:R-:W-:Y:S02]  /*6260*/  IADD3 R21, PT, PT, R199.reuse, 0x1fd5c5a3, RZ ;  /* 0x1fd5c5a3c7157810 */ /* 0x040fe40007ffe0ff */
        /* <DEDUP_REMOVED lines=16> */
.L_x_19010:
        /* <DEDUP_REMOVED lines=21> */
.L_x_19014:
        /* <DEDUP_REMOVED lines=14> */
.L_x_19015:
        /* <DEDUP_REMOVED lines=56> */
.L_x_19013:
[----:B------:R-:W-:Y:S01]  /*6920*/  I2FP.F32.U32 R23, R10 ;  /* 0x0000000a00177245 */ /* 0x000fe20000201000 */
[----:B------:R-:W-:Y:S01]  /*6930*/  HADD2.F32 R27, -RZ, R27.H1_H1 ;  /* 0x3000001bff1b7230 */ /* 0x000fe20000004100 */
[----:B------:R-:W-:Y:S02]  /*6940*/  F2FP.F16.F32.PACK_AB R26, R19, R17 ;  /* 0x00000011131a723e */ /* 0x000fe400000000ff */
[----:B------:R-:W-:Y:S01]  /*6950*/  F2FP.F16.F32.PACK_AB R25, R15, R13 ;  /* 0x0000000d0f19723e */ /* 0x000fe200000000ff */
[----:B------:R-:W-:Y:S01]  /*6960*/  FFMA.FTZ R23, R23, R22, 1.1641532182693481445e-10 ;  /* 0x2f00000017177423 */ /* 0x000fe20000010016 */
[----:B------:R-:W-:Y:S01]  /*6970*/  FMUL.FTZ R27, R27, R12 ;  /* 0x0000000c1b1b7220 */ /* 0x000fe20000410000 */
[----:B------:R-:W-:-:S03]  /*6980*/  F2FP.F16.F32.PACK_AB R24, R11, R9 ;  /* 0x000000090b18723e */ /* 0x000fc600000000ff */
[----:B------:R-:W-:Y:S01]  /*6990*/  FMUL.FTZ R10, R27, UR5 ;  /* 0x000000051b0a7c20 */ /* 0x000fe20008410000 */
[----:B------:R-:W-:-:S04]  /*69a0*/  FSETP.GTU.FTZ.AND P6, PT, R23, UR4, PT ;  /* 0x0000000417007c0b */ /* 0x000fc8000bfdc000 */
[----:B------:R-:W-:Y:S02]  /*69b0*/  FSEL R10, R10, RZ, !P6 ;  /* 0x000000ff0a0a7208 */ /* 0x000fe40007000000 */
[----:B------:R-:W-:-:S03]  /*69c0*/  PLOP3.LUT P6, PT, P6, PT, PT, 0x8, 0x80 ;  /* 0x000000000080781c */ /* 0x000fc600037ce170 */
[----:B------:R-:W-:-:S05]  /*69d0*/  FMUL.FTZ R23, R10, R79 ;  /* 0x0000004f0a177220 */ /* 0x000fca0000410000 */
[----:B------:R-:W-:-:S07]  /*69e0*/  F2FP.F16.F32.PACK_AB R27, R23, R21 ;  /* 0x00000015171b723e */ /* 0x000fce00000000ff */
.L_x_18991:
        /* <DEDUP_REMOVED lines=13> */
[----:B------:R-:W-:Y:S01]  /*6ac0*/  LOP3.LUT R31, R31, R28, R10, 0xfe, !PT ;  /* 0x0000001c1f1f7212 */ /* 0x000fe200078efe0a */
[C---:B------:R-:W-:Y:S01]  /*6ad0*/  VIADD R10, R8.reuse, 0x80 ;  /* 0x00000080080a7836 */ /* 0x040fe20000000000 */
        /* <DEDUP_REMOVED lines=27> */
.L_x_19018:
        /* <DEDUP_REMOVED lines=12> */
.L_x_19019:
        /* <DEDUP_REMOVED lines=55> */
.L_x_19017:
[----:B------:R-:W-:Y:S01]  /*70c0*/  I2FP.F32.U32 R25, R24 ;  /* 0x0000001800197245 */ /* 0x000fe20000201000 */
[----:B-----5:R-:W-:Y:S01]  /*70d0*/  HADD2.F32 R27, -RZ, R36.H0_H0 ;  /* 0x20000024ff1b7230 */ /* 0x020fe20000004100 */
[----:B------:R-:W-:Y:S01]  /*70e0*/  ISETP.NE.AND P2, PT, R28, 0x1, PT ;  /* 0x000000011c00780c */ /* 0x000fe20003f45270 */
[----:B------:R-:W-:Y:S01]  /*70f0*/  HADD2.F32 R24, -RZ, R40.H0_H0 ;  /* 0x20000028ff187230 */ /* 0x000fe20000004100 */
[----:B------:R-:W-:Y:S01]  /*7100*/  LOP3.LUT R6, R6, 0xfffffffb, RZ, 0xc0, !PT ;  /* 0xfffffffb06067812 */ /* 0x000fe200078ec0ff */
[----:B------:R-:W-:Y:S01]  /*7110*/  FFMA.FTZ R25, R25, R22, 1.1641532182693481445e-10 ;  /* 0x2f00000019197423 */ /* 0x000fe20000010016 */
[----:B------:R-:W-:Y:S01]  /*7120*/  FMUL.FTZ R27, R27, R12 ;  /* 0x0000000c1b1b7220 */ /* 0x000fe20000410000 */
[----:B------:R-:W-:-:S03]  /*7130*/  IMAD.MOV.U32 R31, RZ, RZ, 0x2 ;  /* 0x00000002ff1f7424 */ /* 0x000fc600078e00ff */
        /* <DEDUP_REMOVED lines=16> */
.L_x_19021:
        /* <DEDUP_REMOVED lines=12> */
.L_x_19022:
[----:B------:R-:W-:Y:S01]  /*7300*/  IMAD.WIDE.U32 R30, R4, -0x326172a9, RZ ;  /* 0xcd9e8d57041e7825 */ /* 0x000fe200078e00ff */
[----:B------:R-:W-:Y:S02]  /*7310*/  LOP3.LUT R34, R5, R29, R199, 0x96, !PT ;  /* 0x0000001d05227212 */ /* 0x000fe400078e96c7 */
[----:B------:R-:W-:Y:S01]  /*7320*/  IADD3 R27, PT, PT, R199, 0x76cf5d0a, RZ ;  /* 0x76cf5d0ac71b7810 */ /* 0x000fe20007ffe0ff */
[----:B------:R-:W-:Y:S01]  /*7330*/  IMAD.MOV.U32 R24, RZ, RZ, R26 ;  /* 0x000000ffff187224 */ /* 0x000fe200078e001a */
        /* <DEDUP_REMOVED lines=52> */
.L_x_19020:
        /* <DEDUP_REMOVED lines=24> */
.L_x_19024:
        /* <DEDUP_REMOVED lines=12> */
.L_x_19025:
        /* <DEDUP_REMOVED lines=53> */
[----:B------:R-:W-:Y:S01]  /*7c10*/  IMAD.MOV.U32 R28, RZ, RZ, RZ ;  /* 0x000000ffff1c7224 */ /* 0x000fe200078e00ff */
[----:B------:R-:W-:Y:S02]  /*7c20*/  LOP3.LUT R218, R29, R218, R33, 0x96, !PT ;  /* 0x000000da1dda7212 */ /* 0x000fe400078e9621 */
[----:B------:R-:W-:-:S07]  /*7c30*/  MOV R26, R32 ;  /* 0x00000020001a7202 */ /* 0x000fce0000000f00 */
.L_x_19023:
        /* <DEDUP_REMOVED lines=22> */
.L_x_19027:
        /* <DEDUP_REMOVED lines=12> */
.L_x_19028:
[----:B------:R-:W-:Y:S01]  /*7e60*/  IMAD.WIDE.U32 R32, R4, -0x326172a9, RZ ;  /* 0xcd9e8d5704207825 */ /* 0x000fe200078e00ff */
[----:B------:R-:W-:Y:S02]  /*7e70*/  LOP3.LUT R164, R5, R31, R199, 0x96, !PT ;  /* 0x0000001f05a47212 */ /* 0x000fe400078e96c7 */
[----:B------:R-:W-:Y:S02]  /*7e80*/  MOV R24, R26 ;  /* 0x0000001a00187202 */ /* 0x000fe40000000f00 */
        /* <DEDUP_REMOVED lines=52> */
[----:B------:R-:W-:Y:S02]  /*81d0*/  IMAD.MOV.U32 R30, RZ, RZ, R34 ;  /* 0x000000ffff1e7224 */ /* 0x000fe400078e0022 */
[----:B------:R-:W-:-:S07]  /*81e0*/  IMAD.MOV.U32 R32, RZ, RZ, RZ ;  /* 0x000000ffff207224 */ /* 0x000fce00078e00ff */
.L_x_19026:
[----:B------:R-:W-:Y:S01]  /*81f0*/  I2FP.F32.U32 R31, R24 ;  /* 0x00000018001f7245 */ /* 0x000fe20000201000 */
[----:B------:R-:W-:Y:S01]  /*8200*/  HADD2.F32 R37, -RZ, R37.H1_H1 ;  /* 0x30000025ff257230 */ /* 0x000fe20000004100 */
[----:B------:R-:W-:Y:S01]  /*8210*/  ISETP.NE.AND P3, PT, R32, 0x1, PT ;  /* 0x000000012000780c */ /* 0x000fe20003f65270 */
        /* <DEDUP_REMOVED lines=19> */
.L_x_19030:
        /* <DEDUP_REMOVED lines=12> */
.L_x_19031:
[----:B------:R-:W-:Y:S01]  /*8410*/  IMAD.WIDE.U32 R34, R4, -0x326172a9, RZ ;  /* 0xcd9e8d5704227825 */ /* 0x000fe200078e00ff */
[----:B------:R-:W-:-:S03]  /*8420*/  LOP3.LUT R164, R5, R33, R199, 0x96, !PT ;  /* 0x0000002105a47212 */ /* 0x000fc600078e96c7 */
[----:B------:R-:W-:Y:S02]  /*8430*/  HFMA2 R28, -RZ, RZ, 0, 0 ;  /* 0x00000000ff1c7431 */ /* 0x000fe400000001ff */
        /* <DEDUP_REMOVED lines=54> */
.L_x_19029:
        /* <DEDUP_REMOVED lines=22> */
.L_x_19033:
        /* <DEDUP_REMOVED lines=12> */
.L_x_19034:
[----:B------:R-:W-:Y:S01]  /*89c0*/  IMAD.WIDE.U32 R36, R4, -0x326172a9, RZ ;  /* 0xcd9e8d5704247825 */ /* 0x000fe200078e00ff */
[----:B------:R-:W-:-:S03]  /*89d0*/  LOP3.LUT R166, R5, R35, R199, 0x96, !PT ;  /* 0x0000002305a67212 */ /* 0x000fc600078e96c7 */
        /* <DEDUP_REMOVED lines=55> */
.L_x_19032:
        /* <DEDUP_REMOVED lines=22> */
.L_x_19036:
        /* <DEDUP_REMOVED lines=12> */
.L_x_19037:
[----:B------:R-:W-:Y:S01]  /*8f70*/  IMAD.WIDE.U32 R164, R4, -0x326172a9, RZ ;  /* 0xcd9e8d5704a47825 */ /* 0x000fe200078e00ff */
[----:B------:R-:W-:Y:S02]  /*8f80*/  LOP3.LUT R168, R5, R37, R199, 0x96, !PT ;  /* 0x0000002505a87212 */ /* 0x000fe400078e96c7 */
[----:B------:R-:W-:Y:S01]  /*8f90*/  MOV R24, R26 ;  /* 0x0000001a00187202 */ /* 0x000fe20000000f00 */
[----:B------:R-:W-:Y:S01]  /*8fa0*/  IMAD.MOV.U32 R28, RZ, RZ, RZ ;  /* 0x000000ffff1c7224 */ /* 0x000fe200078e00ff */
        /* <DEDUP_REMOVED lines=53> */
.L_x_19035:
        /* <DEDUP_REMOVED lines=22> */
.L_x_19039:
        /* <DEDUP_REMOVED lines=14> */
.L_x_19040:
        /* <DEDUP_REMOVED lines=57> */
.L_x_19038:
        /* <DEDUP_REMOVED lines=8> */
[----:B------:R-:W-:Y:S02]  /*9950*/  FSETP.GTU.FTZ.AND P6, PT, R165, UR4, PT ;  /* 0x00000004a5007c0b */ /* 0x000fe4000bfdc000 */
[----:B------:R-:W-:Y:S02]  /*9960*/  F2FP.F16.F32.PACK_AB R165, R31, R29 ;  /* 0x0000001d1fa5723e */ /* 0x000fe400000000ff */
[----:B------:R-:W-:Y:S02]  /*9970*/  FSEL R24, R39, RZ, !P6 ;  /* 0x000000ff27187208 */ /* 0x000fe40007000000 */
[----:B------:R-:W-:-:S03]  /*9980*/  PLOP3.LUT P6, PT, P6, PT, PT, 0x8, 0x80 ;  /* 0x000000000080781c */ /* 0x000fc600037ce170 */
[----:B------:R-:W-:-:S05]  /*9990*/  FFMA.FTZ R39, R24, R71, R167 ;  /* 0x0000004718277223 */ /* 0x000fca00000100a7 */
[----:B------:R-:W-:Y:S01]  /*99a0*/  F2FP.F16.F32.PACK_AB R167, R39, R37 ;  /* 0x0000002527a7723e */ /* 0x000fe200000000ff */
[----:B------:R-:W-:Y:S06]  /*99b0*/  BRA `(.L_x_19041) ;  /* 0x0000002c00647947 */ /* 0x000fec0003800000 */
.L_x_19016:
        /* <DEDUP_REMOVED lines=15> */
.L_x_19043:
        /* <DEDUP_REMOVED lines=12> */
.L_x_19044:
        /* <DEDUP_REMOVED lines=55> */
.L_x_19042:
[----:B------:R-:W-:Y:S01]  /*9ee0*/  I2FP.F32.U32 R25, R24 ;  /* 0x0000001800197245 */ /* 0x000fe20000201000 */
[----:B-----5:R-:W-:Y:S01]  /*9ef0*/  HADD2.F32 R27, -RZ, R36.H0_H0 ;  /* 0x20000024ff1b7230 */ /* 0x020fe20000004100 */
[----:B------:R-:W-:Y:S01]  /*9f00*/  ISETP.NE.AND P2, PT, R28, 0x1, PT ;  /* 0x000000011c00780c */ /* 0x000fe20003f45270 */
[----:B------:R-:W-:Y:S01]  /*9f10*/  HFMA2 R31, -RZ, RZ, 0, 1.1920928955078125e-07 ;  /* 0x00000002ff1f7431 */ /* 0x000fe200000001ff */
[----:B------:R-:W-:Y:S01]  /*9f20*/  LOP3.LUT R6, R6, 0xfffffffb, RZ, 0xc0, !PT ;  /* 0xfffffffb06067812 */ /* 0x000fe200078ec0ff */
[----:B------:R-:W-:Y:S01]  /*9f30*/  FFMA.FTZ R25, R25, R22, 1.1641532182693481445e-10 ;  /* 0x2f00000019197423 */ /* 0x000fe20000010016 */
[----:B------:R-:W-:Y:S01]  /*9f40*/  FMUL.FTZ R27, R27, R12 ;  /* 0x0000000c1b1b7220 */ /* 0x000fe20000410000 */
[----:B------:R-:W-:-:S03]  /*9f50*/  IMAD.MOV.U32 R24, RZ, RZ, R30 ;  /* 0x000000ffff187224 */ /* 0x000fc600078e001e */
        /* <DEDUP_REMOVED lines=15> */
.L_x_19046:
        /* <DEDUP_REMOVED lines=12> */
.L_x_19047:
[----:B------:R-:W-:Y:S01]  /*a110*/  IMAD.WIDE.U32 R30, R4, -0x326172a9, RZ ;  /* 0xcd9e8d57041e7825 */ /* 0x000fe200078e00ff */
[----:B------:R-:W-:Y:S02]  /*a120*/  LOP3.LUT R34, R5, R29, R199, 0x96, !PT ;  /* 0x0000001d05227212 */ /* 0x000fe400078e96c7 */
[----:B------:R-:W-:Y:S02]  /*a130*/  IADD3 R27, PT, PT, R199, 0x76cf5d0a, RZ ;  /* 0x76cf5d0ac71b7810 */ /* 0x000fe40007ffe0ff */
[----:B------:R-:W-:Y:S01]  /*a140*/  LOP3.LUT R32, R3, R31, R198, 0x96, !PT ;  /* 0x0000001f03207212 */ /* 0x000fe200078e96c6 */
[----:B------:R-:W-:Y:S01]  /*a150*/  IMAD.WIDE.U32 R34, R34, -0x326172a9, RZ ;  /* 0xcd9e8d5722227825 */ /* 0x000fe200078e00ff */
[----:B------:R-:W-:-:S03]  /*a160*/  MOV R24, R26 ;  /* 0x0000001a00187202 */ /* 0x000fc60000000f00 */
        /* <DEDUP_REMOVED lines=46> */
[----:B------:R-:W-:Y:S02]  /*a450*/  HFMA2 R31, -RZ, RZ, 0, 0 ;  /* 0x00000000ff1f7431 */ /* 0x000fe400000001ff */
[----:B------:R-:W-:Y:S02]  /*a460*/  VIADD R27, R199, 0x96a522ad ;  /* 0x96a522adc71b7836 */ /* 0x000fe40000000000 */
[----:B------:R-:W-:-:S03]  /*a470*/  IMAD.MOV.U32 R26, RZ, RZ, R32 ;  /* 0x000000ffff1a7224 */ /* 0x000fc600078e0020 */
[----:B------:R-:W-:-:S07]  /*a480*/  LOP3.LUT R218, R27, R218, R33, 0x96, !PT ;  /* 0x000000da1bda7212 */ /* 0x000fce00078e9621 */
.L_x_19045:
        /* <DEDUP_REMOVED lines=23> */
.L_x_19049:
        /* <DEDUP_REMOVED lines=12> */
.L_x_19050:
        /* <DEDUP_REMOVED lines=56> */
.L_x_19048:
        /* <DEDUP_REMOVED lines=21> */
.L_x_19052:
        /* <DEDUP_REMOVED lines=12> */
.L_x_19053:
        /* <DEDUP_REMOVED lines=57> */
.L_x_19051:
[----:B------:R-:W-:Y:S01]  /*afe0*/  I2FP.F32.U32 R31, R24 ;  /* 0x00000018001f7245 */ /* 0x000fe20000201000 */
[----:B------:R-:W-:Y:S01]  /*aff0*/  HADD2.F32 R37, -RZ, R37.H1_H1 ;  /* 0x30000025ff257230 */ /* 0x000fe20000004100 */
[----:B------:R-:W-:Y:S01]  /*b000*/  ISETP.NE.AND P3, PT, R32, 0x1, PT ;  /* 0x000000012000780c */ /* 0x000fe20003f65270 */
[----:B------:R-:W-:Y:S02]  /*b010*/  HFMA2 R28, -RZ, RZ, 0, 1.1920928955078125e-07 ;  /* 0x00000002ff1c7431 */ /* 0x000fe400000001ff */
        /* <DEDUP_REMOVED lines=17> */
.L_x_19055:
        /* <DEDUP_REMOVED lines=12> */
.L_x_19056:
[----:B------:R-:W-:Y:S01]  /*b1f0*/  IMAD.WIDE.U32 R34, R4, -0x326172a9, RZ ;  /* 0xcd9e8d5704227825 */ /* 0x000fe200078e00ff */
[----:B------:R-:W-:-:S03]  /*b200*/  LOP3.LUT R164, R5, R33, R199, 0x96, !PT ;  /* 0x0000002105a47212 */ /* 0x000fc600078e96c7 */
[----:B------:R-:W-:Y:S01]  /*b210*/  HFMA2 R28, -RZ, RZ, 0, 0 ;  /* 0x00000000ff1c7431 */ /* 0x000fe200000001ff */
[----:B------:R-:W-:Y:S02]  /*b220*/  MOV R24, R26 ;  /* 0x0000001a00187202 */ /* 0x000fe40000000f00 */
        /* <DEDUP_REMOVED lines=53> */
.L_x_19054:
        /* <DEDUP_REMOVED lines=21> */
.L_x_19058:
        /* <DEDUP_REMOVED lines=12> */
.L_x_19059:
        /* <DEDUP_REMOVED lines=57> */
.L_x_19057:
        /* <DEDUP_REMOVED lines=21> */
.L_x_19061:
        /* <DEDUP_REMOVED lines=12> */
.L_x_19062:
        /* <DEDUP_REMOVED lines=57> */
.L_x_19060:
        /* <DEDUP_REMOVED lines=21> */
.L_x_19064:
        /* <DEDUP_REMOVED lines=14> */
.L_x_19065:
        /* <DEDUP_REMOVED lines=57> */
.L_x_19063:
[----:B------:R-:W-:Y:S01]  /*c680*/  I2FP.F32.U32 R165, R24 ;  /* 0x0000001800a57245 */ /* 0x000fe20000201000 */
[----:B------:R-:W-:Y:S01]  /*c690*/  HADD2.F32 R39, -RZ, R39.H1_H1 ;  /* 0x30000027ff277230 */ /* 0x000fe20000004100 */
[----:B------:R-:W-:Y:S02]  /*c6a0*/  F2FP.F16.F32.PACK_AB R166, R35, R33 ;  /* 0x0000002123a6723e */ /* 0x000fe400000000ff */
        /* <DEDUP_REMOVED lines=8> */
[----:B------:R-:W-:-:S05]  /*c730*/  FMUL.FTZ R39, R24, R71 ;  /* 0x0000004718277220 */ /* 0x000fca0000410000 */
[----:B------:R-:W-:-:S07]  /*c740*/  F2FP.F16.F32.PACK_AB R167, R39, R37 ;  /* 0x0000002527a7723e */ /* 0x000fce00000000ff */
.L_x_19041:
        /* <DEDUP_REMOVED lines=40> */
.L_x_19068:
        /* <DEDUP_REMOVED lines=12> */
.L_x_19069:
        /* <DEDUP_REMOVED lines=57> */
.L_x_19067:
[----:B-1----:R-:W-:Y:S01]  /*ce20*/  I2FP.F32.U32 R165, R32 ;  /* 0x0000002000a57245 */ /* 0x002fe20000201000 */
        /* <DEDUP_REMOVED lines=23> */
.L_x_19071:
        /* <DEDUP_REMOVED lines=12> */
.L_x_19072:
        /* <DEDUP_REMOVED lines=57> */
.L_x_19070:
[----:B------:R-:W-:Y:S01]  /*d3f0*/  I2FP.F32.U32 R165, R26 ;  /* 0x0000001a00a57245 */ /* 0x000fe20000201000 */
[----:B------:R-:W-:Y:S01]  /*d400*/  HADD2.F32 R167, -RZ, R168.H1_H1 ;  /* 0x300000a8ffa77230 */ /* 0x000fe20000004100 */
[----:B------:R-:W-:Y:S01]  /*d410*/  ISETP.NE.AND P2, PT, R32, 0x1, PT ;  /* 0x000000012000780c */ /* 0x000fe20003f45270 */
[----:B------:R-:W-:Y:S01]  /*d420*/  HADD2.F32 R177, -RZ, R40.H1_H1 ;  /* 0x30000028ffb17230 */ /* 0x000fe20000004100 */
[----:B------:R-:W-:Y:S01]  /*d430*/  LOP3.LUT R6, R6, 0xfffffffd, RZ, 0xc0, !PT ;  /* 0xfffffffd06067812 */ /* 0x000fe200078ec0ff */
[----:B------:R-:W-:Y:S01]  /*d440*/  FFMA.FTZ R165, R165, R22, 1.1641532182693481445e-10 ;  /* 0x2f000000a5a57423 */ /* 0x000fe20000010016 */
[----:B------:R-:W-:Y:S01]  /*d450*/  FMUL.FTZ R167, R167, R12 ;  /* 0x0000000ca7a77220 */ /* 0x000fe20000410000 */
[----:B------:R-:W-:-:S03]  /*d460*/  HFMA2 R34, -RZ, RZ, 0, 1.1920928955078125e-07 ;  /* 0x00000002ff227431 */ /* 0x000fc600000001ff */
        /* <DEDUP_REMOVED lines=16> */
.L_x_19074:
        /* <DEDUP_REMOVED lines=12> */
.L_x_19075:
        /* <DEDUP_REMOVED lines=57> */
.L_x_19073:
        /* <DEDUP_REMOVED lines=22> */
.L_x_19077:
        /* <DEDUP_REMOVED lines=12> */
.L_x_19078:
        /* <DEDUP_REMOVED lines=57> */
.L_x_19076:
        /* <DEDUP_REMOVED lines=22> */
.L_x_19080:
        /* <DEDUP_REMOVED lines=12> */
.L_x_19081:
        /* <DEDUP_REMOVED lines=57> */
.L_x_19079:
        /* <DEDUP_REMOVED lines=22> */
.L_x_19083:
        /* <DEDUP_REMOVED lines=12> */
.L_x_19084:
        /* <DEDUP_REMOVED lines=57> */
.L_x_19082:
        /* <DEDUP_REMOVED lines=22> */
.L_x_19086:
        /* <DEDUP_REMOVED lines=12> */
.L_x_19087:
        /* <DEDUP_REMOVED lines=57> */
.L_x_19085:
        /* <DEDUP_REMOVED lines=22> */
.L_x_19089:
        /* <DEDUP_REMOVED lines=14> */
.L_x_19090:
        /* <DEDUP_REMOVED lines=57> */
.L_x_19088:
        /* <DEDUP_REMOVED lines=15> */
.L_x_19066:
        /* <DEDUP_REMOVED lines=15> */
.L_x_19093:
        /* <DEDUP_REMOVED lines=12> */
.L_x_19094:
        /* <DEDUP_REMOVED lines=57> */
.L_x_19092:
[----:B-1----:R-:W-:Y:S01]  /*fc80*/  I2FP.F32.U32 R165, R32 ;  /* 0x0000002000a57245 */ /* 0x002fe20000201000 */
[----:B-----5:R-:W-:Y:S01]  /*fc90*/  HADD2.F32 R167, -RZ, R168.H0_H0 ;  /* 0x200000a8ffa77230 */ /* 0x020fe20000004100 */
[----:B------:R-:W-:Y:S01]  /*fca0*/  ISETP.NE.AND P2, PT, R34, 0x1, PT ;  /* 0x000000012200780c */ /* 0x000fe20003f45270 */
[----:B------:R-:W-:Y:S01]  /*fcb0*/  IMAD.MOV.U32 R26, RZ, RZ, R30 ;  /* 0x000000ffff1a7224 */ /* 0x000fe200078e001e */
        /* <DEDUP_REMOVED lines=19> */
.L_x_19096:
        /* <DEDUP_REMOVED lines=12> */
.L_x_19097:
        /* <DEDUP_REMOVED lines=57> */
.L_x_19095:
        /* <DEDUP_REMOVED lines=23> */
.L_x_19099:
        /* <DEDUP_REMOVED lines=12> */
.L_x_19100:
        /* <DEDUP_REMOVED lines=57> */
.L_x_19098:
[----:B------:R-:W-:Y:S01]  /*10800*/  I2FP.F32.U32 R165, R26 ;  /* 0x0000001a00a57245 */ /* 0x000fe20000201000 */
[----:B------:R-:W-:Y:S01]  /*10810*/  HADD2.F32 R167, -RZ, R169.H0_H0 ;  /* 0x200000a9ffa77230 */ /* 0x000fe20000004100 */
[----:B------:R-:W-:Y:S01]  /*10820*/  ISETP.NE.AND P2, PT, R34, 0x1, PT ;  /* 0x000000012200780c */ /* 0x000fe20003f45270 */
[----:B------:R-:W-:Y:S02]  /*10830*/  HFMA2 R32, -RZ, RZ, 0, 1.1920928955078125e-07 ;  /* 0x00000002ff207431 */ /* 0x000fe400000001ff */
[----:B------:R-:W-:Y:S02]  /*10840*/  IMAD.MOV.U32 R26, RZ, RZ, R30 ;  /* 0x000000ffff1a7224 */ /* 0x000fe400078e001e */
        /* <DEDUP_REMOVED lines=16> */
.L_x_19102:
        /* <DEDUP_REMOVED lines=12> */
.L_x_19103:
        /* <DEDUP_REMOVED lines=57> */
.L_x_19101:
        /* <DEDUP_REMOVED lines=21> */
.L_x_19105:
        /* <DEDUP_REMOVED lines=12> */
.L_x_19106:
        /* <DEDUP_REMOVED lines=57> */
.L_x_19104:
        /* <DEDUP_REMOVED lines=21> */
.L_x_19108:
        /* <DEDUP_REMOVED lines=12> */
.L_x_19109:
        /* <DEDUP_REMOVED lines=57> */
.L_x_19107:
        /* <DEDUP_REMOVED lines=21> */
.L_x_19111:
        /* <DEDUP_REMOVED lines=12> */
.L_x_19112:
        /* <DEDUP_REMOVED lines=57> */
.L_x_19110:
        /* <DEDUP_REMOVED lines=21> */
.L_x_19114:
        /* <DEDUP_REMOVED lines=14> */
.L_x_19115:
        /* <DEDUP_REMOVED lines=57> */
.L_x_19113:
        /* <DEDUP_REMOVED lines=13> */
.L_x_19091:
        /* <DEDUP_REMOVED lines=40> */
.L_x_19118:
        /* <DEDUP_REMOVED lines=12> */
.L_x_19119:
        /* <DEDUP_REMOVED lines=57> */
.L_x_19117:
[----:B-1----:R-:W-:Y:S01]  /*12be0*/  I2FP.F32.U32 R165, R34 ;  /* 0x0000002200a57245 */ /* 0x002fe20000201000 */
[----:B-----5:R-:W-:Y:S01]  /*12bf0*/  HADD2.F32 R167, -RZ, R168.H0_H0 ;  /* 0x200000a8ffa77230 */ /* 0x020fe20000004100 */
[----:B------:R-:W-:Y:S01]  /*12c00*/  ISETP.NE.AND P2, PT, R36, 0x1, PT ;  /* 0x000000012400780c */ /* 0x000fe20003f45270 */
[----:B------:R-:W-:Y:S01]  /*12c10*/  HADD2.F32 R28, -RZ, R40.H0_H0 ;  /* 0x20000028ff1c7230 */ /* 0x000fe20000004100 */
        /* <DEDUP_REMOVED lines=20> */
.L_x_19121:
        /* <DEDUP_REMOVED lines=12> */
.L_x_19122:
        /* <DEDUP_REMOVED lines=57> */
.L_x_19120:
[----:B------:R-:W-:Y:S01]  /*131b0*/  I2FP.F32.U32 R165, R28 ;  /* 0x0000001c00a57245 */ /* 0x000fe20000201000 */
[----:B------:R-:W-:Y:S01]  /*131c0*/  HADD2.F32 R167, -RZ, R168.H1_H1 ;  /* 0x300000a8ffa77230 */ /* 0x000fe20000004100 */
[----:B------:R-:W-:Y:S01]  /*131d0*/  ISETP.NE.AND P2, PT, R34, 0x1, PT ;  /* 0x000000012200780c */ /* 0x000fe20003f45270 */
[----:B------:R-:W-:Y:S01]  /*131e0*/  HADD2.F32 R193, -RZ, R40.H1_H1 ;  /* 0x30000028ffc17230 */ /* 0x000fe20000004100 */
        /* <DEDUP_REMOVED lines=20> */
.L_x_19124:
        /* <DEDUP_REMOVED lines=12> */
.L_x_19125:
        /* <DEDUP_REMOVED lines=57> */
.L_x_19123:
        /* <DEDUP_REMOVED lines=22> */
.L_x_19127:
        /* <DEDUP_REMOVED lines=12> */
.L_x_19128:
        /* <DEDUP_REMOVED lines=57> */
.L_x_19126:
        /* <DEDUP_REMOVED lines=22> */
.L_x_19130:
        /* <DEDUP_REMOVED lines=12> */
.L_x_19131:
        /* <DEDUP_REMOVED lines=57> */
.L_x_19129:
        /* <DEDUP_REMOVED lines=22> */
.L_x_19133:
        /* <DEDUP_REMOVED lines=12> */
.L_x_19134:
        /* <DEDUP_REMOVED lines=57> */
.L_x_19132:
        /* <DEDUP_REMOVED lines=22> */
.L_x_19136:
        /* <DEDUP_REMOVED lines=12> */
.L_x_19137:
        /* <DEDUP_REMOVED lines=57> */
.L_x_19135:
        /* <DEDUP_REMOVED lines=22> */
.L_x_19139:
        /* <DEDUP_REMOVED lines=14> */
.L_x_19140:
        /* <DEDUP_REMOVED lines=57> */
.L_x_19138:
        /* <DEDUP_REMOVED lines=15> */
.L_x_19116:
        /* <DEDUP_REMOVED lines=15> */
.L_x_19143:
        /* <DEDUP_REMOVED lines=12> */
.L_x_19144:
        /* <DEDUP_REMOVED lines=57> */
.L_x_19142:
[----:B-1----:R-:W-:Y:S01]  /*15a40*/  I2FP.F32.U32 R165, R34 ;  /* 0x0000002200a57245 */ /* 0x002fe20000201000 */
[----:B-----5:R-:W-:Y:S01]  /*15a50*/  HADD2.F32 R167, -RZ, R168.H0_H0 ;  /* 0x200000a8ffa77230 */ /* 0x020fe20000004100 */
[----:B------:R-:W-:Y:S01]  /*15a60*/  ISETP.NE.AND P2, PT, R36, 0x1, PT ;  /* 0x000000012400780c */ /* 0x000fe20003f45270 */
[----:B------:R-:W-:Y:S01]  /*15a70*/  IMAD.MOV.U32 R34, RZ, RZ, 0x2 ;  /* 0x00000002ff227424 */ /* 0x000fe200078e00ff */
[----:B------:R-:W-:Y:S01]  /*15a80*/  LOP3.LUT R6, R6, 0xfffffffb, RZ, 0xc0, !PT ;  /* 0xfffffffb06067812 */ /* 0x000fe200078ec0ff */
[----:B------:R-:W-:Y:S01]  /*15a90*/  FFMA.FTZ R165, R165, R22, 1.1641532182693481445e-10 ;  /* 0x2f000000a5a57423 */ /* 0x000fe20000010016 */
[----:B------:R-:W-:Y:S01]  /*15aa0*/  FMUL.FTZ R167, R167, R12 ;  /* 0x0000000ca7a77220 */ /* 0x000fe20000410000 */
[----:B------:R-:W-:-:S03]  /*15ab0*/  MOV R28, R30 ;  /* 0x0000001e001c7202 */ /* 0x000fc60000000f00 */
        /* <DEDUP_REMOVED lines=15> */
.L_x_19146:
        /* <DEDUP_REMOVED lines=12> */
.L_x_19147:
        /* <DEDUP_REMOVED lines=57> */
.L_x_19145:
[----:B------:R-:W-:Y:S01]  /*16000*/  I2FP.F32.U32 R165, R28 ;  /* 0x0000001c00a57245 */ /* 0x000fe20000201000 */
[----:B------:R-:W-:Y:S01]  /*16010*/  HADD2.F32 R167, -RZ, R168.H1_H1 ;  /* 0x300000a8ffa77230 */ /* 0x000fe20000004100 */
        /* <DEDUP_REMOVED lines=21> */
.L_x_19149:
        /* <DEDUP_REMOVED lines=12> */
.L_x_19150:
        /* <DEDUP_REMOVED lines=57> */
.L_x_19148:
        /* <DEDUP_REMOVED lines=21> */
.L_x_19152:
        /* <DEDUP_REMOVED lines=12> */
.L_x_19153:
        /* <DEDUP_REMOVED lines=57> */
.L_x_19151:
        /* <DEDUP_REMOVED lines=21> */
.L_x_19155:
        /* <DEDUP_REMOVED lines=12> */
.L_x_19156:
        /* <DEDUP_REMOVED lines=57> */
.L_x_19154:
        /* <DEDUP_REMOVED lines=21> */
.L_x_19158:
        /* <DEDUP_REMOVED lines=12> */
.L_x_19159:
        /* <DEDUP_REMOVED lines=57> */
.L_x_19157:
        /* <DEDUP_REMOVED lines=21> */
.L_x_19161:
        /* <DEDUP_REMOVED lines=12> */
.L_x_19162:
        /* <DEDUP_REMOVED lines=57> */
.L_x_19160:
        /* <DEDUP_REMOVED lines=21> */
.L_x_19164:
        /* <DEDUP_REMOVED lines=14> */
.L_x_19165:
        /* <DEDUP_REMOVED lines=57> */
.L_x_19163:
        /* <DEDUP_REMOVED lines=13> */
.L_x_19141:
        /* <DEDUP_REMOVED lines=40> */
.L_x_19168:
        /* <DEDUP_REMOVED lines=12> */
.L_x_19169:
[----:B-1----:R-:W-:Y:S01]  /*18610*/  IMAD.WIDE.U32 R214, R4, -0x326172a9, RZ ;  /* 0xcd9e8d5704d67825 */ /* 0x002fe200078e00ff */
[----:B------:R-:W-:-:S03]  /*18620*/  LOP3.LUT R164, R5, R213, R199, 0x96, !PT ;  /* 0x000000d505a47212 */ /* 0x000fc600078e96c7 */
[----:B------:R-:W-:Y:S02]  /*18630*/  HFMA2 R36, -RZ, RZ, 0, 0 ;  /* 0x00000000ff247431 */ /* 0x000fe400000001ff */
        /* <DEDUP_REMOVED lines=54> */
.L_x_19167:
        /* <DEDUP_REMOVED lines=24> */
.L_x_19171:
        /* <DEDUP_REMOVED lines=12> */
.L_x_19172:
        /* <DEDUP_REMOVED lines=57> */
.L_x_19170:
        /* <DEDUP_REMOVED lines=22> */
.L_x_19174:
        /* <DEDUP_REMOVED lines=12> */
.L_x_19175:
        /* <DEDUP_REMOVED lines=57> */
.L_x_19173:
        /* <DEDUP_REMOVED lines=22> */
.L_x_19177:
        /* <DEDUP_REMOVED lines=12> */
.L_x_19178:
        /* <DEDUP_REMOVED lines=57> */
.L_x_19176:
        /* <DEDUP_REMOVED lines=22> */
.L_x_19180:
        /* <DEDUP_REMOVED lines=12> */
.L_x_19181:
        /* <DEDUP_REMOVED lines=57> */
.L_x_19179:
        /* <DEDUP_REMOVED lines=22> */
.L_x_19183:
        /* <DEDUP_REMOVED lines=12> */
.L_x_19184:
        /* <DEDUP_REMOVED lines=55> */
[----:B------:R-:W-:-:S04]  /*1a610*/  MOV R28, R164 ;  /* 0x000000a4001c7202 */ /* 0x000fc80000000f00 */
[----:B------:R-:W-:-:S07]  /*1a620*/  LOP3.LUT R218, R221, R166, R165, 0x96, !PT ;  /* 0x000000a6ddda7212 */ /* 0x000fce00078e96a5 */
.L_x_19182:
        /* <DEDUP_REMOVED lines=22> */
.L_x_19186:
        /* <DEDUP_REMOVED lines=12> */
.L_x_19187:
        /* <DEDUP_REMOVED lines=57> */
.L_x_19185:
[----:B------:R-:W-:Y:S01]  /*1abe0*/  I2FP.F32.U32 R165, R32 ;  /* 0x0000002000a57245 */ /* 0x000fe20000201000 */
[----:B------:R-:W-:Y:S01]  /*1abf0*/  HADD2.F32 R167, -RZ, R171.H0_H0 ;  /* 0x200000abffa77230 */ /* 0x000fe20000004100 */
        /* <DEDUP_REMOVED lines=20> */
.L_x_19189:
        /* <DEDUP_REMOVED lines=14> */
.L_x_19190:
        /* <DEDUP_REMOVED lines=57> */
.L_x_19188:
        /* <DEDUP_REMOVED lines=15> */
.L_x_19166:
        /* <DEDUP_REMOVED lines=15> */
.L_x_19193:
        /* <DEDUP_REMOVED lines=12> */
.L_x_19194:
[----:B-1----:R-:W-:Y:S01]  /*1b450*/  IMAD.WIDE.U32 R214, R4, -0x326172a9, RZ ;  /* 0xcd9e8d5704d67825 */ /* 0x002fe200078e00ff */
[----:B------:R-:W-:Y:S02]  /*1b460*/  LOP3.LUT R164, R5, R213, R199, 0x96, !PT ;  /* 0x000000d505a47212 */ /* 0x000fe400078e96c7 */
[----:B------:R-:W-:Y:S01]  /*1b470*/  MOV R34, R32 ;  /* 0x0000002000227202 */ /* 0x000fe20000000f00 */
        /* <DEDUP_REMOVED lines=54> */
.L_x_19192:
        /* <DEDUP_REMOVED lines=23> */
.L_x_19196:
        /* <DEDUP_REMOVED lines=12> */
.L_x_19197:
        /* <DEDUP_REMOVED lines=57> */
.L_x_19195:
        /* <DEDUP_REMOVED lines=21> */
.L_x_19199:
        /* <DEDUP_REMOVED lines=12> */
.L_x_19200:
        /* <DEDUP_REMOVED lines=57> */
.L_x_19198:
        /* <DEDUP_REMOVED lines=21> */
.L_x_19202:
        /* <DEDUP_REMOVED lines=12> */
.L_x_19203:
        /* <DEDUP_REMOVED lines=57> */
.L_x_19201:
        /* <DEDUP_REMOVED lines=21> */
.L_x_19205:
        /* <DEDUP_REMOVED lines=12> */
.L_x_19206:
        /* <DEDUP_REMOVED lines=57> */
.L_x_19204:
        /* <DEDUP_REMOVED lines=21> */
.L_x_19208:
        /* <DEDUP_REMOVED lines=12> */
.L_x_19209:
        /* <DEDUP_REMOVED lines=57> */
.L_x_19207:
        /* <DEDUP_REMOVED lines=21> */
.L_x_19211:
        /* <DEDUP_REMOVED lines=12> */
.L_x_19212:
        /* <DEDUP_REMOVED lines=57> */
.L_x_19210:
        /* <DEDUP_REMOVED lines=21> */
.L_x_19214:
        /* <DEDUP_REMOVED lines=14> */
.L_x_19215:
        /* <DEDUP_REMOVED lines=57> */
.L_x_19213:
        /* <DEDUP_REMOVED lines=13> */
.L_x_19191:
        /* <DEDUP_REMOVED lines=168> */
.L_x_19217:
[----:B------:R-:W-:Y:S05]  /*1ead0*/  BSYNC.RECONVERGENT B0 ;  /* 0x0000000000007941 */ /* 0x000fea0003800200 */
.L_x_19216:
        /* <DEDUP_REMOVED lines=15> */
.L_x_19219:
[----:B------:R-:W-:Y:S05]  /*1ebd0*/  BSYNC.RECONVERGENT B0 ;  /* 0x0000000000007941 */ /* 0x000fea0003800200 */
.L_x_19218:
        /* <DEDUP_REMOVED lines=95> */
[----:B------:R-:W-:Y:S01]  /*1f1d0*/  FMUL.FTZ R15, R196, R17 ;  /* 0x00000011c40f7220 */ /* 0x000fe20000410000 */
[----:B-1----:R-:W-:-:S04]  /*1f1e0*/  IMAD.WIDE.U32 R16, R8, 0x10, R12 ;  /* 0x0000001008107825 */ /* 0x002fc800078e000c */
[----:B------:R-:W-:Y:S01]  /*1f1f0*/  FFMA.FTZ R8, R9, R160, R120 ;  /* 0x000000a009087223 */ /* 0x000fe20000010078 */
[----:B------:R-:W-:Y:S01]  /*1f200*/  FFMA.FTZ R9, R11, R162, R122 ;  /* 0x000000a20b097223 */ /* 0x000fe2000001007a */
[----:B------:R-:W-:Y:S01]  /*1f210*/  FFMA.FTZ R36, R36, R163, R123 ;  /* 0x000000a324247223 */ /* 0x000fe2000001007b */
[C---:B------:R-:W-:Y:S01]  /*1f220*/  FMUL.FTZ R29, R196.reuse, R21 ;  /* 0x00000015c41d7220 */ /* 0x040fe20000410000 */
[C---:B------:R-:W-:Y:S01]  /*1f230*/  FMUL.FTZ R172, R196.reuse, R27 ;  /* 0x0000001bc4ac7220 */ /* 0x040fe20000410000 */
[C---:B------:R-:W-:Y:S01]  /*1f240*/  FMUL.FTZ R173, R196.reuse, R173 ;  /* 0x000000adc4ad7220 */ /* 0x040fe20000410000 */
[----:B------:R-:W-:Y:S01]  /*1f250*/  FMUL.FTZ R38, R196, R19 ;  /* 0x00000013c4267220 */ /* 0x000fe20000410000 */
[----:B------:R-:W-:Y:S01]  /*1f260*/  FFMA.FTZ R11, R29, R158, R118 ;  /* 0x0000009e1d0b7223 */ /* 0x000fe20000010076 */
[----:B------:R-:W-:Y:S01]  /*1f270*/  F2FP.F16.F32.PACK_AB R9, R36, R9 ;  /* 0x000000092409723e */ /* 0x000fe200000000ff */
[----:B------:R-:W-:Y:S01]  /*1f280*/  FFMA.FTZ R29, R172, R153, R113 ;  /* 0x00000099ac1d7223 */ /* 0x000fe20000010071 */
[----:B------:R-:W-:Y:S01]  /*1f290*/  FFMA.FTZ R36, R173, R144, R104 ;  /* 0x00000090ad247223 */ /* 0x000fe20000010068 */
[C---:B------:R-:W-:Y:S01]  /*1f2a0*/  FMUL.FTZ R170, R196.reuse, R23 ;  /* 0x00000017c4aa7220 */ /* 0x040fe20000410000 */
[----:B------:R-:W1:Y:S01]  /*1f2b0*/  LDC.64 R172, c[0x0][0x380] ;  /* 0x0000e000ffac7b82 */ /* 0x000e620000000a00 */
        /* <DEDUP_REMOVED lines=47> */
[----:B------:R-:W-:Y:S01]  /*1f5b0*/  F2FP.F16.F32.PACK_AB R11, R170, R11 ;  /* 0x0000000baa0b723e */ /* 0x000fe200000000ff */
[----:B------:R0:W-:Y:S01]  /*1f5c0*/  @!P0 STG.E desc[UR8][R166.64], R196 ;  /* 0x000000c4a6008986 */ /* 0x0001e2000c101908 */
        /* <DEDUP_REMOVED lines=38> */
[----:B------:R-:W-:Y:S02]  /*1f830*/  F2FP.F16.F32.PACK_AB R164, R22, R7 ;  /* 0x0000000716a4723e */ /* 0x000fe400000000ff */
[----:B------:R-:W-:Y:S02]  /*1f840*/  F2FP.F16.F32.PACK_AB R169, R168, R215 ;  /* 0x000000d7a8a9723e */ /* 0x000fe400000000ff */
[----:B------:R-:W-:Y:S01]  /*1f850*/  F2FP.F16.F32.PACK_AB R171, R194, R227 ;  /* 0x000000e3c2ab723e */ /* 0x000fe200000000ff */
[----:B------:R0:W-:Y:S01]  /*1f860*/  STG.E.128 desc[UR8][R26.64], R164 ;  /* 0x000000a41a007986 */ /* 0x0001e2000c101d08 */
[----:B------:R-:W-:Y:S02]  /*1f870*/  F2FP.F16.F32.PACK_AB R168, R34, R23 ;  /* 0x0000001722a8723e */ /* 0x000fe400000000ff */
[----:B-1----:R-:W-:-:S03]  /*1f880*/  IADD3 R0, PT, PT, R0, R172, RZ ;  /* 0x000000ac00007210 */ /* 0x002fc60007ffe0ff */
[----:B------:R0:W-:Y:S01]  /*1f890*/  STG.E.128 desc[UR8][R20.64], R168 ;  /* 0x000000a814007986 */ /* 0x0001e2000c101d08 */
[----:B------:R-:W-:-:S13]  /*1f8a0*/  ISETP.GE.AND P0, PT, R0, R173, PT ;  /* 0x000000ad0000720c */ /* 0x000fda0003f06270 */
[----:B------:R-:W-:Y:S05]  /*1f8b0*/  @!P0 BRA `(.L_x_19220) ;  /* 0xfffffe1400048947 */ /* 0x000fea000383ffff */
[----:B------:R-:W-:Y:S05]  /*1f8c0*/  EXIT ;  /* 0x000000000000794d */ /* 0x000fea0003800000 */
.L_x_19221:
        /* <DEDUP_REMOVED lines=11> */
.L_x_34073:


//--------------------- .text._ZN10layer_norm13ln_fwd_kernelINS_13Kernel_traitsIf6__halfS2_S2_fjLj5120ELj1ELj1ELj4ELj16ENS_18Kernel_traits_baseILj5120EfS2_S2_S2_fjLj128EEEEELb1ELb1ELb1ELb0EEEvNS_9FwdParamsE --------------------------
	.section	.text._ZN10layer_norm13ln_fwd_kernelINS_13Kernel_traitsIf6__halfS2_S2_fjLj5120ELj1ELj1ELj4ELj16ENS_18Kernel_traits_baseILj5120EfS2_S2_S2_fjLj128EEEEELb1ELb1ELb1ELb0EEEvNS_9FwdParamsE,"ax",@progbits
	.align	128
        .global         _ZN10layer_norm13ln_fwd_kernelINS_13Kernel_traitsIf6__halfS2_S2_fjLj5120ELj1ELj1ELj4ELj16ENS_18Kernel_traits_baseILj5120EfS2_S2_S2_fjLj128EEEEELb1ELb1ELb1ELb0EEEvNS_9FwdParamsE
        .type           _ZN10layer_norm13ln_fwd_kernelINS_13Kernel_traitsIf6__halfS2_S2_fjLj5120ELj1ELj1ELj4ELj16ENS_18Kernel_traits_baseILj5120EfS2_S2_S2_fjLj128EEEEELb1ELb1ELb1ELb0EEEvNS_9FwdParamsE,@function
        .size           _ZN10layer_norm13ln_fwd_kernelINS_13Kernel_traitsIf6__halfS2_S2_fjLj5120ELj1ELj1ELj4ELj16ENS_18Kernel_traits_baseILj5120EfS2_S2_S2_fjLj128EEEEELb1ELb1ELb1ELb0EEEvNS_9FwdParamsE,(.L_x_34074 - _ZN10layer_norm13ln_fwd_kernelINS_13Kernel_traitsIf6__halfS2_S2_fjLj5120ELj1ELj1ELj4ELj16ENS_18Kernel_traits_baseILj5120EfS2_S2_S2_fjLj128EEEEELb1ELb1ELb1ELb0EEEvNS_9FwdParamsE)
        .other          _ZN10layer_norm13ln_fwd_kernelINS_13Kernel_traitsIf6__halfS2_S2_fjLj5120ELj1ELj1ELj4ELj16ENS_18Kernel_traits_baseILj5120EfS2_S2_S2_fjLj128EEEEELb1ELb1ELb1ELb0EEEvNS_9FwdParamsE,@"STO_CUDA_ENTRY STV_DEFAULT"
_ZN10layer_norm13ln_fwd_kernelINS_13Kernel_traitsIf6__halfS2_S2_fjLj5120ELj1ELj1ELj4ELj16ENS_18Kernel_traits_baseILj5120EfS2_S2_S2_fjLj128EEEEELb1ELb1ELb1ELb0EEEvNS_9FwdParamsE:
.text._ZN10layer_norm13ln_fwd_kernelINS_13Kernel_traitsIf6__halfS2_S2_fjLj5120ELj1ELj1ELj4ELj16ENS_18Kernel_traits_baseILj5120EfS2_S2_S2_fjLj128EEEEELb1ELb1ELb1ELb0EEEvNS_9FwdParamsE:
        /* <DEDUP_REMOVED lines=103> */
.L_x_19223:
        /* <DEDUP_REMOVED lines=69> */
.L_x_19224:
[----:B------:R-:W-:Y:S05]  /*0ac0*/  BSYNC.RECONVERGENT B0 ;  /* 0x0000000000007941 */ /* 0x000fea0003800200 */
.L_x_19222:
        /* <DEDUP_REMOVED lines=106> */
.L_x_19744:
        /* <DEDUP_REMOVED lines=28> */
.L_x_19227:
[----:B------:R-:W-:Y:S05]  /*1330*/  BRA.U !UP0, `(.L_x_19228) ;  /* 0x0000003508a47547 */ /* 0x000fea000b800000 */
[----:B------:R-:W1:Y:S02]  /*1340*/  LDC.64 R36, c[0x0][0x3a0] ;  /* 0x0000e800ff247b82 */ /* 0x000e640000000a00 */
[----:B-1----:R-:W-:-:S06]  /*1350*/  IMAD.WIDE.U32 R36, R231, 0x10, R36 ;  /* 0x00000010e7247825 */ /* 0x002fcc00078e0024 */
[----:B------:R-:W2:Y:S01]  /*1360*/  LDG.E.128 R36, desc[UR6][R36.64] ;  /* 0x0000000624247981 */ /* 0x000ea2000c1e1d00 */
[----:B------:R-:W-:-:S13]  /*1370*/  ISETP.GT.AND P2, PT, R174, RZ, PT ;  /* 0x000000ffae00720c */ /* 0x000fda0003f44270 */
[----:B------:R-:W-:Y:S01]  /*1380*/  @!P2 MOV R15, R30 ;  /* 0x0000001e000fa202 */ /* 0x000fe20000000f00 */
[----:B------:R-:W-:Y:S02]  /*1390*/  @!P2 IMAD.MOV.U32 R17, RZ, RZ, R178 ;  /* 0x000000ffff11a224 */ /* 0x000fe400078e00b2 */
        /* <DEDUP_REMOVED lines=18> */
.L_x_19232:
        /* <DEDUP_REMOVED lines=13> */
.L_x_19234:
[----:B0-----:R-:W-:Y:S05]  /*1590*/  BSYNC.RECONVERGENT B2 ;  /* 0x0000000000027941 */ /* 0x001fea0003800200 */
.L_x_19233:
        /* <DEDUP_REMOVED lines=61> */
.L_x_19231:
[----:B0-----:R-:W-:Y:S05]  /*1970*/  BSYNC.RECONVERGENT B1 ;  /* 0x0000000000017941 */ /* 0x001fea0003800200 */
.L_x_19230:
        /* <DEDUP_REMOVED lines=10> */
[----:B------:R-:W-:-:S07]  /*1a20*/  FFMA.FTZ R11, R11, R144, R30 ;  /* 0x000000900b0b7223 */ /* 0x000fce000001001e */
.L_x_19229:
        /* <DEDUP_REMOVED lines=21> */
.L_x_19238:
        /* <DEDUP_REMOVED lines=13> */
.L_x_19240:
[----:B0-----:R-:W-:Y:S05]  /*1c50*/  BSYNC.RECONVERGENT B2 ;  /* 0x0000000000027941 */ /* 0x001fea0003800200 */
.L_x_19239:
        /* <DEDUP_REMOVED lines=41> */
[C---:B------:R-:W-:Y:S02]  /*1ef0*/  VIADD R15, R188.reuse, 0x5384540f ;  /* 0x5384540fbc0f7836 */ /* 0x040fe40000000000 */
[----:B------:R-:W-:Y:S02]  /*1f00*/  VIADD R19, R189, 0xdb3d7428 ;  /* 0xdb3d7428bd137836 */ /* 0x000fe40000000000 */
[----:B------:R-:W-:Y:S01]  /*1f10*/  IMAD.WIDE.U32 R224, R13, -0x2daee0ad, RZ ;  /* 0xd2511f530de07825 */ /* 0x000fe200078e00ff */
[----:B------:R-:W-:Y:S02]  /*1f20*/  IADD3 R13, PT, PT, R189, 0x1fd5c5a3, RZ ;  /* 0x1fd5c5a3bd0d7810 */ /* 0x000fe40007ffe0ff */
[----:B------:R-:W-:Y:S02]  /*1f30*/  LOP3.LUT R15, R15, R222, R165, 0x96, !PT ;  /* 0x000000de0f0f7212 */ /* 0x000fe400078e96a5 */
[----:B------:R-:W-:Y:S01]  /*1f40*/  LOP3.LUT R166, R13, R166, R225, 0x96, !PT ;  /* 0x000000a60da67212 */ /* 0x000fe200078e96e1 */
[----:B------:R-:W-:-:S02]  /*1f50*/  VIADD R13, R188, 0xf1bbcdc8 ;  /* 0xf1bbcdc8bc0d7836 */ /* 0x000fc40000000000 */
        /* <DEDUP_REMOVED lines=13> */
.L_x_19237:
[----:B0-----:R-:W-:Y:S05]  /*2030*/  BSYNC.RECONVERGENT B1 ;  /* 0x0000000000017941 */ /* 0x001fea0003800200 */
.L_x_19236:
[----:B------:R-:W-:Y:S01]  /*2040*/  I2FP.F32.U32 R13, R13 ;  /* 0x0000000d000d7245 */ /* 0x000fe20000201000 */
[----:B------:R-:W-:Y:S02]  /*2050*/  HFMA2 R30, -RZ, RZ, 0.1171875, 0 ;  /* 0x2f800000ff1e7431 */ /* 0x000fe400000001ff */
[----:B-----5:R-:W-:-:S03]  /*2060*/  HADD2.F32 R14, -RZ, R40.H1_H1 ;  /* 0x30000028ff0e7230 */ /* 0x020fc60000004100 */
[----:B------:R-:W-:Y:S02]  /*2070*/  FFMA.FTZ R13, R13, R30, 1.1641532182693481445e-10 ;  /* 0x2f0000000d0d7423 */ /* 0x000fe4000001001e */
[----:B------:R-:W-:-:S04]  /*2080*/  FMUL.FTZ R14, R14, UR13 ;  /* 0x0000000d0e0e7c20 */ /* 0x000fc80008410000 */
[----:B------:R-:W-:Y:S01]  /*2090*/  FMUL.FTZ R14, R14, UR12 ;  /* 0x0000000c0e0e7c20 */ /* 0x000fe20008410000 */
[----:B------:R-:W-:Y:S01]  /*20a0*/  FSETP.GTU.FTZ.AND P3, PT, R13, UR10, PT ;  /* 0x0000000a0d007c0b */ /* 0x000fe2000bf7c000 */
[----:B------:R-:W-:-:S03]  /*20b0*/  HADD2.F32 R13, -RZ, R36.H1_H1 ;  /* 0x30000024ff0d7230 */ /* 0x000fc60000004100 */
[----:B------:R-:W-:Y:S02]  /*20c0*/  FSEL R30, R14, RZ, !P3 ;  /* 0x000000ff0e1e7208 */ /* 0x000fe40005800000 */
[----:B------:R-:W-:-:S03]  /*20d0*/  SEL R14, RZ, 0x1, P3 ;  /* 0x00000001ff0e7807 */ /* 0x000fc60001800000 */
[----:B------:R-:W-:-:S07]  /*20e0*/  FFMA.FTZ R13, R30, R145, R13 ;  /* 0x000000911e0d7223 */ /* 0x000fce000001000d */
.L_x_19235:
        /* <DEDUP_REMOVED lines=21> */
.L_x_19244:
        /* <DEDUP_REMOVED lines=13> */
.L_x_19246:
[----:B0-----:R-:W-:Y:S05]  /*2310*/  BSYNC.RECONVERGENT B2 ;  /* 0x0000000000027941 */ /* 0x001fea0003800200 */
.L_x_19245:
        /* <DEDUP_REMOVED lines=61> */
.L_x_19243:
[----:B0-----:R-:W-:Y:S05]  /*26f0*/  BSYNC.RECONVERGENT B1 ;  /* 0x0000000000017941 */ /* 0x001fea0003800200 */
.L_x_19242:
        /* <DEDUP_REMOVED lines=11> */
.L_x_19241:
        /* <DEDUP_REMOVED lines=21> */
.L_x_19250:
        /* <DEDUP_REMOVED lines=13> */
.L_x_19252:
[----:B0-----:R-:W-:Y:S05]  /*29d0*/  BSYNC.RECONVERGENT B2 ;  /* 0x0000000000027941 */ /* 0x001fea0003800200 */
.L_x_19251:
        /* <DEDUP_REMOVED lines=61> */
.L_x_19249:
[----:B0-----:R-:W-:Y:S05]  /*2db0*/  BSYNC.RECONVERGENT B1 ;  /* 0x0000000000017941 */ /* 0x001fea0003800200 */
.L_x_19248:
        /* <DEDUP_REMOVED lines=11> */
.L_x_19247:
        /* <DEDUP_REMOVED lines=21> */
.L_x_19256:
        /* <DEDUP_REMOVED lines=13> */
.L_x_19258:
[----:B0-----:R-:W-:Y:S05]  /*3090*/  BSYNC.RECONVERGENT B2 ;  /* 0x0000000000027941 */ /* 0x001fea0003800200 */
.L_x_19257:
        /* <DEDUP_REMOVED lines=61> */
.L_x_19255:
[----:B0-----:R-:W-:Y:S05]  /*3470*/  BSYNC.RECONVERGENT B1 ;  /* 0x0000000000017941 */ /* 0x001fea0003800200 */
.L_x_19254:
        /* <DEDUP_REMOVED lines=10> */
[----:B------:R-:W-:-:S07]  /*3520*/  FFMA.FTZ R19, R19, R140, R30 ;  /* 0x0000008c13137223 */ /* 0x000fce000001001e */
.L_x_19253:
        /* <DEDUP_REMOVED lines=21> */
.L_x_19262:
        /* <DEDUP_REMOVED lines=13> */
.L_x_19264:
[----:B0-----:R-:W-:Y:S05]  /*3750*/  BSYNC.RECONVERGENT B2 ;  /* 0x0000000000027941 */ /* 0x001fea0003800200 */
.L_x_19263:
        /* <DEDUP_REMOVED lines=61> */
.L_x_19261:
[----:B0-----:R-:W-:Y:S05]  /*3b30*/  BSYNC.RECONVERGENT B1 ;  /* 0x0000000000017941 */ /* 0x001fea0003800200 */
.L_x_19260:
        /* <DEDUP_REMOVED lines=11> */
.L_x_19259:
        /* <DEDUP_REMOVED lines=21> */
.L_x_19268:
        /* <DEDUP_REMOVED lines=13> */
.L_x_19270:
[----:B0-----:R-:W-:Y:S05]  /*3e10*/  BSYNC.RECONVERGENT B2 ;  /* 0x0000000000027941 */ /* 0x001fea0003800200 */
.L_x_19269:
        /* <DEDUP_REMOVED lines=61> */
.L_x_19267:
[----:B0-----:R-:W-:Y:S05]  /*41f0*/  BSYNC.RECONVERGENT B1 ;  /* 0x0000000000017941 */ /* 0x001fea0003800200 */
.L_x_19266:
        /* <DEDUP_REMOVED lines=11> */
.L_x_19265:
        /* <DEDUP_REMOVED lines=21> */
.L_x_19274:
        /* <DEDUP_REMOVED lines=13> */
.L_x_19276:
[----:B0-----:R-:W-:Y:S05]  /*44d0*/  BSYNC.RECONVERGENT B2 ;  /* 0x0000000000027941 */ /* 0x001fea0003800200 */
.L_x_19275:
        /* <DEDUP_REMOVED lines=61> */
.L_x_19273:
[----:B0-----:R-:W-:Y:S05]  /*48b0*/  BSYNC.RECONVERGENT B1 ;  /* 0x0000000000017941 */ /* 0x001fea0003800200 */
.L_x_19272:
        /* <DEDUP_REMOVED lines=11> */
.L_x_19271:
[----:B------:R-:W-:Y:S02]  /*4970*/  F2FP.F16.F32.PACK_AB R167, RZ, R25 ;  /* 0x00000019ffa7723e */ /* 0x000fe400000000ff */
[----:B------:R-:W-:Y:S02]  /*4980*/  PRMT R166, R182, 0x5410, R184 ;  /* 0x00005410b6a67816 */ /* 0x000fe400000000b8 */
[----:B------:R-:W-:Y:S02]  /*4990*/  PRMT R165, R180, 0x5410, R178 ;  /* 0x00005410b4a57816 */ /* 0x000fe400000000b2 */
[----:B------:R-:W-:Y:S02]  /*49a0*/  PRMT R164, R176, 0x5410, R172 ;  /* 0x00005410b0a47816 */ /* 0x000fe400000000ac */
[----:B------:R-:W-:Y:S01]  /*49b0*/  PRMT R167, R190, 0x5410, R167 ;  /* 0x00005410bea77816 */ /* 0x000fe200000000a7 */
[----:B------:R-:W-:Y:S06]  /*49c0*/  BRA `(.L_x_19277) ;  /* 0x0000003400007947 */ /* 0x000fec0003800000 */
.L_x_19228:
        /* <DEDUP_REMOVED lines=20> */
.L_x_19281:
        /* <DEDUP_REMOVED lines=13> */
.L_x_19283:
[----:B0-----:R-:W-:Y:S05]  /*4be0*/  BSYNC.RECONVERGENT B2 ;  /* 0x0000000000027941 */ /* 0x001fea0003800200 */
.L_x_19282:
        /* <DEDUP_REMOVED lines=61> */
.L_x_19280:
[----:B0-----:R-:W-:Y:S05]  /*4fc0*/  BSYNC.RECONVERGENT B1 ;  /* 0x0000000000017941 */ /* 0x001fea0003800200 */
.L_x_19279:
[----:B------:R-:W-:Y:S01]  /*4fd0*/  I2FP.F32.U32 R11, R11 ;  /* 0x0000000b000b7245 */ /* 0x000fe20000201000 */
[----:B------:R-:W-:Y:S02]  /*4fe0*/  HFMA2 R12, -RZ, RZ, 0.1171875, 0 ;  /* 0x2f800000ff0c7431 */ /* 0x000fe400000001ff */
[----:B-----5:R-:W-:-:S03]  /*4ff0*/  HADD2.F32 R13, -RZ, R40.H0_H0 ;  /* 0x20000028ff0d7230 */ /* 0x020fc60000004100 */
[----:B------:R-:W-:Y:S02]  /*5000*/  FFMA.FTZ R11, R11, R12, 1.1641532182693481445e-10 ;  /* 0x2f0000000b0b7423 */ /* 0x000fe4000001000c */
[----:B------:R-:W-:-:S04]  /*5010*/  FMUL.FTZ R13, R13, UR13 ;  /* 0x0000000d0d0d7c20 */ /* 0x000fc80008410000 */
[----:B------:R-:W-:Y:S01]  /*5020*/  FMUL.FTZ R13, R13, UR12 ;  /* 0x0000000c0d0d7c20 */ /* 0x000fe20008410000 */
[----:B------:R-:W-:-:S04]  /*5030*/  FSETP.GTU.FTZ.AND P2, PT, R11, UR10, PT ;  /* 0x0000000a0b007c0b */ /* 0x000fc8000bf5c000 */
[----:B------:R-:W-:Y:S02]  /*5040*/  FSEL R11, R13, RZ, !P2 ;  /* 0x000000ff0d0b7208 */ /* 0x000fe40005000000 */
[----:B------:R-:W-:-:S03]  /*5050*/  SEL R12, RZ, 0x1, P2 ;  /* 0x00000001ff0c7807 */ /* 0x000fc60001000000 */
[----:B------:R-:W-:-:S07]  /*5060*/  FMUL.FTZ R11, R11, R144 ;  /* 0x000000900b0b7220 */ /* 0x000fce0000410000 */
.L_x_19278:
[----:B------:R-:W-:Y:S01]  /*5070*/  F2FP.F16.F32.PACK_AB R176, RZ, R11 ;  /* 0x0000000bffb0723e */ /* 0x000fe200000000ff */
        /* <DEDUP_REMOVED lines=16> */
.L_x_19287:
        /* <DEDUP_REMOVED lines=13> */
.L_x_19289:
[----:B0-----:R-:W-:Y:S05]  /*5250*/  BSYNC.RECONVERGENT B2 ;  /* 0x0000000000027941 */ /* 0x001fea0003800200 */
.L_x_19288:
        /* <DEDUP_REMOVED lines=61> */
.L_x_19286:
[----:B0-----:R-:W-:Y:S05]  /*5630*/  BSYNC.RECONVERGENT B1 ;  /* 0x0000000000017941 */ /* 0x001fea0003800200 */
.L_x_19285:
[----:B------:R-:W-:Y:S01]  /*5640*/  I2FP.F32.U32 R13, R13 ;  /* 0x0000000d000d7245 */ /* 0x000fe20000201000 */
[----:B-----5:R-:W-:Y:S02]  /*5650*/  HADD2.F32 R15, -RZ, R40.H1_H1 ;  /* 0x30000028ff0f7230 */ /* 0x020fe40000004100 */
[----:B------:R-:W-:-:S03]  /*5660*/  IMAD.MOV.U32 R14, RZ, RZ, 0x2f800000 ;  /* 0x2f800000ff0e7424 */ /* 0x000fc600078e00ff */
[----:B------:R-:W-:Y:S01]  /*5670*/  FMUL.FTZ R15, R15, UR13 ;  /* 0x0000000d0f0f7c20 */ /* 0x000fe20008410000 */
[----:B------:R-:W-:-:S03]  /*5680*/  FFMA.FTZ R13, R13, R14, 1.1641532182693481445e-10 ;  /* 0x2f0000000d0d7423 */ /* 0x000fc6000001000e */
[----:B------:R-:W-:Y:S02]  /*5690*/  FMUL.FTZ R15, R15, UR12 ;  /* 0x0000000c0f0f7c20 */ /* 0x000fe40008410000 */
[----:B------:R-:W-:-:S04]  /*56a0*/  FSETP.GTU.FTZ.AND P2, PT, R13, UR10, PT ;  /* 0x0000000a0d007c0b */ /* 0x000fc8000bf5c000 */
[----:B------:R-:W-:Y:S02]  /*56b0*/  FSEL R30, R15, RZ, !P2 ;  /* 0x000000ff0f1e7208 */ /* 0x000fe40005000000 */
[----:B------:R-:W-:-:S03]  /*56c0*/  SEL R14, RZ, 0x1, P2 ;  /* 0x00000001ff0e7807 */ /* 0x000fc60001000000 */
[----:B------:R-:W-:-:S07]  /*56d0*/  FMUL.FTZ R13, R30, R145 ;  /* 0x000000911e0d7220 */ /* 0x000fce0000410000 */
.L_x_19284:
[----:B------:R-:W-:Y:S01]  /*56e0*/  HFMA2 R15, -RZ, RZ, 0, 0 ;  /* 0x00000000ff0f7431 */ /* 0x000fe200000001ff */
[----:B------:R-:W-:Y:S01]  /*56f0*/  F2FP.F16.F32.PACK_AB R172, RZ, R13 ;  /* 0x0000000dffac723e */ /* 0x000fe200000000ff */
        /* <DEDUP_REMOVED lines=15> */
.L_x_19293:
        /* <DEDUP_REMOVED lines=13> */
.L_x_19295:
[----:B0-----:R-:W-:Y:S05]  /*58c0*/  BSYNC.RECONVERGENT B2 ;  /* 0x0000000000027941 */ /* 0x001fea0003800200 */
.L_x_19294:
        /* <DEDUP_REMOVED lines=53> */
[----:B------:R-:W-:Y:S01]  /*5c20*/  IMAD.WIDE.U32 R16, R16, -0x2daee0ad, RZ ;  /* 0xd2511f5310107825 */ /* 0x000fe200078e00ff */
[----:B------:R-:W-:-:S03]  /*5c30*/  MOV R0, R166 ;  /* 0x000000a600007202 */ /* 0x000fc60000000f00 */
[----:B------:R-:W-:Y:S01]  /*5c40*/  VIADD R15, R188, 0x8ff34781 ;  /* 0x8ff34781bc0f7836 */ /* 0x000fe20000000000 */
[----:B------:R-:W-:Y:S01]  /*5c50*/  LOP3.LUT R26, R19, R164, R17, 0x96, !PT ;  /* 0x000000a4131a7212 */ /* 0x000fe200078e9611 */
[----:B------:R-:W-:-:S03]  /*5c60*/  HFMA2 R19, -RZ, RZ, 0, 0 ;  /* 0x00000000ff137431 */ /* 0x000fc600000001ff */
[----:B------:R-:W-:Y:S01]  /*5c70*/  LOP3.LUT R2, R15, R222, R167, 0x96, !PT ;  /* 0x000000de0f027212 */ /* 0x000fe200078e96a7 */
[----:B------:R-:W-:Y:S02]  /*5c80*/  IMAD.MOV.U32 R15, RZ, RZ, R32 ;  /* 0x000000ffff0f7224 */ /* 0x000fe400078e0020 */
[----:B------:R-:W-:-:S07]  /*5c90*/  IMAD.MOV.U32 R32, RZ, RZ, R16 ;  /* 0x000000ffff207224 */ /* 0x000fce00078e0010 */
.L_x_19292:
[----:B0-----:R-:W-:Y:S05]  /*5ca0*/  BSYNC.RECONVERGENT B1 ;  /* 0x0000000000017941 */ /* 0x001fea0003800200 */
.L_x_19291:
[----:B------:R-:W-:Y:S01]  /*5cb0*/  I2FP.F32.U32 R15, R15 ;  /* 0x0000000f000f7245 */ /* 0x000fe20000201000 */
[----:B-----5:R-:W-:Y:S02]  /*5cc0*/  HADD2.F32 R17, -RZ, R41.H0_H0 ;  /* 0x20000029ff117230 */ /* 0x020fe40000004100 */
        /* <DEDUP_REMOVED lines=8> */
.L_x_19290:
[----:B------:R-:W-:Y:S01]  /*5d50*/  F2FP.F16.F32.PACK_AB R180, RZ, R15 ;  /* 0x0000000fffb4723e */ /* 0x000fe200000000ff */
        /* <DEDUP_REMOVED lines=16> */
.L_x_19299:
        /* <DEDUP_REMOVED lines=13> */
.L_x_19301:
[----:B0-----:R-:W-:Y:S05]  /*5f30*/  BSYNC.RECONVERGENT B2 ;  /* 0x0000000000027941 */ /* 0x001fea0003800200 */
.L_x_19300:
        /* <DEDUP_REMOVED lines=61> */
.L_x_19298:
[----:B0-----:R-:W-:Y:S05]  /*6310*/  BSYNC.RECONVERGENT B1 ;  /* 0x0000000000017941 */ /* 0x001fea0003800200 */
.L_x_19297:
[----:B------:R-:W-:Y:S01]  /*6320*/  I2FP.F32.U32 R17, R17 ;  /* 0x0000001100117245 */ /* 0x000fe20000201000 */
[----:B------:R-:W-:Y:S02]  /*6330*/  HFMA2 R18, -RZ, RZ, 0.1171875, 0 ;  /* 0x2f800000ff127431 */ /* 0x000fe400000001ff */
[----:B-----5:R-:W-:-:S03]  /*6340*/  HADD2.F32 R19, -RZ, R41.H1_H1 ;  /* 0x30000029ff137230 */ /* 0x020fc60000004100 */
[----:B------:R-:W-:Y:S02]  /*6350*/  FFMA.FTZ R17, R17, R18, 1.1641532182693481445e-10 ;  /* 0x2f00000011117423 */ /* 0x000fe40000010012 */
[----:B------:R-:W-:-:S04]  /*6360*/  FMUL.FTZ R19, R19, UR13 ;  /* 0x0000000d13137c20 */ /* 0x000fc80008410000 */
[----:B------:R-:W-:Y:S01]  /*6370*/  FMUL.FTZ R19, R19, UR12 ;  /* 0x0000000c13137c20 */ /* 0x000fe20008410000 */
[----:B------:R-:W-:-:S04]  /*6380*/  FSETP.GTU.FTZ.AND P2, PT, R17, UR10, PT ;  /* 0x0000000a11007c0b */ /* 0x000fc8000bf5c000 */
[----:B------:R-:W-:Y:S02]  /*6390*/  FSEL R30, R19, RZ, !P2 ;  /* 0x000000ff131e7208 */ /* 0x000fe40005000000 */
[----:B------:R-:W-:-:S03]  /*63a0*/  SEL R18, RZ, 0x1, P2 ;  /* 0x00000001ff127807 */ /* 0x000fc60001000000 */
[----:B------:R-:W-:-:S07]  /*63b0*/  FMUL.FTZ R17, R30, R147 ;  /* 0x000000931e117220 */ /* 0x000fce0000410000 */
.L_x_19296:
        /* <DEDUP_REMOVED lines=17> */
.L_x_19305:
        /* <DEDUP_REMOVED lines=13> */
.L_x_19307:
[----:B0-----:R-:W-:Y:S05]  /*65a0*/  BSYNC.RECONVERGENT B2 ;  /* 0x0000000000027941 */ /* 0x001fea0003800200 */
.L_x_19306:
        /* <DEDUP_REMOVED lines=61> */
.L_x_19304:
[----:B0-----:R-:W-:Y:S05]  /*6980*/  BSYNC.RECONVERGENT B1 ;  /* 0x0000000000017941 */ /* 0x001fea0003800200 */
.L_x_19303:
        /* <DEDUP_REMOVED lines=10> */
.L_x_19302:
        /* <DEDUP_REMOVED lines=17> */
.L_x_19311:
        /* <DEDUP_REMOVED lines=13> */
.L_x_19313:
[----:B0-----:R-:W-:Y:S05]  /*6c10*/  BSYNC.RECONVERGENT B2 ;  /* 0x0000000000027941 */ /* 0x001fea0003800200 */
.L_x_19312:
        /* <DEDUP_REMOVED lines=61> */
.L_x_19310:
[----:B0-----:R-:W-:Y:S05]  /*6ff0*/  BSYNC.RECONVERGENT B1 ;  /* 0x0000000000017941 */ /* 0x001fea0003800200 */
.L_x_19309:
        /* <DEDUP_REMOVED lines=10> */
.L_x_19308:
        /* <DEDUP_REMOVED lines=17> */
.L_x_19317:
        /* <DEDUP_REMOVED lines=13> */
.L_x_19319:
[----:B0-----:R-:W-:Y:S05]  /*7280*/  BSYNC.RECONVERGENT B2 ;  /* 0x0000000000027941 */ /* 0x001fea0003800200 */
.L_x_19318:
        /* <DEDUP_REMOVED lines=61> */
.L_x_19316:
[----:B0-----:R-:W-:Y:S05]  /*7660*/  BSYNC.RECONVERGENT B1 ;  /* 0x0000000000017941 */ /* 0x001fea0003800200 */
.L_x_19315:
        /* <DEDUP_REMOVED lines=10> */
.L_x_19314:
        /* <DEDUP_REMOVED lines=17> */
.L_x_19323:
        /* <DEDUP_REMOVED lines=13> */
.L_x_19325:
[----:B0-----:R-:W-:Y:S05]  /*78f0*/  BSYNC.RECONVERGENT B2 ;  /* 0x0000000000027941 */ /* 0x001fea0003800200 */
.L_x_19324:
        /* <DEDUP_REMOVED lines=61> */
.L_x_19322:
[----:B0-----:R-:W-:Y:S05]  /*7cd0*/  BSYNC.RECONVERGENT B1 ;  /* 0x0000000000017941 */ /* 0x001fea0003800200 */
.L_x_19321:
        /* <DEDUP_REMOVED lines=10> */
.L_x_19320:
[----:B------:R-:W-:Y:S02]  /*7d80*/  F2FP.F16.F32.PACK_AB R167, RZ, R25 ;  /* 0x00000019ffa7723e */ /* 0x000fe400000000ff */
[----:B------:R-:W-:Y:S02]  /*7d90*/  PRMT R166, R182, 0x5410, R184 ;  /* 0x00005410b6a67816 */ /* 0x000fe400000000b8 */
[----:B------:R-:W-:Y:S02]  /*7da0*/  PRMT R165, R180, 0x5410, R178 ;  /* 0x00005410b4a57816 */ /* 0x000fe400000000b2 */
[----:B------:R-:W-:Y:S02]  /*7db0*/  PRMT R164, R176, 0x5410, R172 ;  /* 0x00005410b0a47816 */ /* 0x000fe400000000ac */
[----:B------:R-:W-:-:S07]  /*7dc0*/  PRMT R167, R186, 0x5410, R167 ;  /* 0x00005410baa77816 */ /* 0x000fce00000000a7 */
.L_x_19277:
[----:B------:R-:W1:Y:S01]  /*7dd0*/  LDC.64 R222, c[0x0][0x3a8] ;  /* 0x0000ea00ffde7b82 */ /* 0x000e620000000a00 */
[----:B------:R-:W-:Y:S01]  /*7de0*/  MOV R178, R32 ;  /* 0x0000002000b27202 */ /* 0x000fe20000000f00 */
[----:B-1----:R-:W-:-:S05]  /*7df0*/  IMAD.WIDE.U32 R222, R231, 0x10, R222 ;  /* 0x00000010e7de7825 */ /* 0x002fca00078e00de */
[----:B------:R1:W-:Y:S01]  /*7e00*/  STG.E.128 desc[UR6][R222.64], R164 ;  /* 0x000000a4de007986 */ /* 0x0003e2000c101d06 */
[----:B------:R-:W-:Y:S05]  /*7e10*/  @!P0 BRA `(.L_x_19326) ;  /* 0x0000000000508947 */ /* 0x000fea0003800000 */
[----:B-1----:R-:W-:Y:S01]  /*7e20*/  IMAD.U32 R166, R24, 0x10000, RZ ;  /* 0x0001000018a67824 */ /* 0x002fe200078e00ff */
[----:B------:R-:W1:Y:S01]  /*7e30*/  LDC.64 R164, c[0x0][0x3b0] ;  /* 0x0000ec00ffa47b82 */ /* 0x000e620000000a00 */
        /* <DEDUP_REMOVED lines=13> */
[----:B-1----:R-:W-:Y:S01]  /*7f10*/  IMAD.WIDE.U32 R164, R229, 0x8, R164 ;  /* 0x00000008e5a47825 */ /* 0x002fe200078e00a4 */
[----:B------:R-:W-:Y:S02]  /*7f20*/  LOP3.LUT R233, R166, R224, R222, 0xfe, !PT ;  /* 0x000000e0a6e97212 */ /* 0x000fe400078efede */
[----:B------:R-:W-:Y:S02]  /*7f30*/  LOP3.LUT R167, R223, R167, RZ, 0xfc, !PT ;  /* 0x000000a7dfa77212 */ /* 0x000fe400078efcff */
[----:B------:R-:W-:-:S05]  /*7f40*/  LOP3.LUT R166, R233, 0xff, R12, 0xf8, !PT ;  /* 0x000000ffe9a67812 */ /* 0x000fca00078ef80c */
[----:B------:R2:W-:Y:S02]  /*7f50*/  STG.E.64 desc[UR6][R164.64], R166 ;  /* 0x000000a6a4007986 */ /* 0x0005e4000c101b06 */
.L_x_19326:
[----:B------:R-:W-:Y:S01]  /*7f60*/  VIADD R231, R231, 0x80 ;  /* 0x00000080e7e77836 */ /* 0x000fe20000000000 */
[----:B------:R-:W-:-:S07]  /*7f70*/  IADD3 R229, PT, PT, R229, 0x80, RZ ;  /* 0x00000080e5e57810 */ /* 0x000fce0007ffe0ff */
.L_x_19226:
[----:B0-----:R-:W-:Y:S05]  /*7f80*/  BSYNC.RECONVERGENT B0 ;  /* 0x0000000000007941 */ /* 0x001fea0003800200 */
.L_x_19225:
        /* <DEDUP_REMOVED lines=14> */
[----:B-----5:R-:W-:Y:S02]  /*8070*/  @!P2 HADD2.F32 R27, -RZ, R36.H0_H0 ;  /* 0x20000024ff1ba230 */ /* 0x020fe40000004100 */
        /* <DEDUP_REMOVED lines=19> */
.L_x_19333:
        /* <DEDUP_REMOVED lines=13> */
.L_x_19335:
[----:B------:R-:W-:Y:S05]  /*8280*/  BSYNC.RECONVERGENT B2 ;  /* 0x0000000000027941 */ /* 0x000fea0003800200 */
.L_x_19334:
        /* <DEDUP_REMOVED lines=61> */
.L_x_19332:
[----:B------:R-:W-:Y:S05]  /*8660*/  BSYNC.RECONVERGENT B1 ;  /* 0x0000000000017941 */ /* 0x000fea0003800200 */
.L_x_19331:
[----:B------:R-:W-:Y:S01]  /*8670*/  I2FP.F32.U32 R12, R12 ;  /* 0x0000000c000c7245 */ /* 0x000fe20000201000 */
[----:B------:R-:W-:Y:S02]  /*8680*/  HADD2.F32 R29, -RZ, R40.H0_H0 ;  /* 0x20000028ff1d7230 */ /* 0x000fe40000004100 */
        /* <DEDUP_REMOVED lines=9> */
.L_x_19330:
[----:B------:R-:W-:Y:S01]  /*8720*/  F2FP.F16.F32.PACK_AB R178, RZ, R27 ;  /* 0x0000001bffb2723e */ /* 0x000fe200000000ff */
[----:B------:R-:W-:Y:S01]  /*8730*/  @!P2 HADD2.F32 R29, -RZ, R36.H1_H1 ;  /* 0x30000024ff1da230 */ /* 0x000fe20000004100 */
        /* <DEDUP_REMOVED lines=19> */
.L_x_19339:
        /* <DEDUP_REMOVED lines=13> */
.L_x_19341:
[----:B------:R-:W-:Y:S05]  /*8940*/  BSYNC.RECONVERGENT B2 ;  /* 0x0000000000027941 */ /* 0x000fea0003800200 */
.L_x_19340:
        /* <DEDUP_REMOVED lines=61> */
.L_x_19338:
[----:B------:R-:W-:Y:S05]  /*8d20*/  BSYNC.RECONVERGENT B1 ;  /* 0x0000000000017941 */ /* 0x000fea0003800200 */
.L_x_19337:
[----:B------:R-:W-:Y:S01]  /*8d30*/  I2FP.F32.U32 R14, R14 ;  /* 0x0000000e000e7245 */ /* 0x000fe20000201000 */
[----:B------:R-:W-:Y:S02]  /*8d40*/  HADD2.F32 R30, -RZ, R40.H1_H1 ;  /* 0x30000028ff1e7230 */ /* 0x000fe40000004100 */
        /* <DEDUP_REMOVED lines=8> */
[----:B------:R-:W-:-:S07]  /*8dd0*/  FFMA.FTZ R29, R30, R121, R29 ;  /* 0x000000791e1d7223 */ /* 0x000fce000001001d */
.L_x_19336:
        /* <DEDUP_REMOVED lines=21> */
.L_x_19345:
        /* <DEDUP_REMOVED lines=13> */
.L_x_19347:
[----:B------:R-:W-:Y:S05]  /*9000*/  BSYNC.RECONVERGENT B2 ;  /* 0x0000000000027941 */ /* 0x000fea0003800200 */
.L_x_19346:
        /* <DEDUP_REMOVED lines=58> */
[----:B------:R-:W-:Y:S02]  /*93b0*/  LOP3.LUT R2, R33, R166, R165, 0x96, !PT ;  /* 0x000000a621027212 */ /* 0x000fe400078e96a5 */
[----:B------:R-:W-:-:S07]  /*93c0*/  MOV R0, R164 ;  /* 0x000000a400007202 */ /* 0x000fce0000000f00 */
.L_x_19344:
[----:B------:R-:W-:Y:S05]  /*93d0*/  BSYNC.RECONVERGENT B1 ;  /* 0x0000000000017941 */ /* 0x000fea0003800200 */
.L_x_19343:
[----:B------:R-:W-:Y:S01]  /*93e0*/  I2FP.F32.U32 R16, R16 ;  /* 0x0000001000107245 */ /* 0x000fe20000201000 */
[----:B------:R-:W-:Y:S02]  /*93f0*/  HADD2.F32 R32, -RZ, R41.H0_H0 ;  /* 0x20000029ff207230 */ /* 0x000fe40000004100 */
        /* <DEDUP_REMOVED lines=9> */
.L_x_19342:
        /* <DEDUP_REMOVED lines=21> */
.L_x_19351:
        /* <DEDUP_REMOVED lines=13> */
.L_x_19353:
[----:B------:R-:W-:Y:S05]  /*96b0*/  BSYNC.RECONVERGENT B2 ;  /* 0x0000000000027941 */ /* 0x000fea0003800200 */
.L_x_19352:
        /* <DEDUP_REMOVED lines=59> */
[----:B------:R-:W-:-:S07]  /*9a70*/  HFMA2 R164, -RZ, RZ, 0, 0 ;  /* 0x00000000ffa47431 */ /* 0x000fce00000001ff */
.L_x_19350:
[----:B------:R-:W-:Y:S05]  /*9a80*/  BSYNC.RECONVERGENT B1 ;  /* 0x0000000000017941 */ /* 0x000fea0003800200 */
.L_x_19349:
        /* <DEDUP_REMOVED lines=11> */
.L_x_19348:
        /* <DEDUP_REMOVED lines=21> */
.L_x_19357:
        /* <DEDUP_REMOVED lines=13> */
.L_x_19359:
[----:B------:R-:W-:Y:S05]  /*9d60*/  BSYNC.RECONVERGENT B2 ;  /* 0x0000000000027941 */ /* 0x000fea0003800200 */
.L_x_19358:
        /* <DEDUP_REMOVED lines=61> */
.L_x_19356:
[----:B------:R-:W-:Y:S05]  /*a140*/  BSYNC.RECONVERGENT B1 ;  /* 0x0000000000017941 */ /* 0x000fea0003800200 */
.L_x_19355:
[----:B------:R-:W-:Y:S01]  /*a150*/  I2FP.F32.U32 R20, R20 ;  /* 0x0000001400147245 */ /* 0x000fe20000201000 */
[----:B------:R-:W-:Y:S02]  /*a160*/  HFMA2 R35, -RZ, RZ, 0.1171875, 0 ;  /* 0x2f800000ff237431 */ /* 0x000fe400000001ff */
[----:B------:R-:W-:Y:S02]  /*a170*/  HADD2.F32 R30, -RZ, R42.H0_H0 ;  /* 0x2000002aff1e7230 */ /* 0x000fe40000004100 */
[----:B------:R-:W-:Y:S02]  /*a180*/  HADD2.F32 R32, -RZ, R38.H0_H0 ;  /* 0x20000026ff207230 */ /* 0x000fe40000004100 */
[----:B------:R-:W-:Y:S01]  /*a190*/  FFMA.FTZ R20, R20, R35, 1.1641532182693481445e-10 ;  /* 0x2f00000014147423 */ /* 0x000fe20000010023 */
[----:B------:R-:W-:-:S04]  /*a1a0*/  FMUL.FTZ R30, R30, UR13 ;  /* 0x0000000d1e1e7c20 */ /* 0x000fc80008410000 */
[----:B------:R-:W-:Y:S01]  /*a1b0*/  FMUL.FTZ R30, R30, UR12 ;  /* 0x0000000c1e1e7c20 */ /* 0x000fe20008410000 */
[----:B------:R-:W-:-:S04]  /*a1c0*/  FSETP.GTU.FTZ.AND P3, PT, R20, UR10, PT ;  /* 0x0000000a14007c0b */ /* 0x000fc8000bf7c000 */
[----:B------:R-:W-:Y:S02]  /*a1d0*/  FSEL R35, R30, RZ, !P3 ;  /* 0x000000ff1e237208 */ /* 0x000fe40005800000 */
[----:B------:R-:W-:-:S03]  /*a1e0*/  SEL R20, RZ, 0x1, P3 ;  /* 0x00000001ff147807 */ /* 0x000fc60001800000 */
[----:B------:R-:W-:-:S07]  /*a1f0*/  FFMA.FTZ R35, R35, R116, R32 ;  /* 0x0000007423237223 */ /* 0x000fce0000010020 */
.L_x_19354:
        /* <DEDUP_REMOVED lines=21> */
.L_x_19363:
        /* <DEDUP_REMOVED lines=13> */
.L_x_19365:
[----:B------:R-:W-:Y:S05]  /*a420*/  BSYNC.RECONVERGENT B2 ;  /* 0x0000000000027941 */ /* 0x000fea0003800200 */
.L_x_19364:
        /* <DEDUP_REMOVED lines=61> */
.L_x_19362:
[----:B------:R-:W-:Y:S05]  /*a800*/  BSYNC.RECONVERGENT B1 ;  /* 0x0000000000017941 */ /* 0x000fea0003800200 */
.L_x_19361:
        /* <DEDUP_REMOVED lines=11> */
.L_x_19360:
        /* <DEDUP_REMOVED lines=21> */
.L_x_19369:
        /* <DEDUP_REMOVED lines=13> */
.L_x_19371:
[----:B------:R-:W-:Y:S05]  /*aae0*/  BSYNC.RECONVERGENT B2 ;  /* 0x0000000000027941 */ /* 0x000fea0003800200 */
.L_x_19370:
        /* <DEDUP_REMOVED lines=61> */
.L_x_19368:
[----:B------:R-:W-:Y:S05]  /*aec0*/  BSYNC.RECONVERGENT B1 ;  /* 0x0000000000017941 */ /* 0x000fea0003800200 */
.L_x_19367:
        /* <DEDUP_REMOVED lines=11> */
.L_x_19366:
        /* <DEDUP_REMOVED lines=21> */
.L_x_19375:
        /* <DEDUP_REMOVED lines=13> */
.L_x_19377:
[----:B------:R-:W-:Y:S05]  /*b1a0*/  BSYNC.RECONVERGENT B2 ;  /* 0x0000000000027941 */ /* 0x000fea0003800200 */
.L_x_19376:
        /* <DEDUP_REMOVED lines=61> */
.L_x_19374:
[----:B------:R-:W-:Y:S05]  /*b580*/  BSYNC.RECONVERGENT B1 ;  /* 0x0000000000017941 */ /* 0x000fea0003800200 */
.L_x_19373:
        /* <DEDUP_REMOVED lines=11> */
.L_x_19372:
[----:B------:R-:W-:Y:S02]  /*b640*/  F2FP.F16.F32.PACK_AB R167, RZ, R173 ;  /* 0x000000adffa7723e */ /* 0x000fe400000000ff */
[----:B------:R-:W-:Y:S02]  /*b650*/  PRMT R166, R184, 0x5410, R186 ;  /* 0x00005410b8a67816 */ /* 0x000fe400000000ba */
[----:B------:R-:W-:Y:S02]  /*b660*/  PRMT R165, R180, 0x5410, R182 ;  /* 0x00005410b4a57816 */ /* 0x000fe400000000b6 */
[----:B------:R-:W-:Y:S02]  /*b670*/  PRMT R164, R178, 0x5410, R176 ;  /* 0x00005410b2a47816 */ /* 0x000fe400000000b0 */
[----:B------:R-:W-:Y:S01]  /*b680*/  PRMT R167, R192, 0x5410, R167 ;  /* 0x00005410c0a77816 */ /* 0x000fe200000000a7 */
[----:B------:R-:W-:Y:S06]  /*b690*/  BRA `(.L_x_19378) ;  /* 0x0000003000fc7947 */ /* 0x000fec0003800000 */
.L_x_19329:
[----:B------:R-:W-:Y:S01]  /*b6a0*/  MOV R27, RZ ;  /* 0x000000ff001b7202 */ /* 0x000fe20000000f00 */
[----:B------:R-:W-:Y:S01]  /*b6b0*/  IMAD.MOV.U32 R31, RZ, RZ, R30 ;  /* 0x000000ffff1f7224 */ /* 0x000fe200078e001e */
[----:B0-----:R-:W-:Y:S01]  /*b6c0*/  MOV R32, R178 ;  /* 0x000000b200207202 */ /* 0x001fe20000000f00 */
        /* <DEDUP_REMOVED lines=17> */
.L_x_19382:
        /* <DEDUP_REMOVED lines=13> */
.L_x_19384:
[----:B------:R-:W-:Y:S05]  /*b8b0*/  BSYNC.RECONVERGENT B2 ;  /* 0x0000000000027941 */ /* 0x000fea0003800200 */
.L_x_19383:
        /* <DEDUP_REMOVED lines=57> */
[----:B------:R-:W-:-:S03]  /*bc50*/  LOP3.LUT R2, R27, R30, R165, 0x96, !PT ;  /* 0x0000001e1b027212 */ /* 0x000fc600078e96a5 */
[----:B------:R-:W-:Y:S01]  /*bc60*/  IMAD.MOV.U32 R0, RZ, RZ, R164 ;  /* 0x000000ffff007224 */ /* 0x000fe200078e00a4 */
[----:B------:R-:W-:-:S07]  /*bc70*/  LOP3.LUT R26, R29, R26, R33, 0x96, !PT ;  /* 0x0000001a1d1a7212 */ /* 0x000fce00078e9621 */
.L_x_19381:
[----:B------:R-:W-:Y:S05]  /*bc80*/  BSYNC.RECONVERGENT B1 ;  /* 0x0000000000017941 */ /* 0x000fea0003800200 */
.L_x_19380:
        /* <DEDUP_REMOVED lines=10> */
.L_x_19379:
[----:B------:R-:W-:Y:S01]  /*bd30*/  F2FP.F16.F32.PACK_AB R178, RZ, R27 ;  /* 0x0000001bffb2723e */ /* 0x000fe200000000ff */
        /* <DEDUP_REMOVED lines=16> */
.L_x_19388:
        /* <DEDUP_REMOVED lines=13> */
.L_x_19390:
[----:B------:R-:W-:Y:S05]  /*bf10*/  BSYNC.RECONVERGENT B2 ;  /* 0x0000000000027941 */ /* 0x000fea0003800200 */
.L_x_19389:
        /* <DEDUP_REMOVED lines=59> */
[----:B------:R-:W-:Y:S01]  /*c2d0*/  IMAD.MOV.U32 R30, RZ, RZ, RZ ;  /* 0x000000ffff1e7224 */ /* 0x000fe200078e00ff */
[----:B------:R-:W-:-:S07]  /*c2e0*/  LOP3.LUT R26, R33, R164, R31, 0x96, !PT ;  /* 0x000000a4211a7212 */ /* 0x000fce00078e961f */
.L_x_19387:
[----:B------:R-:W-:Y:S05]  /*c2f0*/  BSYNC.RECONVERGENT B1 ;  /* 0x0000000000017941 */ /* 0x000fea0003800200 */
.L_x_19386:
        /* <DEDUP_REMOVED lines=10> */
.L_x_19385:
        /* <DEDUP_REMOVED lines=17> */
.L_x_19394:
        /* <DEDUP_REMOVED lines=13> */
.L_x_19396:
[----:B------:R-:W-:Y:S05]  /*c580*/  BSYNC.RECONVERGENT B2 ;  /* 0x0000000000027941 */ /* 0x000fea0003800200 */
.L_x_19395:
        /* <DEDUP_REMOVED lines=61> */
.L_x_19393:
[----:B------:R-:W-:Y:S05]  /*c960*/  BSYNC.RECONVERGENT B1 ;  /* 0x0000000000017941 */ /* 0x000fea0003800200 */
.L_x_19392:
        /* <DEDUP_REMOVED lines=10> */
.L_x_19391:
        /* <DEDUP_REMOVED lines=17> */
.L_x_19400:
        /* <DEDUP_REMOVED lines=13> */
.L_x_19402:
[----:B------:R-:W-:Y:S05]  /*cbf0*/  BSYNC.RECONVERGENT B2 ;  /* 0x0000000000027941 */ /* 0x000fea0003800200 */
.L_x_19401:
        /* <DEDUP_REMOVED lines=61> */
.L_x_19399:
[----:B------:R-:W-:Y:S05]  /*cfd0*/  BSYNC.RECONVERGENT B1 ;  /* 0x0000000000017941 */ /* 0x000fea0003800200 */
.L_x_19398:
        /* <DEDUP_REMOVED lines=10> */
.L_x_19397:
        /* <DEDUP_REMOVED lines=17> */
.L_x_19406:
        /* <DEDUP_REMOVED lines=13> */
.L_x_19408:
[----:B------:R-:W-:Y:S05]  /*d260*/  BSYNC.RECONVERGENT B2 ;  /* 0x0000000000027941 */ /* 0x000fea0003800200 */
.L_x_19407:
        /* <DEDUP_REMOVED lines=61> */
.L_x_19405:
[----:B------:R-:W-:Y:S05]  /*d640*/  BSYNC.RECONVERGENT B1 ;  /* 0x0000000000017941 */ /* 0x000fea0003800200 */
.L_x_19404:
        /* <DEDUP_REMOVED lines=10> */
.L_x_19403:
        /* <DEDUP_REMOVED lines=17> */
.L_x_19412:
        /* <DEDUP_REMOVED lines=13> */
.L_x_19414:
[----:B------:R-:W-:Y:S05]  /*d8d0*/  BSYNC.RECONVERGENT B2 ;  /* 0x0000000000027941 */ /* 0x000fea0003800200 */
.L_x_19413:
        /* <DEDUP_REMOVED lines=61> */
.L_x_19411:
[----:B------:R-:W-:Y:S05]  /*dcb0*/  BSYNC.RECONVERGENT B1 ;  /* 0x0000000000017941 */ /* 0x000fea0003800200 */
.L_x_19410:
        /* <DEDUP_REMOVED lines=10> */
.L_x_19409:
        /* <DEDUP_REMOVED lines=17> */
.L_x_19418:
        /* <DEDUP_REMOVED lines=13> */
.L_x_19420:
[----:B------:R-:W-:Y:S05]  /*df40*/  BSYNC.RECONVERGENT B2 ;  /* 0x0000000000027941 */ /* 0x000fea0003800200 */
.L_x_19419:
        /* <DEDUP_REMOVED lines=58> */
[----:B------:R-:W-:Y:S01]  /*e2f0*/  MOV R32, R164 ;  /* 0x000000a400207202 */ /* 0x000fe20000000f00 */
[----:B------:R-:W-:Y:S01]  /*e300*/  IMAD.MOV.U32 R164, RZ, RZ, RZ ;  /* 0x000000ffffa47224 */ /* 0x000fe200078e00ff */
[----:B------:R-:W-:-:S07]  /*e310*/  LOP3.LUT R26, R171, R166, R165, 0x96, !PT ;  /* 0x000000a6ab1a7212 */ /* 0x000fce00078e96a5 */
.L_x_19417:
[----:B------:R-:W-:Y:S05]  /*e320*/  BSYNC.RECONVERGENT B1 ;  /* 0x0000000000017941 */ /* 0x000fea0003800200 */
.L_x_19416:
        /* <DEDUP_REMOVED lines=10> */
.L_x_19415:
        /* <DEDUP_REMOVED lines=17> */
.L_x_19424:
        /* <DEDUP_REMOVED lines=13> */
.L_x_19426:
[----:B------:R-:W-:Y:S05]  /*e5b0*/  BSYNC.RECONVERGENT B2 ;  /* 0x0000000000027941 */ /* 0x000fea0003800200 */
.L_x_19425:
        /* <DEDUP_REMOVED lines=61> */
.L_x_19423:
[----:B------:R-:W-:Y:S05]  /*e990*/  BSYNC.RECONVERGENT B1 ;  /* 0x0000000000017941 */ /* 0x000fea0003800200 */
.L_x_19422:
        /* <DEDUP_REMOVED lines=10> */
.L_x_19421:
[----:B------:R-:W-:Y:S02]  /*ea40*/  F2FP.F16.F32.PACK_AB R167, RZ, R173 ;  /* 0x000000adffa7723e */ /* 0x000fe400000000ff */
[----:B------:R-:W-:Y:S02]  /*ea50*/  PRMT R166, R184, 0x5410, R186 ;  /* 0x00005410b8a67816 */ /* 0x000fe400000000ba */
[----:B------:R-:W-:Y:S02]  /*ea60*/  PRMT R165, R180, 0x5410, R182 ;  /* 0x00005410b4a57816 */ /* 0x000fe400000000b6 */
[----:B------:R-:W-:Y:S02]  /*ea70*/  PRMT R164, R178, 0x5410, R176 ;  /* 0x00005410b2a47816 */ /* 0x000fe400000000b0 */
[----:B------:R-:W-:-:S07]  /*ea80*/  PRMT R167, R190, 0x5410, R167 ;  /* 0x00005410bea77816 */ /* 0x000fce00000000a7 */
.L_x_19378:
        /* <DEDUP_REMOVED lines=25> */
.L_x_19427:
[----:B------:R-:W-:Y:S01]  /*ec20*/  VIADD R231, R231, 0x80 ;  /* 0x00000080e7e77836 */ /* 0x000fe20000000000 */
[----:B------:R-:W-:-:S07]  /*ec30*/  IADD3 R229, PT, PT, R229, 0x80, RZ ;  /* 0x00000080e5e57810 */ /* 0x000fce0007ffe0ff */
.L_x_19328:
[----:B------:R-:W-:Y:S05]  /*ec40*/  BSYNC.RECONVERGENT B0 ;  /* 0x0000000000007941 */ /* 0x000fea0003800200 */
.L_x_19327:
        /* <DEDUP_REMOVED lines=34> */
.L_x_19434:
        /* <DEDUP_REMOVED lines=13> */
.L_x_19436:
[----:B------:R-:W-:Y:S05]  /*ef40*/  BSYNC.RECONVERGENT B2 ;  /* 0x0000000000027941 */ /* 0x000fea0003800200 */
.L_x_19435:
        /* <DEDUP_REMOVED lines=61> */
.L_x_19433:
[----:B------:R-:W-:Y:S05]  /*f320*/  BSYNC.RECONVERGENT B1 ;  /* 0x0000000000017941 */ /* 0x000fea0003800200 */
.L_x_19432:
        /* <DEDUP_REMOVED lines=11> */
.L_x_19431:
        /* <DEDUP_REMOVED lines=21> */
.L_x_19440:
        /* <DEDUP_REMOVED lines=13> */
.L_x_19442:
[----:B------:R-:W-:Y:S05]  /*f600*/  BSYNC.RECONVERGENT B2 ;  /* 0x0000000000027941 */ /* 0x000fea0003800200 */
.L_x_19441:
        /* <DEDUP_REMOVED lines=61> */
.L_x_19439:
[----:B------:R-:W-:Y:S05]  /*f9e0*/  BSYNC.RECONVERGENT B1 ;  /* 0x0000000000017941 */ /* 0x000fea0003800200 */
.L_x_19438:
[----:B------:R-:W-:Y:S01]  /*f9f0*/  I2FP.F32.U32 R14, R14 ;  /* 0x0000000e000e7245 */ /* 0x000fe20000201000 */
[----:B------:R-:W-:Y:S02]  /*fa00*/  HFMA2 R167, -RZ, RZ, 0.1171875, 0 ;  /* 0x2f800000ffa77431 */ /* 0x000fe400000001ff */
[----:B------:R-:W-:Y:S02]  /*fa10*/  HADD2.F32 R164, -RZ, R40.H1_H1 ;  /* 0x30000028ffa47230 */ /* 0x000fe40000004100 */
[----:B------:R-:W-:Y:S02]  /*fa20*/  HADD2.F32 R177, -RZ, R36.H1_H1 ;  /* 0x30000024ffb17230 */ /* 0x000fe40000004100 */
[----:B------:R-:W-:Y:S01]  /*fa30*/  FFMA.FTZ R14, R14, R167, 1.1641532182693481445e-10 ;  /* 0x2f0000000e0e7423 */ /* 0x000fe200000100a7 */
[----:B------:R-:W-:-:S04]  /*fa40*/  FMUL.FTZ R164, R164, UR13 ;  /* 0x0000000da4a47c20 */ /* 0x000fc80008410000 */
[----:B------:R-:W-:Y:S01]  /*fa50*/  FMUL.FTZ R164, R164, UR12 ;  /* 0x0000000ca4a47c20 */ /* 0x000fe20008410000 */
[----:B------:R-:W-:-:S04]  /*fa60*/  FSETP.GTU.FTZ.AND P3, PT, R14, UR10, PT ;  /* 0x0000000a0e007c0b */ /* 0x000fc8000bf7c000 */
[----:B------:R-:W-:Y:S02]  /*fa70*/  FSEL R164, R164, RZ, !P3 ;  /* 0x000000ffa4a47208 */ /* 0x000fe40005800000 */
[----:B------:R-:W-:-:S03]  /*fa80*/  SEL R14, RZ, 0x1, P3 ;  /* 0x00000001ff0e7807 */ /* 0x000fc60001800000 */
[----:B------:R-:W-:-:S07]  /*fa90*/  FFMA.FTZ R177, R164, R97, R177 ;  /* 0x00000061a4b17223 */ /* 0x000fce00000100b1 */
.L_x_19437:
        /* <DEDUP_REMOVED lines=21> */
.L_x_19446:
        /* <DEDUP_REMOVED lines=13> */
.L_x_19448:
[----:B------:R-:W-:Y:S05]  /*fcc0*/  BSYNC.RECONVERGENT B2 ;  /* 0x0000000000027941 */ /* 0x000fea0003800200 */
.L_x_19447:
        /* <DEDUP_REMOVED lines=61> */
.L_x_19445:
[----:B------:R-:W-:Y:S05]  /*100a0*/  BSYNC.RECONVERGENT B1 ;  /* 0x0000000000017941 */ /* 0x000fea0003800200 */
.L_x_19444:
        /* <DEDUP_REMOVED lines=11> */
.L_x_19443:
        /* <DEDUP_REMOVED lines=21> */
.L_x_19452:
        /* <DEDUP_REMOVED lines=13> */
.L_x_19454:
[----:B------:R-:W-:Y:S05]  /*10380*/  BSYNC.RECONVERGENT B2 ;  /* 0x0000000000027941 */ /* 0x000fea0003800200 */
.L_x_19453:
        /* <DEDUP_REMOVED lines=61> */
.L_x_19451:
[----:B------:R-:W-:Y:S05]  /*10760*/  BSYNC.RECONVERGENT B1 ;  /* 0x0000000000017941 */ /* 0x000fea0003800200 */
.L_x_19450:
        /* <DEDUP_REMOVED lines=11> */
.L_x_19449:
        /* <DEDUP_REMOVED lines=21> */
.L_x_19458:
        /* <DEDUP_REMOVED lines=13> */
.L_x_19460:
[----:B------:R-:W-:Y:S05]  /*10a40*/  BSYNC.RECONVERGENT B2 ;  /* 0x0000000000027941 */ /* 0x000fea0003800200 */
.L_x_19459:
        /* <DEDUP_REMOVED lines=61> */
.L_x_19457:
[----:B------:R-:W-:Y:S05]  /*10e20*/  BSYNC.RECONVERGENT B1 ;  /* 0x0000000000017941 */ /* 0x000fea0003800200 */
.L_x_19456:
        /* <DEDUP_REMOVED lines=11> */
.L_x_19455:
        /* <DEDUP_REMOVED lines=21> */
.L_x_19464:
        /* <DEDUP_REMOVED lines=13> */
.L_x_19466:
[----:B------:R-:W-:Y:S05]  /*11100*/  BSYNC.RECONVERGENT B2 ;  /* 0x0000000000027941 */ /* 0x000fea0003800200 */
.L_x_19465:
        /* <DEDUP_REMOVED lines=61> */
.L_x_19463:
[----:B------:R-:W-:Y:S05]  /*114e0*/  BSYNC.RECONVERGENT B1 ;  /* 0x0000000000017941 */ /* 0x000fea0003800200 */
.L_x_19462:
        /* <DEDUP_REMOVED lines=11> */
.L_x_19461:
        /* <DEDUP_REMOVED lines=21> */
.L_x_19470:
        /* <DEDUP_REMOVED lines=13> */
.L_x_19472:
[----:B------:R-:W-:Y:S05]  /*117c0*/  BSYNC.RECONVERGENT B2 ;  /* 0x0000000000027941 */ /* 0x000fea0003800200 */
.L_x_19471:
        /* <DEDUP_REMOVED lines=60> */
[----:B------:R-:W-:-:S07]  /*11b90*/  LOP3.LUT R26, R191, R166, R165, 0x96, !PT ;  /* 0x000000a6bf1a7212 */ /* 0x000fce00078e96a5 */
.L_x_19469:
[----:B------:R-:W-:Y:S05]  /*11ba0*/  BSYNC.RECONVERGENT B1 ;  /* 0x0000000000017941 */ /* 0x000fea0003800200 */
.L_x_19468:
        /* <DEDUP_REMOVED lines=11> */
.L_x_19467:
        /* <DEDUP_REMOVED lines=21> */
.L_x_19476:
        /* <DEDUP_REMOVED lines=13> */
.L_x_19478:
[----:B------:R-:W-:Y:S05]  /*11e80*/  BSYNC.RECONVERGENT B2 ;  /* 0x0000000000027941 */ /* 0x000fea0003800200 */
.L_x_19477:
        /* <DEDUP_REMOVED lines=61> */
.L_x_19475:
[----:B------:R-:W-:Y:S05]  /*12260*/  BSYNC.RECONVERGENT B1 ;  /* 0x0000000000017941 */ /* 0x000fea0003800200 */
.L_x_19474:
        /* <DEDUP_REMOVED lines=11> */
.L_x_19473:
[----:B------:R-:W-:Y:S02]  /*12320*/  F2FP.F16.F32.PACK_AB R167, RZ, R191 ;  /* 0x000000bfffa7723e */ /* 0x000fe400000000ff */
[----:B------:R-:W-:Y:S02]  /*12330*/  PRMT R166, R192, 0x5410, R194 ;  /* 0x00005410c0a67816 */ /* 0x000fe400000000c2 */
[----:B------:R-:W-:Y:S02]  /*12340*/  PRMT R165, R184, 0x5410, R182 ;  /* 0x00005410b8a57816 */ /* 0x000fe400000000b6 */
[----:B------:R-:W-:Y:S02]  /*12350*/  PRMT R164, R180, 0x5410, R178 ;  /* 0x00005410b4a47816 */ /* 0x000fe400000000b2 */
[----:B------:R-:W-:Y:S01]  /*12360*/  PRMT R167, R196, 0x5410, R167 ;  /* 0x00005410c4a77816 */ /* 0x000fe200000000a7 */
[----:B------:R-:W-:Y:S06]  /*12370*/  BRA `(.L_x_19479) ;  /* 0x0000003000fc7947 */ /* 0x000fec0003800000 */
.L_x_19430:
        /* <DEDUP_REMOVED lines=20> */
.L_x_19483:
        /* <DEDUP_REMOVED lines=13> */
.L_x_19485:
[----:B------:R-:W-:Y:S05]  /*12590*/  BSYNC.RECONVERGENT B2 ;  /* 0x0000000000027941 */ /* 0x000fea0003800200 */
.L_x_19484:
        /* <DEDUP_REMOVED lines=60> */
.L_x_19482:
[----:B------:R-:W-:Y:S05]  /*12960*/  BSYNC.RECONVERGENT B1 ;  /* 0x0000000000017941 */ /* 0x000fea0003800200 */
.L_x_19481:
        /* <DEDUP_REMOVED lines=10> */
.L_x_19480:
        /* <DEDUP_REMOVED lines=17> */
.L_x_19489:
        /* <DEDUP_REMOVED lines=13> */
.L_x_19491:
[----:B------:R-:W-:Y:S05]  /*12bf0*/  BSYNC.RECONVERGENT B2 ;  /* 0x0000000000027941 */ /* 0x000fea0003800200 */
.L_x_19490:
        /* <DEDUP_REMOVED lines=61> */
.L_x_19488:
[----:B------:R-:W-:Y:S05]  /*12fd0*/  BSYNC.RECONVERGENT B1 ;  /* 0x0000000000017941 */ /* 0x000fea0003800200 */
.L_x_19487:
        /* <DEDUP_REMOVED lines=10> */
.L_x_19486:
        /* <DEDUP_REMOVED lines=17> */
.L_x_19495:
        /* <DEDUP_REMOVED lines=13> */
.L_x_19497:
[----:B------:R-:W-:Y:S05]  /*13260*/  BSYNC.RECONVERGENT B2 ;  /* 0x0000000000027941 */ /* 0x000fea0003800200 */
.L_x_19496:
        /* <DEDUP_REMOVED lines=61> */
.L_x_19494:
[----:B------:R-:W-:Y:S05]  /*13640*/  BSYNC.RECONVERGENT B1 ;  /* 0x0000000000017941 */ /* 0x000fea0003800200 */
.L_x_19493:
        /* <DEDUP_REMOVED lines=10> */
.L_x_19492:
        /* <DEDUP_REMOVED lines=17> */
.L_x_19501:
        /* <DEDUP_REMOVED lines=13> */
.L_x_19503:
[----:B------:R-:W-:Y:S05]  /*138d0*/  BSYNC.RECONVERGENT B2 ;  /* 0x0000000000027941 */ /* 0x000fea0003800200 */
.L_x_19502:
        /* <DEDUP_REMOVED lines=61> */
.L_x_19500:
[----:B------:R-:W-:Y:S05]  /*13cb0*/  BSYNC.RECONVERGENT B1 ;  /* 0x0000000000017941 */ /* 0x000fea0003800200 */
.L_x_19499:
        /* <DEDUP_REMOVED lines=10> */
.L_x_19498:
        /* <DEDUP_REMOVED lines=17> */
.L_x_19507:
        /* <DEDUP_REMOVED lines=13> */
.L_x_19509:
[----:B------:R-:W-:Y:S05]  /*13f40*/  BSYNC.RECONVERGENT B2 ;  /* 0x0000000000027941 */ /* 0x000fea0003800200 */
.L_x_19508:
        /* <DEDUP_REMOVED lines=61> */
.L_x_19506:
[----:B------:R-:W-:Y:S05]  /*14320*/  BSYNC.RECONVERGENT B1 ;  /* 0x0000000000017941 */ /* 0x000fea0003800200 */
.L_x_19505:
        /* <DEDUP_REMOVED lines=10> */
.L_x_19504:
        /* <DEDUP_REMOVED lines=17> */
.L_x_19513:
        /* <DEDUP_REMOVED lines=13> */
.L_x_19515:
[----:B------:R-:W-:Y:S05]  /*145b0*/  BSYNC.RECONVERGENT B2 ;  /* 0x0000000000027941 */ /* 0x000fea0003800200 */
.L_x_19514:
        /* <DEDUP_REMOVED lines=61> */
.L_x_19512:
[----:B------:R-:W-:Y:S05]  /*14990*/  BSYNC.RECONVERGENT B1 ;  /* 0x0000000000017941 */ /* 0x000fea0003800200 */
.L_x_19511:
        /* <DEDUP_REMOVED lines=10> */
.L_x_19510:
        /* <DEDUP_REMOVED lines=17> */
.L_x_19519:
        /* <DEDUP_REMOVED lines=13> */
.L_x_19521:
[----:B------:R-:W-:Y:S05]  /*14c20*/  BSYNC.RECONVERGENT B2 ;  /* 0x0000000000027941 */ /* 0x000fea0003800200 */
.L_x_19520:
        /* <DEDUP_REMOVED lines=61> */
.L_x_19518:
[----:B------:R-:W-:Y:S05]  /*15000*/  BSYNC.RECONVERGENT B1 ;  /* 0x0000000000017941 */ /* 0x000fea0003800200 */
.L_x_19517:
        /* <DEDUP_REMOVED lines=10> */
.L_x_19516:
        /* <DEDUP_REMOVED lines=17> */
.L_x_19525:
        /* <DEDUP_REMOVED lines=13> */
.L_x_19527:
[----:B------:R-:W-:Y:S05]  /*15290*/  BSYNC.RECONVERGENT B2 ;  /* 0x0000000000027941 */ /* 0x000fea0003800200 */
.L_x_19526:
        /* <DEDUP_REMOVED lines=61> */
.L_x_19524:
[----:B------:R-:W-:Y:S05]  /*15670*/  BSYNC.RECONVERGENT B1 ;  /* 0x0000000000017941 */ /* 0x000fea0003800200 */
.L_x_19523:
        /* <DEDUP_REMOVED lines=10> */
.L_x_19522:
[----:B------:R-:W-:Y:S02]  /*15720*/  F2FP.F16.F32.PACK_AB R167, RZ, R191 ;  /* 0x000000bfffa7723e */ /* 0x000fe400000000ff */
[----:B------:R-:W-:Y:S02]  /*15730*/  PRMT R166, R192, 0x5410, R194 ;  /* 0x00005410c0a67816 */ /* 0x000fe400000000c2 */
[----:B------:R-:W-:Y:S02]  /*15740*/  PRMT R165, R184, 0x5410, R182 ;  /* 0x00005410b8a57816 */ /* 0x000fe400000000b6 */
[----:B------:R-:W-:Y:S02]  /*15750*/  PRMT R164, R180, 0x5410, R178 ;  /* 0x00005410b4a47816 */ /* 0x000fe400000000b2 */
[----:B------:R-:W-:-:S07]  /*15760*/  PRMT R167, R186, 0x5410, R167 ;  /* 0x00005410baa77816 */ /* 0x000fce00000000a7 */
.L_x_19479:
        /* <DEDUP_REMOVED lines=25> */
.L_x_19528:
[----:B------:R-:W-:Y:S01]  /*15900*/  IADD3 R231, PT, PT, R231, 0x80, RZ ;  /* 0x00000080e7e77810 */ /* 0x000fe20007ffe0ff */
[----:B------:R-:W-:-:S07]  /*15910*/  VIADD R229, R229, 0x80 ;  /* 0x00000080e5e57836 */ /* 0x000fce0000000000 */
.L_x_19429:
[----:B------:R-:W-:Y:S05]  /*15920*/  BSYNC.RECONVERGENT B0 ;  /* 0x0000000000007941 */ /* 0x000fea0003800200 */
.L_x_19428:
        /* <DEDUP_REMOVED lines=33> */
.L_x_19535:
        /* <DEDUP_REMOVED lines=13> */
.L_x_19537:
[----:B------:R-:W-:Y:S05]  /*15c10*/  BSYNC.RECONVERGENT B2 ;  /* 0x0000000000027941 */ /* 0x000fea0003800200 */
.L_x_19536:
        /* <DEDUP_REMOVED lines=61> */
.L_x_19534:
[----:B------:R-:W-:Y:S05]  /*15ff0*/  BSYNC.RECONVERGENT B1 ;  /* 0x0000000000017941 */ /* 0x000fea0003800200 */
.L_x_19533:
        /* <DEDUP_REMOVED lines=11> */
.L_x_19532:
        /* <DEDUP_REMOVED lines=21> */
.L_x_19541:
        /* <DEDUP_REMOVED lines=13> */
.L_x_19543:
[----:B------:R-:W-:Y:S05]  /*162d0*/  BSYNC.RECONVERGENT B2 ;  /* 0x0000000000027941 */ /* 0x000fea0003800200 */
.L_x_19542:
        /* <DEDUP_REMOVED lines=61> */
.L_x_19540:
[----:B------:R-:W-:Y:S05]  /*166b0*/  BSYNC.RECONVERGENT B1 ;  /* 0x0000000000017941 */ /* 0x000fea0003800200 */
.L_x_19539:
        /* <DEDUP_REMOVED lines=11> */
.L_x_19538:
        /* <DEDUP_REMOVED lines=21> */
.L_x_19547:
        /* <DEDUP_REMOVED lines=13> */
.L_x_19549:
[----:B------:R-:W-:Y:S05]  /*16990*/  BSYNC.RECONVERGENT B2 ;  /* 0x0000000000027941 */ /* 0x000fea0003800200 */
.L_x_19548:
        /* <DEDUP_REMOVED lines=61> */
.L_x_19546:
[----:B------:R-:W-:Y:S05]  /*16d70*/  BSYNC.RECONVERGENT B1 ;  /* 0x0000000000017941 */ /* 0x000fea0003800200 */
.L_x_19545:
        /* <DEDUP_REMOVED lines=11> */
.L_x_19544:
        /* <DEDUP_REMOVED lines=21> */
.L_x_19553:
        /* <DEDUP_REMOVED lines=13> */
.L_x_19555:
[----:B------:R-:W-:Y:S05]  /*17050*/  BSYNC.RECONVERGENT B2 ;  /* 0x0000000000027941 */ /* 0x000fea0003800200 */
.L_x_19554:
        /* <DEDUP_REMOVED lines=61> */
.L_x_19552:
[----:B------:R-:W-:Y:S05]  /*17430*/  BSYNC.RECONVERGENT B1 ;  /* 0x0000000000017941 */ /* 0x000fea0003800200 */
.L_x_19551:
        /* <DEDUP_REMOVED lines=11> */
.L_x_19550:
        /* <DEDUP_REMOVED lines=21> */
.L_x_19559:
        /* <DEDUP_REMOVED lines=13> */
.L_x_19561:
[----:B------:R-:W-:Y:S05]  /*17710*/  BSYNC.RECONVERGENT B2 ;  /* 0x0000000000027941 */ /* 0x000fea0003800200 */
.L_x_19560:
        /* <DEDUP_REMOVED lines=61> */
.L_x_19558:
[----:B------:R-:W-:Y:S05]  /*17af0*/  BSYNC.RECONVERGENT B1 ;  /* 0x0000000000017941 */ /* 0x000fea0003800200 */
.L_x_19557:
        /* <DEDUP_REMOVED lines=11> */
.L_x_19556:
        /* <DEDUP_REMOVED lines=21> */
.L_x_19565:
        /* <DEDUP_REMOVED lines=13> */
.L_x_19567:
[----:B------:R-:W-:Y:S05]  /*17dd0*/  BSYNC.RECONVERGENT B2 ;  /* 0x0000000000027941 */ /* 0x000fea0003800200 */
.L_x_19566:
        /* <DEDUP_REMOVED lines=61> */
.L_x_19564:
[----:B------:R-:W-:Y:S05]  /*181b0*/  BSYNC.RECONVERGENT B1 ;  /* 0x0000000000017941 */ /* 0x000fea0003800200 */
.L_x_19563:
        /* <DEDUP_REMOVED lines=11> */
.L_x_19562:
        /* <DEDUP_REMOVED lines=21> */
.L_x_19571:
        /* <DEDUP_REMOVED lines=13> */
.L_x_19573:
[----:B------:R-:W-:Y:S05]  /*18490*/  BSYNC.RECONVERGENT B2 ;  /* 0x0000000000027941 */ /* 0x000fea0003800200 */
.L_x_19572:
        /* <DEDUP_REMOVED lines=61> */
.L_x_19570:
[----:B------:R-:W-:Y:S05]  /*18870*/  BSYNC.RECONVERGENT B1 ;  /* 0x0000000000017941 */ /* 0x000fea0003800200 */
.L_x_19569:
        /* <DEDUP_REMOVED lines=11> */
.L_x_19568:
        /* <DEDUP_REMOVED lines=21> */
.L_x_19577:
        /* <DEDUP_REMOVED lines=13> */
.L_x_19579:
[----:B------:R-:W-:Y:S05]  /*18b50*/  BSYNC.RECONVERGENT B2 ;  /* 0x0000000000027941 */ /* 0x000fea0003800200 */
.L_x_19578:
        /* <DEDUP_REMOVED lines=61> */
.L_x_19576:
[----:B------:R-:W-:Y:S05]  /*18f30*/  BSYNC.RECONVERGENT B1 ;  /* 0x0000000000017941 */ /* 0x000fea0003800200 */
.L_x_19575:
        /* <DEDUP_REMOVED lines=11> */
.L_x_19574:
[----:B------:R-:W-:Y:S02]  /*18ff0*/  F2FP.F16.F32.PACK_AB R167, RZ, R227 ;  /* 0x000000e3ffa7723e */ /* 0x000fe400000000ff */
[----:B------:R-:W-:Y:S02]  /*19000*/  PRMT R166, R186, 0x5410, R190 ;  /* 0x00005410baa67816 */ /* 0x000fe400000000be */
[----:B------:R-:W-:Y:S02]  /*19010*/  PRMT R165, R184, 0x5410, R182 ;  /* 0x00005410b8a57816 */ /* 0x000fe400000000b6 */
[----:B------:R-:W-:Y:S02]  /*19020*/  PRMT R164, R180, 0x5410, R178 ;  /* 0x00005410b4a47816 */ /* 0x000fe400000000b2 */
[----:B------:R-:W-:Y:S01]  /*19030*/  PRMT R167, R194, 0x5410, R167 ;  /* 0x00005410c2a77816 */ /* 0x000fe200000000a7 */
[----:B------:R-:W-:Y:S06]  /*19040*/  BRA `(.L_x_19580) ;  /* 0x0000003400007947 */ /* 0x000fec0003800000 */
.L_x_19531:
        /* <DEDUP_REMOVED lines=20> */
.L_x_19584:
        /* <DEDUP_REMOVED lines=13> */
.L_x_19586:
[----:B------:R-:W-:Y:S05]  /*19260*/  BSYNC.RECONVERGENT B2 ;  /* 0x0000000000027941 */ /* 0x000fea0003800200 */
.L_x_19585:
        /* <DEDUP_REMOVED lines=61> */
.L_x_19583:
[----:B------:R-:W-:Y:S05]  /*19640*/  BSYNC.RECONVERGENT B1 ;  /* 0x0000000000017941 */ /* 0x000fea0003800200 */
.L_x_19582:
        /* <DEDUP_REMOVED lines=10> */
.L_x_19581:
        /* <DEDUP_REMOVED lines=17> */
.L_x_19590:
        /* <DEDUP_REMOVED lines=13> */
.L_x_19592:
[----:B------:R-:W-:Y:S05]  /*198d0*/  BSYNC.RECONVERGENT B2 ;  /* 0x0000000000027941 */ /* 0x000fea0003800200 */
.L_x_19591:
        /* <DEDUP_REMOVED lines=61> */
.L_x_19589:
[----:B------:R-:W-:Y:S05]  /*19cb0*/  BSYNC.RECONVERGENT B1 ;  /* 0x0000000000017941 */ /* 0x000fea0003800200 */
.L_x_19588:
        /* <DEDUP_REMOVED lines=10> */
.L_x_19587:
        /* <DEDUP_REMOVED lines=17> */
.L_x_19596:
        /* <DEDUP_REMOVED lines=13> */
.L_x_19598:
[----:B------:R-:W-:Y:S05]  /*19f40*/  BSYNC.RECONVERGENT B2 ;  /* 0x0000000000027941 */ /* 0x000fea0003800200 */
.L_x_19597:
        /* <DEDUP_REMOVED lines=61> */
.L_x_19595:
[----:B------:R-:W-:Y:S05]  /*1a320*/  BSYNC.RECONVERGENT B1 ;  /* 0x0000000000017941 */ /* 0x000fea0003800200 */
.L_x_19594:
        /* <DEDUP_REMOVED lines=10> */
.L_x_19593:
        /* <DEDUP_REMOVED lines=17> */
.L_x_19602:
        /* <DEDUP_REMOVED lines=13> */
.L_x_19604:
[----:B------:R-:W-:Y:S05]  /*1a5b0*/  BSYNC.RECONVERGENT B2 ;  /* 0x0000000000027941 */ /* 0x000fea0003800200 */
.L_x_19603:
        /* <DEDUP_REMOVED lines=61> */
.L_x_19601:
[----:B------:R-:W-:Y:S05]  /*1a990*/  BSYNC.RECONVERGENT B1 ;  /* 0x0000000000017941 */ /* 0x000fea0003800200 */
.L_x_19600:
        /* <DEDUP_REMOVED lines=10> */
.L_x_19599:
        /* <DEDUP_REMOVED lines=17> */
.L_x_19608:
        /* <DEDUP_REMOVED lines=13> */
.L_x_19610:
[----:B------:R-:W-:Y:S05]  /*1ac20*/  BSYNC.RECONVERGENT B2 ;  /* 0x0000000000027941 */ /* 0x000fea0003800200 */
.L_x_19609:
        /* <DEDUP_REMOVED lines=61> */
.L_x_19607:
[----:B------:R-:W-:Y:S05]  /*1b000*/  BSYNC.RECONVERGENT B1 ;  /* 0x0000000000017941 */ /* 0x000fea0003800200 */
.L_x_19606:
        /* <DEDUP_REMOVED lines=10> */
.L_x_19605:
        /* <DEDUP_REMOVED lines=17> */
.L_x_19614:
        /* <DEDUP_REMOVED lines=13> */
.L_x_19616:
[----:B------:R-:W-:Y:S05]  /*1b290*/  BSYNC.RECONVERGENT B2 ;  /* 0x0000000000027941 */ /* 0x000fea0003800200 */
.L_x_19615:
        /* <DEDUP_REMOVED lines=61> */
.L_x_19613:
[----:B------:R-:W-:Y:S05]  /*1b670*/  BSYNC.RECONVERGENT B1 ;  /* 0x0000000000017941 */ /* 0x000fea0003800200 */
.L_x_19612:
        /* <DEDUP_REMOVED lines=10> */
.L_x_19611:
        /* <DEDUP_REMOVED lines=17> */
.L_x_19620:
        /* <DEDUP_REMOVED lines=13> */
.L_x_19622:
[----:B------:R-:W-:Y:S05]  /*1b900*/  BSYNC.RECONVERGENT B2 ;  /* 0x0000000000027941 */ /* 0x000fea0003800200 */
.L_x_19621:
        /* <DEDUP_REMOVED lines=61> */
.L_x_19619:
[----:B------:R-:W-:Y:S05]  /*1bce0*/  BSYNC.RECONVERGENT B1 ;  /* 0x0000000000017941 */ /* 0x000fea0003800200 */
.L_x_19618:
        /* <DEDUP_REMOVED lines=10> */
.L_x_19617:
        /* <DEDUP_REMOVED lines=17> */
.L_x_19626:
        /* <DEDUP_REMOVED lines=13> */
.L_x_19628:
[----:B------:R-:W-:Y:S05]  /*1bf70*/  BSYNC.RECONVERGENT B2 ;  /* 0x0000000000027941 */ /* 0x000fea0003800200 */
.L_x_19627:
        /* <DEDUP_REMOVED lines=61> */
.L_x_19625:
[----:B------:R-:W-:Y:S05]  /*1c350*/  BSYNC.RECONVERGENT B1 ;  /* 0x0000000000017941 */ /* 0x000fea0003800200 */
.L_x_19624:
        /* <DEDUP_REMOVED lines=10> */
.L_x_19623:
[----:B------:R-:W-:Y:S02]  /*1c400*/  F2FP.F16.F32.PACK_AB R167, RZ, R227 ;  /* 0x000000e3ffa7723e */ /* 0x000fe400000000ff */
[----:B------:R-:W-:Y:S02]  /*1c410*/  PRMT R166, R186, 0x5410, R190 ;  /* 0x00005410baa67816 */ /* 0x000fe400000000be */
[----:B------:R-:W-:Y:S02]  /*1c420*/  PRMT R165, R184, 0x5410, R182 ;  /* 0x00005410b8a57816 */ /* 0x000fe400000000b6 */
[----:B------:R-:W-:Y:S02]  /*1c430*/  PRMT R164, R180, 0x5410, R178 ;  /* 0x00005410b4a47816 */ /* 0x000fe400000000b2 */
[----:B------:R-:W-:-:S07]  /*1c440*/  PRMT R167, R192, 0x5410, R167 ;  /* 0x00005410c0a77816 */ /* 0x000fce00000000a7 */
.L_x_19580:
        /* <DEDUP_REMOVED lines=25> */
.L_x_19629:
[----:B------:R-:W-:Y:S01]  /*1c5e0*/  IADD3 R231, PT, PT, R231, 0x80, RZ ;  /* 0x00000080e7e77810 */ /* 0x000fe20007ffe0ff */
[----:B------:R-:W-:-:S07]  /*1c5f0*/  VIADD R229, R229, 0x80 ;  /* 0x00000080e5e57836 */ /* 0x000fce0000000000 */
.L_x_19530:
[----:B------:R-:W-:Y:S05]  /*1c600*/  BSYNC.RECONVERGENT B0 ;  /* 0x0000000000007941 */ /* 0x000fea0003800200 */
.L_x_19529:
        /* <DEDUP_REMOVED lines=33> */
.L_x_19636:
        /* <DEDUP_REMOVED lines=13> */
.L_x_19638:
[----:B------:R-:W-:Y:S05]  /*1c8f0*/  BSYNC.RECONVERGENT B2 ;  /* 0x0000000000027941 */ /* 0x000fea0003800200 */
.L_x_19637:
        /* <DEDUP_REMOVED lines=61> */
.L_x_19635:
[----:B------:R-:W-:Y:S05]  /*1ccd0*/  BSYNC.RECONVERGENT B1 ;  /* 0x0000000000017941 */ /* 0x000fea0003800200 */
.L_x_19634:
[----:B------:R-:W-:Y:S01]  /*1cce0*/  I2FP.F32.U32 R12, R12 ;  /* 0x0000000c000c7245 */ /* 0x000fe20000201000 */
[----:B------:R-:W-:Y:S02]  /*1ccf0*/  HFMA2 R165, -RZ, RZ, 0.1171875, 0 ;  /* 0x2f800000ffa57431 */ /* 0x000fe400000001ff */
[----:B------:R-:W-:-:S03]  /*1cd00*/  HADD2.F32 R30, -RZ, R40.H0_H0 ;  /* 0x20000028ff1e7230 */ /* 0x000fc60000004100 */
[----:B------:R-:W-:Y:S02]  /*1cd10*/  FFMA.FTZ R12, R12, R165, 1.1641532182693481445e-10 ;  /* 0x2f0000000c0c7423 */ /* 0x000fe400000100a5 */
[----:B------:R-:W-:-:S04]  /*1cd20*/  FMUL.FTZ R30, R30, UR13 ;  /* 0x0000000d1e1e7c20 */ /* 0x000fc80008410000 */
[----:B------:R-:W-:Y:S01]  /*1cd30*/  FMUL.FTZ R30, R30, UR12 ;  /* 0x0000000c1e1e7c20 */ /* 0x000fe20008410000 */
[----:B------:R-:W-:-:S04]  /*1cd40*/  FSETP.GTU.FTZ.AND P5, PT, R12, UR10, PT ;  /* 0x0000000a0c007c0b */ /* 0x000fc8000bfbc000 */
[----:B------:R-:W-:Y:S01]  /*1cd50*/  FSEL R207, R30, RZ, !P5 ;  /* 0x000000ff1ecf7208 */ /* 0x000fe20006800000 */
[----:B------:R-:W-:Y:S01]  /*1cd60*/  HADD2.F32 R30, -RZ, R36.H0_H0 ;  /* 0x20000024ff1e7230 */ /* 0x000fe20000004100 */
[----:B------:R-:W-:-:S04]  /*1cd70*/  SEL R12, RZ, 0x1, P5 ;  /* 0x00000001ff0c7807 */ /* 0x000fc80002800000 */
[----:B------:R-:W-:-:S07]  /*1cd80*/  FFMA.FTZ R207, R207, R48, R30 ;  /* 0x00000030cfcf7223 */ /* 0x000fce000001001e */
.L_x_19633:
        /* <DEDUP_REMOVED lines=21> */
.L_x_19642:
        /* <DEDUP_REMOVED lines=13> */
.L_x_19644:
[----:B------:R-:W-:Y:S05]  /*1cfb0*/  BSYNC.RECONVERGENT B2 ;  /* 0x0000000000027941 */ /* 0x000fea0003800200 */
.L_x_19643:
        /* <DEDUP_REMOVED lines=61> */
.L_x_19641:
[----:B------:R-:W-:Y:S05]  /*1d390*/  BSYNC.RECONVERGENT B1 ;  /* 0x0000000000017941 */ /* 0x000fea0003800200 */
.L_x_19640:
        /* <DEDUP_REMOVED lines=11> */
.L_x_19639:
        /* <DEDUP_REMOVED lines=21> */
.L_x_19648:
        /* <DEDUP_REMOVED lines=13> */
.L_x_19650:
[----:B------:R-:W-:Y:S05]  /*1d670*/  BSYNC.RECONVERGENT B2 ;  /* 0x0000000000027941 */ /* 0x000fea0003800200 */
.L_x_19649:
        /* <DEDUP_REMOVED lines=61> */
.L_x_19647:
[----:B------:R-:W-:Y:S05]  /*1da50*/  BSYNC.RECONVERGENT B1 ;  /* 0x0000000000017941 */ /* 0x000fea0003800200 */
.L_x_19646:
        /* <DEDUP_REMOVED lines=11> */
.L_x_19645:
        /* <DEDUP_REMOVED lines=21> */
.L_x_19654:
        /* <DEDUP_REMOVED lines=13> */
.L_x_19656:
[----:B------:R-:W-:Y:S05]  /*1dd30*/  BSYNC.RECONVERGENT B2 ;  /* 0x0000000000027941 */ /* 0x000fea0003800200 */
.L_x_19655:
        /* <DEDUP_REMOVED lines=61> */
.L_x_19653:
[----:B------:R-:W-:Y:S05]  /*1e110*/  BSYNC.RECONVERGENT B1 ;  /* 0x0000000000017941 */ /* 0x000fea0003800200 */
.L_x_19652:
        /* <DEDUP_REMOVED lines=11> */
.L_x_19651:
        /* <DEDUP_REMOVED lines=21> */
.L_x_19660:
        /* <DEDUP_REMOVED lines=13> */
.L_x_19662:
[----:B------:R-:W-:Y:S05]  /*1e3f0*/  BSYNC.RECONVERGENT B2 ;  /* 0x0000000000027941 */ /* 0x000fea0003800200 */
.L_x_19661:
        /* <DEDUP_REMOVED lines=61> */
.L_x_19659:
[----:B------:R-:W-:Y:S05]  /*1e7d0*/  BSYNC.RECONVERGENT B1 ;  /* 0x0000000000017941 */ /* 0x000fea0003800200 */
.L_x_19658:
        /* <DEDUP_REMOVED lines=11> */
.L_x_19657:
        /* <DEDUP_REMOVED lines=21> */
.L_x_19666:
        /* <DEDUP_REMOVED lines=13> */
.L_x_19668:
[----:B------:R-:W-:Y:S05]  /*1eab0*/  BSYNC.RECONVERGENT B2 ;  /* 0x0000000000027941 */ /* 0x000fea0003800200 */
.L_x_19667:
        /* <DEDUP_REMOVED lines=61> */
.L_x_19665:
[----:B------:R-:W-:Y:S05]  /*1ee90*/  BSYNC.RECONVERGENT B1 ;  /* 0x0000000000017941 */ /* 0x000fea0003800200 */
.L_x_19664:
        /* <DEDUP_REMOVED lines=11> */
.L_x_19663:
        /* <DEDUP_REMOVED lines=21> */
.L_x_19672:
        /* <DEDUP_REMOVED lines=13> */
.L_x_19674:
[----:B------:R-:W-:Y:S05]  /*1f170*/  BSYNC.RECONVERGENT B2 ;  /* 0x0000000000027941 */ /* 0x000fea0003800200 */
.L_x_19673:
        /* <DEDUP_REMOVED lines=61> */
.L_x_19671:
[----:B------:R-:W-:Y:S05]  /*1f550*/  BSYNC.RECONVERGENT B1 ;  /* 0x0000000000017941 */ /* 0x000fea0003800200 */
.L_x_19670:
        /* <DEDUP_REMOVED lines=11> */
.L_x_19669:
        /* <DEDUP_REMOVED lines=21> */
.L_x_19678:
        /* <DEDUP_REMOVED lines=13> */
.L_x_19680:
[----:B------:R-:W-:Y:S05]  /*1f830*/  BSYNC.RECONVERGENT B2 ;  /* 0x0000000000027941 */ /* 0x000fea0003800200 */
.L_x_19679:
        /* <DEDUP_REMOVED lines=61> */
.L_x_19677:
[----:B------:R-:W-:Y:S05]  /*1fc10*/  BSYNC.RECONVERGENT B1 ;  /* 0x0000000000017941 */ /* 0x000fea0003800200 */
.L_x_19676:
        /* <DEDUP_REMOVED lines=11> */
.L_x_19675:
[----:B------:R-:W-:Y:S02]  /*1fcd0*/  F2FP.F16.F32.PACK_AB R167, RZ, R221 ;  /* 0x000000ddffa7723e */ /* 0x000fe400000000ff */
[----:B------:R-:W-:Y:S02]  /*1fce0*/  PRMT R166, R184, 0x5410, R186 ;  /* 0x00005410b8a67816 */ /* 0x000fe400000000ba */
[----:B------:R-:W-:Y:S02]  /*1fcf0*/  PRMT R165, R180, 0x5410, R182 ;  /* 0x00005410b4a57816 */ /* 0x000fe400000000b6 */
[----:B------:R-:W-:Y:S02]  /*1fd00*/  PRMT R164, R176, 0x5410, R174 ;  /* 0x00005410b0a47816 */ /* 0x000fe400000000ae */
[----:B------:R-:W-:Y:S01]  /*1fd10*/  PRMT R167, R192, 0x5410, R167 ;  /* 0x00005410c0a77816 */ /* 0x000fe200000000a7 */
[----:B------:R-:W-:Y:S06]  /*1fd20*/  BRA `(.L_x_19681) ;  /* 0x0000003400047947 */ /* 0x000fec0003800000 */
.L_x_19632:
        /* <DEDUP_REMOVED lines=20> */
.L_x_19685:
        /* <DEDUP_REMOVED lines=13> */
.L_x_19687:
[----:B------:R-:W-:Y:S05]  /*1ff40*/  BSYNC.RECONVERGENT B2 ;  /* 0x0000000000027941 */ /* 0x000fea0003800200 */
.L_x_19686:
        /* <DEDUP_REMOVED lines=61> */
.L_x_19684:
[----:B------:R-:W-:Y:S05]  /*20320*/  BSYNC.RECONVERGENT B1 ;  /* 0x0000000000017941 */ /* 0x000fea0003800200 */
.L_x_19683:
        /* <DEDUP_REMOVED lines=10> */
.L_x_19682:
        /* <DEDUP_REMOVED lines=17> */
.L_x_19691:
        /* <DEDUP_REMOVED lines=13> */
.L_x_19693:
[----:B------:R-:W-:Y:S05]  /*205b0*/  BSYNC.RECONVERGENT B2 ;  /* 0x0000000000027941 */ /* 0x000fea0003800200 */
.L_x_19692:
        /* <DEDUP_REMOVED lines=61> */
.L_x_19690:
[----:B------:R-:W-:Y:S05]  /*20990*/  BSYNC.RECONVERGENT B1 ;  /* 0x0000000000017941 */ /* 0x000fea0003800200 */
.L_x_19689:
        /* <DEDUP_REMOVED lines=10> */
.L_x_19688:
        /* <DEDUP_REMOVED lines=17> */
.L_x_19697:
        /* <DEDUP_REMOVED lines=13> */
.L_x_19699:
[----:B------:R-:W-:Y:S05]  /*20c20*/  BSYNC.RECONVERGENT B2 ;  /* 0x0000000000027941 */ /* 0x000fea0003800200 */
.L_x_19698:
        /* <DEDUP_REMOVED lines=61> */
.L_x_19696:
[----:B------:R-:W-:Y:S05]  /*21000*/  BSYNC.RECONVERGENT B1 ;  /* 0x0000000000017941 */ /* 0x000fea0003800200 */
.L_x_19695:
        /* <DEDUP_REMOVED lines=10> */
.L_x_19694:
        /* <DEDUP_REMOVED lines=17> */
.L_x_19703:
        /* <DEDUP_REMOVED lines=13> */
.L_x_19705:
[----:B------:R-:W-:Y:S05]  /*21290*/  BSYNC.RECONVERGENT B2 ;  /* 0x0000000000027941 */ /* 0x000fea0003800200 */
.L_x_19704:
        /* <DEDUP_REMOVED lines=61> */
.L_x_19702:
[----:B------:R-:W-:Y:S05]  /*21670*/  BSYNC.RECONVERGENT B1 ;  /* 0x0000000000017941 */ /* 0x000fea0003800200 */
.L_x_19701:
        /* <DEDUP_REMOVED lines=10> */
.L_x_19700:
        /* <DEDUP_REMOVED lines=17> */
.L_x_19709:
        /* <DEDUP_REMOVED lines=13> */
.L_x_19711:
[----:B------:R-:W-:Y:S05]  /*21900*/  BSYNC.RECONVERGENT B2 ;  /* 0x0000000000027941 */ /* 0x000fea0003800200 */
.L_x_19710:
        /* <DEDUP_REMOVED lines=61> */
.L_x_19708:
[----:B------:R-:W-:Y:S05]  /*21ce0*/  BSYNC.RECONVERGENT B1 ;  /* 0x0000000000017941 */ /* 0x000fea0003800200 */
.L_x_19707:
        /* <DEDUP_REMOVED lines=10> */
.L_x_19706:
        /* <DEDUP_REMOVED lines=17> */
.L_x_19715:
        /* <DEDUP_REMOVED lines=13> */
.L_x_19717:
[----:B------:R-:W-:Y:S05]  /*21f70*/  BSYNC.RECONVERGENT B2 ;  /* 0x0000000000027941 */ /* 0x000fea0003800200 */
.L_x_19716:
        /* <DEDUP_REMOVED lines=61> */
.L_x_19714:
[----:B------:R-:W-:Y:S05]  /*22350*/  BSYNC.RECONVERGENT B1 ;  /* 0x0000000000017941 */ /* 0x000fea0003800200 */
.L_x_19713:
        /* <DEDUP_REMOVED lines=10> */
.L_x_19712:
        /* <DEDUP_REMOVED lines=17> */
.L_x_19721:
        /* <DEDUP_REMOVED lines=13> */
.L_x_19723:
[----:B------:R-:W-:Y:S05]  /*225e0*/  BSYNC.RECONVERGENT B2 ;  /* 0x0000000000027941 */ /* 0x000fea0003800200 */
.L_x_19722:
        /* <DEDUP_REMOVED lines=61> */
.L_x_19720:
[----:B------:R-:W-:Y:S05]  /*229c0*/  BSYNC.RECONVERGENT B1 ;  /* 0x0000000000017941 */ /* 0x000fea0003800200 */
.L_x_19719:
        /* <DEDUP_REMOVED lines=10> */
.L_x_19718:
        /* <DEDUP_REMOVED lines=17> */
.L_x_19727:
        /* <DEDUP_REMOVED lines=13> */
.L_x_19729:
[----:B------:R-:W-:Y:S05]  /*22c50*/  BSYNC.RECONVERGENT B2 ;  /* 0x0000000000027941 */ /* 0x000fea0003800200 */
.L_x_19728:
        /* <DEDUP_REMOVED lines=61> */
.L_x_19726:
[----:B------:R-:W-:Y:S05]  /*23030*/  BSYNC.RECONVERGENT B1 ;  /* 0x0000000000017941 */ /* 0x000fea0003800200 */
.L_x_19725:
        /* <DEDUP_REMOVED lines=10> */
.L_x_19724:
[----:B------:R-:W-:Y:S02]  /*230e0*/  F2FP.F16.F32.PACK_AB R167, RZ, R221 ;  /* 0x000000ddffa7723e */ /* 0x000fe400000000ff */
[----:B------:R-:W-:Y:S02]  /*230f0*/  MOV R178, R184 ;  /* 0x000000b800b27202 */ /* 0x000fe40000000f00 */
[----:B------:R-:W-:Y:S02]  /*23100*/  PRMT R166, R186, 0x5410, R190 ;  /* 0x00005410baa67816 */ /* 0x000fe400000000be */
[----:B------:R-:W-:Y:S02]  /*23110*/  PRMT R165, R182, 0x5410, R180 ;  /* 0x00005410b6a57816 */ /* 0x000fe400000000b4 */
[----:B------:R-:W-:Y:S02]  /*23120*/  PRMT R164, R176, 0x5410, R174 ;  /* 0x00005410b0a47816 */ /* 0x000fe400000000ae */
[----:B------:R-:W-:-:S07]  /*23130*/  PRMT R167, R192, 0x5410, R167 ;  /* 0x00005410c0a77816 */ /* 0x000fce00000000a7 */
.L_x_19681:
        /* <DEDUP_REMOVED lines=24> */
.L_x_19631:
[----:B------:R-:W-:Y:S05]  /*232c0*/  BSYNC.RECONVERGENT B0 ;  /* 0x0000000000007941 */ /* 0x000fea0003800200 */
.L_x_19630:
        /* <DEDUP_REMOVED lines=160> */
.L_x_19731:
[----:B------:R-:W-:Y:S05]  /*23cd0*/  BSYNC.RECONVERGENT B0 ;  /* 0x0000000000007941 */ /* 0x000fea0003800200 */
.L_x_19730:
        /* <DEDUP_REMOVED lines=12> */
.L_x_19733:
[----:B------:R-:W-:Y:S05]  /*23da0*/  BSYNC.RECONVERGENT B0 ;  /* 0x0000000000007941 */ /* 0x000fea0003800200 */
.L_x_19732:
        /* <DEDUP_REMOVED lines=91> */
.L_x_19736:
[----:B------:R-:W-:Y:S05]  /*24360*/  BSYNC.RECONVERGENT B0 ;  /* 0x0000000000007941 */ /* 0x000fea0003800200 */
.L_x_19735:
        /* <DEDUP_REMOVED lines=35> */
.L_x_19738:
[----:B------:R-:W-:Y:S05]  /*245a0*/  BSYNC.RECONVERGENT B0 ;  /* 0x0000000000007941 */ /* 0x000fea0003800200 */
.L_x_19737:
        /* <DEDUP_REMOVED lines=35> */
.L_x_19740:
[----:B------:R-:W-:Y:S05]  /*247e0*/  BSYNC.RECONVERGENT B0 ;  /* 0x0000000000007941 */ /* 0x000fea0003800200 */
.L_x_19739:
        /* <DEDUP_REMOVED lines=34> */
.L_x_19742:
[----:B------:R-:W-:Y:S05]  /*24a10*/  BSYNC.RECONVERGENT B0 ;  /* 0x0000000000007941 */ /* 0x000fea0003800200 */
.L_x_19741:
        /* <DEDUP_REMOVED lines=33> */
.L_x_19743:
[----:B------:R-:W-:Y:S05]  /*24c30*/  BSYNC.RECONVERGENT B0 ;  /* 0x0000000000007941 */ /* 0x000fea0003800200 */
.L_x_19734:
[----:B01234-:R-:W0:Y:S01]  /*24c40*/  LDC.64 R164, c[0x0][0x380] ;  /* 0x0000e000ffa47b82 */ /* 0x01fe220000000a00 */
[----:B------:R-:W-:Y:S01]  /*24c50*/  UPLOP3.LUT UP1, UPT, UPT, UPT, UP1, 0x40, 0x4 ;  /* 0x000000000004789c */ /* 0x000fe20003f2e810 */
[----:B0-----:R-:W-:-:S04]  /*24c60*/  IADD3 R3, PT, PT, R3, R164, RZ ;  /* 0x000000a403037210 */ /* 0x001fc80007ffe0ff */
[----:B------:R-:W-:-:S13]  /*24c70*/  ISETP.GE.AND P0, PT, R3, R165, PT ;  /* 0x000000a50300720c */ /* 0x000fda0003f06270 */
[----:B------:R-:W-:Y:S05]  /*24c80*/  @!P0 BRA `(.L_x_19744) ;  /* 0xfffffdc400388947 */ /* 0x000fea000383ffff */
[----:B------:R-:W-:Y:S05]  /*24c90*/  EXIT ;  /* 0x000000000000794d */ /* 0x000fea0003800000 */
.L_x_19745:
        /* <DEDUP_REMOVED lines=14> */
.L_x_34074:


//--------------------- .text._ZN10layer_norm13ln_fwd_kernelINS_13Kernel_traitsIf6__halfS2_S2_fjLj5120ELj1ELj1ELj4ELj16ENS_18Kernel_traits_baseILj5120EfS2_S2_S2_fjLj128EEEEELb1ELb1ELb1ELb1EEEvNS_9FwdParamsE --------------------------
	.section	.text._ZN10layer_norm13ln_fwd_kernelINS_13Kernel_traitsIf6__halfS2_S2_fjLj5120ELj1ELj1ELj4ELj16ENS_18Kernel_traits_baseILj5120EfS2_S2_S2_fjLj128EEEEELb1ELb1ELb1ELb1EEEvNS_9FwdParamsE,"ax",@progbits
	.align	128
        .global         _ZN10layer_norm13ln_fwd_kernelINS_13Kernel_traitsIf6__halfS2_S2_fjLj5120ELj1ELj1ELj4ELj16ENS_18Kernel_traits_baseILj5120EfS2_S2_S2_fjLj128EEEEELb1ELb1ELb1ELb1EEEvNS_9FwdParamsE
        .type           _ZN10layer_norm13ln_fwd_kernelINS_13Kernel_traitsIf6__halfS2_S2_fjLj5120ELj1ELj1ELj4ELj16ENS_18Kernel_traits_baseILj5120EfS2_S2_S2_fjLj128EEEEELb1ELb1ELb1ELb1EEEvNS_9FwdParamsE,@function
        .size           _ZN10layer_norm13ln_fwd_kernelINS_13Kernel_traitsIf6__halfS2_S2_fjLj5120ELj1ELj1ELj4ELj16ENS_18Kernel_traits_baseILj5120EfS2_S2_S2_fjLj128EEEEELb1ELb1ELb1ELb1EEEvNS_9FwdParamsE,(.L_x_34075 - _ZN10layer_norm13ln_fwd_kernelINS_13Kernel_traitsIf6__halfS2_S2_fjLj5120ELj1ELj1ELj4ELj16ENS_18Kernel_traits_baseILj5120EfS2_S2_S2_fjLj128EEEEELb1ELb1ELb1ELb1EEEvNS_9FwdParamsE)
        .other          _ZN10layer_norm13ln_fwd_kernelINS_13Kernel_traitsIf6__halfS2_S2_fjLj5120ELj1ELj1ELj4ELj16ENS_18Kernel_traits_baseILj5120EfS2_S2_S2_fjLj128EEEEELb1ELb1ELb1ELb1EEEvNS_9FwdParamsE,@"STO_CUDA_ENTRY STV_DEFAULT"
_ZN10layer_norm13ln_fwd_kernelINS_13Kernel_traitsIf6__halfS2_S2_fjLj5120ELj1ELj1ELj4ELj16ENS_18Kernel_traits_baseILj5120EfS2_S2_S2_fjLj128EEEEELb1ELb1ELb1ELb1EEEvNS_9FwdParamsE:
.text._ZN10layer_norm13ln_fwd_kernelINS_13Kernel_traitsIf6__halfS2_S2_fjLj5120ELj1ELj1ELj4ELj16ENS_18Kernel_traits_baseILj5120EfS2_S2_S2_fjLj128EEEEELb1ELb1ELb1ELb1EEEvNS_9FwdParamsE:
        /* <DEDUP_REMOVED lines=62> */
.L_x_19746:
        /* <DEDUP_REMOVED lines=44> */
.L_x_19747:
        /* <DEDUP_REMOVED lines=91> */
.L_x_20088:
        /* <DEDUP_REMOVED lines=48> */
.L_x_19751:
        /* <DEDUP_REMOVED lines=12> */
.L_x_19752:
        /* <DEDUP_REMOVED lines=57> */
[----:B------:R-:W-:Y:S01]  /*13a0*/  HFMA2 R3, -RZ, RZ, 0, 0 ;  /* 0x00000000ff037431 */ /* 0x000fe200000001ff */
[----:B------:R-:W-:Y:S01]  /*13b0*/  LOP3.LUT R182, R5, R182, R27, 0x96, !PT ;  /* 0x000000b605b67212 */ /* 0x000fe200078e961b */
[----:B------:R-:W-:-:S07]  /*13c0*/  IMAD.MOV.U32 R5, RZ, RZ, R26 ;  /* 0x000000ffff057224 */ /* 0x000fce00078e001a */
.L_x_19750:
        /* <DEDUP_REMOVED lines=11> */
.L_x_19749:
        /* <DEDUP_REMOVED lines=20> */
.L_x_19755:
        /* <DEDUP_REMOVED lines=12> */
.L_x_19756:
        /* <DEDUP_REMOVED lines=60> */
.L_x_19754:
        /* <DEDUP_REMOVED lines=11> */
.L_x_19753:
        /* <DEDUP_REMOVED lines=20> */
.L_x_19759:
        /* <DEDUP_REMOVED lines=12> */
.L_x_19760:
        /* <DEDUP_REMOVED lines=59> */
.L_x_19758:
        /* <DEDUP_REMOVED lines=11> */
.L_x_19757:
        /* <DEDUP_REMOVED lines=20> */
.L_x_19763:
        /* <DEDUP_REMOVED lines=12> */
.L_x_19764:
        /* <DEDUP_REMOVED lines=59> */
.L_x_19762:
        /* <DEDUP_REMOVED lines=11> */
.L_x_19761:
        /* <DEDUP_REMOVED lines=20> */
.L_x_19767:
        /* <DEDUP_REMOVED lines=12> */
.L_x_19768:
        /* <DEDUP_REMOVED lines=60> */
.L_x_19766:
        /* <DEDUP_REMOVED lines=11> */
.L_x_19765:
        /* <DEDUP_REMOVED lines=20> */
.L_x_19771:
        /* <DEDUP_REMOVED lines=12> */
.L_x_19772:
        /* <DEDUP_REMOVED lines=60> */
.L_x_19770:
        /* <DEDUP_REMOVED lines=11> */
.L_x_19769:
        /* <DEDUP_REMOVED lines=20> */
.L_x_19775:
        /* <DEDUP_REMOVED lines=12> */
.L_x_19776:
        /* <DEDUP_REMOVED lines=60> */
.L_x_19774:
        /* <DEDUP_REMOVED lines=11> */
.L_x_19773:
        /* <DEDUP_REMOVED lines=20> */
.L_x_19779:
        /* <DEDUP_REMOVED lines=12> */
.L_x_19780:
        /* <DEDUP_REMOVED lines=60> */
.L_x_19778:
        /* <DEDUP_REMOVED lines=11> */
.L_x_19777:
[----:B------:R-:W-:Y:S02]  /*4170*/  F2FP.F16.F32.PACK_AB R11, RZ, R19 ;  /* 0x00000013ff0b723e */ /* 0x000fe400000000ff */
[----:B------:R-:W-:Y:S02]  /*4180*/  PRMT R166, R166, 0x5410, R7 ;  /* 0x00005410a6a67816 */ /* 0x000fe40000000007 */
[----:B------:R-:W-:Y:S02]  /*4190*/  PRMT R165, R165, 0x5410, R5 ;  /* 0x00005410a5a57816 */ /* 0x000fe40000000005 */
[----:B------:R-:W-:Y:S02]  /*41a0*/  PRMT R164, R164, 0x5410, R3 ;  /* 0x00005410a4a47816 */ /* 0x000fe40000000003 */
[----:B------:R-:W-:Y:S01]  /*41b0*/  PRMT R167, R167, 0x5410, R11 ;  /* 0x00005410a7a77816 */ /* 0x000fe2000000000b */
[----:B------:R-:W-:Y:S06]  /*41c0*/  BRA `(.L_x_19781) ;  /* 0x00000030005c7947 */ /* 0x000fec0003800000 */
.L_x_19748:
        /* <DEDUP_REMOVED lines=19> */
.L_x_19784:
        /* <DEDUP_REMOVED lines=12> */
.L_x_19785:
        /* <DEDUP_REMOVED lines=49> */
[----:B------:R-:W-:Y:S02]  /*46d0*/  VIADD R5, R209, 0xdb3d7428 ;  /* 0xdb3d7428d1057836 */ /* 0x000fe40000000000 */
[----:B------:R-:W-:-:S03]  /*46e0*/  IMAD.WIDE.U32 R26, R3, -0x2daee0ad, RZ ;  /* 0xd2511f53031a7825 */ /* 0x000fc600078e00ff */
[----:B------:R-:W-:Y:S01]  /*46f0*/  LOP3.LUT R5, R5, R28, R183, 0x96, !PT ;  /* 0x0000001c05057212 */ /* 0x000fe200078e96b7 */
[----:B------:R-:W-:-:S04]  /*4700*/  VIADD R3, R209, 0x96a522ad ;  /* 0x96a522add1037836 */ /* 0x000fc80000000000 */
[----:B------:R-:W-:Y:S01]  /*4710*/  IMAD.WIDE.U32 R180, R5, -0x326172a9, RZ ;  /* 0xcd9e8d5705b47825 */ /* 0x000fe200078e00ff */
[----:B------:R-:W-:Y:S02]  /*4720*/  IADD3 R5, PT, PT, R208, -0x700cb87f, RZ ;  /* 0x8ff34781d0057810 */ /* 0x000fe40007ffe0ff */
[----:B------:R-:W-:Y:S01]  /*4730*/  LOP3.LUT R182, R3, R182, R27, 0x96, !PT ;  /* 0x000000b603b67212 */ /* 0x000fe200078e961b */
[----:B------:R-:W-:Y:S01]  /*4740*/  HFMA2 R3, -RZ, RZ, 0, 0 ;  /* 0x00000000ff037431 */ /* 0x000fe200000001ff */
[----:B------:R-:W-:Y:S01]  /*4750*/  LOP3.LUT R200, R5, R10, R181, 0x96, !PT ;  /* 0x0000000a05c87212 */ /* 0x000fe200078e96b5 */
[----:B------:R-:W-:-:S07]  /*4760*/  IMAD.MOV.U32 R5, RZ, RZ, R30 ;  /* 0x000000ffff057224 */ /* 0x000fce00078e001e */
.L_x_19783:
        /* <DEDUP_REMOVED lines=10> */
.L_x_19782:
        /* <DEDUP_REMOVED lines=16> */
.L_x_19788:
        /* <DEDUP_REMOVED lines=12> */
.L_x_19789:
        /* <DEDUP_REMOVED lines=60> */
.L_x_19787:
        /* <DEDUP_REMOVED lines=10> */
.L_x_19786:
        /* <DEDUP_REMOVED lines=16> */
.L_x_19792:
        /* <DEDUP_REMOVED lines=12> */
.L_x_19793:
        /* <DEDUP_REMOVED lines=60> */
.L_x_19791:
        /* <DEDUP_REMOVED lines=10> */
.L_x_19790:
        /* <DEDUP_REMOVED lines=16> */
.L_x_19796:
        /* <DEDUP_REMOVED lines=12> */
.L_x_19797:
[----:B------:R-:W-:Y:S01]  /*5610*/  IMAD.WIDE.U32 R166, R20, -0x326172a9, RZ ;  /* 0xcd9e8d5714a67825 */ /* 0x000fe200078e00ff */
[----:B------:R-:W-:Y:S02]  /*5620*/  LOP3.LUT R170, R18, R5, R209, 0x96, !PT ;  /* 0x0000000512aa7212 */ /* 0x000fe400078e96d1 */
[C---:B------:R-:W-:Y:S01]  /*5630*/  IADD3 R9, PT, PT, R209.reuse, 0x76cf5d0a, RZ ;  /* 0x76cf5d0ad1097810 */ /* 0x040fe20007ffe0ff */
        /* <DEDUP_REMOVED lines=21> */
[C---:B------:R-:W-:Y:S01]  /*5790*/  VIADD R7, R208.reuse, 0x78dde6e4 ;  /* 0x78dde6e4d0077836 */ /* 0x040fe20000000000 */
        /* <DEDUP_REMOVED lines=27> */
[----:B------:R-:W-:Y:S02]  /*5950*/  HFMA2 R9, -RZ, RZ, 0, 0 ;  /* 0x00000000ff097431 */ /* 0x000fe400000001ff */
[----:B------:R-:W-:Y:S02]  /*5960*/  VIADD R5, R208, 0x8ff34781 ;  /* 0x8ff34781d0057836 */ /* 0x000fe40000000000 */
[----:B------:R-:W-:Y:S01]  /*5970*/  IMAD.WIDE.U32 R166, R7, -0x2daee0ad, RZ ;  /* 0xd2511f5307a67825 */ /* 0x000fe200078e00ff */
[----:B------:R-:W-:Y:S02]  /*5980*/  IADD3 R7, PT, PT, R209, -0x695add53, RZ ;  /* 0x96a522add1077810 */ /* 0x000fe40007ffe0ff */
[----:B------:R-:W-:Y:S01]  /*5990*/  LOP3.LUT R200, R5, R4, R181, 0x96, !PT ;  /* 0x0000000405c87212 */ /* 0x000fe200078e96b5 */
[----:B------:R-:W-:Y:S01]  /*59a0*/  IMAD.MOV.U32 R4, RZ, RZ, R26 ;  /* 0x000000ffff047224 */ /* 0x000fe200078e001a */
[----:B------:R-:W-:Y:S01]  /*59b0*/  LOP3.LUT R182, R7, R182, R167, 0x96, !PT ;  /* 0x000000b607b67212 */ /* 0x000fe200078e96a7 */
[----:B------:R-:W-:-:S07]  /*59c0*/  IMAD.MOV.U32 R26, RZ, RZ, R166 ;  /* 0x000000ffff1a7224 */ /* 0x000fce00078e00a6 */
.L_x_19795:
        /* <DEDUP_REMOVED lines=10> */
.L_x_19794:
        /* <DEDUP_REMOVED lines=16> */
.L_x_19800:
        /* <DEDUP_REMOVED lines=12> */
.L_x_19801:
        /* <DEDUP_REMOVED lines=60> */
.L_x_19799:
        /* <DEDUP_REMOVED lines=10> */
.L_x_19798:
        /* <DEDUP_REMOVED lines=16> */
.L_x_19804:
        /* <DEDUP_REMOVED lines=12> */
.L_x_19805:
        /* <DEDUP_REMOVED lines=60> */
.L_x_19803:
        /* <DEDUP_REMOVED lines=10> */
.L_x_19802:
        /* <DEDUP_REMOVED lines=16> */
.L_x_19808:
        /* <DEDUP_REMOVED lines=12> */
.L_x_19809:
        /* <DEDUP_REMOVED lines=60> */
.L_x_19807:
        /* <DEDUP_REMOVED lines=10> */
.L_x_19806:
        /* <DEDUP_REMOVED lines=16> */
.L_x_19812:
        /* <DEDUP_REMOVED lines=12> */
.L_x_19813:
        /* <DEDUP_REMOVED lines=60> */
.L_x_19811:
        /* <DEDUP_REMOVED lines=10> */
.L_x_19810:
[----:B------:R-:W-:Y:S02]  /*72f0*/  F2FP.F16.F32.PACK_AB R11, RZ, R19 ;  /* 0x00000013ff0b723e */ /* 0x000fe400000000ff */
[----:B------:R-:W-:Y:S02]  /*7300*/  PRMT R166, R166, 0x5410, R7 ;  /* 0x00005410a6a67816 */ /* 0x000fe40000000007 */
[----:B------:R-:W-:Y:S02]  /*7310*/  PRMT R165, R165, 0x5410, R5 ;  /* 0x00005410a5a57816 */ /* 0x000fe40000000005 */
[----:B------:R-:W-:Y:S02]  /*7320*/  PRMT R164, R164, 0x5410, R3 ;  /* 0x00005410a4a47816 */ /* 0x000fe40000000003 */
[----:B------:R-:W-:-:S07]  /*7330*/  PRMT R167, R167, 0x5410, R11 ;  /* 0x00005410a7a77816 */ /* 0x000fce000000000b */
.L_x_19781:
        /* <DEDUP_REMOVED lines=10> */
[----:B------:R-:W-:Y:S01]  /*73e0*/  IMAD.U32 R5, R176, 0x10000, RZ ;  /* 0x00010000b0057824 */ /* 0x000fe200078e00ff */
[----:B------:R-:W1:Y:S01]  /*73f0*/  LDC.64 R174, c[0x0][0x3b0] ;  /* 0x0000ec00ffae7b82 */ /* 0x000e620000000a00 */
[----:B------:R-:W-:Y:S02]  /*7400*/  LOP3.LUT R3, R178, 0xffff, RZ, 0xc0, !PT ;  /* 0x0000ffffb2037812 */ /* 0x000fe400078ec0ff */
[----:B0-----:R-:W-:Y:S02]  /*7410*/  LOP3.LUT R164, R4, 0xff, RZ, 0xc0, !PT ;  /* 0x000000ff04a47812 */ /* 0x001fe400078ec0ff */
        /* <DEDUP_REMOVED lines=10> */
[----:B------:R-:W-:Y:S02]  /*74c0*/  LOP3.LUT R165, R167, R5, R165, 0xfe, !PT ;  /* 0x00000005a7a57212 */ /* 0x000fe400078efea5 */
[----:B------:R-:W-:Y:S02]  /*74d0*/  LOP3.LUT R3, R168, R164, R166, 0xfe, !PT ;  /* 0x000000a4a8037212 */ /* 0x000fe400078efea6 */
[----:B------:R-:W-:Y:S01]  /*74e0*/  LOP3.LUT R167, R165, R169, RZ, 0xfc, !PT ;  /* 0x000000a9a5a77212 */ /* 0x000fe200078efcff */
[----:B-1----:R-:W-:Y:S01]  /*74f0*/  IMAD.WIDE.U32 R164, R34, 0x8, R174 ;  /* 0x0000000822a47825 */ /* 0x002fe200078e00ae */
[----:B------:R-:W-:-:S05]  /*7500*/  LOP3.LUT R166, R3, 0xff, R10, 0xf8, !PT ;  /* 0x000000ff03a67812 */ /* 0x000fca00078ef80a */
[----:B------:R1:W-:Y:S02]  /*7510*/  STG.E.64 desc[UR6][R164.64], R166 ;  /* 0x000000a6a4007986 */ /* 0x0003e4000c101b06 */
.L_x_19814:
[----:B-----5:R2:W5:Y:S04]  /*7520*/  @P1 LDG.E.128 R40, desc[UR6][R170.64] ;  /* 0x00000006aa281981 */ /* 0x020568000c1e1d00 */
        /* <DEDUP_REMOVED lines=22> */
.L_x_19818:
        /* <DEDUP_REMOVED lines=12> */
.L_x_19819:
        /* <DEDUP_REMOVED lines=60> */
.L_x_19817:
        /* <DEDUP_REMOVED lines=11> */
.L_x_19816:
[----:B01----:R-:W-:Y:S01]  /*7bc0*/  F2FP.F16.F32.PACK_AB R164, RZ, R17 ;  /* 0x00000011ffa4723e */ /* 0x003fe200000000ff */
        /* <DEDUP_REMOVED lines=19> */
.L_x_19822:
        /* <DEDUP_REMOVED lines=12> */
.L_x_19823:
        /* <DEDUP_REMOVED lines=17> */
[----:B------:R-:W-:-:S03]  /*7ed0*/  MOV R7, R28 ;  /* 0x0000001c00077202 */ /* 0x000fc60000000f00 */
        /* <DEDUP_REMOVED lines=42> */
.L_x_19821:
        /* <DEDUP_REMOVED lines=11> */
.L_x_19820:
        /* <DEDUP_REMOVED lines=20> */
.L_x_19826:
        /* <DEDUP_REMOVED lines=12> */
.L_x_19827:
        /* <DEDUP_REMOVED lines=58> */
[----:B------:R-:W-:Y:S01]  /*87d0*/  IMAD.MOV.U32 R3, RZ, RZ, RZ ;  /* 0x000000ffff037224 */ /* 0x000fe200078e00ff */
[----:B------:R-:W-:-:S07]  /*87e0*/  MOV R6, R30 ;  /* 0x0000001e00067202 */ /* 0x000fce0000000f00 */
.L_x_19825:
        /* <DEDUP_REMOVED lines=11> */
.L_x_19824:
        /* <DEDUP_REMOVED lines=20> */
.L_x_19830:
        /* <DEDUP_REMOVED lines=12> */
.L_x_19831:
        /* <DEDUP_REMOVED lines=60> */
.L_x_19829:
        /* <DEDUP_REMOVED lines=11> */
.L_x_19828:
        /* <DEDUP_REMOVED lines=20> */
.L_x_19834:
        /* <DEDUP_REMOVED lines=12> */
.L_x_19835:
        /* <DEDUP_REMOVED lines=59> */
.L_x_19833:
        /* <DEDUP_REMOVED lines=11> */
.L_x_19832:
[----:B------:R-:W-:Y:S01]  /*9570*/  F2FP.F16.F32.PACK_AB R166, RZ, R9 ;  /* 0x00000009ffa6723e */ /* 0x000fe200000000ff */
[----:B------:R-:W-:Y:S01]  /*9580*/  @!P2 HADD2.F32 R7, -RZ, R38.H1_H1 ;  /* 0x30000026ff07a230 */ /* 0x000fe20000004100 */
[----:B------:R-:W-:Y:S01]  /*9590*/  @!P2 MOV R167, R3 ;  /* 0x0000000300a7a202 */ /* 0x000fe20000000f00 */
[----:B--2---:R-:W-:Y:S01]  /*95a0*/  @!P2 IMAD.MOV.U32 R170, RZ, RZ, R168 ;  /* 0x000000ffffaaa224 */ /* 0x004fe200078e00a8 */
        /* <DEDUP_REMOVED lines=16> */
.L_x_19838:
        /* <DEDUP_REMOVED lines=12> */
.L_x_19839:
[----:B------:R-:W-:Y:S01]  /*9770*/  IMAD.WIDE.U32 R172, R20, -0x326172a9, RZ ;  /* 0xcd9e8d5714ac7825 */ /* 0x000fe200078e00ff */
[----:B------:R-:W-:-:S03]  /*9780*/  LOP3.LUT R180, R18, R171, R209, 0x96, !PT ;  /* 0x000000ab12b47212 */ /* 0x000fc600078e96d1 */
[----:B------:R-:W-:Y:S01]  /*9790*/  HFMA2 R167, -RZ, RZ, 0, 0 ;  /* 0x00000000ffa77431 */ /* 0x000fe200000001ff */
[----:B------:R-:W-:Y:S01]  /*97a0*/  IADD3 R3, PT, PT, R208, -0x61c88647, RZ ;  /* 0x9e3779b9d0037810 */ /* 0x000fe20007ffe0ff */
[C---:B------:R-:W-:Y:S01]  /*97b0*/  VIADD R5, R209.reuse, 0xbb67ae85 ;  /* 0xbb67ae85d1057836 */ /* 0x040fe20000000000 */
[----:B------:R-:W-:Y:S01]  /*97c0*/  LOP3.LUT R174, R22, R173, R208, 0x96, !PT ;  /* 0x000000ad16ae7212 */ /* 0x000fe200078e96d0 */
[----:B------:R-:W-:Y:S01]  /*97d0*/  IMAD.WIDE.U32 R180, R180, -0x326172a9, RZ ;  /* 0xcd9e8d57b4b47825 */ /* 0x000fe200078e00ff */
[----:B------:R-:W-:-:S03]  /*97e0*/  IADD3 R7, PT, PT, R209, 0x76cf5d0a, RZ ;  /* 0x76cf5d0ad1077810 */ /* 0x000fc60007ffe0ff */
[----:B------:R-:W-:Y:S01]  /*97f0*/  IMAD.WIDE.U32 R174, R174, -0x2daee0ad, RZ ;  /* 0xd2511f53aeae7825 */ /* 0x000fe200078e00ff */
[----:B------:R-:W-:-:S03]  /*9800*/  LOP3.LUT R3, R3, R172, R181, 0x96, !PT ;  /* 0x000000ac03037212 */ /* 0x000fc600078e96b5 */
        /* <DEDUP_REMOVED lines=47> */
[----:B------:R-:W-:Y:S01]  /*9b00*/  VIADD R3, R209, 0x96a522ad ;  /* 0x96a522add1037836 */ /* 0x000fe20000000000 */
[----:B------:R-:W-:-:S04]  /*9b10*/  MOV R170, R172 ;  /* 0x000000ac00aa7202 */ /* 0x000fc80000000f00 */
[----:B------:R-:W-:-:S07]  /*9b20*/  LOP3.LUT R182, R3, R182, R173, 0x96, !PT ;  /* 0x000000b603b67212 */ /* 0x000fce00078e96ad */
.L_x_19837:
        /* <DEDUP_REMOVED lines=11> */
.L_x_19836:
        /* <DEDUP_REMOVED lines=20> */
.L_x_19842:
        /* <DEDUP_REMOVED lines=12> */
.L_x_19843:
        /* <DEDUP_REMOVED lines=53> */
[----:B------:R-:W-:Y:S02]  /*a130*/  IMAD.MOV.U32 R169, RZ, RZ, RZ ;  /* 0x000000ffffa97224 */ /* 0x000fe400078e00ff */
[----:B------:R-:W-:Y:S01]  /*a140*/  IMAD.WIDE.U32 R172, R3, -0x2daee0ad, RZ ;  /* 0xd2511f5303ac7825 */ /* 0x000fe200078e00ff */
[----:B------:R-:W-:-:S03]  /*a150*/  LOP3.LUT R200, R5, R168, R181, 0x96, !PT ;  /* 0x000000a805c87212 */ /* 0x000fc600078e96b5 */
[----:B------:R-:W-:-:S05]  /*a160*/  VIADD R3, R209, 0x96a522ad ;  /* 0x96a522add1037836 */ /* 0x000fca0000000000 */
[----:B------:R-:W-:Y:S02]  /*a170*/  LOP3.LUT R182, R3, R182, R173, 0x96, !PT ;  /* 0x000000b603b67212 */ /* 0x000fe400078e96ad */
[----:B------:R-:W-:-:S07]  /*a180*/  MOV R3, R170 ;  /* 0x000000aa00037202 */ /* 0x000fce0000000f00 */
.L_x_19841:
[----:B------:R-:W-:Y:S01]  /*a190*/  I2FP.F32.U32 R3, R3 ;  /* 0x0000000300037245 */ /* 0x000fe20000201000 */
[----:B------:R-:W-:Y:S01]  /*a1a0*/  HADD2.F32 R5, -RZ, R43.H0_H0 ;  /* 0x2000002bff057230 */ /* 0x000fe20000004100 */
        /* <DEDUP_REMOVED lines=9> */
.L_x_19840:
        /* <DEDUP_REMOVED lines=20> */
.L_x_19846:
        /* <DEDUP_REMOVED lines=12> */
.L_x_19847:
        /* <DEDUP_REMOVED lines=60> */
.L_x_19845:
[----:B------:R-:W-:Y:S01]  /*a800*/  I2FP.F32.U32 R3, R3 ;  /* 0x0000000300037245 */ /* 0x000fe20000201000 */
[----:B------:R-:W-:Y:S02]  /*a810*/  HFMA2 R172, -RZ, RZ, 0.1171875, 0 ;  /* 0x2f800000ffac7431 */ /* 0x000fe400000001ff */
[----:B------:R-:W-:-:S03]  /*a820*/  HADD2.F32 R169, -RZ, R43.H1_H1 ;  /* 0x3000002bffa97230 */ /* 0x000fc60000004100 */
        /* <DEDUP_REMOVED lines=8> */
.L_x_19844:
[----:B------:R-:W-:Y:S02]  /*a8b0*/  F2FP.F16.F32.PACK_AB R169, RZ, R3 ;  /* 0x00000003ffa9723e */ /* 0x000fe400000000ff */
[----:B------:R-:W-:Y:S02]  /*a8c0*/  PRMT R166, R166, 0x5410, R30 ;  /* 0x00005410a6a67816 */ /* 0x000fe4000000001e */
[----:B------:R-:W-:Y:S02]  /*a8d0*/  PRMT R165, R165, 0x5410, R28 ;  /* 0x00005410a5a57816 */ /* 0x000fe4000000001c */
[----:B------:R-:W-:Y:S02]  /*a8e0*/  PRMT R164, R164, 0x5410, R26 ;  /* 0x00005410a4a47816 */ /* 0x000fe4000000001a */
[----:B------:R-:W-:Y:S01]  /*a8f0*/  PRMT R167, R167, 0x5410, R169 ;  /* 0x00005410a7a77816 */ /* 0x000fe200000000a9 */
[----:B------:R-:W-:Y:S06]  /*a900*/  BRA `(.L_x_19848) ;  /* 0x00000030005c7947 */ /* 0x000fec0003800000 */
.L_x_19815:
[----:B------:R-:W-:Y:S01]  /*a910*/  IMAD.MOV.U32 R17, RZ, RZ, RZ ;  /* 0x000000ffff117224 */ /* 0x000fe200078e00ff */
[----:B------:R-:W-:Y:S01]  /*a920*/  MOV R3, R9 ;  /* 0x0000000900037202 */ /* 0x000fe20000000f00 */
[----:B0-----:R-:W-:Y:S01]  /*a930*/  IMAD.MOV.U32 R168, RZ, RZ, R26 ;  /* 0x000000ffffa87224 */ /* 0x001fe200078e001a */
        /* <DEDUP_REMOVED lines=16> */
.L_x_19851:
        /* <DEDUP_REMOVED lines=12> */
.L_x_19852:
[----:B-1----:R-:W-:Y:S01]  /*ab00*/  IMAD.WIDE.U32 R164, R20, -0x326172a9, RZ ;  /* 0xcd9e8d5714a47825 */ /* 0x002fe200078e00ff */
        /* <DEDUP_REMOVED lines=54> */
[----:B------:R-:W-:-:S03]  /*ae70*/  LOP3.LUT R200, R3, R10, R181, 0x96, !PT ;  /* 0x0000000a03c87212 */ /* 0x000fc600078e96b5 */
[----:B------:R-:W-:Y:S01]  /*ae80*/  IMAD.MOV.U32 R3, RZ, RZ, RZ ;  /* 0x000000ffff037224 */ /* 0x000fe200078e00ff */
[----:B------:R-:W-:Y:S02]  /*ae90*/  LOP3.LUT R182, R5, R182, R169, 0x96, !PT ;  /* 0x000000b605b67212 */ /* 0x000fe400078e96a9 */
[----:B------:R-:W-:-:S07]  /*aea0*/  MOV R5, R26 ;  /* 0x0000001a00057202 */ /* 0x000fce0000000f00 */
.L_x_19850:
[----:B------:R-:W-:Y:S01]  /*aeb0*/  I2FP.F32.U32 R5, R5 ;  /* 0x0000000500057245 */ /* 0x000fe20000201000 */
[----:B-----5:R-:W-:Y:S01]  /*aec0*/  HADD2.F32 R7, -RZ, R40.H0_H0 ;  /* 0x20000028ff077230 */ /* 0x020fe20000004100 */
[----:B------:R-:W-:-:S04]  /*aed0*/  MOV R10, 0x2f800000 ;  /* 0x2f800000000a7802 */ /* 0x000fc80000000f00 */
[----:B------:R-:W-:Y:S01]  /*aee0*/  FMUL.FTZ R7, R7, UR13 ;  /* 0x0000000d07077c20 */ /* 0x000fe20008410000 */
[----:B------:R-:W-:-:S03]  /*aef0*/  FFMA.FTZ R5, R5, R10, 1.1641532182693481445e-10 ;  /* 0x2f00000005057423 */ /* 0x000fc6000001000a */
[----:B------:R-:W-:Y:S02]  /*af00*/  FMUL.FTZ R7, R7, UR12 ;  /* 0x0000000c07077c20 */ /* 0x000fe40008410000 */
[----:B------:R-:W-:-:S04]  /*af10*/  FSETP.GTU.FTZ.AND P2, PT, R5, UR10, PT ;  /* 0x0000000a05007c0b */ /* 0x000fc8000bf5c000 */
[----:B------:R-:W-:Y:S02]  /*af20*/  FSEL R17, R7, RZ, !P2 ;  /* 0x000000ff07117208 */ /* 0x000fe40005000000 */
[----:B------:R-:W-:-:S03]  /*af30*/  SEL R10, RZ, 0x1, P2 ;  /* 0x00000001ff0a7807 */ /* 0x000fc60001000000 */
[----:B------:R-:W-:-:S07]  /*af40*/  FMUL.FTZ R17, R17, R72 ;  /* 0x0000004811117220 */ /* 0x000fce0000410000 */
.L_x_19849:
        /* <DEDUP_REMOVED lines=16> */
.L_x_19855:
        /* <DEDUP_REMOVED lines=12> */
.L_x_19856:
[----:B------:R-:W-:Y:S01]  /*b110*/  IMAD.WIDE.U32 R166, R20, -0x326172a9, RZ ;  /* 0xcd9e8d5714a67825 */ /* 0x000fe200078e00ff */
[----:B--2---:R-:W-:Y:S02]  /*b120*/  LOP3.LUT R172, R18, R9, R209, 0x96, !PT ;  /* 0x0000000912ac7212 */ /* 0x004fe400078e96d1 */
        /* <DEDUP_REMOVED lines=55> */
[----:B------:R-:W-:Y:S02]  /*b4a0*/  VIADD R3, R209, 0x96a522ad ;  /* 0x96a522add1037836 */ /* 0x000fe40000000000 */
[----:B------:R-:W-:-:S03]  /*b4b0*/  IMAD.MOV.U32 R168, RZ, RZ, R166 ;  /* 0x000000ffffa87224 */ /* 0x000fc600078e00a6 */
[----:B------:R-:W-:-:S07]  /*b4c0*/  LOP3.LUT R182, R3, R182, R167, 0x96, !PT ;  /* 0x000000b603b67212 */ /* 0x000fce00078e96a7 */
.L_x_19854:
        /* <DEDUP_REMOVED lines=10> */
.L_x_19853:
        /* <DEDUP_REMOVED lines=16> */
.L_x_19859:
        /* <DEDUP_REMOVED lines=12> */
.L_x_19860:
        /* <DEDUP_REMOVED lines=60> */
.L_x_19858:
        /* <DEDUP_REMOVED lines=10> */
.L_x_19857:
        /* <DEDUP_REMOVED lines=16> */
.L_x_19863:
        /* <DEDUP_REMOVED lines=12> */
.L_x_19864:
        /* <DEDUP_REMOVED lines=60> */
.L_x_19862:
        /* <DEDUP_REMOVED lines=10> */
.L_x_19861:
        /* <DEDUP_REMOVED lines=16> */
.L_x_19867:
        /* <DEDUP_REMOVED lines=12> */
.L_x_19868:
        /* <DEDUP_REMOVED lines=60> */
.L_x_19866:
        /* <DEDUP_REMOVED lines=10> */
.L_x_19865:
        /* <DEDUP_REMOVED lines=16> */
.L_x_19871:
        /* <DEDUP_REMOVED lines=12> */
.L_x_19872:
[----:B------:R-:W-:Y:S01]  /*c990*/  IMAD.WIDE.U32 R172, R20, -0x326172a9, RZ ;  /* 0xcd9e8d5714ac7825 */ /* 0x000fe200078e00ff */
[----:B------:R-:W-:-:S03]  /*c9a0*/  LOP3.LUT R180, R18, R171, R209, 0x96, !PT ;  /* 0x000000ab12b47212 */ /* 0x000fc600078e96d1 */
[----:B------:R-:W-:Y:S01]  /*c9b0*/  HFMA2 R167, -RZ, RZ, 0, 0 ;  /* 0x00000000ffa77431 */ /* 0x000fe200000001ff */
        /* <DEDUP_REMOVED lines=54> */
[----:B------:R-:W-:Y:S02]  /*cd20*/  VIADD R3, R209, 0x96a522ad ;  /* 0x96a522add1037836 */ /* 0x000fe40000000000 */
[----:B------:R-:W-:-:S03]  /*cd30*/  IMAD.MOV.U32 R168, RZ, RZ, R172 ;  /* 0x000000ffffa87224 */ /* 0x000fc600078e00ac */
[----:B------:R-:W-:-:S07]  /*cd40*/  LOP3.LUT R182, R3, R182, R173, 0x96, !PT ;  /* 0x000000b603b67212 */ /* 0x000fce00078e96ad */
.L_x_19870:
        /* <DEDUP_REMOVED lines=10> */
.L_x_19869:
        /* <DEDUP_REMOVED lines=16> */
.L_x_19875:
        /* <DEDUP_REMOVED lines=12> */
.L_x_19876:
        /* <DEDUP_REMOVED lines=20> */
[----:B------:R-:W-:Y:S01]  /*d0f0*/  IMAD.MOV.U32 R169, RZ, RZ, RZ ;  /* 0x000000ffffa97224 */ /* 0x000fe200078e00ff */
        /* <DEDUP_REMOVED lines=36> */
[----:B------:R-:W-:Y:S01]  /*d340*/  IMAD.MOV.U32 R3, RZ, RZ, R168 ;  /* 0x000000ffff037224 */ /* 0x000fe200078e00a8 */
[----:B------:R-:W-:Y:S02]  /*d350*/  MOV R168, R172 ;  /* 0x000000ac00a87202 */ /* 0x000fe40000000f00 */
[----:B------:R-:W-:-:S07]  /*d360*/  LOP3.LUT R200, R5, R170, R181, 0x96, !PT ;  /* 0x000000aa05c87212 */ /* 0x000fce00078e96b5 */
.L_x_19874:
[----:B------:R-:W-:Y:S01]  /*d370*/  I2FP.F32.U32 R3, R3 ;  /* 0x0000000300037245 */ /* 0x000fe20000201000 */
[----:B-----5:R-:W-:Y:S01]  /*d380*/  HADD2.F32 R5, -RZ, R43.H0_H0 ;  /* 0x2000002bff057230 */ /* 0x020fe20000004100 */
[----:B--2---:R-:W-:-:S04]  /*d390*/  MOV R170, 0x2f800000 ;  /* 0x2f80000000aa7802 */ /* 0x004fc80000000f00 */
[----:B------:R-:W-:Y:S01]  /*d3a0*/  FMUL.FTZ R5, R5, UR13 ;  /* 0x0000000d05057c20 */ /* 0x000fe20008410000 */
[----:B------:R-:W-:-:S03]  /*d3b0*/  FFMA.FTZ R3, R3, R170, 1.1641532182693481445e-10 ;  /* 0x2f00000003037423 */ /* 0x000fc600000100aa */
[----:B------:R-:W-:Y:S02]  /*d3c0*/  FMUL.FTZ R5, R5, UR12 ;  /* 0x0000000c05057c20 */ /* 0x000fe40008410000 */
[----:B------:R-:W-:-:S04]  /*d3d0*/  FSETP.GTU.FTZ.AND P2, PT, R3, UR10, PT ;  /* 0x0000000a03007c0b */ /* 0x000fc8000bf5c000 */
[----:B------:R-:W-:Y:S02]  /*d3e0*/  FSEL R5, R5, RZ, !P2 ;  /* 0x000000ff05057208 */ /* 0x000fe40005000000 */
[----:B------:R-:W-:-:S03]  /*d3f0*/  SEL R176, RZ, 0x1, P2 ;  /* 0x00000001ffb07807 */ /* 0x000fc60001000000 */
[----:B------:R-:W-:-:S07]  /*d400*/  FMUL.FTZ R5, R5, R70 ;  /* 0x0000004605057220 */ /* 0x000fce0000410000 */
.L_x_19873:
[----:B------:R-:W-:Y:S01]  /*d410*/  F2FP.F16.F32.PACK_AB R167, RZ, R5 ;  /* 0x00000005ffa7723e */ /* 0x000fe200000000ff */
[----:B------:R-:W-:Y:S01]  /*d420*/  IMAD.MOV.U32 R3, RZ, RZ, RZ ;  /* 0x000000ffff037224 */ /* 0x000fe200078e00ff */
[----:B--2---:R-:W-:Y:S01]  /*d430*/  MOV R170, R169 ;  /* 0x000000a900aa7202 */ /* 0x004fe20000000f00 */
        /* <DEDUP_REMOVED lines=13> */
.L_x_19879:
        /* <DEDUP_REMOVED lines=12> */
.L_x_19880:
        /* <DEDUP_REMOVED lines=60> */
.L_x_19878:
        /* <DEDUP_REMOVED lines=10> */
.L_x_19877:
[----:B------:R-:W-:Y:S02]  /*da30*/  F2FP.F16.F32.PACK_AB R169, RZ, R3 ;  /* 0x00000003ffa9723e */ /* 0x000fe400000000ff */
[----:B------:R-:W-:Y:S02]  /*da40*/  PRMT R166, R166, 0x5410, R30 ;  /* 0x00005410a6a67816 */ /* 0x000fe4000000001e */
[----:B------:R-:W-:Y:S02]  /*da50*/  PRMT R165, R165, 0x5410, R28 ;  /* 0x00005410a5a57816 */ /* 0x000fe4000000001c */
[----:B------:R-:W-:Y:S02]  /*da60*/  PRMT R164, R164, 0x5410, R26 ;  /* 0x00005410a4a47816 */ /* 0x000fe4000000001a */
[----:B------:R-:W-:-:S07]  /*da70*/  PRMT R167, R167, 0x5410, R169 ;  /* 0x00005410a7a77816 */ /* 0x000fce00000000a9 */
.L_x_19848:
[C---:B------:R-:W-:Y:S01]  /*da80*/  IADD3 R185, PT, PT, R201.reuse, 0x80, RZ ;  /* 0x00000080c9b97810 */ /* 0x040fe20007ffe0ff */
        /* <DEDUP_REMOVED lines=30> */
.L_x_19881:
        /* <DEDUP_REMOVED lines=23> */
.L_x_19885:
        /* <DEDUP_REMOVED lines=12> */
.L_x_19886:
        /* <DEDUP_REMOVED lines=60> */
.L_x_19884:
[----:B------:R-:W-:Y:S01]  /*e260*/  I2FP.F32.U32 R10, R10 ;  /* 0x0000000a000a7245 */ /* 0x000fe20000201000 */
[----:B0-----:R-:W-:Y:S02]  /*e270*/  HFMA2 R165, -RZ, RZ, 0.1171875, 0 ;  /* 0x2f800000ffa57431 */ /* 0x001fe400000001ff */
        /* <DEDUP_REMOVED lines=9> */
.L_x_19883:
[----:B0-----:R-:W-:Y:S01]  /*e310*/  F2FP.F16.F32.PACK_AB R164, RZ, R169 ;  /* 0x000000a9ffa4723e */ /* 0x001fe200000000ff */
        /* <DEDUP_REMOVED lines=19> */
.L_x_19889:
        /* <DEDUP_REMOVED lines=12> */
.L_x_19890:
[----:B------:R-:W-:Y:S01]  /*e510*/  IMAD.WIDE.U32 R170, R20, -0x326172a9, RZ ;  /* 0xcd9e8d5714aa7825 */ /* 0x000fe200078e00ff */
[----:B-1----:R-:W-:Y:S02]  /*e520*/  LOP3.LUT R174, R18, R167, R209, 0x96, !PT ;  /* 0x000000a712ae7212 */ /* 0x002fe400078e96d1 */
        /* <DEDUP_REMOVED lines=58> */
.L_x_19888:
        /* <DEDUP_REMOVED lines=11> */
.L_x_19887:
[----:B------:R-:W-:Y:S01]  /*e980*/  F2FP.F16.F32.PACK_AB R28, RZ, R171 ;  /* 0x000000abff1c723e */ /* 0x000fe200000000ff */
[----:B-1----:R-:W-:Y:S01]  /*e990*/  @!P2 HADD2.F32 R173, -RZ, R37.H0_H0 ;  /* 0x20000025ffada230 */ /* 0x002fe20000004100 */
        /* <DEDUP_REMOVED lines=18> */
.L_x_19893:
        /* <DEDUP_REMOVED lines=12> */
.L_x_19894:
        /* <DEDUP_REMOVED lines=60> */
.L_x_19892:
        /* <DEDUP_REMOVED lines=11> */
.L_x_19891:
        /* <DEDUP_REMOVED lines=20> */
.L_x_19897:
        /* <DEDUP_REMOVED lines=12> */
.L_x_19898:
        /* <DEDUP_REMOVED lines=60> */
.L_x_19896:
        /* <DEDUP_REMOVED lines=11> */
.L_x_19895:
        /* <DEDUP_REMOVED lines=20> */
.L_x_19901:
        /* <DEDUP_REMOVED lines=12> */
.L_x_19902:
        /* <DEDUP_REMOVED lines=56> */
[----:B------:R-:W-:Y:S01]  /*fbe0*/  HFMA2 R167, -RZ, RZ, 0, 0 ;  /* 0x00000000ffa77431 */ /* 0x000fe200000001ff */
[----:B------:R-:W-:Y:S01]  /*fbf0*/  MOV R26, R184 ;  /* 0x000000b8001a7202 */ /* 0x000fe20000000f00 */
[----:B------:R-:W-:-:S05]  /*fc00*/  VIADD R177, R208, 0x8ff34781 ;  /* 0x8ff34781d0b17836 */ /* 0x000fca0000000000 */
[----:B------:R-:W-:Y:S01]  /*fc10*/  LOP3.LUT R200, R177, R180, R187, 0x96, !PT ;  /* 0x000000b4b1c87212 */ /* 0x000fe200078e96bb */
[----:B------:R-:W-:-:S07]  /*fc20*/  IMAD.MOV.U32 R180, RZ, RZ, R186 ;  /* 0x000000ffffb47224 */ /* 0x000fce00078e00ba */
.L_x_19900:
        /* <DEDUP_REMOVED lines=11> */
.L_x_19899:
        /* <DEDUP_REMOVED lines=20> */
.L_x_19905:
        /* <DEDUP_REMOVED lines=12> */
.L_x_19906:
        /* <DEDUP_REMOVED lines=61> */
.L_x_19904:
[----:B------:R-:W-:Y:S01]  /*102b0*/  I2FP.F32.U32 R0, R0 ;  /* 0x0000000000007245 */ /* 0x000fe20000201000 */
[----:B------:R-:W-:Y:S01]  /*102c0*/  HADD2.F32 R26, -RZ, R42.H1_H1 ;  /* 0x3000002aff1a7230 */ /* 0x000fe20000004100 */
        /* <DEDUP_REMOVED lines=8> */
[----:B------:R-:W-:-:S07]  /*10350*/  FFMA.FTZ R179, R26, R61, R179 ;  /* 0x0000003d1ab37223 */ /* 0x000fce00000100b3 */
.L_x_19903:
        /* <DEDUP_REMOVED lines=20> */
.L_x_19909:
        /* <DEDUP_REMOVED lines=12> */
.L_x_19910:
        /* <DEDUP_REMOVED lines=60> */
.L_x_19908:
[----:B------:R-:W-:Y:S01]  /*10920*/  I2FP.F32.U32 R26, R26 ;  /* 0x0000001a001a7245 */ /* 0x000fe20000201000 */
[----:B------:R-:W-:Y:S02]  /*10930*/  HFMA2 R181, -RZ, RZ, 0.1171875, 0 ;  /* 0x2f800000ffb57431 */ /* 0x000fe400000001ff */
[----:B------:R-:W-:-:S03]  /*10940*/  HADD2.F32 R168, -RZ, R43.H0_H0 ;  /* 0x2000002bffa87230 */ /* 0x000fc60000004100 */
[----:B------:R-:W-:Y:S02]  /*10950*/  FFMA.FTZ R26, R26, R181, 1.1641532182693481445e-10 ;  /* 0x2f0000001a1a7423 */ /* 0x000fe400000100b5 */
[----:B------:R-:W-:-:S04]  /*10960*/  FMUL.FTZ R168, R168, UR13 ;  /* 0x0000000da8a87c20 */ /* 0x000fc80008410000 */
[----:B------:R-:W-:Y:S01]  /*10970*/  FMUL.FTZ R168, R168, UR12 ;  /* 0x0000000ca8a87c20 */ /* 0x000fe20008410000 */
[----:B------:R-:W-:Y:S01]  /*10980*/  FSETP.GTU.FTZ.AND P3, PT, R26, UR10, PT ;  /* 0x0000000a1a007c0b */ /* 0x000fe2000bf7c000 */
[----:B------:R-:W-:-:S03]  /*10990*/  HADD2.F32 R26, -RZ, R39.H0_H0 ;  /* 0x20000027ff1a7230 */ /* 0x000fc60000004100 */
[----:B------:R-:W-:Y:S02]  /*109a0*/  FSEL R181, R168, RZ, !P3 ;  /* 0x000000ffa8b57208 */ /* 0x000fe40005800000 */
[----:B------:R-:W-:-:S03]  /*109b0*/  SEL R176, RZ, 0x1, P3 ;  /* 0x00000001ffb07807 */ /* 0x000fc60001800000 */
[----:B------:R-:W-:-:S07]  /*109c0*/  FFMA.FTZ R181, R181, R62, R26 ;  /* 0x0000003eb5b57223 */ /* 0x000fce000001001a */
.L_x_19907:
        /* <DEDUP_REMOVED lines=20> */
.L_x_19913:
        /* <DEDUP_REMOVED lines=12> */
.L_x_19914:
        /* <DEDUP_REMOVED lines=61> */
.L_x_19912:
        /* <DEDUP_REMOVED lines=11> */
.L_x_19911:
[----:B------:R-:W-:Y:S02]  /*11050*/  F2FP.F16.F32.PACK_AB R170, RZ, R183 ;  /* 0x000000b7ffaa723e */ /* 0x000fe400000000ff */
[----:B------:R-:W-:Y:S02]  /*11060*/  PRMT R166, R166, 0x5410, R167 ;  /* 0x00005410a6a67816 */ /* 0x000fe400000000a7 */
[----:B------:R-:W-:Y:S02]  /*11070*/  PRMT R165, R165, 0x5410, R30 ;  /* 0x00005410a5a57816 */ /* 0x000fe4000000001e */
[----:B------:R-:W-:Y:S02]  /*11080*/  PRMT R164, R164, 0x5410, R28 ;  /* 0x00005410a4a47816 */ /* 0x000fe4000000001c */
[----:B------:R-:W-:Y:S01]  /*11090*/  PRMT R167, R168, 0x5410, R170 ;  /* 0x00005410a8a77816 */ /* 0x000fe200000000aa */
[----:B------:R-:W-:Y:S06]  /*110a0*/  BRA `(.L_x_19915) ;  /* 0x00000030006c7947 */ /* 0x000fec0003800000 */
.L_x_19882:
        /* <DEDUP_REMOVED lines=19> */
.L_x_19918:
        /* <DEDUP_REMOVED lines=12> */
.L_x_19919:
        /* <DEDUP_REMOVED lines=60> */
.L_x_19917:
[----:B------:R-:W-:Y:S01]  /*11660*/  I2FP.F32.U32 R10, R10 ;  /* 0x0000000a000a7245 */ /* 0x000fe20000201000 */
[----:B0-----:R-:W-:Y:S02]  /*11670*/  HFMA2 R165, -RZ, RZ, 0.1171875, 0 ;  /* 0x2f800000ffa57431 */ /* 0x001fe400000001ff */
        /* <DEDUP_REMOVED lines=8> */
.L_x_19916:
[----:B0-----:R-:W-:Y:S01]  /*11700*/  F2FP.F16.F32.PACK_AB R164, RZ, R169 ;  /* 0x000000a9ffa4723e */ /* 0x001fe200000000ff */
        /* <DEDUP_REMOVED lines=15> */
.L_x_19922:
        /* <DEDUP_REMOVED lines=12> */
.L_x_19923:
[----:B------:R-:W-:Y:S01]  /*118c0*/  IMAD.WIDE.U32 R170, R20, -0x326172a9, RZ ;  /* 0xcd9e8d5714aa7825 */ /* 0x000fe200078e00ff */
[----:B-1----:R-:W-:-:S03]  /*118d0*/  LOP3.LUT R174, R18, R167, R209, 0x96, !PT ;  /* 0x000000a712ae7212 */ /* 0x002fc600078e96d1 */
        /* <DEDUP_REMOVED lines=55> */
[----:B------:R-:W-:Y:S02]  /*11c50*/  VIADD R165, R209, 0x96a522ad ;  /* 0x96a522add1a57836 */ /* 0x000fe40000000000 */
[----:B------:R-:W-:-:S03]  /*11c60*/  IMAD.MOV.U32 R26, RZ, RZ, R170 ;  /* 0x000000ffff1a7224 */ /* 0x000fc600078e00aa */
[----:B------:R-:W-:-:S07]  /*11c70*/  LOP3.LUT R182, R165, R182, R171, 0x96, !PT ;  /* 0x000000b6a5b67212 */ /* 0x000fce00078e96ab */
.L_x_19921:
        /* <DEDUP_REMOVED lines=10> */
.L_x_19920:
[----:B------:R-:W-:Y:S01]  /*11d20*/  F2FP.F16.F32.PACK_AB R28, RZ, R171 ;  /* 0x000000abff1c723e */ /* 0x000fe200000000ff */
        /* <DEDUP_REMOVED lines=15> */
.L_x_19926:
        /* <DEDUP_REMOVED lines=12> */
.L_x_19927:
        /* <DEDUP_REMOVED lines=60> */
.L_x_19925:
        /* <DEDUP_REMOVED lines=10> */
.L_x_19924:
        /* <DEDUP_REMOVED lines=16> */
.L_x_19930:
        /* <DEDUP_REMOVED lines=12> */
.L_x_19931:
        /* <DEDUP_REMOVED lines=60> */
.L_x_19929:
        /* <DEDUP_REMOVED lines=10> */
.L_x_19928:
        /* <DEDUP_REMOVED lines=16> */
.L_x_19934:
        /* <DEDUP_REMOVED lines=12> */
.L_x_19935:
        /* <DEDUP_REMOVED lines=61> */
.L_x_19933:
        /* <DEDUP_REMOVED lines=10> */
.L_x_19932:
        /* <DEDUP_REMOVED lines=16> */
.L_x_19938:
        /* <DEDUP_REMOVED lines=12> */
.L_x_19939:
        /* <DEDUP_REMOVED lines=60> */
[----:B------:R-:W-:-:S07]  /*13510*/  IMAD.MOV.U32 R26, RZ, RZ, R184 ;  /* 0x000000ffff1a7224 */ /* 0x000fce00078e00b8 */
.L_x_19937:
        /* <DEDUP_REMOVED lines=10> */
.L_x_19936:
        /* <DEDUP_REMOVED lines=16> */
.L_x_19942:
        /* <DEDUP_REMOVED lines=12> */
.L_x_19943:
        /* <DEDUP_REMOVED lines=60> */
.L_x_19941:
        /* <DEDUP_REMOVED lines=10> */
.L_x_19940:
        /* <DEDUP_REMOVED lines=16> */
.L_x_19946:
        /* <DEDUP_REMOVED lines=12> */
.L_x_19947:
        /* <DEDUP_REMOVED lines=61> */
.L_x_19945:
        /* <DEDUP_REMOVED lines=10> */
.L_x_19944:
[----:B------:R-:W-:Y:S02]  /*14210*/  F2FP.F16.F32.PACK_AB R170, RZ, R183 ;  /* 0x000000b7ffaa723e */ /* 0x000fe400000000ff */
[----:B------:R-:W-:Y:S02]  /*14220*/  PRMT R166, R166, 0x5410, R167 ;  /* 0x00005410a6a67816 */ /* 0x000fe400000000a7 */
[----:B------:R-:W-:Y:S02]  /*14230*/  PRMT R165, R165, 0x5410, R30 ;  /* 0x00005410a5a57816 */ /* 0x000fe4000000001e */
[----:B------:R-:W-:Y:S02]  /*14240*/  PRMT R164, R164, 0x5410, R28 ;  /* 0x00005410a4a47816 */ /* 0x000fe4000000001c */
[----:B------:R-:W-:-:S07]  /*14250*/  PRMT R167, R168, 0x5410, R170 ;  /* 0x00005410a8a77816 */ /* 0x000fce00000000aa */
.L_x_19915:
        /* <DEDUP_REMOVED lines=31> */
.L_x_19948:
        /* <DEDUP_REMOVED lines=23> */
.L_x_19952:
        /* <DEDUP_REMOVED lines=12> */
.L_x_19953:
[----:B------:R-:W-:Y:S01]  /*14680*/  IMAD.WIDE.U32 R166, R20, -0x326172a9, RZ ;  /* 0xcd9e8d5714a67825 */ /* 0x000fe200078e00ff */
[----:B------:R-:W-:Y:S02]  /*14690*/  LOP3.LUT R186, R18, R165, R209, 0x96, !PT ;  /* 0x000000a512ba7212 */ /* 0x000fe400078e96d1 */
[----:B------:R-:W-:Y:S02]  /*146a0*/  IADD3 R165, PT, PT, R208, -0x61c88647, RZ ;  /* 0x9e3779b9d0a57810 */ /* 0x000fe40007ffe0ff */
[----:B------:R-:W-:Y:S01]  /*146b0*/  LOP3.LUT R184, R22, R167, R208, 0x96, !PT ;  /* 0x000000a716b87212 */ /* 0x000fe200078e96d0 */
[----:B------:R-:W-:Y:S01]  /*146c0*/  VIADD R167, R209, 0xbb67ae85 ;  /* 0xbb67ae85d1a77836 */ /* 0x000fe20000000000 */
[----:B------:R-:W-:Y:S01]  /*146d0*/  MOV R10, R26 ;  /* 0x0000001a000a7202 */ /* 0x000fe20000000f00 */
        /* <DEDUP_REMOVED lines=55> */
.L_x_19951:
[----:B------:R-:W-:Y:S01]  /*14a50*/  I2FP.F32.U32 R10, R10 ;  /* 0x0000000a000a7245 */ /* 0x000fe20000201000 */
[----:B------:R-:W-:Y:S01]  /*14a60*/  HADD2.F32 R26, -RZ, R40.H0_H0 ;  /* 0x20000028ff1a7230 */ /* 0x000fe20000004100 */
        /* <DEDUP_REMOVED lines=8> */
[----:B------:R-:W-:-:S07]  /*14af0*/  FFMA.FTZ R185, R185, R56, R30 ;  /* 0x00000038b9b97223 */ /* 0x000fce000001001e */
.L_x_19950:
        /* <DEDUP_REMOVED lines=20> */
.L_x_19956:
        /* <DEDUP_REMOVED lines=12> */
.L_x_19957:
        /* <DEDUP_REMOVED lines=61> */
.L_x_19955:
        /* <DEDUP_REMOVED lines=11> */
.L_x_19954:
        /* <DEDUP_REMOVED lines=20> */
.L_x_19960:
        /* <DEDUP_REMOVED lines=12> */
.L_x_19961:
        /* <DEDUP_REMOVED lines=61> */
.L_x_19959:
        /* <DEDUP_REMOVED lines=11> */
.L_x_19958:
        /* <DEDUP_REMOVED lines=20> */
.L_x_19964:
        /* <DEDUP_REMOVED lines=12> */
.L_x_19965:
        /* <DEDUP_REMOVED lines=61> */
.L_x_19963:
        /* <DEDUP_REMOVED lines=11> */
.L_x_19962:
        /* <DEDUP_REMOVED lines=20> */
.L_x_19968:
        /* <DEDUP_REMOVED lines=12> */
.L_x_19969:
        /* <DEDUP_REMOVED lines=61> */
.L_x_19967:
        /* <DEDUP_REMOVED lines=11> */
.L_x_19966:
        /* <DEDUP_REMOVED lines=20> */
.L_x_19972:
        /* <DEDUP_REMOVED lines=12> */
.L_x_19973:
        /* <DEDUP_REMOVED lines=61> */
.L_x_19971:
        /* <DEDUP_REMOVED lines=11> */
.L_x_19970:
        /* <DEDUP_REMOVED lines=20> */
.L_x_19976:
        /* <DEDUP_REMOVED lines=12> */
.L_x_19977:
        /* <DEDUP_REMOVED lines=61> */
.L_x_19975:
        /* <DEDUP_REMOVED lines=11> */
.L_x_19974:
        /* <DEDUP_REMOVED lines=20> */
.L_x_19980:
        /* <DEDUP_REMOVED lines=12> */
.L_x_19981:
        /* <DEDUP_REMOVED lines=59> */
[----:B------:R-:W-:Y:S01]  /*177b0*/  IMAD.MOV.U32 R165, RZ, RZ, R186 ;  /* 0x000000ffffa57224 */ /* 0x000fe200078e00ba */
[----:B------:R-:W-:-:S07]  /*177c0*/  MOV R168, R166 ;  /* 0x000000a600a87202 */ /* 0x000fce0000000f00 */
.L_x_19979:
        /* <DEDUP_REMOVED lines=11> */
.L_x_19978:
[----:B------:R-:W-:Y:S02]  /*17880*/  F2FP.F16.F32.PACK_AB R167, RZ, R199 ;  /* 0x000000c7ffa7723e */ /* 0x000fe400000000ff */
[----:B------:R-:W-:Y:S02]  /*17890*/  PRMT R166, R172, 0x5410, R174 ;  /* 0x00005410aca67816 */ /* 0x000fe400000000ae */
[----:B------:R-:W-:Y:S02]  /*178a0*/  PRMT R165, R30, 0x5410, R170 ;  /* 0x000054101ea57816 */ /* 0x000fe400000000aa */
[----:B------:R-:W-:Y:S02]  /*178b0*/  PRMT R164, R26, 0x5410, R28 ;  /* 0x000054101aa47816 */ /* 0x000fe4000000001c */
[----:B------:R-:W-:Y:S01]  /*178c0*/  PRMT R167, R184, 0x5410, R167 ;  /* 0x00005410b8a77816 */ /* 0x000fe200000000a7 */
[----:B------:R-:W-:Y:S06]  /*178d0*/  BRA `(.L_x_19982) ;  /* 0x0000003000807947 */ /* 0x000fec0003800000 */
.L_x_19949:
        /* <DEDUP_REMOVED lines=19> */
.L_x_19985:
        /* <DEDUP_REMOVED lines=12> */
.L_x_19986:
        /* <DEDUP_REMOVED lines=61> */
.L_x_19984:
[----:B------:R-:W-:Y:S01]  /*17ea0*/  I2FP.F32.U32 R10, R10 ;  /* 0x0000000a000a7245 */ /* 0x000fe20000201000 */
[----:B-----5:R-:W-:Y:S02]  /*17eb0*/  HADD2.F32 R26, -RZ, R40.H0_H0 ;  /* 0x20000028ff1a7230 */ /* 0x020fe40000004100 */
[----:B0-----:R-:W-:-:S03]  /*17ec0*/  IMAD.MOV.U32 R165, RZ, RZ, 0x2f800000 ;  /* 0x2f800000ffa57424 */ /* 0x001fc600078e00ff */
[----:B------:R-:W-:Y:S01]  /*17ed0*/  FMUL.FTZ R26, R26, UR13 ;  /* 0x0000000d1a1a7c20 */ /* 0x000fe20008410000 */
[----:B------:R-:W-:-:S03]  /*17ee0*/  FFMA.FTZ R10, R10, R165, 1.1641532182693481445e-10 ;  /* 0x2f0000000a0a7423 */ /* 0x000fc600000100a5 */
[----:B------:R-:W-:Y:S02]  /*17ef0*/  FMUL.FTZ R26, R26, UR12 ;  /* 0x0000000c1a1a7c20 */ /* 0x000fe40008410000 */
[----:B------:R-:W-:-:S04]  /*17f00*/  FSETP.GTU.FTZ.AND P2, PT, R10, UR10, PT ;  /* 0x0000000a0a007c0b */ /* 0x000fc8000bf5c000 */
[----:B------:R-:W-:Y:S02]  /*17f10*/  FSEL R185, R26, RZ, !P2 ;  /* 0x000000ff1ab97208 */ /* 0x000fe40005000000 */
[----:B------:R-:W-:-:S03]  /*17f20*/  SEL R10, RZ, 0x1, P2 ;  /* 0x00000001ff0a7807 */ /* 0x000fc60001000000 */
[----:B------:R-:W-:-:S07]  /*17f30*/  FMUL.FTZ R185, R185, R56 ;  /* 0x00000038b9b97220 */ /* 0x000fce0000410000 */
.L_x_19983:
        /* <DEDUP_REMOVED lines=16> */
.L_x_19989:
        /* <DEDUP_REMOVED lines=12> */
.L_x_19990:
        /* <DEDUP_REMOVED lines=61> */
.L_x_19988:
[----:B------:R-:W-:Y:S01]  /*184d0*/  I2FP.F32.U32 R8, R8 ;  /* 0x0000000800087245 */ /* 0x000fe20000201000 */
[----:B-----5:R-:W-:Y:S02]  /*184e0*/  HADD2.F32 R28, -RZ, R40.H1_H1 ;  /* 0x30000028ff1c7230 */ /* 0x020fe40000004100 */
        /* <DEDUP_REMOVED lines=8> */
.L_x_19987:
[----:B------:R-:W-:Y:S01]  /*18570*/  F2FP.F16.F32.PACK_AB R28, RZ, R187 ;  /* 0x000000bbff1c723e */ /* 0x000fe200000000ff */
[----:B0-----:R-:W-:Y:S01]  /*18580*/  IMAD.MOV.U32 R164, RZ, RZ, R30 ;  /* 0x000000ffffa47224 */ /* 0x001fe200078e001e */
        /* <DEDUP_REMOVED lines=14> */
.L_x_19993:
        /* <DEDUP_REMOVED lines=12> */
.L_x_19994:
        /* <DEDUP_REMOVED lines=61> */
.L_x_19992:
        /* <DEDUP_REMOVED lines=10> */
.L_x_19991:
        /* <DEDUP_REMOVED lines=16> */
.L_x_19997:
        /* <DEDUP_REMOVED lines=12> */
.L_x_19998:
        /* <DEDUP_REMOVED lines=61> */
.L_x_19996:
        /* <DEDUP_REMOVED lines=10> */
.L_x_19995:
        /* <DEDUP_REMOVED lines=16> */
.L_x_20001:
        /* <DEDUP_REMOVED lines=12> */
.L_x_20002:
        /* <DEDUP_REMOVED lines=61> */
.L_x_20000:
        /* <DEDUP_REMOVED lines=10> */
.L_x_19999:
        /* <DEDUP_REMOVED lines=16> */
.L_x_20005:
        /* <DEDUP_REMOVED lines=12> */
.L_x_20006:
        /* <DEDUP_REMOVED lines=60> */
[----:B------:R-:W-:-:S07]  /*19d80*/  IMAD.MOV.U32 R168, RZ, RZ, R166 ;  /* 0x000000ffffa87224 */ /* 0x000fce00078e00a6 */
.L_x_20004:
        /* <DEDUP_REMOVED lines=10> */
.L_x_20003:
        /* <DEDUP_REMOVED lines=16> */
.L_x_20009:
        /* <DEDUP_REMOVED lines=12> */
.L_x_20010:
        /* <DEDUP_REMOVED lines=61> */
.L_x_20008:
        /* <DEDUP_REMOVED lines=10> */
.L_x_20007:
        /* <DEDUP_REMOVED lines=16> */
.L_x_20013:
        /* <DEDUP_REMOVED lines=12> */
.L_x_20014:
        /* <DEDUP_REMOVED lines=61> */
.L_x_20012:
        /* <DEDUP_REMOVED lines=10> */
.L_x_20011:
[----:B------:R-:W-:Y:S02]  /*1aa90*/  F2FP.F16.F32.PACK_AB R167, RZ, R199 ;  /* 0x000000c7ffa7723e */ /* 0x000fe400000000ff */
[----:B------:R-:W-:Y:S02]  /*1aaa0*/  PRMT R166, R172, 0x5410, R174 ;  /* 0x00005410aca67816 */ /* 0x000fe400000000ae */
[----:B------:R-:W-:Y:S02]  /*1aab0*/  PRMT R165, R30, 0x5410, R170 ;  /* 0x000054101ea57816 */ /* 0x000fe400000000aa */
[----:B------:R-:W-:Y:S02]  /*1aac0*/  PRMT R164, R26, 0x5410, R28 ;  /* 0x000054101aa47816 */ /* 0x000fe4000000001c */
[----:B------:R-:W-:-:S07]  /*1aad0*/  PRMT R167, R184, 0x5410, R167 ;  /* 0x00005410b8a77816 */ /* 0x000fce00000000a7 */
.L_x_19982:
        /* <DEDUP_REMOVED lines=31> */
.L_x_20015:
        /* <DEDUP_REMOVED lines=23> */
.L_x_20019:
        /* <DEDUP_REMOVED lines=12> */
.L_x_20020:
[----:B-1----:R-:W-:Y:S01]  /*1af00*/  IMAD.WIDE.U32 R202, R20, -0x326172a9, RZ ;  /* 0xcd9e8d5714ca7825 */ /* 0x002fe200078e00ff */
[----:B0-----:R-:W-:-:S03]  /*1af10*/  LOP3.LUT R164, R18, R201, R209, 0x96, !PT ;  /* 0x000000c912a47212 */ /* 0x001fc600078e96d1 */
        /* <DEDUP_REMOVED lines=58> */
[----:B------:R-:W-:-:S07]  /*1b2c0*/  MOV R30, R164 ;  /* 0x000000a4001e7202 */ /* 0x000fce0000000f00 */
.L_x_20018:
[----:B------:R-:W-:Y:S01]  /*1b2d0*/  I2FP.F32.U32 R10, R10 ;  /* 0x0000000a000a7245 */ /* 0x000fe20000201000 */
[----:B------:R-:W-:Y:S02]  /*1b2e0*/  HADD2.F32 R34, -RZ, R40.H0_H0 ;  /* 0x20000028ff227230 */ /* 0x000fe40000004100 */
[----:B0-----:R-:W-:Y:S02]  /*1b2f0*/  IMAD.MOV.U32 R165, RZ, RZ, 0x2f800000 ;  /* 0x2f800000ffa57424 */ /* 0x001fe400078e00ff */
        /* <DEDUP_REMOVED lines=8> */
.L_x_20017:
[----:B------:R-:W-:Y:S01]  /*1b380*/  F2FP.F16.F32.PACK_AB R34, RZ, R215 ;  /* 0x000000d7ff22723e */ /* 0x000fe200000000ff */
[----:B0-----:R-:W-:Y:S01]  /*1b390*/  @!P0 HADD2.F32 R213, -RZ, R36.H1_H1 ;  /* 0x30000024ffd58230 */ /* 0x001fe20000004100 */
        /* <DEDUP_REMOVED lines=18> */
.L_x_20023:
        /* <DEDUP_REMOVED lines=12> */
.L_x_20024:
        /* <DEDUP_REMOVED lines=61> */
.L_x_20022:
        /* <DEDUP_REMOVED lines=11> */
.L_x_20021:
        /* <DEDUP_REMOVED lines=20> */
.L_x_20027:
        /* <DEDUP_REMOVED lines=12> */
.L_x_20028:
[----:B-1----:R-:W-:Y:S01]  /*1bc00*/  IMAD.WIDE.U32 R202, R20, -0x326172a9, RZ ;  /* 0xcd9e8d5714ca7825 */ /* 0x002fe200078e00ff */
        /* <DEDUP_REMOVED lines=60> */
.L_x_20026:
        /* <DEDUP_REMOVED lines=11> */
.L_x_20025:
[----:B------:R-:W-:Y:S01]  /*1c080*/  F2FP.F16.F32.PACK_AB R168, RZ, R211 ;  /* 0x000000d3ffa8723e */ /* 0x000fe200000000ff */
[----:B-1----:R-:W-:Y:S01]  /*1c090*/  @!P0 HADD2.F32 R205, -RZ, R37.H1_H1 ;  /* 0x30000025ffcd8230 */ /* 0x002fe20000004100 */
        /* <DEDUP_REMOVED lines=18> */
.L_x_20031:
        /* <DEDUP_REMOVED lines=12> */
.L_x_20032:
        /* <DEDUP_REMOVED lines=61> */
.L_x_20030:
        /* <DEDUP_REMOVED lines=11> */
.L_x_20029:
        /* <DEDUP_REMOVED lines=20> */
.L_x_20035:
        /* <DEDUP_REMOVED lines=12> */
.L_x_20036:
        /* <DEDUP_REMOVED lines=61> */
.L_x_20034:
        /* <DEDUP_REMOVED lines=11> */
.L_x_20033:
        /* <DEDUP_REMOVED lines=20> */
.L_x_20039:
        /* <DEDUP_REMOVED lines=12> */
.L_x_20040:
        /* <DEDUP_REMOVED lines=61> */
.L_x_20038:
        /* <DEDUP_REMOVED lines=11> */
.L_x_20037:
        /* <DEDUP_REMOVED lines=20> */
.L_x_20043:
        /* <DEDUP_REMOVED lines=12> */
.L_x_20044:
        /* <DEDUP_REMOVED lines=61> */
.L_x_20042:
[----:B------:R-:W-:Y:S01]  /*1d9d0*/  I2FP.F32.U32 R30, R30 ;  /* 0x0000001e001e7245 */ /* 0x000fe20000201000 */
[----:B------:R-:W-:Y:S02]  /*1d9e0*/  HADD2.F32 R164, -RZ, R43.H0_H0 ;  /* 0x2000002bffa47230 */ /* 0x000fe40000004100 */
        /* <DEDUP_REMOVED lines=9> */
.L_x_20041:
        /* <DEDUP_REMOVED lines=20> */
.L_x_20047:
        /* <DEDUP_REMOVED lines=12> */
.L_x_20048:
        /* <DEDUP_REMOVED lines=61> */
.L_x_20046:
        /* <DEDUP_REMOVED lines=11> */
.L_x_20045:
[----:B------:R-:W-:Y:S02]  /*1e100*/  F2FP.F16.F32.PACK_AB R167, RZ, R219 ;  /* 0x000000dbffa7723e */ /* 0x000fe400000000ff */
[----:B------:R-:W-:Y:S02]  /*1e110*/  PRMT R166, R172, 0x5410, R174 ;  /* 0x00005410aca67816 */ /* 0x000fe400000000ae */
[----:B------:R-:W-:Y:S02]  /*1e120*/  PRMT R165, R168, 0x5410, R170 ;  /* 0x00005410a8a57816 */ /* 0x000fe400000000aa */
[----:B------:R-:W-:Y:S02]  /*1e130*/  PRMT R164, R34, 0x5410, R32 ;  /* 0x0000541022a47816 */ /* 0x000fe40000000020 */
[----:B------:R-:W-:Y:S01]  /*1e140*/  PRMT R167, R186, 0x5410, R167 ;  /* 0x00005410baa77816 */ /* 0x000fe200000000a7 */
[----:B------:R-:W-:Y:S06]  /*1e150*/  BRA `(.L_x_20049) ;  /* 0x0000003000807947 */ /* 0x000fec0003800000 */
.L_x_20016:
        /* <DEDUP_REMOVED lines=19> */
.L_x_20052:
        /* <DEDUP_REMOVED lines=12> */
.L_x_20053:
        /* <DEDUP_REMOVED lines=61> */
.L_x_20051:
[----:B------:R-:W-:Y:S01]  /*1e720*/  I2FP.F32.U32 R10, R10 ;  /* 0x0000000a000a7245 */ /* 0x000fe20000201000 */
[----:B-----5:R-:W-:Y:S01]  /*1e730*/  HADD2.F32 R34, -RZ, R40.H0_H0 ;  /* 0x20000028ff227230 */ /* 0x020fe20000004100 */
[----:B0-----:R-:W-:-:S04]  /*1e740*/  MOV R165, 0x2f800000 ;  /* 0x2f80000000a57802 */ /* 0x001fc80000000f00 */
[----:B------:R-:W-:Y:S01]  /*1e750*/  FMUL.FTZ R34, R34, UR13 ;  /* 0x0000000d22227c20 */ /* 0x000fe20008410000 */
[----:B------:R-:W-:-:S03]  /*1e760*/  FFMA.FTZ R10, R10, R165, 1.1641532182693481445e-10 ;  /* 0x2f0000000a0a7423 */ /* 0x000fc600000100a5 */
[----:B------:R-:W-:Y:S02]  /*1e770*/  FMUL.FTZ R34, R34, UR12 ;  /* 0x0000000c22227c20 */ /* 0x000fe40008410000 */
[----:B------:R-:W-:-:S04]  /*1e780*/  FSETP.GTU.FTZ.AND P0, PT, R10, UR10, PT ;  /* 0x0000000a0a007c0b */ /* 0x000fc8000bf1c000 */
[----:B------:R-:W-:Y:S02]  /*1e790*/  FSEL R215, R34, RZ, !P0 ;  /* 0x000000ff22d77208 */ /* 0x000fe40004000000 */
[----:B------:R-:W-:-:S03]  /*1e7a0*/  SEL R10, RZ, 0x1, P0 ;  /* 0x00000001ff0a7807 */ /* 0x000fc60000000000 */
[----:B------:R-:W-:-:S07]  /*1e7b0*/  FMUL.FTZ R215, R215, R48 ;  /* 0x00000030d7d77220 */ /* 0x000fce0000410000 */
.L_x_20050:
[----:B------:R-:W-:Y:S01]  /*1e7c0*/  F2FP.F16.F32.PACK_AB R34, RZ, R215 ;  /* 0x000000d7ff22723e */ /* 0x000fe200000000ff */
[----:B0-----:R-:W-:Y:S01]  /*1e7d0*/  IMAD.MOV.U32 R213, RZ, RZ, RZ ;  /* 0x000000ffffd57224 */ /* 0x001fe200078e00ff */
        /* <DEDUP_REMOVED lines=14> */
.L_x_20056:
        /* <DEDUP_REMOVED lines=12> */
.L_x_20057:
[----:B-1----:R-:W-:Y:S01]  /*1e980*/  IMAD.WIDE.U32 R202, R20, -0x326172a9, RZ ;  /* 0xcd9e8d5714ca7825 */ /* 0x002fe200078e00ff */
        /* <DEDUP_REMOVED lines=60> */
.L_x_20055:
        /* <DEDUP_REMOVED lines=10> */
.L_x_20054:
        /* <DEDUP_REMOVED lines=16> */
.L_x_20060:
        /* <DEDUP_REMOVED lines=12> */
.L_x_20061:
        /* <DEDUP_REMOVED lines=61> */
.L_x_20059:
        /* <DEDUP_REMOVED lines=10> */
.L_x_20058:
[----:B------:R-:W-:Y:S01]  /*1f420*/  F2FP.F16.F32.PACK_AB R170, RZ, R211 ;  /* 0x000000d3ffaa723e */ /* 0x000fe200000000ff */
        /* <DEDUP_REMOVED lines=15> */
.L_x_20064:
        /* <DEDUP_REMOVED lines=12> */
.L_x_20065:
        /* <DEDUP_REMOVED lines=61> */
.L_x_20063:
        /* <DEDUP_REMOVED lines=10> */
.L_x_20062:
        /* <DEDUP_REMOVED lines=16> */
.L_x_20068:
        /* <DEDUP_REMOVED lines=12> */
.L_x_20069:
        /* <DEDUP_REMOVED lines=61> */
.L_x_20067:
        /* <DEDUP_REMOVED lines=10> */
.L_x_20066:
        /* <DEDUP_REMOVED lines=16> */
.L_x_20072:
        /* <DEDUP_REMOVED lines=12> */
.L_x_20073:
        /* <DEDUP_REMOVED lines=59> */
[----:B------:R-:W-:Y:S01]  /*205f0*/  IMAD.MOV.U32 R164, RZ, RZ, RZ ;  /* 0x000000ffffa47224 */ /* 0x000fe200078e00ff */
[----:B------:R-:W-:-:S07]  /*20600*/  MOV R30, R166 ;  /* 0x000000a6001e7202 */ /* 0x000fce0000000f00 */
.L_x_20071:
        /* <DEDUP_REMOVED lines=10> */
.L_x_20070:
        /* <DEDUP_REMOVED lines=16> */
.L_x_20076:
        /* <DEDUP_REMOVED lines=12> */
.L_x_20077:
        /* <DEDUP_REMOVED lines=61> */
.L_x_20075:
        /* <DEDUP_REMOVED lines=10> */
.L_x_20074:
        /* <DEDUP_REMOVED lines=16> */
.L_x_20080:
        /* <DEDUP_REMOVED lines=12> */
.L_x_20081:
        /* <DEDUP_REMOVED lines=61> */
.L_x_20079:
        /* <DEDUP_REMOVED lines=10> */
.L_x_20078:
[----:B------:R-:W-:Y:S02]  /*21310*/  F2FP.F16.F32.PACK_AB R167, RZ, R219 ;  /* 0x000000dbffa7723e */ /* 0x000fe400000000ff */
[----:B------:R-:W-:Y:S02]  /*21320*/  PRMT R166, R172, 0x5410, R174 ;  /* 0x00005410aca67816 */ /* 0x000fe400000000ae */
[----:B------:R-:W-:Y:S02]  /*21330*/  PRMT R165, R170, 0x5410, R168 ;  /* 0x00005410aaa57816 */ /* 0x000fe400000000a8 */
[----:B------:R-:W-:Y:S02]  /*21340*/  PRMT R164, R34, 0x5410, R32 ;  /* 0x0000541022a47816 */ /* 0x000fe40000000020 */
[----:B------:R-:W-:-:S07]  /*21350*/  PRMT R167, R186, 0x5410, R167 ;  /* 0x00005410baa77816 */ /* 0x000fce00000000a7 */
.L_x_20049:
        /* <DEDUP_REMOVED lines=63> */
.L_x_20082:
        /* <DEDUP_REMOVED lines=114> */
.L_x_20084:
[----:B------:R-:W-:Y:S05]  /*21e70*/  BSYNC.RECONVERGENT B0 ;  /* 0x0000000000007941 */ /* 0x000fea0003800200 */
.L_x_20083:
        /* <DEDUP_REMOVED lines=12> */
.L_x_20086:
[----:B------:R-:W-:Y:S05]  /*21f40*/  BSYNC.RECONVERGENT B0 ;  /* 0x0000000000007941 */ /* 0x000fea0003800200 */
.L_x_20085:
        /* <DEDUP_REMOVED lines=151> */
[----:B------:R-:W-:Y:S01]  /*228c0*/  F2FP.F16.F32.PACK_AB R13, R164, R13 ;  /* 0x0000000da40d723e */ /* 0x000fe200000000ff */
        /* <DEDUP_REMOVED lines=60> */
.L_x_20087:
[----:B0-----:R-:W0:Y:S01]  /*22c90*/  LDC.64 R12, c[0x0][0x380] ;  /* 0x0000e000ff0c7b82 */ /* 0x001e220000000a00 */
[----:B------:R-:W-:Y:S01]  /*22ca0*/  UPLOP3.LUT UP0, UPT, UPT, UPT, UP0, 0x40, 0x4 ;  /* 0x000000000004789c */ /* 0x000fe20003f0e800 */
[----:B0-----:R-:W-:-:S04]  /*22cb0*/  IADD3 R35, PT, PT, R35, R12, RZ ;  /* 0x0000000c23237210 */ /* 0x001fc80007ffe0ff */
[----:B------:R-:W-:-:S13]  /*22cc0*/  ISETP.GE.AND P0, PT, R35, R13, PT ;  /* 0x0000000d2300720c */ /* 0x000fda0003f06270 */
[----:B------:R-:W-:Y:S05]  /*22cd0*/  @!P0 BRA `(.L_x_20088) ;  /* 0xfffffddc00dc8947 */ /* 0x000fea000383ffff */
[----:B------:R-:W-:Y:S05]  /*22ce0*/  EXIT ;  /* 0x000000000000794d */ /* 0x000fea0003800000 */
.L_x_20089:
        /* <DEDUP_REMOVED lines=9> */
.L_x_34075:


//--------------------- .text._ZN10layer_norm13ln_fwd_kernelINS_13Kernel_traitsI6__halfS2_fS2_fjLj5120ELj1ELj1ELj4ELj16ENS_18Kernel_traits_baseILj5120ES2_S2_fS2_fjLj128EEEEELb0ELb0ELb0ELb0EEEvNS_9FwdParamsE --------------------------
	.section	.text._ZN10layer_norm13ln_fwd_kernelINS_13Kernel_traitsI6__halfS2_fS2_fjLj5120ELj1ELj1ELj4ELj16ENS_18Kernel_traits_baseILj5120ES2_S2_fS2_fjLj128EEEEELb0ELb0ELb0ELb0EEEvNS_9FwdParamsE,"ax",@progbits
	.align	128
        .global         _ZN10layer_norm13ln_fwd_kernelINS_13Kernel_traitsI6__halfS2_fS2_fjLj5120ELj1ELj1ELj4ELj16ENS_18Kernel_traits_baseILj5120ES2_S2_fS2_fjLj128EEEEELb0ELb0ELb0ELb0EEEvNS_9FwdParamsE
        .type           _ZN10layer_norm13ln_fwd_kernelINS_13Kernel_traitsI6__halfS2_fS2_fjLj5120ELj1ELj1ELj4ELj16ENS_18Kernel_traits_baseILj5120ES2_S2_fS2_fjLj128EEEEELb0ELb0ELb0ELb0EEEvNS_9FwdParamsE,@function
        .size           _ZN10layer_norm13ln_fwd_kernelINS_13Kernel_traitsI6__halfS2_fS2_fjLj5120ELj1ELj1ELj4ELj16ENS_18Kernel_traits_baseILj5120ES2_S2_fS2_fjLj128EEEEELb0ELb0ELb0ELb0EEEvNS_9FwdParamsE,(.L_x_34076 - _ZN10layer_norm13ln_fwd_kernelINS_13Kernel_traitsI6__halfS2_fS2_fjLj5120ELj1ELj1ELj4ELj16ENS_18Kernel_traits_baseILj5120ES2_S2_fS2_fjLj128EEEEELb0ELb0ELb0ELb0EEEvNS_9FwdParamsE)
        .other          _ZN10layer_norm13ln_fwd_kernelINS_13Kernel_traitsI6__halfS2_fS2_fjLj5120ELj1ELj1ELj4ELj16ENS_18Kernel_traits_baseILj5120ES2_S2_fS2_fjLj128EEEEELb0ELb0ELb0ELb0EEEvNS_9FwdParamsE,@"STO_CUDA_ENTRY STV_DEFAULT"
_ZN10layer_norm13ln_fwd_kernelINS_13Kernel_traitsI6__halfS2_fS2_fjLj5120ELj1ELj1ELj4ELj16ENS_18Kernel_traits_baseILj5120ES2_S2_fS2_fjLj128EEEEELb0ELb0ELb0ELb0EEEvNS_9FwdParamsE:
.text._ZN10layer_norm13ln_fwd_kernelINS_13Kernel_traitsI6__halfS2_fS2_fjLj5120ELj1ELj1ELj4ELj16ENS_18Kernel_traits_baseILj5120ES2_S2_fS2_fjLj128EEEEELb0ELb0ELb0ELb0EEEvNS_9FwdParamsE:
        /* <DEDUP_REMOVED lines=58> */
.L_x_20091:
        /* <DEDUP_REMOVED lines=10> */
[----:B------:R-:W-:-:S03]  /*0440*/  @P0 LOP3.LUT R49, R49, 0x80, RZ, 0xfc, !PT ;  /* 0x0000008031310812 */ /* 0x000fc600078efcff */
[----:B------:R-:W-:Y:S02]  /*0450*/  HFMA2 R14, -RZ, RZ, 0, 0 ;  /* 0x00000000ff0e7431 */ /* 0x000fe400000001ff */
[----:B------:R-:W-:Y:S01]  /*0460*/  HFMA2 R30, -RZ, RZ, 0, 0 ;  /* 0x00000000ff1e7431 */ /* 0x000fe200000001ff */
[----:B------:R0:W5:Y:S01]  /*0470*/  @P0 LDG.E.128 R88, desc[UR8][R28.64] ;  /* 0x000000081c580981 */ /* 0x000162000c1e1d00 */
[----:B------:R-:W4:Y:S01]  /*0480*/  @P4 LDC.64 R44, c[0x0][0x3d0] ;  /* 0x0000f400ff2c4b82 */ /* 0x000f220000000a00 */
[C---:B-1----:R-:W-:Y:S01]  /*0490*/  @P1 IMAD.WIDE.U32 R36, R49.reuse, 0x10, R12 ;  /* 0x0000001031241825 */ /* 0x042fe200078e000c */
[----:B------:R-:W-:Y:S02]  /*04a0*/  @P1 IADD3 R49, PT, PT, R49, 0x80, RZ ;  /* 0x0000008031311810 */ /* 0x000fe40007ffe0ff */
[----:B------:R-:W-:Y:S02]  /*04b0*/  CS2R R12, SRZ ;  /* 0x00000000000c7805 */ /* 0x000fe4000001ff00 */
[----:B------:R-:W-:-:S02]  /*04c0*/  MOV R22, RZ ;  /* 0x000000ff00167202 */ /* 0x000fc40000000f00 */
[----:B------:R-:W-:Y:S01]  /*04d0*/  @P4 CS2R R6, SRZ ;  /* 0x0000000000064805 */ /* 0x000fe2000001ff00 */
        /* <DEDUP_REMOVED lines=9> */
[----:B------:R-:W-:Y:S02]  /*0570*/  CS2R R20, SRZ ;  /* 0x0000000000147805 */ /* 0x000fe4000001ff00 */
[----:B0-----:R-:W-:Y:S02]  /*0580*/  CS2R R28, SRZ ;  /* 0x00000000001c7805 */ /* 0x001fe4000001ff00 */
[----:B------:R-:W-:Y:S02]  /*0590*/  MOV R38, RZ ;  /* 0x000000ff00267202 */ /* 0x000fe40000000f00 */
[----:B-1----:R-:W-:Y:S02]  /*05a0*/  CS2R R36, SRZ ;  /* 0x0000000000247805 */ /* 0x002fe4000001ff00 */
[----:B------:R-:W-:Y:S02]  /*05b0*/  @P4 CS2R R4, SRZ ;  /* 0x0000000000044805 */ /* 0x000fe4000001ff00 */
[----:B------:R-:W-:-:S02]  /*05c0*/  @P0 MOV R39, RZ ;  /* 0x000000ff00270202 */ /* 0x000fc40000000f00 */
[----:B------:R-:W-:Y:S02]  /*05d0*/  @P1 MOV R31, RZ ;  /* 0x000000ff001f1202 */ /* 0x000fe40000000f00 */
[----:B------:R-:W-:Y:S02]  /*05e0*/  @P2 MOV R23, RZ ;  /* 0x000000ff00172202 */ /* 0x000fe40000000f00 */
[----:B--2---:R-:W-:-:S07]  /*05f0*/  @P3 MOV R15, RZ ;  /* 0x000000ff000f3202 */ /* 0x004fce0000000f00 */
.L_x_20092:
[----:B------:R-:W-:Y:S05]  /*0600*/  BSYNC.RECONVERGENT B0 ;  /* 0x0000000000007941 */ /* 0x000fea0003800200 */
.L_x_20090:
        /* <DEDUP_REMOVED lines=21> */
[----:B------:R-:W-:Y:S02]  /*0760*/  LEA R80, R0, R47, 0x3 ;  /* 0x0000002f00507211 */ /* 0x000fe400078e18ff */
[----:B------:R4:W0:Y:S01]  /*0770*/  MUFU.RCP R81, R46 ;  /* 0x0000002e00517308 */ /* 0x0008220000001000 */
[----:B------:R-:W0:Y:S01]  /*0780*/  LDCU.64 UR14, c[0x0][0x380] ;  /* 0x00007000ff0e77ac */ /* 0x000e220008000a00 */
[----:B------:R-:W-:-:S02]  /*0790*/  UISETP.NE.AND.EX UP0, UPT, UR5, URZ, UPT, UP0 ;  /* 0x000000ff0500728c */ /* 0x000fc4000bf05300 */
[----:B-1----:R-:W-:-:S11]  /*07a0*/  UPLOP3.LUT UP2, UPT, UPT, UPT, UPT, 0x40, 0x4 ;  /* 0x000000000004789c */ /* 0x002fd60003f4e870 */
.L_x_20127:
[----:B-1----:R-:W1:Y:S01]  /*07b0*/  @UP0 LDCU.64 UR4, c[0x0][0x3e0] ;  /* 0x00007c00ff0407ac */ /* 0x002e620008000a00 */
[----:B------:R-:W-:Y:S01]  /*07c0*/  PLOP3.LUT P0, PT, PT, PT, UP0, 0x80, 0x8 ;  /* 0x000000000008781c */ /* 0x000fe20003f0f008 */
[----:B-1----:R-:W-:-:S06]  /*07d0*/  @UP0 UIMAD.WIDE UR4, UR6, 0x2, UR4 ;  /* 0x00000002060408a5 */ /* 0x002fcc000f8e0204 */
[----:B0-23--:R-:W-:Y:S02]  /*07e0*/  MOV R84, UR4 ;  /* 0x0000000400547c02 */ /* 0x00dfe40008000f00 */
        /* <DEDUP_REMOVED lines=10> */
[----:B------:R-:W-:-:S04]  /*0890*/  MOV R2, UR5 ;  /* 0x0000000500027c02 */ /* 0x000fc80008000f00 */
[----:B-1----:R-:W-:Y:S01]  /*08a0*/  LEA.HI.SX32 R2, R2, R3, 0x1d ;  /* 0x0000000302027211 */ /* 0x002fe200078feaff */
[----:B--2---:R-:W-:Y:S01]  /*08b0*/  @P0 HADD2.F32 R0, -RZ, R84.H0_H0 ;  /* 0x20000054ff000230 */ /* 0x004fe20000004100 */
[----:B------:R-:W-:-:S04]  /*08c0*/  ISETP.GE.U32.AND P0, PT, R82, 0x80, PT ;  /* 0x000000805200780c */ /* 0x000fc80003f06070 */
[----:B------:R-:W-:Y:S02]  /*08d0*/  @P1 R2UR UR4, R0 ;  /* 0x00000000000412ca */ /* 0x000fe400000e0000 */
[----:B------:R-:W-:-:S07]  /*08e0*/  MOV R0, R2 ;  /* 0x0000000200007202 */ /* 0x000fce0000000f00 */
        /* <DEDUP_REMOVED lines=8> */
[----:B0-----:R-:W-:-:S05]  /*0970*/  IMAD.WIDE.U32 R92, R2, 0x20, R92 ;  /* 0x00000020025c7825 */ /* 0x001fca00078e005c */
[----:B------:R-:W2:Y:S04]  /*0980*/  LDG.E.128 R84, desc[UR8][R92.64] ;  /* 0x000000085c547981 */ /* 0x000ea8000c1e1d00 */
[----:B------:R-:W3:Y:S01]  /*0990*/  LDG.E.128 R76, desc[UR8][R92.64+0x10] ;  /* 0x000010085c4c7981 */ /* 0x000ee2000c1e1d00 */
[--C-:B-----5:R-:W-:Y:S02]  /*09a0*/  HADD2.F32 R83, -RZ, R68.reuse.H0_H0 ;  /* 0x20000044ff537230 */ /* 0x120fe40000004100 */
[----:B------:R-:W-:Y:S02]  /*09b0*/  HADD2.F32 R0, -RZ, R68.H1_H1 ;  /* 0x30000044ff007230 */ /* 0x000fe40000004100 */
[--C-:B------:R-:W-:Y:S02]  /*09c0*/  HADD2.F32 R95, -RZ, R69.reuse.H0_H0 ;  /* 0x20000045ff5f7230 */ /* 0x100fe40000004100 */
[----:B------:R-:W-:-:S02]  /*09d0*/  HADD2.F32 R94, -RZ, R69.H1_H1 ;  /* 0x30000045ff5e7230 */ /* 0x000fc40000004100 */
[--C-:B------:R-:W-:Y:S02]  /*09e0*/  HADD2.F32 R97, -RZ, R70.reuse.H0_H0 ;  /* 0x20000046ff617230 */ /* 0x100fe40000004100 */
[----:B------:R-:W-:Y:S02]  /*09f0*/  HADD2.F32 R96, -RZ, R70.H1_H1 ;  /* 0x30000046ff607230 */ /* 0x000fe40000004100 */
[--C-:B------:R-:W-:Y:S02]  /*0a00*/  HADD2.F32 R99, -RZ, R71.reuse.H0_H0 ;  /* 0x20000047ff637230 */ /* 0x100fe40000004100 */
[----:B------:R-:W-:Y:S02]  /*0a10*/  HADD2.F32 R98, -RZ, R71.H1_H1 ;  /* 0x30000047ff627230 */ /* 0x000fe40000004100 */
        /* <DEDUP_REMOVED lines=9> */
.L_x_20095:
[----:B-----5:R-:W-:Y:S02]  /*0ab0*/  HADD2.F32 R76, -RZ, R68.H1_H1 ;  /* 0x30000044ff4c7230 */ /* 0x020fe40000004100 */
[--C-:B------:R-:W-:Y:S02]  /*0ac0*/  HADD2.F32 R77, -RZ, R69.reuse.H0_H0 ;  /* 0x20000045ff4d7230 */ /* 0x100fe40000004100 */
[----:B------:R-:W-:Y:S02]  /*0ad0*/  HADD2.F32 R78, -RZ, R69.H1_H1 ;  /* 0x30000045ff4e7230 */ /* 0x000fe40000004100 */
[----:B------:R-:W-:Y:S01]  /*0ae0*/  FMUL.FTZ R69, R76, UR4 ;  /* 0x000000044c457c20 */ /* 0x000fe20008410000 */
[----:B------:R-:W-:Y:S02]  /*0af0*/  HADD2.F32 R79, -RZ, R70.H0_H0 ;  /* 0x20000046ff4f7230 */ /* 0x000fe40000004100 */
[----:B------:R-:W-:Y:S02]  /*0b00*/  HADD2.F32 R0, -RZ, R68.H0_H0 ;  /* 0x20000044ff007230 */ /* 0x000fe40000004100 */
[----:B------:R-:W-:-:S02]  /*0b10*/  HADD2.F32 R83, -RZ, R70.H1_H1 ;  /* 0x30000046ff537230 */ /* 0x000fc40000004100 */
[----:B------:R-:W-:Y:S01]  /*0b20*/  FMUL.FTZ R70, R77, UR4 ;  /* 0x000000044d467c20 */ /* 0x000fe20008410000 */
[--C-:B------:R-:W-:Y:S02]  /*0b30*/  HADD2.F32 R84, -RZ, R71.reuse.H0_H0 ;  /* 0x20000047ff547230 */ /* 0x100fe40000004100 */
[----:B------:R-:W-:Y:S01]  /*0b40*/  FMUL.FTZ R76, R79, UR4 ;  /* 0x000000044f4c7c20 */ /* 0x000fe20008410000 */
[----:B------:R-:W-:Y:S02]  /*0b50*/  HADD2.F32 R85, -RZ, R71.H1_H1 ;  /* 0x30000047ff557230 */ /* 0x000fe40000004100 */
[----:B------:R-:W-:Y:S01]  /*0b60*/  FMUL.FTZ R71, R78, UR4 ;  /* 0x000000044e477c20 */ /* 0x000fe20008410000 */
[----:B------:R-:W-:Y:S01]  /*0b70*/  FMUL.FTZ R68, R0, UR4 ;  /* 0x0000000400447c20 */ /* 0x000fe20008410000 */
[----:B------:R-:W-:Y:S01]  /*0b80*/  FMUL.FTZ R77, R83, UR4 ;  /* 0x00000004534d7c20 */ /* 0x000fe20008410000 */
[----:B------:R-:W-:Y:S01]  /*0b90*/  FMUL.FTZ R78, R84, UR4 ;  /* 0x00000004544e7c20 */ /* 0x000fe20008410000 */
[----:B------:R-:W-:-:S07]  /*0ba0*/  FMUL.FTZ R79, R85, UR4 ;  /* 0x00000004554f7c20 */ /* 0x000fce0008410000 */
.L_x_20096:
[----:B------:R-:W0:Y:S01]  /*0bb0*/  LDC.64 R84, c[0x0][0x3a8] ;  /* 0x0000ea00ff547b82 */ /* 0x000e220000000a00 */
[C---:B------:R-:W-:Y:S01]  /*0bc0*/  IADD3 R0, PT, PT, R2.reuse, 0x80, RZ ;  /* 0x0000008002007810 */ /* 0x040fe20007ffe0ff */
[----:B0-----:R-:W-:-:S05]  /*0bd0*/  IMAD.WIDE.U32 R84, R2, 0x20, R84 ;  /* 0x0000002002547825 */ /* 0x001fca00078e0054 */
[----:B------:R1:W-:Y:S04]  /*0be0*/  STG.E.128 desc[UR8][R84.64], R68 ;  /* 0x0000004454007986 */ /* 0x0003e8000c101d08 */
[----:B------:R1:W-:Y:S02]  /*0bf0*/  STG.E.128 desc[UR8][R84.64+0x10], R76 ;  /* 0x0000104c54007986 */ /* 0x0003e4000c101d08 */
.L_x_20094:
[----:B0--3--:R-:W-:Y:S05]  /*0c00*/  BSYNC.RECONVERGENT B0 ;  /* 0x0000000000007941 */ /* 0x009fea0003800200 */
.L_x_20093:
[----:B------:R-:W-:Y:S01]  /*0c10*/  ISETP.GE.U32.AND P1, PT, R82, 0x100, PT ;  /* 0x000001005200780c */ /* 0x000fe20003f26070 */
[----:B------:R-:W-:-:S12]  /*0c20*/  BSSY.RECONVERGENT B0, `(.L_x_20097) ;  /* 0x0000032000007945 */ /* 0x000fd80003800200 */
        /* <DEDUP_REMOVED lines=9> */
[----:B-1----:R-:W2:Y:S04]  /*0cc0*/  LDG.E.128 R84, desc[UR8][R92.64] ;  /* 0x000000085c547981 */ /* 0x002ea8000c1e1d00 */
        /* <DEDUP_REMOVED lines=18> */
.L_x_20099:
[--C-:B-----5:R-:W-:Y:S02]  /*0df0*/  HADD2.F32 R72, -RZ, R64.reuse.H0_H0 ;  /* 0x20000040ff487230 */ /* 0x120fe40000004100 */
[----:B------:R-:W-:Y:S02]  /*0e00*/  HADD2.F32 R73, -RZ, R64.H1_H1 ;  /* 0x30000040ff497230 */ /* 0x000fe40000004100 */
[--C-:B------:R-:W-:Y:S02]  /*0e10*/  HADD2.F32 R74, -RZ, R65.reuse.H0_H0 ;  /* 0x20000041ff4a7230 */ /* 0x100fe40000004100 */
[----:B------:R-:W-:Y:S01]  /*0e20*/  FMUL.FTZ R64, R72, UR4 ;  /* 0x0000000448407c20 */ /* 0x000fe20008410000 */
[----:B------:R-:W-:Y:S02]  /*0e30*/  HADD2.F32 R75, -RZ, R65.H1_H1 ;  /* 0x30000041ff4b7230 */ /* 0x000fe40000004100 */
[----:B------:R-:W-:Y:S01]  /*0e40*/  FMUL.FTZ R65, R73, UR4 ;  /* 0x0000000449417c20 */ /* 0x000fe20008410000 */
[----:B------:R-:W-:-:S02]  /*0e50*/  HADD2.F32 R83, -RZ, R66.H0_H0 ;  /* 0x20000042ff537230 */ /* 0x000fc40000004100 */
[----:B-1----:R-:W-:Y:S02]  /*0e60*/  HADD2.F32 R84, -RZ, R66.H1_H1 ;  /* 0x30000042ff547230 */ /* 0x002fe40000004100 */
[----:B------:R-:W-:Y:S01]  /*0e70*/  FMUL.FTZ R66, R74, UR4 ;  /* 0x000000044a427c20 */ /* 0x000fe20008410000 */
[--C-:B------:R-:W-:Y:S02]  /*0e80*/  HADD2.F32 R85, -RZ, R67.reuse.H0_H0 ;  /* 0x20000043ff557230 */ /* 0x100fe40000004100 */
[----:B------:R-:W-:Y:S01]  /*0e90*/  FMUL.FTZ R72, R83, UR4 ;  /* 0x0000000453487c20 */ /* 0x000fe20008410000 */
[----:B------:R-:W-:Y:S02]  /*0ea0*/  HADD2.F32 R86, -RZ, R67.H1_H1 ;  /* 0x30000043ff567230 */ /* 0x000fe40000004100 */
[----:B------:R-:W-:Y:S01]  /*0eb0*/  FMUL.FTZ R67, R75, UR4 ;  /* 0x000000044b437c20 */ /* 0x000fe20008410000 */
[----:B------:R-:W-:Y:S01]  /*0ec0*/  FMUL.FTZ R73, R84, UR4 ;  /* 0x0000000454497c20 */ /* 0x000fe20008410000 */
[----:B------:R-:W-:Y:S01]  /*0ed0*/  FMUL.FTZ R74, R85, UR4 ;  /* 0x00000004554a7c20 */ /* 0x000fe20008410000 */
[----:B------:R-:W-:-:S07]  /*0ee0*/  FMUL.FTZ R75, R86, UR4 ;  /* 0x00000004564b7c20 */ /* 0x000fce0008410000 */
.L_x_20100:
[----:B------:R-:W0:Y:S02]  /*0ef0*/  LDC.64 R84, c[0x0][0x3a8] ;  /* 0x0000ea00ff547b82 */ /* 0x000e240000000a00 */
[C---:B0-----:R-:W-:Y:S01]  /*0f00*/  IMAD.WIDE.U32 R84, R0.reuse, 0x20, R84 ;  /* 0x0000002000547825 */ /* 0x041fe200078e0054 */
[----:B------:R-:W-:-:S04]  /*0f10*/  IADD3 R0, PT, PT, R0, 0x80, RZ ;  /* 0x0000008000007810 */ /* 0x000fc80007ffe0ff */
[----:B------:R0:W-:Y:S04]  /*0f20*/  STG.E.128 desc[UR8][R84.64], R64 ;  /* 0x0000004054007986 */ /* 0x0001e8000c101d08 */
[----:B------:R0:W-:Y:S02]  /*0f30*/  STG.E.128 desc[UR8][R84.64+0x10], R72 ;  /* 0x0000104854007986 */ /* 0x0001e4000c101d08 */
.L_x_20098:
[----:B------:R-:W-:Y:S05]  /*0f40*/  BSYNC.RECONVERGENT B0 ;  /* 0x0000000000007941 */ /* 0x000fea0003800200 */
.L_x_20097:
        /* <DEDUP_REMOVED lines=12> */
[----:B----4-:R-:W3:Y:S01]  /*1010*/  LDG.E.128 R44, desc[UR8][R92.64+0x10] ;  /* 0x000010085c2c7981 */ /* 0x010ee2000c1e1d00 */
        /* <DEDUP_REMOVED lines=17> */
.L_x_20103:
[--C-:B-----5:R-:W-:Y:S02]  /*1130*/  HADD2.F32 R44, -RZ, R40.reuse.H0_H0 ;  /* 0x20000028ff2c7230 */ /* 0x120fe40000004100 */
[----:B------:R-:W-:Y:S02]  /*1140*/  HADD2.F32 R45, -RZ, R40.H1_H1 ;  /* 0x30000028ff2d7230 */ /* 0x000fe40000004100 */
[--C-:B----4-:R-:W-:Y:S02]  /*1150*/  HADD2.F32 R46, -RZ, R41.reuse.H0_H0 ;  /* 0x20000029ff2e7230 */ /* 0x110fe40000004100 */
[----:B------:R-:W-:Y:S01]  /*1160*/  FMUL.FTZ R40, R44, UR4 ;  /* 0x000000042c287c20 */ /* 0x000fe20008410000 */
[----:B------:R-:W-:Y:S02]  /*1170*/  HADD2.F32 R47, -RZ, R41.H1_H1 ;  /* 0x30000029ff2f7230 */ /* 0x000fe40000004100 */
[----:B------:R-:W-:Y:S01]  /*1180*/  FMUL.FTZ R41, R45, UR4 ;  /* 0x000000042d297c20 */ /* 0x000fe20008410000 */
[----:B------:R-:W-:-:S02]  /*1190*/  HADD2.F32 R83, -RZ, R42.H0_H0 ;  /* 0x2000002aff537230 */ /* 0x000fc40000004100 */
[----:B01----:R-:W-:Y:S02]  /*11a0*/  HADD2.F32 R84, -RZ, R42.H1_H1 ;  /* 0x3000002aff547230 */ /* 0x003fe40000004100 */
        /* <DEDUP_REMOVED lines=8> */
.L_x_20104:
[----:B------:R-:W0:Y:S02]  /*1230*/  LDC.64 R84, c[0x0][0x3a8] ;  /* 0x0000ea00ff547b82 */ /* 0x000e240000000a00 */
[C---:B0-----:R-:W-:Y:S01]  /*1240*/  IMAD.WIDE.U32 R84, R0.reuse, 0x20, R84 ;  /* 0x0000002000547825 */ /* 0x041fe200078e0054 */
[----:B------:R-:W-:-:S04]  /*1250*/  IADD3 R0, PT, PT, R0, 0x80, RZ ;  /* 0x0000008000007810 */ /* 0x000fc80007ffe0ff */
[----:B------:R2:W-:Y:S04]  /*1260*/  STG.E.128 desc[UR8][R84.64], R40 ;  /* 0x0000002854007986 */ /* 0x0005e8000c101d08 */
[----:B------:R2:W-:Y:S02]  /*1270*/  STG.E.128 desc[UR8][R84.64+0x10], R44 ;  /* 0x0000102c54007986 */ /* 0x0005e4000c101d08 */
.L_x_20102:
[----:B------:R-:W-:Y:S05]  /*1280*/  BSYNC.RECONVERGENT B0 ;  /* 0x0000000000007941 */ /* 0x000fea0003800200 */
.L_x_20101:
        /* <DEDUP_REMOVED lines=30> */
.L_x_20107:
[--C-:B-----5:R-:W-:Y:S02]  /*1470*/  HADD2.F32 R52, -RZ, R48.reuse.H0_H0 ;  /* 0x20000030ff347230 */ /* 0x120fe40000004100 */
[----:B------:R-:W-:Y:S02]  /*1480*/  HADD2.F32 R53, -RZ, R48.H1_H1 ;  /* 0x30000030ff357230 */ /* 0x000fe40000004100 */
[--C-:B------:R-:W-:Y:S02]  /*1490*/  HADD2.F32 R54, -RZ, R49.reuse.H0_H0 ;  /* 0x20000031ff367230 */ /* 0x100fe40000004100 */
[----:B------:R-:W-:Y:S01]  /*14a0*/  FMUL.FTZ R48, R52, UR4 ;  /* 0x0000000434307c20 */ /* 0x000fe20008410000 */
[----:B------:R-:W-:Y:S02]  /*14b0*/  HADD2.F32 R55, -RZ, R49.H1_H1 ;  /* 0x30000031ff377230 */ /* 0x000fe40000004100 */
[----:B------:R-:W-:Y:S01]  /*14c0*/  FMUL.FTZ R49, R53, UR4 ;  /* 0x0000000435317c20 */ /* 0x000fe20008410000 */
[----:B------:R-:W-:-:S02]  /*14d0*/  HADD2.F32 R83, -RZ, R50.H0_H0 ;  /* 0x20000032ff537230 */ /* 0x000fc40000004100 */
[----:B012---:R-:W-:Y:S02]  /*14e0*/  HADD2.F32 R84, -RZ, R50.H1_H1 ;  /* 0x30000032ff547230 */ /* 0x007fe40000004100 */
        /* <DEDUP_REMOVED lines=8> */
.L_x_20108:
[----:B------:R-:W0:Y:S02]  /*1570*/  LDC.64 R84, c[0x0][0x3a8] ;  /* 0x0000ea00ff547b82 */ /* 0x000e240000000a00 */
[C---:B0-----:R-:W-:Y:S01]  /*1580*/  IMAD.WIDE.U32 R84, R0.reuse, 0x20, R84 ;  /* 0x0000002000547825 */ /* 0x041fe200078e0054 */
[----:B------:R-:W-:-:S04]  /*1590*/  IADD3 R0, PT, PT, R0, 0x80, RZ ;  /* 0x0000008000007810 */ /* 0x000fc80007ffe0ff */
[----:B------:R3:W-:Y:S04]  /*15a0*/  STG.E.128 desc[UR8][R84.64], R48 ;  /* 0x0000003054007986 */ /* 0x0007e8000c101d08 */
[----:B------:R3:W-:Y:S02]  /*15b0*/  STG.E.128 desc[UR8][R84.64+0x10], R52 ;  /* 0x0000103454007986 */ /* 0x0007e4000c101d08 */
.L_x_20106:
[----:B------:R-:W-:Y:S05]  /*15c0*/  BSYNC.RECONVERGENT B0 ;  /* 0x0000000000007941 */ /* 0x000fea0003800200 */
.L_x_20105:
        /* <DEDUP_REMOVED lines=11> */
[----:B-123--:R-:W2:Y:S04]  /*1680*/  LDG.E.128 R84, desc[UR8][R92.64] ;  /* 0x000000085c547981 */ /* 0x00eea8000c1e1d00 */
        /* <DEDUP_REMOVED lines=18> */
.L_x_20111:
[--C-:B-----5:R-:W-:Y:S02]  /*17b0*/  HADD2.F32 R60, -RZ, R56.reuse.H0_H0 ;  /* 0x20000038ff3c7230 */ /* 0x120fe40000004100 */
[----:B------:R-:W-:Y:S02]  /*17c0*/  HADD2.F32 R61, -RZ, R56.H1_H1 ;  /* 0x30000038ff3d7230 */ /* 0x000fe40000004100 */
[--C-:B------:R-:W-:Y:S02]  /*17d0*/  HADD2.F32 R62, -RZ, R57.reuse.H0_H0 ;  /* 0x20000039ff3e7230 */ /* 0x100fe40000004100 */
[----:B------:R-:W-:Y:S01]  /*17e0*/  FMUL.FTZ R56, R60, UR4 ;  /* 0x000000043c387c20 */ /* 0x000fe20008410000 */
[----:B------:R-:W-:Y:S02]  /*17f0*/  HADD2.F32 R63, -RZ, R57.H1_H1 ;  /* 0x30000039ff3f7230 */ /* 0x000fe40000004100 */
[----:B------:R-:W-:Y:S01]  /*1800*/  FMUL.FTZ R57, R61, UR4 ;  /* 0x000000043d397c20 */ /* 0x000fe20008410000 */
[----:B------:R-:W-:-:S02]  /*1810*/  HADD2.F32 R83, -RZ, R58.H0_H0 ;  /* 0x2000003aff537230 */ /* 0x000fc40000004100 */
[----:B-123--:R-:W-:Y:S02]  /*1820*/  HADD2.F32 R84, -RZ, R58.H1_H1 ;  /* 0x3000003aff547230 */ /* 0x00efe40000004100 */
        /* <DEDUP_REMOVED lines=8> */
.L_x_20112:
[----:B------:R-:W0:Y:S02]  /*18b0*/  LDC.64 R84, c[0x0][0x3a8] ;  /* 0x0000ea00ff547b82 */ /* 0x000e240000000a00 */
[----:B0-----:R-:W-:-:S05]  /*18c0*/  IMAD.WIDE.U32 R84, R0, 0x20, R84 ;  /* 0x0000002000547825 */ /* 0x001fca00078e0054 */
[----:B------:R0:W-:Y:S04]  /*18d0*/  STG.E.128 desc[UR8][R84.64], R56 ;  /* 0x0000003854007986 */ /* 0x0001e8000c101d08 */
[----:B------:R0:W-:Y:S02]  /*18e0*/  STG.E.128 desc[UR8][R84.64+0x10], R60 ;  /* 0x0000103c54007986 */ /* 0x0001e4000c101d08 */
.L_x_20110:
[----:B------:R-:W-:Y:S05]  /*18f0*/  BSYNC.RECONVERGENT B0 ;  /* 0x0000000000007941 */ /* 0x000fea0003800200 */
.L_x_20109:
[----:B------:R-:W-:Y:S01]  /*1900*/  FADD.FTZ R0, RZ, R68 ;  /* 0x00000044ff007221 */ /* 0x000fe20000010000 */
[C---:B------:R-:W-:Y:S01]  /*1910*/  ISETP.GT.U32.AND P5, PT, R82.reuse, 0xff, PT ;  /* 0x000000ff5200780c */ /* 0x040fe20003fa4070 */
[----:B------:R-:W-:Y:S01]  /*1920*/  BSSY.RECONVERGENT B0, `(.L_x_20113) ;  /* 0x00000a2000007945 */ /* 0x000fe20003800200 */
[C---:B------:R-:W-:Y:S01]  /*1930*/  ISETP.GT.U32.AND P6, PT, R82.reuse, 0x17f, PT ;  /* 0x0000017f5200780c */ /* 0x040fe20003fc4070 */
[----:B------:R-:W-:Y:S01]  /*1940*/  FADD.FTZ R83, R69, R0 ;  /* 0x0000000045537221 */ /* 0x000fe20000010000 */
[----:B0123--:R-:W-:Y:S02]  /*1950*/  P2R R84, PR, RZ, 0x2 ;  /* 0x00000002ff547803 */ /* 0x00ffe40000000000 */
        /* <DEDUP_REMOVED lines=158> */
.L_x_20114:
[----:B------:R-:W-:Y:S05]  /*2340*/  BSYNC.RECONVERGENT B0 ;  /* 0x0000000000007941 */ /* 0x000fea0003800200 */
.L_x_20113:
        /* <DEDUP_REMOVED lines=12> */
.L_x_20116:
[----:B------:R-:W-:Y:S05]  /*2410*/  BSYNC.RECONVERGENT B0 ;  /* 0x0000000000007941 */ /* 0x000fea0003800200 */
.L_x_20115:
[----:B0-----:R-:W0:Y:S01]  /*2420*/  SHFL.DOWN PT, R0, R93, 0x2, 0x1f ;  /* 0x08401f005d007f89 */ /* 0x001e2200000e0000 */
[----:B------:R-:W-:Y:S01]  /*2430*/  ISETP.NE.AND P6, PT, RZ, UR7, PT ;  /* 0x00000007ff007c0c */ /* 0x000fe2000bfc5270 */
[----:B------:R-:W-:Y:S01]  /*2440*/  BSSY.RECONVERGENT B0, `(.L_x_20117) ;  /* 0x0000067000007945 */ /* 0x000fe20003800200 */
[----:B------:R-:W-:Y:S01]  /*2450*/  ISETP.NE.AND P5, PT, R3, RZ, PT ;  /* 0x000000ff0300720c */ /* 0x000fe20003fa5270 */
        /* <DEDUP_REMOVED lines=31> */
[----:B------:R-:W-:Y:S02]  /*2650*/  FMUL.FTZ R85, R85, R98 ;  /* 0x0000006255557220 */ /* 0x000fe40000410000 */
[----:B------:R0:W1:Y:S02]  /*2660*/  SHFL.IDX PT, R93, R86, RZ, 0x1f ;  /* 0x00001fff565d7589 */ /* 0x00006400000e0000 */
[----:B------:R-:W-:Y:S02]  /*2670*/  FFMA.FTZ R0, R87, R85, R84 ;  /* 0x0000005557007223 */ /* 0x000fe40000010054 */
[----:B------:R-:W2:Y:S04]  /*2680*/  LDC R85, c[0x0][0x448] ;  /* 0x00011200ff557b82 */ /* 0x000ea80000000800 */
[----:B------:R-:W2:Y:S04]  /*2690*/  SHFL.IDX PT, R0, R0, RZ, 0x1f ;  /* 0x00001fff00007589 */ /* 0x000ea800000e0000 */
[----:B0-----:R-:W0:Y:S01]  /*26a0*/  @!P5 LDC.64 R86, c[0x0][0x3c8] ;  /* 0x0000f200ff56db82 */ /* 0x001e220000000a00 */
[----:B-1----:R-:W-:-:S05]  /*26b0*/  FMUL.FTZ R83, R93, R93 ;  /* 0x0000005d5d537220 */ /* 0x002fca0000410000 */
[----:B------:R-:W-:Y:S02]  /*26c0*/  FSEL R84, R83, RZ, P6 ;  /* 0x000000ff53547208 */ /* 0x000fe40003000000 */
[----:B------:R-:W-:Y:S01]  /*26d0*/  MOV R83, UR6 ;  /* 0x0000000600537c02 */ /* 0x000fe20008000f00 */
[----:B--2---:R-:W-:Y:S01]  /*26e0*/  FFMA.FTZ R3, R0, UR12, R85 ;  /* 0x0000000c00037c23 */ /* 0x004fe20008010055 */
[----:B------:R-:W-:-:S03]  /*26f0*/  FSEL R0, R93, RZ, !P6 ;  /* 0x000000ff5d007208 */ /* 0x000fc60007000000 */
[----:B------:R-:W-:Y:S01]  /*2700*/  FADD.FTZ R3, R3, R84 ;  /* 0x0000005403037221 */ /* 0x000fe20000010000 */
[----:B0-----:R-:W-:Y:S01]  /*2710*/  @!P5 IMAD.WIDE R86, R95, 0x4, R86 ;  /* 0x000000045f56d825 */ /* 0x001fe200078e0256 */
[----:B------:R-:W0:Y:S01]  /*2720*/  @!P5 LDC.64 R84, c[0x0][0x3c0] ;  /* 0x0000f000ff54db82 */ /* 0x000e220000000a00 */
[----:B------:R-:W-:-:S03]  /*2730*/  R2UR UR5, R0 ;  /* 0x00000000000572ca */ /* 0x000fc600000e0000 */
[----:B------:R-:W1:Y:S02]  /*2740*/  MUFU.RSQ R3, R3 ;  /* 0x0000000300037308 */ /* 0x000e640000001400 */
[----:B-1----:R-:W-:Y:S01]  /*2750*/  R2UR UR4, R3 ;  /* 0x00000000030472ca */ /* 0x002fe200000e0000 */
[----:B0-----:R-:W-:-:S05]  /*2760*/  @!P5 IMAD.WIDE R84, R83, 0x4, R84 ;  /* 0x000000045354d825 */ /* 0x001fca00078e0254 */
[----:B------:R0:W-:Y:S07]  /*2770*/  @!P5 STG.E desc[UR8][R84.64], R93 ;  /* 0x0000005d5400d986 */ /* 0x0001ee000c101908 */
[----:B------:R-:W-:-:S05]  /*2780*/  MOV R83, UR4 ;  /* 0x0000000400537c02 */ /* 0x000fca0008000f00 */
[----:B------:R0:W-:Y:S01]  /*2790*/  @!P5 STG.E desc[UR8][R86.64], R83 ;  /* 0x000000535600d986 */ /* 0x0001e2000c101908 */
[----:B------:R-:W-:Y:S05]  /*27a0*/  @!P0 BRA `(.L_x_20118) ;  /* 0x0000000000c08947 */ /* 0x000fea0003800000 */
[----:B------:R-:W-:Y:S01]  /*27b0*/  FADD.FTZ R92, R78, -UR5 ;  /* 0x800000054e5c7e21 */ /* 0x000fe20008010000 */
        /* <DEDUP_REMOVED lines=8> */
[----:B------:R-:W-:Y:S01]  /*2840*/  FADD.FTZ R84, R70, -UR5 ;  /* 0x8000000546547e21 */ /* 0x000fe20008010000 */
[----:B------:R-:W-:Y:S02]  /*2850*/  HADD2.F32 R3, -RZ, R88.H0_H0 ;  /* 0x20000058ff037230 */ /* 0x000fe40000004100 */
[----:B------:R-:W-:Y:S01]  /*2860*/  FFMA.FTZ R95, R86, R93, R95 ;  /* 0x0000005d565f7223 */ /* 0x000fe2000001005f */
[--C-:B------:R-:W-:Y:S02]  /*2870*/  HADD2.F32 R83, -RZ, R36.reuse.H0_H0 ;  /* 0x20000024ff537230 */ /* 0x100fe40000004100 */
[----:B------:R-:W-:Y:S01]  /*2880*/  FFMA.FTZ R97, R92, R97, R99 ;  /* 0x000000615c617223 */ /* 0x000fe20000010063 */
[----:B------:R-:W-:Y:S01]  /*2890*/  HADD2.F32 R85, -RZ, R89.H0_H0 ;  /* 0x20000059ff557230 */ /* 0x000fe20000004100 */
[----:B------:R-:W0:Y:S01]  /*28a0*/  LDC.64 R92, c[0x0][0x428] ;  /* 0x00010a00ff5c7b82 */ /* 0x000e220000000a00 */
[----:B------:R-:W-:Y:S02]  /*28b0*/  HADD2.F32 R87, -RZ, R37.H0_H0 ;  /* 0x20000025ff577230 */ /* 0x000fe40000004100 */
[----:B------:R-:W-:Y:S01]  /*28c0*/  FMUL.FTZ R0, R0, UR4 ;  /* 0x0000000400007c20 */ /* 0x000fe20008410000 */
[----:B------:R-:W-:Y:S01]  /*28d0*/  FMUL.FTZ R84, R84, UR4 ;  /* 0x0000000454547c20 */ /* 0x000fe20008410000 */
[----:B------:R-:W-:Y:S01]  /*28e0*/  FADD.FTZ R99, R79, -UR5 ;  /* 0x800000054f637e21 */ /* 0x000fe20008010000 */
[----:B------:R-:W-:-:S02]  /*28f0*/  HADD2.F32 R86, -RZ, R36.H1_H1 ;  /* 0x30000024ff567230 */ /* 0x000fc40000004100 */
[----:B------:R-:W-:Y:S01]  /*2900*/  FFMA.FTZ R0, R0, R3, R83 ;  /* 0x0000000300007223 */ /* 0x000fe20000010053 */
[----:B------:R-:W-:Y:S01]  /*2910*/  FFMA.FTZ R85, R84, R85, R87 ;  /* 0x0000005554557223 */ /* 0x000fe20000010057 */
[----:B------:R-:W-:Y:S01]  /*2920*/  FADD.FTZ R3, R69, -UR5 ;  /* 0x8000000545037e21 */ /* 0x000fe20008010000 */
[----:B------:R-:W-:Y:S01]  /*2930*/  FADD.FTZ R83, R71, -UR5 ;  /* 0x8000000547537e21 */ /* 0x000fe20008010000 */
[----:B------:R-:W-:Y:S01]  /*2940*/  FADD.FTZ R87, R77, -UR5 ;  /* 0x800000054d577e21 */ /* 0x000fe20008010000 */
[----:B------:R-:W-:Y:S02]  /*2950*/  HADD2.F32 R84, -RZ, R88.H1_H1 ;  /* 0x30000058ff547230 */ /* 0x000fe40000004100 */
[----:B------:R-:W-:Y:S01]  /*2960*/  FMUL.FTZ R99, R99, UR4 ;  /* 0x0000000463637c20 */ /* 0x000fe20008410000 */
[----:B------:R-:W-:Y:S02]  /*2970*/  HADD2.F32 R94, -RZ, R89.H1_H1 ;  /* 0x30000059ff5e7230 */ /* 0x000fe40000004100 */
[----:B------:R-:W-:Y:S01]  /*2980*/  FMUL.FTZ R87, R87, UR4 ;  /* 0x0000000457577c20 */ /* 0x000fe20008410000 */
[----:B------:R-:W-:-:S02]  /*2990*/  HADD2.F32 R96, -RZ, R37.H1_H1 ;  /* 0x30000025ff607230 */ /* 0x000fc40000004100 */
[----:B------:R-:W-:Y:S01]  /*29a0*/  FMUL.FTZ R83, R83, UR4 ;  /* 0x0000000453537c20 */ /* 0x000fe20008410000 */
[----:B------:R-:W-:Y:S02]  /*29b0*/  HADD2.F32 R98, -RZ, R90.H1_H1 ;  /* 0x3000005aff627230 */ /* 0x000fe40000004100 */
[----:B------:R-:W-:Y:S01]  /*29c0*/  FMUL.FTZ R3, R3, UR4 ;  /* 0x0000000403037c20 */ /* 0x000fe20008410000 */
[----:B------:R-:W-:Y:S02]  /*29d0*/  HADD2.F32 R100, -RZ, R38.H1_H1 ;  /* 0x30000026ff647230 */ /* 0x000fe40000004100 */
[----:B------:R-:W-:Y:S01]  /*29e0*/  FFMA.FTZ R94, R83, R94, R96 ;  /* 0x0000005e535e7223 */ /* 0x000fe20000010060 */
[----:B------:R-:W-:Y:S02]  /*29f0*/  HADD2.F32 R102, -RZ, R91.H1_H1 ;  /* 0x3000005bff667230 */ /* 0x000fe40000004100 */
[----:B------:R-:W-:Y:S01]  /*2a00*/  FFMA.FTZ R3, R3, R84, R86 ;  /* 0x0000005403037223 */ /* 0x000fe20000010056 */
[----:B------:R-:W-:-:S02]  /*2a10*/  HADD2.F32 R104, -RZ, R39.H1_H1 ;  /* 0x30000027ff687230 */ /* 0x000fc40000004100 */
        /* <DEDUP_REMOVED lines=9> */
.L_x_20118:
[----:B------:R-:W-:Y:S05]  /*2ab0*/  BSYNC.RECONVERGENT B0 ;  /* 0x0000000000007941 */ /* 0x000fea0003800200 */
.L_x_20117:
[----:B------:R-:W-:Y:S04]  /*2ac0*/  BSSY.RECONVERGENT B0, `(.L_x_20119) ;  /* 0x0000032000007945 */ /* 0x000fe80003800200 */
[----:B------:R-:W-:Y:S05]  /*2ad0*/  @!P1 BRA `(.L_x_20120) ;  /* 0x0000000000c09947 */ /* 0x000fea0003800000 */
[----:B-1----:R-:W-:Y:S01]  /*2ae0*/  FADD.FTZ R92, R74, -UR5 ;  /* 0x800000054a5c7e21 */ /* 0x002fe20008010000 */
        /* <DEDUP_REMOVED lines=47> */
.L_x_20120:
[----:B------:R-:W-:Y:S05]  /*2de0*/  BSYNC.RECONVERGENT B0 ;  /* 0x0000000000007941 */ /* 0x000fea0003800200 */
.L_x_20119:
[----:B------:R-:W-:Y:S04]  /*2df0*/  BSSY.RECONVERGENT B0, `(.L_x_20121) ;  /* 0x0000032000007945 */ /* 0x000fe80003800200 */
[----:B------:R-:W-:Y:S05]  /*2e00*/  @!P2 BRA `(.L_x_20122) ;  /* 0x0000000000c0a947 */ /* 0x000fea0003800000 */
[----:B-12---:R-:W-:Y:S01]  /*2e10*/  FADD.FTZ R92, R46, -UR5 ;  /* 0x800000052e5c7e21 */ /* 0x006fe20008010000 */
        /* <DEDUP_REMOVED lines=47> */
.L_x_20122:
[----:B------:R-:W-:Y:S05]  /*3110*/  BSYNC.RECONVERGENT B0 ;  /* 0x0000000000007941 */ /* 0x000fea0003800200 */
.L_x_20121:
[----:B------:R-:W-:Y:S04]  /*3120*/  BSSY.RECONVERGENT B0, `(.L_x_20123) ;  /* 0x0000032000007945 */ /* 0x000fe80003800200 */
[----:B------:R-:W-:Y:S05]  /*3130*/  @!P3 BRA `(.L_x_20124) ;  /* 0x0000000000c0b947 */ /* 0x000fea0003800000 */
[----:B-123--:R-:W-:Y:S01]  /*3140*/  FADD.FTZ R92, R54, -UR5 ;  /* 0x80000005365c7e21 */ /* 0x00efe20008010000 */
        /* <DEDUP_REMOVED lines=47> */
.L_x_20124:
[----:B------:R-:W-:Y:S05]  /*3440*/  BSYNC.RECONVERGENT B0 ;  /* 0x0000000000007941 */ /* 0x000fea0003800200 */
.L_x_20123:
[----:B------:R-:W-:Y:S04]  /*3450*/  BSSY.RECONVERGENT B0, `(.L_x_20125) ;  /* 0x0000031000007945 */ /* 0x000fe80003800200 */
[----:B------:R-:W-:Y:S05]  /*3460*/  @!P4 BRA `(.L_x_20126) ;  /* 0x0000000000bcc947 */ /* 0x000fea0003800000 */
[----:B------:R-:W-:Y:S01]  /*3470*/  FADD.FTZ R0, R56, -UR5 ;  /* 0x8000000538007e21 */ /* 0x000fe20008010000 */
[----:B-----5:R-:W-:Y:S02]  /*3480*/  HADD2.F32 R3, -RZ, R8.H0_H0 ;  /* 0x20000008ff037230 */ /* 0x020fe40000004100 */
[----:B0123--:R-:W-:Y:S01]  /*3490*/  FADD.FTZ R84, R58, -UR5 ;  /* 0x800000053a547e21 */ /* 0x00ffe20008010000 */
[----:B------:R-:W-:Y:S02]  /*34a0*/  HADD2.F32 R83, -RZ, R4.H0_H0 ;  /* 0x20000004ff537230 */ /* 0x000fe40000004100 */
[----:B------:R-:W-:Y:S01]  /*34b0*/  FMUL.FTZ R0, R0, UR4 ;  /* 0x0000000400007c20 */ /* 0x000fe20008410000 */
[----:B------:R-:W-:Y:S01]  /*34c0*/  FADD.FTZ R85, R62, -UR5 ;  /* 0x800000053e557e21 */ /* 0x000fe20008010000 */
[----:B------:R-:W-:Y:S02]  /*34d0*/  HADD2.F32 R94, -RZ, R10.H0_H0 ;  /* 0x2000000aff5e7230 */ /* 0x000fe40000004100 */
[----:B------:R-:W-:Y:S01]  /*34e0*/  FADD.FTZ R99, R63, -UR5 ;  /* 0x800000053f637e21 */ /* 0x000fe20008010000 */
[----:B------:R-:W-:Y:S01]  /*34f0*/  FFMA.FTZ R0, R0, R3, R83 ;  /* 0x0000000300007223 */ /* 0x000fe20000010053 */
[----:B------:R-:W-:Y:S01]  /*3500*/  FMUL.FTZ R3, R84, UR4 ;  /* 0x0000000454037c20 */ /* 0x000fe20008410000 */
[----:B------:R-:W-:Y:S01]  /*3510*/  FMUL.FTZ R87, R85, UR4 ;  /* 0x0000000455577c20 */ /* 0x000fe20008410000 */
[----:B------:R-:W-:Y:S01]  /*3520*/  FADD.FTZ R83, R60, -UR5 ;  /* 0x800000053c537e21 */ /* 0x000fe20008010000 */
[----:B------:R-:W0:Y:S01]  /*3530*/  LDC.64 R84, c[0x0][0x428] ;  /* 0x00010a00ff547b82 */ /* 0x000e220000000a00 */
[----:B------:R-:W-:-:S02]  /*3540*/  HADD2.F32 R96, -RZ, R6.H0_H0 ;  /* 0x20000006ff607230 */ /* 0x000fc40000004100 */
[----:B------:R-:W-:Y:S01]  /*3550*/  FMUL.FTZ R99, R99, UR4 ;  /* 0x0000000463637c20 */ /* 0x000fe20008410000 */
[----:B------:R-:W-:Y:S02]  /*3560*/  HADD2.F32 R86, -RZ, R9.H0_H0 ;  /* 0x20000009ff567230 */ /* 0x000fe40000004100 */
[----:B------:R-:W-:Y:S01]  /*3570*/  FMUL.FTZ R83, R83, UR4 ;  /* 0x0000000453537c20 */ /* 0x000fe20008410000 */
[----:B------:R-:W-:Y:S02]  /*3580*/  HADD2.F32 R92, -RZ, R5.H0_H0 ;  /* 0x20000005ff5c7230 */ /* 0x000fe40000004100 */
[----:B------:R-:W-:Y:S02]  /*3590*/  HADD2.F32 R98, -RZ, R11.H0_H0 ;  /* 0x2000000bff627230 */ /* 0x000fe40000004100 */
[----:B------:R-:W-:Y:S01]  /*35a0*/  FFMA.FTZ R95, R83, R94, R96 ;  /* 0x0000005e535f7223 */ /* 0x000fe20000010060 */
[----:B------:R-:W-:Y:S02]  /*35b0*/  HADD2.F32 R100, -RZ, R7.H0_H0 ;  /* 0x20000007ff647230 */ /* 0x000fe40000004100 */
[----:B------:R-:W-:Y:S01]  /*35c0*/  FFMA.FTZ R93, R3, R86, R92 ;  /* 0x00000056035d7223 */ /* 0x000fe2000001005c */
[----:B------:R-:W-:Y:S01]  /*35d0*/  FADD.FTZ R83, R59, -UR5 ;  /* 0x800000053b537e21 */ /* 0x000fe20008010000 */
[----:B------:R-:W-:Y:S01]  /*35e0*/  FADD.FTZ R3, R57, -UR5 ;  /* 0x8000000539037e21 */ /* 0x000fe20008010000 */
[----:B------:R-:W-:-:S02]  /*35f0*/  HADD2.F32 R94, -RZ, R9.H1_H1 ;  /* 0x30000009ff5e7230 */ /* 0x000fc40000004100 */
[----:B------:R-:W-:Y:S01]  /*3600*/  FFMA.FTZ R97, R87, R98, R100 ;  /* 0x0000006257617223 */ /* 0x000fe20000010064 */
[----:B------:R-:W-:Y:S01]  /*3610*/  FADD.FTZ R87, R61, -UR5 ;  /* 0x800000053d577e21 */ /* 0x000fe20008010000 */
[----:B------:R-:W-:Y:S02]  /*3620*/  HADD2.F32 R96, -RZ, R5.H1_H1 ;  /* 0x30000005ff607230 */ /* 0x000fe40000004100 */
[----:B------:R-:W-:Y:S01]  /*3630*/  FMUL.FTZ R83, R83, UR4 ;  /* 0x0000000453537c20 */ /* 0x000fe20008410000 */
[----:B------:R-:W-:Y:S02]  /*3640*/  HADD2.F32 R86, -RZ, R8.H1_H1 ;  /* 0x30000008ff567230 */ /* 0x000fe40000004100 */
[----:B------:R-:W-:Y:S01]  /*3650*/  FMUL.FTZ R87, R87, UR4 ;  /* 0x0000000457577c20 */ /* 0x000fe20008410000 */
[----:B------:R-:W-:Y:S02]  /*3660*/  HADD2.F32 R92, -RZ, R4.H1_H1 ;  /* 0x30000004ff5c7230 */ /* 0x000fe40000004100 */
[----:B------:R-:W-:Y:S01]  /*3670*/  FMUL.FTZ R3, R3, UR4 ;  /* 0x0000000403037c20 */ /* 0x000fe20008410000 */
[----:B------:R-:W-:-:S02]  /*3680*/  HADD2.F32 R98, -RZ, R10.H1_H1 ;  /* 0x3000000aff627230 */ /* 0x000fc40000004100 */
[----:B------:R-:W-:Y:S01]  /*3690*/  FFMA.FTZ R94, R83, R94, R96 ;  /* 0x0000005e535e7223 */ /* 0x000fe20000010060 */
[----:B------:R-:W-:Y:S02]  /*36a0*/  HADD2.F32 R100, -RZ, R6.H1_H1 ;  /* 0x30000006ff647230 */ /* 0x000fe40000004100 */
[----:B------:R-:W-:Y:S01]  /*36b0*/  FFMA.FTZ R83, R3, R86, R92 ;  /* 0x0000005603537223 */ /* 0x000fe2000001005c */
[----:B------:R-:W-:Y:S02]  /*36c0*/  HADD2.F32 R102, -RZ, R11.H1_H1 ;  /* 0x3000000bff667230 */ /* 0x000fe40000004100 */
[----:B------:R-:W-:Y:S02]  /*36d0*/  HADD2.F32 R104, -RZ, R7.H1_H1 ;  /* 0x30000007ff687230 */ /* 0x000fe40000004100 */
[----:B------:R-:W-:Y:S01]  /*36e0*/  FFMA.FTZ R98, R87, R98, R100 ;  /* 0x0000006257627223 */ /* 0x000fe20000010064 */
[----:B0-----:R-:W-:Y:S01]  /*36f0*/  IMAD.WIDE.U32 R2, R2, 0x10, R84 ;  /* 0x0000001002027825 */ /* 0x001fe200078e0054 */
[----:B------:R-:W-:-:S03]  /*3700*/  F2FP.F16.F32.PACK_AB R85, R94, R93 ;  /* 0x0000005d5e55723e */ /* 0x000fc600000000ff */
[----:B------:R-:W-:Y:S01]  /*3710*/  FFMA.FTZ R102, R99, R102, R104 ;  /* 0x0000006663667223 */ /* 0x000fe20000010068 */
[----:B------:R-:W-:Y:S02]  /*3720*/  F2FP.F16.F32.PACK_AB R86, R98, R95 ;  /* 0x0000005f6256723e */ /* 0x000fe400000000ff */
[----:B------:R-:W-:Y:S02]  /*3730*/  F2FP.F16.F32.PACK_AB R84, R83, R0 ;  /* 0x000000005354723e */ /* 0x000fe400000000ff */
[----:B------:R-:W-:-:S05]  /*3740*/  F2FP.F16.F32.PACK_AB R87, R102, R97 ;  /* 0x000000616657723e */ /* 0x000fca00000000ff */
[----:B------:R0:W-:Y:S02]  /*3750*/  STG.E.128 desc[UR8][R2.64], R84 ;  /* 0x0000005402007986 */ /* 0x0001e4000c101d08 */
.L_x_20126:
[----:B------:R-:W-:Y:S05]  /*3760*/  BSYNC.RECONVERGENT B0 ;  /* 0x0000000000007941 */ /* 0x000fea0003800200 */
.L_x_20125:
[----:B------:R-:W-:Y:S02]  /*3770*/  UIADD3 UR6, UPT, UPT, UR6, UR14, URZ ;  /* 0x0000000e06067290 */ /* 0x000fe4000fffe0ff */
[----:B------:R-:W-:Y:S02]  /*3780*/  UPLOP3.LUT UP2, UPT, UPT, UPT, UP2, 0x40, 0x4 ;  /* 0x000000000004789c */ /* 0x000fe40003f4e820 */
[----:B------:R-:W-:-:S09]  /*3790*/  UISETP.GE.AND UP1, UPT, UR6, UR15, UPT ;  /* 0x0000000f0600728c */ /* 0x000fd2000bf26270 */
[----:B------:R-:W-:Y:S05]  /*37a0*/  BRA.U !UP1, `(.L_x_20127) ;  /* 0xffffffd109007547 */ /* 0x000fea000b83ffff */
[----:B------:R-:W-:Y:S05]  /*37b0*/  EXIT ;  /* 0x000000000000794d */ /* 0x000fea0003800000 */
.L_x_20128:
        /* <DEDUP_REMOVED lines=12> */
.L_x_34076:


//--------------------- .text._ZN10layer_norm13ln_fwd_kernelINS_13Kernel_traitsI6__halfS2_fS2_fjLj5120ELj1ELj1ELj4ELj16ENS_18Kernel_traits_baseILj5120ES2_S2_fS2_fjLj128EEEEELb0ELb0ELb0ELb1EEEvNS_9FwdParamsE --------------------------
	.section	.text._ZN10layer_norm13ln_fwd_kernelINS_13Kernel_traitsI6__halfS2_fS2_fjLj5120ELj1ELj1ELj4ELj16ENS_18Kernel_traits_baseILj5120ES2_S2_fS2_fjLj128EEEEELb0ELb0ELb0ELb1EEEvNS_9FwdParamsE,"ax",@progbits
	.align	128
        .global         _ZN10layer_norm13ln_fwd_kernelINS_13Kernel_traitsI6__halfS2_fS2_fjLj5120ELj1ELj1ELj4ELj16ENS_18Kernel_traits_baseILj5120ES2_S2_fS2_fjLj128EEEEELb0ELb0ELb0ELb1EEEvNS_9FwdParamsE
        .type           _ZN10layer_norm13ln_fwd_kernelINS_13Kernel_traitsI6__halfS2_fS2_fjLj5120ELj1ELj1ELj4ELj16ENS_18Kernel_traits_baseILj5120ES2_S2_fS2_fjLj128EEEEELb0ELb0ELb0ELb1EEEvNS_9FwdParamsE,@function
        .size           _ZN10layer_norm13ln_fwd_kernelINS_13Kernel_traitsI6__halfS2_fS2_fjLj5120ELj1ELj1ELj4ELj16ENS_18Kernel_traits_baseILj5120ES2_S2_fS2_fjLj128EEEEELb0ELb0ELb0ELb1EEEvNS_9FwdParamsE,(.L_x_34077 - _ZN10layer_norm13ln_fwd_kernelINS_13Kernel_traitsI6__halfS2_fS2_fjLj5120ELj1ELj1ELj4ELj16ENS_18Kernel_traits_baseILj5120ES2_S2_fS2_fjLj128EEEEELb0ELb0ELb0ELb1EEEvNS_9FwdParamsE)
        .other          _ZN10layer_norm13ln_fwd_kernelINS_13Kernel_traitsI6__halfS2_fS2_fjLj5120ELj1ELj1ELj4ELj16ENS_18Kernel_traits_baseILj5120ES2_S2_fS2_fjLj128EEEEELb0ELb0ELb0ELb1EEEvNS_9FwdParamsE,@"STO_CUDA_ENTRY STV_DEFAULT"
_ZN10layer_norm13ln_fwd_kernelINS_13Kernel_traitsI6__halfS2_fS2_fjLj5120ELj1ELj1ELj4ELj16ENS_18Kernel_traits_baseILj5120ES2_S2_fS2_fjLj128EEEEELb0ELb0ELb0ELb1EEEvNS_9FwdParamsE:
.text._ZN10layer_norm13ln_fwd_kernelINS_13Kernel_traitsI6__halfS2_fS2_fjLj5120ELj1ELj1ELj4ELj16ENS_18Kernel_traits_baseILj5120ES2_S2_fS2_fjLj128EEEEELb0ELb0ELb0ELb1EEEvNS_9FwdParamsE:
        /* <DEDUP_REMOVED lines=43> */
[----:B------:R-:W1:Y:S01]  /*02b0*/  LDCU UR12, c[0x0][0x388] ;  /* 0x00007100ff0c77ac */ /* 0x000e620008000800 */
[----:B------:R-:W2:Y:S01]  /*02c0*/  LDCU.U8 UR13, c[0x0][0x410] ;  /* 0x00008200ff0d77ac */ /* 0x000ea20008000000 */
[----:B0-----:R-:W-:Y:S01]  /*02d0*/  UISETP.NE.U32.AND UP0, UPT, UR4, URZ, UPT ;  /* 0x000000ff0400728c */ /* 0x001fe2000bf05070 */
[----:B------:R-:W0:Y:S03]  /*02e0*/  LDCU UR14, c[0x0][0x400] ;  /* 0x00008000ff0e77ac */ /* 0x000e260008000800 */
[----:B------:R-:W-:Y:S01]  /*02f0*/  UISETP.NE.AND.EX UP0, UPT, UR5, URZ, UPT, UP0 ;  /* 0x000000ff0500728c */ /* 0x000fe2000bf05300 */
[----:B------:R-:W3:Y:S01]  /*0300*/  LDCU.64 UR10, c[0x0][0x3a0] ;  /* 0x00007400ff0a77ac */ /* 0x000ee20008000a00 */
[----:B------:R-:W4:Y:S09]  /*0310*/  LDCU.64 UR16, c[0x0][0x380] ;  /* 0x00007000ff1077ac */ /* 0x000f320008000a00 */
.L_x_20143:
[----:B------:R-:W2:Y:S01]  /*0320*/  @UP0 LDCU.64 UR4, c[0x0][0x3e0] ;  /* 0x00007c00ff0407ac */ /* 0x000ea20008000a00 */
[----:B------:R-:W-:Y:S01]  /*0330*/  PLOP3.LUT P0, PT, PT, PT, UP0, 0x80, 0x8 ;  /* 0x000000000008781c */ /* 0x000fe20003f0f008 */
[----:B-1----:R-:W0:Y:S01]  /*0340*/  LDC.64 R44, c[0x0][0x390] ;  /* 0x0000e400ff2c7b82 */ /* 0x002e220000000a00 */
[----:B-1----:R-:W-:Y:S02]  /*0350*/  UIMAD UR6, UR7, UR12, URZ ;  /* 0x0000000c070672a4 */ /* 0x002fe4000f8e02ff */
[----:B--2---:R-:W-:-:S06]  /*0360*/  @UP0 UIMAD.WIDE UR4, UR7, 0x2, UR4 ;  /* 0x00000002070408a5 */ /* 0x004fcc000f8e0204 */
[----:B------:R-:W-:Y:S01]  /*0370*/  MOV R2, UR4 ;  /* 0x0000000400027c02 */ /* 0x000fe20008000f00 */
[----:B------:R-:W-:Y:S01]  /*0380*/  USHF.R.S32.HI UR4, URZ, 0x1f, UR6 ;  /* 0x0000001fff047899 */ /* 0x000fe20008011406 */
[----:B------:R-:W-:-:S03]  /*0390*/  MOV R3, UR5 ;  /* 0x0000000500037c02 */ /* 0x000fc60008000f00 */
[----:B------:R-:W-:Y:S02]  /*03a0*/  ULEA.HI UR4, UR4, UR6, URZ, 0x3 ;  /* 0x0000000604047291 */ /* 0x000fe4000f8f18ff */
[----:B------:R-:W2:Y:S04]  /*03b0*/  @P0 LDG.E.U16 R2, desc[UR8][R2.64] ;  /* 0x0000000802020981 */ /* 0x000ea8000c1e1500 */
[----:B------:R-:W-:-:S04]  /*03c0*/  MOV R85, UR4 ;  /* 0x0000000400557c02 */ /* 0x000fc80008000f00 */
[----:B------:R-:W-:-:S05]  /*03d0*/  LEA.HI.SX32 R85, R85, R0, 0x1d ;  /* 0x0000000055557211 */ /* 0x000fca00078feaff */
[----:B0-----:R-:W-:-:S06]  /*03e0*/  IMAD.WIDE.U32 R48, R85, 0x10, R44 ;  /* 0x0000001055307825 */ /* 0x001fcc00078e002c */
[----:B------:R-:W5:Y:S01]  /*03f0*/  LDG.E.128 R48, desc[UR8][R48.64] ;  /* 0x0000000830307981 */ /* 0x000f62000c1e1d00 */
[----:B---3--:R-:W-:Y:S01]  /*0400*/  UISETP.NE.U32.AND UP1, UPT, UR10, URZ, UPT ;  /* 0x000000ff0a00728c */ /* 0x008fe2000bf25070 */
[----:B------:R-:W-:-:S03]  /*0410*/  UMOV UR4, 0x3f800000 ;  /* 0x3f80000000047882 */ /* 0x000fc60000000000 */
[----:B------:R-:W-:Y:S01]  /*0420*/  UISETP.NE.AND.EX UP1, UPT, UR11, URZ, UPT, UP1 ;  /* 0x000000ff0b00728c */ /* 0x000fe2000bf25310 */
[----:B--2---:R-:W-:-:S05]  /*0430*/  @P0 HADD2.F32 R0, -RZ, R2.H0_H0 ;  /* 0x20000002ff000230 */ /* 0x004fca0000004100 */
[----:B------:R-:W-:-:S13]  /*0440*/  @P0 R2UR UR5, R0 ;  /* 0x00000000000502ca */ /* 0x000fda00000e0000 */
[----:B------:R-:W-:Y:S01]  /*0450*/  @UP0 UMOV UR4, UR5 ;  /* 0x0000000500040c82 */ /* 0x000fe20008000000 */
[----:B------:R-:W-:Y:S05]  /*0460*/  BRA.U !UP1, `(.L_x_20129) ;  /* 0x0000000109547547 */ /* 0x000fea000b800000 */
[----:B------:R-:W0:Y:S02]  /*0470*/  LDC.64 R2, c[0x0][0x3a0] ;  /* 0x0000e800ff027b82 */ /* 0x000e240000000a00 */
[----:B0-----:R-:W-:-:S05]  /*0480*/  IMAD.WIDE.U32 R2, R85, 0x20, R2 ;  /* 0x0000002055027825 */ /* 0x001fca00078e0002 */
[----:B------:R-:W2:Y:S04]  /*0490*/  LDG.E.128 R80, desc[UR8][R2.64] ;  /* 0x0000000802507981 */ /* 0x000ea8000c1e1d00 */
[----:B------:R-:W3:Y:S01]  /*04a0*/  LDG.E.128 R76, desc[UR8][R2.64+0x10] ;  /* 0x00001008024c7981 */ /* 0x000ee2000c1e1d00 */
[--C-:B-----5:R-:W-:Y:S02]  /*04b0*/  HADD2.F32 R53, -RZ, R49.reuse.H0_H0 ;  /* 0x20000031ff357230 */ /* 0x120fe40000004100 */
[----:B------:R-:W-:Y:S02]  /*04c0*/  HADD2.F32 R0, -RZ, R49.H1_H1 ;  /* 0x30000031ff007230 */ /* 0x000fe40000004100 */
[----:B------:R-:W-:Y:S02]  /*04d0*/  HADD2.F32 R47, -RZ, R48.H0_H0 ;  /* 0x20000030ff2f7230 */ /* 0x000fe40000004100 */
[----:B------:R-:W-:-:S02]  /*04e0*/  HADD2.F32 R49, -RZ, R50.H0_H0 ;  /* 0x20000032ff317230 */ /* 0x000fc40000004100 */
[----:B------:R-:W-:Y:S02]  /*04f0*/  HADD2.F32 R48, -RZ, R48.H1_H1 ;  /* 0x30000030ff307230 */ /* 0x000fe40000004100 */
        /* <DEDUP_REMOVED lines=12> */
.L_x_20129:
[----:B-----5:R-:W-:Y:S02]  /*05c0*/  HADD2.F32 R80, -RZ, R48.H0_H0 ;  /* 0x20000030ff507230 */ /* 0x020fe40000004100 */
[----:B------:R-:W-:Y:S02]  /*05d0*/  HADD2.F32 R82, -RZ, R49.H0_H0 ;  /* 0x20000031ff527230 */ /* 0x000fe40000004100 */
[----:B------:R-:W-:Y:S02]  /*05e0*/  HADD2.F32 R76, -RZ, R50.H0_H0 ;  /* 0x20000032ff4c7230 */ /* 0x000fe40000004100 */
[----:B------:R-:W-:Y:S01]  /*05f0*/  FMUL.FTZ R80, R80, UR4 ;  /* 0x0000000450507c20 */ /* 0x000fe20008410000 */
[----:B------:R-:W-:Y:S02]  /*0600*/  HADD2.F32 R78, -RZ, R51.H0_H0 ;  /* 0x20000033ff4e7230 */ /* 0x000fe40000004100 */
[----:B------:R-:W-:Y:S01]  /*0610*/  FMUL.FTZ R82, R82, UR4 ;  /* 0x0000000452527c20 */ /* 0x000fe20008410000 */
        /* <DEDUP_REMOVED lines=8> */
[----:B------:R-:W-:-:S02]  /*06a0*/  FMUL.FTZ R77, R50, UR4 ;  /* 0x00000004324d7c20 */ /* 0x000fc40008410000 */
[----:B------:R-:W-:-:S07]  /*06b0*/  FMUL.FTZ R79, R51, UR4 ;  /* 0x00000004334f7c20 */ /* 0x000fce0008410000 */
.L_x_20130:
        /* <DEDUP_REMOVED lines=29> */
.L_x_20131:
        /* <DEDUP_REMOVED lines=16> */
.L_x_20132:
[----:B------:R-:W-:Y:S01]  /*0990*/  IADD3 R87, PT, PT, R85, 0x100, RZ ;  /* 0x0000010055577810 */ /* 0x000fe20007ffe0ff */
[----:B0-----:R-:W-:-:S04]  /*09a0*/  IMAD.WIDE.U32 R46, R84, 0x20, R2 ;  /* 0x00000020542e7825 */ /* 0x001fc800078e0002 */
        /* <DEDUP_REMOVED lines=26> */
.L_x_20133:
        /* <DEDUP_REMOVED lines=16> */
.L_x_20134:
        /* <DEDUP_REMOVED lines=28> */
.L_x_20135:
        /* <DEDUP_REMOVED lines=16> */
.L_x_20136:
[----:B------:R-:W-:Y:S01]  /*0f10*/  IADD3 R88, PT, PT, R85, 0x200, RZ ;  /* 0x0000020055587810 */ /* 0x000fe20007ffe0ff */
[----:B------:R-:W-:-:S04]  /*0f20*/  IMAD.WIDE.U32 R48, R86, 0x20, R2 ;  /* 0x0000002056307825 */ /* 0x000fc800078e0002 */
[----:B------:R-:W-:Y:S01]  /*0f30*/  IMAD.WIDE.U32 R44, R88, 0x10, R44 ;  /* 0x00000010582c7825 */ /* 0x000fe200078e002c */
[----:B------:R1:W-:Y:S04]  /*0f40*/  STG.E.128 desc[UR8][R48.64], R52 ;  /* 0x0000003430007986 */ /* 0x0003e8000c101d08 */
[----:B------:R1:W-:Y:S04]  /*0f50*/  STG.E.128 desc[UR8][R48.64+0x10], R56 ;  /* 0x0000103830007986 */ /* 0x0003e8000c101d08 */
[----:B0-----:R-:W5:Y:S01]  /*0f60*/  LDG.E.128 R44, desc[UR8][R44.64] ;  /* 0x000000082c2c7981 */ /* 0x001f62000c1e1d00 */
        /* <DEDUP_REMOVED lines=22> */
.L_x_20137:
[--C-:B-----5:R-:W-:Y:S02]  /*10d0*/  HADD2.F32 R50, -RZ, R45.reuse.H0_H0 ;  /* 0x2000002dff327230 */ /* 0x120fe40000004100 */
[----:B-1----:R-:W-:Y:S02]  /*10e0*/  HADD2.F32 R48, -RZ, R44.H0_H0 ;  /* 0x2000002cff307230 */ /* 0x002fe40000004100 */
[----:B------:R-:W-:Y:S02]  /*10f0*/  HADD2.F32 R45, -RZ, R45.H1_H1 ;  /* 0x3000002dff2d7230 */ /* 0x000fe40000004100 */
[----:B------:R-:W-:Y:S01]  /*1100*/  FMUL.FTZ R50, R50, UR4 ;  /* 0x0000000432327c20 */ /* 0x000fe20008410000 */
[----:B------:R-:W-:Y:S02]  /*1110*/  HADD2.F32 R0, -RZ, R46.H0_H0 ;  /* 0x2000002eff007230 */ /* 0x000fe40000004100 */
[----:B------:R-:W-:Y:S01]  /*1120*/  FMUL.FTZ R48, R48, UR4 ;  /* 0x0000000430307c20 */ /* 0x000fe20008410000 */
[----:B------:R-:W-:-:S02]  /*1130*/  HADD2.F32 R44, -RZ, R44.H1_H1 ;  /* 0x3000002cff2c7230 */ /* 0x000fc40000004100 */
[----:B------:R-:W-:Y:S01]  /*1140*/  FMUL.FTZ R51, R45, UR4 ;  /* 0x000000042d337c20 */ /* 0x000fe20008410000 */
[----:B------:R-:W-:Y:S02]  /*1150*/  HADD2.F32 R46, -RZ, R46.H1_H1 ;  /* 0x3000002eff2e7230 */ /* 0x000fe40000004100 */
[--C-:B------:R-:W-:Y:S02]  /*1160*/  HADD2.F32 R89, -RZ, R47.reuse.H0_H0 ;  /* 0x2000002fff597230 */ /* 0x100fe40000004100 */
[----:B------:R-:W-:Y:S01]  /*1170*/  FMUL.FTZ R49, R44, UR4 ;  /* 0x000000042c317c20 */ /* 0x000fe20008410000 */
[----:B------:R-:W-:Y:S02]  /*1180*/  HADD2.F32 R47, -RZ, R47.H1_H1 ;  /* 0x3000002fff2f7230 */ /* 0x000fe40000004100 */
[----:B------:R-:W-:Y:S01]  /*1190*/  FMUL.FTZ R45, R46, UR4 ;  /* 0x000000042e2d7c20 */ /* 0x000fe20008410000 */
[----:B------:R-:W-:Y:S01]  /*11a0*/  FMUL.FTZ R44, R0, UR4 ;  /* 0x00000004002c7c20 */ /* 0x000fe20008410000 */
[----:B------:R-:W-:Y:S01]  /*11b0*/  FMUL.FTZ R46, R89, UR4 ;  /* 0x00000004592e7c20 */ /* 0x000fe20008410000 */
[----:B------:R-:W-:-:S07]  /*11c0*/  FMUL.FTZ R47, R47, UR4 ;  /* 0x000000042f2f7c20 */ /* 0x000fce0008410000 */
.L_x_20138:
        /* <DEDUP_REMOVED lines=155> */
.L_x_20140:
[----:B----4-:R-:W-:Y:S05]  /*1b80*/  BSYNC.RECONVERGENT B0 ;  /* 0x0000000000007941 */ /* 0x010fea0003800200 */
.L_x_20139:
        /* <DEDUP_REMOVED lines=15> */
.L_x_20142:
[----:B------:R-:W-:Y:S05]  /*1c80*/  BSYNC.RECONVERGENT B0 ;  /* 0x0000000000007941 */ /* 0x000fea0003800200 */
.L_x_20141:
[----:B------:R-:W1:Y:S01]  /*1c90*/  SHFL.DOWN PT, R90, R89, 0x2, 0x1f ;  /* 0x08401f00595a7f89 */ /* 0x000e6200000e0000 */
[-C--:B------:R-:W-:Y:S01]  /*1ca0*/  I2FP.F32.U32 R95, R89.reuse ;  /* 0x00000059005f7245 */ /* 0x080fe20000201000 */
[----:B------:R-:W-:Y:S01]  /*1cb0*/  HADD2.F32 R101, -RZ, R21.H1_H1 ;  /* 0x30000015ff657230 */ /* 0x000fe20000004100 */
[----:B------:R-:W-:Y:S01]  /*1cc0*/  ISETP.NE.AND P1, PT, RZ, UR13, PT ;  /* 0x0000000dff007c0c */ /* 0x000fe2000bf25270 */
[----:B0-----:R-:W0:Y:S01]  /*1cd0*/  SHFL.DOWN PT, R91, R2, 0x2, 0x1f ;  /* 0x08401f00025b7f89 */ /* 0x001e2200000e0000 */
[----:B------:R-:W-:Y:S01]  /*1ce0*/  ISETP.NE.AND P0, PT, R0, RZ, PT ;  /* 0x000000ff0000720c */ /* 0x000fe20003f05270 */
[----:B------:R-:W-:Y:S01]  /*1cf0*/  HADD2.F32 R103, -RZ, R41.H1_H1 ;  /* 0x30000029ff677230 */ /* 0x000fe20000004100 */
[----:B------:R-:W-:Y:S01]  /*1d00*/  MOV R105, UR7 ;  /* 0x0000000700697c02 */ /* 0x000fe20008000f00 */
[----:B------:R-:W-:Y:S01]  /*1d10*/  UPLOP3.LUT UP2, UPT, UPT, UPT, UP2, 0x40, 0x4 ;  /* 0x000000000004789c */ /* 0x000fe20003f4e820 */
[----:B-1----:R-:W-:Y:S02]  /*1d20*/  IADD3 R92, PT, PT, R90, R89, RZ ;  /* 0x000000595a5c7210 */ /* 0x002fe40007ffe0ff */
[----:B------:R-:W-:-:S02]  /*1d30*/  I2FP.F32.S32 R96, R90 ;  /* 0x0000005a00607245 */ /* 0x000fc40000201400 */
        /* <DEDUP_REMOVED lines=8> */
[----:B------:R-:W-:Y:S01]  /*1dc0*/  FMUL.FTZ R2, R2, R95 ;  /* 0x0000005f02027220 */ /* 0x000fe20000410000 */
[----:B------:R-:W-:-:S03]  /*1dd0*/  HADD2.F32 R95, -RZ, R25.H0_H0 ;  /* 0x20000019ff5f7230 */ /* 0x000fc60000004100 */
[----:B------:R-:W-:Y:S01]  /*1de0*/  FMUL.FTZ R2, R2, R96 ;  /* 0x0000006002027220 */ /* 0x000fe20000410000 */
[----:B------:R-:W-:Y:S02]  /*1df0*/  HADD2.F32 R96, -RZ, R24.H1_H1 ;  /* 0x30000018ff607230 */ /* 0x000fe40000004100 */
[----:B0-----:R-:W-:Y:S01]  /*1e00*/  FMUL.FTZ R98, R94, R97 ;  /* 0x000000615e627220 */ /* 0x001fe20000410000 */
[----:B-1----:R-:W-:-:S04]  /*1e10*/  IADD3 R89, PT, PT, R92, R99, RZ ;  /* 0x000000635c597210 */ /* 0x002fc80007ffe0ff */
[----:B------:R-:W0:Y:S01]  /*1e20*/  SHFL.DOWN PT, R97, R98, 0x1, 0x1f ;  /* 0x08201f0062617f89 */ /* 0x000e2200000e0000 */
[----:B------:R-:W-:Y:S02]  /*1e30*/  I2FP.F32.S32 R99, R99 ;  /* 0x0000006300637245 */ /* 0x000fe40000201400 */
[----:B------:R-:W-:Y:S01]  /*1e40*/  I2FP.F32.S32 R100, R89 ;  /* 0x0000005900647245 */ /* 0x000fe20000201400 */
[----:B--2---:R-:W-:-:S05]  /*1e50*/  FADD.FTZ R89, R90, R3 ;  /* 0x000000035a597221 */ /* 0x004fca0000010000 */
[----:B------:R-:W1:Y:S01]  /*1e60*/  MUFU.RCP R100, R100 ;  /* 0x0000006400647308 */ /* 0x000e620000001000 */
[----:B------:R-:W-:Y:S01]  /*1e70*/  FFMA.FTZ R2, R94, R2, R89 ;  /* 0x000000025e027223 */ /* 0x000fe20000010059 */
[----:B0-----:R-:W-:Y:S01]  /*1e80*/  FMUL.FTZ R90, R97, R99 ;  /* 0x00000063615a7220 */ /* 0x001fe20000410000 */
[----:B------:R-:W-:-:S03]  /*1e90*/  FADD.FTZ R97, R98, -R97 ;  /* 0x8000006162617221 */ /* 0x000fc60000010000 */
[----:B------:R-:W-:Y:S01]  /*1ea0*/  FFMA.FTZ R3, R93, R98, R90 ;  /* 0x000000625d037223 */ /* 0x000fe2000001005a */
[----:B------:R-:W-:Y:S01]  /*1eb0*/  FMUL.FTZ R90, R97, R97 ;  /* 0x00000061615a7220 */ /* 0x000fe20000410000 */
[----:B------:R-:W-:Y:S02]  /*1ec0*/  HADD2.F32 R98, -RZ, R5.H1_H1 ;  /* 0x30000005ff627230 */ /* 0x000fe40000004100 */
[----:B-1----:R-:W-:Y:S01]  /*1ed0*/  FMUL.FTZ R89, R100, R3 ;  /* 0x0000000364597220 */ /* 0x002fe20000410000 */
[----:B------:R-:W-:Y:S01]  /*1ee0*/  FMUL.FTZ R90, R93, R90 ;  /* 0x0000005a5d5a7220 */ /* 0x000fe20000410000 */
[----:B------:R-:W0:Y:S01]  /*1ef0*/  SHFL.DOWN PT, R3, R2, 0x1, 0x1f ;  /* 0x08201f0002037f89 */ /* 0x000e2200000e0000 */
[----:B------:R-:W-:Y:S01]  /*1f00*/  MOV R93, UR7 ;  /* 0x00000007005d7c02 */ /* 0x000fe20008000f00 */
[----:B------:R-:W-:Y:S02]  /*1f10*/  HADD2.F32 R97, -RZ, R7.H1_H1 ;  /* 0x30000007ff617230 */ /* 0x000fe40000004100 */
[----:B------:R-:W-:Y:S01]  /*1f20*/  FMUL.FTZ R90, R90, R99 ;  /* 0x000000635a5a7220 */ /* 0x000fe20000410000 */
[----:B------:R-:W1:Y:S01]  /*1f30*/  SHFL.IDX PT, R89, R89, RZ, 0x1f ;  /* 0x00001fff59597589 */ /* 0x000e6200000e0000 */
[----:B------:R-:W-:Y:S01]  /*1f40*/  HADD2.F32 R99, -RZ, R27.H1_H1 ;  /* 0x3000001bff637230 */ /* 0x000fe20000004100 */
[----:B------:R-:W-:-:S04]  /*1f50*/  UIADD3 UR7, UPT, UPT, UR7, UR16, URZ ;  /* 0x0000001007077290 */ /* 0x000fc8000fffe0ff */
[----:B------:R-:W-:Y:S01]  /*1f60*/  UISETP.GE.AND UP1, UPT, UR7, UR17, UPT ;  /* 0x000000110700728c */ /* 0x000fe2000bf26270 */
[----:B0-----:R-:W-:-:S04]  /*1f70*/  FADD.FTZ R3, R2, R3 ;  /* 0x0000000302037221 */ /* 0x001fc80000010000 */
[----:B------:R-:W-:Y:S01]  /*1f80*/  FFMA.FTZ R3, R100, R90, R3 ;  /* 0x0000005a64037223 */ /* 0x000fe20000010003 */
[C---:B-1----:R-:W-:Y:S01]  /*1f90*/  FSEL R91, R89.reuse, RZ, !P1 ;  /* 0x000000ff595b7208 */ /* 0x042fe20004800000 */
[----:B------:R-:W0:Y:S01]  /*1fa0*/  LDC R90, c[0x0][0x448] ;  /* 0x00011200ff5a7b82 */ /* 0x000e220000000800 */
[----:B------:R-:W-:Y:S01]  /*1fb0*/  FMUL.FTZ R2, R89, R89 ;  /* 0x0000005959027220 */ /* 0x000fe20000410000 */
[----:B------:R-:W-:Y:S01]  /*1fc0*/  HADD2.F32 R100, -RZ, R25.H1_H1 ;  /* 0x30000019ff647230 */ /* 0x000fe20000004100 */
[----:B------:R-:W-:Y:S01]  /*1fd0*/  R2UR UR4, R91 ;  /* 0x000000005b0472ca */ /* 0x000fe200000e0000 */
[----:B------:R-:W0:Y:S02]  /*1fe0*/  SHFL.IDX PT, R3, R3, RZ, 0x1f ;  /* 0x00001fff03037589 */ /* 0x000e2400000e0000 */
[----:B------:R-:W-:-:S10]  /*1ff0*/  FSEL R91, R2, RZ, P1 ;  /* 0x000000ff025b7208 */ /* 0x000fd40000800000 */
[----:B------:R-:W-:Y:S01]  /*2000*/  FADD.FTZ R80, R80, -UR4 ;  /* 0x8000000450507e21 */ /* 0x000fe20008010000 */
[----:B------:R-:W-:Y:S01]  /*2010*/  FADD.FTZ R82, R82, -UR4 ;  /* 0x8000000452527e21 */ /* 0x000fe20008010000 */
[----:B------:R-:W-:Y:S01]  /*2020*/  FADD.FTZ R81, R81, -UR4 ;  /* 0x8000000451517e21 */ /* 0x000fe20008010000 */
[----:B------:R-:W-:Y:S01]  /*2030*/  FADD.FTZ R83, R83, -UR4 ;  /* 0x8000000453537e21 */ /* 0x000fe20008010000 */
[----:B------:R-:W-:Y:S01]  /*2040*/  FADD.FTZ R92, R51, -UR4 ;  /* 0x80000004335c7e21 */ /* 0x000fe20008010000 */
[----:B------:R-:W-:Y:S02]  /*2050*/  HADD2.F32 R51, -RZ, R5.H0_H0 ;  /* 0x20000005ff337230 */ /* 0x000fe40000004100 */
[----:B------:R-:W-:Y:S01]  /*2060*/  FADD.FTZ R76, R76, -UR4 ;  /* 0x800000044c4c7e21 */ /* 0x000fe20008010000 */
[----:B------:R-:W-:Y:S01]  /*2070*/  FADD.FTZ R78, R78, -UR4 ;  /* 0x800000044e4e7e21 */ /* 0x000fe20008010000 */
[----:B------:R-:W-:Y:S01]  /*2080*/  FADD.FTZ R77, R77, -UR4 ;  /* 0x800000044d4d7e21 */ /* 0x000fe20008010000 */
[----:B------:R-:W-:Y:S01]  /*2090*/  FADD.FTZ R79, R79, -UR4 ;  /* 0x800000044f4f7e21 */ /* 0x000fe20008010000 */
[----:B------:R-:W-:Y:S01]  /*20a0*/  FADD.FTZ R68, R68, -UR4 ;  /* 0x8000000444447e21 */ /* 0x000fe20008010000 */
[----:B------:R-:W-:Y:S01]  /*20b0*/  FADD.FTZ R70, R70, -UR4 ;  /* 0x8000000446467e21 */ /* 0x000fe20008010000 */
[----:B0-----:R-:W-:Y:S01]  /*20c0*/  FFMA.FTZ R90, R3, UR14, R90 ;  /* 0x0000000e035a7c23 */ /* 0x001fe2000801005a */
[----:B------:R-:W-:Y:S01]  /*20d0*/  FADD.FTZ R69, R69, -UR4 ;  /* 0x8000000445457e21 */ /* 0x000fe20008010000 */
[----:B------:R-:W0:Y:S01]  /*20e0*/  @!P0 LDC.64 R2, c[0x0][0x3c0] ;  /* 0x0000f000ff028b82 */ /* 0x000e220000000a00 */
[----:B------:R-:W-:Y:S01]  /*20f0*/  FADD.FTZ R71, R71, -UR4 ;  /* 0x8000000447477e21 */ /* 0x000fe20008010000 */
[----:B------:R-:W-:Y:S01]  /*2100*/  FADD.FTZ R90, R90, R91 ;  /* 0x0000005b5a5a7221 */ /* 0x000fe20000010000 */
[----:B------:R-:W-:Y:S01]  /*2110*/  FADD.FTZ R91, R50, -UR4 ;  /* 0x80000004325b7e21 */ /* 0x000fe20008010000 */
[----:B------:R-:W-:Y:S01]  /*2120*/  FADD.FTZ R72, R72, -UR4 ;  /* 0x8000000448487e21 */ /* 0x000fe20008010000 */
[----:B------:R-:W-:Y:S01]  /*2130*/  FADD.FTZ R74, R74, -UR4 ;  /* 0x800000044a4a7e21 */ /* 0x000fe20008010000 */
[----:B------:R1:W2:Y:S01]  /*2140*/  MUFU.RSQ R94, R90 ;  /* 0x0000005a005e7308 */ /* 0x0002a20000001400 */
        /* <DEDUP_REMOVED lines=8> */
[----:B-1----:R-:W-:Y:S01]  /*21d0*/  FADD.FTZ R90, R49, -UR4 ;  /* 0x80000004315a7e21 */ /* 0x002fe20008010000 */
[----:B------:R-:W-:-:S02]  /*21e0*/  HADD2.F32 R49, -RZ, R24.H0_H0 ;  /* 0x20000018ff317230 */ /* 0x000fc40000004100 */
        /* <DEDUP_REMOVED lines=8> */
[----:B0-----:R-:W-:-:S04]  /*2270*/  @!P0 IMAD.WIDE R2, R93, 0x4, R2 ;  /* 0x000000045d028825 */ /* 0x001fc800078e0202 */
[----:B------:R-:W-:Y:S01]  /*2280*/  FADD.FTZ R94, R45, -UR4 ;  /* 0x800000042d5e7e21 */ /* 0x000fe20008010000 */
[----:B------:R-:W-:Y:S01]  /*2290*/  FADD.FTZ R93, R44, -UR4 ;  /* 0x800000042c5d7e21 */ /* 0x000fe20008010000 */
[----:B------:R-:W-:Y:S01]  /*22a0*/  FADD.FTZ R57, R57, -UR4 ;  /* 0x8000000439397e21 */ /* 0x000fe20008010000 */
[--C-:B------:R-:W-:Y:S01]  /*22b0*/  HADD2.F32 R45, -RZ, R4.reuse.H0_H0 ;  /* 0x20000004ff2d7230 */ /* 0x100fe20000004100 */
[----:B------:R0:W-:Y:S01]  /*22c0*/  @!P0 STG.E desc[UR8][R2.64], R89 ;  /* 0x0000005902008986 */ /* 0x0001e2000c101908 */
[----:B------:R-:W-:Y:S02]  /*22d0*/  HADD2.F32 R44, -RZ, R4.H1_H1 ;  /* 0x30000004ff2c7230 */ /* 0x000fe40000004100 */
[----:B------:R-:W-:Y:S01]  /*22e0*/  FADD.FTZ R59, R59, -UR4 ;  /* 0x800000043b3b7e21 */ /* 0x000fe20008010000 */
        /* <DEDUP_REMOVED lines=9> */
[----:B------:R-:W-:Y:S01]  /*2380*/  FFMA.FTZ R80, R80, R51, R95 ;  /* 0x0000003350507223 */ /* 0x000fe2000001005f */
[----:B------:R-:W-:Y:S01]  /*2390*/  FFMA.FTZ R49, R81, R44, R96 ;  /* 0x0000002c51317223 */ /* 0x000fe20000010060 */
[----:B------:R-:W-:Y:S01]  /*23a0*/  FFMA.FTZ R51, R83, R98, R100 ;  /* 0x0000006253337223 */ /* 0x000fe20000010064 */
[----:B0-----:R-:W-:-:S02]  /*23b0*/  HADD2.F32 R3, -RZ, R6.H0_H0 ;  /* 0x20000006ff037230 */ /* 0x001fc40000004100 */
[----:B------:R-:W-:Y:S01]  /*23c0*/  FMUL.FTZ R76, R76, UR5 ;  /* 0x000000054c4c7c20 */ /* 0x000fe20008410000 */
[----:B------:R-:W-:Y:S02]  /*23d0*/  HADD2.F32 R45, -RZ, R26.H0_H0 ;  /* 0x2000001aff2d7230 */ /* 0x000fe40000004100 */
[----:B------:R-:W-:Y:S01]  /*23e0*/  FMUL.FTZ R78, R78, UR5 ;  /* 0x000000054e4e7c20 */ /* 0x000fe20008410000 */
[----:B------:R-:W-:Y:S02]  /*23f0*/  HADD2.F32 R89, -RZ, R7.H0_H0 ;  /* 0x20000007ff597230 */ /* 0x000fe40000004100 */
[----:B------:R-:W-:Y:S01]  /*2400*/  FMUL.FTZ R2, R77, UR5 ;  /* 0x000000054d027c20 */ /* 0x000fe20008410000 */
[----:B------:R-:W-:Y:S02]  /*2410*/  HADD2.F32 R95, -RZ, R27.H0_H0 ;  /* 0x2000001bff5f7230 */ /* 0x000fe40000004100 */
[----:B------:R-:W-:Y:S01]  /*2420*/  FMUL.FTZ R44, R79, UR5 ;  /* 0x000000054f2c7c20 */ /* 0x000fe20008410000 */
[----:B------:R-:W-:-:S02]  /*2430*/  HADD2.F32 R81, -RZ, R6.H1_H1 ;  /* 0x30000006ff517230 */ /* 0x000fc40000004100 */
[----:B------:R-:W-:Y:S01]  /*2440*/  FFMA.FTZ R77, R76, R3, R45 ;  /* 0x000000034c4d7223 */ /* 0x000fe2000001002d */
[----:B------:R-:W-:Y:S02]  /*2450*/  HADD2.F32 R83, -RZ, R26.H1_H1 ;  /* 0x3000001aff537230 */ /* 0x000fe40000004100 */
[----:B------:R-:W-:Y:S01]  /*2460*/  FFMA.FTZ R79, R78, R89, R95 ;  /* 0x000000594e4f7223 */ /* 0x000fe2000001005f */
[----:B------:R-:W-:Y:S01]  /*2470*/  FFMA.FTZ R78, R44, R97, R99 ;  /* 0x000000612c4e7223 */ /* 0x000fe20000010063 */
[----:B------:R-:W-:Y:S02]  /*2480*/  HADD2.F32 R3, -RZ, R8.H0_H0 ;  /* 0x20000008ff037230 */ /* 0x000fe40000004100 */
[----:B------:R-:W-:Y:S01]  /*2490*/  FMUL.FTZ R68, R68, UR5 ;  /* 0x0000000544447c20 */ /* 0x000fe20008410000 */
[----:B------:R-:W-:Y:S01]  /*24a0*/  FFMA.FTZ R76, R2, R81, R83 ;  /* 0x00000051024c7223 */ /* 0x000fe20000010053 */
[----:B------:R-:W-:Y:S02]  /*24b0*/  HADD2.F32 R45, -RZ, R28.H0_H0 ;  /* 0x2000001cff2d7230 */ /* 0x000fe40000004100 */
[----:B------:R-:W-:Y:S01]  /*24c0*/  FMUL.FTZ R70, R70, UR5 ;  /* 0x0000000546467c20 */ /* 0x000fe20008410000 */
[----:B------:R-:W-:-:S02]  /*24d0*/  HADD2.F32 R89, -RZ, R9.H0_H0 ;  /* 0x20000009ff597230 */ /* 0x000fc40000004100 */
[----:B------:R-:W-:Y:S01]  /*24e0*/  FMUL.FTZ R2, R69, UR5 ;  /* 0x0000000545027c20 */ /* 0x000fe20008410000 */
[----:B------:R-:W-:Y:S02]  /*24f0*/  HADD2.F32 R95, -RZ, R29.H0_H0 ;  /* 0x2000001dff5f7230 */ /* 0x000fe40000004100 */
[----:B------:R-:W-:Y:S01]  /*2500*/  FMUL.FTZ R44, R71, UR5 ;  /* 0x00000005472c7c20 */ /* 0x000fe20008410000 */
[----:B------:R-:W-:Y:S02]  /*2510*/  HADD2.F32 R81, -RZ, R8.H1_H1 ;  /* 0x30000008ff517230 */ /* 0x000fe40000004100 */
[----:B------:R-:W-:Y:S01]  /*2520*/  FFMA.FTZ R69, R68, R3, R45 ;  /* 0x0000000344457223 */ /* 0x000fe2000001002d */
[----:B------:R-:W-:Y:S02]  /*2530*/  HADD2.F32 R83, -RZ, R28.H1_H1 ;  /* 0x3000001cff537230 */ /* 0x000fe40000004100 */
[----:B------:R-:W-:Y:S01]  /*2540*/  FFMA.FTZ R71, R70, R89, R95 ;  /* 0x0000005946477223 */ /* 0x000fe2000001005f */
[----:B------:R-:W-:-:S02]  /*2550*/  HADD2.F32 R97, -RZ, R9.H1_H1 ;  /* 0x30000009ff617230 */ /* 0x000fc40000004100 */
[----:B------:R-:W-:Y:S01]  /*2560*/  FMUL.FTZ R72, R72, UR5 ;  /* 0x0000000548487c20 */ /* 0x000fe20008410000 */
[----:B------:R-:W-:Y:S02]  /*2570*/  HADD2.F32 R99, -RZ, R29.H1_H1 ;  /* 0x3000001dff637230 */ /* 0x000fe40000004100 */
[----:B------:R-:W-:Y:S01]  /*2580*/  FFMA.FTZ R68, R2, R81, R83 ;  /* 0x0000005102447223 */ /* 0x000fe20000010053 */
[----:B------:R-:W-:Y:S02]  /*2590*/  HADD2.F32 R3, -RZ, R10.H0_H0 ;  /* 0x2000000aff037230 */ /* 0x000fe40000004100 */
[----:B------:R-:W-:Y:S01]  /*25a0*/  FMUL.FTZ R74, R74, UR5 ;  /* 0x000000054a4a7c20 */ /* 0x000fe20008410000 */
[----:B------:R-:W-:Y:S02]  /*25b0*/  HADD2.F32 R45, -RZ, R30.H0_H0 ;  /* 0x2000001eff2d7230 */ /* 0x000fe40000004100 */
[----:B------:R-:W-:Y:S01]  /*25c0*/  FFMA.FTZ R70, R44, R97, R99 ;  /* 0x000000612c467223 */ /* 0x000fe20000010063 */
        /* <DEDUP_REMOVED lines=46> */
[--C-:B------:R-:W-:Y:S02]  /*28b0*/  HADD2.F32 R96, -RZ, R17.reuse.H1_H1 ;  /* 0x30000011ff607230 */ /* 0x100fe40000004100 */
[----:B------:R-:W-:Y:S01]  /*28c0*/  FFMA.FTZ R82, R83, R98, R100 ;  /* 0x0000006253527223 */ /* 0x000fe20000010064 */
[----:B------:R-:W-:-:S02]  /*28d0*/  HADD2.F32 R83, -RZ, R17.H0_H0 ;  /* 0x20000011ff537230 */ /* 0x000fc40000004100 */
[----:B------:R-:W-:Y:S01]  /*28e0*/  FMUL.FTZ R52, R52, UR5 ;  /* 0x0000000534347c20 */ /* 0x000fe20008410000 */
[----:B------:R-:W-:Y:S02]  /*28f0*/  HADD2.F32 R44, -RZ, R37.H1_H1 ;  /* 0x30000025ff2c7230 */ /* 0x000fe40000004100 */
[----:B------:R-:W-:Y:S01]  /*2900*/  FMUL.FTZ R53, R53, UR5 ;  /* 0x0000000535357c20 */ /* 0x000fe20008410000 */
[----:B------:R-:W-:Y:S02]  /*2910*/  HADD2.F32 R61, -RZ, R16.H0_H0 ;  /* 0x20000010ff3d7230 */ /* 0x000fe40000004100 */
[----:B------:R-:W-:Y:S01]  /*2920*/  FFMA.FTZ R83, R54, R83, R45 ;  /* 0x0000005336537223 */ /* 0x000fe2000001002d */
[----:B------:R-:W-:Y:S02]  /*2930*/  HADD2.F32 R3, -RZ, R36.H0_H0 ;  /* 0x20000024ff037230 */ /* 0x000fe40000004100 */
[----:B------:R-:W-:Y:S01]  /*2940*/  FFMA.FTZ R96, R55, R96, R44 ;  /* 0x0000006037607223 */ /* 0x000fe2000001002c */
[----:B------:R-:W-:Y:S01]  /*2950*/  HADD2.F32 R60, -RZ, R16.H1_H1 ;  /* 0x30000010ff3c7230 */ /* 0x000fe20000004100 */
[----:B------:R-:W0:Y:S01]  /*2960*/  @!P0 LDC.64 R44, c[0x0][0x3c8] ;  /* 0x0000f200ff2c8b82 */ /* 0x000e220000000a00 */
[----:B------:R-:W-:-:S02]  /*2970*/  HADD2.F32 R2, -RZ, R36.H1_H1 ;  /* 0x30000024ff027230 */ /* 0x000fc40000004100 */
[----:B------:R-:W-:Y:S01]  /*2980*/  FFMA.FTZ R61, R52, R61, R3 ;  /* 0x0000003d343d7223 */ /* 0x000fe20000010003 */
[----:B------:R-:W-:Y:S02]  /*2990*/  HADD2.F32 R89, -RZ, R18.H0_H0 ;  /* 0x20000012ff597230 */ /* 0x000fe40000004100 */
[----:B------:R-:W-:Y:S01]  /*29a0*/  FMUL.FTZ R56, R56, UR5 ;  /* 0x0000000538387c20 */ /* 0x000fe20008410000 */
[----:B------:R-:W-:Y:S02]  /*29b0*/  HADD2.F32 R3, -RZ, R38.H0_H0 ;  /* 0x20000026ff037230 */ /* 0x000fe40000004100 */
[----:B------:R-:W-:Y:S01]  /*29c0*/  FFMA.FTZ R60, R53, R60, R2 ;  /* 0x0000003c353c7223 */ /* 0x000fe20000010002 */
[----:B------:R-:W-:Y:S02]  /*29d0*/  HADD2.F32 R98, -RZ, R18.H1_H1 ;  /* 0x30000012ff627230 */ /* 0x000fe40000004100 */
[----:B------:R-:W-:Y:S01]  /*29e0*/  FMUL.FTZ R57, R57, UR5 ;  /* 0x0000000539397c20 */ /* 0x000fe20008410000 */
[----:B------:R-:W-:-:S02]  /*29f0*/  HADD2.F32 R2, -RZ, R38.H1_H1 ;  /* 0x30000026ff027230 */ /* 0x000fc40000004100 */
[----:B------:R-:W-:Y:S01]  /*2a00*/  FFMA.FTZ R89, R56, R89, R3 ;  /* 0x0000005938597223 */ /* 0x000fe20000010003 */
[----:B------:R-:W-:Y:S02]  /*2a10*/  HADD2.F32 R100, -RZ, R19.H1_H1 ;  /* 0x30000013ff647230 */ /* 0x000fe40000004100 */
[----:B------:R-:W-:Y:S01]  /*2a20*/  FMUL.FTZ R59, R59, UR5 ;  /* 0x000000053b3b7c20 */ /* 0x000fe20008410000 */
[----:B------:R-:W-:Y:S02]  /*2a30*/  HADD2.F32 R52, -RZ, R39.H1_H1 ;  /* 0x30000027ff347230 */ /* 0x000fe40000004100 */
[----:B------:R-:W-:Y:S01]  /*2a40*/  FFMA.FTZ R98, R57, R98, R2 ;  /* 0x0000006239627223 */ /* 0x000fe20000010002 */
[----:B------:R-:W-:Y:S01]  /*2a50*/  HADD2.F32 R95, -RZ, R19.H0_H0 ;  /* 0x20000013ff5f7230 */ /* 0x000fe20000004100 */
[----:B------:R-:W1:Y:S01]  /*2a60*/  LDC.64 R2, c[0x0][0x428] ;  /* 0x00010a00ff027b82 */ /* 0x000e620000000a00 */
[----:B------:R-:W-:Y:S02]  /*2a70*/  HADD2.F32 R53, -RZ, R39.H0_H0 ;  /* 0x20000027ff357230 */ /* 0x000fe40000004100 */
[----:B------:R-:W-:Y:S01]  /*2a80*/  FMUL.FTZ R58, R58, UR5 ;  /* 0x000000053a3a7c20 */ /* 0x000fe20008410000 */
[----:B------:R-:W-:Y:S01]  /*2a90*/  FFMA.FTZ R100, R59, R100, R52 ;  /* 0x000000643b647223 */ /* 0x000fe20000010034 */
[----:B------:R-:W-:-:S02]  /*2aa0*/  HADD2.F32 R97, -RZ, R21.H0_H0 ;  /* 0x20000015ff617230 */ /* 0x000fc40000004100 */
[----:B------:R-:W-:Y:S01]  /*2ab0*/  FMUL.FTZ R54, R91, UR5 ;  /* 0x000000055b367c20 */ /* 0x000fe20008410000 */
[----:B------:R-:W-:Y:S02]  /*2ac0*/  HADD2.F32 R99, -RZ, R41.H0_H0 ;  /* 0x20000029ff637230 */ /* 0x000fe40000004100 */
[----:B------:R-:W-:Y:S01]  /*2ad0*/  FFMA.FTZ R95, R58, R95, R53 ;  /* 0x0000005f3a5f7223 */ /* 0x000fe20000010035 */
[----:B------:R-:W-:Y:S02]  /*2ae0*/  HADD2.F32 R57, -RZ, R20.H1_H1 ;  /* 0x30000014ff397230 */ /* 0x000fe40000004100 */
[----:B------:R-:W-:Y:S01]  /*2af0*/  FMUL.FTZ R52, R90, UR5 ;  /* 0x000000055a347c20 */ /* 0x000fe20008410000 */
[----:B------:R-:W-:Y:S02]  /*2b00*/  HADD2.F32 R59, -RZ, R40.H1_H1 ;  /* 0x30000028ff3b7230 */ /* 0x000fe40000004100 */
[----:B------:R-:W-:Y:S01]  /*2b10*/  FMUL.FTZ R56, R92, UR5 ;  /* 0x000000055c387c20 */ /* 0x000fe20008410000 */
[----:B------:R-:W-:-:S02]  /*2b20*/  HADD2.F32 R53, -RZ, R20.H0_H0 ;  /* 0x20000014ff357230 */ /* 0x000fc40000004100 */
[----:B------:R-:W-:Y:S01]  /*2b30*/  FMUL.FTZ R48, R48, UR5 ;  /* 0x0000000530307c20 */ /* 0x000fe20008410000 */
[----:B------:R-:W-:Y:S02]  /*2b40*/  HADD2.F32 R55, -RZ, R40.H0_H0 ;  /* 0x20000028ff377230 */ /* 0x000fe40000004100 */
[----:B------:R-:W-:Y:S01]  /*2b50*/  FFMA.FTZ R92, R54, R97, R99 ;  /* 0x00000061365c7223 */ /* 0x000fe20000010063 */
[----:B------:R-:W-:Y:S01]  /*2b60*/  FFMA.FTZ R91, R52, R57, R59 ;  /* 0x00000039345b7223 */ /* 0x000fe2000001003b */
[----:B------:R-:W-:Y:S01]  /*2b70*/  FFMA.FTZ R97, R56, R101, R103 ;  /* 0x0000006538617223 */ /* 0x000fe20000010067 */
[----:B0-----:R-:W-:-:S04]  /*2b80*/  @!P0 IMAD.WIDE R56, R105, 0x4, R44 ;  /* 0x0000000469388825 */ /* 0x001fc800078e022c */
[----:B------:R-:W-:Y:S01]  /*2b90*/  FFMA.FTZ R90, R48, R53, R55 ;  /* 0x00000035305a7223 */ /* 0x000fe20000010037 */
[----:B------:R-:W-:Y:S01]  /*2ba0*/  FMUL.FTZ R93, R93, UR5 ;  /* 0x000000055d5d7c20 */ /* 0x000fe20008410000 */
[----:B------:R-:W-:Y:S01]  /*2bb0*/  FMUL.FTZ R94, R94, UR5 ;  /* 0x000000055e5e7c20 */ /* 0x000fe20008410000 */
[----:B------:R-:W-:Y:S02]  /*2bc0*/  HADD2.F32 R44, -RZ, R22.H0_H0 ;  /* 0x20000016ff2c7230 */ /* 0x000fe40000004100 */
[----:B------:R-:W-:Y:S01]  /*2bd0*/  FMUL.FTZ R46, R46, UR5 ;  /* 0x000000052e2e7c20 */ /* 0x000fe20008410000 */
[----:B------:R-:W-:Y:S02]  /*2be0*/  HADD2.F32 R48, -RZ, R42.H0_H0 ;  /* 0x2000002aff307230 */ /* 0x000fe40000004100 */
[----:B------:R-:W-:Y:S01]  /*2bf0*/  FMUL.FTZ R47, R47, UR5 ;  /* 0x000000052f2f7c20 */ /* 0x000fe20008410000 */
[----:B------:R-:W-:Y:S01]  /*2c00*/  HADD2.F32 R45, -RZ, R22.H1_H1 ;  /* 0x30000016ff2d7230 */ /* 0x000fe20000004100 */
[----:B------:R-:W-:Y:S01]  /*2c10*/  MOV R101, UR5 ;  /* 0x0000000500657c02 */ /* 0x000fe20008000f00 */
[----:B------:R-:W-:-:S02]  /*2c20*/  HADD2.F32 R53, -RZ, R42.H1_H1 ;  /* 0x3000002aff357230 */ /* 0x000fc40000004100 */
[----:B------:R-:W-:Y:S01]  /*2c30*/  FFMA.FTZ R93, R93, R44, R48 ;  /* 0x0000002c5d5d7223 */ /* 0x000fe20000010030 */
[----:B------:R-:W-:Y:S01]  /*2c40*/  HADD2.F32 R55, -RZ, R23.H0_H0 ;  /* 0x20000017ff377230 */ /* 0x000fe20000004100 */
[----:B------:R-:W-:Y:S01]  /*2c50*/  F2FP.F16.F32.PACK_AB R44, R49, R50 ;  /* 0x00000032312c723e */ /* 0x000fe200000000ff */
[----:B------:R-:W-:Y:S02]  /*2c60*/  HADD2.F32 R59, -RZ, R43.H0_H0 ;  /* 0x2000002bff3b7230 */ /* 0x000fe40000004100 */
[----:B------:R-:W-:Y:S01]  /*2c70*/  FFMA.FTZ R94, R94, R45, R53 ;  /* 0x0000002d5e5e7223 */ /* 0x000fe20000010035 */
[----:B------:R-:W-:Y:S01]  /*2c80*/  HADD2.F32 R52, -RZ, R23.H1_H1 ;  /* 0x30000017ff347230 */ /* 0x000fe20000004100 */
[----:B------:R-:W-:Y:S01]  /*2c90*/  F2FP.F16.F32.PACK_AB R45, R51, R80 ;  /* 0x00000050332d723e */ /* 0x000fe200000000ff */
[----:B------:R-:W-:Y:S02]  /*2ca0*/  HADD2.F32 R54, -RZ, R43.H1_H1 ;  /* 0x3000002bff367230 */ /* 0x000fe40000004100 */
[----:B------:R-:W-:Y:S01]  /*2cb0*/  FFMA.FTZ R99, R46, R55, R59 ;  /* 0x000000372e637223 */ /* 0x000fe2000001003b */
[----:B------:R-:W-:Y:S01]  /*2cc0*/  F2FP.F16.F32.PACK_AB R46, R76, R77 ;  /* 0x0000004d4c2e723e */ /* 0x000fe200000000ff */
[----:B------:R0:W-:Y:S01]  /*2cd0*/  @!P0 STG.E desc[UR8][R56.64], R101 ;  /* 0x0000006538008986 */ /* 0x0001e2000c101908 */
[----:B------:R-:W-:Y:S01]  /*2ce0*/  F2FP.F16.F32.PACK_AB R51, R74, R75 ;  /* 0x0000004b4a33723e */ /* 0x000fe200000000ff */
[----:B------:R-:W-:Y:S01]  /*2cf0*/  FFMA.FTZ R102, R47, R52, R54 ;  /* 0x000000342f667223 */ /* 0x000fe20000010036 */
[----:B-1----:R-:W-:Y:S01]  /*2d00*/  IMAD.WIDE.U32 R52, R85, 0x10, R2 ;  /* 0x0000001055347825 */ /* 0x002fe200078e0002 */
[----:B------:R-:W-:-:S02]  /*2d10*/  F2FP.F16.F32.PACK_AB R47, R78, R79 ;  /* 0x0000004f4e2f723e */ /* 0x000fc400000000ff */
[----:B------:R-:W-:Y:S01]  /*2d20*/  F2FP.F16.F32.PACK_AB R50, R72, R73 ;  /* 0x000000494832723e */ /* 0x000fe200000000ff */
[--C-:B------:R-:W-:Y:S01]  /*2d30*/  IMAD.WIDE.U32 R84, R84, 0x10, R2.reuse ;  /* 0x0000001054547825 */ /* 0x100fe200078e0002 */
[----:B------:R-:W-:Y:S01]  /*2d40*/  F2FP.F16.F32.PACK_AB R49, R70, R71 ;  /* 0x000000474631723e */ /* 0x000fe200000000ff */
[----:B------:R1:W-:Y:S01]  /*2d50*/  STG.E.128 desc[UR8][R52.64], R44 ;  /* 0x0000002c34007986 */ /* 0x0003e2000c101d08 */
[----:B------:R-:W-:Y:S01]  /*2d60*/  F2FP.F16.F32.PACK_AB R48, R68, R69 ;  /* 0x000000454430723e */ /* 0x000fe200000000ff */
[--C-:B------:R-:W-:Y:S01]  /*2d70*/  IMAD.WIDE.U32 R54, R87, 0x10, R2.reuse ;  /* 0x0000001057367825 */ /* 0x100fe200078e0002 */
[----:B------:R-:W-:Y:S02]  /*2d80*/  F2FP.F16.F32.PACK_AB R59, R82, R81 ;  /* 0x00000051523b723e */ /* 0x000fe400000000ff */
[----:B------:R-:W-:Y:S01]  /*2d90*/  F2FP.F16.F32.PACK_AB R58, R63, R62 ;  /* 0x0000003e3f3a723e */ /* 0x000fe200000000ff */
[--C-:B------:R-:W-:Y:S01]  /*2da0*/  IMAD.WIDE.U32 R86, R86, 0x10, R2.reuse ;  /* 0x0000001056567825 */ /* 0x100fe200078e0002 */
[----:B0-----:R-:W-:Y:S01]  /*2db0*/  F2FP.F16.F32.PACK_AB R57, R66, R67 ;  /* 0x000000434239723e */ /* 0x001fe200000000ff */
[----:B------:R1:W-:Y:S01]  /*2dc0*/  STG.E.128 desc[UR8][R84.64], R48 ;  /* 0x0000003054007986 */ /* 0x0003e2000c101d08 */
[----:B------:R-:W-:Y:S01]  /*2dd0*/  F2FP.F16.F32.PACK_AB R56, R64, R65 ;  /* 0x000000414038723e */ /* 0x000fe200000000ff */
[----:B------:R-:W-:Y:S01]  /*2de0*/  IMAD.WIDE.U32 R2, R88, 0x10, R2 ;  /* 0x0000001058027825 */ /* 0x000fe200078e0002 */
        /* <DEDUP_REMOVED lines=11> */
[----:B------:R-:W-:Y:S05]  /*2ea0*/  BRA.U !UP1, `(.L_x_20143) ;  /* 0xffffffd5091c7547 */ /* 0x000fea000b83ffff */
[----:B------:R-:W-:Y:S05]  /*2eb0*/  EXIT ;  /* 0x000000000000794d */ /* 0x000fea0003800000 */
.L_x_20144:
        /* <DEDUP_REMOVED lines=12> */
.L_x_34077:


//--------------------- .text._ZN10layer_norm13ln_fwd_kernelINS_13Kernel_traitsI6__halfS2_fS2_fjLj5120ELj1ELj1ELj4ELj16ENS_18Kernel_traits_baseILj5120ES2_S2_fS2_fjLj128EEEEELb0ELb0ELb1ELb0EEEvNS_9FwdParamsE --------------------------
	.section	.text._ZN10layer_norm13ln_fwd_kernelINS_13Kernel_traitsI6__halfS2_fS2_fjLj5120ELj1ELj1ELj4ELj16ENS_18Kernel_traits_baseILj5120ES2_S2_fS2_fjLj128EEEEELb0ELb0ELb1ELb0EEEvNS_9FwdParamsE,"ax",@progbits
	.align	128
        .global         _ZN10layer_norm13ln_fwd_kernelINS_13Kernel_traitsI6__halfS2_fS2_fjLj5120ELj1ELj1ELj4ELj16ENS_18Kernel_traits_baseILj5120ES2_S2_fS2_fjLj128EEEEELb0ELb0ELb1ELb0EEEvNS_9FwdParamsE
        .type           _ZN10layer_norm13ln_fwd_kernelINS_13Kernel_traitsI6__halfS2_fS2_fjLj5120ELj1ELj1ELj4ELj16ENS_18Kernel_traits_baseILj5120ES2_S2_fS2_fjLj128EEEEELb0ELb0ELb1ELb0EEEvNS_9FwdParamsE,@function
        .size           _ZN10layer_norm13ln_fwd_kernelINS_13Kernel_traitsI6__halfS2_fS2_fjLj5120ELj1ELj1ELj4ELj16ENS_18Kernel_traits_baseILj5120ES2_S2_fS2_fjLj128EEEEELb0ELb0ELb1ELb0EEEvNS_9FwdParamsE,(.L_x_34078 - _ZN10layer_norm13ln_fwd_kernelINS_13Kernel_traitsI6__halfS2_fS2_fjLj5120ELj1ELj1ELj4ELj16ENS_18Kernel_traits_baseILj5120ES2_S2_fS2_fjLj128EEEEELb0ELb0ELb1ELb0EEEvNS_9FwdParamsE)
        .other          _ZN10layer_norm13ln_fwd_kernelINS_13Kernel_traitsI6__halfS2_fS2_fjLj5120ELj1ELj1ELj4ELj16ENS_18Kernel_traits_baseILj5120ES2_S2_fS2_fjLj128EEEEELb0ELb0ELb1ELb0EEEvNS_9FwdParamsE,@"STO_CUDA_ENTRY STV_DEFAULT"
_ZN10layer_norm13ln_fwd_kernelINS_13Kernel_traitsI6__halfS2_fS2_fjLj5120ELj1ELj1ELj4ELj16ENS_18Kernel_traits_baseILj5120ES2_S2_fS2_fjLj128EEEEELb0ELb0ELb1ELb0EEEvNS_9FwdParamsE:
.text._ZN10layer_norm13ln_fwd_kernelINS_13Kernel_traitsI6__halfS2_fS2_fjLj5120ELj1ELj1ELj4ELj16ENS_18Kernel_traits_baseILj5120ES2_S2_fS2_fjLj128EEEEELb0ELb0ELb1ELb0EEEvNS_9FwdParamsE:
        /* <DEDUP_REMOVED lines=60> */
.L_x_20146:
[C---:B------:R-:W-:Y:S02]  /*03c0*/  ISETP.GE.U32.AND P1, PT, R9.reuse, 0x100, PT ;  /* 0x000001000900780c */ /* 0x040fe40003f26070 */
[C---:B------:R-:W-:Y:S02]  /*03d0*/  ISETP.GE.U32.AND P2, PT, R9.reuse, 0x180, PT ;  /* 0x000001800900780c */ /* 0x040fe40003f46070 */
[C---:B------:R-:W-:Y:S02]  /*03e0*/  ISETP.GE.U32.AND P3, PT, R9.reuse, 0x200, PT ;  /* 0x000002000900780c */ /* 0x040fe40003f66070 */
[C---:B------:R-:W-:Y:S02]  /*03f0*/  ISETP.GE.U32.AND P4, PT, R9.reuse, 0x280, PT ;  /* 0x000002800900780c */ /* 0x040fe40003f86070 */
[----:B------:R-:W-:Y:S02]  /*0400*/  ISETP.GE.U32.AND P0, PT, R9, 0x80, PT ;  /* 0x000000800900780c */ /* 0x000fe40003f06070 */
[----:B------:R-:W-:-:S03]  /*0410*/  MOV R55, R10 ;  /* 0x0000000a00377202 */ /* 0x000fc60000000f00 */
[----:B------:R-:W0:Y:S08]  /*0420*/  @P1 LDC.64 R4, c[0x0][0x3d0] ;  /* 0x0000f400ff041b82 */ /* 0x000e300000000a00 */
[----:B------:R-:W1:Y:S01]  /*0430*/  @P2 LDC.64 R6, c[0x0][0x3d0] ;  /* 0x0000f400ff062b82 */ /* 0x000e620000000a00 */
[----:B------:R-:W-:-:S07]  /*0440*/  @P0 LOP3.LUT R55, R10, 0x80, RZ, 0xfc, !PT ;  /* 0x000000800a370812 */ /* 0x000fce00078efcff */
[----:B------:R-:W2:Y:S08]  /*0450*/  @P3 LDC.64 R32, c[0x0][0x3d0] ;  /* 0x0000f400ff203b82 */ /* 0x000eb00000000a00 */
[----:B------:R-:W3:Y:S01]  /*0460*/  @P4 LDC.64 R40, c[0x0][0x3d0] ;  /* 0x0000f400ff284b82 */ /* 0x000ee20000000a00 */
[C---:B0-----:R-:W-:Y:S01]  /*0470*/  @P1 IMAD.WIDE.U32 R4, R55.reuse, 0x10, R4 ;  /* 0x0000001037041825 */ /* 0x041fe200078e0004 */
[----:B------:R-:W-:-:S04]  /*0480*/  @P1 IADD3 R55, PT, PT, R55, 0x80, RZ ;  /* 0x0000008037371810 */ /* 0x000fc80007ffe0ff */
[----:B------:R-:W5:Y:S01]  /*0490*/  @P1 LDG.E.128 R20, desc[UR6][R4.64] ;  /* 0x0000000604141981 */ /* 0x000f62000c1e1d00 */
[C---:B-1----:R-:W-:Y:S01]  /*04a0*/  @P2 IMAD.WIDE.U32 R24, R55.reuse, 0x10, R6 ;  /* 0x0000001037182825 */ /* 0x042fe200078e0006 */
[----:B------:R-:W-:Y:S01]  /*04b0*/  @P2 IADD3 R55, PT, PT, R55, 0x80, RZ ;  /* 0x0000008037372810 */ /* 0x000fe20007ffe0ff */
[----:B------:R-:W0:Y:S02]  /*04c0*/  @P0 LDC.64 R16, c[0x0][0x3d0] ;  /* 0x0000f400ff100b82 */ /* 0x000e240000000a00 */
[----:B------:R-:W-:Y:S02]  /*04d0*/  HFMA2 R42, -RZ, RZ, 0, 0 ;  /* 0x00000000ff2a7431 */ /* 0x000fe400000001ff */
[----:B------:R-:W-:Y:S01]  /*04e0*/  HFMA2 R26, -RZ, RZ, 0, 0 ;  /* 0x00000000ff1a7431 */ /* 0x000fe200000001ff */
[----:B------:R1:W5:Y:S01]  /*04f0*/  @P2 LDG.E.128 R28, desc[UR6][R24.64] ;  /* 0x00000006181c2981 */ /* 0x000362000c1e1d00 */
[C---:B--2---:R-:W-:Y:S01]  /*0500*/  @P3 IMAD.WIDE.U32 R52, R55.reuse, 0x10, R32 ;  /* 0x0000001037343825 */ /* 0x044fe200078e0020 */
[----:B------:R-:W-:-:S04]  /*0510*/  @P3 IADD3 R55, PT, PT, R55, 0x80, RZ ;  /* 0x0000008037373810 */ /* 0x000fc80007ffe0ff */
[----:B------:R-:W5:Y:S01]  /*0520*/  @P3 LDG.E.128 R36, desc[UR6][R52.64] ;  /* 0x0000000634243981 */ /* 0x000f62000c1e1d00 */
[----:B---3--:R-:W-:-:S05]  /*0530*/  @P4 IMAD.WIDE.U32 R6, R55, 0x10, R40 ;  /* 0x0000001037064825 */ /* 0x008fca00078e0028 */
[----:B------:R-:W5:Y:S01]  /*0540*/  @P4 LDG.E.128 R44, desc[UR6][R6.64] ;  /* 0x00000006062c4981 */ /* 0x000f62000c1e1d00 */
[----:B0-----:R-:W-:Y:S01]  /*0550*/  @P0 IMAD.WIDE.U32 R16, R10, 0x10, R16 ;  /* 0x000000100a100825 */ /* 0x001fe200078e0010 */
[----:B------:R-:W-:Y:S02]  /*0560*/  CS2R R40, SRZ ;  /* 0x0000000000287805 */ /* 0x000fe4000001ff00 */
[----:B------:R-:W-:Y:S02]  /*0570*/  MOV R34, RZ ;  /* 0x000000ff00227202 */ /* 0x000fe40000000f00 */
[----:B------:R-:W-:Y:S02]  /*0580*/  CS2R R32, SRZ ;  /* 0x0000000000207805 */ /* 0x000fe4000001ff00 */
[----:B-1----:R-:W-:Y:S01]  /*0590*/  CS2R R24, SRZ ;  /* 0x0000000000187805 */ /* 0x002fe2000001ff00 */
[----:B------:R0:W5:Y:S01]  /*05a0*/  @P0 LDG.E.128 R12, desc[UR6][R16.64] ;  /* 0x00000006100c0981 */ /* 0x000162000c1e1d00 */
[----:B------:R-:W-:-:S02]  /*05b0*/  MOV R18, RZ ;  /* 0x000000ff00127202 */ /* 0x000fc40000000f00 */
[----:B------:R-:W-:Y:S02]  /*05c0*/  @P4 CS2R R50, SRZ ;  /* 0x0000000000324805 */ /* 0x000fe4000001ff00 */
[----:B------:R-:W-:Y:S02]  /*05d0*/  @P4 CS2R R48, SRZ ;  /* 0x0000000000304805 */ /* 0x000fe4000001ff00 */
[----:B------:R-:W-:Y:S02]  /*05e0*/  @P1 MOV R27, RZ ;  /* 0x000000ff001b1202 */ /* 0x000fe40000000f00 */
[----:B------:R-:W-:Y:S02]  /*05f0*/  @P2 MOV R35, RZ ;  /* 0x000000ff00232202 */ /* 0x000fe40000000f00 */
[----:B------:R-:W-:Y:S02]  /*0600*/  @P3 MOV R43, RZ ;  /* 0x000000ff002b3202 */ /* 0x000fe40000000f00 */
[----:B0-----:R-:W-:-:S02]  /*0610*/  CS2R R16, SRZ ;  /* 0x0000000000107805 */ /* 0x001fc4000001ff00 */
[----:B------:R-:W-:-:S07]  /*0620*/  @P0 MOV R19, RZ ;  /* 0x000000ff00130202 */ /* 0x000fce0000000f00 */
.L_x_20147:
[----:B------:R-:W-:Y:S05]  /*0630*/  BSYNC.RECONVERGENT B0 ;  /* 0x0000000000007941 */ /* 0x000fea0003800200 */
.L_x_20145:
        /* <DEDUP_REMOVED lines=18> */
[----:B0-----:R-:W-:Y:S02]  /*0760*/  ISETP.NE.AND P0, PT, RZ, UR4, PT ;  /* 0x00000004ff007c0c */ /* 0x001fe4000bf05270 */
[----:B------:R-:W-:-:S02]  /*0770*/  LEA R4, R5, R8, 0x3 ;  /* 0x0000000805047211 */ /* 0x000fc400078e18ff */
[----:B------:R-:W0:Y:S01]  /*0780*/  MUFU.RCP R3, R3 ;  /* 0x0000000300037308 */ /* 0x000e220000001000 */
[----:B-1----:R-:W-:-:S08]  /*0790*/  P2R R96, PR, RZ, 0x1 ;  /* 0x00000001ff607803 */ /* 0x002fd00000000000 */
.L_x_20183:
[----:B01234-:R-:W1:Y:S08]  /*07a0*/  LDC.64 R98, c[0x0][0x3f0] ;  /* 0x0000fc00ff627b82 */ /* 0x01fe700000000a00 */
[----:B------:R-:W3:Y:S08]  /*07b0*/  LDC.64 R100, c[0x0][0x3f8] ;  /* 0x0000fe00ff647b82 */ /* 0x000ef00000000a00 */
[----:B------:R-:W4:Y:S01]  /*07c0*/  LDC R7, c[0x0][0x388] ;  /* 0x0000e200ff077b82 */ /* 0x000f220000000800 */
[----:B-1----:R-:W-:-:S05]  /*07d0*/  IMAD.WIDE R98, R2, 0x4, R98 ;  /* 0x0000000402627825 */ /* 0x002fca00078e0262 */
[----:B------:R-:W2:Y:S01]  /*07e0*/  LDG.E R8, desc[UR6][R98.64] ;  /* 0x0000000662087981 */ /* 0x000ea2000c1e1900 */
[----:B---3--:R-:W-:-:S05]  /*07f0*/  IMAD.WIDE R100, R2, 0x4, R100 ;  /* 0x0000000402647825 */ /* 0x008fca00078e0264 */
[----:B-----5:R1:W5:Y:S01]  /*0800*/  LDG.E R5, desc[UR6][R100.64] ;  /* 0x0000000664057981 */ /* 0x020362000c1e1900 */
[----:B------:R-:W-:Y:S01]  /*0810*/  ISETP.GE.U32.AND P0, PT, R9, 0x80, PT ;  /* 0x000000800900780c */ /* 0x000fe20003f06070 */
[----:B------:R-:W-:Y:S01]  /*0820*/  BSSY.RECONVERGENT B0, `(.L_x_20148) ;  /* 0x0000055000007945 */ /* 0x000fe20003800200 */
[----:B--2---:R-:W-:-:S13]  /*0830*/  ISETP.GE.AND P5, PT, R8, 0x1, PT ;  /* 0x000000010800780c */ /* 0x004fda0003fa6270 */
[----:B------:R-:W-:-:S05]  /*0840*/  @P5 IADD3 R6, PT, PT, R8, -0x1, RZ ;  /* 0xffffffff08065810 */ /* 0x000fca0007ffe0ff */
[-C--:B----4-:R-:W-:Y:S02]  /*0850*/  @P5 IMAD R97, R6, R7.reuse, RZ ;  /* 0x0000000706615224 */ /* 0x090fe400078e02ff */
        /* <DEDUP_REMOVED lines=8> */
[----:B-1----:R-:W-:Y:S06]  /*08e0*/  @!P0 BRA `(.L_x_20149) ;  /* 0x0000000400208947 */ /* 0x002fec0003800000 */
[----:B------:R-:W-:-:S04]  /*08f0*/  UISETP.NE.U32.AND UP0, UPT, UR8, URZ, UPT ;  /* 0x000000ff0800728c */ /* 0x000fc8000bf05070 */
[----:B------:R-:W-:Y:S01]  /*0900*/  UISETP.NE.AND.EX UP0, UPT, UR9, URZ, UPT, UP0 ;  /* 0x000000ff0900728c */ /* 0x000fe2000bf05300 */
[----:B------:R-:W-:Y:S10]  /*0910*/  @!P5 BRA `(.L_x_20150) ;  /* 0x00000000000cd947 */ /* 0x000ff40003800000 */
[----:B------:R-:W1:Y:S02]  /*0920*/  LDC.64 R52, c[0x0][0x390] ;  /* 0x0000e400ff347b82 */ /* 0x000e640000000a00 */
[----:B-1----:R-:W-:-:S06]  /*0930*/  IMAD.WIDE.U32 R52, R97, 0x10, R52 ;  /* 0x0000001061347825 */ /* 0x002fcc00078e0034 */
[----:B------:R-:W5:Y:S02]  /*0940*/  LDG.E.128 R52, desc[UR6][R52.64] ;  /* 0x0000000634347981 */ /* 0x000f64000c1e1d00 */
.L_x_20150:
[----:B------:R-:W-:Y:S05]  /*0950*/  BRA.U !UP0, `(.L_x_20151) ;  /* 0x0000000108787547 */ /* 0x000fea000b800000 */
[----:B------:R-:W1:Y:S02]  /*0960*/  LDC.64 R98, c[0x0][0x3a0] ;  /* 0x0000e800ff627b82 */ /* 0x000e640000000a00 */
[----:B-1----:R-:W-:-:S05]  /*0970*/  IMAD.WIDE.U32 R98, R6, 0x20, R98 ;  /* 0x0000002006627825 */ /* 0x002fca00078e0062 */
[----:B------:R-:W2:Y:S04]  /*0980*/  LDG.E.128 R88, desc[UR6][R98.64] ;  /* 0x0000000662587981 */ /* 0x000ea8000c1e1d00 */
[----:B------:R1:W3:Y:S01]  /*0990*/  LDG.E.128 R92, desc[UR6][R98.64+0x10] ;  /* 0x00001006625c7981 */ /* 0x0002e2000c1e1d00 */
[----:B------:R-:W-:-:S13]  /*09a0*/  ISETP.GT.AND P1, PT, R8, RZ, PT ;  /* 0x000000ff0800720c */ /* 0x000fda0003f24270 */
[----:B------:R-:W2:Y:S01]  /*09b0*/  @P1 LDC R102, c[0x0][0x40c] ;  /* 0x00010300ff661b82 */ /* 0x000ea20000000800 */
[--C-:B-----5:R-:W-:Y:S02]  /*09c0*/  @P1 HADD2.F32 R101, -RZ, R52.reuse.H0_H0 ;  /* 0x20000034ff651230 */ /* 0x120fe40000004100 */
[----:B------:R-:W-:Y:S02]  /*09d0*/  @P1 HADD2.F32 R100, -RZ, R52.H1_H1 ;  /* 0x30000034ff641230 */ /* 0x000fe40000004100 */
[--C-:B-1----:R-:W-:Y:S02]  /*09e0*/  @P1 HADD2.F32 R99, -RZ, R53.reuse.H0_H0 ;  /* 0x20000035ff631230 */ /* 0x102fe40000004100 */
[----:B------:R-:W-:Y:S01]  /*09f0*/  @P1 HADD2.F32 R98, -RZ, R53.H1_H1 ;  /* 0x30000035ff621230 */ /* 0x000fe20000004100 */
[----:B------:R-:W1:Y:S08]  /*0a00*/  @P1 LDC R103, c[0x0][0x40c] ;  /* 0x00010300ff671b82 */ /* 0x000e700000000800 */
[----:B------:R-:W4:Y:S08]  /*0a10*/  @P1 LDC R104, c[0x0][0x40c] ;  /* 0x00010300ff681b82 */ /* 0x000f300000000800 */
[----:B------:R-:W0:Y:S08]  /*0a20*/  @P1 LDC R105, c[0x0][0x40c] ;  /* 0x00010300ff691b82 */ /* 0x000e300000000800 */
[----:B------:R-:W3:Y:S08]  /*0a30*/  @P1 LDC R106, c[0x0][0x40c] ;  /* 0x00010300ff6a1b82 */ /* 0x000ef00000000800 */
[----:B------:R-:W3:Y:S08]  /*0a40*/  @P1 LDC R107, c[0x0][0x40c] ;  /* 0x00010300ff6b1b82 */ /* 0x000ef00000000800 */
[----:B------:R-:W3:Y:S08]  /*0a50*/  @P1 LDC R108, c[0x0][0x40c] ;  /* 0x00010300ff6c1b82 */ /* 0x000ef00000000800 */
[----:B------:R-:W3:Y:S01]  /*0a60*/  @P1 LDC R109, c[0x0][0x40c] ;  /* 0x00010300ff6d1b82 */ /* 0x000ee20000000800 */
[----:B--2---:R-:W-:Y:S01]  /*0a70*/  @P1 FFMA.FTZ R88, R101, R102, R88 ;  /* 0x0000006665581223 */ /* 0x004fe20000010058 */
[----:B-1----:R-:W-:Y:S01]  /*0a80*/  @P1 FFMA.FTZ R89, R100, R103, R89 ;  /* 0x0000006764591223 */ /* 0x002fe20000010059 */
[----:B----4-:R-:W-:Y:S01]  /*0a90*/  @P1 FFMA.FTZ R90, R99, R104, R90 ;  /* 0x00000068635a1223 */ /* 0x010fe2000001005a */
[----:B------:R-:W-:-:S02]  /*0aa0*/  @P1 HADD2.F32 R99, -RZ, R54.H0_H0 ;  /* 0x20000036ff631230 */ /* 0x000fc40000004100 */
[----:B0-----:R-:W-:Y:S01]  /*0ab0*/  @P1 FFMA.FTZ R91, R98, R105, R91 ;  /* 0x00000069625b1223 */ /* 0x001fe2000001005b */
[----:B------:R-:W-:Y:S02]  /*0ac0*/  @P1 HADD2.F32 R100, -RZ, R54.H1_H1 ;  /* 0x30000036ff641230 */ /* 0x000fe40000004100 */
[--C-:B------:R-:W-:Y:S02]  /*0ad0*/  @P1 HADD2.F32 R101, -RZ, R55.reuse.H0_H0 ;  /* 0x20000037ff651230 */ /* 0x100fe40000004100 */
[----:B---3--:R-:W-:Y:S01]  /*0ae0*/  @P1 FFMA.FTZ R92, R99, R106, R92 ;  /* 0x0000006a635c1223 */ /* 0x008fe2000001005c */
[----:B------:R-:W-:Y:S02]  /*0af0*/  @P1 HADD2.F32 R102, -RZ, R55.H1_H1 ;  /* 0x30000037ff661230 */ /* 0x000fe40000004100 */
[----:B------:R-:W-:Y:S01]  /*0b00*/  @P1 FFMA.FTZ R93, R100, R107, R93 ;  /* 0x0000006b645d1223 */ /* 0x000fe2000001005d */
[----:B------:R-:W-:Y:S02]  /*0b10*/  @P1 FFMA.FTZ R94, R101, R108, R94 ;  /* 0x0000006c655e1223 */ /* 0x000fe4000001005e */
[----:B------:R-:W-:Y:S01]  /*0b20*/  @P1 FFMA.FTZ R95, R102, R109, R95 ;  /* 0x0000006d665f1223 */ /* 0x000fe2000001005f */
[----:B------:R-:W-:Y:S06]  /*0b30*/  BRA `(.L_x_20152) ;  /* 0x0000000000747947 */ /* 0x000fec0003800000 */
.L_x_20151:
[----:B------:R-:W1:Y:S01]  /*0b40*/  @P5 LDC R98, c[0x0][0x40c] ;  /* 0x00010300ff625b82 */ /* 0x000e620000000800 */
[----:B-----5:R-:W-:Y:S01]  /*0b50*/  @P5 HADD2.F32 R95, -RZ, R53.H0_H0 ;  /* 0x20000035ff5f5230 */ /* 0x020fe20000004100 */
[----:B------:R-:W-:Y:S01]  /*0b60*/  MOV R90, RZ ;  /* 0x000000ff005a7202 */ /* 0x000fe20000000f00 */
[--C-:B------:R-:W-:Y:S01]  /*0b70*/  @P5 HADD2.F32 R91, -RZ, R52.reuse.H0_H0 ;  /* 0x20000034ff5b5230 */ /* 0x100fe20000004100 */
[----:B------:R-:W-:Y:S01]  /*0b80*/  CS2R R88, SRZ ;  /* 0x0000000000587805 */ /* 0x000fe2000001ff00 */
[----:B------:R-:W-:Y:S02]  /*0b90*/  @P5 HADD2.F32 R93, -RZ, R52.H1_H1 ;  /* 0x30000034ff5d5230 */ /* 0x000fe40000004100 */
[--C-:B------:R-:W-:Y:S01]  /*0ba0*/  @P5 HADD2.F32 R100, -RZ, R54.reuse.H0_H0 ;  /* 0x20000036ff645230 */ /* 0x100fe20000004100 */
[----:B------:R-:W2:Y:S01]  /*0bb0*/  @P5 LDC R92, c[0x0][0x40c] ;  /* 0x00010300ff5c5b82 */ /* 0x000ea20000000800 */
[----:B------:R-:W-:Y:S02]  /*0bc0*/  @P5 HADD2.F32 R102, -RZ, R54.H1_H1 ;  /* 0x30000036ff665230 */ /* 0x000fe40000004100 */
[----:B------:R-:W-:-:S02]  /*0bd0*/  @P5 HADD2.F32 R104, -RZ, R55.H0_H0 ;  /* 0x20000037ff685230 */ /* 0x000fc40000004100 */
[----:B------:R-:W-:-:S03]  /*0be0*/  @P5 HADD2.F32 R106, -RZ, R55.H1_H1 ;  /* 0x30000037ff6a5230 */ /* 0x000fc60000004100 */
[----:B------:R-:W3:Y:S08]  /*0bf0*/  @P5 LDC R94, c[0x0][0x40c] ;  /* 0x00010300ff5e5b82 */ /* 0x000ef00000000800 */
[----:B------:R-:W4:Y:S01]  /*0c00*/  @P5 LDC R99, c[0x0][0x40c] ;  /* 0x00010300ff635b82 */ /* 0x000f220000000800 */
[----:B-1----:R-:W-:Y:S01]  /*0c10*/  @P5 FMUL.FTZ R90, R95, R98 ;  /* 0x000000625f5a5220 */ /* 0x002fe20000410000 */
[----:B------:R-:W-:-:S06]  /*0c20*/  @P5 HADD2.F32 R98, -RZ, R53.H1_H1 ;  /* 0x30000035ff625230 */ /* 0x000fcc0000004100 */
[----:B------:R-:W1:Y:S01]  /*0c30*/  @P5 LDC R101, c[0x0][0x40c] ;  /* 0x00010300ff655b82 */ /* 0x000e620000000800 */
[----:B--2---:R-:W-:Y:S01]  /*0c40*/  @P5 FMUL.FTZ R88, R91, R92 ;  /* 0x0000005c5b585220 */ /* 0x004fe20000410000 */
[----:B------:R-:W-:-:S06]  /*0c50*/  HFMA2 R91, -RZ, RZ, 0, 0 ;  /* 0x00000000ff5b7431 */ /* 0x000fcc00000001ff */
[----:B------:R-:W2:Y:S01]  /*0c60*/  @P5 LDC R103, c[0x0][0x40c] ;  /* 0x00010300ff675b82 */ /* 0x000ea20000000800 */
[----:B---3--:R-:W-:Y:S01]  /*0c70*/  @P5 FMUL.FTZ R89, R93, R94 ;  /* 0x0000005e5d595220 */ /* 0x008fe20000410000 */
[----:B------:R-:W-:Y:S02]  /*0c80*/  CS2R R92, SRZ ;  /* 0x00000000005c7805 */ /* 0x000fe4000001ff00 */
[----:B------:R-:W-:-:S04]  /*0c90*/  CS2R R94, SRZ ;  /* 0x00000000005e7805 */ /* 0x000fc8000001ff00 */
[----:B------:R-:W3:Y:S01]  /*0ca0*/  @P5 LDC R105, c[0x0][0x40c] ;  /* 0x00010300ff695b82 */ /* 0x000ee20000000800 */
[----:B----4-:R-:W-:-:S07]  /*0cb0*/  @P5 FMUL.FTZ R91, R98, R99 ;  /* 0x00000063625b5220 */ /* 0x010fce0000410000 */
[----:B------:R-:W4:Y:S01]  /*0cc0*/  @P5 LDC R107, c[0x0][0x40c] ;  /* 0x00010300ff6b5b82 */ /* 0x000f220000000800 */
[----:B-1----:R-:W-:Y:S01]  /*0cd0*/  @P5 FMUL.FTZ R92, R100, R101 ;  /* 0x00000065645c5220 */ /* 0x002fe20000410000 */
[----:B--2---:R-:W-:Y:S01]  /*0ce0*/  @P5 FMUL.FTZ R93, R102, R103 ;  /* 0x00000067665d5220 */ /* 0x004fe20000410000 */
[----:B---3--:R-:W-:Y:S01]  /*0cf0*/  @P5 FMUL.FTZ R94, R104, R105 ;  /* 0x00000069685e5220 */ /* 0x008fe20000410000 */
[----:B----4-:R-:W-:-:S07]  /*0d00*/  @P5 FMUL.FTZ R95, R106, R107 ;  /* 0x0000006b6a5f5220 */ /* 0x010fce0000410000 */
.L_x_20152:
[----:B------:R-:W1:Y:S01]  /*0d10*/  LDC.64 R98, c[0x0][0x3a8] ;  /* 0x0000ea00ff627b82 */ /* 0x000e620000000a00 */
[----:B------:R-:W-:Y:S01]  /*0d20*/  IADD3 R97, PT, PT, R97, 0x80, RZ ;  /* 0x0000008061617810 */ /* 0x000fe20007ffe0ff */
[C---:B-1----:R-:W-:Y:S01]  /*0d30*/  IMAD.WIDE.U32 R98, R6.reuse, 0x20, R98 ;  /* 0x0000002006627825 */ /* 0x042fe200078e0062 */
[----:B------:R-:W-:-:S04]  /*0d40*/  IADD3 R6, PT, PT, R6, 0x80, RZ ;  /* 0x0000008006067810 */ /* 0x000fc80007ffe0ff */
[----:B------:R1:W-:Y:S04]  /*0d50*/  STG.E.128 desc[UR6][R98.64], R88 ;  /* 0x0000005862007986 */ /* 0x0003e8000c101d06 */
[----:B------:R1:W-:Y:S02]  /*0d60*/  STG.E.128 desc[UR6][R98.64+0x10], R92 ;  /* 0x0000105c62007986 */ /* 0x0003e4000c101d06 */
.L_x_20149:
[----:B------:R-:W-:Y:S05]  /*0d70*/  BSYNC.RECONVERGENT B0 ;  /* 0x0000000000007941 */ /* 0x000fea0003800200 */
.L_x_20148:
        /* <DEDUP_REMOVED lines=9> */
.L_x_20155:
        /* <DEDUP_REMOVED lines=31> */
.L_x_20156:
[----:B-1----:R-:W1:Y:S01]  /*1000*/  @P5 LDC R98, c[0x0][0x40c] ;  /* 0x00010300ff625b82 */ /* 0x002e620000000800 */
        /* <DEDUP_REMOVED lines=28> */
.L_x_20157:
[----:B------:R-:W1:Y:S01]  /*11d0*/  LDC.64 R98, c[0x0][0x3a8] ;  /* 0x0000ea00ff627b82 */ /* 0x000e620000000a00 */
[----:B------:R-:W-:Y:S01]  /*11e0*/  IADD3 R97, PT, PT, R97, 0x80, RZ ;  /* 0x0000008061617810 */ /* 0x000fe20007ffe0ff */
[C---:B-1----:R-:W-:Y:S01]  /*11f0*/  IMAD.WIDE.U32 R98, R6.reuse, 0x20, R98 ;  /* 0x0000002006627825 */ /* 0x042fe200078e0062 */
[----:B------:R-:W-:-:S04]  /*1200*/  IADD3 R6, PT, PT, R6, 0x80, RZ ;  /* 0x0000008006067810 */ /* 0x000fc80007ffe0ff */
[----:B------:R2:W-:Y:S04]  /*1210*/  STG.E.128 desc[UR6][R98.64], R56 ;  /* 0x0000003862007986 */ /* 0x0005e8000c101d06 */
[----:B------:R2:W-:Y:S02]  /*1220*/  STG.E.128 desc[UR6][R98.64+0x10], R60 ;  /* 0x0000103c62007986 */ /* 0x0005e4000c101d06 */
.L_x_20154:
[----:B------:R-:W-:Y:S05]  /*1230*/  BSYNC.RECONVERGENT B0 ;  /* 0x0000000000007941 */ /* 0x000fea0003800200 */
.L_x_20153:
        /* <DEDUP_REMOVED lines=9> */
.L_x_20160:
[----:B------:R-:W-:Y:S05]  /*12d0*/  BRA.U !UP0, `(.L_x_20161) ;  /* 0x0000000108787547 */ /* 0x000fea000b800000 */
[----:B------:R-:W1:Y:S02]  /*12e0*/  LDC.64 R64, c[0x0][0x3a0] ;  /* 0x0000e800ff407b82 */ /* 0x000e640000000a00 */
[----:B-12---:R-:W-:-:S05]  /*12f0*/  IMAD.WIDE.U32 R98, R6, 0x20, R64 ;  /* 0x0000002006627825 */ /* 0x006fca00078e0040 */
        /* <DEDUP_REMOVED lines=28> */
.L_x_20161:
[----:B-12---:R-:W1:Y:S01]  /*14c0*/  @P5 LDC R98, c[0x0][0x40c] ;  /* 0x00010300ff625b82 */ /* 0x006e620000000800 */
        /* <DEDUP_REMOVED lines=28> */
.L_x_20162:
[----:B------:R-:W1:Y:S01]  /*1690*/  LDC.64 R98, c[0x0][0x3a8] ;  /* 0x0000ea00ff627b82 */ /* 0x000e620000000a00 */
[----:B------:R-:W-:Y:S01]  /*16a0*/  IADD3 R97, PT, PT, R97, 0x80, RZ ;  /* 0x0000008061617810 */ /* 0x000fe20007ffe0ff */
[C---:B-1----:R-:W-:Y:S01]  /*16b0*/  IMAD.WIDE.U32 R98, R6.reuse, 0x20, R98 ;  /* 0x0000002006627825 */ /* 0x042fe200078e0062 */
[----:B------:R-:W-:-:S04]  /*16c0*/  IADD3 R6, PT, PT, R6, 0x80, RZ ;  /* 0x0000008006067810 */ /* 0x000fc80007ffe0ff */
[----:B------:R3:W-:Y:S04]  /*16d0*/  STG.E.128 desc[UR6][R98.64], R64 ;  /* 0x0000004062007986 */ /* 0x0007e8000c101d06 */
[----:B------:R3:W-:Y:S02]  /*16e0*/  STG.E.128 desc[UR6][R98.64+0x10], R68 ;  /* 0x0000104462007986 */ /* 0x0007e4000c101d06 */
.L_x_20159:
[----:B------:R-:W-:Y:S05]  /*16f0*/  BSYNC.RECONVERGENT B0 ;  /* 0x0000000000007941 */ /* 0x000fea0003800200 */
.L_x_20158:
        /* <DEDUP_REMOVED lines=9> */
.L_x_20165:
[----:B------:R-:W-:Y:S05]  /*1790*/  BRA.U !UP0, `(.L_x_20166) ;  /* 0x0000000108787547 */ /* 0x000fea000b800000 */
[----:B------:R-:W1:Y:S02]  /*17a0*/  LDC.64 R72, c[0x0][0x3a0] ;  /* 0x0000e800ff487b82 */ /* 0x000e640000000a00 */
[----:B-123--:R-:W-:-:S05]  /*17b0*/  IMAD.WIDE.U32 R98, R6, 0x20, R72 ;  /* 0x0000002006627825 */ /* 0x00efca00078e0048 */
        /* <DEDUP_REMOVED lines=28> */
.L_x_20166:
[----:B-123--:R-:W1:Y:S01]  /*1980*/  @P5 LDC R98, c[0x0][0x40c] ;  /* 0x00010300ff625b82 */ /* 0x00ee620000000800 */
        /* <DEDUP_REMOVED lines=28> */
.L_x_20167:
[----:B------:R-:W1:Y:S01]  /*1b50*/  LDC.64 R98, c[0x0][0x3a8] ;  /* 0x0000ea00ff627b82 */ /* 0x000e620000000a00 */
[----:B------:R-:W-:Y:S01]  /*1b60*/  IADD3 R97, PT, PT, R97, 0x80, RZ ;  /* 0x0000008061617810 */ /* 0x000fe20007ffe0ff */
[C---:B-1----:R-:W-:Y:S01]  /*1b70*/  IMAD.WIDE.U32 R98, R6.reuse, 0x20, R98 ;  /* 0x0000002006627825 */ /* 0x042fe200078e0062 */
[----:B------:R-:W-:-:S04]  /*1b80*/  IADD3 R6, PT, PT, R6, 0x80, RZ ;  /* 0x0000008006067810 */ /* 0x000fc80007ffe0ff */
[----:B------:R4:W-:Y:S04]  /*1b90*/  STG.E.128 desc[UR6][R98.64], R72 ;  /* 0x0000004862007986 */ /* 0x0009e8000c101d06 */
[----:B------:R4:W-:Y:S02]  /*1ba0*/  STG.E.128 desc[UR6][R98.64+0x10], R76 ;  /* 0x0000104c62007986 */ /* 0x0009e4000c101d06 */
.L_x_20164:
[----:B------:R-:W-:Y:S05]  /*1bb0*/  BSYNC.RECONVERGENT B0 ;  /* 0x0000000000007941 */ /* 0x000fea0003800200 */
.L_x_20163:
        /* <DEDUP_REMOVED lines=9> */
.L_x_20170:
[----:B------:R-:W-:Y:S05]  /*1c50*/  BRA.U !UP0, `(.L_x_20171) ;  /* 0x0000000108787547 */ /* 0x000fea000b800000 */
[----:B-1234-:R-:W1:Y:S02]  /*1c60*/  LDC.64 R98, c[0x0][0x3a0] ;  /* 0x0000e800ff627b82 */ /* 0x01ee640000000a00 */
        /* <DEDUP_REMOVED lines=12> */
[----:B------:R-:W0:Y:S08]  /*1d30*/  @P5 LDC R104, c[0x0][0x40c] ;  /* 0x00010300ff685b82 */ /* 0x000e300000000800 */
[----:B------:R-:W3:Y:S08]  /*1d40*/  @P5 LDC R105, c[0x0][0x40c] ;  /* 0x00010300ff695b82 */ /* 0x000ef00000000800 */
[----:B------:R-:W0:Y:S08]  /*1d50*/  @P5 LDC R106, c[0x0][0x40c] ;  /* 0x00010300ff6a5b82 */ /* 0x000e300000000800 */
[----:B------:R-:W0:Y:S01]  /*1d60*/  @P5 LDC R107, c[0x0][0x40c] ;  /* 0x00010300ff6b5b82 */ /* 0x000e220000000800 */
[----:B--2---:R-:W-:Y:S01]  /*1d70*/  @P5 FFMA.FTZ R80, R97, R8, R80 ;  /* 0x0000000861505223 */ /* 0x004fe20000010050 */
[----:B-1----:R-:W-:Y:S01]  /*1d80*/  @P5 FFMA.FTZ R81, R100, R101, R81 ;  /* 0x0000006564515223 */ /* 0x002fe20000010051 */
[----:B----4-:R-:W-:Y:S01]  /*1d90*/  @P5 FFMA.FTZ R82, R99, R102, R82 ;  /* 0x0000006663525223 */ /* 0x010fe20000010052 */
[----:B------:R-:W-:-:S02]  /*1da0*/  @P5 HADD2.F32 R8, -RZ, R53.H1_H1 ;  /* 0x30000035ff085230 */ /* 0x000fc40000004100 */
[----:B---3--:R-:W-:Y:S01]  /*1db0*/  @P5 FFMA.FTZ R85, R98, R105, R85 ;  /* 0x0000006962555223 */ /* 0x008fe20000010055 */
[----:B------:R-:W-:Y:S02]  /*1dc0*/  @P5 HADD2.F32 R97, -RZ, R54.H0_H0 ;  /* 0x20000036ff615230 */ /* 0x000fe40000004100 */
[--C-:B------:R-:W-:Y:S02]  /*1dd0*/  @P5 HADD2.F32 R99, -RZ, R55.reuse.H0_H0 ;  /* 0x20000037ff635230 */ /* 0x100fe40000004100 */
[----:B0-----:R-:W-:Y:S01]  /*1de0*/  @P5 FFMA.FTZ R83, R8, R103, R83 ;  /* 0x0000006708535223 */ /* 0x001fe20000010053 */
[----:B------:R-:W-:Y:S02]  /*1df0*/  @P5 HADD2.F32 R100, -RZ, R55.H1_H1 ;  /* 0x30000037ff645230 */ /* 0x000fe40000004100 */
[----:B------:R-:W-:Y:S01]  /*1e00*/  @P5 FFMA.FTZ R84, R97, R104, R84 ;  /* 0x0000006861545223 */ /* 0x000fe20000010054 */
[----:B------:R-:W-:Y:S02]  /*1e10*/  @P5 FFMA.FTZ R86, R99, R106, R86 ;  /* 0x0000006a63565223 */ /* 0x000fe40000010056 */
[----:B------:R-:W-:Y:S01]  /*1e20*/  @P5 FFMA.FTZ R87, R100, R107, R87 ;  /* 0x0000006b64575223 */ /* 0x000fe20000010057 */
[----:B------:R-:W-:Y:S06]  /*1e30*/  BRA `(.L_x_20172) ;  /* 0x0000000000747947 */ /* 0x000fec0003800000 */
.L_x_20171:
[----:B------:R-:W0:Y:S01]  /*1e40*/  @P5 LDC R83, c[0x0][0x40c] ;  /* 0x00010300ff535b82 */ /* 0x000e220000000800 */
[--C-:B-----5:R-:W-:Y:S01]  /*1e50*/  @P5 HADD2.F32 R8, -RZ, R52.reuse.H0_H0 ;  /* 0x20000034ff085230 */ /* 0x120fe20000004100 */
[----:B------:R-:W-:Y:S01]  /*1e60*/  CS2R R80, SRZ ;  /* 0x0000000000507805 */ /* 0x000fe2000001ff00 */
[----:B------:R-:W-:Y:S01]  /*1e70*/  @P5 HADD2.F32 R84, -RZ, R52.H1_H1 ;  /* 0x30000034ff545230 */ /* 0x000fe20000004100 */
[----:B------:R-:W-:Y:S01]  /*1e80*/  MOV R82, RZ ;  /* 0x000000ff00527202 */ /* 0x000fe20000000f00 */
[----:B------:R-:W-:Y:S02]  /*1e90*/  @P5 HADD2.F32 R86, -RZ, R53.H0_H0 ;  /* 0x20000035ff565230 */ /* 0x000fe40000004100 */
[--C-:B-1234-:R-:W-:Y:S01]  /*1ea0*/  @P5 HADD2.F32 R98, -RZ, R54.reuse.H0_H0 ;  /* 0x20000036ff625230 */ /* 0x11efe20000004100 */
[----:B------:R-:W1:Y:S01]  /*1eb0*/  @P5 LDC R85, c[0x0][0x40c] ;  /* 0x00010300ff555b82 */ /* 0x000e620000000800 */
[----:B------:R-:W-:Y:S02]  /*1ec0*/  @P5 HADD2.F32 R100, -RZ, R54.H1_H1 ;  /* 0x30000036ff645230 */ /* 0x000fe40000004100 */
[----:B------:R-:W-:-:S02]  /*1ed0*/  @P5 HADD2.F32 R102, -RZ, R55.H0_H0 ;  /* 0x20000037ff665230 */ /* 0x000fc40000004100 */
[----:B------:R-:W-:-:S03]  /*1ee0*/  @P5 HADD2.F32 R104, -RZ, R55.H1_H1 ;  /* 0x30000037ff685230 */ /* 0x000fc60000004100 */
[----:B------:R-:W2:Y:S08]  /*1ef0*/  @P5 LDC R87, c[0x0][0x40c] ;  /* 0x00010300ff575b82 */ /* 0x000eb00000000800 */
[----:B------:R-:W3:Y:S01]  /*1f00*/  @P5 LDC R97, c[0x0][0x40c] ;  /* 0x00010300ff615b82 */ /* 0x000ee20000000800 */
[----:B0-----:R-:W-:Y:S01]  /*1f10*/  @P5 FMUL.FTZ R80, R8, R83 ;  /* 0x0000005308505220 */ /* 0x001fe20000410000 */
[----:B------:R-:W-:-:S02]  /*1f20*/  @P5 HADD2.F32 R8, -RZ, R53.H1_H1 ;  /* 0x30000035ff085230 */ /* 0x000fc40000004100 */
[----:B------:R-:W-:-:S04]  /*1f30*/  HFMA2 R83, -RZ, RZ, 0, 0 ;  /* 0x00000000ff537431 */ /* 0x000fc800000001ff */
[----:B------:R-:W0:Y:S01]  /*1f40*/  @P5 LDC R99, c[0x0][0x40c] ;  /* 0x00010300ff635b82 */ /* 0x000e220000000800 */
[----:B-1----:R-:W-:Y:S01]  /*1f50*/  @P5 FMUL.FTZ R81, R84, R85 ;  /* 0x0000005554515220 */ /* 0x002fe20000410000 */
[----:B------:R-:W-:-:S06]  /*1f60*/  CS2R R84, SRZ ;  /* 0x0000000000547805 */ /* 0x000fcc000001ff00 */
[----:B------:R-:W1:Y:S01]  /*1f70*/  @P5 LDC R101, c[0x0][0x40c] ;  /* 0x00010300ff655b82 */ /* 0x000e620000000800 */
[----:B--2---:R-:W-:Y:S01]  /*1f80*/  @P5 FMUL.FTZ R82, R86, R87 ;  /* 0x0000005756525220 */ /* 0x004fe20000410000 */
[----:B------:R-:W-:-:S06]  /*1f90*/  CS2R R86, SRZ ;  /* 0x0000000000567805 */ /* 0x000fcc000001ff00 */
[----:B------:R-:W2:Y:S01]  /*1fa0*/  @P5 LDC R103, c[0x0][0x40c] ;  /* 0x00010300ff675b82 */ /* 0x000ea20000000800 */
[----:B---3--:R-:W-:-:S07]  /*1fb0*/  @P5 FMUL.FTZ R83, R8, R97 ;  /* 0x0000006108535220 */ /* 0x008fce0000410000 */
[----:B------:R-:W3:Y:S01]  /*1fc0*/  @P5 LDC R105, c[0x0][0x40c] ;  /* 0x00010300ff695b82 */ /* 0x000ee20000000800 */
[----:B0-----:R-:W-:Y:S01]  /*1fd0*/  @P5 FMUL.FTZ R84, R98, R99 ;  /* 0x0000006362545220 */ /* 0x001fe20000410000 */
[----:B-1----:R-:W-:Y:S01]  /*1fe0*/  @P5 FMUL.FTZ R85, R100, R101 ;  /* 0x0000006564555220 */ /* 0x002fe20000410000 */
[----:B--2---:R-:W-:Y:S01]  /*1ff0*/  @P5 FMUL.FTZ R86, R102, R103 ;  /* 0x0000006766565220 */ /* 0x004fe20000410000 */
[----:B---3--:R-:W-:-:S07]  /*2000*/  @P5 FMUL.FTZ R87, R104, R105 ;  /* 0x0000006968575220 */ /* 0x008fce0000410000 */
.L_x_20172:
[----:B------:R-:W0:Y:S02]  /*2010*/  LDC.64 R98, c[0x0][0x3a8] ;  /* 0x0000ea00ff627b82 */ /* 0x000e240000000a00 */
[----:B0-----:R-:W-:-:S05]  /*2020*/  IMAD.WIDE.U32 R98, R6, 0x20, R98 ;  /* 0x0000002006627825 */ /* 0x001fca00078e0062 */
[----:B------:R0:W-:Y:S04]  /*2030*/  STG.E.128 desc[UR6][R98.64], R80 ;  /* 0x0000005062007986 */ /* 0x0001e8000c101d06 */
[----:B------:R0:W-:Y:S02]  /*2040*/  STG.E.128 desc[UR6][R98.64+0x10], R84 ;  /* 0x0000105462007986 */ /* 0x0001e4000c101d06 */
.L_x_20169:
[----:B------:R-:W-:Y:S05]  /*2050*/  BSYNC.RECONVERGENT B0 ;  /* 0x0000000000007941 */ /* 0x000fea0003800200 */
.L_x_20168:
        /* <DEDUP_REMOVED lines=18> */
[----:B0-234-:R-:W-:-:S04]  /*2180*/  FADD.FTZ R99, R57, R6 ;  /* 0x0000000639637221 */ /* 0x01dfc80000010000 */
        /* <DEDUP_REMOVED lines=207> */
[----:B------:R-:W-:Y:S02]  /*2e80*/  HADD2.F32 R98, -RZ, R13.H0_H0 ;  /* 0x2000000dff627230 */ /* 0x000fe40000004100 */
[--C-:B------:R-:W-:Y:S01]  /*2e90*/  FADD.FTZ R101, R92, -R5.reuse ;  /* 0x800000055c657221 */ /* 0x100fe20000010000 */
[----:B------:R-:W-:Y:S02]  /*2ea0*/  HADD2.F32 R102, -RZ, R17.H0_H0 ;  /* 0x20000011ff667230 */ /* 0x000fe40000004100 */
[----:B------:R-:W-:Y:S01]  /*2eb0*/  FMUL.FTZ R99, R6, R99 ;  /* 0x0000006306637220 */ /* 0x000fe20000410000 */
[--C-:B------:R-:W-:Y:S01]  /*2ec0*/  FADD.FTZ R97, R88, -R5.reuse ;  /* 0x8000000558617221 */ /* 0x100fe20000010000 */
[----:B------:R-:W-:Y:S01]  /*2ed0*/  FMUL.FTZ R103, R6, R101 ;  /* 0x0000006506677220 */ /* 0x000fe20000410000 */
[----:B------:R-:W-:Y:S01]  /*2ee0*/  FADD.FTZ R105, R94, -R5 ;  /* 0x800000055e697221 */ /* 0x000fe20000010000 */
[----:B------:R-:W-:Y:S01]  /*2ef0*/  FFMA.FTZ R101, R99, R98, R102 ;  /* 0x0000006263657223 */ /* 0x000fe20000010066 */
[----:B------:R-:W-:Y:S01]  /*2f00*/  HADD2.F32 R100, -RZ, R12.H0_H0 ;  /* 0x2000000cff647230 */ /* 0x000fe20000004100 */
[----:B------:R-:W0:Y:S01]  /*2f10*/  LDC.64 R98, c[0x0][0x428] ;  /* 0x00010a00ff627b82 */ /* 0x000e220000000a00 */
[----:B------:R-:W-:-:S02]  /*2f20*/  HADD2.F32 R8, -RZ, R16.H0_H0 ;  /* 0x20000010ff087230 */ /* 0x000fc40000004100 */
[C---:B------:R-:W-:Y:S01]  /*2f30*/  FMUL.FTZ R97, R6.reuse, R97 ;  /* 0x0000006106617220 */ /* 0x040fe20000410000 */
[----:B------:R-:W-:Y:S02]  /*2f40*/  HADD2.F32 R104, -RZ, R14.H0_H0 ;  /* 0x2000000eff687230 */ /* 0x000fe40000004100 */
[----:B------:R-:W-:Y:S01]  /*2f50*/  FMUL.FTZ R107, R6, R105 ;  /* 0x00000069066b7220 */ /* 0x000fe20000410000 */
[----:B------:R-:W-:Y:S02]  /*2f60*/  HADD2.F32 R106, -RZ, R18.H0_H0 ;  /* 0x20000012ff6a7230 */ /* 0x000fe40000004100 */
[----:B------:R-:W-:Y:S01]  /*2f70*/  FFMA.FTZ R100, R97, R100, R8 ;  /* 0x0000006461647223 */ /* 0x000fe20000010008 */
[----:B------:R-:W-:Y:S02]  /*2f80*/  HADD2.F32 R108, -RZ, R15.H0_H0 ;  /* 0x2000000fff6c7230 */ /* 0x000fe40000004100 */
[----:B------:R-:W-:Y:S01]  /*2f90*/  FADD.FTZ R97, R89, -R5 ;  /* 0x8000000559617221 */ /* 0x000fe20000010000 */
[----:B------:R-:W-:-:S02]  /*2fa0*/  HADD2.F32 R110, -RZ, R19.H0_H0 ;  /* 0x20000013ff6e7230 */ /* 0x000fc40000004100 */
[----:B------:R-:W-:Y:S01]  /*2fb0*/  FFMA.FTZ R105, R103, R104, R106 ;  /* 0x0000006867697223 */ /* 0x000fe2000001006a */
[--C-:B------:R-:W-:Y:S01]  /*2fc0*/  FADD.FTZ R103, R91, -R5.reuse ;  /* 0x800000055b677221 */ /* 0x100fe20000010000 */
[--C-:B------:R-:W-:Y:S01]  /*2fd0*/  FADD.FTZ R111, R95, -R5.reuse ;  /* 0x800000055f6f7221 */ /* 0x100fe20000010000 */
[----:B------:R-:W-:Y:S02]  /*2fe0*/  HADD2.F32 R8, -RZ, R12.H1_H1 ;  /* 0x3000000cff087230 */ /* 0x000fe40000004100 */
[----:B------:R-:W-:Y:S01]  /*2ff0*/  FFMA.FTZ R109, R107, R108, R110 ;  /* 0x0000006c6b6d7223 */ /* 0x000fe2000001006e */
[----:B------:R-:W-:Y:S01]  /*3000*/  FADD.FTZ R107, R93, -R5 ;  /* 0x800000055d6b7221 */ /* 0x000fe20000010000 */
[----:B------:R-:W-:Y:S02]  /*3010*/  HADD2.F32 R102, -RZ, R16.H1_H1 ;  /* 0x30000010ff667230 */ /* 0x000fe40000004100 */
[----:B------:R-:W-:Y:S01]  /*3020*/  FMUL.FTZ R111, R6, R111 ;  /* 0x0000006f066f7220 */ /* 0x000fe20000410000 */
        /* <DEDUP_REMOVED lines=20> */
.L_x_20175:
[----:B------:R-:W-:Y:S05]  /*3170*/  BSYNC.RECONVERGENT B0 ;  /* 0x0000000000007941 */ /* 0x000fea0003800200 */
.L_x_20174:
[----:B------:R-:W-:Y:S04]  /*3180*/  BSSY.RECONVERGENT B0, `(.L_x_20176) ;  /* 0x0000032000007945 */ /* 0x000fe80003800200 */
[----:B------:R-:W-:Y:S05]  /*3190*/  @!P1 BRA `(.L_x_20177) ;  /* 0x0000000000c09947 */ /* 0x000fea0003800000 */
[--C-:B0-----:R-:W-:Y:S01]  /*31a0*/  FADD.FTZ R99, R58, -R5.reuse ;  /* 0x800000053a637221 */ /* 0x101fe20000010000 */
        /* <DEDUP_REMOVED lines=47> */
.L_x_20177:
[----:B------:R-:W-:Y:S05]  /*34a0*/  BSYNC.RECONVERGENT B0 ;  /* 0x0000000000007941 */ /* 0x000fea0003800200 */
.L_x_20176:
[----:B------:R-:W-:Y:S04]  /*34b0*/  BSSY.RECONVERGENT B0, `(.L_x_20178) ;  /* 0x0000032000007945 */ /* 0x000fe80003800200 */
[----:B------:R-:W-:Y:S05]  /*34c0*/  @!P2 BRA `(.L_x_20179) ;  /* 0x0000000000c0a947 */ /* 0x000fea0003800000 */
[--C-:B01----:R-:W-:Y:S01]  /*34d0*/  FADD.FTZ R99, R66, -R5.reuse ;  /* 0x8000000542637221 */ /* 0x103fe20000010000 */
        /* <DEDUP_REMOVED lines=47> */
.L_x_20179:
[----:B------:R-:W-:Y:S05]  /*37d0*/  BSYNC.RECONVERGENT B0 ;  /* 0x0000000000007941 */ /* 0x000fea0003800200 */
.L_x_20178:
[----:B------:R-:W-:Y:S04]  /*37e0*/  BSSY.RECONVERGENT B0, `(.L_x_20180) ;  /* 0x0000032000007945 */ /* 0x000fe80003800200 */
[----:B------:R-:W-:Y:S05]  /*37f0*/  @!P3 BRA `(.L_x_20181) ;  /* 0x0000000000c0b947 */ /* 0x000fea0003800000 */
[--C-:B012---:R-:W-:Y:S01]  /*3800*/  FADD.FTZ R99, R74, -R5.reuse ;  /* 0x800000054a637221 */ /* 0x107fe20000010000 */
        /* <DEDUP_REMOVED lines=47> */
.L_x_20181:
[----:B------:R-:W-:Y:S05]  /*3b00*/  BSYNC.RECONVERGENT B0 ;  /* 0x0000000000007941 */ /* 0x000fea0003800200 */
.L_x_20180:
[----:B------:R-:W-:Y:S04]  /*3b10*/  BSSY.RECONVERGENT B0, `(.L_x_20173) ;  /* 0x0000031000007945 */ /* 0x000fe80003800200 */
[----:B------:R-:W-:Y:S05]  /*3b20*/  @!P4 BRA `(.L_x_20182) ;  /* 0x0000000000bcc947 */ /* 0x000fea0003800000 */
[----:B0123--:R-:W0:Y:S01]  /*3b30*/  LDC.64 R98, c[0x0][0x428] ;  /* 0x00010a00ff627b82 */ /* 0x00fe220000000a00 */
[--C-:B------:R-:W-:Y:S01]  /*3b40*/  FADD.FTZ R97, R80, -R5.reuse ;  /* 0x8000000550617221 */ /* 0x100fe20000010000 */
[--C-:B------:R-:W-:Y:S01]  /*3b50*/  FADD.FTZ R107, R82, -R5.reuse ;  /* 0x80000005526b7221 */ /* 0x100fe20000010000 */
[--C-:B------:R-:W-:Y:S01]  /*3b60*/  FADD.FTZ R111, R84, -R5.reuse ;  /* 0x80000005546f7221 */ /* 0x100fe20000010000 */
[----:B------:R-:W-:Y:S02]  /*3b70*/  HADD2.F32 R101, -RZ, R44.H0_H0 ;  /* 0x2000002cff657230 */ /* 0x000fe40000004100 */
[----:B------:R-:W-:Y:S01]  /*3b80*/  FMUL.FTZ R100, R6, R97 ;  /* 0x0000006106647220 */ /* 0x000fe20000410000 */
[----:B------:R-:W-:Y:S02]  /*3b90*/  HADD2.F32 R103, -RZ, R48.H0_H0 ;  /* 0x20000030ff677230 */ /* 0x000fe40000004100 */
[----:B------:R-:W-:Y:S01]  /*3ba0*/  FADD.FTZ R105, R81, -R5 ;  /* 0x8000000551697221 */ /* 0x000fe20000010000 */
[----:B------:R-:W-:-:S02]  /*3bb0*/  HADD2.F32 R102, -RZ, R45.H0_H0 ;  /* 0x2000002dff667230 */ /* 0x000fc40000004100 */
[--C-:B------:R-:W-:Y:S01]  /*3bc0*/  FADD.FTZ R109, R83, -R5.reuse ;  /* 0x80000005536d7221 */ /* 0x100fe20000010000 */
[----:B------:R-:W-:Y:S02]  /*3bd0*/  HADD2.F32 R104, -RZ, R49.H0_H0 ;  /* 0x20000031ff687230 */ /* 0x000fe40000004100 */
[--C-:B------:R-:W-:Y:S01]  /*3be0*/  FADD.FTZ R113, R85, -R5.reuse ;  /* 0x8000000555717221 */ /* 0x100fe20000010000 */
[----:B------:R-:W-:Y:S02]  /*3bf0*/  HADD2.F32 R106, -RZ, R46.H0_H0 ;  /* 0x2000002eff6a7230 */ /* 0x000fe40000004100 */
[--C-:B------:R-:W-:Y:S01]  /*3c00*/  FADD.FTZ R115, R86, -R5.reuse ;  /* 0x8000000556737221 */ /* 0x100fe20000010000 */
[----:B------:R-:W-:Y:S02]  /*3c10*/  HADD2.F32 R108, -RZ, R50.H0_H0 ;  /* 0x20000032ff6c7230 */ /* 0x000fe40000004100 */
[----:B------:R-:W-:Y:S01]  /*3c20*/  FADD.FTZ R117, R87, -R5 ;  /* 0x8000000557757221 */ /* 0x000fe20000010000 */
[C---:B------:R-:W-:Y:S01]  /*3c30*/  FMUL.FTZ R107, R6.reuse, R107 ;  /* 0x0000006b066b7220 */ /* 0x040fe20000410000 */
[----:B------:R-:W-:Y:S01]  /*3c40*/  FMUL.FTZ R111, R6, R111 ;  /* 0x0000006f066f7220 */ /* 0x000fe20000410000 */
        /* <DEDUP_REMOVED lines=8> */
[----:B------:R-:W-:-:S02]  /*3cd0*/  HADD2.F32 R6, -RZ, R44.H1_H1 ;  /* 0x3000002cff067230 */ /* 0x000fc40000004100 */
[----:B------:R-:W-:Y:S02]  /*3ce0*/  HADD2.F32 R103, -RZ, R45.H1_H1 ;  /* 0x3000002dff677230 */ /* 0x000fe40000004100 */
[----:B------:R-:W-:Y:S02]  /*3cf0*/  HADD2.F32 R104, -RZ, R46.H1_H1 ;  /* 0x3000002eff687230 */ /* 0x000fe40000004100 */
[----:B------:R-:W-:Y:S02]  /*3d00*/  HADD2.F32 R110, -RZ, R47.H0_H0 ;  /* 0x2000002fff6e7230 */ /* 0x000fe40000004100 */
[----:B------:R-:W-:Y:S02]  /*3d10*/  HADD2.F32 R112, -RZ, R51.H0_H0 ;  /* 0x20000033ff707230 */ /* 0x000fe40000004100 */
[----:B------:R-:W-:Y:S02]  /*3d20*/  HADD2.F32 R114, -RZ, R47.H1_H1 ;  /* 0x3000002fff727230 */ /* 0x000fe40000004100 */
[----:B------:R-:W-:-:S02]  /*3d30*/  HADD2.F32 R116, -RZ, R51.H1_H1 ;  /* 0x30000033ff747230 */ /* 0x000fc40000004100 */
[----:B------:R-:W-:Y:S01]  /*3d40*/  FFMA.FTZ R110, R115, R110, R112 ;  /* 0x0000006e736e7223 */ /* 0x000fe20000010070 */
[----:B------:R-:W-:Y:S02]  /*3d50*/  HADD2.F32 R108, -RZ, R50.H1_H1 ;  /* 0x30000032ff6c7230 */ /* 0x000fe40000004100 */
[----:B------:R-:W-:Y:S02]  /*3d60*/  HADD2.F32 R105, -RZ, R49.H1_H1 ;  /* 0x30000031ff697230 */ /* 0x000fe40000004100 */
[----:B------:R-:W-:Y:S01]  /*3d70*/  FFMA.FTZ R117, R117, R114, R116 ;  /* 0x0000007275757223 */ /* 0x000fe20000010074 */
[----:B------:R-:W-:Y:S02]  /*3d80*/  HADD2.F32 R102, -RZ, R48.H1_H1 ;  /* 0x30000030ff667230 */ /* 0x000fe40000004100 */
[----:B------:R-:W-:Y:S01]  /*3d90*/  FFMA.FTZ R97, R97, R104, R108 ;  /* 0x0000006861617223 */ /* 0x000fe2000001006c */
[----:B0-----:R-:W-:-:S04]  /*3da0*/  IMAD.WIDE.U32 R98, R7, 0x10, R98 ;  /* 0x0000001007627825 */ /* 0x001fc800078e0062 */
[----:B------:R-:W-:Y:S01]  /*3db0*/  FFMA.FTZ R8, R8, R103, R105 ;  /* 0x0000006708087223 */ /* 0x000fe20000010069 */
[----:B------:R-:W-:Y:S01]  /*3dc0*/  F2FP.F16.F32.PACK_AB R103, R117, R110 ;  /* 0x0000006e7567723e */ /* 0x000fe200000000ff */
[----:B------:R-:W-:Y:S01]  /*3dd0*/  FFMA.FTZ R5, R5, R6, R102 ;  /* 0x0000000605057223 */ /* 0x000fe20000010066 */
[----:B------:R-:W-:Y:S02]  /*3de0*/  F2FP.F16.F32.PACK_AB R102, R97, R106 ;  /* 0x0000006a6166723e */ /* 0x000fe400000000ff */
[----:B------:R-:W-:Y:S02]  /*3df0*/  F2FP.F16.F32.PACK_AB R101, R8, R101 ;  /* 0x000000650865723e */ /* 0x000fe400000000ff */
[----:B------:R-:W-:-:S05]  /*3e00*/  F2FP.F16.F32.PACK_AB R100, R5, R100 ;  /* 0x000000640564723e */ /* 0x000fca00000000ff */
[----:B------:R4:W-:Y:S02]  /*3e10*/  STG.E.128 desc[UR6][R98.64], R100 ;  /* 0x0000006462007986 */ /* 0x0009e4000c101d06 */
.L_x_20182:
[----:B------:R-:W-:Y:S05]  /*3e20*/  BSYNC.RECONVERGENT B0 ;  /* 0x0000000000007941 */ /* 0x000fea0003800200 */
.L_x_20173:
[----:B------:R-:W5:Y:S01]  /*3e30*/  LDC.64 R6, c[0x0][0x380] ;  /* 0x0000e000ff067b82 */ /* 0x000f620000000a00 */
[----:B------:R-:W-:Y:S01]  /*3e40*/  UPLOP3.LUT UP1, UPT, UPT, UPT, UP1, 0x40, 0x4 ;  /* 0x000000000004789c */ /* 0x000fe20003f2e810 */
[----:B-----5:R-:W-:-:S04]  /*3e50*/  IADD3 R2, PT, PT, R2, R6, RZ ;  /* 0x0000000602027210 */ /* 0x020fc80007ffe0ff */
[----:B------:R-:W-:-:S13]  /*3e60*/  ISETP.GE.AND P0, PT, R2, R7, PT ;  /* 0x000000070200720c */ /* 0x000fda0003f06270 */
[----:B------:R-:W-:Y:S05]  /*3e70*/  @!P0 BRA `(.L_x_20183) ;  /* 0xffffffc800488947 */ /* 0x000fea000383ffff */
[----:B------:R-:W-:Y:S05]  /*3e80*/  EXIT ;  /* 0x000000000000794d */ /* 0x000fea0003800000 */
.L_x_20184:
        /* <DEDUP_REMOVED lines=15> */
.L_x_34078:


//--------------------- .text._ZN10layer_norm13ln_fwd_kernelINS_13Kernel_traitsI6__halfS2_fS2_fjLj5120ELj1ELj1ELj4ELj16ENS_18Kernel_traits_baseILj5120ES2_S2_fS2_fjLj128EEEEELb0ELb0ELb1ELb1EEEvNS_9FwdParamsE --------------------------
	.section	.text._ZN10layer_norm13ln_fwd_kernelINS_13Kernel_traitsI6__halfS2_fS2_fjLj5120ELj1ELj1ELj4ELj16ENS_18Kernel_traits_baseILj5120ES2_S2_fS2_fjLj128EEEEELb0ELb0ELb1ELb1EEEvNS_9FwdParamsE,"ax",@progbits
	.align	128
        .global         _ZN10layer_norm13ln_fwd_kernelINS_13Kernel_traitsI6__halfS2_fS2_fjLj5120ELj1ELj1ELj4ELj16ENS_18Kernel_traits_baseILj5120ES2_S2_fS2_fjLj128EEEEELb0ELb0ELb1ELb1EEEvNS_9FwdParamsE
        .type           _ZN10layer_norm13ln_fwd_kernelINS_13Kernel_traitsI6__halfS2_fS2_fjLj5120ELj1ELj1ELj4ELj16ENS_18Kernel_traits_baseILj5120ES2_S2_fS2_fjLj128EEEEELb0ELb0ELb1ELb1EEEvNS_9FwdParamsE,@function
        .size           _ZN10layer_norm13ln_fwd_kernelINS_13Kernel_traitsI6__halfS2_fS2_fjLj5120ELj1ELj1ELj4ELj16ENS_18Kernel_traits_baseILj5120ES2_S2_fS2_fjLj128EEEEELb0ELb0ELb1ELb1EEEvNS_9FwdParamsE,(.L_x_34079 - _ZN10layer_norm13ln_fwd_kernelINS_13Kernel_traitsI6__halfS2_fS2_fjLj5120ELj1ELj1ELj4ELj16ENS_18Kernel_traits_baseILj5120ES2_S2_fS2_fjLj128EEEEELb0ELb0ELb1ELb1EEEvNS_9FwdParamsE)
        .other          _ZN10layer_norm13ln_fwd_kernelINS_13Kernel_traitsI6__halfS2_fS2_fjLj5120ELj1ELj1ELj4ELj16ENS_18Kernel_traits_baseILj5120ES2_S2_fS2_fjLj128EEEEELb0ELb0ELb1ELb1EEEvNS_9FwdParamsE,@"STO_CUDA_ENTRY STV_DEFAULT"
_ZN10layer_norm13ln_fwd_kernelINS_13Kernel_traitsI6__halfS2_fS2_fjLj5120ELj1ELj1ELj4ELj16ENS_18Kernel_traits_baseILj5120ES2_S2_fS2_fjLj128EEEEELb0ELb0ELb1ELb1EEEvNS_9FwdParamsE:
.text._ZN10layer_norm13ln_fwd_kernelINS_13Kernel_traitsI6__halfS2_fS2_fjLj5120ELj1ELj1ELj4ELj16ENS_18Kernel_traits_baseILj5120ES2_S2_fS2_fjLj128EEEEELb0ELb0ELb1ELb1EEEvNS_9FwdParamsE:
        /* <DEDUP_REMOVED lines=48> */
.L_x_20203:
[----:B---3--:R-:W-:-:S06]  /*0300*/  UIMAD.WIDE UR4, UR7, 0x4, UR8 ;  /* 0x00000004070478a5 */ /* 0x008fcc000f8e0208 */
[----:B01----:R-:W-:Y:S02]  /*0310*/  MOV R2, UR4 ;  /* 0x0000000400027c02 */ /* 0x003fe40008000f00 */
[----:B------:R-:W-:-:S05]  /*0320*/  MOV R3, UR5 ;  /* 0x0000000500037c02 */ /* 0x000fca0008000f00 */
[----:B------:R-:W3:Y:S01]  /*0330*/  LDG.E R2, desc[UR12][R2.64] ;  /* 0x0000000c02027981 */ /* 0x000ee2000c1e1900 */
[----:B------:R-:W-:-:S06]  /*0340*/  UIMAD.WIDE UR22, UR7, 0x4, UR10 ;  /* 0x00000004071678a5 */ /* 0x000fcc000f8e020a */
[----:B------:R-:W-:Y:S02]  /*0350*/  MOV R48, UR22 ;  /* 0x0000001600307c02 */ /* 0x000fe40008000f00 */
[----:B------:R-:W-:Y:S01]  /*0360*/  MOV R49, UR23 ;  /* 0x0000001700317c02 */ /* 0x000fe20008000f00 */
[----:B------:R-:W-:-:S04]  /*0370*/  HFMA2 R52, -RZ, RZ, 0, 0 ;  /* 0x00000000ff347431 */ /* 0x000fc800000001ff */
[----:B------:R-:W2:Y:S01]  /*0380*/  LDG.E R48, desc[UR12][R48.64] ;  /* 0x0000000c30307981 */ /* 0x000ea2000c1e1900 */
[----:B---3--:R-:W-:-:S13]  /*0390*/  R2UR UR21, R2 ;  /* 0x00000000021572ca */ /* 0x008fda00000e0000 */
[----:B------:R-:W-:-:S06]  /*03a0*/  UISETP.GE.AND UP2, UPT, UR21, 0x1, UPT ;  /* 0x000000011500788c */ /* 0x000fcc000bf46270 */
[----:B------:R-:W-:-:S05]  /*03b0*/  PLOP3.LUT P0, PT, PT, PT, UP2, 0x80, 0x8 ;  /* 0x000000000008781c */ /* 0x000fca0003f0f028 */
[----:B------:R-:W-:Y:S01]  /*03c0*/  @UP2 UIADD3 UR4, UPT, UPT, UR21, -0x1, URZ ;  /* 0xffffffff15042890 */ /* 0x000fe2000fffe0ff */
[----:B------:R-:W3:Y:S03]  /*03d0*/  @UP2 LDCU.64 UR24, c[0x0][0x390] ;  /* 0x00007200ff1827ac */ /* 0x000ee60008000a00 */
[----:B0-----:R-:W-:-:S04]  /*03e0*/  @UP2 UIMAD UR4, UR4, UR18, URZ ;  /* 0x00000012040422a4 */ /* 0x001fc8000f8e02ff */
[----:B------:R-:W-:-:S04]  /*03f0*/  @UP2 USHF.R.S32.HI UR5, URZ, 0x1f, UR4 ;  /* 0x0000001fff052899 */ /* 0x000fc80008011404 */
[----:B------:R-:W-:-:S06]  /*0400*/  @UP2 ULEA.HI UR5, UR5, UR4, URZ, 0x3 ;  /* 0x0000000405052291 */ /* 0x000fcc000f8f18ff */
[----:B------:R-:W-:Y:S02]  /*0410*/  MOV R51, UR5 ;  /* 0x0000000500337c02 */ /* 0x000fe40008000f00 */
[----:B---3--:R-:W-:Y:S02]  /*0420*/  MOV R2, UR24 ;  /* 0x0000001800027c02 */ /* 0x008fe40008000f00 */
[----:B------:R-:W-:Y:S02]  /*0430*/  MOV R3, UR25 ;  /* 0x0000001900037c02 */ /* 0x000fe40008000f00 */
[----:B------:R-:W-:-:S05]  /*0440*/  @P0 LEA.HI.SX32 R52, R51, R0, 0x1d ;  /* 0x0000000033340211 */ /* 0x000fca00078feaff */
[----:B------:R-:W-:-:S05]  /*0450*/  @P0 IMAD.WIDE.U32 R2, R52, 0x10, R2 ;  /* 0x0000001034020825 */ /* 0x000fca00078e0002 */
[----:B------:R0:W5:Y:S01]  /*0460*/  @P0 LDG.E.128 R44, desc[UR12][R2.64] ;  /* 0x0000000c022c0981 */ /* 0x000162000c1e1d00 */
[----:B------:R-:W-:Y:S02]  /*0470*/  UIMAD UR4, UR7, UR18, URZ ;  /* 0x00000012070472a4 */ /* 0x000fe4000f8e02ff */
[----:B----4-:R-:W-:Y:S02]  /*0480*/  UISETP.NE.U32.AND UP0, UPT, UR14, URZ, UPT ;  /* 0x000000ff0e00728c */ /* 0x010fe4000bf05070 */
[----:B------:R-:W-:Y:S02]  /*0490*/  USHF.R.S32.HI UR5, URZ, 0x1f, UR4 ;  /* 0x0000001fff057899 */ /* 0x000fe40008011404 */
[----:B------:R-:W-:Y:S01]  /*04a0*/  UISETP.NE.AND.EX UP0, UPT, UR15, URZ, UPT, UP0 ;  /* 0x000000ff0f00728c */ /* 0x000fe2000bf05300 */
[----:B--2---:R-:W-:Y:S01]  /*04b0*/  R2UR UR6, R48 ;  /* 0x00000000300672ca */ /* 0x004fe200000e0000 */
[----:B------:R-:W-:-:S06]  /*04c0*/  ULEA.HI UR5, UR5, UR4, URZ, 0x3 ;  /* 0x0000000405057291 */ /* 0x000fcc000f8f18ff */
[----:B------:R-:W-:-:S04]  /*04d0*/  MOV R53, UR5 ;  /* 0x0000000500357c02 */ /* 0x000fc80008000f00 */
[----:B------:R-:W-:Y:S01]  /*04e0*/  LEA.HI.SX32 R53, R53, R0, 0x1d ;  /* 0x0000000035357211 */ /* 0x000fe200078feaff */
[----:B0-----:R-:W-:Y:S06]  /*04f0*/  BRA.U !UP0, `(.L_x_20185) ;  /* 0x0000000108787547 */ /* 0x001fec000b800000 */
[----:B------:R-:W0:Y:S02]  /*0500*/  LDC.64 R2, c[0x0][0x3a0] ;  /* 0x0000e800ff027b82 */ /* 0x000e240000000a00 */
[----:B0-----:R-:W-:-:S05]  /*0510*/  IMAD.WIDE.U32 R2, R53, 0x20, R2 ;  /* 0x0000002035027825 */ /* 0x001fca00078e0002 */
[----:B------:R-:W2:Y:S04]  /*0520*/  LDG.E.128 R84, desc[UR12][R2.64] ;  /* 0x0000000c02547981 */ /* 0x000ea8000c1e1d00 */
[----:B------:R0:W3:Y:S01]  /*0530*/  LDG.E.128 R80, desc[UR12][R2.64+0x10] ;  /* 0x0000100c02507981 */ /* 0x0000e2000c1e1d00 */
[----:B------:R-:W-:-:S13]  /*0540*/  ISETP.LT.AND P1, PT, RZ, UR21, PT ;  /* 0x00000015ff007c0c */ /* 0x000fda000bf21270 */
[----:B------:R-:W2:Y:S01]  /*0550*/  @P1 LDC R48, c[0x0][0x40c] ;  /* 0x00010300ff301b82 */ /* 0x000ea20000000800 */
[--C-:B-----5:R-:W-:Y:S02]  /*0560*/  @P1 HADD2.F32 R49, -RZ, R44.reuse.H0_H0 ;  /* 0x2000002cff311230 */ /* 0x120fe40000004100 */
[----:B------:R-:W-:Y:S02]  /*0570*/  @P1 HADD2.F32 R0, -RZ, R44.H1_H1 ;  /* 0x3000002cff001230 */ /* 0x000fe40000004100 */
[--C-:B0-----:R-:W-:Y:S02]  /*0580*/  @P1 HADD2.F32 R3, -RZ, R45.reuse.H0_H0 ;  /* 0x2000002dff031230 */ /* 0x101fe40000004100 */
[----:B------:R-:W-:Y:S01]  /*0590*/  @P1 HADD2.F32 R2, -RZ, R46.H1_H1 ;  /* 0x3000002eff021230 */ /* 0x000fe20000004100 */
[----:B------:R-:W0:Y:S08]  /*05a0*/  @P1 LDC R50, c[0x0][0x40c] ;  /* 0x00010300ff321b82 */ /* 0x000e300000000800 */
[----:B------:R-:W4:Y:S08]  /*05b0*/  @P1 LDC R51, c[0x0][0x40c] ;  /* 0x00010300ff331b82 */ /* 0x000f300000000800 */
[----:B------:R-:W1:Y:S08]  /*05c0*/  @P1 LDC R54, c[0x0][0x40c] ;  /* 0x00010300ff361b82 */ /* 0x000e700000000800 */
[----:B------:R-:W1:Y:S08]  /*05d0*/  @P1 LDC R55, c[0x0][0x40c] ;  /* 0x00010300ff371b82 */ /* 0x000e700000000800 */
[----:B------:R-:W3:Y:S08]  /*05e0*/  @P1 LDC R56, c[0x0][0x40c] ;  /* 0x00010300ff381b82 */ /* 0x000ef00000000800 */
[----:B------:R-:W1:Y:S08]  /*05f0*/  @P1 LDC R57, c[0x0][0x40c] ;  /* 0x00010300ff391b82 */ /* 0x000e700000000800 */
[----:B------:R-:W1:Y:S01]  /*0600*/  @P1 LDC R58, c[0x0][0x40c] ;  /* 0x00010300ff3a1b82 */ /* 0x000e620000000800 */
[----:B--2---:R-:W-:Y:S01]  /*0610*/  @P1 FFMA.FTZ R84, R49, R48, R84 ;  /* 0x0000003031541223 */ /* 0x004fe20000010054 */
[----:B0-----:R-:W-:Y:S01]  /*0620*/  @P1 FFMA.FTZ R85, R0, R50, R85 ;  /* 0x0000003200551223 */ /* 0x001fe20000010055 */
[----:B----4-:R-:W-:Y:S01]  /*0630*/  @P1 FFMA.FTZ R86, R3, R51, R86 ;  /* 0x0000003303561223 */ /* 0x010fe20000010056 */
[----:B------:R-:W-:-:S02]  /*0640*/  @P1 HADD2.F32 R0, -RZ, R45.H1_H1 ;  /* 0x3000002dff001230 */ /* 0x000fc40000004100 */
[----:B---3--:R-:W-:Y:S01]  /*0650*/  @P1 FFMA.FTZ R81, R2, R56, R81 ;  /* 0x0000003802511223 */ /* 0x008fe20000010051 */
[----:B------:R-:W-:Y:S02]  /*0660*/  @P1 HADD2.F32 R3, -RZ, R46.H0_H0 ;  /* 0x2000002eff031230 */ /* 0x000fe40000004100 */
[--C-:B------:R-:W-:Y:S02]  /*0670*/  @P1 HADD2.F32 R49, -RZ, R47.reuse.H0_H0 ;  /* 0x2000002fff311230 */ /* 0x100fe40000004100 */
[----:B-1----:R-:W-:Y:S01]  /*0680*/  @P1 FFMA.FTZ R87, R0, R54, R87 ;  /* 0x0000003600571223 */ /* 0x002fe20000010057 */
[----:B------:R-:W-:Y:S02]  /*0690*/  @P1 HADD2.F32 R48, -RZ, R47.H1_H1 ;  /* 0x3000002fff301230 */ /* 0x000fe40000004100 */
[----:B------:R-:W-:Y:S01]  /*06a0*/  @P1 FFMA.FTZ R80, R3, R55, R80 ;  /* 0x0000003703501223 */ /* 0x000fe20000010050 */
[----:B------:R-:W-:Y:S02]  /*06b0*/  @P1 FFMA.FTZ R82, R49, R57, R82 ;  /* 0x0000003931521223 */ /* 0x000fe40000010052 */
[----:B------:R-:W-:Y:S01]  /*06c0*/  @P1 FFMA.FTZ R83, R48, R58, R83 ;  /* 0x0000003a30531223 */ /* 0x000fe20000010053 */
[----:B------:R-:W-:Y:S06]  /*06d0*/  BRA `(.L_x_20186) ;  /* 0x0000000000707947 */ /* 0x000fec0003800000 */
.L_x_20185:
[----:B------:R-:W0:Y:S01]  /*06e0*/  @UP2 LDCU UR4, c[0x0][0x40c] ;  /* 0x00008180ff0427ac */ /* 0x000e220008000800 */
[--C-:B-----5:R-:W-:Y:S01]  /*06f0*/  @P0 HADD2.F32 R0, -RZ, R44.reuse.H0_H0 ;  /* 0x2000002cff000230 */ /* 0x120fe20000004100 */
[----:B------:R-:W-:Y:S01]  /*0700*/  CS2R R84, SRZ ;  /* 0x0000000000547805 */ /* 0x000fe2000001ff00 */
[----:B------:R-:W-:Y:S01]  /*0710*/  @P0 HADD2.F32 R2, -RZ, R44.H1_H1 ;  /* 0x3000002cff020230 */ /* 0x000fe20000004100 */
[----:B------:R-:W2:Y:S01]  /*0720*/  @UP2 LDCU UR5, c[0x0][0x40c] ;  /* 0x00008180ff0527ac */ /* 0x000ea20008000800 */
[----:B------:R-:W-:Y:S01]  /*0730*/  @P0 HADD2.F32 R3, -RZ, R45.H0_H0 ;  /* 0x2000002dff030230 */ /* 0x000fe20000004100 */
[----:B------:R-:W-:Y:S01]  /*0740*/  CS2R R86, SRZ ;  /* 0x0000000000567805 */ /* 0x000fe2000001ff00 */
[--C-:B------:R-:W-:Y:S01]  /*0750*/  @P0 HADD2.F32 R48, -RZ, R47.reuse.H0_H0 ;  /* 0x2000002fff300230 */ /* 0x100fe20000004100 */
[----:B------:R-:W3:Y:S01]  /*0760*/  @UP2 LDCU UR22, c[0x0][0x40c] ;  /* 0x00008180ff1627ac */ /* 0x000ee20008000800 */
[----:B------:R-:W-:Y:S01]  /*0770*/  @P0 HADD2.F32 R49, -RZ, R47.H1_H1 ;  /* 0x3000002fff310230 */ /* 0x000fe20000004100 */
[----:B------:R-:W-:-:S02]  /*0780*/  CS2R R80, SRZ ;  /* 0x0000000000507805 */ /* 0x000fc4000001ff00 */
[----:B------:R-:W-:Y:S01]  /*0790*/  CS2R R82, SRZ ;  /* 0x0000000000527805 */ /* 0x000fe2000001ff00 */
[----:B------:R-:W4:Y:S01]  /*07a0*/  @UP2 LDCU UR23, c[0x0][0x40c] ;  /* 0x00008180ff1727ac */ /* 0x000f220008000800 */
[----:B------:R-:W1:Y:S01]  /*07b0*/  @UP2 LDCU UR24, c[0x0][0x40c] ;  /* 0x00008180ff1827ac */ /* 0x000e620008000800 */
[----:B0-----:R-:W-:Y:S01]  /*07c0*/  @P0 FMUL.FTZ R84, R0, UR4 ;  /* 0x0000000400540c20 */ /* 0x001fe20008410000 */
[----:B------:R-:W-:Y:S01]  /*07d0*/  @P0 HADD2.F32 R0, -RZ, R45.H1_H1 ;  /* 0x3000002dff000230 */ /* 0x000fe20000004100 */
[----:B------:R-:W0:Y:S01]  /*07e0*/  @UP2 LDCU UR25, c[0x0][0x40c] ;  /* 0x00008180ff1927ac */ /* 0x000e220008000800 */
[----:B--2---:R-:W-:Y:S01]  /*07f0*/  @P0 FMUL.FTZ R85, R2, UR5 ;  /* 0x0000000502550c20 */ /* 0x004fe20008410000 */
[--C-:B------:R-:W-:Y:S01]  /*0800*/  @P0 HADD2.F32 R2, -RZ, R46.reuse.H0_H0 ;  /* 0x2000002eff020230 */ /* 0x100fe20000004100 */
[----:B------:R-:W2:Y:S01]  /*0810*/  @UP2 LDCU UR26, c[0x0][0x40c] ;  /* 0x00008180ff1a27ac */ /* 0x000ea20008000800 */
[----:B---3--:R-:W-:Y:S01]  /*0820*/  @P0 FMUL.FTZ R86, R3, UR22 ;  /* 0x0000001603560c20 */ /* 0x008fe20008410000 */
[----:B------:R-:W-:Y:S01]  /*0830*/  @P0 HADD2.F32 R3, -RZ, R46.H1_H1 ;  /* 0x3000002eff030230 */ /* 0x000fe20000004100 */
[----:B------:R-:W3:Y:S01]  /*0840*/  @UP2 LDCU UR27, c[0x0][0x40c] ;  /* 0x00008180ff1b27ac */ /* 0x000ee20008000800 */
[----:B----4-:R-:W-:Y:S01]  /*0850*/  @P0 FMUL.FTZ R87, R0, UR23 ;  /* 0x0000001700570c20 */ /* 0x010fe20008410000 */
[----:B-1----:R-:W-:-:S02]  /*0860*/  @P0 FMUL.FTZ R80, R2, UR24 ;  /* 0x0000001802500c20 */ /* 0x002fc40008410000 */
[----:B0-----:R-:W-:Y:S01]  /*0870*/  @P0 FMUL.FTZ R81, R3, UR25 ;  /* 0x0000001903510c20 */ /* 0x001fe20008410000 */
[----:B--2---:R-:W-:Y:S01]  /*0880*/  @P0 FMUL.FTZ R82, R48, UR26 ;  /* 0x0000001a30520c20 */ /* 0x004fe20008410000 */
[----:B---3--:R-:W-:-:S07]  /*0890*/  @P0 FMUL.FTZ R83, R49, UR27 ;  /* 0x0000001b31530c20 */ /* 0x008fce0008410000 */
.L_x_20186:
[----:B------:R-:W0:Y:S02]  /*08a0*/  LDC.64 R2, c[0x0][0x3a8] ;  /* 0x0000ea00ff027b82 */ /* 0x000e240000000a00 */
[----:B0-----:R-:W-:-:S05]  /*08b0*/  IMAD.WIDE.U32 R48, R53, 0x20, R2 ;  /* 0x0000002035307825 */ /* 0x001fca00078e0002 */
[----:B------:R0:W-:Y:S04]  /*08c0*/  STG.E.128 desc[UR12][R48.64], R84 ;  /* 0x0000005430007986 */ /* 0x0001e8000c101d0c */
[----:B------:R0:W-:Y:S01]  /*08d0*/  STG.E.128 desc[UR12][R48.64+0x10], R80 ;  /* 0x0000105030007986 */ /* 0x0001e2000c101d0c */
[----:B------:R-:W-:Y:S05]  /*08e0*/  BRA.U !UP2, `(.L_x_20187) ;  /* 0x000000010a107547 */ /* 0x000fea000b800000 */
[----:B------:R-:W1:Y:S01]  /*08f0*/  LDC.64 R44, c[0x0][0x390] ;  /* 0x0000e400ff2c7b82 */ /* 0x000e620000000a00 */
[----:B------:R-:W-:-:S05]  /*0900*/  IADD3 R47, PT, PT, R52, 0x80, RZ ;  /* 0x00000080342f7810 */ /* 0x000fca0007ffe0ff */
[----:B-1----:R-:W-:-:S06]  /*0910*/  IMAD.WIDE.U32 R44, R47, 0x10, R44 ;  /* 0x000000102f2c7825 */ /* 0x002fcc00078e002c */
[----:B------:R-:W5:Y:S02]  /*0920*/  LDG.E.128 R44, desc[UR12][R44.64] ;  /* 0x0000000c2c2c7981 */ /* 0x000f64000c1e1d00 */
.L_x_20187:
[----:B------:R-:W-:Y:S05]  /*0930*/  BRA.U !UP0, `(.L_x_20188) ;  /* 0x00000001087c7547 */ /* 0x000fea000b800000 */
[----:B------:R-:W1:Y:S01]  /*0940*/  LDC.64 R54, c[0x0][0x3a0] ;  /* 0x0000e800ff367b82 */ /* 0x000e620000000a00 */
[----:B0-----:R-:W-:-:S05]  /*0950*/  IADD3 R49, PT, PT, R53, 0x80, RZ ;  /* 0x0000008035317810 */ /* 0x001fca0007ffe0ff */
[----:B-1----:R-:W-:-:S05]  /*0960*/  IMAD.WIDE.U32 R54, R49, 0x20, R54 ;  /* 0x0000002031367825 */ /* 0x002fca00078e0036 */
        /* <DEDUP_REMOVED lines=9> */
[----:B------:R-:W1:Y:S08]  /*0a00*/  @P1 LDC R59, c[0x0][0x40c] ;  /* 0x00010300ff3b1b82 */ /* 0x000e700000000800 */
[----:B------:R-:W4:Y:S08]  /*0a10*/  @P1 LDC R60, c[0x0][0x40c] ;  /* 0x00010300ff3c1b82 */ /* 0x000f300000000800 */
[----:B------:R-:W4:Y:S08]  /*0a20*/  @P1 LDC R61, c[0x0][0x40c] ;  /* 0x00010300ff3d1b82 */ /* 0x000f300000000800 */
[----:B------:R-:W3:Y:S08]  /*0a30*/  @P1 LDC R62, c[0x0][0x40c] ;  /* 0x00010300ff3e1b82 */ /* 0x000ef00000000800 */
[----:B------:R-:W4:Y:S08]  /*0a40*/  @P1 LDC R63, c[0x0][0x40c] ;  /* 0x00010300ff3f1b82 */ /* 0x000f300000000800 */
[----:B------:R-:W4:Y:S01]  /*0a50*/  @P1 LDC R64, c[0x0][0x40c] ;  /* 0x00010300ff401b82 */ /* 0x000f220000000800 */
[----:B--2---:R-:W-:Y:S01]  /*0a60*/  @P1 FFMA.FTZ R48, R57, R0, R48 ;  /* 0x0000000039301223 */ /* 0x004fe20000010030 */
[----:B0-----:R-:W-:Y:S01]  /*0a70*/  @P1 FFMA.FTZ R49, R56, R58, R49 ;  /* 0x0000003a38311223 */ /* 0x001fe20000010031 */
[----:B-1----:R-:W-:Y:S01]  /*0a80*/  @P1 FFMA.FTZ R50, R55, R59, R50 ;  /* 0x0000003b37321223 */ /* 0x002fe20000010032 */
[----:B------:R-:W-:-:S02]  /*0a90*/  @P1 HADD2.F32 R0, -RZ, R45.H1_H1 ;  /* 0x3000002dff001230 */ /* 0x000fc40000004100 */
[----:B---3--:R-:W-:Y:S01]  /*0aa0*/  @P1 FFMA.FTZ R77, R54, R62, R77 ;  /* 0x0000003e364d1223 */ /* 0x008fe2000001004d */
[----:B------:R-:W-:Y:S02]  /*0ab0*/  @P1 HADD2.F32 R55, -RZ, R46.H0_H0 ;  /* 0x2000002eff371230 */ /* 0x000fe40000004100 */
[--C-:B------:R-:W-:Y:S02]  /*0ac0*/  @P1 HADD2.F32 R57, -RZ, R47.reuse.H0_H0 ;  /* 0x2000002fff391230 */ /* 0x100fe40000004100 */
[----:B----4-:R-:W-:Y:S01]  /*0ad0*/  @P1 FFMA.FTZ R51, R0, R60, R51 ;  /* 0x0000003c00331223 */ /* 0x010fe20000010033 */
[----:B------:R-:W-:Y:S02]  /*0ae0*/  @P1 HADD2.F32 R56, -RZ, R47.H1_H1 ;  /* 0x3000002fff381230 */ /* 0x000fe40000004100 */
[----:B------:R-:W-:Y:S01]  /*0af0*/  @P1 FFMA.FTZ R76, R55, R61, R76 ;  /* 0x0000003d374c1223 */ /* 0x000fe2000001004c */
[----:B------:R-:W-:Y:S02]  /*0b00*/  @P1 FFMA.FTZ R78, R57, R63, R78 ;  /* 0x0000003f394e1223 */ /* 0x000fe4000001004e */
[----:B------:R-:W-:Y:S01]  /*0b10*/  @P1 FFMA.FTZ R79, R56, R64, R79 ;  /* 0x00000040384f1223 */ /* 0x000fe2000001004f */
[----:B------:R-:W-:Y:S06]  /*0b20*/  BRA `(.L_x_20189) ;  /* 0x0000000000747947 */ /* 0x000fec0003800000 */
.L_x_20188:
[----:B------:R-:W1:Y:S01]  /*0b30*/  @UP2 LDCU UR4, c[0x0][0x40c] ;  /* 0x00008180ff0427ac */ /* 0x000e620008000800 */
[--C-:B-----5:R-:W-:Y:S01]  /*0b40*/  @P0 HADD2.F32 R0, -RZ, R44.reuse.H0_H0 ;  /* 0x2000002cff000230 */ /* 0x120fe20000004100 */
[----:B0-----:R-:W-:Y:S01]  /*0b50*/  CS2R R48, SRZ ;  /* 0x0000000000307805 */ /* 0x001fe2000001ff00 */
[----:B------:R-:W-:Y:S01]  /*0b60*/  @P0 HADD2.F32 R54, -RZ, R45.H0_H0 ;  /* 0x2000002dff360230 */ /* 0x000fe20000004100 */
[----:B------:R-:W0:Y:S01]  /*0b70*/  @UP2 LDCU UR22, c[0x0][0x40c] ;  /* 0x00008180ff1627ac */ /* 0x000e220008000800 */
[----:B------:R-:W-:Y:S01]  /*0b80*/  @P0 HADD2.F32 R51, -RZ, R44.H1_H1 ;  /* 0x3000002cff330230 */ /* 0x000fe20000004100 */
[----:B------:R-:W-:Y:S01]  /*0b90*/  MOV R50, RZ ;  /* 0x000000ff00327202 */ /* 0x000fe20000000f00 */
[--C-:B------:R-:W-:Y:S01]  /*0ba0*/  @P0 HADD2.F32 R55, -RZ, R46.reuse.H1_H1 ;  /* 0x3000002eff370230 */ /* 0x100fe20000004100 */
[----:B------:R-:W2:Y:S01]  /*0bb0*/  @UP2 LDCU UR5, c[0x0][0x40c] ;  /* 0x00008180ff0527ac */ /* 0x000ea20008000800 */
[--C-:B------:R-:W-:Y:S01]  /*0bc0*/  @P0 HADD2.F32 R56, -RZ, R47.reuse.H0_H0 ;  /* 0x2000002fff380230 */ /* 0x100fe20000004100 */
[----:B------:R-:W-:Y:S01]  /*0bd0*/  CS2R R76, SRZ ;  /* 0x00000000004c7805 */ /* 0x000fe2000001ff00 */
[----:B------:R-:W-:Y:S01]  /*0be0*/  @P0 HADD2.F32 R57, -RZ, R47.H1_H1 ;  /* 0x3000002fff390230 */ /* 0x000fe20000004100 */
[----:B------:R-:W3:Y:S01]  /*0bf0*/  @UP2 LDCU UR23, c[0x0][0x40c] ;  /* 0x00008180ff1727ac */ /* 0x000ee20008000800 */
[----:B------:R-:W-:Y:S01]  /*0c00*/  CS2R R78, SRZ ;  /* 0x00000000004e7805 */ /* 0x000fe2000001ff00 */
[----:B------:R-:W4:Y:S01]  /*0c10*/  @UP2 LDCU UR24, c[0x0][0x40c] ;  /* 0x00008180ff1827ac */ /* 0x000f220008000800 */
[----:B-1----:R-:W-:Y:S01]  /*0c20*/  @P0 FMUL.FTZ R48, R0, UR4 ;  /* 0x0000000400300c20 */ /* 0x002fe20008410000 */
[----:B------:R-:W-:Y:S01]  /*0c30*/  @P0 HADD2.F32 R0, -RZ, R45.H1_H1 ;  /* 0x3000002dff000230 */ /* 0x000fe20000004100 */
[----:B------:R-:W1:Y:S01]  /*0c40*/  @UP2 LDCU UR25, c[0x0][0x40c] ;  /* 0x00008180ff1927ac */ /* 0x000e620008000800 */
[----:B0-----:R-:W-:Y:S01]  /*0c50*/  @P0 FMUL.FTZ R50, R54, UR22 ;  /* 0x0000001636320c20 */ /* 0x001fe20008410000 */
[----:B------:R-:W-:Y:S01]  /*0c60*/  @P0 HADD2.F32 R54, -RZ, R46.H0_H0 ;  /* 0x2000002eff360230 */ /* 0x000fe20000004100 */
[----:B------:R-:W0:Y:S01]  /*0c70*/  @UP2 LDCU UR26, c[0x0][0x40c] ;  /* 0x00008180ff1a27ac */ /* 0x000e220008000800 */
[----:B--2---:R-:W-:Y:S01]  /*0c80*/  @P0 FMUL.FTZ R49, R51, UR5 ;  /* 0x0000000533310c20 */ /* 0x004fe20008410000 */
[----:B------:R-:W-:Y:S01]  /*0c90*/  HFMA2 R51, -RZ, RZ, 0, 0 ;  /* 0x00000000ff337431 */ /* 0x000fe200000001ff */
[----:B------:R-:W2:Y:S01]  /*0ca0*/  @UP2 LDCU UR27, c[0x0][0x40c] ;  /* 0x00008180ff1b27ac */ /* 0x000ea20008000800 */
[----:B---3--:R-:W-:Y:S01]  /*0cb0*/  @P0 FMUL.FTZ R51, R0, UR23 ;  /* 0x0000001700330c20 */ /* 0x008fe20008410000 */
[----:B----4-:R-:W-:Y:S01]  /*0cc0*/  @P0 FMUL.FTZ R76, R54, UR24 ;  /* 0x00000018364c0c20 */ /* 0x010fe20008410000 */
[----:B-1----:R-:W-:Y:S01]  /*0cd0*/  @P0 FMUL.FTZ R77, R55, UR25 ;  /* 0x00000019374d0c20 */ /* 0x002fe20008410000 */
[----:B0-----:R-:W-:Y:S01]  /*0ce0*/  @P0 FMUL.FTZ R78, R56, UR26 ;  /* 0x0000001a384e0c20 */ /* 0x001fe20008410000 */
[----:B--2---:R-:W-:-:S07]  /*0cf0*/  @P0 FMUL.FTZ R79, R57, UR27 ;  /* 0x0000001b394f0c20 */ /* 0x004fce0008410000 */
.L_x_20189:
[----:B------:R-:W0:Y:S01]  /*0d00*/  @UP2 LDCU.64 UR4, c[0x0][0x390] ;  /* 0x00007200ff0427ac */ /* 0x000e220008000a00 */
[----:B------:R-:W-:Y:S02]  /*0d10*/  IADD3 R55, PT, PT, R53, 0x80, RZ ;  /* 0x0000008035377810 */ /* 0x000fe40007ffe0ff */
[----:B------:R-:W-:Y:S02]  /*0d20*/  @P0 IADD3 R56, PT, PT, R52, 0x100, RZ ;  /* 0x0000010034380810 */ /* 0x000fe40007ffe0ff */
[----:B------:R-:W-:Y:S01]  /*0d30*/  MOV R57, 0x10 ;  /* 0x0000001000397802 */ /* 0x000fe20000000f00 */
[----:B------:R-:W-:-:S05]  /*0d40*/  IMAD.WIDE.U32 R54, R55, 0x20, R2 ;  /* 0x0000002037367825 */ /* 0x000fca00078e0002 */
[----:B------:R1:W-:Y:S04]  /*0d50*/  STG.E.128 desc[UR12][R54.64], R48 ;  /* 0x0000003036007986 */ /* 0x0003e8000c101d0c */
[----:B------:R1:W-:Y:S01]  /*0d60*/  STG.E.128 desc[UR12][R54.64+0x10], R76 ;  /* 0x0000104c36007986 */ /* 0x0003e2000c101d0c */
[----:B0-----:R-:W-:-:S05]  /*0d70*/  @P0 IMAD.WIDE.U32 R56, R56, R57, UR4 ;  /* 0x0000000438380e25 */ /* 0x001fca000f8e0039 */
[----:B------:R1:W5:Y:S01]  /*0d80*/  @P0 LDG.E.128 R44, desc[UR12][R56.64] ;  /* 0x0000000c382c0981 */ /* 0x000362000c1e1d00 */
[----:B------:R-:W-:Y:S05]  /*0d90*/  BRA.U !UP0, `(.L_x_20190) ;  /* 0x00000001087c7547 */ /* 0x000fea000b800000 */
[----:B-1----:R-:W0:Y:S01]  /*0da0*/  LDC.64 R54, c[0x0][0x3a0] ;  /* 0x0000e800ff367b82 */ /* 0x002e220000000a00 */
[----:B------:R-:W-:-:S05]  /*0db0*/  IADD3 R57, PT, PT, R53, 0x100, RZ ;  /* 0x0000010035397810 */ /* 0x000fca0007ffe0ff */
[----:B0-----:R-:W-:-:S05]  /*0dc0*/  IMAD.WIDE.U32 R54, R57, 0x20, R54 ;  /* 0x0000002039367825 */ /* 0x001fca00078e0036 */
[----:B------:R-:W2:Y:S04]  /*0dd0*/  LDG.E.128 R68, desc[UR12][R54.64] ;  /* 0x0000000c36447981 */ /* 0x000ea8000c1e1d00 */
[----:B------:R0:W3:Y:S01]  /*0de0*/  LDG.E.128 R72, desc[UR12][R54.64+0x10] ;  /* 0x0000100c36487981 */ /* 0x0000e2000c1e1d00 */
[----:B------:R-:W-:-:S13]  /*0df0*/  ISETP.LT.AND P1, PT, RZ, UR21, PT ;  /* 0x00000015ff007c0c */ /* 0x000fda000bf21270 */
[----:B------:R-:W2:Y:S01]  /*0e00*/  @P1 LDC R0, c[0x0][0x40c] ;  /* 0x00010300ff001b82 */ /* 0x000ea20000000800 */
[----:B-----5:R-:W-:Y:S02]  /*0e10*/  @P1 HADD2.F32 R57, -RZ, R44.H0_H0 ;  /* 0x2000002cff391230 */ /* 0x020fe40000004100 */
[----:B0-----:R-:W-:-:S05]  /*0e20*/  @P1 HADD2.F32 R55, -RZ, R45.H0_H0 ;  /* 0x2000002dff371230 */ /* 0x001fca0000004100 */
[----:B------:R-:W0:Y:S08]  /*0e30*/  @P1 LDC R56, c[0x0][0x40c] ;  /* 0x00010300ff381b82 */ /* 0x000e300000000800 */
[----:B------:R-:W1:Y:S08]  /*0e40*/  @P1 LDC R58, c[0x0][0x40c] ;  /* 0x00010300ff3a1b82 */ /* 0x000e700000000800 */
[----:B------:R-:W4:Y:S08]  /*0e50*/  @P1 LDC R59, c[0x0][0x40c] ;  /* 0x00010300ff3b1b82 */ /* 0x000f300000000800 */
[----:B------:R-:W3:Y:S08]  /*0e60*/  @P1 LDC R54, c[0x0][0x40c] ;  /* 0x00010300ff361b82 */ /* 0x000ef00000000800 */
[----:B------:R-:W3:Y:S08]  /*0e70*/  @P1 LDC R60, c[0x0][0x40c] ;  /* 0x00010300ff3c1b82 */ /* 0x000ef00000000800 */
[----:B------:R-:W3:Y:S01]  /*0e80*/  @P1 LDC R61, c[0x0][0x40c] ;  /* 0x00010300ff3d1b82 */ /* 0x000ee20000000800 */
[----:B--2---:R-:W-:Y:S01]  /*0e90*/  @P1 FFMA.FTZ R68, R57, R0, R68 ;  /* 0x0000000039441223 */ /* 0x004fe20000010044 */
[----:B------:R-:W-:-:S06]  /*0ea0*/  @P1 HADD2.F32 R0, -RZ, R44.H1_H1 ;  /* 0x3000002cff001230 */ /* 0x000fcc0000004100 */
[----:B------:R-:W2:Y:S01]  /*0eb0*/  @P1 LDC R57, c[0x0][0x40c] ;  /* 0x00010300ff391b82 */ /* 0x000ea20000000800 */
[----:B-1----:R-:W-:Y:S01]  /*0ec0*/  @P1 FFMA.FTZ R70, R55, R58, R70 ;  /* 0x0000003a37461223 */ /* 0x002fe20000010046 */
[----:B------:R-:W-:Y:S02]  /*0ed0*/  @P1 HADD2.F32 R55, -RZ, R46.H0_H0 ;  /* 0x2000002eff371230 */ /* 0x000fe40000004100 */
[----:B0-----:R-:W-:Y:S01]  /*0ee0*/  @P1 FFMA.FTZ R69, R0, R56, R69 ;  /* 0x0000003800451223 */ /* 0x001fe20000010045 */
[----:B------:R-:W-:Y:S02]  /*0ef0*/  @P1 HADD2.F32 R0, -RZ, R45.H1_H1 ;  /* 0x3000002dff001230 */ /* 0x000fe40000004100 */
[----:B------:R-:W-:-:S03]  /*0f00*/  @P1 HADD2.F32 R56, -RZ, R47.H1_H1 ;  /* 0x3000002fff381230 */ /* 0x000fc60000004100 */
[----:B----4-:R-:W-:Y:S01]  /*0f10*/  @P1 FFMA.FTZ R71, R0, R59, R71 ;  /* 0x0000003b00471223 */ /* 0x010fe20000010047 */
[----:B------:R-:W-:Y:S02]  /*0f20*/  @P1 HADD2.F32 R0, -RZ, R46.H1_H1 ;  /* 0x3000002eff001230 */ /* 0x000fe40000004100 */
[----:B---3--:R-:W-:Y:S01]  /*0f30*/  @P1 FFMA.FTZ R75, R56, R61, R75 ;  /* 0x0000003d384b1223 */ /* 0x008fe2000001004b */
[----:B------:R-:W-:Y:S02]  /*0f40*/  @P1 HADD2.F32 R59, -RZ, R47.H0_H0 ;  /* 0x2000002fff3b1230 */ /* 0x000fe40000004100 */
[----:B------:R-:W-:-:S03]  /*0f50*/  @P1 FFMA.FTZ R73, R0, R54, R73 ;  /* 0x0000003600491223 */ /* 0x000fc60000010049 */
[----:B------:R-:W-:Y:S01]  /*0f60*/  @P1 FFMA.FTZ R74, R59, R60, R74 ;  /* 0x0000003c3b4a1223 */ /* 0x000fe2000001004a */
[----:B--2---:R-:W-:Y:S01]  /*0f70*/  @P1 FFMA.FTZ R72, R55, R57, R72 ;  /* 0x0000003937481223 */ /* 0x004fe20000010048 */
[----:B------:R-:W-:Y:S06]  /*0f80*/  BRA `(.L_x_20191) ;  /* 0x0000000000707947 */ /* 0x000fec0003800000 */
.L_x_20190:
[----:B------:R-:W0:Y:S01]  /*0f90*/  @UP2 LDCU UR4, c[0x0][0x40c] ;  /* 0x00008180ff0427ac */ /* 0x000e220008000800 */
[--C-:B-----5:R-:W-:Y:S01]  /*0fa0*/  @P0 HADD2.F32 R0, -RZ, R44.reuse.H0_H0 ;  /* 0x2000002cff000230 */ /* 0x120fe20000004100 */
[----:B------:R-:W-:Y:S01]  /*0fb0*/  CS2R R68, SRZ ;  /* 0x0000000000447805 */ /* 0x000fe2000001ff00 */
[----:B-1----:R-:W-:Y:S01]  /*0fc0*/  @P0 HADD2.F32 R54, -RZ, R44.H1_H1 ;  /* 0x3000002cff360230 */ /* 0x002fe20000004100 */
[----:B------:R-:W1:Y:S01]  /*0fd0*/  @UP2 LDCU UR5, c[0x0][0x40c] ;  /* 0x00008180ff0527ac */ /* 0x000e620008000800 */
[----:B------:R-:W-:Y:S01]  /*0fe0*/  @P0 HADD2.F32 R55, -RZ, R45.H0_H0 ;  /* 0x2000002dff370230 */ /* 0x000fe20000004100 */
[----:B------:R-:W-:Y:S01]  /*0ff0*/  CS2R R70, SRZ ;  /* 0x0000000000467805 */ /* 0x000fe2000001ff00 */
[--C-:B------:R-:W-:Y:S01]  /*1000*/  @P0 HADD2.F32 R56, -RZ, R47.reuse.H0_H0 ;  /* 0x2000002fff380230 */ /* 0x100fe20000004100 */
[----:B------:R-:W2:Y:S01]  /*1010*/  @UP2 LDCU UR22, c[0x0][0x40c] ;  /* 0x00008180ff1627ac */ /* 0x000ea20008000800 */
[----:B------:R-:W-:Y:S01]  /*1020*/  @P0 HADD2.F32 R57, -RZ, R47.H1_H1 ;  /* 0x3000002fff390230 */ /* 0x000fe20000004100 */
[----:B------:R-:W-:-:S02]  /*1030*/  CS2R R72, SRZ ;  /* 0x0000000000487805 */ /* 0x000fc4000001ff00 */
[----:B------:R-:W-:Y:S01]  /*1040*/  CS2R R74, SRZ ;  /* 0x00000000004a7805 */ /* 0x000fe2000001ff00 */
[----:B------:R-:W3:Y:S01]  /*1050*/  @UP2 LDCU UR23, c[0x0][0x40c] ;  /* 0x00008180ff1727ac */ /* 0x000ee20008000800 */
[----:B------:R-:W4:Y:S01]  /*1060*/  @UP2 LDCU UR24, c[0x0][0x40c] ;  /* 0x00008180ff1827ac */ /* 0x000f220008000800 */
[----:B0-----:R-:W-:Y:S01]  /*1070*/  @P0 FMUL.FTZ R68, R0, UR4 ;  /* 0x0000000400440c20 */ /* 0x001fe20008410000 */
[----:B------:R-:W-:Y:S01]  /*1080*/  @P0 HADD2.F32 R0, -RZ, R45.H1_H1 ;  /* 0x3000002dff000230 */ /* 0x000fe20000004100 */
[----:B------:R-:W0:Y:S01]  /*1090*/  @UP2 LDCU UR25, c[0x0][0x40c] ;  /* 0x00008180ff1927ac */ /* 0x000e220008000800 */
[----:B-1----:R-:W-:Y:S01]  /*10a0*/  @P0 FMUL.FTZ R69, R54, UR5 ;  /* 0x0000000536450c20 */ /* 0x002fe20008410000 */
[--C-:B------:R-:W-:Y:S01]  /*10b0*/  @P0 HADD2.F32 R54, -RZ, R46.reuse.H0_H0 ;  /* 0x2000002eff360230 */ /* 0x100fe20000004100 */
[----:B------:R-:W1:Y:S01]  /*10c0*/  @UP2 LDCU UR26, c[0x0][0x40c] ;  /* 0x00008180ff1a27ac */ /* 0x000e620008000800 */
[----:B--2---:R-:W-:Y:S01]  /*10d0*/  @P0 FMUL.FTZ R70, R55, UR22 ;  /* 0x0000001637460c20 */ /* 0x004fe20008410000 */
[----:B------:R-:W-:Y:S01]  /*10e0*/  @P0 HADD2.F32 R55, -RZ, R46.H1_H1 ;  /* 0x3000002eff370230 */ /* 0x000fe20000004100 */
[----:B------:R-:W2:Y:S01]  /*10f0*/  @UP2 LDCU UR27, c[0x0][0x40c] ;  /* 0x00008180ff1b27ac */ /* 0x000ea20008000800 */
[----:B---3--:R-:W-:Y:S01]  /*1100*/  @P0 FMUL.FTZ R71, R0, UR23 ;  /* 0x0000001700470c20 */ /* 0x008fe20008410000 */
[----:B----4-:R-:W-:-:S02]  /*1110*/  @P0 FMUL.FTZ R72, R54, UR24 ;  /* 0x0000001836480c20 */ /* 0x010fc40008410000 */
[----:B0-----:R-:W-:Y:S01]  /*1120*/  @P0 FMUL.FTZ R73, R55, UR25 ;  /* 0x0000001937490c20 */ /* 0x001fe20008410000 */
[----:B-1----:R-:W-:Y:S01]  /*1130*/  @P0 FMUL.FTZ R74, R56, UR26 ;  /* 0x0000001a384a0c20 */ /* 0x002fe20008410000 */
[----:B--2---:R-:W-:-:S07]  /*1140*/  @P0 FMUL.FTZ R75, R57, UR27 ;  /* 0x0000001b394b0c20 */ /* 0x004fce0008410000 */
.L_x_20191:
[----:B------:R-:W-:-:S05]  /*1150*/  IADD3 R55, PT, PT, R53, 0x100, RZ ;  /* 0x0000010035377810 */ /* 0x000fca0007ffe0ff */
[----:B------:R-:W-:-:S05]  /*1160*/  IMAD.WIDE.U32 R54, R55, 0x20, R2 ;  /* 0x0000002037367825 */ /* 0x000fca00078e0002 */
[----:B------:R0:W-:Y:S04]  /*1170*/  STG.E.128 desc[UR12][R54.64], R68 ;  /* 0x0000004436007986 */ /* 0x0001e8000c101d0c */
[----:B------:R0:W-:Y:S01]  /*1180*/  STG.E.128 desc[UR12][R54.64+0x10], R72 ;  /* 0x0000104836007986 */ /* 0x0001e2000c101d0c */
[----:B------:R-:W-:Y:S05]  /*1190*/  BRA.U !UP2, `(.L_x_20192) ;  /* 0x000000010a107547 */ /* 0x000fea000b800000 */
[----:B------:R-:W1:Y:S01]  /*11a0*/  LDC.64 R44, c[0x0][0x390] ;  /* 0x0000e400ff2c7b82 */ /* 0x000e620000000a00 */
[----:B------:R-:W-:-:S05]  /*11b0*/  IADD3 R47, PT, PT, R52, 0x180, RZ ;  /* 0x00000180342f7810 */ /* 0x000fca0007ffe0ff */
[----:B-1----:R-:W-:-:S06]  /*11c0*/  IMAD.WIDE.U32 R44, R47, 0x10, R44 ;  /* 0x000000102f2c7825 */ /* 0x002fcc00078e002c */
[----:B------:R-:W5:Y:S02]  /*11d0*/  LDG.E.128 R44, desc[UR12][R44.64] ;  /* 0x0000000c2c2c7981 */ /* 0x000f64000c1e1d00 */
.L_x_20192:
[----:B------:R-:W-:Y:S05]  /*11e0*/  BRA.U !UP0, `(.L_x_20193) ;  /* 0x00000001087c7547 */ /* 0x000fea000b800000 */
[----:B0-----:R-:W0:Y:S01]  /*11f0*/  LDC.64 R54, c[0x0][0x3a0] ;  /* 0x0000e800ff367b82 */ /* 0x001e220000000a00 */
        /* <DEDUP_REMOVED lines=18> */
[----:B---3--:R-:W-:Y:S01]  /*1320*/  @P1 FFMA.FTZ R64, R55, R54, R64 ;  /* 0x0000003637401223 */ /* 0x008fe20000010040 */
[----:B------:R-:W0:Y:S01]  /*1330*/  @P1 LDC R56, c[0x0][0x40c] ;  /* 0x00010300ff381b82 */ /* 0x000e220000000800 */
[----:B------:R-:W-:-:S07]  /*1340*/  @P1 HADD2.F32 R55, -RZ, R47.H0_H0 ;  /* 0x2000002fff371230 */ /* 0x000fce0000004100 */
[----:B------:R-:W1:Y:S01]  /*1350*/  @P1 LDC R54, c[0x0][0x40c] ;  /* 0x00010300ff361b82 */ /* 0x000e620000000800 */
[----:B--2---:R-:W-:Y:S01]  /*1360*/  @P1 FFMA.FTZ R63, R0, R57, R63 ;  /* 0x00000039003f1223 */ /* 0x004fe2000001003f */
[----:B------:R-:W-:-:S06]  /*1370*/  @P1 HADD2.F32 R0, -RZ, R46.H1_H1 ;  /* 0x3000002eff001230 */ /* 0x000fcc0000004100 */
[----:B------:R-:W2:Y:S01]  /*1380*/  @P1 LDC R57, c[0x0][0x40c] ;  /* 0x00010300ff391b82 */ /* 0x000ea20000000800 */
[----:B0-----:R-:W-:Y:S01]  /*1390*/  @P1 FFMA.FTZ R65, R0, R56, R65 ;  /* 0x0000003800411223 */ /* 0x001fe20000010041 */
[----:B------:R-:W-:-:S05]  /*13a0*/  @P1 HADD2.F32 R0, -RZ, R47.H1_H1 ;  /* 0x3000002fff001230 */ /* 0x000fca0000004100 */
[----:B-1----:R-:W-:Y:S01]  /*13b0*/  @P1 FFMA.FTZ R67, R0, R54, R67 ;  /* 0x0000003600431223 */ /* 0x002fe20000010043 */
[----:B--2---:R-:W-:Y:S01]  /*13c0*/  @P1 FFMA.FTZ R66, R55, R57, R66 ;  /* 0x0000003937421223 */ /* 0x004fe20000010042 */
[----:B------:R-:W-:Y:S06]  /*13d0*/  BRA `(.L_x_20194) ;  /* 0x0000000000707947 */ /* 0x000fec0003800000 */
.L_x_20193:
[----:B------:R-:W1:Y:S01]  /*13e0*/  @UP2 LDCU UR4, c[0x0][0x40c] ;  /* 0x00008180ff0427ac */ /* 0x000e620008000800 */
[--C-:B-----5:R-:W-:Y:S01]  /*13f0*/  @P0 HADD2.F32 R0, -RZ, R44.reuse.H0_H0 ;  /* 0x2000002cff000230 */ /* 0x120fe20000004100 */
[----:B------:R-:W-:Y:S01]  /*1400*/  CS2R R60, SRZ ;  /* 0x00000000003c7805 */ /* 0x000fe2000001ff00 */
[----:B0-----:R-:W-:Y:S01]  /*1410*/  @P0 HADD2.F32 R54, -RZ, R44.H1_H1 ;  /* 0x3000002cff360230 */ /* 0x001fe20000004100 */
[----:B------:R-:W0:Y:S01]  /*1420*/  @UP2 LDCU UR5, c[0x0][0x40c] ;  /* 0x00008180ff0527ac */ /* 0x000e220008000800 */
[--C-:B------:R-:W-:Y:S01]  /*1430*/  @P0 HADD2.F32 R55, -RZ, R45.reuse.H0_H0 ;  /* 0x2000002dff370230 */ /* 0x100fe20000004100 */
[----:B------:R-:W-:Y:S01]  /*1440*/  CS2R R62, SRZ ;  /* 0x00000000003e7805 */ /* 0x000fe2000001ff00 */
[----:B------:R-:W-:Y:S01]  /*1450*/  @P0 HADD2.F32 R56, -RZ, R45.H1_H1 ;  /* 0x3000002dff380230 */ /* 0x000fe20000004100 */
[----:B------:R-:W2:Y:S01]  /*1460*/  @UP2 LDCU UR22, c[0x0][0x40c] ;  /* 0x00008180ff1627ac */ /* 0x000ea20008000800 */
[----:B------:R-:W-:Y:S02]  /*1470*/  CS2R R64, SRZ ;  /* 0x0000000000407805 */ /* 0x000fe4000001ff00 */
[----:B------:R-:W-:Y:S01]  /*1480*/  CS2R R66, SRZ ;  /* 0x0000000000427805 */ /* 0x000fe2000001ff00 */
[----:B------:R-:W3:Y:S01]  /*1490*/  @UP2 LDCU UR23, c[0x0][0x40c] ;  /* 0x00008180ff1727ac */ /* 0x000ee20008000800 */
[----:B------:R-:W4:Y:S01]  /*14a0*/  @UP2 LDCU UR24, c[0x0][0x40c] ;  /* 0x00008180ff1827ac */ /* 0x000f220008000800 */
[----:B-1----:R-:W-:Y:S01]  /*14b0*/  @P0 FMUL.FTZ R60, R0, UR4 ;  /* 0x00000004003c0c20 */ /* 0x002fe20008410000 */
[--C-:B------:R-:W-:Y:S01]  /*14c0*/  @P0 HADD2.F32 R0, -RZ, R46.reuse.H0_H0 ;  /* 0x2000002eff000230 */ /* 0x100fe20000004100 */
        /* <DEDUP_REMOVED lines=8> */
[----:B------:R-:W-:-:S02]  /*1550*/  @P0 HADD2.F32 R56, -RZ, R47.H1_H1 ;  /* 0x3000002fff380230 */ /* 0x000fc40000004100 */
[----:B----4-:R-:W-:Y:S01]  /*1560*/  @P0 FMUL.FTZ R64, R0, UR24 ;  /* 0x0000001800400c20 */ /* 0x010fe20008410000 */
[----:B-1----:R-:W-:Y:S01]  /*1570*/  @P0 FMUL.FTZ R65, R54, UR25 ;  /* 0x0000001936410c20 */ /* 0x002fe20008410000 */
[----:B0-----:R-:W-:Y:S01]  /*1580*/  @P0 FMUL.FTZ R66, R55, UR26 ;  /* 0x0000001a37420c20 */ /* 0x001fe20008410000 */
[----:B--2---:R-:W-:-:S07]  /*1590*/  @P0 FMUL.FTZ R67, R56, UR27 ;  /* 0x0000001b38430c20 */ /* 0x004fce0008410000 */
.L_x_20194:
        /* <DEDUP_REMOVED lines=9> */
.L_x_20195:
[----:B------:R-:W-:Y:S01]  /*1630*/  IADD3 R0, PT, PT, R53, 0x200, RZ ;  /* 0x0000020035007810 */ /* 0x000fe20007ffe0ff */
[----:B------:R-:W-:Y:S06]  /*1640*/  BRA.U !UP0, `(.L_x_20196) ;  /* 0x0000000108787547 */ /* 0x000fec000b800000 */
[----:B------:R-:W1:Y:S02]  /*1650*/  LDC.64 R88, c[0x0][0x3a0] ;  /* 0x0000e800ff587b82 */ /* 0x000e640000000a00 */
[----:B-1----:R-:W-:-:S05]  /*1660*/  IMAD.WIDE.U32 R88, R0, 0x20, R88 ;  /* 0x0000002000587825 */ /* 0x002fca00078e0058 */
[----:B0-----:R-:W2:Y:S04]  /*1670*/  LDG.E.128 R52, desc[UR12][R88.64] ;  /* 0x0000000c58347981 */ /* 0x001ea8000c1e1d00 */
[----:B------:R0:W3:Y:S01]  /*1680*/  LDG.E.128 R56, desc[UR12][R88.64+0x10] ;  /* 0x0000100c58387981 */ /* 0x0000e2000c1e1d00 */
[----:B------:R-:W-:-:S13]  /*1690*/  ISETP.LT.AND P0, PT, RZ, UR21, PT ;  /* 0x00000015ff007c0c */ /* 0x000fda000bf01270 */
[----:B------:R-:W2:Y:S01]  /*16a0*/  @P0 LDC R90, c[0x0][0x40c] ;  /* 0x00010300ff5a0b82 */ /* 0x000ea20000000800 */
[--C-:B-----5:R-:W-:Y:S02]  /*16b0*/  @P0 HADD2.F32 R91, -RZ, R44.reuse.H0_H0 ;  /* 0x2000002cff5b0230 */ /* 0x120fe40000004100 */
[--C-:B0-----:R-:W-:Y:S02]  /*16c0*/  @P0 HADD2.F32 R89, -RZ, R45.reuse.H0_H0 ;  /* 0x2000002dff590230 */ /* 0x101fe40000004100 */
[----:B------:R-:W-:Y:S02]  /*16d0*/  @P0 HADD2.F32 R88, -RZ, R45.H1_H1 ;  /* 0x3000002dff580230 */ /* 0x000fe40000004100 */
[----:B--2---:R-:W-:Y:S01]  /*16e0*/  @P0 FFMA.FTZ R52, R91, R90, R52 ;  /* 0x0000005a5b340223 */ /* 0x004fe20000010034 */
[----:B------:R-:W-:Y:S01]  /*16f0*/  @P0 HADD2.F32 R90, -RZ, R44.H1_H1 ;  /* 0x3000002cff5a0230 */ /* 0x000fe20000004100 */
[----:B------:R-:W0:Y:S04]  /*1700*/  @P0 LDC R91, c[0x0][0x40c] ;  /* 0x00010300ff5b0b82 */ /* 0x000e280000000800 */
[----:B0-----:R-:W-:-:S04]  /*1710*/  @P0 FFMA.FTZ R53, R90, R91, R53 ;  /* 0x0000005b5a350223 */ /* 0x001fc80000010035 */
[----:B------:R-:W0:Y:S02]  /*1720*/  @P0 LDC R90, c[0x0][0x40c] ;  /* 0x00010300ff5a0b82 */ /* 0x000e240000000800 */
[----:B0-----:R-:W-:-:S06]  /*1730*/  @P0 FFMA.FTZ R54, R89, R90, R54 ;  /* 0x0000005a59360223 */ /* 0x001fcc0000010036 */
[----:B------:R-:W0:Y:S02]  /*1740*/  @P0 LDC R89, c[0x0][0x40c] ;  /* 0x00010300ff590b82 */ /* 0x000e240000000800 */
[----:B0-----:R-:W-:Y:S01]  /*1750*/  @P0 FFMA.FTZ R55, R88, R89, R55 ;  /* 0x0000005958370223 */ /* 0x001fe20000010037 */
[----:B------:R-:W-:-:S05]  /*1760*/  @P0 HADD2.F32 R89, -RZ, R46.H0_H0 ;  /* 0x2000002eff590230 */ /* 0x000fca0000004100 */
[----:B------:R-:W3:Y:S02]  /*1770*/  @P0 LDC R88, c[0x0][0x40c] ;  /* 0x00010300ff580b82 */ /* 0x000ee40000000800 */
[----:B---3--:R-:W-:Y:S01]  /*1780*/  @P0 FFMA.FTZ R56, R89, R88, R56 ;  /* 0x0000005859380223 */ /* 0x008fe20000010038 */
[----:B------:R-:W-:-:S05]  /*1790*/  @P0 HADD2.F32 R88, -RZ, R46.H1_H1 ;  /* 0x3000002eff580230 */ /* 0x000fca0000004100 */
[----:B------:R-:W0:Y:S02]  /*17a0*/  @P0 LDC R89, c[0x0][0x40c] ;  /* 0x00010300ff590b82 */ /* 0x000e240000000800 */
[----:B0-----:R-:W-:Y:S01]  /*17b0*/  @P0 FFMA.FTZ R57, R88, R89, R57 ;  /* 0x0000005958390223 */ /* 0x001fe20000010039 */
[----:B------:R-:W-:-:S05]  /*17c0*/  @P0 HADD2.F32 R89, -RZ, R47.H0_H0 ;  /* 0x2000002fff590230 */ /* 0x000fca0000004100 */
[----:B------:R-:W0:Y:S02]  /*17d0*/  @P0 LDC R88, c[0x0][0x40c] ;  /* 0x00010300ff580b82 */ /* 0x000e240000000800 */
[----:B0-----:R-:W-:Y:S01]  /*17e0*/  @P0 FFMA.FTZ R58, R89, R88, R58 ;  /* 0x00000058593a0223 */ /* 0x001fe2000001003a */
[----:B------:R-:W-:-:S05]  /*17f0*/  @P0 HADD2.F32 R88, -RZ, R47.H1_H1 ;  /* 0x3000002fff580230 */ /* 0x000fca0000004100 */
[----:B------:R-:W0:Y:S02]  /*1800*/  @P0 LDC R89, c[0x0][0x40c] ;  /* 0x00010300ff590b82 */ /* 0x000e240000000800 */
[----:B0-----:R-:W-:Y:S01]  /*1810*/  @P0 FFMA.FTZ R59, R88, R89, R59 ;  /* 0x00000059583b0223 */ /* 0x001fe2000001003b */
[----:B------:R-:W-:Y:S06]  /*1820*/  BRA `(.L_x_20197) ;  /* 0x0000000000707947 */ /* 0x000fec0003800000 */
.L_x_20196:
[----:B------:R-:W1:Y:S01]  /*1830*/  @UP2 LDCU UR4, c[0x0][0x40c] ;  /* 0x00008180ff0427ac */ /* 0x000e620008000800 */
[--C-:B0----5:R-:W-:Y:S01]  /*1840*/  @P0 HADD2.F32 R54, -RZ, R44.reuse.H0_H0 ;  /* 0x2000002cff360230 */ /* 0x121fe20000004100 */
[----:B------:R-:W-:Y:S01]  /*1850*/  CS2R R52, SRZ ;  /* 0x0000000000347805 */ /* 0x000fe2000001ff00 */
[----:B------:R-:W-:Y:S01]  /*1860*/  @P0 HADD2.F32 R55, -RZ, R44.H1_H1 ;  /* 0x3000002cff370230 */ /* 0x000fe20000004100 */
[----:B------:R-:W0:Y:S01]  /*1870*/  @UP2 LDCU UR5, c[0x0][0x40c] ;  /* 0x00008180ff0527ac */ /* 0x000e220008000800 */
[--C-:B------:R-:W-:Y:S02]  /*1880*/  @P0 HADD2.F32 R56, -RZ, R45.reuse.H0_H0 ;  /* 0x2000002dff380230 */ /* 0x100fe40000004100 */
[----:B------:R-:W-:Y:S01]  /*1890*/  @P0 HADD2.F32 R57, -RZ, R45.H1_H1 ;  /* 0x3000002dff390230 */ /* 0x000fe20000004100 */
[----:B------:R-:W2:Y:S01]  /*18a0*/  @UP2 LDCU UR21, c[0x0][0x40c] ;  /* 0x00008180ff1527ac */ /* 0x000ea20008000800 */
[--C-:B------:R-:W-:Y:S02]  /*18b0*/  @P0 HADD2.F32 R58, -RZ, R46.reuse.H0_H0 ;  /* 0x2000002eff3a0230 */ /* 0x100fe40000004100 */
[----:B------:R-:W-:Y:S01]  /*18c0*/  @P0 HADD2.F32 R59, -RZ, R46.H1_H1 ;  /* 0x3000002eff3b0230 */ /* 0x000fe20000004100 */
[----:B------:R-:W3:Y:S01]  /*18d0*/  @UP2 LDCU UR22, c[0x0][0x40c] ;  /* 0x00008180ff1627ac */ /* 0x000ee20008000800 */
[----:B------:R-:W-:-:S02]  /*18e0*/  @P0 HADD2.F32 R88, -RZ, R47.H0_H0 ;  /* 0x2000002fff580230 */ /* 0x000fc40000004100 */
[----:B------:R-:W-:Y:S01]  /*18f0*/  @P0 HADD2.F32 R89, -RZ, R47.H1_H1 ;  /* 0x3000002fff590230 */ /* 0x000fe20000004100 */
[----:B------:R-:W4:Y:S01]  /*1900*/  @UP2 LDCU UR23, c[0x0][0x40c] ;  /* 0x00008180ff1727ac */ /* 0x000f220008000800 */
[----:B-1----:R-:W-:Y:S01]  /*1910*/  @P0 FMUL.FTZ R52, R54, UR4 ;  /* 0x0000000436340c20 */ /* 0x002fe20008410000 */
[----:B------:R-:W1:Y:S01]  /*1920*/  @UP2 LDCU UR4, c[0x0][0x40c] ;  /* 0x00008180ff0427ac */ /* 0x000e620008000800 */
[----:B0-----:R-:W-:Y:S01]  /*1930*/  @P0 FMUL.FTZ R53, R55, UR5 ;  /* 0x0000000537350c20 */ /* 0x001fe20008410000 */
[----:B------:R-:W-:Y:S01]  /*1940*/  CS2R R54, SRZ ;  /* 0x0000000000367805 */ /* 0x000fe2000001ff00 */
[----:B------:R-:W0:Y:S01]  /*1950*/  @UP2 LDCU UR5, c[0x0][0x40c] ;  /* 0x00008180ff0527ac */ /* 0x000e220008000800 */
[----:B--2---:R-:W-:Y:S01]  /*1960*/  @P0 FMUL.FTZ R54, R56, UR21 ;  /* 0x0000001538360c20 */ /* 0x004fe20008410000 */
[----:B------:R-:W2:Y:S01]  /*1970*/  @UP2 LDCU UR21, c[0x0][0x40c] ;  /* 0x00008180ff1527ac */ /* 0x000ea20008000800 */
[----:B---3--:R-:W-:Y:S01]  /*1980*/  @P0 FMUL.FTZ R55, R57, UR22 ;  /* 0x0000001639370c20 */ /* 0x008fe20008410000 */
[----:B------:R-:W-:-:S02]  /*1990*/  CS2R R56, SRZ ;  /* 0x0000000000387805 */ /* 0x000fc4000001ff00 */
[----:B----4-:R-:W-:Y:S01]  /*19a0*/  @P0 FMUL.FTZ R56, R58, UR23 ;  /* 0x000000173a380c20 */ /* 0x010fe20008410000 */
[----:B-1----:R-:W-:Y:S01]  /*19b0*/  @P0 FMUL.FTZ R57, R59, UR4 ;  /* 0x000000043b390c20 */ /* 0x002fe20008410000 */
[----:B------:R-:W-:Y:S02]  /*19c0*/  CS2R R58, SRZ ;  /* 0x00000000003a7805 */ /* 0x000fe4000001ff00 */
[----:B0-----:R-:W-:Y:S01]  /*19d0*/  @P0 FMUL.FTZ R58, R88, UR5 ;  /* 0x00000005583a0c20 */ /* 0x001fe20008410000 */
[----:B--2---:R-:W-:-:S07]  /*19e0*/  @P0 FMUL.FTZ R59, R89, UR21 ;  /* 0x00000015593b0c20 */ /* 0x004fce0008410000 */
.L_x_20197:
        /* <DEDUP_REMOVED lines=157> */
.L_x_20199:
[----:B------:R-:W-:Y:S05]  /*23c0*/  BSYNC.RECONVERGENT B0 ;  /* 0x0000000000007941 */ /* 0x000fea0003800200 */
.L_x_20198:
        /* <DEDUP_REMOVED lines=13> */
.L_x_20201:
[----:B------:R-:W-:Y:S05]  /*24a0*/  BSYNC.RECONVERGENT B0 ;  /* 0x0000000000007941 */ /* 0x000fea0003800200 */
.L_x_20200:
[----:B0-----:R-:W0:Y:S01]  /*24b0*/  SHFL.DOWN PT, R91, R2, 0x2, 0x1f ;  /* 0x08401f00025b7f89 */ /* 0x001e2200000e0000 */
[----:B------:R-:W-:Y:S01]  /*24c0*/  I2FP.F32.U32 R89, R93 ;  /* 0x0000005d00597245 */ /* 0x000fe20000201000 */
[----:B------:R-:W-:Y:S01]  /*24d0*/  UISETP.GE.AND UP0, UPT, UR6, 0x1, UPT ;  /* 0x000000010600788c */ /* 0x000fe2000bf06270 */
[----:B------:R-:W-:Y:S01]  /*24e0*/  ISETP.NE.AND P1, PT, RZ, UR19, PT ;  /* 0x00000013ff007c0c */ /* 0x000fe2000bf25270 */
[----:B------:R-:W1:Y:S01]  /*24f0*/  SHFL.DOWN PT, R92, R93, 0x2, 0x1f ;  /* 0x08401f005d5c7f89 */ /* 0x000e6200000e0000 */
[----:B------:R-:W-:Y:S01]  /*2500*/  ISETP.NE.AND P0, PT, R0, RZ, PT ;  /* 0x000000ff0000720c */ /* 0x000fe20003f05270 */
[----:B0-----:R-:W-:-:S04]  /*2510*/  FADD.FTZ R90, -R91, R2 ;  /* 0x000000025b5a7221 */ /* 0x001fc80000010100 */
[----:B------:R-:W-:Y:S01]  /*2520*/  FMUL.FTZ R90, R90, R90 ;  /* 0x0000005a5a5a7220 */ /* 0x000fe20000410000 */
[----:B-1----:R-:W-:Y:S02]  /*2530*/  IADD3 R88, PT, PT, R92, R93, RZ ;  /* 0x0000005d5c587210 */ /* 0x002fe40007ffe0ff */
[----:B------:R-:W-:Y:S01]  /*2540*/  I2FP.F32.S32 R92, R92 ;  /* 0x0000005c005c7245 */ /* 0x000fe20000201400 */
[----:B------:R-:W-:-:S04]  /*2550*/  FMUL.FTZ R95, R90, R89 ;  /* 0x000000595a5f7220 */ /* 0x000fc80000410000 */
[-C--:B------:R-:W-:Y:S01]  /*2560*/  FMUL.FTZ R90, R95, R92.reuse ;  /* 0x0000005c5f5a7220 */ /* 0x080fe20000410000 */
[----:B------:R-:W-:Y:S01]  /*2570*/  FMUL.FTZ R92, R91, R92 ;  /* 0x0000005c5b5c7220 */ /* 0x000fe20000410000 */
[----:B------:R-:W-:Y:S03]  /*2580*/  SHFL.DOWN PT, R95, R88, 0x1, 0x1f ;  /* 0x08201f00585f7f89 */ /* 0x000fe600000e0000 */
[----:B------:R-:W-:Y:S02]  /*2590*/  FFMA.FTZ R89, R89, R2, R92 ;  /* 0x0000000259597223 */ /* 0x000fe4000001005c */
[----:B------:R-:W0:Y:S02]  /*25a0*/  SHFL.DOWN PT, R2, R3, 0x2, 0x1f ;  /* 0x08401f0003027f89 */ /* 0x000e2400000e0000 */
[----:B0-----:R-:W-:Y:S01]  /*25b0*/  FADD.FTZ R92, R2, R3 ;  /* 0x00000003025c7221 */ /* 0x001fe20000010000 */
[----:B------:R-:W-:-:S04]  /*25c0*/  I2FP.F32.S32 R2, R88 ;  /* 0x0000005800027245 */ /* 0x000fc80000201400 */
[----:B------:R-:W0:Y:S02]  /*25d0*/  MUFU.RCP R91, R2 ;  /* 0x00000002005b7308 */ /* 0x000e240000001000 */
[C---:B0-----:R-:W-:Y:S01]  /*25e0*/  FMUL.FTZ R89, R91.reuse, R89 ;  /* 0x000000595b597220 */ /* 0x041fe20000410000 */
[----:B------:R-:W-:Y:S01]  /*25f0*/  FFMA.FTZ R90, R91, R90, R92 ;  /* 0x0000005a5b5a7223 */ /* 0x000fe2000001005c */
[-C--:B------:R-:W-:Y:S02]  /*2600*/  IADD3 R91, PT, PT, R88, R95.reuse, RZ ;  /* 0x0000005f585b7210 */ /* 0x080fe40007ffe0ff */
[----:B------:R-:W-:Y:S01]  /*2610*/  I2FP.F32.S32 R95, R95 ;  /* 0x0000005f005f7245 */ /* 0x000fe20000201400 */
[----:B------:R-:W0:Y:S01]  /*2620*/  SHFL.DOWN PT, R92, R89, 0x1, 0x1f ;  /* 0x08201f00595c7f89 */ /* 0x000e2200000e0000 */
[----:B------:R-:W-:Y:S01]  /*2630*/  I2FP.F32.S32 R91, R91 ;  /* 0x0000005b005b7245 */ /* 0x000fe20000201400 */
[----:B------:R-:W1:Y:S01]  /*2640*/  LDC R88, c[0x0][0x448] ;  /* 0x00011200ff587b82 */ /* 0x000e620000000800 */
[----:B0-----:R-:W-:-:S04]  /*2650*/  FADD.FTZ R93, R89, -R92 ;  /* 0x8000005c595d7221 */ /* 0x001fc80000010000 */
[----:B------:R-:W-:-:S04]  /*2660*/  FMUL.FTZ R93, R93, R93 ;  /* 0x0000005d5d5d7220 */ /* 0x000fc80000410000 */
[----:B------:R-:W-:Y:S02]  /*2670*/  FMUL.FTZ R94, R2, R93 ;  /* 0x0000005d025e7220 */ /* 0x000fe40000410000 */
[----:B------:R-:W0:Y:S02]  /*2680*/  SHFL.DOWN PT, R93, R90, 0x1, 0x1f ;  /* 0x08201f005a5d7f89 */ /* 0x000e2400000e0000 */
[-C--:B------:R-:W-:Y:S01]  /*2690*/  FMUL.FTZ R3, R94, R95.reuse ;  /* 0x0000005f5e037220 */ /* 0x080fe20000410000 */
[----:B------:R-:W-:-:S04]  /*26a0*/  FMUL.FTZ R95, R92, R95 ;  /* 0x0000005f5c5f7220 */ /* 0x000fc80000410000 */
[----:B------:R-:W-:Y:S02]  /*26b0*/  FFMA.FTZ R95, R2, R89, R95 ;  /* 0x00000059025f7223 */ /* 0x000fe4000001005f */
[----:B------:R2:W3:Y:S01]  /*26c0*/  MUFU.RCP R2, R91 ;  /* 0x0000005b00027308 */ /* 0x0004e20000001000 */
[----:B0-----:R-:W-:Y:S02]  /*26d0*/  FADD.FTZ R93, R90, R93 ;  /* 0x0000005d5a5d7221 */ /* 0x001fe40000010000 */
[----:B--2---:R-:W0:Y:S01]  /*26e0*/  @!P0 LDC.64 R90, c[0x0][0x3c8] ;  /* 0x0000f200ff5a8b82 */ /* 0x004e220000000a00 */
[C---:B---3--:R-:W-:Y:S01]  /*26f0*/  FMUL.FTZ R95, R2.reuse, R95 ;  /* 0x0000005f025f7220 */ /* 0x048fe20000410000 */
[----:B------:R-:W-:-:S04]  /*2700*/  FFMA.FTZ R3, R2, R3, R93 ;  /* 0x0000000302037223 */ /* 0x000fc8000001005d */
[----:B------:R-:W2:Y:S04]  /*2710*/  SHFL.IDX PT, R2, R95, RZ, 0x1f ;  /* 0x00001fff5f027589 */ /* 0x000ea800000e0000 */
[----:B------:R-:W1:Y:S01]  /*2720*/  SHFL.IDX PT, R3, R3, RZ, 0x1f ;  /* 0x00001fff03037589 */ /* 0x000e6200000e0000 */
[----:B--2---:R-:W-:Y:S01]  /*2730*/  FMUL.FTZ R89, R2, R2 ;  /* 0x0000000202597220 */ /* 0x004fe20000410000 */
[----:B-1----:R-:W-:-:S04]  /*2740*/  FFMA.FTZ R88, R3, UR20, R88 ;  /* 0x0000001403587c23 */ /* 0x002fc80008010058 */
[----:B------:R-:W-:Y:S02]  /*2750*/  FSEL R89, R89, RZ, P1 ;  /* 0x000000ff59597208 */ /* 0x000fe40000800000 */
[----:B------:R-:W-:-:S03]  /*2760*/  MOV R3, UR7 ;  /* 0x0000000700037c02 */ /* 0x000fc60008000f00 */
[----:B------:R-:W-:Y:S02]  /*2770*/  FADD.FTZ R92, R88, R89 ;  /* 0x00000059585c7221 */ /* 0x000fe40000010000 */
[----:B------:R-:W1:Y:S01]  /*2780*/  @!P0 LDC.64 R88, c[0x0][0x3c0] ;  /* 0x0000f000ff588b82 */ /* 0x000e620000000a00 */
[----:B0-----:R-:W-:-:S03]  /*2790*/  @!P0 IMAD.WIDE R90, R3, 0x4, R90 ;  /* 0x00000004035a8825 */ /* 0x001fc600078e025a */
[----:B------:R-:W0:Y:S02]  /*27a0*/  MUFU.RSQ R92, R92 ;  /* 0x0000005c005c7308 */ /* 0x000e240000001400 */
[----:B0-----:R-:W-:Y:S01]  /*27b0*/  R2UR UR5, R92 ;  /* 0x000000005c0572ca */ /* 0x001fe200000e0000 */
[----:B-1----:R-:W-:-:S05]  /*27c0*/  @!P0 IMAD.WIDE R88, R3, 0x4, R88 ;  /* 0x0000000403588825 */ /* 0x002fca00078e0258 */
[----:B------:R0:W-:Y:S07]  /*27d0*/  @!P0 STG.E desc[UR12][R88.64], R2 ;  /* 0x0000000258008986 */ /* 0x0001ee000c10190c */
[----:B------:R-:W-:-:S05]  /*27e0*/  MOV R3, UR5 ;  /* 0x0000000500037c02 */ /* 0x000fca0008000f00 */
[----:B------:R0:W-:Y:S01]  /*27f0*/  @!P0 STG.E desc[UR12][R90.64], R3 ;  /* 0x000000035a008986 */ /* 0x0001e2000c10190c */
[----:B------:R-:W-:Y:S05]  /*2800*/  BRA.U !UP0, `(.L_x_20202) ;  /* 0x0000000d08cc7547 */ /* 0x000fea000b800000 */
[----:B0-----:R-:W-:Y:S01]  /*2810*/  FSEL R2, R2, RZ, !P1 ;  /* 0x000000ff02027208 */ /* 0x001fe20004800000 */
[----:B------:R-:W-:Y:S02]  /*2820*/  HADD2.F32 R3, -RZ, R4.H0_H0 ;  /* 0x20000004ff037230 */ /* 0x000fe40000004100 */
[--C-:B------:R-:W-:Y:S01]  /*2830*/  HADD2.F32 R89, -RZ, R24.reuse.H0_H0 ;  /* 0x20000018ff597230 */ /* 0x100fe20000004100 */
[----:B------:R-:W-:Y:S01]  /*2840*/  R2UR UR4, R2 ;  /* 0x00000000020472ca */ /* 0x000fe200000e0000 */
[----:B------:R-:W-:Y:S02]  /*2850*/  HADD2.F32 R88, -RZ, R24.H1_H1 ;  /* 0x30000018ff587230 */ /* 0x000fe40000004100 */
[----:B------:R-:W-:Y:S02]  /*2860*/  HADD2.F32 R90, -RZ, R21.H1_H1 ;  /* 0x30000015ff5a7230 */ /* 0x000fe40000004100 */
[--C-:B------:R-:W-:Y:S02]  /*2870*/  HADD2.F32 R91, -RZ, R22.reuse.H0_H0 ;  /* 0x20000016ff5b7230 */ /* 0x100fe40000004100 */
[----:B------:R-:W-:-:S02]  /*2880*/  HADD2.F32 R92, -RZ, R22.H1_H1 ;  /* 0x30000016ff5c7230 */ /* 0x000fc40000004100 */
[--C-:B------:R-:W-:Y:S02]  /*2890*/  HADD2.F32 R93, -RZ, R23.reuse.H0_H0 ;  /* 0x20000017ff5d7230 */ /* 0x100fe40000004100 */
[----:B------:R-:W-:Y:S02]  /*28a0*/  HADD2.F32 R94, -RZ, R23.H1_H1 ;  /* 0x30000017ff5e7230 */ /* 0x000fe40000004100 */
[----:B------:R-:W-:Y:S01]  /*28b0*/  FADD.FTZ R84, R84, -UR4 ;  /* 0x8000000454547e21 */ /* 0x000fe20008010000 */
[----:B------:R-:W-:Y:S01]  /*28c0*/  FADD.FTZ R85, R85, -UR4 ;  /* 0x8000000455557e21 */ /* 0x000fe20008010000 */
[----:B------:R-:W-:Y:S01]  /*28d0*/  FADD.FTZ R86, R86, -UR4 ;  /* 0x8000000456567e21 */ /* 0x000fe20008010000 */
[----:B------:R-:W-:Y:S01]  /*28e0*/  FADD.FTZ R87, R87, -UR4 ;  /* 0x8000000457577e21 */ /* 0x000fe20008010000 */
[----:B------:R-:W-:Y:S01]  /*28f0*/  FMUL.FTZ R2, R84, UR5 ;  /* 0x0000000554027c20 */ /* 0x000fe20008410000 */
[----:B------:R-:W-:Y:S02]  /*2900*/  HADD2.F32 R84, -RZ, R4.H1_H1 ;  /* 0x30000004ff547230 */ /* 0x000fe40000004100 */
[----:B------:R-:W-:Y:S01]  /*2910*/  FADD.FTZ R80, R80, -UR4 ;  /* 0x8000000450507e21 */ /* 0x000fe20008010000 */
[----:B------:R-:W-:Y:S01]  /*2920*/  FADD.FTZ R81, R81, -UR4 ;  /* 0x8000000451517e21 */ /* 0x000fe20008010000 */
[----:B------:R-:W-:Y:S01]  /*2930*/  FFMA.FTZ R2, R2, R3, R89 ;  /* 0x0000000302027223 */ /* 0x000fe20000010059 */
[----:B------:R-:W-:Y:S01]  /*2940*/  FMUL.FTZ R3, R85, UR5 ;  /* 0x0000000555037c20 */ /* 0x000fe20008410000 */
[----:B------:R-:W-:-:S02]  /*2950*/  HADD2.F32 R85, -RZ, R5.H0_H0 ;  /* 0x20000005ff557230 */ /* 0x000fc40000004100 */
[----:B------:R-:W-:Y:S01]  /*2960*/  FMUL.FTZ R80, R80, UR5 ;  /* 0x0000000550507c20 */ /* 0x000fe20008410000 */
[----:B------:R-:W-:Y:S02]  /*2970*/  HADD2.F32 R89, -RZ, R25.H0_H0 ;  /* 0x20000019ff597230 */ /* 0x000fe40000004100 */
[----:B------:R-:W-:Y:S01]  /*2980*/  FFMA.FTZ R3, R3, R84, R88 ;  /* 0x0000005403037223 */ /* 0x000fe20000010058 */
[----:B------:R-:W-:Y:S01]  /*2990*/  FMUL.FTZ R84, R86, UR5 ;  /* 0x0000000556547c20 */ /* 0x000fe20008410000 */
[----:B------:R-:W-:Y:S02]  /*29a0*/  HADD2.F32 R86, -RZ, R5.H1_H1 ;  /* 0x30000005ff567230 */ /* 0x000fe40000004100 */
[----:B------:R-:W-:Y:S01]  /*29b0*/  FMUL.FTZ R81, R81, UR5 ;  /* 0x0000000551517c20 */ /* 0x000fe20008410000 */
[----:B------:R-:W-:Y:S02]  /*29c0*/  HADD2.F32 R88, -RZ, R25.H1_H1 ;  /* 0x30000019ff587230 */ /* 0x000fe40000004100 */
[----:B------:R-:W-:Y:S01]  /*29d0*/  FFMA.FTZ R84, R84, R85, R89 ;  /* 0x0000005554547223 */ /* 0x000fe20000010059 */
[----:B------:R-:W-:Y:S01]  /*29e0*/  FMUL.FTZ R85, R87, UR5 ;  /* 0x0000000557557c20 */ /* 0x000fe20008410000 */
[----:B------:R-:W-:-:S02]  /*29f0*/  HADD2.F32 R87, -RZ, R6.H0_H0 ;  /* 0x20000006ff577230 */ /* 0x000fc40000004100 */
[----:B------:R-:W-:Y:S01]  /*2a00*/  FADD.FTZ R82, R82, -UR4 ;  /* 0x8000000452527e21 */ /* 0x000fe20008010000 */
[----:B------:R-:W-:Y:S02]  /*2a10*/  HADD2.F32 R89, -RZ, R26.H0_H0 ;  /* 0x2000001aff597230 */ /* 0x000fe40000004100 */
[----:B------:R-:W-:Y:S01]  /*2a20*/  FFMA.FTZ R85, R85, R86, R88 ;  /* 0x0000005655557223 */ /* 0x000fe20000010058 */
[----:B------:R-:W-:Y:S02]  /*2a30*/  HADD2.F32 R86, -RZ, R6.H1_H1 ;  /* 0x30000006ff567230 */ /* 0x000fe40000004100 */
[----:B------:R-:W-:Y:S01]  /*2a40*/  FADD.FTZ R83, R83, -UR4 ;  /* 0x8000000453537e21 */ /* 0x000fe20008010000 */
[----:B------:R-:W-:Y:S02]  /*2a50*/  HADD2.F32 R88, -RZ, R26.H1_H1 ;  /* 0x3000001aff587230 */ /* 0x000fe40000004100 */
        /* <DEDUP_REMOVED lines=8> */
[----:B------:R-:W-:Y:S01]  /*2ae0*/  FADD.FTZ R48, R48, -UR4 ;  /* 0x8000000430307e21 */ /* 0x000fe20008010000 */
[----:B------:R-:W-:Y:S01]  /*2af0*/  FFMA.FTZ R82, R82, R87, R89 ;  /* 0x0000005752527223 */ /* 0x000fe20000010059 */
[----:B------:R-:W-:Y:S01]  /*2b00*/  FADD.FTZ R49, R49, -UR4 ;  /* 0x8000000431317e21 */ /* 0x000fe20008010000 */
[----:B------:R-:W-:-:S02]  /*2b10*/  HADD2.F32 R89, -RZ, R28.H0_H0 ;  /* 0x2000001cff597230 */ /* 0x000fc40000004100 */
[----:B------:R-:W-:Y:S01]  /*2b20*/  FFMA.FTZ R87, R83, R86, R88 ;  /* 0x0000005653577223 */ /* 0x000fe20000010058 */
[--C-:B------:R-:W-:Y:S02]  /*2b30*/  HADD2.F32 R83, -RZ, R8.reuse.H0_H0 ;  /* 0x20000008ff537230 */ /* 0x100fe40000004100 */
[----:B------:R-:W-:Y:S01]  /*2b40*/  FMUL.FTZ R48, R48, UR5 ;  /* 0x0000000530307c20 */ /* 0x000fe20008410000 */
[----:B------:R-:W-:Y:S02]  /*2b50*/  HADD2.F32 R86, -RZ, R8.H1_H1 ;  /* 0x30000008ff567230 */ /* 0x000fe40000004100 */
[----:B------:R-:W-:Y:S01]  /*2b60*/  FMUL.FTZ R49, R49, UR5 ;  /* 0x0000000531317c20 */ /* 0x000fe20008410000 */
[----:B------:R-:W-:Y:S02]  /*2b70*/  HADD2.F32 R88, -RZ, R28.H1_H1 ;  /* 0x3000001cff587230 */ /* 0x000fe40000004100 */
[----:B------:R-:W-:Y:S01]  /*2b80*/  FADD.FTZ R50, R50, -UR4 ;  /* 0x8000000432327e21 */ /* 0x000fe20008010000 */
[----:B------:R-:W-:Y:S01]  /*2b90*/  FADD.FTZ R51, R51, -UR4 ;  /* 0x8000000433337e21 */ /* 0x000fe20008010000 */
[----:B------:R-:W-:Y:S01]  /*2ba0*/  FFMA.FTZ R48, R48, R83, R89 ;  /* 0x0000005330307223 */ /* 0x000fe20000010059 */
[----:B------:R-:W-:-:S02]  /*2bb0*/  HADD2.F32 R83, -RZ, R9.H0_H0 ;  /* 0x20000009ff537230 */ /* 0x000fc40000004100 */
[----:B------:R-:W-:Y:S01]  /*2bc0*/  FFMA.FTZ R49, R49, R86, R88 ;  /* 0x0000005631317223 */ /* 0x000fe20000010058 */
[----:B------:R-:W-:Y:S02]  /*2bd0*/  HADD2.F32 R89, -RZ, R29.H0_H0 ;  /* 0x2000001dff597230 */ /* 0x000fe40000004100 */
        /* <DEDUP_REMOVED lines=95> */
[----:B------:R-:W-:Y:S01]  /*31d0*/  FFMA.FTZ R64, R64, R83, R89 ;  /* 0x0000005340407223 */ /* 0x000fe20000010059 */
[----:B------:R-:W-:-:S02]  /*31e0*/  HADD2.F32 R89, -RZ, R39.H0_H0 ;  /* 0x20000027ff597230 */ /* 0x000fc40000004100 */
[----:B------:R-:W-:Y:S01]  /*31f0*/  FADD.FTZ R67, R67, -UR4 ;  /* 0x8000000443437e21 */ /* 0x000fe20008010000 */
[----:B------:R-:W-:Y:S01]  /*3200*/  FFMA.FTZ R83, R65, R86, R88 ;  /* 0x0000005641537223 */ /* 0x000fe20000010058 */
[----:B------:R-:W-:Y:S02]  /*3210*/  HADD2.F32 R65, -RZ, R19.H0_H0 ;  /* 0x20000013ff417230 */ /* 0x000fe40000004100 */
[----:B------:R-:W-:Y:S01]  /*3220*/  FMUL.FTZ R66, R66, UR5 ;  /* 0x0000000542427c20 */ /* 0x000fe20008410000 */
[----:B------:R-:W-:Y:S02]  /*3230*/  HADD2.F32 R86, -RZ, R39.H1_H1 ;  /* 0x30000027ff567230 */ /* 0x000fe40000004100 */
[----:B------:R-:W-:Y:S01]  /*3240*/  FMUL.FTZ R67, R67, UR5 ;  /* 0x0000000543437c20 */ /* 0x000fe20008410000 */
[----:B------:R-:W-:Y:S01]  /*3250*/  FADD.FTZ R52, R52, -UR4 ;  /* 0x8000000434347e21 */ /* 0x000fe20008010000 */
[----:B------:R-:W-:Y:S01]  /*3260*/  FFMA.FTZ R88, R66, R65, R89 ;  /* 0x0000004142587223 */ /* 0x000fe20000010059 */
[----:B------:R-:W-:-:S02]  /*3270*/  HADD2.F32 R66, -RZ, R19.H1_H1 ;  /* 0x30000013ff427230 */ /* 0x000fc40000004100 */
[----:B------:R-:W-:Y:S01]  /*3280*/  FADD.FTZ R53, R53, -UR4 ;  /* 0x8000000435357e21 */ /* 0x000fe20008010000 */
[----:B------:R-:W-:Y:S02]  /*3290*/  HADD2.F32 R65, -RZ, R20.H0_H0 ;  /* 0x20000014ff417230 */ /* 0x000fe40000004100 */
[----:B------:R-:W-:Y:S01]  /*32a0*/  FMUL.FTZ R52, R52, UR5 ;  /* 0x0000000534347c20 */ /* 0x000fe20008410000 */
[----:B------:R-:W-:Y:S01]  /*32b0*/  FADD.FTZ R54, R54, -UR4 ;  /* 0x8000000436367e21 */ /* 0x000fe20008010000 */
[----:B------:R-:W-:Y:S01]  /*32c0*/  FFMA.FTZ R89, R67, R66, R86 ;  /* 0x0000004243597223 */ /* 0x000fe20000010056 */
[----:B------:R-:W-:Y:S02]  /*32d0*/  HADD2.F32 R67, -RZ, R40.H0_H0 ;  /* 0x20000028ff437230 */ /* 0x000fe40000004100 */
[----:B------:R-:W-:Y:S01]  /*32e0*/  FMUL.FTZ R53, R53, UR5 ;  /* 0x0000000535357c20 */ /* 0x000fe20008410000 */
[----:B------:R-:W-:Y:S02]  /*32f0*/  HADD2.F32 R66, -RZ, R20.H1_H1 ;  /* 0x30000014ff427230 */ /* 0x000fe40000004100 */
[----:B------:R-:W-:Y:S01]  /*3300*/  FADD.FTZ R55, R55, -UR4 ;  /* 0x8000000437377e21 */ /* 0x000fe20008010000 */
[----:B------:R-:W-:Y:S01]  /*3310*/  FMUL.FTZ R54, R54, UR5 ;  /* 0x0000000536367c20 */ /* 0x000fe20008410000 */
[----:B------:R-:W-:Y:S01]  /*3320*/  FFMA.FTZ R65, R52, R65, R67 ;  /* 0x0000004134417223 */ /* 0x000fe20000010043 */
[----:B------:R-:W-:-:S02]  /*3330*/  HADD2.F32 R52, -RZ, R40.H1_H1 ;  /* 0x30000028ff347230 */ /* 0x000fc40000004100 */
[----:B------:R-:W-:Y:S01]  /*3340*/  FMUL.FTZ R55, R55, UR5 ;  /* 0x0000000537377c20 */ /* 0x000fe20008410000 */
[----:B------:R-:W-:Y:S02]  /*3350*/  HADD2.F32 R67, -RZ, R21.H0_H0 ;  /* 0x20000015ff437230 */ /* 0x000fe40000004100 */
[----:B------:R-:W-:Y:S01]  /*3360*/  FADD.FTZ R56, R56, -UR4 ;  /* 0x8000000438387e21 */ /* 0x000fe20008010000 */
        /* <DEDUP_REMOVED lines=8> */
[----:B------:R-:W-:-:S02]  /*33f0*/  HADD2.F32 R53, -RZ, R42.H0_H0 ;  /* 0x2000002aff357230 */ /* 0x000fc40000004100 */
[----:B------:R-:W-:Y:S01]  /*3400*/  FFMA.FTZ R90, R55, R90, R52 ;  /* 0x0000005a375a7223 */ /* 0x000fe20000010034 */
[----:B------:R-:W-:Y:S02]  /*3410*/  HADD2.F32 R52, -RZ, R42.H1_H1 ;  /* 0x3000002aff347230 */ /* 0x000fe40000004100 */
[----:B------:R-:W-:Y:S01]  /*3420*/  FADD.FTZ R59, R59, -UR4 ;  /* 0x800000043b3b7e21 */ /* 0x000fe20008010000 */
[----:B------:R-:W-:Y:S01]  /*3430*/  UIADD3 UR4, UPT, UPT, UR6, -0x1, URZ ;  /* 0xffffffff06047890 */ /* 0x000fe2000fffe0ff */
[----:B------:R-:W-:Y:S01]  /*3440*/  FFMA.FTZ R91, R56, R91, R53 ;  /* 0x0000005b385b7223 */ /* 0x000fe20000010035 */
[--C-:B------:R-:W-:Y:S02]  /*3450*/  HADD2.F32 R53, -RZ, R43.reuse.H0_H0 ;  /* 0x2000002bff357230 */ /* 0x100fe40000004100 */
[----:B------:R-:W-:Y:S01]  /*3460*/  FFMA.FTZ R92, R57, R92, R52 ;  /* 0x0000005c395c7223 */ /* 0x000fe20000010034 */
[----:B------:R-:W-:Y:S02]  /*3470*/  HADD2.F32 R52, -RZ, R43.H1_H1 ;  /* 0x3000002bff347230 */ /* 0x000fe40000004100 */
[----:B------:R-:W-:Y:S01]  /*3480*/  FMUL.FTZ R58, R58, UR5 ;  /* 0x000000053a3a7c20 */ /* 0x000fe20008410000 */
[----:B------:R-:W-:Y:S01]  /*3490*/  FMUL.FTZ R59, R59, UR5 ;  /* 0x000000053b3b7c20 */ /* 0x000fe20008410000 */
[----:B------:R-:W-:Y:S01]  /*34a0*/  UIMAD UR4, UR4, UR18, URZ ;  /* 0x00000012040472a4 */ /* 0x000fe2000f8e02ff */
[----:B------:R-:W-:Y:S01]  /*34b0*/  F2FP.F16.F32.PACK_AB R86, R81, R80 ;  /* 0x000000505156723e */ /* 0x000fe200000000ff */
[----:B------:R-:W-:Y:S01]  /*34c0*/  FFMA.FTZ R93, R58, R93, R53 ;  /* 0x0000005d3a5d7223 */ /* 0x000fe20000010035 */
[----:B------:R-:W-:Y:S01]  /*34d0*/  FFMA.FTZ R94, R59, R94, R52 ;  /* 0x0000005e3b5e7223 */ /* 0x000fe20000010034 */
[----:B------:R-:W-:Y:S01]  /*34e0*/  USHF.R.S32.HI UR5, URZ, 0x1f, UR4 ;  /* 0x0000001fff057899 */ /* 0x000fe20008011404 */
[----:B------:R-:W0:Y:S01]  /*34f0*/  LDC.64 R52, c[0x0][0x428] ;  /* 0x00010a00ff347b82 */ /* 0x000e220000000a00 */
[----:B------:R-:W-:-:S02]  /*3500*/  F2FP.F16.F32.PACK_AB R85, R85, R84 ;  /* 0x000000545555723e */ /* 0x000fc400000000ff */
[----:B------:R-:W-:Y:S01]  /*3510*/  ULEA.HI UR5, UR5, UR4, URZ, 0x3 ;  /* 0x0000000405057291 */ /* 0x000fe2000f8f18ff */
[----:B------:R-:W-:Y:S02]  /*3520*/  F2FP.F16.F32.PACK_AB R84, R3, R2 ;  /* 0x000000020354723e */ /* 0x000fe400000000ff */
[----:B------:R-:W-:Y:S02]  /*3530*/  F2FP.F16.F32.PACK_AB R55, R79, R78 ;  /* 0x0000004e4f37723e */ /* 0x000fe400000000ff */
[----:B------:R-:W-:Y:S02]  /*3540*/  F2FP.F16.F32.PACK_AB R54, R77, R76 ;  /* 0x0000004c4d36723e */ /* 0x000fe400000000ff */
[----:B------:R-:W-:Y:S02]  /*3550*/  MOV R81, UR5 ;  /* 0x0000000500517c02 */ /* 0x000fe40008000f00 */
[----:B------:R-:W-:Y:S02]  /*3560*/  F2FP.F16.F32.PACK_AB R87, R87, R82 ;  /* 0x000000525757723e */ /* 0x000fe400000000ff */
[----:B------:R-:W-:-:S02]  /*3570*/  LEA.HI.SX32 R81, R81, R0, 0x1d ;  /* 0x0000000051517211 */ /* 0x000fc400078feaff */
[----:B------:R-:W-:Y:S02]  /*3580*/  F2FP.F16.F32.PACK_AB R59, R89, R88 ;  /* 0x00000058593b723e */ /* 0x000fe400000000ff */
[C---:B------:R-:W-:Y:S02]  /*3590*/  IADD3 R79, PT, PT, R81.reuse, 0x80, RZ ;  /* 0x00000080514f7810 */ /* 0x040fe40007ffe0ff */
[C---:B------:R-:W-:Y:S02]  /*35a0*/  IADD3 R77, PT, PT, R81.reuse, 0x100, RZ ;  /* 0x00000100514d7810 */ /* 0x040fe40007ffe0ff */
[C---:B------:R-:W-:Y:S02]  /*35b0*/  IADD3 R3, PT, PT, R81.reuse, 0x180, RZ ;  /* 0x0000018051037810 */ /* 0x040fe40007ffe0ff */
[C---:B------:R-:W-:Y:S01]  /*35c0*/  IADD3 R97, PT, PT, R81.reuse, 0x200, RZ ;  /* 0x0000020051617810 */ /* 0x040fe20007ffe0ff */
[----:B0-----:R-:W-:Y:S01]  /*35d0*/  IMAD.WIDE.U32 R80, R81, 0x10, R52 ;  /* 0x0000001051507825 */ /* 0x001fe200078e0034 */
        /* <DEDUP_REMOVED lines=9> */
[----:B------:R-:W-:Y:S01]  /*3670*/  IMAD.WIDE.U32 R2, R3, 0x10, R52 ;  /* 0x0000001003027825 */ /* 0x000fe200078e0034 */
[----:B------:R-:W-:-:S03]  /*3680*/  F2FP.F16.F32.PACK_AB R60, R66, R65 ;  /* 0x00000041423c723e */ /* 0x000fc600000000ff */
[----:B------:R-:W-:Y:S01]  /*3690*/  IMAD.WIDE.U32 R96, R97, 0x10, R52 ;  /* 0x0000001061607825 */ /* 0x000fe200078e0034 */
[----:B------:R-:W-:Y:S02]  /*36a0*/  F2FP.F16.F32.PACK_AB R53, R51, R50 ;  /* 0x000000323335723e */ /* 0x000fe400000000ff */
[----:B------:R-:W-:Y:S02]  /*36b0*/  F2FP.F16.F32.PACK_AB R52, R49, R48 ;  /* 0x000000303134723e */ /* 0x000fe400000000ff */
[----:B------:R-:W-:Y:S02]  /*36c0*/  F2FP.F16.F32.PACK_AB R51, R75, R74 ;  /* 0x0000004a4b33723e */ /* 0x000fe400000000ff */
[----:B------:R-:W-:Y:S01]  /*36d0*/  F2FP.F16.F32.PACK_AB R50, R73, R72 ;  /* 0x000000484932723e */ /* 0x000fe200000000ff */
[----:B------:R1:W-:Y:S01]  /*36e0*/  STG.E.128 desc[UR12][R78.64], R52 ;  /* 0x000000344e007986 */ /* 0x0003e2000c101d0c */
[----:B------:R-:W-:Y:S02]  /*36f0*/  F2FP.F16.F32.PACK_AB R49, R71, R70 ;  /* 0x000000464731723e */ /* 0x000fe400000000ff */
[----:B------:R-:W-:-:S05]  /*3700*/  F2FP.F16.F32.PACK_AB R48, R69, R68 ;  /* 0x000000444530723e */ /* 0x000fca00000000ff */
[----:B------:R1:W-:Y:S04]  /*3710*/  STG.E.128 desc[UR12][R76.64], R48 ;  /* 0x000000304c007986 */ /* 0x0003e8000c101d0c */
[----:B------:R1:W-:Y:S04]  /*3720*/  STG.E.128 desc[UR12][R2.64], R56 ;  /* 0x0000003802007986 */ /* 0x0003e8000c101d0c */
[----:B------:R1:W-:Y:S02]  /*3730*/  STG.E.128 desc[UR12][R96.64], R60 ;  /* 0x0000003c60007986 */ /* 0x0003e4000c101d0c */
.L_x_20202:
[----:B------:R-:W-:Y:S02]  /*3740*/  UIADD3 UR7, UPT, UPT, UR7, UR16, URZ ;  /* 0x0000001007077290 */ /* 0x000fe4000fffe0ff */
[----:B------:R-:W-:Y:S02]  /*3750*/  UPLOP3.LUT UP1, UPT, UPT, UPT, UP1, 0x40, 0x4 ;  /* 0x000000000004789c */ /* 0x000fe40003f2e810 */
[----:B------:R-:W-:-:S09]  /*3760*/  UISETP.GE.AND UP0, UPT, UR7, UR17, UPT ;  /* 0x000000110700728c */ /* 0x000fd2000bf06270 */
[----:B------:R-:W-:Y:S05]  /*3770*/  BRA.U !UP0, `(.L_x_20203) ;  /* 0xffffffc908e07547 */ /* 0x000fea000b83ffff */
[----:B------:R-:W-:Y:S05]  /*3780*/  EXIT ;  /* 0x000000000000794d */ /* 0x000fea0003800000 */
.L_x_20204:
        /* <DEDUP_REMOVED lines=15> */
.L_x_34079:


//--------------------- .text._ZN10layer_norm13ln_fwd_kernelINS_13Kernel_traitsI6__halfS2_fS2_fjLj5120ELj1ELj1ELj4ELj16ENS_18Kernel_traits_baseILj5120ES2_S2_fS2_fjLj128EEEEELb0ELb1ELb0ELb0EEEvNS_9FwdParamsE --------------------------
	.section	.text._ZN10layer_norm13ln_fwd_kernelINS_13Kernel_traitsI6__halfS2_fS2_fjLj5120ELj1ELj1ELj4ELj16ENS_18Kernel_traits_baseILj5120ES2_S2_fS2_fjLj128EEEEELb0ELb1ELb0ELb0EEEvNS_9FwdParamsE,"ax",@progbits
	.align	128
        .global         _ZN10layer_norm13ln_fwd_kernelINS_13Kernel_traitsI6__halfS2_fS2_fjLj5120ELj1ELj1ELj4ELj16ENS_18Kernel_traits_baseILj5120ES2_S2_fS2_fjLj128EEEEELb0ELb1ELb0ELb0EEEvNS_9FwdParamsE
        .type           _ZN10layer_norm13ln_fwd_kernelINS_13Kernel_traitsI6__halfS2_fS2_fjLj5120ELj1ELj1ELj4ELj16ENS_18Kernel_traits_baseILj5120ES2_S2_fS2_fjLj128EEEEELb0ELb1ELb0ELb0EEEvNS_9FwdParamsE,@function
        .size           _ZN10layer_norm13ln_fwd_kernelINS_13Kernel_traitsI6__halfS2_fS2_fjLj5120ELj1ELj1ELj4ELj16ENS_18Kernel_traits_baseILj5120ES2_S2_fS2_fjLj128EEEEELb0ELb1ELb0ELb0EEEvNS_9FwdParamsE,(.L_x_34080 - _ZN10layer_norm13ln_fwd_kernelINS_13Kernel_traitsI6__halfS2_fS2_fjLj5120ELj1ELj1ELj4ELj16ENS_18Kernel_traits_baseILj5120ES2_S2_fS2_fjLj128EEEEELb0ELb1ELb0ELb0EEEvNS_9FwdParamsE)
        .other          _ZN10layer_norm13ln_fwd_kernelINS_13Kernel_traitsI6__halfS2_fS2_fjLj5120ELj1ELj1ELj4ELj16ENS_18Kernel_traits_baseILj5120ES2_S2_fS2_fjLj128EEEEELb0ELb1ELb0ELb0EEEvNS_9FwdParamsE,@"STO_CUDA_ENTRY STV_DEFAULT"
_ZN10layer_norm13ln_fwd_kernelINS_13Kernel_traitsI6__halfS2_fS2_fjLj5120ELj1ELj1ELj4ELj16ENS_18Kernel_traits_baseILj5120ES2_S2_fS2_fjLj128EEEEELb0ELb1ELb0ELb0EEEvNS_9FwdParamsE:
.text._ZN10layer_norm13ln_fwd_kernelINS_13Kernel_traitsI6__halfS2_fS2_fjLj5120ELj1ELj1ELj4ELj16ENS_18Kernel_traits_baseILj5120ES2_S2_fS2_fjLj128EEEEELb0ELb1ELb0ELb0EEEvNS_9FwdParamsE:
        /* <DEDUP_REMOVED lines=73> */
.L_x_20206:
        /* <DEDUP_REMOVED lines=32> */
[----:B----4-:R-:W-:-:S05]  /*0690*/  @P3 IMAD.WIDE.U32 R74, R64, 0x10, R74 ;  /* 0x00000010404a3825 */ /* 0x010fca00078e004a */
[----:B------:R-:W5:Y:S01]  /*06a0*/  @P3 LDG.E.128 R40, desc[UR8][R74.64] ;  /* 0x000000084a283981 */ /* 0x000f62000c1e1d00 */
[C---:B---3--:R-:W-:Y:S01]  /*06b0*/  @P3 IMAD.WIDE.U32 R76, R64.reuse, 0x10, R76 ;  /* 0x00000010404c3825 */ /* 0x048fe200078e004c */
[----:B------:R-:W-:-:S04]  /*06c0*/  @P3 IADD3 R64, PT, PT, R64, 0x80, RZ ;  /* 0x0000008040403810 */ /* 0x000fc80007ffe0ff */
[----:B------:R-:W5:Y:S01]  /*06d0*/  @P3 LDG.E.128 R48, desc[UR8][R76.64] ;  /* 0x000000084c303981 */ /* 0x000f62000c1e1d00 */
[C---:B0-----:R-:W-:Y:S01]  /*06e0*/  @P4 IMAD.WIDE.U32 R8, R64.reuse, 0x10, R8 ;  /* 0x0000001040084825 */ /* 0x041fe200078e0008 */
[----:B------:R-:W-:Y:S02]  /*06f0*/  CS2R R44, SRZ ;  /* 0x00000000002c7805 */ /* 0x000fe4000001ff00 */
[----:B------:R-:W-:Y:S02]  /*0700*/  MOV R34, RZ ;  /* 0x000000ff00227202 */ /* 0x000fe40000000f00 */
[----:B--2---:R-:W-:Y:S02]  /*0710*/  CS2R R32, SRZ ;  /* 0x0000000000207805 */ /* 0x004fe4000001ff00 */
[----:B------:R-:W-:Y:S01]  /*0720*/  CS2R R20, SRZ ;  /* 0x0000000000147805 */ /* 0x000fe2000001ff00 */
[----:B------:R0:W5:Y:S01]  /*0730*/  @P4 LDG.E.128 R52, desc[UR8][R8.64] ;  /* 0x0000000808344981 */ /* 0x000162000c1e1d00 */
[----:B-1----:R-:W-:-:S05]  /*0740*/  @P4 IMAD.WIDE.U32 R64, R64, 0x10, R78 ;  /* 0x0000001040404825 */ /* 0x002fca00078e004e */
[----:B------:R1:W5:Y:S01]  /*0750*/  @P4 LDG.E.128 R60, desc[UR8][R64.64] ;  /* 0x00000008403c4981 */ /* 0x000362000c1e1d00 */
[----:B------:R-:W-:Y:S02]  /*0760*/  MOV R10, RZ ;  /* 0x000000ff000a7202 */ /* 0x000fe40000000f00 */
[----:B0-----:R-:W-:Y:S02]  /*0770*/  CS2R R8, SRZ ;  /* 0x0000000000087805 */ /* 0x001fe4000001ff00 */
[----:B------:R-:W-:Y:S02]  /*0780*/  @P4 CS2R R58, SRZ ;  /* 0x00000000003a4805 */ /* 0x000fe4000001ff00 */
[----:B------:R-:W-:Y:S02]  /*0790*/  @P4 CS2R R56, SRZ ;  /* 0x0000000000384805 */ /* 0x000fe4000001ff00 */
[----:B------:R-:W-:Y:S02]  /*07a0*/  @P0 MOV R11, RZ ;  /* 0x000000ff000b0202 */ /* 0x000fe40000000f00 */
[----:B------:R-:W-:-:S02]  /*07b0*/  @P1 MOV R23, RZ ;  /* 0x000000ff00171202 */ /* 0x000fc40000000f00 */
[----:B------:R-:W-:Y:S02]  /*07c0*/  @P2 MOV R35, RZ ;  /* 0x000000ff00232202 */ /* 0x000fe40000000f00 */
[----:B-1----:R-:W-:-:S07]  /*07d0*/  @P3 MOV R47, RZ ;  /* 0x000000ff002f3202 */ /* 0x002fce0000000f00 */
.L_x_20207:
[----:B------:R-:W-:Y:S05]  /*07e0*/  BSYNC.RECONVERGENT B0 ;  /* 0x0000000000007941 */ /* 0x000fea0003800200 */
.L_x_20205:
        /* <DEDUP_REMOVED lines=16> */
[----:B------:R-:W-:Y:S01]  /*08f0*/  LEA R0, R0, R65, 0x3 ;  /* 0x0000004100007211 */ /* 0x000fe200078e18ff */
[----:B0-----:R-:W-:-:S03]  /*0900*/  UISETP.NE.U32.AND UP0, UPT, UR4, URZ, UPT ;  /* 0x000000ff0400728c */ /* 0x001fc6000bf05070 */
[----:B------:R-:W-:Y:S01]  /*0910*/  I2FP.F32.U32 R2, R0 ;  /* 0x0000000000027245 */ /* 0x000fe20000201000 */
[----:B------:R-:W0:Y:S01]  /*0920*/  LDCU.64 UR10, c[0x0][0x3a0] ;  /* 0x00007400ff0a77ac */ /* 0x000e220008000a00 */
[----:B------:R-:W-:Y:S02]  /*0930*/  VIMNMX R0, PT, PT, R64, 0x20, PT ;  /* 0x0000002040007848 */ /* 0x000fe40003fe0100 */
[----:B------:R4:W0:Y:S01]  /*0940*/  MUFU.RCP R3, R2 ;  /* 0x0000000200037308 */ /* 0x0008220000001000 */
[----:B------:R-:W0:Y:S01]  /*0950*/  LDCU.64 UR14, c[0x0][0x380] ;  /* 0x00007000ff0e77ac */ /* 0x000e220008000a00 */
[----:B------:R-:W-:Y:S01]  /*0960*/  LEA R0, R0, R65, 0x3 ;  /* 0x0000004100007211 */ /* 0x000fe200078e18ff */
[----:B------:R-:W-:Y:S02]  /*0970*/  UISETP.NE.AND.EX UP0, UPT, UR5, URZ, UPT, UP0 ;  /* 0x000000ff0500728c */ /* 0x000fe4000bf05300 */
[----:B-12---:R-:W-:-:S11]  /*0980*/  UPLOP3.LUT UP2, UPT, UPT, UPT, UPT, 0x40, 0x4 ;  /* 0x000000000004789c */ /* 0x006fd60003f4e870 */
.L_x_20242:
[----:B-1----:R-:W1:Y:S01]  /*0990*/  @UP0 LDCU.64 UR4, c[0x0][0x3e0] ;  /* 0x00007c00ff0407ac */ /* 0x002e620008000a00 */
[----:B------:R-:W-:Y:S01]  /*09a0*/  PLOP3.LUT P0, PT, PT, PT, UP0, 0x80, 0x8 ;  /* 0x000000000008781c */ /* 0x000fe20003f0f008 */
[----:B-1----:R-:W-:-:S06]  /*09b0*/  @UP0 UIMAD.WIDE UR4, UR6, 0x2, UR4 ;  /* 0x00000002060408a5 */ /* 0x002fcc000f8e0204 */
[----:B0-234-:R-:W-:Y:S02]  /*09c0*/  MOV R114, UR4 ;  /* 0x0000000400727c02 */ /* 0x01dfe40008000f00 */
[----:B------:R-:W-:-:S05]  /*09d0*/  MOV R115, UR5 ;  /* 0x0000000500737c02 */ /* 0x000fca0008000f00 */
[----:B------:R-:W4:Y:S01]  /*09e0*/  @P0 LDG.E.U16 R114, desc[UR8][R114.64] ;  /* 0x0000000872720981 */ /* 0x000f22000c1e1500 */
        /* <DEDUP_REMOVED lines=9> */
[----:B----4-:R-:W-:Y:S01]  /*0a80*/  @P0 HADD2.F32 R2, -RZ, R114.H0_H0 ;  /* 0x20000072ff020230 */ /* 0x010fe20000004100 */
        /* <DEDUP_REMOVED lines=14> */
[----:B------:R0:W4:Y:S01]  /*0b70*/  LDG.E.128 R68, desc[UR8][R74.64+0x10] ;  /* 0x000010084a447981 */ /* 0x000122000c1e1d00 */
[--C-:B-----5:R-:W-:Y:S02]  /*0b80*/  HADD2.F32 R72, -RZ, R76.reuse.H0_H0 ;  /* 0x2000004cff487230 */ /* 0x120fe40000004100 */
[----:B------:R-:W-:Y:S02]  /*0b90*/  HADD2.F32 R113, -RZ, R76.H1_H1 ;  /* 0x3000004cff717230 */ /* 0x000fe40000004100 */
[--C-:B------:R-:W-:Y:S02]  /*0ba0*/  HADD2.F32 R76, -RZ, R12.reuse.H0_H0 ;  /* 0x2000000cff4c7230 */ /* 0x100fe40000004100 */
[----:B------:R-:W-:Y:S01]  /*0bb0*/  FMUL.FTZ R73, R72, UR4 ;  /* 0x0000000448497c20 */ /* 0x000fe20008410000 */
[----:B------:R-:W-:-:S02]  /*0bc0*/  HADD2.F32 R115, -RZ, R12.H1_H1 ;  /* 0x3000000cff737230 */ /* 0x000fc40000004100 */
[----:B------:R-:W-:Y:S01]  /*0bd0*/  FMUL.FTZ R114, R113, UR4 ;  /* 0x0000000471727c20 */ /* 0x000fe20008410000 */
[--C-:B------:R-:W-:Y:S02]  /*0be0*/  HADD2.F32 R113, -RZ, R13.reuse.H1_H1 ;  /* 0x3000000dff717230 */ /* 0x100fe40000004100 */
[----:B0-----:R-:W-:Y:S02]  /*0bf0*/  HADD2.F32 R74, -RZ, R13.H0_H0 ;  /* 0x2000000dff4a7230 */ /* 0x001fe40000004100 */
[----:B--2---:R-:W-:Y:S01]  /*0c00*/  FFMA.FTZ R72, R73, R76, R64 ;  /* 0x0000004c49487223 */ /* 0x004fe20000010040 */
[--C-:B------:R-:W-:Y:S02]  /*0c10*/  HADD2.F32 R76, -RZ, R77.reuse.H0_H0 ;  /* 0x2000004dff4c7230 */ /* 0x100fe40000004100 */
[----:B------:R-:W-:Y:S01]  /*0c20*/  FFMA.FTZ R73, R114, R115, R65 ;  /* 0x0000007372497223 */ /* 0x000fe20000010041 */
[----:B------:R-:W-:Y:S02]  /*0c30*/  HADD2.F32 R77, -RZ, R77.H1_H1 ;  /* 0x3000004dff4d7230 */ /* 0x000fe40000004100 */
[----:B------:R-:W-:-:S02]  /*0c40*/  HADD2.F32 R114, -RZ, R79.H0_H0 ;  /* 0x2000004fff727230 */ /* 0x000fc40000004100 */
[----:B------:R-:W-:Y:S01]  /*0c50*/  FMUL.FTZ R75, R76, UR4 ;  /* 0x000000044c4b7c20 */ /* 0x000fe20008410000 */
[----:B------:R-:W-:Y:S02]  /*0c60*/  HADD2.F32 R115, -RZ, R79.H1_H1 ;  /* 0x3000004fff737230 */ /* 0x000fe40000004100 */
[----:B------:R-:W-:Y:S01]  /*0c70*/  FMUL.FTZ R76, R77, UR4 ;  /* 0x000000044d4c7c20 */ /* 0x000fe20008410000 */
[--C-:B------:R-:W-:Y:S02]  /*0c80*/  HADD2.F32 R77, -RZ, R78.reuse.H0_H0 ;  /* 0x2000004eff4d7230 */ /* 0x100fe40000004100 */
[----:B------:R-:W-:Y:S01]  /*0c90*/  FFMA.FTZ R74, R75, R74, R66 ;  /* 0x0000004a4b4a7223 */ /* 0x000fe20000010042 */
[----:B------:R-:W-:Y:S02]  /*0ca0*/  HADD2.F32 R78, -RZ, R78.H1_H1 ;  /* 0x3000004eff4e7230 */ /* 0x000fe40000004100 */
[----:B------:R-:W-:Y:S01]  /*0cb0*/  FFMA.FTZ R75, R76, R113, R67 ;  /* 0x000000714c4b7223 */ /* 0x000fe20000010043 */
[----:B------:R-:W-:-:S02]  /*0cc0*/  HADD2.F32 R76, -RZ, R14.H0_H0 ;  /* 0x2000000eff4c7230 */ /* 0x000fc40000004100 */
[----:B------:R-:W-:Y:S01]  /*0cd0*/  FMUL.FTZ R77, R77, UR4 ;  /* 0x000000044d4d7c20 */ /* 0x000fe20008410000 */
[----:B------:R-:W-:Y:S02]  /*0ce0*/  HADD2.F32 R113, -RZ, R14.H1_H1 ;  /* 0x3000000eff717230 */ /* 0x000fe40000004100 */
[----:B------:R-:W-:Y:S01]  /*0cf0*/  FMUL.FTZ R78, R78, UR4 ;  /* 0x000000044e4e7c20 */ /* 0x000fe20008410000 */
[----:B------:R-:W-:Y:S01]  /*0d00*/  FMUL.FTZ R79, R114, UR4 ;  /* 0x00000004724f7c20 */ /* 0x000fe20008410000 */
[----:B----4-:R-:W-:Y:S01]  /*0d10*/  FFMA.FTZ R76, R77, R76, R68 ;  /* 0x0000004c4d4c7223 */ /* 0x010fe20000010044 */
[----:B------:R-:W-:Y:S01]  /*0d20*/  FMUL.FTZ R114, R115, UR4 ;  /* 0x0000000473727c20 */ /* 0x000fe20008410000 */
[----:B------:R-:W-:Y:S01]  /*0d30*/  FFMA.FTZ R77, R78, R113, R69 ;  /* 0x000000714e4d7223 */ /* 0x000fe20000010045 */
[--C-:B------:R-:W-:Y:S02]  /*0d40*/  HADD2.F32 R78, -RZ, R15.reuse.H0_H0 ;  /* 0x2000000fff4e7230 */ /* 0x100fe40000004100 */
[----:B------:R-:W-:-:S03]  /*0d50*/  HADD2.F32 R113, -RZ, R15.H1_H1 ;  /* 0x3000000fff717230 */ /* 0x000fc60000004100 */
[----:B------:R-:W-:Y:S02]  /*0d60*/  FFMA.FTZ R78, R79, R78, R70 ;  /* 0x0000004e4f4e7223 */ /* 0x000fe40000010046 */
[----:B------:R-:W-:Y:S01]  /*0d70*/  FFMA.FTZ R79, R114, R113, R71 ;  /* 0x00000071724f7223 */ /* 0x000fe20000010047 */
[----:B------:R-:W-:Y:S06]  /*0d80*/  BRA `(.L_x_20211) ;  /* 0x0000000000807947 */ /* 0x000fec0003800000 */
.L_x_20210:
[--C-:B-----5:R-:W-:Y:S02]  /*0d90*/  HADD2.F32 R72, -RZ, R76.reuse.H0_H0 ;  /* 0x2000004cff487230 */ /* 0x120fe40000004100 */
[----:B------:R-:W-:Y:S02]  /*0da0*/  HADD2.F32 R76, -RZ, R76.H1_H1 ;  /* 0x3000004cff4c7230 */ /* 0x000fe40000004100 */
[--C-:B------:R-:W-:Y:S02]  /*0db0*/  HADD2.F32 R73, -RZ, R12.reuse.H0_H0 ;  /* 0x2000000cff497230 */ /* 0x100fe40000004100 */
[----:B------:R-:W-:Y:S01]  /*0dc0*/  FMUL.FTZ R72, R72, UR4 ;  /* 0x0000000448487c20 */ /* 0x000fe20008410000 */
[----:B------:R-:W-:Y:S02]  /*0dd0*/  HADD2.F32 R75, -RZ, R12.H1_H1 ;  /* 0x3000000cff4b7230 */ /* 0x000fe40000004100 */
[----:B------:R-:W-:Y:S01]  /*0de0*/  FMUL.FTZ R76, R76, UR4 ;  /* 0x000000044c4c7c20 */ /* 0x000fe20008410000 */
[----:B------:R-:W-:-:S02]  /*0df0*/  HADD2.F32 R74, -RZ, R77.H0_H0 ;  /* 0x2000004dff4a7230 */ /* 0x000fc40000004100 */
[----:B------:R-:W-:Y:S01]  /*0e00*/  FMUL.FTZ R72, R72, R73 ;  /* 0x0000004948487220 */ /* 0x000fe20000410000 */
[----:B------:R-:W-:Y:S02]  /*0e10*/  HADD2.F32 R77, -RZ, R77.H1_H1 ;  /* 0x3000004dff4d7230 */ /* 0x000fe40000004100 */
[----:B------:R-:W-:Y:S01]  /*0e20*/  FMUL.FTZ R73, R76, R75 ;  /* 0x0000004b4c497220 */ /* 0x000fe20000410000 */
[--C-:B------:R-:W-:Y:S02]  /*0e30*/  HADD2.F32 R75, -RZ, R13.reuse.H0_H0 ;  /* 0x2000000dff4b7230 */ /* 0x100fe40000004100 */
[----:B------:R-:W-:Y:S01]  /*0e40*/  FMUL.FTZ R74, R74, UR4 ;  /* 0x000000044a4a7c20 */ /* 0x000fe20008410000 */
[----:B------:R-:W-:Y:S02]  /*0e50*/  HADD2.F32 R76, -RZ, R13.H1_H1 ;  /* 0x3000000dff4c7230 */ /* 0x000fe40000004100 */
[----:B------:R-:W-:Y:S01]  /*0e60*/  FMUL.FTZ R77, R77, UR4 ;  /* 0x000000044d4d7c20 */ /* 0x000fe20008410000 */
[----:B------:R-:W-:-:S02]  /*0e70*/  HADD2.F32 R113, -RZ, R78.H0_H0 ;  /* 0x2000004eff717230 */ /* 0x000fc40000004100 */
[----:B------:R-:W-:Y:S01]  /*0e80*/  FMUL.FTZ R74, R74, R75 ;  /* 0x0000004b4a4a7220 */ /* 0x000fe20000410000 */
[--C-:B------:R-:W-:Y:S02]  /*0e90*/  HADD2.F32 R114, -RZ, R79.reuse.H0_H0 ;  /* 0x2000004fff727230 */ /* 0x100fe40000004100 */
[----:B------:R-:W-:Y:S01]  /*0ea0*/  FMUL.FTZ R75, R77, R76 ;  /* 0x0000004c4d4b7220 */ /* 0x000fe20000410000 */
[----:B------:R-:W-:Y:S02]  /*0eb0*/  HADD2.F32 R76, -RZ, R14.H0_H0 ;  /* 0x2000000eff4c7230 */ /* 0x000fe40000004100 */
[----:B------:R-:W-:Y:S01]  /*0ec0*/  FMUL.FTZ R113, R113, UR4 ;  /* 0x0000000471717c20 */ /* 0x000fe20008410000 */
[----:B------:R-:W-:Y:S02]  /*0ed0*/  HADD2.F32 R79, -RZ, R79.H1_H1 ;  /* 0x3000004fff4f7230 */ /* 0x000fe40000004100 */
[----:B------:R-:W-:Y:S01]  /*0ee0*/  FMUL.FTZ R114, R114, UR4 ;  /* 0x0000000472727c20 */ /* 0x000fe20008410000 */
[----:B------:R-:W-:-:S02]  /*0ef0*/  HADD2.F32 R78, -RZ, R78.H1_H1 ;  /* 0x3000004eff4e7230 */ /* 0x000fc40000004100 */
[----:B------:R-:W-:Y:S01]  /*0f00*/  FMUL.FTZ R76, R113, R76 ;  /* 0x0000004c714c7220 */ /* 0x000fe20000410000 */
[----:B------:R-:W-:Y:S02]  /*0f10*/  HADD2.F32 R77, -RZ, R14.H1_H1 ;  /* 0x3000000eff4d7230 */ /* 0x000fe40000004100 */
[----:B------:R-:W-:Y:S01]  /*0f20*/  FMUL.FTZ R113, R79, UR4 ;  /* 0x000000044f717c20 */ /* 0x000fe20008410000 */
[--C-:B------:R-:W-:Y:S02]  /*0f30*/  HADD2.F32 R79, -RZ, R15.reuse.H0_H0 ;  /* 0x2000000fff4f7230 */ /* 0x100fe40000004100 */
[----:B------:R-:W-:Y:S01]  /*0f40*/  FMUL.FTZ R78, R78, UR4 ;  /* 0x000000044e4e7c20 */ /* 0x000fe20008410000 */
[----:B------:R-:W-:-:S03]  /*0f50*/  HADD2.F32 R118, -RZ, R15.H1_H1 ;  /* 0x3000000fff767230 */ /* 0x000fc60000004100 */
[----:B------:R-:W-:Y:S01]  /*0f60*/  FMUL.FTZ R77, R78, R77 ;  /* 0x0000004d4e4d7220 */ /* 0x000fe20000410000 */
[----:B------:R-:W-:Y:S01]  /*0f70*/  FMUL.FTZ R78, R114, R79 ;  /* 0x0000004f724e7220 */ /* 0x000fe20000410000 */
[----:B------:R-:W-:-:S07]  /*0f80*/  FMUL.FTZ R79, R113, R118 ;  /* 0x00000076714f7220 */ /* 0x000fce0000410000 */
.L_x_20211:
[----:B------:R-:W0:Y:S01]  /*0f90*/  LDC.64 R114, c[0x0][0x3a8] ;  /* 0x0000ea00ff727b82 */ /* 0x000e220000000a00 */
[C---:B------:R-:W-:Y:S01]  /*0fa0*/  IADD3 R113, PT, PT, R2.reuse, 0x80, RZ ;  /* 0x0000008002717810 */ /* 0x040fe20007ffe0ff */
[----:B0-----:R-:W-:-:S05]  /*0fb0*/  IMAD.WIDE.U32 R114, R2, 0x20, R114 ;  /* 0x0000002002727825 */ /* 0x001fca00078e0072 */
[----:B------:R1:W-:Y:S04]  /*0fc0*/  STG.E.128 desc[UR8][R114.64], R72 ;  /* 0x0000004872007986 */ /* 0x0003e8000c101d08 */
[----:B------:R1:W-:Y:S02]  /*0fd0*/  STG.E.128 desc[UR8][R114.64+0x10], R76 ;  /* 0x0000104c72007986 */ /* 0x0003e4000c101d08 */
.L_x_20209:
[----:B0--3--:R-:W-:Y:S05]  /*0fe0*/  BSYNC.RECONVERGENT B0 ;  /* 0x0000000000007941 */ /* 0x009fea0003800200 */
.L_x_20208:
[----:B------:R-:W-:Y:S01]  /*0ff0*/  ISETP.GE.U32.AND P1, PT, R116, 0x100, PT ;  /* 0x000001007400780c */ /* 0x000fe20003f26070 */
[----:B------:R-:W-:-:S12]  /*1000*/  BSSY.RECONVERGENT B0, `(.L_x_20212) ;  /* 0x0000052000007945 */ /* 0x000fd80003800200 */
[----:B------:R-:W-:Y:S05]  /*1010*/  @!P1 BRA `(.L_x_20213) ;  /* 0x0000000400409947 */ /* 0x000fea0003800000 */
[----:B------:R-:W-:Y:S01]  /*1020*/  ISETP.NE.U32.AND P2, PT, RZ, UR10, PT ;  /* 0x0000000aff007c0c */ /* 0x000fe2000bf45070 */
[----:B------:R-:W0:Y:S03]  /*1030*/  LDC.64 R84, c[0x0][0x390] ;  /* 0x0000e400ff547b82 */ /* 0x000e260000000a00 */
[----:B------:R-:W-:-:S13]  /*1040*/  ISETP.NE.AND.EX P2, PT, RZ, UR11, PT, P2 ;  /* 0x0000000bff007c0c */ /* 0x000fda000bf45320 */
[----:B------:R-:W2:Y:S01]  /*1050*/  @P2 LDC.64 R80, c[0x0][0x3a0] ;  /* 0x0000e800ff502b82 */ /* 0x000ea20000000a00 */
[----:B0-----:R-:W-:-:S06]  /*1060*/  IMAD.WIDE.U32 R84, R113, 0x10, R84 ;  /* 0x0000001071547825 */ /* 0x001fcc00078e0054 */
[----:B------:R-:W5:Y:S01]  /*1070*/  LDG.E.128 R84, desc[UR8][R84.64] ;  /* 0x0000000854547981 */ /* 0x000f62000c1e1d00 */
[----:B--2---:R-:W-:-:S05]  /*1080*/  @P2 IMAD.WIDE.U32 R80, R113, 0x20, R80 ;  /* 0x0000002071502825 */ /* 0x004fca00078e0050 */
[----:B------:R0:W5:Y:S04]  /*1090*/  @P2 LDG.E.128 R64, desc[UR8][R80.64] ;  /* 0x0000000850402981 */ /* 0x000168000c1e1d00 */
[----:B------:R0:W5:Y:S01]  /*10a0*/  @P2 LDG.E.128 R68, desc[UR8][R80.64+0x10] ;  /* 0x0000100850442981 */ /* 0x000162000c1e1d00 */
[----:B------:R-:W-:Y:S05]  /*10b0*/  @!P2 BRA `(.L_x_20214) ;  /* 0x000000000084a947 */ /* 0x000fea0003800000 */
[--C-:B0----5:R-:W-:Y:S02]  /*10c0*/  HADD2.F32 R80, -RZ, R84.reuse.H0_H0 ;  /* 0x20000054ff507230 */ /* 0x121fe40000004100 */
[----:B------:R-:W-:Y:S02]  /*10d0*/  HADD2.F32 R84, -RZ, R84.H1_H1 ;  /* 0x30000054ff547230 */ /* 0x000fe40000004100 */
[--C-:B------:R-:W-:Y:S02]  /*10e0*/  HADD2.F32 R82, -RZ, R24.reuse.H0_H0 ;  /* 0x20000018ff527230 */ /* 0x100fe40000004100 */
[----:B------:R-:W-:Y:S01]  /*10f0*/  FMUL.FTZ R81, R80, UR4 ;  /* 0x0000000450517c20 */ /* 0x000fe20008410000 */
[----:B------:R-:W-:Y:S02]  /*1100*/  HADD2.F32 R83, -RZ, R24.H1_H1 ;  /* 0x30000018ff537230 */ /* 0x000fe40000004100 */
[----:B------:R-:W-:Y:S01]  /*1110*/  FMUL.FTZ R84, R84, UR4 ;  /* 0x0000000454547c20 */ /* 0x000fe20008410000 */
[----:B-1----:R-:W-:-:S02]  /*1120*/  HADD2.F32 R114, -RZ, R85.H0_H0 ;  /* 0x20000055ff727230 */ /* 0x002fc40000004100 */
[----:B------:R-:W-:Y:S01]  /*1130*/  FFMA.FTZ R80, R81, R82, R64 ;  /* 0x0000005251507223 */ /* 0x000fe20000010040 */
[----:B------:R-:W-:Y:S02]  /*1140*/  HADD2.F32 R85, -RZ, R85.H1_H1 ;  /* 0x30000055ff557230 */ /* 0x000fe40000004100 */
[----:B------:R-:W-:Y:S01]  /*1150*/  FFMA.FTZ R81, R84, R83, R65 ;  /* 0x0000005354517223 */ /* 0x000fe20000010041 */
[--C-:B------:R-:W-:Y:S02]  /*1160*/  HADD2.F32 R82, -RZ, R25.reuse.H0_H0 ;  /* 0x20000019ff527230 */ /* 0x100fe40000004100 */
[----:B------:R-:W-:Y:S01]  /*1170*/  FMUL.FTZ R83, R114, UR4 ;  /* 0x0000000472537c20 */ /* 0x000fe20008410000 */
[----:B------:R-:W-:Y:S02]  /*1180*/  HADD2.F32 R114, -RZ, R86.H0_H0 ;  /* 0x20000056ff727230 */ /* 0x000fe40000004100 */
[----:B------:R-:W-:Y:S01]  /*1190*/  FMUL.FTZ R84, R85, UR4 ;  /* 0x0000000455547c20 */ /* 0x000fe20008410000 */
[----:B------:R-:W-:-:S02]  /*11a0*/  HADD2.F32 R85, -RZ, R25.H1_H1 ;  /* 0x30000019ff557230 */ /* 0x000fc40000004100 */
[----:B------:R-:W-:Y:S01]  /*11b0*/  FFMA.FTZ R82, R83, R82, R66 ;  /* 0x0000005253527223 */ /* 0x000fe20000010042 */
[----:B------:R-:W-:Y:S02]  /*11c0*/  HADD2.F32 R86, -RZ, R86.H1_H1 ;  /* 0x30000056ff567230 */ /* 0x000fe40000004100 */
[----:B------:R-:W-:Y:S02]  /*11d0*/  HADD2.F32 R115, -RZ, R87.H0_H0 ;  /* 0x20000057ff737230 */ /* 0x000fe40000004100 */
[----:B------:R-:W-:Y:S01]  /*11e0*/  FFMA.FTZ R83, R84, R85, R67 ;  /* 0x0000005554537223 */ /* 0x000fe20000010043 */
[----:B------:R-:W-:Y:S01]  /*11f0*/  FMUL.FTZ R85, R114, UR4 ;  /* 0x0000000472557c20 */ /* 0x000fe20008410000 */
[--C-:B------:R-:W-:Y:S02]  /*1200*/  HADD2.F32 R84, -RZ, R26.reuse.H0_H0 ;  /* 0x2000001aff547230 */ /* 0x100fe40000004100 */
[----:B------:R-:W-:Y:S01]  /*1210*/  FMUL.FTZ R86, R86, UR4 ;  /* 0x0000000456567c20 */ /* 0x000fe20008410000 */
[----:B------:R-:W-:-:S02]  /*1220*/  HADD2.F32 R114, -RZ, R26.H1_H1 ;  /* 0x3000001aff727230 */ /* 0x000fc40000004100 */
[----:B------:R-:W-:Y:S01]  /*1230*/  FMUL.FTZ R115, R115, UR4 ;  /* 0x0000000473737c20 */ /* 0x000fe20008410000 */
[----:B------:R-:W-:Y:S02]  /*1240*/  HADD2.F32 R87, -RZ, R87.H1_H1 ;  /* 0x30000057ff577230 */ /* 0x000fe40000004100 */
[----:B------:R-:W-:Y:S01]  /*1250*/  FFMA.FTZ R84, R85, R84, R68 ;  /* 0x0000005455547223 */ /* 0x000fe20000010044 */
[----:B------:R-:W-:Y:S01]  /*1260*/  FFMA.FTZ R85, R86, R114, R69 ;  /* 0x0000007256557223 */ /* 0x000fe20000010045 */
[--C-:B------:R-:W-:Y:S02]  /*1270*/  HADD2.F32 R86, -RZ, R27.reuse.H0_H0 ;  /* 0x2000001bff567230 */ /* 0x100fe40000004100 */
[----:B------:R-:W-:Y:S01]  /*1280*/  FMUL.FTZ R114, R87, UR4 ;  /* 0x0000000457727c20 */ /* 0x000fe20008410000 */
[----:B------:R-:W-:Y:S02]  /*1290*/  HADD2.F32 R87, -RZ, R27.H1_H1 ;  /* 0x3000001bff577230 */ /* 0x000fe40000004100 */
[----:B------:R-:W-:-:S03]  /*12a0*/  FFMA.FTZ R86, R115, R86, R70 ;  /* 0x0000005673567223 */ /* 0x000fc60000010046 */
[----:B------:R-:W-:Y:S01]  /*12b0*/  FFMA.FTZ R87, R114, R87, R71 ;  /* 0x0000005772577223 */ /* 0x000fe20000010047 */
[----:B------:R-:W-:Y:S06]  /*12c0*/  BRA `(.L_x_20215) ;  /* 0x0000000000807947 */ /* 0x000fec0003800000 */
.L_x_20214:
[--C-:B0----5:R-:W-:Y:S02]  /*12d0*/  HADD2.F32 R80, -RZ, R84.reuse.H0_H0 ;  /* 0x20000054ff507230 */ /* 0x121fe40000004100 */
        /* <DEDUP_REMOVED lines=13> */
[----:B-1----:R-:W-:-:S02]  /*13b0*/  HADD2.F32 R114, -RZ, R86.H0_H0 ;  /* 0x20000056ff727230 */ /* 0x002fc40000004100 */
        /* <DEDUP_REMOVED lines=15> */
[----:B------:R-:W-:-:S03]  /*14b0*/  FMUL.FTZ R86, R117, R86 ;  /* 0x0000005675567220 */ /* 0x000fc60000410000 */
[----:B------:R-:W-:-:S07]  /*14c0*/  FMUL.FTZ R87, R87, R114 ;  /* 0x0000007257577220 */ /* 0x000fce0000410000 */
.L_x_20215:
[----:B------:R-:W0:Y:S02]  /*14d0*/  LDC.64 R114, c[0x0][0x3a8] ;  /* 0x0000ea00ff727b82 */ /* 0x000e240000000a00 */
[C---:B0-----:R-:W-:Y:S01]  /*14e0*/  IMAD.WIDE.U32 R114, R113.reuse, 0x20, R114 ;  /* 0x0000002071727825 */ /* 0x041fe200078e0072 */
[----:B------:R-:W-:-:S04]  /*14f0*/  IADD3 R113, PT, PT, R113, 0x80, RZ ;  /* 0x0000008071717810 */ /* 0x000fc80007ffe0ff */
[----:B------:R0:W-:Y:S04]  /*1500*/  STG.E.128 desc[UR8][R114.64], R80 ;  /* 0x0000005072007986 */ /* 0x0001e8000c101d08 */
[----:B------:R0:W-:Y:S02]  /*1510*/  STG.E.128 desc[UR8][R114.64+0x10], R84 ;  /* 0x0000105472007986 */ /* 0x0001e4000c101d08 */
.L_x_20213:
[----:B------:R-:W-:Y:S05]  /*1520*/  BSYNC.RECONVERGENT B0 ;  /* 0x0000000000007941 */ /* 0x000fea0003800200 */
.L_x_20212:
[----:B------:R-:W-:Y:S01]  /*1530*/  ISETP.GE.U32.AND P2, PT, R116, 0x180, PT ;  /* 0x000001807400780c */ /* 0x000fe20003f46070 */
[----:B------:R-:W-:-:S12]  /*1540*/  BSSY.RECONVERGENT B0, `(.L_x_20216) ;  /* 0x0000052000007945 */ /* 0x000fd80003800200 */
[----:B------:R-:W-:Y:S05]  /*1550*/  @!P2 BRA `(.L_x_20217) ;  /* 0x000000040040a947 */ /* 0x000fea0003800000 */
[----:B------:R-:W-:Y:S01]  /*1560*/  ISETP.NE.U32.AND P3, PT, RZ, UR10, PT ;  /* 0x0000000aff007c0c */ /* 0x000fe2000bf65070 */
[----:B------:R-:W2:Y:S03]  /*1570*/  LDC.64 R88, c[0x0][0x390] ;  /* 0x0000e400ff587b82 */ /* 0x000ea60000000a00 */
[----:B------:R-:W-:-:S13]  /*1580*/  ISETP.NE.AND.EX P3, PT, RZ, UR11, PT, P3 ;  /* 0x0000000bff007c0c */ /* 0x000fda000bf65330 */
[----:B------:R-:W3:Y:S01]  /*1590*/  @P3 LDC.64 R90, c[0x0][0x3a0] ;  /* 0x0000e800ff5a3b82 */ /* 0x000ee20000000a00 */
[----:B--2---:R-:W-:-:S05]  /*15a0*/  IMAD.WIDE.U32 R88, R113, 0x10, R88 ;  /* 0x0000001071587825 */ /* 0x004fca00078e0058 */
[----:B------:R2:W5:Y:S01]  /*15b0*/  LDG.E.128 R92, desc[UR8][R88.64] ;  /* 0x00000008585c7981 */ /* 0x000562000c1e1d00 */
[----:B---3--:R-:W-:-:S05]  /*15c0*/  @P3 IMAD.WIDE.U32 R90, R113, 0x20, R90 ;  /* 0x00000020715a3825 */ /* 0x008fca00078e005a */
[----:B------:R2:W5:Y:S04]  /*15d0*/  @P3 LDG.E.128 R64, desc[UR8][R90.64] ;  /* 0x000000085a403981 */ /* 0x000568000c1e1d00 */
[----:B------:R2:W5:Y:S01]  /*15e0*/  @P3 LDG.E.128 R68, desc[UR8][R90.64+0x10] ;  /* 0x000010085a443981 */ /* 0x000562000c1e1d00 */
[----:B------:R-:W-:Y:S05]  /*15f0*/  @!P3 BRA `(.L_x_20218) ;  /* 0x000000000084b947 */ /* 0x000fea0003800000 */
[--C-:B--2--5:R-:W-:Y:S02]  /*1600*/  HADD2.F32 R88, -RZ, R92.reuse.H0_H0 ;  /* 0x2000005cff587230 */ /* 0x124fe40000004100 */
[----:B------:R-:W-:Y:S02]  /*1610*/  HADD2.F32 R92, -RZ, R92.H1_H1 ;  /* 0x3000005cff5c7230 */ /* 0x000fe40000004100 */
[--C-:B------:R-:W-:Y:S02]  /*1620*/  HADD2.F32 R90, -RZ, R36.reuse.H0_H0 ;  /* 0x20000024ff5a7230 */ /* 0x100fe40000004100 */
[----:B------:R-:W-:Y:S01]  /*1630*/  FMUL.FTZ R89, R88, UR4 ;  /* 0x0000000458597c20 */ /* 0x000fe20008410000 */
[----:B------:R-:W-:Y:S02]  /*1640*/  HADD2.F32 R91, -RZ, R36.H1_H1 ;  /* 0x30000024ff5b7230 */ /* 0x000fe40000004100 */
[----:B------:R-:W-:Y:S01]  /*1650*/  FMUL.FTZ R92, R92, UR4 ;  /* 0x000000045c5c7c20 */ /* 0x000fe20008410000 */
[----:B01----:R-:W-:-:S02]  /*1660*/  HADD2.F32 R114, -RZ, R93.H0_H0 ;  /* 0x2000005dff727230 */ /* 0x003fc40000004100 */
        /* <DEDUP_REMOVED lines=26> */
.L_x_20218:
[--C-:B--2--5:R-:W-:Y:S02]  /*1810*/  HADD2.F32 R88, -RZ, R92.reuse.H0_H0 ;  /* 0x2000005cff587230 */ /* 0x124fe40000004100 */
        /* <DEDUP_REMOVED lines=13> */
[----:B01----:R-:W-:-:S02]  /*18f0*/  HADD2.F32 R114, -RZ, R94.H0_H0 ;  /* 0x2000005eff727230 */ /* 0x003fc40000004100 */
        /* <DEDUP_REMOVED lines=17> */
.L_x_20219:
[----:B------:R-:W0:Y:S02]  /*1a10*/  LDC.64 R114, c[0x0][0x3a8] ;  /* 0x0000ea00ff727b82 */ /* 0x000e240000000a00 */
[C---:B0-----:R-:W-:Y:S01]  /*1a20*/  IMAD.WIDE.U32 R114, R113.reuse, 0x20, R114 ;  /* 0x0000002071727825 */ /* 0x041fe200078e0072 */
[----:B------:R-:W-:-:S04]  /*1a30*/  IADD3 R113, PT, PT, R113, 0x80, RZ ;  /* 0x0000008071717810 */ /* 0x000fc80007ffe0ff */
[----:B------:R2:W-:Y:S04]  /*1a40*/  STG.E.128 desc[UR8][R114.64], R88 ;  /* 0x0000005872007986 */ /* 0x0005e8000c101d08 */
[----:B------:R2:W-:Y:S02]  /*1a50*/  STG.E.128 desc[UR8][R114.64+0x10], R92 ;  /* 0x0000105c72007986 */ /* 0x0005e4000c101d08 */
.L_x_20217:
[----:B------:R-:W-:Y:S05]  /*1a60*/  BSYNC.RECONVERGENT B0 ;  /* 0x0000000000007941 */ /* 0x000fea0003800200 */
.L_x_20216:
[----:B------:R-:W-:Y:S01]  /*1a70*/  ISETP.GE.U32.AND P3, PT, R116, 0x200, PT ;  /* 0x000002007400780c */ /* 0x000fe20003f66070 */
[----:B------:R-:W-:-:S12]  /*1a80*/  BSSY.RECONVERGENT B0, `(.L_x_20220) ;  /* 0x0000052000007945 */ /* 0x000fd80003800200 */
[----:B------:R-:W-:Y:S05]  /*1a90*/  @!P3 BRA `(.L_x_20221) ;  /* 0x000000040040b947 */ /* 0x000fea0003800000 */
[----:B------:R-:W-:Y:S01]  /*1aa0*/  ISETP.NE.U32.AND P4, PT, RZ, UR10, PT ;  /* 0x0000000aff007c0c */ /* 0x000fe2000bf85070 */
[----:B------:R-:W3:Y:S03]  /*1ab0*/  LDC.64 R96, c[0x0][0x390] ;  /* 0x0000e400ff607b82 */ /* 0x000ee60000000a00 */
[----:B------:R-:W-:-:S13]  /*1ac0*/  ISETP.NE.AND.EX P4, PT, RZ, UR11, PT, P4 ;  /* 0x0000000bff007c0c */ /* 0x000fda000bf85340 */
[----:B------:R-:W4:Y:S01]  /*1ad0*/  @P4 LDC.64 R98, c[0x0][0x3a0] ;  /* 0x0000e800ff624b82 */ /* 0x000f220000000a00 */
[----:B---3--:R-:W-:-:S05]  /*1ae0*/  IMAD.WIDE.U32 R96, R113, 0x10, R96 ;  /* 0x0000001071607825 */ /* 0x008fca00078e0060 */
[----:B------:R3:W5:Y:S01]  /*1af0*/  LDG.E.128 R100, desc[UR8][R96.64] ;  /* 0x0000000860647981 */ /* 0x000762000c1e1d00 */
[----:B----4-:R-:W-:-:S05]  /*1b00*/  @P4 IMAD.WIDE.U32 R98, R113, 0x20, R98 ;  /* 0x0000002071624825 */ /* 0x010fca00078e0062 */
[----:B------:R3:W5:Y:S04]  /*1b10*/  @P4 LDG.E.128 R64, desc[UR8][R98.64] ;  /* 0x0000000862404981 */ /* 0x000768000c1e1d00 */
[----:B------:R3:W5:Y:S01]  /*1b20*/  @P4 LDG.E.128 R68, desc[UR8][R98.64+0x10] ;  /* 0x0000100862444981 */ /* 0x000762000c1e1d00 */
[----:B------:R-:W-:Y:S05]  /*1b30*/  @!P4 BRA `(.L_x_20222) ;  /* 0x000000000084c947 */ /* 0x000fea0003800000 */
[--C-:B---3-5:R-:W-:Y:S02]  /*1b40*/  HADD2.F32 R96, -RZ, R100.reuse.H0_H0 ;  /* 0x20000064ff607230 */ /* 0x128fe40000004100 */
[----:B------:R-:W-:Y:S02]  /*1b50*/  HADD2.F32 R100, -RZ, R100.H1_H1 ;  /* 0x30000064ff647230 */ /* 0x000fe40000004100 */
[--C-:B------:R-:W-:Y:S02]  /*1b60*/  HADD2.F32 R98, -RZ, R48.reuse.H0_H0 ;  /* 0x20000030ff627230 */ /* 0x100fe40000004100 */
[----:B------:R-:W-:Y:S01]  /*1b70*/  FMUL.FTZ R97, R96, UR4 ;  /* 0x0000000460617c20 */ /* 0x000fe20008410000 */
[----:B------:R-:W-:Y:S02]  /*1b80*/  HADD2.F32 R99, -RZ, R48.H1_H1 ;  /* 0x30000030ff637230 */ /* 0x000fe40000004100 */
[----:B------:R-:W-:Y:S01]  /*1b90*/  FMUL.FTZ R100, R100, UR4 ;  /* 0x0000000464647c20 */ /* 0x000fe20008410000 */
[----:B012---:R-:W-:-:S02]  /*1ba0*/  HADD2.F32 R114, -RZ, R101.H0_H0 ;  /* 0x20000065ff727230 */ /* 0x007fc40000004100 */
        /* <DEDUP_REMOVED lines=26> */
.L_x_20222:
[--C-:B---3-5:R-:W-:Y:S02]  /*1d50*/  HADD2.F32 R96, -RZ, R100.reuse.H0_H0 ;  /* 0x20000064ff607230 */ /* 0x128fe40000004100 */
        /* <DEDUP_REMOVED lines=13> */
[----:B012---:R-:W-:-:S02]  /*1e30*/  HADD2.F32 R114, -RZ, R102.H0_H0 ;  /* 0x20000066ff727230 */ /* 0x007fc40000004100 */
        /* <DEDUP_REMOVED lines=17> */
.L_x_20223:
[----:B------:R-:W0:Y:S02]  /*1f50*/  LDC.64 R114, c[0x0][0x3a8] ;  /* 0x0000ea00ff727b82 */ /* 0x000e240000000a00 */
[C---:B0-----:R-:W-:Y:S01]  /*1f60*/  IMAD.WIDE.U32 R114, R113.reuse, 0x20, R114 ;  /* 0x0000002071727825 */ /* 0x041fe200078e0072 */
[----:B------:R-:W-:-:S04]  /*1f70*/  IADD3 R113, PT, PT, R113, 0x80, RZ ;  /* 0x0000008071717810 */ /* 0x000fc80007ffe0ff */
[----:B------:R3:W-:Y:S04]  /*1f80*/  STG.E.128 desc[UR8][R114.64], R96 ;  /* 0x0000006072007986 */ /* 0x0007e8000c101d08 */
[----:B------:R3:W-:Y:S02]  /*1f90*/  STG.E.128 desc[UR8][R114.64+0x10], R100 ;  /* 0x0000106472007986 */ /* 0x0007e4000c101d08 */
.L_x_20221:
[----:B------:R-:W-:Y:S05]  /*1fa0*/  BSYNC.RECONVERGENT B0 ;  /* 0x0000000000007941 */ /* 0x000fea0003800200 */
.L_x_20220:
        /* <DEDUP_REMOVED lines=19> */
[----:B-123--:R-:W-:-:S02]  /*20e0*/  HADD2.F32 R114, -RZ, R109.H0_H0 ;  /* 0x2000006dff727230 */ /* 0x00efc40000004100 */
        /* <DEDUP_REMOVED lines=26> */
.L_x_20226:
        /* <DEDUP_REMOVED lines=14> */
[----:B-123--:R-:W-:-:S02]  /*2370*/  HADD2.F32 R114, -RZ, R110.H0_H0 ;  /* 0x2000006eff727230 */ /* 0x00efc40000004100 */
        /* <DEDUP_REMOVED lines=17> */
.L_x_20227:
[----:B------:R-:W0:Y:S02]  /*2490*/  LDC.64 R114, c[0x0][0x3a8] ;  /* 0x0000ea00ff727b82 */ /* 0x000e240000000a00 */
[----:B0-----:R-:W-:-:S05]  /*24a0*/  IMAD.WIDE.U32 R114, R113, 0x20, R114 ;  /* 0x0000002071727825 */ /* 0x001fca00078e0072 */
[----:B------:R4:W-:Y:S04]  /*24b0*/  STG.E.128 desc[UR8][R114.64], R104 ;  /* 0x0000006872007986 */ /* 0x0009e8000c101d08 */
[----:B------:R4:W-:Y:S02]  /*24c0*/  STG.E.128 desc[UR8][R114.64+0x10], R108 ;  /* 0x0000106c72007986 */ /* 0x0009e4000c101d08 */
.L_x_20225:
[----:B------:R-:W-:Y:S05]  /*24d0*/  BSYNC.RECONVERGENT B0 ;  /* 0x0000000000007941 */ /* 0x000fea0003800200 */
.L_x_20224:
        /* <DEDUP_REMOVED lines=62> */
[----:B------:R-:W-:Y:S01]  /*28c0*/  FADD.FTZ R115, R81, -R114 ;  /* 0x8000007251737221 */ /* 0x000fe20000010000 */
[----:B------:R-:W-:-:S04]  /*28d0*/  FFMA.FTZ R113, R113, R113, RZ ;  /* 0x0000007171717223 */ /* 0x000fc800000100ff */
[----:B------:R-:W-:Y:S01]  /*28e0*/  FFMA.FTZ R113, R120, R120, R113 ;  /* 0x0000007878717223 */ /* 0x000fe20000010071 */
[----:B------:R-:W-:-:S04]  /*28f0*/  FADD.FTZ R120, R74, -R114 ;  /* 0x800000724a787221 */ /* 0x000fc80000010000 */
        /* <DEDUP_REMOVED lines=85> */
[----:B------:R-:W-:-:S04]  /*2e50*/  LOP3.LUT R115, R112, 0x1f, RZ, 0xc0, !PT ;  /* 0x0000001f70737812 */ /* 0x000fc800078ec0ff */
[----:B------:R-:W0:Y:S01]  /*2e60*/  SHFL.BFLY PT, R122, R119, 0x10, 0x1f ;  /* 0x0e001f00777a7f89 */ /* 0x000e2200000e0000 */
[----:B------:R-:W-:Y:S01]  /*2e70*/  ISETP.GT.U32.AND P6, PT, R115, 0x3, PT ;  /* 0x000000037300780c */ /* 0x000fe20003fc4070 */
[----:B0-----:R-:W-:Y:S01]  /*2e80*/  FADD.FTZ R115, R119, R122 ;  /* 0x0000007a77737221 */ /* 0x001fe20000010000 */
[----:B------:R-:W-:Y:S11]  /*2e90*/  @P5 BRA `(.L_x_20229) ;  /* 0x00000000001c5947 */ /* 0x000ff60003800000 */
[----:B------:R-:W0:Y:S01]  /*2ea0*/  S2UR UR5, SR_CgaCtaId ;  /* 0x00000000000579c3 */ /* 0x000e220000008800 */
[----:B------:R-:W-:Y:S01]  /*2eb0*/  UMOV UR4, 0x400 ;  /* 0x0000040000047882 */ /* 0x000fe20000000000 */
[----:B------:R-:W-:-:S04]  /*2ec0*/  SHF.R.U32.HI R113, RZ, 0x2, R112 ;  /* 0x00000002ff717819 */ /* 0x000fc80000011670 */
[----:B------:R-:W-:Y:S01]  /*2ed0*/  LOP3.LUT R113, R113, 0x18, RZ, 0xc0, !PT ;  /* 0x0000001871717812 */ /* 0x000fe200078ec0ff */
[----:B0-----:R-:W-:-:S04]  /*2ee0*/  ULEA UR4, UR5, UR4, 0x18 ;  /* 0x0000000405047291 */ /* 0x001fc8000f8ec0ff */
[----:B------:R-:W-:-:S09]  /*2ef0*/  @UP2 UIADD3 UR4, UPT, UPT, UR4, 0x20, URZ ;  /* 0x0000002004042890 */ /* 0x000fd2000fffe0ff */
[----:B------:R0:W-:Y:S03]  /*2f00*/  STS.64 [R113+UR4], R114 ;  /* 0x0000007271007988 */ /* 0x0001e60008000a04 */
.L_x_20229:
[----:B------:R-:W-:Y:S05]  /*2f10*/  BSYNC.RECONVERGENT B0 ;  /* 0x0000000000007941 */ /* 0x000fea0003800200 */
.L_x_20228:
        /* <DEDUP_REMOVED lines=13> */
.L_x_20231:
[----:B------:R-:W-:Y:S05]  /*2ff0*/  BSYNC.RECONVERGENT B0 ;  /* 0x0000000000007941 */ /* 0x000fea0003800200 */
.L_x_20230:
[----:B------:R-:W2:Y:S01]  /*3000*/  SHFL.DOWN PT, R120, R119, 0x2, 0x1f ;  /* 0x08401f0077787f89 */ /* 0x000ea200000e0000 */
[-C--:B------:R-:W-:Y:S01]  /*3010*/  I2FP.F32.S32 R121, R119.reuse ;  /* 0x0000007700797245 */ /* 0x080fe20000201400 */
[----:B------:R-:W-:Y:S01]  /*3020*/  BSSY.RECONVERGENT B0, `(.L_x_20232) ;  /* 0x0000066000007945 */ /* 0x000fe20003800200 */
[----:B------:R-:W-:Y:S01]  /*3030*/  ISETP.NE.AND P6, PT, RZ, UR7, PT ;  /* 0x00000007ff007c0c */ /* 0x000fe2000bfc5270 */
[----:B-1----:R-:W1:Y:S01]  /*3040*/  SHFL.DOWN PT, R117, R114, 0x2, 0x1f ;  /* 0x08401f0072757f89 */ /* 0x002e6200000e0000 */
[----:B------:R-:W-:Y:S02]  /*3050*/  ISETP.NE.AND P5, PT, R112, RZ, PT ;  /* 0x000000ff7000720c */ /* 0x000fe40003fa5270 */
[----:B--2---:R-:W-:Y:S02]  /*3060*/  I2FP.F32.S32 R118, R120 ;  /* 0x0000007800767245 */ /* 0x004fe40000201400 */
[----:B0-----:R-:W-:Y:S01]  /*3070*/  IADD3 R113, PT, PT, R120, R119, RZ ;  /* 0x0000007778717210 */ /* 0x001fe20007ffe0ff */
[----:B-1----:R-:W-:-:S02]  /*3080*/  FADD.FTZ R120, -R117, R114 ;  /* 0x0000007275787221 */ /* 0x002fc40000010100 */
[----:B------:R-:W-:Y:S01]  /*3090*/  FMUL.FTZ R122, R117, R118 ;  /* 0x00000076757a7220 */ /* 0x000fe20000410000 */
[----:B------:R-:W-:Y:S01]  /*30a0*/  I2FP.F32.S32 R117, R113 ;  /* 0x0000007100757245 */ /* 0x000fe20000201400 */
[----:B------:R-:W-:Y:S02]  /*30b0*/  FMUL.FTZ R120, R120, R120 ;  /* 0x0000007878787220 */ /* 0x000fe40000410000 */
[----:B------:R-:W-:Y:S01]  /*30c0*/  FFMA.FTZ R124, R121, R114, R122 ;  /* 0x00000072797c7223 */ /* 0x000fe2000001007a */
[----:B------:R-:W0:Y:S01]  /*30d0*/  MUFU.RCP R119, R117 ;  /* 0x0000007500777308 */ /* 0x000e220000001000 */
[----:B------:R-:W1:Y:S01]  /*30e0*/  SHFL.DOWN PT, R114, R113, 0x1, 0x1f ;  /* 0x08201f0071727f89 */ /* 0x000e6200000e0000 */
[----:B------:R-:W-:-:S03]  /*30f0*/  FMUL.FTZ R121, R120, R121 ;  /* 0x0000007978797220 */ /* 0x000fc60000410000 */
[----:B------:R-:W2:Y:S01]  /*3100*/  SHFL.DOWN PT, R120, R115, 0x2, 0x1f ;  /* 0x08401f0073787f89 */ /* 0x000ea200000e0000 */
[----:B------:R-:W-:Y:S01]  /*3110*/  FMUL.FTZ R122, R121, R118 ;  /* 0x00000076797a7220 */ /* 0x000fe20000410000 */
[----:B0-----:R-:W-:-:S05]  /*3120*/  FMUL.FTZ R118, R119, R124 ;  /* 0x0000007c77767220 */ /* 0x001fca0000410000 */
[----:B------:R-:W0:Y:S01]  /*3130*/  SHFL.DOWN PT, R121, R118, 0x1, 0x1f ;  /* 0x08201f0076797f89 */ /* 0x000e2200000e0000 */
[----:B-1----:R-:W-:Y:S01]  /*3140*/  I2FP.F32.S32 R123, R114 ;  /* 0x00000072007b7245 */ /* 0x002fe20000201400 */
[----:B--2---:R-:W-:-:S04]  /*3150*/  FADD.FTZ R120, R120, R115 ;  /* 0x0000007378787221 */ /* 0x004fc80000010000 */
[----:B------:R-:W-:Y:S01]  /*3160*/  FFMA.FTZ R119, R119, R122, R120 ;  /* 0x0000007a77777223 */ /* 0x000fe20000010078 */
[----:B------:R-:W-:-:S04]  /*3170*/  IADD3 R122, PT, PT, R113, R114, RZ ;  /* 0x00000072717a7210 */ /* 0x000fc80007ffe0ff */
[----:B------:R-:W1:Y:S01]  /*3180*/  SHFL.DOWN PT, R120, R119, 0x1, 0x1f ;  /* 0x08201f0077787f89 */ /* 0x000e6200000e0000 */
[----:B------:R-:W-:-:S04]  /*3190*/  I2FP.F32.S32 R122, R122 ;  /* 0x0000007a007a7245 */ /* 0x000fc80000201400 */
[----:B------:R-:W2:Y:S01]  /*31a0*/  MUFU.RCP R115, R122 ;  /* 0x0000007a00737308 */ /* 0x000ea20000001000 */
[----:B0-----:R-:W-:Y:S01]  /*31b0*/  FADD.FTZ R114, R118, -R121 ;  /* 0x8000007976727221 */ /* 0x001fe20000010000 */
[----:B------:R-:W-:-:S03]  /*31c0*/  FMUL.FTZ R124, R121, R123 ;  /* 0x0000007b797c7220 */ /* 0x000fc60000410000 */
[----:B------:R-:W-:Y:S01]  /*31d0*/  FMUL.FTZ R114, R114, R114 ;  /* 0x0000007272727220 */ /* 0x000fe20000410000 */
[----:B------:R-:W-:-:S03]  /*31e0*/  FFMA.FTZ R124, R117, R118, R124 ;  /* 0x00000076757c7223 */ /* 0x000fc6000001007c */
[----:B------:R-:W-:Y:S01]  /*31f0*/  FMUL.FTZ R114, R117, R114 ;  /* 0x0000007275727220 */ /* 0x000fe20000410000 */
[----:B------:R-:W-:-:S03]  /*3200*/  MOV R117, UR6 ;  /* 0x0000000600757c02 */ /* 0x000fc60008000f00 */
[----:B------:R-:W-:Y:S01]  /*3210*/  FMUL.FTZ R114, R114, R123 ;  /* 0x0000007b72727220 */ /* 0x000fe20000410000 */
[----:B--2---:R-:W-:Y:S01]  /*3220*/  FMUL.FTZ R113, R115, R124 ;  /* 0x0000007c73717220 */ /* 0x004fe20000410000 */
[----:B-1----:R-:W-:Y:S02]  /*3230*/  FADD.FTZ R120, R119, R120 ;  /* 0x0000007877787221 */ /* 0x002fe40000010000 */
[----:B------:R-:W0:Y:S02]  /*3240*/  @!P5 LDC.64 R118, c[0x0][0x3c0] ;  /* 0x0000f000ff76db82 */ /* 0x000e240000000a00 */
[----:B------:R-:W-:Y:S01]  /*3250*/  FFMA.FTZ R120, R115, R114, R120 ;  /* 0x0000007273787223 */ /* 0x000fe20000010078 */
[----:B------:R-:W1:Y:S05]  /*3260*/  SHFL.IDX PT, R113, R113, RZ, 0x1f ;  /* 0x00001fff71717589 */ /* 0x000e6a00000e0000 */
[----:B------:R-:W2:Y:S01]  /*3270*/  SHFL.IDX PT, R120, R120, RZ, 0x1f ;  /* 0x00001fff78787589 */ /* 0x000ea200000e0000 */
[----:B------:R-:W2:Y:S01]  /*3280*/  LDC R115, c[0x0][0x448] ;  /* 0x00011200ff737b82 */ /* 0x000ea20000000800 */
[----:B0-----:R-:W-:-:S04]  /*3290*/  @!P5 IMAD.WIDE R118, R117, 0x4, R118 ;  /* 0x000000047576d825 */ /* 0x001fc800078e0276 */
[----:B-1----:R-:W-:Y:S01]  /*32a0*/  FMUL.FTZ R114, R113, R113 ;  /* 0x0000007171727220 */ /* 0x002fe20000410000 */
[----:B------:R0:W-:Y:S01]  /*32b0*/  @!P5 STG.E desc[UR8][R118.64], R113 ;  /* 0x000000717600d986 */ /* 0x0001e2000c101908 */
[----:B--2---:R-:W-:-:S03]  /*32c0*/  FFMA.FTZ R112, R120, UR12, R115 ;  /* 0x0000000c78707c23 */ /* 0x004fc60008010073 */
[----:B------:R-:W-:-:S05]  /*32d0*/  FSEL R115, R114, RZ, P6 ;  /* 0x000000ff72737208 */ /* 0x000fca0003000000 */
[----:B------:R-:W-:Y:S02]  /*32e0*/  FADD.FTZ R112, R112, R115 ;  /* 0x0000007370707221 */ /* 0x000fe40000010000 */
[----:B------:R-:W1:Y:S04]  /*32f0*/  @!P5 LDC.64 R114, c[0x0][0x3c8] ;  /* 0x0000f200ff72db82 */ /* 0x000e680000000a00 */
[----:B------:R-:W2:Y:S02]  /*3300*/  MUFU.RSQ R112, R112 ;  /* 0x0000007000707308 */ /* 0x000ea40000001400 */
[----:B--2---:R-:W-:Y:S01]  /*3310*/  R2UR UR4, R112 ;  /* 0x00000000700472ca */ /* 0x004fe200000e0000 */
[----:B-1----:R-:W-:Y:S01]  /*3320*/  @!P5 IMAD.WIDE R114, R117, 0x4, R114 ;  /* 0x000000047572d825 */ /* 0x002fe200078e0272 */
[----:B------:R-:W-:-:S04]  /*3330*/  FSEL R112, R113, RZ, !P6 ;  /* 0x000000ff71707208 */ /* 0x000fc80007000000 */
[----:B------:R-:W-:-:S07]  /*3340*/  R2UR UR5, R112 ;  /* 0x00000000700572ca */ /* 0x000fce00000e0000 */
[----:B------:R-:W-:-:S05]  /*3350*/  MOV R117, UR4 ;  /* 0x0000000400757c02 */ /* 0x000fca0008000f00 */
[----:B------:R0:W-:Y:S01]  /*3360*/  @!P5 STG.E desc[UR8][R114.64], R117 ;  /* 0x000000757200d986 */ /* 0x0001e2000c101908 */
[----:B------:R-:W-:Y:S05]  /*3370*/  @!P0 BRA `(.L_x_20233) ;  /* 0x0000000000c08947 */ /* 0x000fea0003800000 */
[----:B------:R-:W-:Y:S01]  /*3380*/  FADD.FTZ R112, R72, -UR5 ;  /* 0x8000000548707e21 */ /* 0x000fe20008010000 */
[----:B0----5:R-:W-:Y:S02]  /*3390*/  HADD2.F32 R113, -RZ, R4.H0_H0 ;  /* 0x20000004ff717230 */ /* 0x021fe40000004100 */
        /* <DEDUP_REMOVED lines=46> */
.L_x_20233:
[----:B------:R-:W-:Y:S05]  /*3680*/  BSYNC.RECONVERGENT B0 ;  /* 0x0000000000007941 */ /* 0x000fea0003800200 */
.L_x_20232:
[----:B------:R-:W-:Y:S04]  /*3690*/  BSSY.RECONVERGENT B0, `(.L_x_20234) ;  /* 0x0000032000007945 */ /* 0x000fe80003800200 */
[----:B------:R-:W-:Y:S05]  /*36a0*/  @!P1 BRA `(.L_x_20235) ;  /* 0x0000000000c09947 */ /* 0x000fea0003800000 */
[----:B-1----:R-:W-:Y:S01]  /*36b0*/  FADD.FTZ R112, R80, -UR5 ;  /* 0x8000000550707e21 */ /* 0x002fe20008010000 */
        /* <DEDUP_REMOVED lines=47> */
.L_x_20235:
[----:B------:R-:W-:Y:S05]  /*39b0*/  BSYNC.RECONVERGENT B0 ;  /* 0x0000000000007941 */ /* 0x000fea0003800200 */
.L_x_20234:
[----:B------:R-:W-:Y:S04]  /*39c0*/  BSSY.RECONVERGENT B0, `(.L_x_20236) ;  /* 0x0000032000007945 */ /* 0x000fe80003800200 */
[----:B------:R-:W-:Y:S05]  /*39d0*/  @!P2 BRA `(.L_x_20237) ;  /* 0x0000000000c0a947 */ /* 0x000fea0003800000 */
[----:B-12---:R-:W-:Y:S01]  /*39e0*/  FADD.FTZ R112, R88, -UR5 ;  /* 0x8000000558707e21 */ /* 0x006fe20008010000 */
        /* <DEDUP_REMOVED lines=47> */
.L_x_20237:
[----:B------:R-:W-:Y:S05]  /*3ce0*/  BSYNC.RECONVERGENT B0 ;  /* 0x0000000000007941 */ /* 0x000fea0003800200 */
.L_x_20236:
[----:B------:R-:W-:Y:S04]  /*3cf0*/  BSSY.RECONVERGENT B0, `(.L_x_20238) ;  /* 0x0000032000007945 */ /* 0x000fe80003800200 */
[----:B------:R-:W-:Y:S05]  /*3d00*/  @!P3 BRA `(.L_x_20239) ;  /* 0x0000000000c0b947 */ /* 0x000fea0003800000 */
[----:B-123--:R-:W-:Y:S01]  /*3d10*/  FADD.FTZ R112, R96, -UR5 ;  /* 0x8000000560707e21 */ /* 0x00efe20008010000 */
        /* <DEDUP_REMOVED lines=47> */
.L_x_20239:
[----:B------:R-:W-:Y:S05]  /*4010*/  BSYNC.RECONVERGENT B0 ;  /* 0x0000000000007941 */ /* 0x000fea0003800200 */
.L_x_20238:
[----:B------:R-:W-:Y:S04]  /*4020*/  BSSY.RECONVERGENT B0, `(.L_x_20240) ;  /* 0x0000031000007945 */ /* 0x000fe80003800200 */
[----:B------:R-:W-:Y:S05]  /*4030*/  @!P4 BRA `(.L_x_20241) ;  /* 0x0000000000bcc947 */ /* 0x000fea0003800000 */
[----:B-1234-:R-:W-:Y:S01]  /*4040*/  FADD.FTZ R112, R104, -UR5 ;  /* 0x8000000568707e21 */ /* 0x01efe20008010000 */
        /* <DEDUP_REMOVED lines=46> */
.L_x_20241:
[----:B------:R-:W-:Y:S05]  /*4330*/  BSYNC.RECONVERGENT B0 ;  /* 0x0000000000007941 */ /* 0x000fea0003800200 */
.L_x_20240:
[----:B------:R-:W-:Y:S02]  /*4340*/  UIADD3 UR6, UPT, UPT, UR6, UR14, URZ ;  /* 0x0000000e06067290 */ /* 0x000fe4000fffe0ff */
[----:B------:R-:W-:Y:S02]  /*4350*/  UPLOP3.LUT UP2, UPT, UPT, UPT, UP2, 0x40, 0x4 ;  /* 0x000000000004789c */ /* 0x000fe40003f4e820 */
[----:B------:R-:W-:-:S09]  /*4360*/  UISETP.GE.AND UP1, UPT, UR6, UR15, UPT ;  /* 0x0000000f0600728c */ /* 0x000fd2000bf26270 */
[----:B------:R-:W-:Y:S05]  /*4370*/  BRA.U !UP1, `(.L_x_20242) ;  /* 0xffffffc509847547 */ /* 0x000fea000b83ffff */
[----:B------:R-:W-:Y:S05]  /*4380*/  EXIT ;  /* 0x000000000000794d */ /* 0x000fea0003800000 */
.L_x_20243:
        /* <DEDUP_REMOVED lines=15> */
.L_x_34080:


//--------------------- .text._ZN10layer_norm13ln_fwd_kernelINS_13Kernel_traitsI6__halfS2_fS2_fjLj5120ELj1ELj1ELj4ELj16ENS_18Kernel_traits_baseILj5120ES2_S2_fS2_fjLj128EEEEELb0ELb1ELb0ELb1EEEvNS_9FwdParamsE --------------------------
	.section	.text._ZN10layer_norm13ln_fwd_kernelINS_13Kernel_traitsI6__halfS2_fS2_fjLj5120ELj1ELj1ELj4ELj16ENS_18Kernel_traits_baseILj5120ES2_S2_fS2_fjLj128EEEEELb0ELb1ELb0ELb1EEEvNS_9FwdParamsE,"ax",@progbits
	.align	128
        .global         _ZN10layer_norm13ln_fwd_kernelINS_13Kernel_traitsI6__halfS2_fS2_fjLj5120ELj1ELj1ELj4ELj16ENS_18Kernel_traits_baseILj5120ES2_S2_fS2_fjLj128EEEEELb0ELb1ELb0ELb1EEEvNS_9FwdParamsE
        .type           _ZN10layer_norm13ln_fwd_kernelINS_13Kernel_traitsI6__halfS2_fS2_fjLj5120ELj1ELj1ELj4ELj16ENS_18Kernel_traits_baseILj5120ES2_S2_fS2_fjLj128EEEEELb0ELb1ELb0ELb1EEEvNS_9FwdParamsE,@function
        .size           _ZN10layer_norm13ln_fwd_kernelINS_13Kernel_traitsI6__halfS2_fS2_fjLj5120ELj1ELj1ELj4ELj16ENS_18Kernel_traits_baseILj5120ES2_S2_fS2_fjLj128EEEEELb0ELb1ELb0ELb1EEEvNS_9FwdParamsE,(.L_x_34081 - _ZN10layer_norm13ln_fwd_kernelINS_13Kernel_traitsI6__halfS2_fS2_fjLj5120ELj1ELj1ELj4ELj16ENS_18Kernel_traits_baseILj5120ES2_S2_fS2_fjLj128EEEEELb0ELb1ELb0ELb1EEEvNS_9FwdParamsE)
        .other          _ZN10layer_norm13ln_fwd_kernelINS_13Kernel_traitsI6__halfS2_fS2_fjLj5120ELj1ELj1ELj4ELj16ENS_18Kernel_traits_baseILj5120ES2_S2_fS2_fjLj128EEEEELb0ELb1ELb0ELb1EEEvNS_9FwdParamsE,@"STO_CUDA_ENTRY STV_DEFAULT"
_ZN10layer_norm13ln_fwd_kernelINS_13Kernel_traitsI6__halfS2_fS2_fjLj5120ELj1ELj1ELj4ELj16ENS_18Kernel_traits_baseILj5120ES2_S2_fS2_fjLj128EEEEELb0ELb1ELb0ELb1EEEvNS_9FwdParamsE:
.text._ZN10layer_norm13ln_fwd_kernelINS_13Kernel_traitsI6__halfS2_fS2_fjLj5120ELj1ELj1ELj4ELj16ENS_18Kernel_traits_baseILj5120ES2_S2_fS2_fjLj128EEEEELb0ELb1ELb0ELb1EEEvNS_9FwdParamsE:
        /* <DEDUP_REMOVED lines=31> */
.L_x_20244:
        /* <DEDUP_REMOVED lines=24> */
.L_x_20245:
        /* <DEDUP_REMOVED lines=11> */
.L_x_20260:
        /* <DEDUP_REMOVED lines=10> */
[----:B------:R-:W-:Y:S01]  /*04c0*/  ISETP.NE.U32.AND P1, PT, RZ, UR8, PT ;  /* 0x00000008ff007c0c */ /* 0x000fe2000bf25070 */
[----:B------:R-:W-:-:S03]  /*04d0*/  HFMA2 R0, -RZ, RZ, 1.875, 0 ;  /* 0x3f800000ff007431 */ /* 0x000fc600000001ff */
[----:B------:R-:W-:Y:S01]  /*04e0*/  ISETP.NE.AND.EX P1, PT, RZ, UR9, PT, P1 ;  /* 0x00000009ff007c0c */ /* 0x000fe2000bf25310 */
[----:B--2---:R-:W-:-:S12]  /*04f0*/  @P0 HADD2.F32 R0, -RZ, R8.H0_H0 ;  /* 0x20000008ff000230 */ /* 0x004fd80000004100 */
[----:B------:R-:W-:Y:S05]  /*0500*/  @!P1 BRA `(.L_x_20246) ;  /* 0x0000000000949947 */ /* 0x000fea0003800000 */
[----:B------:R-:W0:Y:S02]  /*0510*/  LDC.64 R8, c[0x0][0x3a0] ;  /* 0x0000e800ff087b82 */ /* 0x000e240000000a00 */
[----:B0-----:R-:W-:-:S05]  /*0520*/  IMAD.WIDE.U32 R8, R3, 0x20, R8 ;  /* 0x0000002003087825 */ /* 0x001fca00078e0008 */
[----:B------:R-:W2:Y:S04]  /*0530*/  LDG.E.128 R40, desc[UR6][R8.64] ;  /* 0x0000000608287981 */ /* 0x000ea8000c1e1d00 */
[----:B------:R-:W3:Y:S01]  /*0540*/  LDG.E.128 R36, desc[UR6][R8.64+0x10] ;  /* 0x0000100608247981 */ /* 0x000ee2000c1e1d00 */
[--C-:B-----5:R-:W-:Y:S02]  /*0550*/  HADD2.F32 R15, -RZ, R5.reuse.H0_H0 ;  /* 0x20000005ff0f7230 */ /* 0x120fe40000004100 */
[--C-:B------:R-:W-:Y:S02]  /*0560*/  HADD2.F32 R13, -RZ, R4.reuse.H1_H1 ;  /* 0x30000004ff0d7230 */ /* 0x100fe40000004100 */
[----:B------:R-:W-:Y:S02]  /*0570*/  HADD2.F32 R5, -RZ, R5.H1_H1 ;  /* 0x30000005ff057230 */ /* 0x000fe40000004100 */
[----:B------:R-:W-:Y:S01]  /*0580*/  FMUL.FTZ R15, R15, R0 ;  /* 0x000000000f0f7220 */ /* 0x000fe20000410000 */
[----:B------:R-:W-:-:S02]  /*0590*/  HADD2.F32 R11, -RZ, R4.H0_H0 ;  /* 0x20000004ff0b7230 */ /* 0x000fc40000004100 */
[-C--:B------:R-:W-:Y:S01]  /*05a0*/  FMUL.FTZ R4, R13, R0.reuse ;  /* 0x000000000d047220 */ /* 0x080fe20000410000 */
[--C-:B------:R-:W-:Y:S02]  /*05b0*/  HADD2.F32 R17, -RZ, R6.reuse.H0_H0 ;  /* 0x20000006ff117230 */ /* 0x100fe40000004100 */
[----:B------:R-:W-:Y:S02]  /*05c0*/  HADD2.F32 R19, -RZ, R6.H1_H1 ;  /* 0x30000006ff137230 */ /* 0x000fe40000004100 */
[-C--:B------:R-:W-:Y:S01]  /*05d0*/  FMUL.FTZ R6, R5, R0.reuse ;  /* 0x0000000005067220 */ /* 0x080fe20000410000 */
[----:B------:R-:W-:Y:S02]  /*05e0*/  HADD2.F32 R21, -RZ, R7.H0_H0 ;  /* 0x20000007ff157230 */ /* 0x000fe40000004100 */
[-C--:B------:R-:W-:Y:S01]  /*05f0*/  FMUL.FTZ R11, R11, R0.reuse ;  /* 0x000000000b0b7220 */ /* 0x080fe20000410000 */
[----:B------:R-:W-:Y:S02]  /*0600*/  HADD2.F32 R33, -RZ, R60.H1_H1 ;  /* 0x3000003cff217230 */ /* 0x000fe40000004100 */
[----:B------:R-:W-:Y:S01]  /*0610*/  FMUL.FTZ R17, R17, R0 ;  /* 0x0000000011117220 */ /* 0x000fe20000410000 */
[----:B------:R-:W-:-:S02]  /*0620*/  HADD2.F32 R35, -RZ, R61.H1_H1 ;  /* 0x3000003dff237230 */ /* 0x000fc40000004100 */
[----:B------:R-:W-:Y:S01]  /*0630*/  FMUL.FTZ R21, R21, R0 ;  /* 0x0000000015157220 */ /* 0x000fe20000410000 */
[----:B------:R-:W-:Y:S02]  /*0640*/  HADD2.F32 R7, -RZ, R7.H1_H1 ;  /* 0x30000007ff077230 */ /* 0x000fe40000004100 */
[----:B------:R-:W-:Y:S02]  /*0650*/  HADD2.F32 R32, -RZ, R60.H0_H0 ;  /* 0x2000003cff207230 */ /* 0x000fe40000004100 */
[----:B------:R-:W-:Y:S02]  /*0660*/  HADD2.F32 R34, -RZ, R61.H0_H0 ;  /* 0x2000003dff227230 */ /* 0x000fe40000004100 */
[--C-:B------:R-:W-:Y:S02]  /*0670*/  HADD2.F32 R28, -RZ, R62.reuse.H0_H0 ;  /* 0x2000003eff1c7230 */ /* 0x100fe40000004100 */
[----:B------:R-:W-:Y:S02]  /*0680*/  HADD2.F32 R29, -RZ, R62.H1_H1 ;  /* 0x3000003eff1d7230 */ /* 0x000fe40000004100 */
[----:B------:R-:W-:-:S02]  /*0690*/  HADD2.F32 R30, -RZ, R63.H0_H0 ;  /* 0x2000003fff1e7230 */ /* 0x000fc40000004100 */
[----:B------:R-:W-:Y:S02]  /*06a0*/  HADD2.F32 R31, -RZ, R63.H1_H1 ;  /* 0x3000003fff1f7230 */ /* 0x000fe40000004100 */
[----:B--2---:R-:W-:Y:S01]  /*06b0*/  FFMA.FTZ R33, R4, R33, R41 ;  /* 0x0000002104217223 */ /* 0x004fe20000010029 */
[----:B------:R-:W-:Y:S01]  /*06c0*/  FFMA.FTZ R35, R6, R35, R43 ;  /* 0x0000002306237223 */ /* 0x000fe2000001002b */
[-C--:B------:R-:W-:Y:S01]  /*06d0*/  FMUL.FTZ R4, R19, R0.reuse ;  /* 0x0000000013047220 */ /* 0x080fe20000410000 */
[----:B------:R-:W-:Y:S01]  /*06e0*/  FMUL.FTZ R6, R7, R0 ;  /* 0x0000000007067220 */ /* 0x000fe20000410000 */
[----:B------:R-:W-:Y:S01]  /*06f0*/  FFMA.FTZ R32, R11, R32, R40 ;  /* 0x000000200b207223 */ /* 0x000fe20000010028 */
[----:B------:R-:W-:Y:S01]  /*0700*/  FFMA.FTZ R34, R15, R34, R42 ;  /* 0x000000220f227223 */ /* 0x000fe2000001002a */
[----:B---3--:R-:W-:Y:S01]  /*0710*/  FFMA.FTZ R28, R17, R28, R36 ;  /* 0x0000001c111c7223 */ /* 0x008fe20000010024 */
[----:B------:R-:W-:Y:S01]  /*0720*/  FFMA.FTZ R29, R4, R29, R37 ;  /* 0x0000001d041d7223 */ /* 0x000fe20000010025 */
[----:B------:R-:W-:Y:S01]  /*0730*/  FFMA.FTZ R30, R21, R30, R38 ;  /* 0x0000001e151e7223 */ /* 0x000fe20000010026 */
[----:B------:R-:W-:Y:S01]  /*0740*/  FFMA.FTZ R31, R6, R31, R39 ;  /* 0x0000001f061f7223 */ /* 0x000fe20000010027 */
[----:B------:R-:W-:Y:S06]  /*0750*/  BRA `(.L_x_20247) ;  /* 0x0000000000807947 */ /* 0x000fec0003800000 */
.L_x_20246:
[--C-:B-----5:R-:W-:Y:S02]  /*0760*/  HADD2.F32 R13, -RZ, R5.reuse.H0_H0 ;  /* 0x20000005ff0d7230 */ /* 0x120fe40000004100 */
[--C-:B------:R-:W-:Y:S02]  /*0770*/  HADD2.F32 R11, -RZ, R4.reuse.H1_H1 ;  /* 0x30000004ff0b7230 */ /* 0x100fe40000004100 */
[----:B------:R-:W-:Y:S02]  /*0780*/  HADD2.F32 R5, -RZ, R5.H1_H1 ;  /* 0x30000005ff057230 */ /* 0x000fe40000004100 */
        /* <DEDUP_REMOVED lines=11> */
[----:B------:R-:W-:-:S02]  /*0840*/  HADD2.F32 R19, -RZ, R7.H0_H0 ;  /* 0x20000007ff137230 */ /* 0x000fc40000004100 */
[----:B------:R-:W-:Y:S01]  /*0850*/  FMUL.FTZ R33, R11, R4 ;  /* 0x000000040b217220 */ /* 0x000fe20000410000 */
[----:B------:R-:W-:Y:S02]  /*0860*/  HADD2.F32 R7, -RZ, R7.H1_H1 ;  /* 0x30000007ff077230 */ /* 0x000fe40000004100 */
[----:B------:R-:W-:Y:S01]  /*0870*/  FMUL.FTZ R35, R5, R6 ;  /* 0x0000000605237220 */ /* 0x000fe20000410000 */
[----:B------:R-:W-:Y:S02]  /*0880*/  HADD2.F32 R32, -RZ, R60.H0_H0 ;  /* 0x2000003cff207230 */ /* 0x000fe40000004100 */
[-C--:B------:R-:W-:Y:S01]  /*0890*/  FMUL.FTZ R19, R19, R0.reuse ;  /* 0x0000000013137220 */ /* 0x080fe20000410000 */
[----:B------:R-:W-:Y:S02]  /*08a0*/  HADD2.F32 R34, -RZ, R61.H0_H0 ;  /* 0x2000003dff227230 */ /* 0x000fe40000004100 */
[----:B------:R-:W-:Y:S01]  /*08b0*/  FMUL.FTZ R7, R7, R0 ;  /* 0x0000000007077220 */ /* 0x000fe20000410000 */
[----:B------:R-:W-:-:S02]  /*08c0*/  HADD2.F32 R28, -RZ, R62.H0_H0 ;  /* 0x2000003eff1c7230 */ /* 0x000fc40000004100 */
[----:B------:R-:W-:Y:S01]  /*08d0*/  FMUL.FTZ R32, R9, R32 ;  /* 0x0000002009207220 */ /* 0x000fe20000410000 */
[----:B------:R-:W-:Y:S02]  /*08e0*/  HADD2.F32 R4, -RZ, R62.H1_H1 ;  /* 0x3000003eff047230 */ /* 0x000fe40000004100 */
[----:B------:R-:W-:Y:S01]  /*08f0*/  FMUL.FTZ R34, R13, R34 ;  /* 0x000000220d227220 */ /* 0x000fe20000410000 */
[--C-:B------:R-:W-:Y:S02]  /*0900*/  HADD2.F32 R30, -RZ, R63.reuse.H0_H0 ;  /* 0x2000003fff1e7230 */ /* 0x100fe40000004100 */
[----:B------:R-:W-:Y:S01]  /*0910*/  FMUL.FTZ R28, R15, R28 ;  /* 0x0000001c0f1c7220 */ /* 0x000fe20000410000 */
[----:B------:R-:W-:Y:S02]  /*0920*/  HADD2.F32 R6, -RZ, R63.H1_H1 ;  /* 0x3000003fff067230 */ /* 0x000fe40000004100 */
[----:B------:R-:W-:Y:S01]  /*0930*/  FMUL.FTZ R29, R17, R4 ;  /* 0x00000004111d7220 */ /* 0x000fe20000410000 */
[----:B------:R-:W-:-:S02]  /*0940*/  FMUL.FTZ R30, R19, R30 ;  /* 0x0000001e131e7220 */ /* 0x000fc40000410000 */
[----:B------:R-:W-:-:S07]  /*0950*/  FMUL.FTZ R31, R7, R6 ;  /* 0x00000006071f7220 */ /* 0x000fce0000410000 */
.L_x_20247:
        /* <DEDUP_REMOVED lines=12> */
[--C-:B-----5:R-:W-:Y:S02]  /*0a20*/  HADD2.F32 R15, -RZ, R5.reuse.H0_H0 ;  /* 0x20000005ff0f7230 */ /* 0x120fe40000004100 */
[--C-:B0-----:R-:W-:Y:S02]  /*0a30*/  HADD2.F32 R13, -RZ, R4.reuse.H1_H1 ;  /* 0x30000004ff0d7230 */ /* 0x101fe40000004100 */
[----:B------:R-:W-:Y:S02]  /*0a40*/  HADD2.F32 R5, -RZ, R5.H1_H1 ;  /* 0x30000005ff057230 */ /* 0x000fe40000004100 */
[-C--:B------:R-:W-:Y:S01]  /*0a50*/  FMUL.FTZ R15, R15, R0.reuse ;  /* 0x000000000f0f7220 */ /* 0x080fe20000410000 */
[----:B------:R-:W-:Y:S02]  /*0a60*/  HADD2.F32 R11, -RZ, R4.H0_H0 ;  /* 0x20000004ff0b7230 */ /* 0x000fe40000004100 */
[----:B------:R-:W-:Y:S01]  /*0a70*/  FMUL.FTZ R4, R13, R0 ;  /* 0x000000000d047220 */ /* 0x000fe20000410000 */
[----:B------:R-:W-:-:S02]  /*0a80*/  HADD2.F32 R17, -RZ, R6.H0_H0 ;  /* 0x20000006ff117230 */ /* 0x000fc40000004100 */
[----:B------:R-:W-:Y:S02]  /*0a90*/  HADD2.F32 R19, -RZ, R6.H1_H1 ;  /* 0x30000006ff137230 */ /* 0x000fe40000004100 */
[-C--:B------:R-:W-:Y:S01]  /*0aa0*/  FMUL.FTZ R6, R5, R0.reuse ;  /* 0x0000000005067220 */ /* 0x080fe20000410000 */
[----:B------:R-:W-:Y:S02]  /*0ab0*/  HADD2.F32 R23, -RZ, R7.H0_H0 ;  /* 0x20000007ff177230 */ /* 0x000fe40000004100 */
[-C--:B------:R-:W-:Y:S01]  /*0ac0*/  FMUL.FTZ R11, R11, R0.reuse ;  /* 0x000000000b0b7220 */ /* 0x080fe20000410000 */
[----:B------:R-:W-:Y:S02]  /*0ad0*/  HADD2.F32 R25, -RZ, R56.H1_H1 ;  /* 0x30000038ff197230 */ /* 0x000fe40000004100 */
[-C--:B------:R-:W-:Y:S01]  /*0ae0*/  FMUL.FTZ R17, R17, R0.reuse ;  /* 0x0000000011117220 */ /* 0x080fe20000410000 */
[----:B------:R-:W-:Y:S02]  /*0af0*/  HADD2.F32 R27, -RZ, R57.H1_H1 ;  /* 0x30000039ff1b7230 */ /* 0x000fe40000004100 */
[----:B------:R-:W-:Y:S01]  /*0b00*/  FMUL.FTZ R23, R23, R0 ;  /* 0x0000000017177220 */ /* 0x000fe20000410000 */
[----:B------:R-:W-:-:S02]  /*0b10*/  HADD2.F32 R7, -RZ, R7.H1_H1 ;  /* 0x30000007ff077230 */ /* 0x000fc40000004100 */
[----:B------:R-:W-:Y:S01]  /*0b20*/  FFMA.FTZ R25, R4, R25, R41 ;  /* 0x0000001904197223 */ /* 0x000fe20000010029 */
[----:B------:R-:W-:Y:S02]  /*0b30*/  HADD2.F32 R22, -RZ, R59.H0_H0 ;  /* 0x2000003bff167230 */ /* 0x000fe40000004100 */
[----:B------:R-:W-:Y:S01]  /*0b40*/  FFMA.FTZ R27, R6, R27, R43 ;  /* 0x0000001b061b7223 */ /* 0x000fe2000001002b */
[----:B------:R-:W-:Y:S02]  /*0b50*/  HADD2.F32 R24, -RZ, R56.H0_H0 ;  /* 0x20000038ff187230 */ /* 0x000fe40000004100 */
[-C--:B------:R-:W-:Y:S01]  /*0b60*/  FMUL.FTZ R4, R19, R0.reuse ;  /* 0x0000000013047220 */ /* 0x080fe20000410000 */
[----:B------:R-:W-:Y:S02]  /*0b70*/  HADD2.F32 R26, -RZ, R57.H0_H0 ;  /* 0x20000039ff1a7230 */ /* 0x000fe40000004100 */
[----:B------:R-:W-:Y:S01]  /*0b80*/  FMUL.FTZ R6, R7, R0 ;  /* 0x0000000007067220 */ /* 0x000fe20000410000 */
[----:B------:R-:W-:-:S02]  /*0b90*/  HADD2.F32 R20, -RZ, R58.H0_H0 ;  /* 0x2000003aff147230 */ /* 0x000fc40000004100 */
[----:B------:R-:W-:Y:S01]  /*0ba0*/  FFMA.FTZ R22, R23, R22, R38 ;  /* 0x0000001617167223 */ /* 0x000fe20000010026 */
[----:B------:R-:W-:Y:S02]  /*0bb0*/  HADD2.F32 R21, -RZ, R58.H1_H1 ;  /* 0x3000003aff157230 */ /* 0x000fe40000004100 */
[----:B------:R-:W-:Y:S01]  /*0bc0*/  FFMA.FTZ R24, R11, R24, R40 ;  /* 0x000000180b187223 */ /* 0x000fe20000010028 */
[----:B------:R-:W-:Y:S02]  /*0bd0*/  HADD2.F32 R5, -RZ, R59.H1_H1 ;  /* 0x3000003bff057230 */ /* 0x000fe40000004100 */
[----:B------:R-:W-:Y:S01]  /*0be0*/  FFMA.FTZ R26, R15, R26, R42 ;  /* 0x0000001a0f1a7223 */ /* 0x000fe2000001002a */
[----:B------:R-:W-:Y:S01]  /*0bf0*/  FFMA.FTZ R20, R17, R20, R36 ;  /* 0x0000001411147223 */ /* 0x000fe20000010024 */
[----:B------:R-:W-:Y:S01]  /*0c00*/  FFMA.FTZ R21, R4, R21, R37 ;  /* 0x0000001504157223 */ /* 0x000fe20000010025 */
[----:B------:R-:W-:Y:S01]  /*0c10*/  FFMA.FTZ R23, R6, R5, R39 ;  /* 0x0000000506177223 */ /* 0x000fe20000010027 */
[----:B------:R-:W-:Y:S06]  /*0c20*/  BRA `(.L_x_20249) ;  /* 0x0000000000807947 */ /* 0x000fec0003800000 */
.L_x_20248:
[--C-:B-----5:R-:W-:Y:S02]  /*0c30*/  HADD2.F32 R15, -RZ, R5.reuse.H0_H0 ;  /* 0x20000005ff0f7230 */ /* 0x120fe40000004100 */
[--C-:B0-----:R-:W-:Y:S02]  /*0c40*/  HADD2.F32 R13, -RZ, R4.reuse.H1_H1 ;  /* 0x30000004ff0d7230 */ /* 0x101fe40000004100 */
        /* <DEDUP_REMOVED lines=30> */
.L_x_20249:
        /* <DEDUP_REMOVED lines=11> */
[--C-:B-----5:R-:W-:Y:S02]  /*0ee0*/  HADD2.F32 R15, -RZ, R5.reuse.H0_H0 ;  /* 0x20000005ff0f7230 */ /* 0x120fe40000004100 */
[--C-:B-1----:R-:W-:Y:S02]  /*0ef0*/  HADD2.F32 R13, -RZ, R4.reuse.H1_H1 ;  /* 0x30000004ff0d7230 */ /* 0x102fe40000004100 */
[----:B------:R-:W-:Y:S02]  /*0f00*/  HADD2.F32 R5, -RZ, R5.H1_H1 ;  /* 0x30000005ff057230 */ /* 0x000fe40000004100 */
[-C--:B------:R-:W-:Y:S01]  /*0f10*/  FMUL.FTZ R15, R15, R0.reuse ;  /* 0x000000000f0f7220 */ /* 0x080fe20000410000 */
[----:B------:R-:W-:Y:S02]  /*0f20*/  HADD2.F32 R18, -RZ, R53.H0_H0 ;  /* 0x20000035ff127230 */ /* 0x000fe40000004100 */
[----:B------:R-:W-:Y:S02]  /*0f30*/  HADD2.F32 R9, -RZ, R4.H0_H0 ;  /* 0x20000004ff097230 */ /* 0x000fe40000004100 */
[----:B------:R-:W-:Y:S01]  /*0f40*/  FMUL.FTZ R4, R13, R0 ;  /* 0x000000000d047220 */ /* 0x000fe20000410000 */
[----:B------:R-:W-:-:S02]  /*0f50*/  HADD2.F32 R107, -RZ, R6.H0_H0 ;  /* 0x20000006ff6b7230 */ /* 0x000fc40000004100 */
[----:B------:R-:W-:Y:S01]  /*0f60*/  FFMA.FTZ R18, R15, R18, R42 ;  /* 0x000000120f127223 */ /* 0x000fe2000001002a */
[----:B------:R-:W-:Y:S02]  /*0f70*/  HADD2.F32 R109, -RZ, R6.H1_H1 ;  /* 0x30000006ff6d7230 */ /* 0x000fe40000004100 */
[-C--:B------:R-:W-:Y:S01]  /*0f80*/  FMUL.FTZ R6, R5, R0.reuse ;  /* 0x0000000005067220 */ /* 0x080fe20000410000 */
[----:B------:R-:W-:Y:S02]  /*0f90*/  HADD2.F32 R111, -RZ, R7.H0_H0 ;  /* 0x20000007ff6f7230 */ /* 0x000fe40000004100 */
[-C--:B------:R-:W-:Y:S01]  /*0fa0*/  FMUL.FTZ R9, R9, R0.reuse ;  /* 0x0000000009097220 */ /* 0x080fe20000410000 */
[----:B------:R-:W-:Y:S02]  /*0fb0*/  HADD2.F32 R17, -RZ, R52.H1_H1 ;  /* 0x30000034ff117230 */ /* 0x000fe40000004100 */
[----:B------:R-:W-:Y:S01]  /*0fc0*/  FMUL.FTZ R107, R107, R0 ;  /* 0x000000006b6b7220 */ /* 0x000fe20000410000 */
[----:B------:R-:W-:-:S02]  /*0fd0*/  HADD2.F32 R19, -RZ, R53.H1_H1 ;  /* 0x30000035ff137230 */ /* 0x000fc40000004100 */
[-C--:B------:R-:W-:Y:S01]  /*0fe0*/  FMUL.FTZ R111, R111, R0.reuse ;  /* 0x000000006f6f7220 */ /* 0x080fe20000410000 */
[----:B------:R-:W-:Y:S02]  /*0ff0*/  HADD2.F32 R7, -RZ, R7.H1_H1 ;  /* 0x30000007ff077230 */ /* 0x000fe40000004100 */
[----:B------:R-:W-:Y:S01]  /*1000*/  FFMA.FTZ R17, R4, R17, R41 ;  /* 0x0000001104117223 */ /* 0x000fe20000010029 */
[----:B------:R-:W-:Y:S02]  /*1010*/  HADD2.F32 R16, -RZ, R52.H0_H0 ;  /* 0x20000034ff107230 */ /* 0x000fe40000004100 */
[----:B------:R-:W-:Y:S01]  /*1020*/  FFMA.FTZ R19, R6, R19, R43 ;  /* 0x0000001306137223 */ /* 0x000fe2000001002b */
[--C-:B------:R-:W-:Y:S02]  /*1030*/  HADD2.F32 R12, -RZ, R54.reuse.H0_H0 ;  /* 0x20000036ff0c7230 */ /* 0x100fe40000004100 */
[----:B------:R-:W-:Y:S01]  /*1040*/  FMUL.FTZ R4, R109, R0 ;  /* 0x000000006d047220 */ /* 0x000fe20000410000 */
[----:B------:R-:W-:-:S02]  /*1050*/  HADD2.F32 R13, -RZ, R54.H1_H1 ;  /* 0x30000036ff0d7230 */ /* 0x000fc40000004100 */
[----:B------:R-:W-:Y:S01]  /*1060*/  FMUL.FTZ R6, R7, R0 ;  /* 0x0000000007067220 */ /* 0x000fe20000410000 */
[--C-:B------:R-:W-:Y:S02]  /*1070*/  HADD2.F32 R14, -RZ, R55.reuse.H0_H0 ;  /* 0x20000037ff0e7230 */ /* 0x100fe40000004100 */
[----:B------:R-:W-:Y:S01]  /*1080*/  FFMA.FTZ R16, R9, R16, R40 ;  /* 0x0000001009107223 */ /* 0x000fe20000010028 */
[----:B------:R-:W-:Y:S02]  /*1090*/  HADD2.F32 R15, -RZ, R55.H1_H1 ;  /* 0x30000037ff0f7230 */ /* 0x000fe40000004100 */
[----:B------:R-:W-:Y:S01]  /*10a0*/  FFMA.FTZ R12, R107, R12, R36 ;  /* 0x0000000c6b0c7223 */ /* 0x000fe20000010024 */
[----:B------:R-:W-:Y:S01]  /*10b0*/  FFMA.FTZ R13, R4, R13, R37 ;  /* 0x0000000d040d7223 */ /* 0x000fe20000010025 */
[----:B------:R-:W-:Y:S01]  /*10c0*/  FFMA.FTZ R14, R111, R14, R38 ;  /* 0x0000000e6f0e7223 */ /* 0x000fe20000010026 */
[----:B------:R-:W-:Y:S01]  /*10d0*/  FFMA.FTZ R15, R6, R15, R39 ;  /* 0x0000000f060f7223 */ /* 0x000fe20000010027 */
[----:B------:R-:W-:Y:S06]  /*10e0*/  BRA `(.L_x_20251) ;  /* 0x0000000000807947 */ /* 0x000fec0003800000 */
.L_x_20250:
[--C-:B-----5:R-:W-:Y:S02]  /*10f0*/  HADD2.F32 R15, -RZ, R5.reuse.H0_H0 ;  /* 0x20000005ff0f7230 */ /* 0x120fe40000004100 */
[--C-:B-1----:R-:W-:Y:S02]  /*1100*/  HADD2.F32 R13, -RZ, R4.reuse.H1_H1 ;  /* 0x30000004ff0d7230 */ /* 0x102fe40000004100 */
        /* <DEDUP_REMOVED lines=30> */
.L_x_20251:
        /* <DEDUP_REMOVED lines=11> */
[--C-:B-1---5:R-:W-:Y:S02]  /*13a0*/  HADD2.F32 R9, -RZ, R4.reuse.H0_H0 ;  /* 0x20000004ff097230 */ /* 0x122fe40000004100 */
[----:B------:R-:W-:Y:S02]  /*13b0*/  HADD2.F32 R117, -RZ, R5.H1_H1 ;  /* 0x30000005ff757230 */ /* 0x000fe40000004100 */
[----:B------:R-:W-:Y:S02]  /*13c0*/  HADD2.F32 R11, -RZ, R4.H1_H1 ;  /* 0x30000004ff0b7230 */ /* 0x000fe40000004100 */
[-C--:B------:R-:W-:Y:S01]  /*13d0*/  FMUL.FTZ R9, R9, R0.reuse ;  /* 0x0000000009097220 */ /* 0x080fe20000410000 */
[--C-:B------:R-:W-:Y:S02]  /*13e0*/  HADD2.F32 R111, -RZ, R6.reuse.H0_H0 ;  /* 0x20000006ff6f7230 */ /* 0x100fe40000004100 */
[----:B------:R-:W-:Y:S01]  /*13f0*/  FMUL.FTZ R106, R117, R0 ;  /* 0x00000000756a7220 */ /* 0x000fe20000410000 */
[----:B------:R-:W-:-:S02]  /*1400*/  HADD2.F32 R109, -RZ, R6.H1_H1 ;  /* 0x30000006ff6d7230 */ /* 0x000fc40000004100 */
[-C--:B------:R-:W-:Y:S01]  /*1410*/  FMUL.FTZ R4, R11, R0.reuse ;  /* 0x000000000b047220 */ /* 0x080fe20000410000 */
[--C-:B------:R-:W-:Y:S02]  /*1420*/  HADD2.F32 R8, -RZ, R48.reuse.H0_H0 ;  /* 0x20000030ff087230 */ /* 0x100fe40000004100 */
[----:B------:R-:W-:Y:S01]  /*1430*/  FMUL.FTZ R111, R111, R0 ;  /* 0x000000006f6f7220 */ /* 0x000fe20000410000 */
[----:B------:R-:W-:Y:S02]  /*1440*/  HADD2.F32 R108, -RZ, R49.H1_H1 ;  /* 0x30000031ff6c7230 */ /* 0x000fe40000004100 */
[----:B------:R-:W-:Y:S02]  /*1450*/  HADD2.F32 R113, -RZ, R5.H0_H0 ;  /* 0x20000005ff717230 */ /* 0x000fe40000004100 */
[----:B------:R-:W-:Y:S01]  /*1460*/  FFMA.FTZ R8, R9, R8, R40 ;  /* 0x0000000809087223 */ /* 0x000fe20000010028 */
[----:B------:R-:W-:Y:S02]  /*1470*/  HADD2.F32 R6, -RZ, R48.H1_H1 ;  /* 0x30000030ff067230 */ /* 0x000fe40000004100 */
[----:B------:R-:W-:Y:S01]  /*1480*/  FFMA.FTZ R11, R106, R108, R43 ;  /* 0x0000006c6a0b7223 */ /* 0x000fe2000001002b */
[----:B------:R-:W-:-:S02]  /*1490*/  HADD2.F32 R5, -RZ, R7.H0_H0 ;  /* 0x20000007ff057230 */ /* 0x000fc40000004100 */
[----:B------:R-:W-:Y:S01]  /*14a0*/  FMUL.FTZ R113, R113, R0 ;  /* 0x0000000071717220 */ /* 0x000fe20000410000 */
[----:B------:R-:W-:Y:S02]  /*14b0*/  HADD2.F32 R7, -RZ, R7.H1_H1 ;  /* 0x30000007ff077230 */ /* 0x000fe40000004100 */
[----:B------:R-:W-:Y:S01]  /*14c0*/  FFMA.FTZ R9, R4, R6, R41 ;  /* 0x0000000604097223 */ /* 0x000fe20000010029 */
[--C-:B------:R-:W-:Y:S02]  /*14d0*/  HADD2.F32 R106, -RZ, R50.reuse.H1_H1 ;  /* 0x30000032ff6a7230 */ /* 0x100fe40000004100 */
[-C--:B------:R-:W-:Y:S01]  /*14e0*/  FMUL.FTZ R6, R109, R0.reuse ;  /* 0x000000006d067220 */ /* 0x080fe20000410000 */
[----:B------:R-:W-:Y:S02]  /*14f0*/  HADD2.F32 R10, -RZ, R49.H0_H0 ;  /* 0x20000031ff0a7230 */ /* 0x000fe40000004100 */
[----:B------:R-:W-:Y:S01]  /*1500*/  FMUL.FTZ R109, R5, R0 ;  /* 0x00000000056d7220 */ /* 0x000fe20000410000 */
[----:B------:R-:W-:-:S02]  /*1510*/  HADD2.F32 R4, -RZ, R50.H0_H0 ;  /* 0x20000032ff047230 */ /* 0x000fc40000004100 */
        /* <DEDUP_REMOVED lines=9> */
.L_x_20252:
[--C-:B-1---5:R-:W-:Y:S02]  /*15b0*/  HADD2.F32 R9, -RZ, R4.reuse.H0_H0 ;  /* 0x20000004ff097230 */ /* 0x122fe40000004100 */
[----:B------:R-:W-:Y:S02]  /*15c0*/  HADD2.F32 R11, -RZ, R4.H1_H1 ;  /* 0x30000004ff0b7230 */ /* 0x000fe40000004100 */
[--C-:B------:R-:W-:Y:S02]  /*15d0*/  HADD2.F32 R117, -RZ, R5.reuse.H1_H1 ;  /* 0x30000005ff757230 */ /* 0x100fe40000004100 */
[-C--:B------:R-:W-:Y:S01]  /*15e0*/  FMUL.FTZ R9, R9, R0.reuse ;  /* 0x0000000009097220 */ /* 0x080fe20000410000 */
[----:B------:R-:W-:Y:S02]  /*15f0*/  HADD2.F32 R113, -RZ, R5.H0_H0 ;  /* 0x20000005ff717230 */ /* 0x000fe40000004100 */
[----:B------:R-:W-:Y:S01]  /*1600*/  FMUL.FTZ R11, R11, R0 ;  /* 0x000000000b0b7220 */ /* 0x000fe20000410000 */
[----:B------:R-:W-:-:S02]  /*1610*/  HADD2.F32 R8, -RZ, R48.H0_H0 ;  /* 0x20000030ff087230 */ /* 0x000fc40000004100 */
[-C--:B------:R-:W-:Y:S01]  /*1620*/  FMUL.FTZ R117, R117, R0.reuse ;  /* 0x0000000075757220 */ /* 0x080fe20000410000 */
[--C-:B------:R-:W-:Y:S02]  /*1630*/  HADD2.F32 R111, -RZ, R6.reuse.H0_H0 ;  /* 0x20000006ff6f7230 */ /* 0x100fe40000004100 */
[----:B------:R-:W-:Y:S01]  /*1640*/  FMUL.FTZ R113, R113, R0 ;  /* 0x0000000071717220 */ /* 0x000fe20000410000 */
[----:B------:R-:W-:Y:S02]  /*1650*/  HADD2.F32 R109, -RZ, R6.H1_H1 ;  /* 0x30000006ff6d7230 */ /* 0x000fe40000004100 */
[----:B------:R-:W-:Y:S01]  /*1660*/  FMUL.FTZ R8, R9, R8 ;  /* 0x0000000809087220 */ /* 0x000fe20000410000 */
[----:B------:R-:W-:Y:S02]  /*1670*/  HADD2.F32 R4, -RZ, R48.H1_H1 ;  /* 0x30000030ff047230 */ /* 0x000fe40000004100 */
[----:B------:R-:W-:Y:S01]  /*1680*/  FMUL.FTZ R111, R111, R0 ;  /* 0x000000006f6f7220 */ /* 0x000fe20000410000 */
[----:B------:R-:W-:-:S02]  /*1690*/  HADD2.F32 R6, -RZ, R49.H1_H1 ;  /* 0x30000031ff067230 */ /* 0x000fc40000004100 */
[----:B------:R-:W-:Y:S01]  /*16a0*/  FMUL.FTZ R109, R109, R0 ;  /* 0x000000006d6d7220 */ /* 0x000fe20000410000 */
[----:B------:R-:W-:Y:S02]  /*16b0*/  HADD2.F32 R10, -RZ, R49.H0_H0 ;  /* 0x20000031ff0a7230 */ /* 0x000fe40000004100 */
[----:B------:R-:W-:Y:S01]  /*16c0*/  FMUL.FTZ R9, R11, R4 ;  /* 0x000000040b097220 */ /* 0x000fe20000410000 */
[--C-:B------:R-:W-:Y:S02]  /*16d0*/  HADD2.F32 R5, -RZ, R7.reuse.H0_H0 ;  /* 0x20000007ff057230 */ /* 0x100fe40000004100 */
[----:B------:R-:W-:Y:S01]  /*16e0*/  FMUL.FTZ R11, R117, R6 ;  /* 0x00000006750b7220 */ /* 0x000fe20000410000 */
[----:B------:R-:W-:Y:S02]  /*16f0*/  HADD2.F32 R7, -RZ, R7.H1_H1 ;  /* 0x30000007ff077230 */ /* 0x000fe40000004100 */
[----:B------:R-:W-:Y:S01]  /*1700*/  FMUL.FTZ R10, R113, R10 ;  /* 0x0000000a710a7220 */ /* 0x000fe20000410000 */
[----:B------:R-:W-:-:S02]  /*1710*/  HADD2.F32 R6, -RZ, R50.H1_H1 ;  /* 0x30000032ff067230 */ /* 0x000fc40000004100 */
[-C--:B------:R-:W-:Y:S01]  /*1720*/  FMUL.FTZ R106, R5, R0.reuse ;  /* 0x00000000056a7220 */ /* 0x080fe20000410000 */
[----:B------:R-:W-:Y:S02]  /*1730*/  HADD2.F32 R4, -RZ, R50.H0_H0 ;  /* 0x20000032ff047230 */ /* 0x000fe40000004100 */
[----:B------:R-:W-:Y:S01]  /*1740*/  FMUL.FTZ R7, R7, R0 ;  /* 0x0000000007077220 */ /* 0x000fe20000410000 */
[--C-:B------:R-:W-:Y:S02]  /*1750*/  HADD2.F32 R113, -RZ, R51.reuse.H0_H0 ;  /* 0x20000033ff717230 */ /* 0x100fe40000004100 */
[----:B------:R-:W-:Y:S01]  /*1760*/  FMUL.FTZ R5, R109, R6 ;  /* 0x000000066d057220 */ /* 0x000fe20000410000 */
[----:B------:R-:W-:Y:S02]  /*1770*/  HADD2.F32 R108, -RZ, R51.H1_H1 ;  /* 0x30000033ff6c7230 */ /* 0x000fe40000004100 */
[----:B------:R-:W-:Y:S01]  /*1780*/  FMUL.FTZ R4, R111, R4 ;  /* 0x000000046f047220 */ /* 0x000fe20000410000 */
[----:B------:R-:W-:-:S02]  /*1790*/  FMUL.FTZ R6, R106, R113 ;  /* 0x000000716a067220 */ /* 0x000fc40000410000 */
[----:B------:R-:W-:-:S07]  /*17a0*/  FMUL.FTZ R7, R7, R108 ;  /* 0x0000006c07077220 */ /* 0x000fce0000410000 */
.L_x_20253:
        /* <DEDUP_REMOVED lines=11> */
[--C-:B-1---5:R-:W-:Y:S02]  /*1860*/  HADD2.F32 R109, -RZ, R104.reuse.H0_H0 ;  /* 0x20000068ff6d7230 */ /* 0x122fe40000004100 */
[----:B------:R-:W-:Y:S02]  /*1870*/  HADD2.F32 R111, -RZ, R104.H1_H1 ;  /* 0x30000068ff6f7230 */ /* 0x000fe40000004100 */
[--C-:B------:R-:W-:Y:S02]  /*1880*/  HADD2.F32 R113, -RZ, R105.reuse.H0_H0 ;  /* 0x20000069ff717230 */ /* 0x100fe40000004100 */
[----:B------:R-:W-:Y:S02]  /*1890*/  HADD2.F32 R117, -RZ, R105.H1_H1 ;  /* 0x30000069ff757230 */ /* 0x000fe40000004100 */
[-C--:B------:R-:W-:Y:S01]  /*18a0*/  FMUL.FTZ R105, R109, R0.reuse ;  /* 0x000000006d697220 */ /* 0x080fe20000410000 */
[--C-:B------:R-:W-:Y:S02]  /*18b0*/  HADD2.F32 R119, -RZ, R106.reuse.H0_H0 ;  /* 0x2000006aff777230 */ /* 0x100fe40000004100 */
        /* <DEDUP_REMOVED lines=9> */
[--C-:B------:R-:W-:Y:S02]  /*1950*/  HADD2.F32 R104, -RZ, R44.reuse.H0_H0 ;  /* 0x2000002cff687230 */ /* 0x100fe40000004100 */
[----:B------:R-:W-:Y:S01]  /*1960*/  FMUL.FTZ R0, R107, R0 ;  /* 0x000000006b007220 */ /* 0x000fe20000410000 */
[----:B------:R-:W-:-:S02]  /*1970*/  HADD2.F32 R107, -RZ, R44.H1_H1 ;  /* 0x3000002cff6b7230 */ /* 0x000fc40000004100 */
[----:B------:R-:W-:-:S03]  /*1980*/  FFMA.FTZ R104, R105, R104, R40 ;  /* 0x0000006869687223 */ /* 0x000fc60000010028 */
[----:B------:R-:W-:Y:S01]  /*1990*/  FFMA.FTZ R105, R106, R107, R41 ;  /* 0x0000006b6a697223 */ /* 0x000fe20000010029 */
[--C-:B------:R-:W-:Y:S02]  /*19a0*/  HADD2.F32 R107, -RZ, R45.reuse.H1_H1 ;  /* 0x3000002dff6b7230 */ /* 0x100fe40000004100 */
[----:B------:R-:W-:-:S03]  /*19b0*/  HADD2.F32 R106, -RZ, R45.H0_H0 ;  /* 0x2000002dff6a7230 */ /* 0x000fc60000004100 */
[----:B------:R-:W-:Y:S01]  /*19c0*/  FFMA.FTZ R107, R108, R107, R43 ;  /* 0x0000006b6c6b7223 */ /* 0x000fe2000001002b */
[--C-:B------:R-:W-:Y:S02]  /*19d0*/  HADD2.F32 R108, -RZ, R46.reuse.H0_H0 ;  /* 0x2000002eff6c7230 */ /* 0x100fe40000004100 */
[----:B------:R-:W-:Y:S01]  /*19e0*/  FFMA.FTZ R106, R113, R106, R42 ;  /* 0x0000006a716a7223 */ /* 0x000fe2000001002a */
[----:B------:R-:W-:Y:S02]  /*19f0*/  HADD2.F32 R113, -RZ, R46.H1_H1 ;  /* 0x3000002eff717230 */ /* 0x000fe40000004100 */
[----:B------:R-:W-:-:S03]  /*1a00*/  FFMA.FTZ R108, R109, R108, R36 ;  /* 0x0000006c6d6c7223 */ /* 0x000fc60000010024 */
[----:B------:R-:W-:Y:S01]  /*1a10*/  FFMA.FTZ R109, R110, R113, R37 ;  /* 0x000000716e6d7223 */ /* 0x000fe20000010025 */
[--C-:B------:R-:W-:Y:S02]  /*1a20*/  HADD2.F32 R110, -RZ, R47.reuse.H0_H0 ;  /* 0x2000002fff6e7230 */ /* 0x100fe40000004100 */
[----:B------:R-:W-:-:S03]  /*1a30*/  HADD2.F32 R113, -RZ, R47.H1_H1 ;  /* 0x3000002fff717230 */ /* 0x000fc60000004100 */
[----:B------:R-:W-:Y:S02]  /*1a40*/  FFMA.FTZ R110, R111, R110, R38 ;  /* 0x0000006e6f6e7223 */ /* 0x000fe40000010026 */
[----:B------:R-:W-:Y:S01]  /*1a50*/  FFMA.FTZ R111, R0, R113, R39 ;  /* 0x00000071006f7223 */ /* 0x000fe20000010027 */
[----:B------:R-:W-:Y:S06]  /*1a60*/  BRA `(.L_x_20255) ;  /* 0x0000000000807947 */ /* 0x000fec0003800000 */
.L_x_20254:
[--C-:B-----5:R-:W-:Y:S02]  /*1a70*/  HADD2.F32 R113, -RZ, R105.reuse.H0_H0 ;  /* 0x20000069ff717230 */ /* 0x120fe40000004100 */
[----:B------:R-:W-:Y:S02]  /*1a80*/  HADD2.F32 R105, -RZ, R105.H1_H1 ;  /* 0x30000069ff697230 */ /* 0x000fe40000004100 */
[--C-:B-1----:R-:W-:Y:S02]  /*1a90*/  HADD2.F32 R109, -RZ, R104.reuse.H0_H0 ;  /* 0x20000068ff6d7230 */ /* 0x102fe40000004100 */
[-C--:B------:R-:W-:Y:S01]  /*1aa0*/  FMUL.FTZ R113, R113, R0.reuse ;  /* 0x0000000071717220 */ /* 0x080fe20000410000 */
[----:B------:R-:W-:Y:S02]  /*1ab0*/  HADD2.F32 R111, -RZ, R104.H1_H1 ;  /* 0x30000068ff6f7230 */ /* 0x000fe40000004100 */
        /* <DEDUP_REMOVED lines=8> */
[--C-:B------:R-:W-:Y:S02]  /*1b40*/  HADD2.F32 R105, -RZ, R44.reuse.H0_H0 ;  /* 0x2000002cff697230 */ /* 0x100fe40000004100 */
[----:B------:R-:W-:Y:S01]  /*1b50*/  FMUL.FTZ R108, R117, R0 ;  /* 0x00000000756c7220 */ /* 0x000fe20000410000 */
[----:B------:R-:W-:-:S02]  /*1b60*/  HADD2.F32 R106, -RZ, R44.H1_H1 ;  /* 0x3000002cff6a7230 */ /* 0x000fc40000004100 */
[-C--:B------:R-:W-:Y:S01]  /*1b70*/  FMUL.FTZ R109, R119, R0.reuse ;  /* 0x00000000776d7220 */ /* 0x080fe20000410000 */
[--C-:B------:R-:W-:Y:S02]  /*1b80*/  HADD2.F32 R116, -RZ, R45.reuse.H1_H1 ;  /* 0x3000002dff747230 */ /* 0x100fe40000004100 */
[----:B------:R-:W-:Y:S01]  /*1b90*/  FMUL.FTZ R104, R104, R105 ;  /* 0x0000006968687220 */ /* 0x000fe20000410000 */
[----:B------:R-:W-:Y:S01]  /*1ba0*/  FMUL.FTZ R0, R123, R0 ;  /* 0x000000007b007220 */ /* 0x000fe20000410000 */
[----:B------:R-:W-:Y:S01]  /*1bb0*/  FMUL.FTZ R105, R111, R106 ;  /* 0x0000006a6f697220 */ /* 0x000fe20000410000 */
[--C-:B------:R-:W-:Y:S02]  /*1bc0*/  HADD2.F32 R111, -RZ, R46.reuse.H0_H0 ;  /* 0x2000002eff6f7230 */ /* 0x100fe40000004100 */
[----:B------:R-:W-:Y:S01]  /*1bd0*/  FMUL.FTZ R107, R107, R116 ;  /* 0x000000746b6b7220 */ /* 0x000fe20000410000 */
[----:B------:R-:W-:Y:S02]  /*1be0*/  HADD2.F32 R106, -RZ, R45.H0_H0 ;  /* 0x2000002dff6a7230 */ /* 0x000fe40000004100 */
[----:B------:R-:W-:-:S02]  /*1bf0*/  HADD2.F32 R116, -RZ, R46.H1_H1 ;  /* 0x3000002eff747230 */ /* 0x000fc40000004100 */
[----:B------:R-:W-:Y:S01]  /*1c00*/  FMUL.FTZ R108, R108, R111 ;  /* 0x0000006f6c6c7220 */ /* 0x000fe20000410000 */
[--C-:B------:R-:W-:Y:S02]  /*1c10*/  HADD2.F32 R111, -RZ, R47.reuse.H0_H0 ;  /* 0x2000002fff6f7230 */ /* 0x100fe40000004100 */
[----:B------:R-:W-:Y:S01]  /*1c20*/  FMUL.FTZ R106, R113, R106 ;  /* 0x0000006a716a7220 */ /* 0x000fe20000410000 */
[----:B------:R-:W-:Y:S02]  /*1c30*/  HADD2.F32 R113, -RZ, R47.H1_H1 ;  /* 0x3000002fff717230 */ /* 0x000fe40000004100 */
[----:B------:R-:W-:Y:S01]  /*1c40*/  FMUL.FTZ R109, R109, R116 ;  /* 0x000000746d6d7220 */ /* 0x000fe20000410000 */
[----:B------:R-:W-:Y:S02]  /*1c50*/  FMUL.FTZ R110, R110, R111 ;  /* 0x0000006f6e6e7220 */ /* 0x000fe40000410000 */
[----:B------:R-:W-:-:S07]  /*1c60*/  FMUL.FTZ R111, R0, R113 ;  /* 0x00000071006f7220 */ /* 0x000fce0000410000 */
.L_x_20255:
        /* <DEDUP_REMOVED lines=155> */
.L_x_20257:
[----:B------:R-:W-:Y:S05]  /*2620*/  BSYNC.RECONVERGENT B0 ;  /* 0x0000000000007941 */ /* 0x000fea0003800200 */
.L_x_20256:
[----:B0-----:R-:W-:Y:S01]  /*2630*/  LOP3.LUT R113, R0, 0x1f, RZ, 0xc0, !PT ;  /* 0x0000001f00717812 */ /* 0x001fe200078ec0ff */
[----:B------:R-:W-:Y:S01]  /*2640*/  BAR.SYNC.DEFER_BLOCKING 0x0 ;  /* 0x0000000000007b1d */ /* 0x000fe20000010000 */
[----:B------:R-:W-:Y:S02]  /*2650*/  MOV R119, RZ ;  /* 0x000000ff00777202 */ /* 0x000fe40000000f00 */
[----:B------:R-:W-:Y:S02]  /*2660*/  CS2R R114, SRZ ;  /* 0x0000000000727805 */ /* 0x000fe4000001ff00 */
[----:B------:R-:W-:Y:S01]  /*2670*/  ISETP.GT.U32.AND P1, PT, R113, 0x3, PT ;  /* 0x000000037100780c */ /* 0x000fe20003f24070 */
[----:B------:R-:W-:-:S12]  /*2680*/  BSSY.RECONVERGENT B0, `(.L_x_20258) ;  /* 0x000000a000007945 */ /* 0x000fd80003800200 */
        /* <DEDUP_REMOVED lines=8> */
[----:B------:R0:W1:Y:S03]  /*2710*/  LDS.64 R114, [R113+UR4] ;  /* 0x0000000471727984 */ /* 0x0000660008000a00 */
.L_x_20259:
[----:B------:R-:W-:Y:S05]  /*2720*/  BSYNC.RECONVERGENT B0 ;  /* 0x0000000000007941 */ /* 0x000fea0003800200 */
.L_x_20258:
[----:B------:R-:W0:Y:S01]  /*2730*/  SHFL.DOWN PT, R116, R119, 0x2, 0x1f ;  /* 0x08401f0077747f89 */ /* 0x000e2200000e0000 */
[-C--:B------:R-:W-:Y:S01]  /*2740*/  I2FP.F32.U32 R122, R119.reuse ;  /* 0x00000077007a7245 */ /* 0x080fe20000201000 */
[----:B------:R-:W-:Y:S01]  /*2750*/  UPLOP3.LUT UP0, UPT, UPT, UPT, UP0, 0x40, 0x4 ;  /* 0x000000000004789c */ /* 0x000fe20003f0e800 */
[----:B------:R-:W-:Y:S01]  /*2760*/  ISETP.NE.AND P1, PT, R0, RZ, PT ;  /* 0x000000ff0000720c */ /* 0x000fe20003f25270 */
[----:B-1----:R-:W1:Y:S01]  /*2770*/  SHFL.DOWN PT, R118, R114, 0x2, 0x1f ;  /* 0x08401f0072767f89 */ /* 0x002e6200000e0000 */
[----:B------:R-:W-:Y:S02]  /*2780*/  ISETP.NE.AND P2, PT, RZ, UR11, PT ;  /* 0x0000000bff007c0c */ /* 0x000fe4000bf45270 */
[----:B------:R-:W-:Y:S01]  /*2790*/  IADD3 R125, PT, PT, R3, 0x80, RZ ;  /* 0x00000080037d7810 */ /* 0x000fe20007ffe0ff */
[----:B------:R-:W2:Y:S01]  /*27a0*/  SHFL.DOWN PT, R120, R115, 0x2, 0x1f ;  /* 0x08401f0073787f89 */ /* 0x000ea200000e0000 */
[----:B0-----:R-:W-:Y:S02]  /*27b0*/  IADD3 R113, PT, PT, R116, R119, RZ ;  /* 0x0000007774717210 */ /* 0x001fe40007ffe0ff */
[----:B------:R-:W-:-:S02]  /*27c0*/  I2FP.F32.S32 R117, R116 ;  /* 0x0000007400757245 */ /* 0x000fc40000201400 */
[----:B------:R-:W-:Y:S01]  /*27d0*/  I2FP.F32.S32 R116, R113 ;  /* 0x0000007100747245 */ /* 0x000fe20000201400 */
[C---:B-1----:R-:W-:Y:S02]  /*27e0*/  FADD.FTZ R121, -R118.reuse, R114 ;  /* 0x0000007276797221 */ /* 0x042fe40000010100 */
[----:B------:R-:W-:Y:S02]  /*27f0*/  FMUL.FTZ R123, R118, R117 ;  /* 0x00000075767b7220 */ /* 0x000fe40000410000 */
[----:B------:R-:W0:Y:S01]  /*2800*/  MUFU.RCP R118, R116 ;  /* 0x0000007400767308 */ /* 0x000e220000001000 */
[----:B------:R-:W-:Y:S01]  /*2810*/  FMUL.FTZ R121, R121, R121 ;  /* 0x0000007979797220 */ /* 0x000fe20000410000 */
[----:B------:R-:W-:Y:S02]  /*2820*/  FFMA.FTZ R123, R122, R114, R123 ;  /* 0x000000727a7b7223 */ /* 0x000fe4000001007b */
[----:B------:R-:W1:Y:S01]  /*2830*/  SHFL.DOWN PT, R114, R113, 0x1, 0x1f ;  /* 0x08201f0071727f89 */ /* 0x000e6200000e0000 */
[----:B------:R-:W-:-:S04]  /*2840*/  FMUL.FTZ R122, R121, R122 ;  /* 0x0000007a797a7220 */ /* 0x000fc80000410000 */
[----:B------:R-:W-:Y:S01]  /*2850*/  FMUL.FTZ R121, R122, R117 ;  /* 0x000000757a797220 */ /* 0x000fe20000410000 */
[----:B--2---:R-:W-:Y:S01]  /*2860*/  FADD.FTZ R117, R120, R115 ;  /* 0x0000007378757221 */ /* 0x004fe20000010000 */
[----:B0-----:R-:W-:-:S03]  /*2870*/  FMUL.FTZ R119, R118, R123 ;  /* 0x0000007b76777220 */ /* 0x001fc60000410000 */
[----:B------:R-:W-:Y:S01]  /*2880*/  FFMA.FTZ R118, R118, R121, R117 ;  /* 0x0000007976767223 */ /* 0x000fe20000010075 */
[----:B------:R-:W-:Y:S01]  /*2890*/  HADD2.F32 R123, -RZ, R80.H0_H0 ;  /* 0x20000050ff7b7230 */ /* 0x000fe20000004100 */
[----:B------:R-:W0:Y:S04]  /*28a0*/  SHFL.DOWN PT, R122, R119, 0x1, 0x1f ;  /* 0x08201f00777a7f89 */ /* 0x000e2800000e0000 */
[----:B------:R-:W2:Y:S01]  /*28b0*/  SHFL.DOWN PT, R117, R118, 0x1, 0x1f ;  /* 0x08201f0076757f89 */ /* 0x000ea200000e0000 */
[-C--:B-1----:R-:W-:Y:S02]  /*28c0*/  IADD3 R120, PT, PT, R113, R114.reuse, RZ ;  /* 0x0000007271787210 */ /* 0x082fe40007ffe0ff */
[----:B------:R-:W-:Y:S02]  /*28d0*/  I2FP.F32.S32 R114, R114 ;  /* 0x0000007200727245 */ /* 0x000fe40000201400 */
[----:B------:R-:W-:-:S06]  /*28e0*/  I2FP.F32.S32 R115, R120 ;  /* 0x0000007800737245 */ /* 0x000fcc0000201400 */
[----:B------:R-:W1:Y:S01]  /*28f0*/  MUFU.RCP R115, R115 ;  /* 0x0000007300737308 */ /* 0x000e620000001000 */
[----:B0-----:R-:W-:Y:S01]  /*2900*/  FADD.FTZ R120, R119, -R122 ;  /* 0x8000007a77787221 */ /* 0x001fe20000010000 */
[----:B------:R-:W-:-:S03]  /*2910*/  FMUL.FTZ R121, R122, R114 ;  /* 0x000000727a797220 */ /* 0x000fc60000410000 */
[----:B------:R-:W-:-:S04]  /*2920*/  FMUL.FTZ R113, R120, R120 ;  /* 0x0000007878717220 */ /* 0x000fc80000410000 */
[C---:B------:R-:W-:Y:S01]  /*2930*/  FMUL.FTZ R113, R116.reuse, R113 ;  /* 0x0000007174717220 */ /* 0x040fe20000410000 */
[----:B------:R-:W-:Y:S02]  /*2940*/  FFMA.FTZ R116, R116, R119, R121 ;  /* 0x0000007774747223 */ /* 0x000fe40000010079 */
[----:B------:R-:W0:Y:S01]  /*2950*/  LDC R119, c[0x0][0x448] ;  /* 0x00011200ff777b82 */ /* 0x000e220000000800 */
[----:B------:R-:W-:Y:S01]  /*2960*/  FMUL.FTZ R113, R113, R114 ;  /* 0x0000007271717220 */ /* 0x000fe20000410000 */
[----:B--2---:R-:W-:Y:S01]  /*2970*/  FADD.FTZ R114, R118, R117 ;  /* 0x0000007576727221 */ /* 0x004fe20000010000 */
[----:B-1----:R-:W-:-:S03]  /*2980*/  FMUL.FTZ R118, R115, R116 ;  /* 0x0000007473767220 */ /* 0x002fc60000410000 */
[----:B------:R-:W-:Y:S02]  /*2990*/  FFMA.FTZ R113, R115, R113, R114 ;  /* 0x0000007173717223 */ /* 0x000fe40000010072 */
[----:B------:R-:W1:Y:S01]  /*29a0*/  @!P1 LDC.64 R116, c[0x0][0x3c0] ;  /* 0x0000f000ff749b82 */ /* 0x000e620000000a00 */
[----:B------:R-:W-:Y:S04]  /*29b0*/  SHFL.IDX PT, R118, R118, RZ, 0x1f ;  /* 0x00001fff76767589 */ /* 0x000fe800000e0000 */
[----:B------:R-:W0:Y:S01]  /*29c0*/  SHFL.IDX PT, R114, R113, RZ, 0x1f ;  /* 0x00001fff71727589 */ /* 0x000e2200000e0000 */
[----:B-1----:R-:W-:-:S04]  /*29d0*/  @!P1 IMAD.WIDE R116, R2, 0x4, R116 ;  /* 0x0000000402749825 */ /* 0x002fc800078e0274 */
[----:B0-----:R-:W-:Y:S01]  /*29e0*/  FFMA.FTZ R119, R114, UR12, R119 ;  /* 0x0000000c72777c23 */ /* 0x001fe20008010077 */
[----:B------:R-:W-:Y:S01]  /*29f0*/  FMUL.FTZ R114, R118, R118 ;  /* 0x0000007676727220 */ /* 0x000fe20000410000 */
[----:B------:R0:W-:Y:S04]  /*2a00*/  @!P1 STG.E desc[UR6][R116.64], R118 ;  /* 0x0000007674009986 */ /* 0x0001e8000c101906 */
[----:B------:R-:W-:Y:S02]  /*2a10*/  FSEL R120, R114, RZ, P2 ;  /* 0x000000ff72787208 */ /* 0x000fe40001000000 */
[----:B------:R-:W1:Y:S03]  /*2a20*/  @!P1 LDC.64 R114, c[0x0][0x3c8] ;  /* 0x0000f200ff729b82 */ /* 0x000e660000000a00 */
[----:B------:R-:W-:Y:S01]  /*2a30*/  FADD.FTZ R119, R119, R120 ;  /* 0x0000007877777221 */ /* 0x000fe20000010000 */
[----:B0-----:R-:W-:-:S03]  /*2a40*/  HADD2.F32 R116, -RZ, R100.H1_H1 ;  /* 0x30000064ff747230 */ /* 0x001fc60000004100 */
[----:B------:R-:W0:Y:S01]  /*2a50*/  MUFU.RSQ R113, R119 ;  /* 0x0000007700717308 */ /* 0x000e220000001400 */
[----:B------:R-:W-:Y:S02]  /*2a60*/  HADD2.F32 R117, -RZ, R81.H0_H0 ;  /* 0x20000051ff757230 */ /* 0x000fe40000004100 */
[----:B-1----:R-:W-:Y:S01]  /*2a70*/  @!P1 IMAD.WIDE R120, R2, 0x4, R114 ;  /* 0x0000000402789825 */ /* 0x002fe200078e0272 */
[----:B------:R-:W-:-:S03]  /*2a80*/  FSEL R114, R118, RZ, !P2 ;  /* 0x000000ff76727208 */ /* 0x000fc60005000000 */
[----:B------:R-:W-:Y:S01]  /*2a90*/  HADD2.F32 R118, -RZ, R80.H1_H1 ;  /* 0x30000050ff767230 */ /* 0x000fe20000004100 */
[----:B0-----:R0:W-:Y:S01]  /*2aa0*/  @!P1 STG.E desc[UR6][R120.64], R113 ;  /* 0x0000007178009986 */ /* 0x0011e2000c101906 */
[C---:B------:R-:W-:Y:S01]  /*2ab0*/  FADD.FTZ R122, -R114.reuse, R33 ;  /* 0x00000021727a7221 */ /* 0x040fe20000010100 */
[C---:B------:R-:W-:Y:S01]  /*2ac0*/  FADD.FTZ R32, -R114.reuse, R32 ;  /* 0x0000002072207221 */ /* 0x040fe20000010100 */
[----:B------:R-:W-:Y:S02]  /*2ad0*/  HADD2.F32 R115, -RZ, R100.H0_H0 ;  /* 0x20000064ff737230 */ /* 0x000fe40000004100 */
[C---:B------:R-:W-:Y:S01]  /*2ae0*/  FADD.FTZ R34, -R114.reuse, R34 ;  /* 0x0000002272227221 */ /* 0x040fe20000010100 */
[C---:B------:R-:W-:Y:S01]  /*2af0*/  FMUL.FTZ R33, R113.reuse, R122 ;  /* 0x0000007a71217220 */ /* 0x040fe20000410000 */
[C---:B------:R-:W-:Y:S01]  /*2b00*/  FMUL.FTZ R32, R113.reuse, R32 ;  /* 0x0000002071207220 */ /* 0x040fe20000410000 */
[C---:B------:R-:W-:Y:S01]  /*2b10*/  FADD.FTZ R28, -R114.reuse, R28 ;  /* 0x0000001c721c7221 */ /* 0x040fe20000010100 */
[----:B------:R-:W-:Y:S01]  /*2b20*/  FMUL.FTZ R34, R113, R34 ;  /* 0x0000002271227220 */ /* 0x000fe20000410000 */
[----:B------:R-:W-:Y:S01]  /*2b30*/  FFMA.FTZ R33, R33, R116, R118 ;  /* 0x0000007421217223 */ /* 0x000fe20000010076 */
[----:B------:R-:W-:Y:S01]  /*2b40*/  FADD.FTZ R116, -R114, R35 ;  /* 0x0000002372747221 */ /* 0x000fe20000010100 */
[----:B------:R-:W-:-:S02]  /*2b50*/  HADD2.F32 R118, -RZ, R81.H1_H1 ;  /* 0x30000051ff767230 */ /* 0x000fc40000004100 */
[----:B------:R-:W-:Y:S01]  /*2b60*/  FFMA.FTZ R32, R32, R115, R123 ;  /* 0x0000007320207223 */ /* 0x000fe2000001007b */
[--C-:B------:R-:W-:Y:S02]  /*2b70*/  HADD2.F32 R115, -RZ, R101.reuse.H0_H0 ;  /* 0x20000065ff737230 */ /* 0x100fe40000004100 */
[C---:B------:R-:W-:Y:S01]  /*2b80*/  FMUL.FTZ R35, R113.reuse, R116 ;  /* 0x0000007471237220 */ /* 0x040fe20000410000 */
[----:B------:R-:W-:Y:S02]  /*2b90*/  HADD2.F32 R116, -RZ, R101.H1_H1 ;  /* 0x30000065ff747230 */ /* 0x000fe40000004100 */
[----:B------:R-:W-:Y:S01]  /*2ba0*/  FMUL.FTZ R28, R113, R28 ;  /* 0x0000001c711c7220 */ /* 0x000fe20000410000 */
[----:B------:R-:W-:Y:S01]  /*2bb0*/  FADD.FTZ R30, -R114, R30 ;  /* 0x0000001e721e7221 */ /* 0x000fe20000010100 */
[----:B------:R-:W-:Y:S01]  /*2bc0*/  FFMA.FTZ R34, R34, R115, R117 ;  /* 0x0000007322227223 */ /* 0x000fe20000010075 */
[----:B------:R-:W-:Y:S02]  /*2bd0*/  HADD2.F32 R115, -RZ, R102.H0_H0 ;  /* 0x20000066ff737230 */ /* 0x000fe40000004100 */
[----:B------:R-:W-:Y:S01]  /*2be0*/  FFMA.FTZ R35, R35, R116, R118 ;  /* 0x0000007423237223 */ /* 0x000fe20000010076 */
[----:B------:R-:W-:Y:S01]  /*2bf0*/  FADD.FTZ R116, -R114, R29 ;  /* 0x0000001d72747221 */ /* 0x000fe20000010100 */
[----:B------:R-:W-:-:S02]  /*2c00*/  HADD2.F32 R118, -RZ, R82.H1_H1 ;  /* 0x30000052ff767230 */ /* 0x000fc40000004100 */
[C---:B------:R-:W-:Y:S01]  /*2c10*/  FMUL.FTZ R30, R113.reuse, R30 ;  /* 0x0000001e711e7220 */ /* 0x040fe20000410000 */
[----:B------:R-:W-:Y:S02]  /*2c20*/  HADD2.F32 R117, -RZ, R82.H0_H0 ;  /* 0x20000052ff757230 */ /* 0x000fe40000004100 */
[----:B------:R-:W-:Y:S01]  /*2c30*/  FMUL.FTZ R29, R113, R116 ;  /* 0x00000074711d7220 */ /* 0x000fe20000410000 */
[----:B------:R-:W-:Y:S02]  /*2c40*/  HADD2.F32 R116, -RZ, R102.H1_H1 ;  /* 0x30000066ff747230 */ /* 0x000fe40000004100 */
[C---:B------:R-:W-:Y:S01]  /*2c50*/  FADD.FTZ R24, -R114.reuse, R24 ;  /* 0x0000001872187221 */ /* 0x040fe20000010100 */
        /* <DEDUP_REMOVED lines=93> */
[----:B------:R-:W-:-:S02]  /*3230*/  HADD2.F32 R117, -RZ, R75.H0_H0 ;  /* 0x2000004bff757230 */ /* 0x000fc40000004100 */
[C---:B------:R-:W-:Y:S01]  /*3240*/  FMUL.FTZ R104, R113.reuse, R104 ;  /* 0x0000006871687220 */ /* 0x040fe20000410000 */
[----:B------:R-:W-:Y:S02]  /*3250*/  HADD2.F32 R118, -RZ, R75.H1_H1 ;  /* 0x3000004bff767230 */ /* 0x000fe40000004100 */
[C---:B------:R-:W-:Y:S01]  /*3260*/  FMUL.FTZ R15, R113.reuse, R116 ;  /* 0x00000074710f7220 */ /* 0x040fe20000410000 */
[----:B------:R-:W-:Y:S02]  /*3270*/  HADD2.F32 R116, -RZ, R95.H1_H1 ;  /* 0x3000005fff747230 */ /* 0x000fe40000004100 */
[----:B------:R-:W-:Y:S01]  /*3280*/  FFMA.FTZ R14, R14, R115, R117 ;  /* 0x000000730e0e7223 */ /* 0x000fe20000010075 */
[----:B------:R-:W-:Y:S02]  /*3290*/  HADD2.F32 R115, -RZ, R88.H0_H0 ;  /* 0x20000058ff737230 */ /* 0x000fe40000004100 */
[----:B------:R-:W-:Y:S01]  /*32a0*/  FMUL.FTZ R106, R113, R106 ;  /* 0x0000006a716a7220 */ /* 0x000fe20000410000 */
[----:B------:R-:W-:-:S02]  /*32b0*/  HADD2.F32 R117, -RZ, R68.H0_H0 ;  /* 0x20000044ff757230 */ /* 0x000fc40000004100 */
[----:B------:R-:W-:Y:S01]  /*32c0*/  FFMA.FTZ R15, R15, R116, R118 ;  /* 0x000000740f0f7223 */ /* 0x000fe20000010076 */
[C---:B------:R-:W-:Y:S01]  /*32d0*/  FADD.FTZ R116, -R114.reuse, R9 ;  /* 0x0000000972747221 */ /* 0x040fe20000010100 */
[----:B------:R-:W-:Y:S02]  /*32e0*/  HADD2.F32 R118, -RZ, R68.H1_H1 ;  /* 0x30000044ff767230 */ /* 0x000fe40000004100 */
[----:B------:R-:W-:Y:S01]  /*32f0*/  FADD.FTZ R108, -R114, R108 ;  /* 0x0000006c726c7221 */ /* 0x000fe20000010100 */
[----:B------:R-:W-:Y:S01]  /*3300*/  FFMA.FTZ R8, R8, R115, R117 ;  /* 0x0000007308087223 */ /* 0x000fe20000010075 */
[----:B------:R-:W-:Y:S02]  /*3310*/  HADD2.F32 R115, -RZ, R89.H0_H0 ;  /* 0x20000059ff737230 */ /* 0x000fe40000004100 */
[C---:B------:R-:W-:Y:S01]  /*3320*/  FMUL.FTZ R9, R113.reuse, R116 ;  /* 0x0000007471097220 */ /* 0x040fe20000410000 */
[----:B------:R-:W-:Y:S02]  /*3330*/  HADD2.F32 R117, -RZ, R69.H0_H0 ;  /* 0x20000045ff757230 */ /* 0x000fe40000004100 */
[----:B------:R-:W-:Y:S01]  /*3340*/  FMUL.FTZ R108, R113, R108 ;  /* 0x0000006c716c7220 */ /* 0x000fe20000410000 */
[----:B------:R-:W-:-:S02]  /*3350*/  HADD2.F32 R116, -RZ, R88.H1_H1 ;  /* 0x30000058ff747230 */ /* 0x000fc40000004100 */
[----:B------:R-:W-:Y:S01]  /*3360*/  FADD.FTZ R110, -R114, R110 ;  /* 0x0000006e726e7221 */ /* 0x000fe20000010100 */
[----:B------:R-:W-:Y:S01]  /*3370*/  IADD3 R123, PT, PT, R3, 0x100, RZ ;  /* 0x00000100037b7810 */ /* 0x000fe20007ffe0ff */
[----:B------:R-:W-:Y:S01]  /*3380*/  FFMA.FTZ R10, R10, R115, R117 ;  /* 0x000000730a0a7223 */ /* 0x000fe20000010075 */
[----:B------:R-:W-:Y:S02]  /*3390*/  HADD2.F32 R115, -RZ, R90.H0_H0 ;  /* 0x2000005aff737230 */ /* 0x000fe40000004100 */
[----:B------:R-:W-:Y:S01]  /*33a0*/  FFMA.FTZ R9, R9, R116, R118 ;  /* 0x0000007409097223 */ /* 0x000fe20000010076 */
[----:B------:R-:W-:Y:S02]  /*33b0*/  HADD2.F32 R117, -RZ, R70.H0_H0 ;  /* 0x20000046ff757230 */ /* 0x000fe40000004100 */
[----:B------:R-:W-:Y:S01]  /*33c0*/  FADD.FTZ R116, -R114, R11 ;  /* 0x0000000b72747221 */ /* 0x000fe20000010100 */
[----:B------:R-:W-:Y:S02]  /*33d0*/  HADD2.F32 R118, -RZ, R69.H1_H1 ;  /* 0x30000045ff767230 */ /* 0x000fe40000004100 */
[----:B------:R-:W-:Y:S01]  /*33e0*/  FMUL.FTZ R110, R113, R110 ;  /* 0x0000006e716e7220 */ /* 0x000fe20000410000 */
[----:B0-----:R-:W-:Y:S01]  /*33f0*/  IADD3 R121, PT, PT, R3, 0x180, RZ ;  /* 0x0000018003797810 */ /* 0x001fe20007ffe0ff */
[----:B------:R-:W-:Y:S01]  /*3400*/  FFMA.FTZ R115, R4, R115, R117 ;  /* 0x0000007304737223 */ /* 0x000fe20000010075 */
[----:B------:R-:W-:Y:S01]  /*3410*/  FADD.FTZ R4, -R114, R5 ;  /* 0x0000000572047221 */ /* 0x000fe20000010100 */
[----:B------:R-:W-:Y:S01]  /*3420*/  FMUL.FTZ R11, R113, R116 ;  /* 0x00000074710b7220 */ /* 0x000fe20000410000 */
[----:B------:R-:W-:Y:S01]  /*3430*/  HADD2.F32 R116, -RZ, R89.H1_H1 ;  /* 0x30000059ff747230 */ /* 0x000fe20000004100 */
[----:B------:R-:W-:Y:S01]  /*3440*/  F2FP.F16.F32.PACK_AB R31, R31, R30 ;  /* 0x0000001e1f1f723e */ /* 0x000fe200000000ff */
[----:B------:R-:W-:-:S02]  /*3450*/  HADD2.F32 R5, -RZ, R90.H1_H1 ;  /* 0x3000005aff057230 */ /* 0x000fc40000004100 */
[----:B------:R-:W-:Y:S01]  /*3460*/  FMUL.FTZ R4, R113, R4 ;  /* 0x0000000471047220 */ /* 0x000fe20000410000 */
[----:B------:R-:W-:Y:S02]  /*3470*/  HADD2.F32 R117, -RZ, R70.H1_H1 ;  /* 0x30000046ff757230 */ /* 0x000fe40000004100 */
[----:B------:R-:W-:Y:S01]  /*3480*/  FFMA.FTZ R11, R11, R116, R118 ;  /* 0x000000740b0b7223 */ /* 0x000fe20000010076 */
[----:B------:R-:W-:Y:S02]  /*3490*/  F2FP.F16.F32.PACK_AB R30, R29, R28 ;  /* 0x0000001c1d1e723e */ /* 0x000fe400000000ff */
[----:B------:R-:W-:Y:S01]  /*34a0*/  F2FP.F16.F32.PACK_AB R29, R35, R34 ;  /* 0x00000022231d723e */ /* 0x000fe200000000ff */
[----:B------:R-:W-:Y:S01]  /*34b0*/  FFMA.FTZ R116, R4, R5, R117 ;  /* 0x0000000504747223 */ /* 0x000fe20000010075 */
[----:B------:R-:W-:Y:S02]  /*34c0*/  HADD2.F32 R117, -RZ, R91.H0_H0 ;  /* 0x2000005bff757230 */ /* 0x000fe40000004100 */
[----:B------:R-:W-:Y:S01]  /*34d0*/  FADD.FTZ R4, -R114, R7 ;  /* 0x0000000772047221 */ /* 0x000fe20000010100 */
[--C-:B------:R-:W-:Y:S01]  /*34e0*/  HADD2.F32 R5, -RZ, R71.reuse.H0_H0 ;  /* 0x20000047ff057230 */ /* 0x100fe20000004100 */
[----:B------:R-:W-:Y:S01]  /*34f0*/  F2FP.F16.F32.PACK_AB R28, R33, R32 ;  /* 0x00000020211c723e */ /* 0x000fe200000000ff */
[----:B------:R-:W-:-:S02]  /*3500*/  HADD2.F32 R7, -RZ, R71.H1_H1 ;  /* 0x30000047ff077230 */ /* 0x000fc40000004100 */
[----:B------:R-:W-:Y:S01]  /*3510*/  FMUL.FTZ R4, R113, R4 ;  /* 0x0000000471047220 */ /* 0x000fe20000410000 */
[----:B------:R-:W-:Y:S01]  /*3520*/  F2FP.F16.F32.PACK_AB R15, R15, R14 ;  /* 0x0000000e0f0f723e */ /* 0x000fe200000000ff */
[----:B------:R-:W-:Y:S01]  /*3530*/  FFMA.FTZ R117, R6, R117, R5 ;  /* 0x0000007506757223 */ /* 0x000fe20000010005 */
[----:B------:R-:W-:Y:S01]  /*3540*/  HADD2.F32 R5, -RZ, R91.H1_H1 ;  /* 0x3000005bff057230 */ /* 0x000fe20000004100 */
[----:B------:R-:W-:Y:S01]  /*3550*/  F2FP.F16.F32.PACK_AB R14, R13, R12 ;  /* 0x0000000c0d0e723e */ /* 0x000fe200000000ff */
[----:B------:R-:W-:Y:S01]  /*3560*/  HADD2.F32 R6, -RZ, R87.H1_H1 ;  /* 0x30000057ff067230 */ /* 0x000fe20000004100 */
[----:B------:R-:W-:Y:S02]  /*3570*/  F2FP.F16.F32.PACK_AB R13, R19, R18 ;  /* 0x00000012130d723e */ /* 0x000fe400000000ff */
[----:B------:R-:W-:Y:S01]  /*3580*/  FFMA.FTZ R118, R4, R5, R7 ;  /* 0x0000000504767223 */ /* 0x000fe20000010007 */
[----:B------:R-:W-:Y:S02]  /*3590*/  HADD2.F32 R5, -RZ, R84.H0_H0 ;  /* 0x20000054ff057230 */ /* 0x000fe40000004100 */
[----:B------:R-:W-:Y:S01]  /*35a0*/  FADD.FTZ R4, -R114, R105 ;  /* 0x0000006972047221 */ /* 0x000fe20000010100 */
[----:B------:R-:W-:Y:S01]  /*35b0*/  HADD2.F32 R7, -RZ, R64.H0_H0 ;  /* 0x20000040ff077230 */ /* 0x000fe20000004100 */
[----:B------:R-:W-:Y:S01]  /*35c0*/  F2FP.F16.F32.PACK_AB R12, R17, R16 ;  /* 0x00000010110c723e */ /* 0x000fe200000000ff */
[----:B------:R-:W-:-:S02]  /*35d0*/  HADD2.F32 R105, -RZ, R84.H1_H1 ;  /* 0x30000054ff697230 */ /* 0x000fc40000004100 */
[----:B------:R-:W-:Y:S01]  /*35e0*/  FMUL.FTZ R4, R113, R4 ;  /* 0x0000000471047220 */ /* 0x000fe20000410000 */
[----:B------:R-:W-:Y:S01]  /*35f0*/  F2FP.F16.F32.PACK_AB R19, R118, R117 ;  /* 0x000000757613723e */ /* 0x000fe200000000ff */
[----:B------:R-:W-:Y:S01]  /*3600*/  FFMA.FTZ R104, R104, R5, R7 ;  /* 0x0000000568687223 */ /* 0x000fe20000010007 */
[----:B------:R-:W-:Y:S01]  /*3610*/  HADD2.F32 R5, -RZ, R64.H1_H1 ;  /* 0x30000040ff057230 */ /* 0x000fe20000004100 */
[----:B------:R-:W-:Y:S01]  /*3620*/  F2FP.F16.F32.PACK_AB R18, R116, R115 ;  /* 0x000000737412723e */ /* 0x000fe200000000ff */
[----:B------:R-:W-:Y:S01]  /*3630*/  HADD2.F32 R7, -RZ, R65.H0_H0 ;  /* 0x20000041ff077230 */ /* 0x000fe20000004100 */
[----:B------:R-:W-:Y:S02]  /*3640*/  F2FP.F16.F32.PACK_AB R17, R11, R10 ;  /* 0x0000000a0b11723e */ /* 0x000fe400000000ff */
        /* <DEDUP_REMOVED lines=8> */
[----:B------:R-:W-:Y:S01]  /*36d0*/  HADD2.F32 R7, -RZ, R66.H0_H0 ;  /* 0x20000042ff077230 */ /* 0x000fe20000004100 */
[----:B------:R-:W-:Y:S02]  /*36e0*/  F2FP.F16.F32.PACK_AB R8, R105, R104 ;  /* 0x000000686908723e */ /* 0x000fe400000000ff */
[----:B------:R-:W-:Y:S01]  /*36f0*/  FFMA.FTZ R107, R4, R107, R5 ;  /* 0x0000006b046b7223 */ /* 0x000fe20000010005 */
[--C-:B------:R-:W-:Y:S02]  /*3700*/  HADD2.F32 R5, -RZ, R86.reuse.H0_H0 ;  /* 0x20000056ff057230 */ /* 0x100fe40000004100 */
[C---:B------:R-:W-:Y:S01]  /*3710*/  FADD.FTZ R4, -R114.reuse, R109 ;  /* 0x0000006d72047221 */ /* 0x040fe20000010100 */
[----:B------:R-:W-:Y:S02]  /*3720*/  HADD2.F32 R109, -RZ, R86.H1_H1 ;  /* 0x30000056ff6d7230 */ /* 0x000fe40000004100 */
[----:B------:R-:W-:Y:S01]  /*3730*/  FADD.FTZ R114, -R114, R111 ;  /* 0x0000006f72727221 */ /* 0x000fe20000010100 */
[----:B------:R-:W-:-:S02]  /*3740*/  HADD2.F32 R111, -RZ, R67.H0_H0 ;  /* 0x20000043ff6f7230 */ /* 0x000fc40000004100 */
[----:B------:R-:W-:Y:S01]  /*3750*/  FFMA.FTZ R108, R108, R5, R7 ;  /* 0x000000056c6c7223 */ /* 0x000fe20000010007 */
[----:B------:R-:W-:Y:S01]  /*3760*/  FMUL.FTZ R4, R113, R4 ;  /* 0x0000000471047220 */ /* 0x000fe20000410000 */
[----:B------:R-:W-:Y:S01]  /*3770*/  HADD2.F32 R5, -RZ, R66.H1_H1 ;  /* 0x30000042ff057230 */ /* 0x000fe20000004100 */
[----:B------:R-:W-:Y:S01]  /*3780*/  F2FP.F16.F32.PACK_AB R9, R107, R106 ;  /* 0x0000006a6b09723e */ /* 0x000fe200000000ff */
[----:B------:R-:W-:-:S03]  /*3790*/  HADD2.F32 R7, -RZ, R87.H0_H0 ;  /* 0x20000057ff077230 */ /* 0x000fc60000004100 */
[----:B------:R-:W-:Y:S02]  /*37a0*/  FFMA.FTZ R109, R4, R109, R5 ;  /* 0x0000006d046d7223 */ /* 0x000fe40000010005 */
[----:B------:R-:W0:Y:S01]  /*37b0*/  LDC.64 R4, c[0x0][0x428] ;  /* 0x00010a00ff047b82 */ /* 0x000e220000000a00 */
[----:B------:R-:W-:Y:S01]  /*37c0*/  FFMA.FTZ R110, R110, R7, R111 ;  /* 0x000000076e6e7223 */ /* 0x000fe2000001006f */
[----:B------:R-:W-:Y:S01]  /*37d0*/  FMUL.FTZ R111, R113, R114 ;  /* 0x00000072716f7220 */ /* 0x000fe20000410000 */
[----:B------:R-:W-:Y:S01]  /*37e0*/  HADD2.F32 R114, -RZ, R67.H1_H1 ;  /* 0x30000043ff727230 */ /* 0x000fe20000004100 */
[----:B------:R-:W-:Y:S02]  /*37f0*/  F2FP.F16.F32.PACK_AB R7, R23, R22 ;  /* 0x000000161707723e */ /* 0x000fe400000000ff */
[----:B------:R-:W-:Y:S02]  /*3800*/  F2FP.F16.F32.PACK_AB R10, R109, R108 ;  /* 0x0000006c6d0a723e */ /* 0x000fe400000000ff */
[----:B------:R-:W-:Y:S01]  /*3810*/  FFMA.FTZ R111, R111, R6, R114 ;  /* 0x000000066f6f7223 */ /* 0x000fe20000010072 */
[----:B------:R-:W-:-:S02]  /*3820*/  F2FP.F16.F32.PACK_AB R6, R21, R20 ;  /* 0x000000141506723e */ /* 0x000fc400000000ff */
[----:B------:R-:W1:Y:S02]  /*3830*/  LDC.64 R20, c[0x0][0x380] ;  /* 0x0000e000ff147b82 */ /* 0x000e640000000a00 */
[----:B------:R-:W-:Y:S01]  /*3840*/  F2FP.F16.F32.PACK_AB R11, R111, R110 ;  /* 0x0000006e6f0b723e */ /* 0x000fe200000000ff */
[----:B0-----:R-:W-:-:S04]  /*3850*/  IMAD.WIDE.U32 R126, R3, 0x10, R4 ;  /* 0x00000010037e7825 */ /* 0x001fc800078e0004 */
[--C-:B------:R-:W-:Y:S01]  /*3860*/  IMAD.WIDE.U32 R124, R125, 0x10, R4.reuse ;  /* 0x000000107d7c7825 */ /* 0x100fe200078e0004 */
[----:B------:R0:W-:Y:S03]  /*3870*/  STG.E.128 desc[UR6][R126.64], R28 ;  /* 0x0000001c7e007986 */ /* 0x0001e6000c101d06 */
[----:B------:R-:W-:Y:S01]  /*3880*/  IMAD.WIDE.U32 R122, R123, 0x10, R4 ;  /* 0x000000107b7a7825 */ /* 0x000fe200078e0004 */
[----:B-1----:R-:W-:-:S03]  /*3890*/  IADD3 R2, PT, PT, R2, R20, RZ ;  /* 0x0000001402027210 */ /* 0x002fc60007ffe0ff */
[----:B------:R-:W-:Y:S01]  /*38a0*/  IMAD.WIDE.U32 R120, R121, 0x10, R4 ;  /* 0x0000001079787825 */ /* 0x000fe200078e0004 */
[----:B------:R-:W-:-:S03]  /*38b0*/  ISETP.GE.AND P1, PT, R2, R21, PT ;  /* 0x000000150200720c */ /* 0x000fc60003f26270 */
[----:B------:R-:W-:Y:S01]  /*38c0*/  IMAD.WIDE.U32 R112, R112, 0x10, R4 ;  /* 0x0000001070707825 */ /* 0x000fe200078e0004 */
[----:B------:R-:W-:Y:S02]  /*38d0*/  F2FP.F16.F32.PACK_AB R5, R27, R26 ;  /* 0x0000001a1b05723e */ /* 0x000fe400000000ff */
[----:B------:R-:W-:-:S05]  /*38e0*/  F2FP.F16.F32.PACK_AB R4, R25, R24 ;  /* 0x000000181904723e */ /* 0x000fca00000000ff */
[----:B------:R0:W-:Y:S04]  /*38f0*/  STG.E.128 desc[UR6][R124.64], R4 ;  /* 0x000000047c007986 */ /* 0x0001e8000c101d06 */
[----:B------:R0:W-:Y:S04]  /*3900*/  STG.E.128 desc[UR6][R122.64], R12 ;  /* 0x0000000c7a007986 */ /* 0x0001e8000c101d06 */
[----:B------:R0:W-:Y:S04]  /*3910*/  STG.E.128 desc[UR6][R120.64], R16 ;  /* 0x0000001078007986 */ /* 0x0001e8000c101d06 */
[----:B------:R0:W-:Y:S01]  /*3920*/  STG.E.128 desc[UR6][R112.64], R8 ;  /* 0x0000000870007986 */ /* 0x0001e2000c101d06 */
[----:B------:R-:W-:Y:S05]  /*3930*/  @!P1 BRA `(.L_x_20260) ;  /* 0xffffffc800b89947 */ /* 0x000fea000383ffff */
[----:B------:R-:W-:Y:S05]  /*3940*/  EXIT ;  /* 0x000000000000794d */ /* 0x000fea0003800000 */
.L_x_20261:
        /* <DEDUP_REMOVED lines=11> */
.L_x_34081:


//--------------------- .text._ZN10layer_norm13ln_fwd_kernelINS_13Kernel_traitsI6__halfS2_fS2_fjLj5120ELj1ELj1ELj4ELj16ENS_18Kernel_traits_baseILj5120ES2_S2_fS2_fjLj128EEEEELb0ELb1ELb1ELb0EEEvNS_9FwdParamsE --------------------------
	.section	.text._ZN10layer_norm13ln_fwd_kernelINS_13Kernel_traitsI6__halfS2_fS2_fjLj5120ELj1ELj1ELj4ELj16ENS_18Kernel_traits_baseILj5120ES2_S2_fS2_fjLj128EEEEELb0ELb1ELb1ELb0EEEvNS_9FwdParamsE,"ax",@progbits
	.align	128
        .global         _ZN10layer_norm13ln_fwd_kernelINS_13Kernel_traitsI6__halfS2_fS2_fjLj5120ELj1ELj1ELj4ELj16ENS_18Kernel_traits_baseILj5120ES2_S2_fS2_fjLj128EEEEELb0ELb1ELb1ELb0EEEvNS_9FwdParamsE
        .type           _ZN10layer_norm13ln_fwd_kernelINS_13Kernel_traitsI6__halfS2_fS2_fjLj5120ELj1ELj1ELj4ELj16ENS_18Kernel_traits_baseILj5120ES2_S2_fS2_fjLj128EEEEELb0ELb1ELb1ELb0EEEvNS_9FwdParamsE,@function
        .size           _ZN10layer_norm13ln_fwd_kernelINS_13Kernel_traitsI6__halfS2_fS2_fjLj5120ELj1ELj1ELj4ELj16ENS_18Kernel_traits_baseILj5120ES2_S2_fS2_fjLj128EEEEELb0ELb1ELb1ELb0EEEvNS_9FwdParamsE,(.L_x_34082 - _ZN10layer_norm13ln_fwd_kernelINS_13Kernel_traitsI6__halfS2_fS2_fjLj5120ELj1ELj1ELj4ELj16ENS_18Kernel_traits_baseILj5120ES2_S2_fS2_fjLj128EEEEELb0ELb1ELb1ELb0EEEvNS_9FwdParamsE)
        .other          _ZN10layer_norm13ln_fwd_kernelINS_13Kernel_traitsI6__halfS2_fS2_fjLj5120ELj1ELj1ELj4ELj16ENS_18Kernel_traits_baseILj5120ES2_S2_fS2_fjLj128EEEEELb0ELb1ELb1ELb0EEEvNS_9FwdParamsE,@"STO_CUDA_ENTRY STV_DEFAULT"
_ZN10layer_norm13ln_fwd_kernelINS_13Kernel_traitsI6__halfS2_fS2_fjLj5120ELj1ELj1ELj4ELj16ENS_18Kernel_traits_baseILj5120ES2_S2_fS2_fjLj128EEEEELb0ELb1ELb1ELb0EEEvNS_9FwdParamsE:
.text._ZN10layer_norm13ln_fwd_kernelINS_13Kernel_traitsI6__halfS2_fS2_fjLj5120ELj1ELj1ELj4ELj16ENS_18Kernel_traits_baseILj5120ES2_S2_fS2_fjLj128EEEEELb0ELb1ELb1ELb0EEEvNS_9FwdParamsE:
        /* <DEDUP_REMOVED lines=73> */
.L_x_20263:
        /* <DEDUP_REMOVED lines=14> */
[----:B------:R1:W5:Y:S02]  /*0570*/  @P0 LDG.E.128 R116, desc[UR12][R20.64] ;  /* 0x0000000c14740981 */ /* 0x000364000c1e1d00 */
[----:B------:R-:W4:Y:S01]  /*0580*/  @P2 LDC.64 R68, c[0x0][0x3e8] ;  /* 0x0000fa00ff442b82 */ /* 0x000f220000000a00 */
[----:B--2---:R-:W-:-:S04]  /*0590*/  @P1 IMAD.WIDE.U32 R44, R61, 0x10, R44 ;  /* 0x000000103d2c1825 */ /* 0x004fc800078e002c */
[----:B------:R-:W-:Y:S01]  /*05a0*/  HFMA2 R46, -RZ, RZ, 0, 0 ;  /* 0x00000000ff2e7431 */ /* 0x000fe200000001ff */
[----:B------:R2:W5:Y:S02]  /*05b0*/  @P0 LDG.E.128 R52, desc[UR12][R32.64] ;  /* 0x0000000c20340981 */ /* 0x000564000c1e1d00 */
[----:B------:R-:W1:Y:S01]  /*05c0*/  @P3 LDC.64 R70, c[0x0][0x3d0] ;  /* 0x0000f400ff463b82 */ /* 0x000e620000000a00 */
[C---:B---3--:R-:W-:Y:S01]  /*05d0*/  @P1 IMAD.WIDE.U32 R64, R61.reuse, 0x10, R56 ;  /* 0x000000103d401825 */ /* 0x048fe200078e0038 */
[----:B------:R-:W-:Y:S01]  /*05e0*/  @P1 IADD3 R61, PT, PT, R61, 0x80, RZ ;  /* 0x000000803d3d1810 */ /* 0x000fe20007ffe0ff */
[----:B------:R3:W5:Y:S04]  /*05f0*/  @P1 LDG.E.128 R48, desc[UR12][R44.64] ;  /* 0x0000000c2c301981 */ /* 0x000768000c1e1d00 */
[----:B------:R-:W5:Y:S01]  /*0600*/  @P1 LDG.E.128 R40, desc[UR12][R64.64] ;  /* 0x0000000c40281981 */ /* 0x000f62000c1e1d00 */
[----:B------:R-:W2:Y:S01]  /*0610*/  @P3 LDC.64 R72, c[0x0][0x3e8] ;  /* 0x0000fa00ff483b82 */ /* 0x000ea20000000a00 */
[----:B0-----:R-:W-:-:S05]  /*0620*/  @P2 IMAD.WIDE.U32 R66, R61, 0x10, R62 ;  /* 0x000000103d422825 */ /* 0x001fca00078e003e */
[----:B------:R-:W5:Y:S02]  /*0630*/  @P2 LDG.E.128 R36, desc[UR12][R66.64] ;  /* 0x0000000c42242981 */ /* 0x000f64000c1e1d00 */
[----:B------:R-:W0:Y:S01]  /*0640*/  @P4 LDC.64 R76, c[0x0][0x3e8] ;  /* 0x0000fa00ff4c4b82 */ /* 0x000e220000000a00 */
[C---:B----4-:R-:W-:Y:S01]  /*0650*/  @P2 IMAD.WIDE.U32 R68, R61.reuse, 0x10, R68 ;  /* 0x000000103d442825 */ /* 0x050fe200078e0044 */
[----:B------:R-:W-:-:S04]  /*0660*/  @P2 IADD3 R61, PT, PT, R61, 0x80, RZ ;  /* 0x000000803d3d2810 */ /* 0x000fc80007ffe0ff */
[----:B------:R-:W5:Y:S01]  /*0670*/  @P2 LDG.E.128 R28, desc[UR12][R68.64] ;  /* 0x0000000c441c2981 */ /* 0x000f62000c1e1d00 */
[C---:B-1----:R-:W-:Y:S01]  /*0680*/  @P3 IMAD.WIDE.U32 R70, R61.reuse, 0x10, R70 ;  /* 0x000000103d463825 */ /* 0x042fe200078e0046 */
[----:B------:R-:W1:Y:S04]  /*0690*/  @P4 LDC.64 R74, c[0x0][0x3d0] ;  /* 0x0000f400ff4a4b82 */ /* 0x000e680000000a00 */
[----:B------:R-:W5:Y:S01]  /*06a0*/  @P3 LDG.E.128 R24, desc[UR12][R70.64] ;  /* 0x0000000c46183981 */ /* 0x000f62000c1e1d00 */
[C---:B--2---:R-:W-:Y:S01]  /*06b0*/  @P3 IMAD.WIDE.U32 R72, R61.reuse, 0x10, R72 ;  /* 0x000000103d483825 */ /* 0x044fe200078e0048 */
[----:B------:R-:W-:-:S04]  /*06c0*/  @P3 IADD3 R61, PT, PT, R61, 0x80, RZ ;  /* 0x000000803d3d3810 */ /* 0x000fc80007ffe0ff */
[----:B------:R-:W5:Y:S01]  /*06d0*/  @P3 LDG.E.128 R16, desc[UR12][R72.64] ;  /* 0x0000000c48103981 */ /* 0x000f62000c1e1d00 */
[----:B0-----:R-:W-:-:S05]  /*06e0*/  @P4 IMAD.WIDE.U32 R62, R61, 0x10, R76 ;  /* 0x000000103d3e4825 */ /* 0x001fca00078e004c */
[----:B------:R-:W5:Y:S01]  /*06f0*/  @P4 LDG.E.128 R4, desc[UR12][R62.64] ;  /* 0x0000000c3e044981 */ /* 0x000f62000c1e1d00 */
[----:B-1----:R-:W-:Y:S01]  /*0700*/  @P4 IMAD.WIDE.U32 R56, R61, 0x10, R74 ;  /* 0x000000103d384825 */ /* 0x002fe200078e004a */
[----:B------:R-:W-:Y:S02]  /*0710*/  CS2R R20, SRZ ;  /* 0x0000000000147805 */ /* 0x000fe4000001ff00 */
[----:B------:R-:W-:Y:S02]  /*0720*/  MOV R34, RZ ;  /* 0x000000ff00227202 */ /* 0x000fe40000000f00 */
[----:B------:R-:W-:Y:S02]  /*0730*/  CS2R R32, SRZ ;  /* 0x0000000000207805 */ /* 0x000fe4000001ff00 */
[----:B---3--:R-:W-:Y:S01]  /*0740*/  CS2R R44, SRZ ;  /* 0x00000000002c7805 */ /* 0x008fe2000001ff00 */
        /* <DEDUP_REMOVED lines=9> */
.L_x_20264:
[----:B------:R-:W-:Y:S05]  /*07e0*/  BSYNC.RECONVERGENT B0 ;  /* 0x0000000000007941 */ /* 0x000fea0003800200 */
.L_x_20262:
[----:B------:R-:W0:Y:S02]  /*07f0*/  LDCU UR4, c[0x0][0x384] ;  /* 0x00007080ff0477ac */ /* 0x000e240008000800 */
[----:B0-----:R-:W-:-:S06]  /*0800*/  UISETP.GE.AND UP0, UPT, UR7, UR4, UPT ;  /* 0x000000040700728c */ /* 0x001fcc000bf06270 */
[----:B------:R-:W-:-:S13]  /*0810*/  PLOP3.LUT P0, PT, PT, PT, UP0, 0x80, 0x8 ;  /* 0x000000000008781c */ /* 0x000fda0003f0f008 */
[----:B------:R-:W-:Y:S05]  /*0820*/  @P0 EXIT ;  /* 0x000000000000094d */ /* 0x000fea0003800000 */
[----:B------:R-:W-:Y:S01]  /*0830*/  SHF.R.S32.HI R3, RZ, 0x3, R3 ;  /* 0x00000003ff037819 */ /* 0x000fe20000011403 */
[----:B------:R-:W0:Y:S03]  /*0840*/  LDCU UR22, c[0x0][0x40c] ;  /* 0x00008180ff1677ac */ /* 0x000e260008000800 */
        /* <DEDUP_REMOVED lines=12> */
[----:B------:R-:W4:Y:S01]  /*0910*/  LDCU.64 UR14, c[0x0][0x3a0] ;  /* 0x00007400ff0e77ac */ /* 0x000f220008000a00 */
[----:B------:R-:W-:Y:S02]  /*0920*/  I2FP.F32.U32 R0, R0 ;  /* 0x0000000000007245 */ /* 0x000fe40000201000 */
[----:B------:R-:W-:Y:S01]  /*0930*/  LEA R112, R60, R63, 0x3 ;  /* 0x0000003f3c707211 */ /* 0x000fe200078e18ff */
[----:B------:R-:W0:Y:S01]  /*0940*/  LDCU.128 UR8, c[0x0][0x3f0] ;  /* 0x00007e00ff0877ac */ /* 0x000e220008000c00 */
[----:B------:R0:W0:Y:S01]  /*0950*/  MUFU.RCP R3, R0 ;  /* 0x0000000000037308 */ /* 0x0000220000001000 */
[----:B------:R-:W0:Y:S01]  /*0960*/  LDCU.64 UR18, c[0x0][0x380] ;  /* 0x00007000ff1277ac */ /* 0x000e220008000a00 */
[----:B-1----:R-:W-:-:S11]  /*0970*/  UPLOP3.LUT UP1, UPT, UPT, UPT, UPT, 0x40, 0x4 ;  /* 0x000000000004789c */ /* 0x002fd60003f2e870 */
.L_x_20300:
[----:B0-----:R-:W-:-:S06]  /*0980*/  UIMAD.WIDE UR4, UR7, 0x4, UR8 ;  /* 0x00000004070478a5 */ /* 0x001fcc000f8e0208 */
[----:B-1234-:R-:W-:Y:S02]  /*0990*/  MOV R114, UR4 ;  /* 0x0000000400727c02 */ /* 0x01efe40008000f00 */
[----:B------:R-:W-:-:S05]  /*09a0*/  MOV R115, UR5 ;  /* 0x0000000500737c02 */ /* 0x000fca0008000f00 */
[----:B------:R-:W2:Y:S01]  /*09b0*/  LDG.E R114, desc[UR12][R114.64] ;  /* 0x0000000c72727981 */ /* 0x000ea2000c1e1900 */
[----:B------:R-:W-:-:S06]  /*09c0*/  UIMAD.WIDE UR4, UR7, 0x4, UR10 ;  /* 0x00000004070478a5 */ /* 0x000fcc000f8e020a */
[----:B------:R-:W-:Y:S02]  /*09d0*/  MOV R120, UR4 ;  /* 0x0000000400787c02 */ /* 0x000fe40008000f00 */
[----:B------:R-:W-:-:S05]  /*09e0*/  MOV R121, UR5 ;  /* 0x0000000500797c02 */ /* 0x000fca0008000f00 */
[----:B------:R-:W3:Y:S01]  /*09f0*/  LDG.E R120, desc[UR12][R120.64] ;  /* 0x0000000c78787981 */ /* 0x000ee2000c1e1900 */
[----:B------:R-:W-:Y:S01]  /*0a00*/  ISETP.GE.U32.AND P0, PT, R2, 0x80, PT ;  /* 0x000000800200780c */ /* 0x000fe20003f06070 */
[----:B------:R-:W-:Y:S01]  /*0a10*/  BSSY.RECONVERGENT B0, `(.L_x_20265) ;  /* 0x0000083000007945 */ /* 0x000fe20003800200 */
[----:B------:R-:W0:Y:S01]  /*0a20*/  S2R R113, SR_TID.X ;  /* 0x0000000000717919 */ /* 0x000e220000002100 */
[----:B--2---:R-:W-:Y:S01]  /*0a30*/  R2UR UR20, R114 ;  /* 0x00000000721472ca */ /* 0x004fe200000e0000 */
[----:B------:R-:W-:-:S12]  /*0a40*/  HFMA2 R114, -RZ, RZ, 0, 0 ;  /* 0x00000000ff727431 */ /* 0x000fd800000001ff */
[----:B------:R-:W-:Y:S01]  /*0a50*/  UISETP.GE.AND UP2, UPT, UR20, 0x1, UPT ;  /* 0x000000011400788c */ /* 0x000fe2000bf46270 */
[----:B---3--:R-:W-:-:S05]  /*0a60*/  R2UR UR6, R120 ;  /* 0x00000000780672ca */ /* 0x008fca00000e0000 */
[----:B------:R-:W-:-:S05]  /*0a70*/  PLOP3.LUT P5, PT, PT, PT, UP2, 0x80, 0x8 ;  /* 0x000000000008781c */ /* 0x000fca0003faf028 */
[----:B------:R-:W-:-:S06]  /*0a80*/  @UP2 UIADD3 UR4, UPT, UPT, UR20, -0x1, URZ ;  /* 0xffffffff14042890 */ /* 0x000fcc000fffe0ff */
[----:B------:R-:W-:Y:S01]  /*0a90*/  MOV R0, UR4 ;  /* 0x0000000400007c02 */ /* 0x000fe20008000f00 */
[----:B------:R-:W-:-:S04]  /*0aa0*/  UIMAD UR4, UR7, UR21, URZ ;  /* 0x00000015070472a4 */ /* 0x000fc8000f8e02ff */
[----:B------:R-:W-:Y:S01]  /*0ab0*/  @P5 IMAD R0, R0, UR21, RZ ;  /* 0x0000001500005c24 */ /* 0x000fe2000f8e02ff */
[----:B------:R-:W-:-:S04]  /*0ac0*/  USHF.R.S32.HI UR5, URZ, 0x1f, UR4 ;  /* 0x0000001fff057899 */ /* 0x000fc80008011404 */
[----:B------:R-:W-:Y:S01]  /*0ad0*/  ULEA.HI UR5, UR5, UR4, URZ, 0x3 ;  /* 0x0000000405057291 */ /* 0x000fe2000f8f18ff */
[----:B------:R-:W-:-:S04]  /*0ae0*/  @P5 SHF.R.S32.HI R115, RZ, 0x1f, R0 ;  /* 0x0000001fff735819 */ /* 0x000fc80000011400 */
[----:B------:R-:W-:Y:S02]  /*0af0*/  @P5 LEA.HI R0, R115, R0, RZ, 0x3 ;  /* 0x0000000073005211 */ /* 0x000fe400078f18ff */
[----:B------:R-:W-:Y:S02]  /*0b00*/  MOV R120, UR5 ;  /* 0x0000000500787c02 */ /* 0x000fe40008000f00 */
[-C--:B0-----:R-:W-:Y:S02]  /*0b10*/  @P5 LEA.HI.SX32 R114, R0, R113.reuse, 0x1d ;  /* 0x0000007100725211 */ /* 0x081fe400078feaff */
[----:B------:R-:W-:Y:S01]  /*0b20*/  LEA.HI.SX32 R0, R120, R113, 0x1d ;  /* 0x0000007178007211 */ /* 0x000fe200078feaff */
[----:B------:R-:W-:Y:S06]  /*0b30*/  @!P0 BRA `(.L_x_20266) ;  /* 0x0000000400c08947 */ /* 0x000fec0003800000 */
[----:B----4-:R-:W-:-:S04]  /*0b40*/  UISETP.NE.U32.AND UP0, UPT, UR14, URZ, UPT ;  /* 0x000000ff0e00728c */ /* 0x010fc8000bf05070 */
[----:B------:R-:W-:Y:S01]  /*0b50*/  UISETP.NE.AND.EX UP0, UPT, UR15, URZ, UPT, UP0 ;  /* 0x000000ff0f00728c */ /* 0x000fe2000bf05300 */
[----:B------:R-:W-:Y:S10]  /*0b60*/  BRA.U !UP2, `(.L_x_20267) ;  /* 0x000000010a0c7547 */ /* 0x000ff4000b800000 */
[----:B------:R-:W0:Y:S02]  /*0b70*/  LDC.64 R60, c[0x0][0x390] ;  /* 0x0000e400ff3c7b82 */ /* 0x000e240000000a00 */
[----:B0-----:R-:W-:-:S06]  /*0b80*/  IMAD.WIDE.U32 R60, R114, 0x10, R60 ;  /* 0x00000010723c7825 */ /* 0x001fcc00078e003c */
[----:B------:R-:W5:Y:S02]  /*0b90*/  LDG.E.128 R60, desc[UR12][R60.64] ;  /* 0x0000000c3c3c7981 */ /* 0x000f64000c1e1d00 */
.L_x_20267:
[----:B------:R-:W-:Y:S05]  /*0ba0*/  BRA.U !UP0, `(.L_x_20268) ;  /* 0x0000000108d87547 */ /* 0x000fea000b800000 */
[----:B------:R-:W0:Y:S02]  /*0bb0*/  LDC.64 R72, c[0x0][0x3a0] ;  /* 0x0000e800ff487b82 */ /* 0x000e240000000a00 */
[----:B0-----:R-:W-:-:S05]  /*0bc0*/  IMAD.WIDE.U32 R72, R0, 0x20, R72 ;  /* 0x0000002000487825 */ /* 0x001fca00078e0048 */
[----:B------:R-:W2:Y:S04]  /*0bd0*/  LDG.E.128 R64, desc[UR12][R72.64] ;  /* 0x0000000c48407981 */ /* 0x000ea8000c1e1d00 */
[----:B------:R0:W3:Y:S01]  /*0be0*/  LDG.E.128 R68, desc[UR12][R72.64+0x10] ;  /* 0x0000100c48447981 */ /* 0x0000e2000c1e1d00 */
[----:B------:R-:W-:-:S13]  /*0bf0*/  ISETP.LT.AND P1, PT, RZ, UR20, PT ;  /* 0x00000014ff007c0c */ /* 0x000fda000bf21270 */
[----:B------:R-:W1:Y:S01]  /*0c00*/  @P1 LDC R75, c[0x0][0x40c] ;  /* 0x00010300ff4b1b82 */ /* 0x000e620000000800 */
[--C-:B-----5:R-:W-:Y:S02]  /*0c10*/  @P1 HADD2.F32 R74, -RZ, R60.reuse.H0_H0 ;  /* 0x2000003cff4a1230 */ /* 0x120fe40000004100 */
[----:B------:R-:W-:Y:S02]  /*0c20*/  @P1 HADD2.F32 R76, -RZ, R60.H1_H1 ;  /* 0x3000003cff4c1230 */ /* 0x000fe40000004100 */
[----:B------:R-:W-:Y:S02]  /*0c30*/  @P1 HADD2.F32 R115, -RZ, R62.H1_H1 ;  /* 0x3000003eff731230 */ /* 0x000fe40000004100 */
[----:B------:R-:W-:Y:S01]  /*0c40*/  @P1 HADD2.F32 R121, -RZ, R63.H0_H0 ;  /* 0x2000003fff791230 */ /* 0x000fe20000004100 */
[----:B------:R-:W4:Y:S01]  /*0c50*/  @P1 LDC R77, c[0x0][0x40c] ;  /* 0x00010300ff4d1b82 */ /* 0x000f220000000800 */
[--C-:B0-----:R-:W-:Y:S02]  /*0c60*/  @P1 HADD2.F32 R72, -RZ, R61.reuse.H0_H0 ;  /* 0x2000003dff481230 */ /* 0x101fe40000004100 */
[----:B------:R-:W-:-:S02]  /*0c70*/  @P1 HADD2.F32 R73, -RZ, R61.H1_H1 ;  /* 0x3000003dff491230 */ /* 0x000fc40000004100 */
[----:B------:R-:W-:Y:S02]  /*0c80*/  @P1 HADD2.F32 R78, -RZ, R62.H0_H0 ;  /* 0x2000003eff4e1230 */ /* 0x000fe40000004100 */
[----:B------:R-:W-:Y:S01]  /*0c90*/  @P1 HADD2.F32 R125, -RZ, R54.H1_H1 ;  /* 0x30000036ff7d1230 */ /* 0x000fe20000004100 */
[----:B------:R-:W0:Y:S01]  /*0ca0*/  @P1 LDC R124, c[0x0][0x40c] ;  /* 0x00010300ff7c1b82 */ /* 0x000e220000000800 */
[----:B------:R-:W-:-:S07]  /*0cb0*/  @P1 HADD2.F32 R126, -RZ, R55.H0_H0 ;  /* 0x20000037ff7e1230 */ /* 0x000fce0000004100 */
[----:B------:R-:W0:Y:S01]  /*0cc0*/  @P1 LDC R122, c[0x0][0x40c] ;  /* 0x00010300ff7a1b82 */ /* 0x000e220000000800 */
[----:B-1----:R-:W-:Y:S01]  /*0cd0*/  @P1 FMUL.FTZ R75, R74, R75 ;  /* 0x0000004b4a4b1220 */ /* 0x002fe20000410000 */
[----:B------:R-:W-:-:S06]  /*0ce0*/  @P1 HADD2.F32 R74, -RZ, R52.H0_H0 ;  /* 0x20000034ff4a1230 */ /* 0x000fcc0000004100 */
[----:B------:R-:W1:Y:S01]  /*0cf0*/  @P1 LDC R79, c[0x0][0x40c] ;  /* 0x00010300ff4f1b82 */ /* 0x000e620000000800 */
[----:B----4-:R-:W-:Y:S01]  /*0d00*/  @P1 FMUL.FTZ R76, R76, R77 ;  /* 0x0000004d4c4c1220 */ /* 0x010fe20000410000 */
[----:B------:R-:W-:-:S06]  /*0d10*/  @P1 HADD2.F32 R77, -RZ, R52.H1_H1 ;  /* 0x30000034ff4d1230 */ /* 0x000fcc0000004100 */
[----:B------:R-:W4:Y:S01]  /*0d20*/  @P1 LDC R120, c[0x0][0x40c] ;  /* 0x00010300ff781b82 */ /* 0x000f220000000800 */
[----:B0-----:R-:W-:Y:S01]  /*0d30*/  @P1 FMUL.FTZ R124, R115, R124 ;  /* 0x0000007c737c1220 */ /* 0x001fe20000410000 */
[----:B------:R-:W-:-:S06]  /*0d40*/  @P1 HADD2.F32 R115, -RZ, R53.H0_H0 ;  /* 0x20000035ff731230 */ /* 0x000fcc0000004100 */
[----:B------:R-:W0:Y:S01]  /*0d50*/  @P1 LDC R123, c[0x0][0x40c] ;  /* 0x00010300ff7b1b82 */ /* 0x000e220000000800 */
[----:B------:R-:W-:Y:S01]  /*0d60*/  @P1 FMUL.FTZ R127, R121, R122 ;  /* 0x0000007a797f1220 */ /* 0x000fe20000410000 */
[----:B------:R-:W-:Y:S02]  /*0d70*/  @P1 HADD2.F32 R121, -RZ, R53.H1_H1 ;  /* 0x30000035ff791230 */ /* 0x000fe40000004100 */
[----:B------:R-:W-:Y:S02]  /*0d80*/  @P1 HADD2.F32 R122, -RZ, R54.H0_H0 ;  /* 0x20000036ff7a1230 */ /* 0x000fe40000004100 */
[----:B-1----:R-:W-:Y:S01]  /*0d90*/  @P1 FMUL.FTZ R79, R72, R79 ;  /* 0x0000004f484f1220 */ /* 0x002fe20000410000 */
[----:B----4-:R-:W-:Y:S01]  /*0da0*/  @P1 FMUL.FTZ R120, R73, R120 ;  /* 0x0000007849781220 */ /* 0x010fe20000410000 */
[----:B0-----:R-:W-:Y:S01]  /*0db0*/  @P1 FMUL.FTZ R123, R78, R123 ;  /* 0x0000007b4e7b1220 */ /* 0x001fe20000410000 */
        /* <DEDUP_REMOVED lines=16> */
[----:B------:R-:W-:Y:S02]  /*0ec0*/  HADD2.F32 R79, -RZ, R63.H1_H1 ;  /* 0x3000003fff4f7230 */ /* 0x000fe40000004100 */
[----:B------:R-:W-:-:S03]  /*0ed0*/  HADD2.F32 R115, -RZ, R55.H1_H1 ;  /* 0x30000037ff737230 */ /* 0x000fc60000004100 */
[----:B------:R-:W-:-:S04]  /*0ee0*/  FMUL.FTZ R120, R79, UR22 ;  /* 0x000000164f787c20 */ /* 0x000fc80008410000 */
[----:B------:R-:W-:Y:S01]  /*0ef0*/  FFMA.FTZ R79, R120, R115, R71 ;  /* 0x00000073784f7223 */ /* 0x000fe20000010047 */
[----:B------:R-:W-:Y:S06]  /*0f00*/  BRA `(.L_x_20269) ;  /* 0x0000000000b47947 */ /* 0x000fec0003800000 */
.L_x_20268:
[----:B------:R-:W0:Y:S01]  /*0f10*/  @P5 LDC R73, c[0x0][0x40c] ;  /* 0x00010300ff495b82 */ /* 0x000e220000000800 */
[----:B-----5:R-:W-:Y:S02]  /*0f20*/  @P5 HADD2.F32 R72, -RZ, R60.H0_H0 ;  /* 0x2000003cff485230 */ /* 0x020fe40000004100 */
[--C-:B------:R-:W-:Y:S02]  /*0f30*/  @P5 HADD2.F32 R120, -RZ, R62.reuse.H1_H1 ;  /* 0x3000003eff785230 */ /* 0x100fe40000004100 */
[----:B------:R-:W-:Y:S02]  /*0f40*/  @P5 HADD2.F32 R76, -RZ, R61.H1_H1 ;  /* 0x3000003dff4c5230 */ /* 0x000fe40000004100 */
[----:B------:R-:W-:Y:S01]  /*0f50*/  @P5 HADD2.F32 R78, -RZ, R62.H0_H0 ;  /* 0x2000003eff4e5230 */ /* 0x000fe20000004100 */
[----:B------:R-:W1:Y:S01]  /*0f60*/  @P5 LDC R123, c[0x0][0x40c] ;  /* 0x00010300ff7b5b82 */ /* 0x000e620000000800 */
[--C-:B------:R-:W-:Y:S02]  /*0f70*/  @P5 HADD2.F32 R122, -RZ, R63.reuse.H0_H0 ;  /* 0x2000003fff7a5230 */ /* 0x100fe40000004100 */
[----:B------:R-:W-:-:S02]  /*0f80*/  @P5 HADD2.F32 R124, -RZ, R63.H1_H1 ;  /* 0x3000003fff7c5230 */ /* 0x000fc40000004100 */
[--C-:B------:R-:W-:Y:S02]  /*0f90*/  @P5 HADD2.F32 R126, -RZ, R55.reuse.H0_H0 ;  /* 0x20000037ff7e5230 */ /* 0x100fe40000004100 */
[----:B------:R-:W-:Y:S01]  /*0fa0*/  @P5 HADD2.F32 R128, -RZ, R55.H1_H1 ;  /* 0x30000037ff805230 */ /* 0x000fe20000004100 */
[----:B------:R-:W2:Y:S08]  /*0fb0*/  @P5 LDC R74, c[0x0][0x40c] ;  /* 0x00010300ff4a5b82 */ /* 0x000eb00000000800 */
[----:B------:R-:W3:Y:S01]  /*0fc0*/  @P5 LDC R115, c[0x0][0x40c] ;  /* 0x00010300ff735b82 */ /* 0x000ee20000000800 */
[----:B0-----:R-:W-:Y:S01]  /*0fd0*/  @P5 FMUL.FTZ R75, R72, R73 ;  /* 0x00000049484b5220 */ /* 0x001fe20000410000 */
[----:B------:R-:W-:-:S02]  /*0fe0*/  @P5 HADD2.F32 R73, -RZ, R61.H0_H0 ;  /* 0x2000003dff495230 */ /* 0x000fc40000004100 */
[----:B------:R-:W-:-:S04]  /*0ff0*/  @P5 HADD2.F32 R72, -RZ, R60.H1_H1 ;  /* 0x3000003cff485230 */ /* 0x000fc80000004100 */
[----:B------:R-:W0:Y:S01]  /*1000*/  @P5 LDC R121, c[0x0][0x40c] ;  /* 0x00010300ff795b82 */ /* 0x000e220000000800 */
[----:B-1----:R-:W-:Y:S01]  /*1010*/  @P5 FMUL.FTZ R123, R120, R123 ;  /* 0x0000007b787b5220 */ /* 0x002fe20000410000 */
[----:B------:R-:W-:-:S06]  /*1020*/  @P5 HADD2.F32 R120, -RZ, R53.H0_H0 ;  /* 0x20000035ff785230 */ /* 0x000fcc0000004100 */
[----:B------:R-:W1:Y:S01]  /*1030*/  @P5 LDC R77, c[0x0][0x40c] ;  /* 0x00010300ff4d5b82 */ /* 0x000e620000000800 */
[----:B--2---:R-:W-:Y:S01]  /*1040*/  @P5 FMUL.FTZ R79, R73, R74 ;  /* 0x0000004a494f5220 */ /* 0x004fe20000410000 */
[----:B------:R-:W-:-:S03]  /*1050*/  HFMA2 R74, -RZ, RZ, 0, 0 ;  /* 0x00000000ff4a7431 */ /* 0x000fc600000001ff */
[----:B------:R-:W-:Y:S01]  /*1060*/  @P5 FMUL.FTZ R74, R79, R120 ;  /* 0x000000784f4a5220 */ /* 0x000fe20000410000 */
[----:B------:R-:W-:Y:S02]  /*1070*/  @P5 HADD2.F32 R120, -RZ, R53.H1_H1 ;  /* 0x30000035ff785230 */ /* 0x000fe40000004100 */
[----:B------:R-:W2:Y:S01]  /*1080*/  @P5 LDC R125, c[0x0][0x40c] ;  /* 0x00010300ff7d5b82 */ /* 0x000ea20000000800 */
[----:B---3--:R-:W-:Y:S01]  /*1090*/  @P5 FMUL.FTZ R115, R76, R115 ;  /* 0x000000734c735220 */ /* 0x008fe20000410000 */
[----:B------:R-:W-:-:S06]  /*10a0*/  @P5 HADD2.F32 R76, -RZ, R52.H0_H0 ;  /* 0x20000034ff4c5230 */ /* 0x000fcc0000004100 */
[----:B------:R-:W3:Y:S01]  /*10b0*/  @P5 LDC R127, c[0x0][0x40c] ;  /* 0x00010300ff7f5b82 */ /* 0x000ee20000000800 */
[----:B0-----:R-:W-:Y:S01]  /*10c0*/  @P5 FMUL.FTZ R121, R78, R121 ;  /* 0x000000794e795220 */ /* 0x001fe20000410000 */
[----:B------:R-:W-:Y:S02]  /*10d0*/  @P5 HADD2.F32 R78, -RZ, R52.H1_H1 ;  /* 0x30000034ff4e5230 */ /* 0x000fe40000004100 */
[----:B-1----:R-:W-:Y:S01]  /*10e0*/  @P5 FMUL.FTZ R77, R72, R77 ;  /* 0x0000004d484d5220 */ /* 0x002fe20000410000 */
[----:B------:R-:W-:Y:S02]  /*10f0*/  CS2R R72, SRZ ;  /* 0x0000000000487805 */ /* 0x000fe4000001ff00 */
[----:B------:R-:W-:Y:S01]  /*1100*/  @P5 FMUL.FTZ R72, R75, R76 ;  /* 0x0000004c4b485220 */ /* 0x000fe20000410000 */
[----:B------:R-:W-:Y:S01]  /*1110*/  @P5 FMUL.FTZ R73, R77, R78 ;  /* 0x0000004e4d495220 */ /* 0x000fe20000410000 */
[----:B------:R-:W-:Y:S02]  /*1120*/  CS2R R76, SRZ ;  /* 0x00000000004c7805 */ /* 0x000fe4000001ff00 */
[----:B------:R-:W-:-:S02]  /*1130*/  CS2R R78, SRZ ;  /* 0x00000000004e7805 */ /* 0x000fc4000001ff00 */
[----:B------:R-:W-:Y:S01]  /*1140*/  MOV R75, RZ ;  /* 0x000000ff004b7202 */ /* 0x000fe20000000f00 */
[----:B--2---:R-:W-:Y:S01]  /*1150*/  @P5 FMUL.FTZ R125, R122, R125 ;  /* 0x0000007d7a7d5220 */ /* 0x004fe20000410000 */
[--C-:B------:R-:W-:Y:S02]  /*1160*/  @P5 HADD2.F32 R122, -RZ, R54.reuse.H0_H0 ;  /* 0x20000036ff7a5230 */ /* 0x100fe40000004100 */
[----:B------:R-:W-:Y:S01]  /*1170*/  @P5 FMUL.FTZ R75, R115, R120 ;  /* 0x00000078734b5220 */ /* 0x000fe20000410000 */
[----:B------:R-:W-:Y:S02]  /*1180*/  @P5 FMUL.FTZ R78, R125, R126 ;  /* 0x0000007e7d4e5220 */ /* 0x000fe40000410000 */
[----:B------:R-:W-:Y:S01]  /*1190*/  @P5 FMUL.FTZ R76, R121, R122 ;  /* 0x0000007a794c5220 */ /* 0x000fe20000410000 */
[----:B---3--:R-:W-:Y:S01]  /*11a0*/  @P5 FMUL.FTZ R127, R124, R127 ;  /* 0x0000007f7c7f5220 */ /* 0x008fe20000410000 */
[----:B------:R-:W-:-:S03]  /*11b0*/  @P5 HADD2.F32 R124, -RZ, R54.H1_H1 ;  /* 0x30000036ff7c5230 */ /* 0x000fc60000004100 */
[----:B------:R-:W-:Y:S02]  /*11c0*/  @P5 FMUL.FTZ R79, R127, R128 ;  /* 0x000000807f4f5220 */ /* 0x000fe40000410000 */
[----:B------:R-:W-:-:S07]  /*11d0*/  @P5 FMUL.FTZ R77, R123, R124 ;  /* 0x0000007c7b4d5220 */ /* 0x000fce0000410000 */
.L_x_20269:
[----:B------:R-:W0:Y:S01]  /*11e0*/  LDC.64 R120, c[0x0][0x3a8] ;  /* 0x0000ea00ff787b82 */ /* 0x000e220000000a00 */
[----:B------:R-:W-:Y:S01]  /*11f0*/  IADD3 R114, PT, PT, R114, 0x80, RZ ;  /* 0x0000008072727810 */ /* 0x000fe20007ffe0ff */
[C---:B0-----:R-:W-:Y:S01]  /*1200*/  IMAD.WIDE.U32 R120, R0.reuse, 0x20, R120 ;  /* 0x0000002000787825 */ /* 0x041fe200078e0078 */
[----:B------:R-:W-:-:S04]  /*1210*/  IADD3 R0, PT, PT, R0, 0x80, RZ ;  /* 0x0000008000007810 */ /* 0x000fc80007ffe0ff */
[----:B------:R0:W-:Y:S04]  /*1220*/  STG.E.128 desc[UR12][R120.64], R72 ;  /* 0x0000004878007986 */ /* 0x0001e8000c101d0c */
[----:B------:R0:W-:Y:S02]  /*1230*/  STG.E.128 desc[UR12][R120.64+0x10], R76 ;  /* 0x0000104c78007986 */ /* 0x0001e4000c101d0c */
.L_x_20266:
[----:B----4-:R-:W-:Y:S05]  /*1240*/  BSYNC.RECONVERGENT B0 ;  /* 0x0000000000007941 */ /* 0x010fea0003800200 */
.L_x_20265:
[----:B------:R-:W-:Y:S01]  /*1250*/  ISETP.GE.U32.AND P1, PT, R2, 0x100, PT ;  /* 0x000001000200780c */ /* 0x000fe20003f26070 */
[----:B------:R-:W-:-:S12]  /*1260*/  BSSY.RECONVERGENT B0, `(.L_x_20270) ;  /* 0x0000071000007945 */ /* 0x000fd80003800200 */
[----:B------:R-:W-:Y:S05]  /*1270*/  @!P1 BRA `(.L_x_20271) ;  /* 0x0000000400bc9947 */ /* 0x000fea0003800000 */
[----:B------:R-:W-:Y:S01]  /*1280*/  ISETP.NE.U32.AND P2, PT, RZ, UR14, PT ;  /* 0x0000000eff007c0c */ /* 0x000fe2000bf45070 */
[----:B------:R-:W1:Y:S03]  /*1290*/  @P5 LDC.64 R80, c[0x0][0x390] ;  /* 0x0000e400ff505b82 */ /* 0x000e660000000a00 */
[----:B------:R-:W-:-:S13]  /*12a0*/  ISETP.NE.AND.EX P2, PT, RZ, UR15, PT, P2 ;  /* 0x0000000fff007c0c */ /* 0x000fda000bf45320 */
[----:B------:R-:W2:Y:S01]  /*12b0*/  @P2 LDC.64 R82, c[0x0][0x3a0] ;  /* 0x0000e800ff522b82 */ /* 0x000ea20000000a00 */
[----:B-1----:R-:W-:-:S05]  /*12c0*/  @P5 IMAD.WIDE.U32 R80, R114, 0x10, R80 ;  /* 0x0000001072505825 */ /* 0x002fca00078e0050 */
[----:B------:R1:W5:Y:S01]  /*12d0*/  @P5 LDG.E.128 R60, desc[UR12][R80.64] ;  /* 0x0000000c503c5981 */ /* 0x000362000c1e1d00 */
[----:B--2---:R-:W-:-:S05]  /*12e0*/  @P2 IMAD.WIDE.U32 R82, R0, 0x20, R82 ;  /* 0x0000002000522825 */ /* 0x004fca00078e0052 */
[----:B------:R1:W5:Y:S04]  /*12f0*/  @P2 LDG.E.128 R64, desc[UR12][R82.64] ;  /* 0x0000000c52402981 */ /* 0x000368000c1e1d00 */
[----:B------:R1:W5:Y:S01]  /*1300*/  @P2 LDG.E.128 R68, desc[UR12][R82.64+0x10] ;  /* 0x0000100c52442981 */ /* 0x000362000c1e1d00 */
[----:B------:R-:W-:Y:S05]  /*1310*/  @!P2 BRA `(.L_x_20272) ;  /* 0x0000000000c8a947 */ /* 0x000fea0003800000 */
[----:B------:R-:W-:-:S13]  /*1320*/  ISETP.LT.AND P2, PT, RZ, UR20, PT ;  /* 0x00000014ff007c0c */ /* 0x000fda000bf41270 */
[----:B------:R-:W2:Y:S01]  /*1330*/  @P2 LDC R87, c[0x0][0x40c] ;  /* 0x00010300ff572b82 */ /* 0x000ea20000000800 */
[--C-:B-----5:R-:W-:Y:S02]  /*1340*/  @P2 HADD2.F32 R86, -RZ, R61.reuse.H0_H0 ;  /* 0x2000003dff562230 */ /* 0x120fe40000004100 */
[----:B------:R-:W-:Y:S02]  /*1350*/  @P2 HADD2.F32 R115, -RZ, R61.H1_H1 ;  /* 0x3000003dff732230 */ /* 0x000fe40000004100 */
[--C-:B-1----:R-:W-:Y:S02]  /*1360*/  @P2 HADD2.F32 R82, -RZ, R60.reuse.H1_H1 ;  /* 0x3000003cff522230 */ /* 0x102fe40000004100 */
[----:B------:R-:W-:Y:S01]  /*1370*/  @P2 HADD2.F32 R80, -RZ, R60.H0_H0 ;  /* 0x2000003cff502230 */ /* 0x000fe20000004100 */
[----:B0-----:R-:W0:Y:S08]  /*1380*/  @P2 LDC R120, c[0x0][0x40c] ;  /* 0x00010300ff782b82 */ /* 0x001e300000000800 */
[----:B------:R-:W1:Y:S08]  /*1390*/  @P2 LDC R83, c[0x0][0x40c] ;  /* 0x00010300ff532b82 */ /* 0x000e700000000800 */
[----:B------:R-:W3:Y:S01]  /*13a0*/  @P2 LDC R122, c[0x0][0x40c] ;  /* 0x00010300ff7a2b82 */ /* 0x000ee20000000800 */
[----:B--2---:R-:W-:Y:S01]  /*13b0*/  @P2 FMUL.FTZ R123, R86, R87 ;  /* 0x00000057567b2220 */ /* 0x004fe20000410000 */
[----:B------:R-:W-:-:S02]  /*13c0*/  @P2 HADD2.F32 R87, -RZ, R62.H1_H1 ;  /* 0x3000003eff572230 */ /* 0x000fc40000004100 */
[----:B------:R-:W-:-:S04]  /*13d0*/  @P2 HADD2.F32 R86, -RZ, R62.H0_H0 ;  /* 0x2000003eff562230 */ /* 0x000fc80000004100 */
[----:B------:R-:W2:Y:S01]  /*13e0*/  @P2 LDC R81, c[0x0][0x40c] ;  /* 0x00010300ff512b82 */ /* 0x000ea20000000800 */
[----:B0-----:R-:W-:Y:S01]  /*13f0*/  @P2 FMUL.FTZ R124, R115, R120 ;  /* 0x00000078737c2220 */ /* 0x001fe20000410000 */
[----:B------:R-:W-:Y:S02]  /*1400*/  @P2 HADD2.F32 R115, -RZ, R63.H0_H0 ;  /* 0x2000003fff732230 */ /* 0x000fe40000004100 */
[----:B------:R-:W-:-:S04]  /*1410*/  @P2 HADD2.F32 R120, -RZ, R41.H1_H1 ;  /* 0x30000029ff782230 */ /* 0x000fc80000004100 */
[----:B------:R-:W0:Y:S01]  /*1420*/  @P2 LDC R121, c[0x0][0x40c] ;  /* 0x00010300ff792b82 */ /* 0x000e220000000800 */
[----:B-1----:R-:W-:Y:S01]  /*1430*/  @P2 FMUL.FTZ R84, R82, R83 ;  /* 0x0000005352542220 */ /* 0x002fe20000410000 */
[--C-:B------:R-:W-:Y:S02]  /*1440*/  @P2 HADD2.F32 R82, -RZ, R40.reuse.H1_H1 ;  /* 0x30000028ff522230 */ /* 0x100fe40000004100 */
[----:B------:R-:W-:-:S04]  /*1450*/  @P2 HADD2.F32 R83, -RZ, R40.H0_H0 ;  /* 0x20000028ff532230 */ /* 0x000fc80000004100 */
[----:B------:R-:W1:Y:S01]  /*1460*/  @P2 LDC R128, c[0x0][0x40c] ;  /* 0x00010300ff802b82 */ /* 0x000e620000000800 */
[----:B---3--:R-:W-:Y:S01]  /*1470*/  @P2 FMUL.FTZ R126, R87, R122 ;  /* 0x0000007a577e2220 */ /* 0x008fe20000410000 */
[----:B------:R-:W-:Y:S02]  /*1480*/  @P2 HADD2.F32 R87, -RZ, R41.H0_H0 ;  /* 0x20000029ff572230 */ /* 0x000fe40000004100 */
[--C-:B------:R-:W-:Y:S02]  /*1490*/  @P2 HADD2.F32 R122, -RZ, R42.reuse.H1_H1 ;  /* 0x3000002aff7a2230 */ /* 0x100fe40000004100 */
[----:B--2---:R-:W-:Y:S01]  /*14a0*/  @P2 FMUL.FTZ R85, R80, R81 ;  /* 0x0000005150552220 */ /* 0x004fe20000410000 */
[----:B------:R-:W-:Y:S01]  /*14b0*/  MOV R81, R65 ;  /* 0x0000004100517202 */ /* 0x000fe20000000f00 */
[----:B------:R-:W-:Y:S01]  /*14c0*/  @P2 FFMA.FTZ R81, R84, R82, R65 ;  /* 0x0000005254512223 */ /* 0x000fe20000010041 */
[----:B------:R-:W-:Y:S01]  /*14d0*/  MOV R80, R64 ;  /* 0x0000004000507202 */ /* 0x000fe20000000f00 */
[----:B------:R-:W-:Y:S01]  /*14e0*/  @P2 FFMA.FTZ R80, R85, R83, R64 ;  /* 0x0000005355502223 */ /* 0x000fe20000010040 */
[----:B------:R-:W-:Y:S01]  /*14f0*/  MOV R82, R66 ;  /* 0x0000004200527202 */ /* 0x000fe20000000f00 */
[----:B------:R-:W-:Y:S01]  /*1500*/  @P2 FFMA.FTZ R82, R123, R87, R66 ;  /* 0x000000577b522223 */ /* 0x000fe20000010042 */
[----:B------:R-:W-:Y:S01]  /*1510*/  MOV R83, R67 ;  /* 0x0000004300537202 */ /* 0x000fe20000000f00 */
[----:B0-----:R-:W-:Y:S01]  /*1520*/  @P2 FMUL.FTZ R125, R86, R121 ;  /* 0x00000079567d2220 */ /* 0x001fe20000410000 */
[----:B------:R-:W-:Y:S01]  /*1530*/  @P2 HADD2.F32 R121, -RZ, R43.H0_H0 ;  /* 0x2000002bff792230 */ /* 0x000fe20000004100 */
[----:B------:R-:W-:Y:S01]  /*1540*/  MOV R84, R68 ;  /* 0x0000004400547202 */ /* 0x000fe20000000f00 */
[----:B------:R-:W-:Y:S01]  /*1550*/  @P2 FFMA.FTZ R83, R124, R120, R67 ;  /* 0x000000787c532223 */ /* 0x000fe20000010043 */
[----:B------:R-:W-:Y:S01]  /*1560*/  MOV R85, R69 ;  /* 0x0000004500557202 */ /* 0x000fe20000000f00 */
[----:B------:R-:W-:Y:S01]  /*1570*/  @P2 FFMA.FTZ R85, R126, R122, R69 ;  /* 0x0000007a7e552223 */ /* 0x000fe20000010045 */
[----:B------:R-:W-:Y:S01]  /*1580*/  MOV R86, R70 ;  /* 0x0000004600567202 */ /* 0x000fe20000000f00 */
[----:B-1----:R-:W-:Y:S01]  /*1590*/  @P2 FMUL.FTZ R127, R115, R128 ;  /* 0x00000080737f2220 */ /* 0x002fe20000410000 */
[----:B------:R-:W-:Y:S01]  /*15a0*/  @P2 HADD2.F32 R115, -RZ, R42.H0_H0 ;  /* 0x2000002aff732230 */ /* 0x000fe20000004100 */
[----:B------:R-:W-:-:S02]  /*15b0*/  MOV R87, R71 ;  /* 0x0000004700577202 */ /* 0x000fc40000000f00 */
[----:B------:R-:W-:Y:S02]  /*15c0*/  @P2 FFMA.FTZ R86, R127, R121, R70 ;  /* 0x000000797f562223 */ /* 0x000fe40000010046 */
[----:B------:R-:W-:Y:S01]  /*15d0*/  @P2 FFMA.FTZ R84, R125, R115, R68 ;  /* 0x000000737d542223 */ /* 0x000fe20000010044 */
[----:B------:R-:W-:Y:S06]  /*15e0*/  @!P2 BRA `(.L_x_20273) ;  /* 0x0000000000c8a947 */ /* 0x000fec0003800000 */
[----:B------:R-:W-:Y:S02]  /*15f0*/  HADD2.F32 R87, -RZ, R63.H1_H1 ;  /* 0x3000003fff577230 */ /* 0x000fe40000004100 */
[----:B------:R-:W-:-:S03]  /*1600*/  HADD2.F32 R120, -RZ, R43.H1_H1 ;  /* 0x3000002bff787230 */ /* 0x000fc60000004100 */
[----:B------:R-:W-:-:S04]  /*1610*/  FMUL.FTZ R122, R87, UR22 ;  /* 0x00000016577a7c20 */ /* 0x000fc80008410000 */
[----:B------:R-:W-:Y:S01]  /*1620*/  FFMA.FTZ R87, R122, R120, R71 ;  /* 0x000000787a577223 */ /* 0x000fe20000010047 */
[----:B------:R-:W-:Y:S06]  /*1630*/  BRA `(.L_x_20273) ;  /* 0x0000000000b47947 */ /* 0x000fec0003800000 */
.L_x_20272:
[----:B-1----:R-:W1:Y:S01]  /*1640*/  @P5 LDC R81, c[0x0][0x40c] ;  /* 0x00010300ff515b82 */ /* 0x002e620000000800 */
[----:B-----5:R-:W-:Y:S02]  /*1650*/  @P5 HADD2.F32 R80, -RZ, R60.H0_H0 ;  /* 0x2000003cff505230 */ /* 0x020fe40000004100 */
[--C-:B0-----:R-:W-:Y:S02]  /*1660*/  @P5 HADD2.F32 R120, -RZ, R62.reuse.H1_H1 ;  /* 0x3000003eff785230 */ /* 0x101fe40000004100 */
[----:B------:R-:W-:Y:S02]  /*1670*/  @P5 HADD2.F32 R84, -RZ, R61.H1_H1 ;  /* 0x3000003dff545230 */ /* 0x000fe40000004100 */
[----:B------:R-:W-:Y:S01]  /*1680*/  @P5 HADD2.F32 R86, -RZ, R62.H0_H0 ;  /* 0x2000003eff565230 */ /* 0x000fe20000004100 */
[----:B------:R-:W0:Y:S01]  /*1690*/  @P5 LDC R123, c[0x0][0x40c] ;  /* 0x00010300ff7b5b82 */ /* 0x000e220000000800 */
[--C-:B------:R-:W-:Y:S02]  /*16a0*/  @P5 HADD2.F32 R122, -RZ, R63.reuse.H0_H0 ;  /* 0x2000003fff7a5230 */ /* 0x100fe40000004100 */
[----:B------:R-:W-:-:S02]  /*16b0*/  @P5 HADD2.F32 R124, -RZ, R63.H1_H1 ;  /* 0x3000003fff7c5230 */ /* 0x000fc40000004100 */
[--C-:B------:R-:W-:Y:S02]  /*16c0*/  @P5 HADD2.F32 R126, -RZ, R43.reuse.H0_H0 ;  /* 0x2000002bff7e5230 */ /* 0x100fe40000004100 */
[----:B------:R-:W-:Y:S01]  /*16d0*/  @P5 HADD2.F32 R128, -RZ, R43.H1_H1 ;  /* 0x3000002bff805230 */ /* 0x000fe20000004100 */
[----:B------:R-:W2:Y:S08]  /*16e0*/  @P5 LDC R82, c[0x0][0x40c] ;  /* 0x00010300ff525b82 */ /* 0x000eb00000000800 */
[----:B------:R-:W3:Y:S01]  /*16f0*/  @P5 LDC R115, c[0x0][0x40c] ;  /* 0x00010300ff735b82 */ /* 0x000ee20000000800 */
[----:B-1----:R-:W-:Y:S01]  /*1700*/  @P5 FMUL.FTZ R83, R80, R81 ;  /* 0x0000005150535220 */ /* 0x002fe20000410000 */
[----:B------:R-:W-:-:S02]  /*1710*/  @P5 HADD2.F32 R81, -RZ, R61.H0_H0 ;  /* 0x2000003dff515230 */ /* 0x000fc40000004100 */
[----:B------:R-:W-:-:S04]  /*1720*/  @P5 HADD2.F32 R80, -RZ, R60.H1_H1 ;  /* 0x3000003cff505230 */ /* 0x000fc80000004100 */
[----:B------:R-:W1:Y:S01]  /*1730*/  @P5 LDC R121, c[0x0][0x40c] ;  /* 0x00010300ff795b82 */ /* 0x000e620000000800 */
[----:B0-----:R-:W-:Y:S01]  /*1740*/  @P5 FMUL.FTZ R123, R120, R123 ;  /* 0x0000007b787b5220 */ /* 0x001fe20000410000 */
[----:B------:R-:W-:-:S06]  /*1750*/  @P5 HADD2.F32 R120, -RZ, R41.H0_H0 ;  /* 0x20000029ff785230 */ /* 0x000fcc0000004100 */
[----:B------:R-:W0:Y:S01]  /*1760*/  @P5 LDC R85, c[0x0][0x40c] ;  /* 0x00010300ff555b82 */ /* 0x000e220000000800 */
        /* <DEDUP_REMOVED lines=8> */
[----:B-1----:R-:W-:Y:S01]  /*17f0*/  @P5 FMUL.FTZ R121, R86, R121 ;  /* 0x0000007956795220 */ /* 0x002fe20000410000 */
[----:B------:R-:W-:Y:S02]  /*1800*/  @P5 HADD2.F32 R86, -RZ, R40.H1_H1 ;  /* 0x30000028ff565230 */ /* 0x000fe40000004100 */
[----:B0-----:R-:W-:Y:S01]  /*1810*/  @P5 FMUL.FTZ R85, R80, R85 ;  /* 0x0000005550555220 */ /* 0x001fe20000410000 */
        /* <DEDUP_REMOVED lines=15> */
.L_x_20273:
[----:B------:R-:W0:Y:S01]  /*1910*/  LDC.64 R120, c[0x0][0x3a8] ;  /* 0x0000ea00ff787b82 */ /* 0x000e220000000a00 */
[----:B------:R-:W-:Y:S01]  /*1920*/  IADD3 R114, PT, PT, R114, 0x80, RZ ;  /* 0x0000008072727810 */ /* 0x000fe20007ffe0ff */
[C---:B0-----:R-:W-:Y:S01]  /*1930*/  IMAD.WIDE.U32 R120, R0.reuse, 0x20, R120 ;  /* 0x0000002000787825 */ /* 0x041fe200078e0078 */
[----:B------:R-:W-:-:S04]  /*1940*/  IADD3 R0, PT, PT, R0, 0x80, RZ ;  /* 0x0000008000007810 */ /* 0x000fc80007ffe0ff */
[----:B------:R1:W-:Y:S04]  /*1950*/  STG.E.128 desc[UR12][R120.64], R80 ;  /* 0x0000005078007986 */ /* 0x0003e8000c101d0c */
[----:B------:R1:W-:Y:S02]  /*1960*/  STG.E.128 desc[UR12][R120.64+0x10], R84 ;  /* 0x0000105478007986 */ /* 0x0003e4000c101d0c */
.L_x_20271:
[----:B------:R-:W-:Y:S05]  /*1970*/  BSYNC.RECONVERGENT B0 ;  /* 0x0000000000007941 */ /* 0x000fea0003800200 */
.L_x_20270:
        /* <DEDUP_REMOVED lines=13> */
[----:B------:R-:W-:-:S13]  /*1a50*/  ISETP.LT.AND P3, PT, RZ, UR20, PT ;  /* 0x00000014ff007c0c */ /* 0x000fda000bf61270 */
[----:B------:R-:W3:Y:S01]  /*1a60*/  @P3 LDC R95, c[0x0][0x40c] ;  /* 0x00010300ff5f3b82 */ /* 0x000ee20000000800 */
[--C-:B-----5:R-:W-:Y:S02]  /*1a70*/  @P3 HADD2.F32 R94, -RZ, R61.reuse.H0_H0 ;  /* 0x2000003dff5e3230 */ /* 0x120fe40000004100 */
[----:B------:R-:W-:Y:S02]  /*1a80*/  @P3 HADD2.F32 R115, -RZ, R61.H1_H1 ;  /* 0x3000003dff733230 */ /* 0x000fe40000004100 */
[--C-:B--2---:R-:W-:Y:S02]  /*1a90*/  @P3 HADD2.F32 R90, -RZ, R60.reuse.H1_H1 ;  /* 0x3000003cff5a3230 */ /* 0x104fe40000004100 */
[----:B------:R-:W-:Y:S01]  /*1aa0*/  @P3 HADD2.F32 R88, -RZ, R60.H0_H0 ;  /* 0x2000003cff583230 */ /* 0x000fe20000004100 */
[----:B01----:R-:W0:Y:S08]  /*1ab0*/  @P3 LDC R120, c[0x0][0x40c] ;  /* 0x00010300ff783b82 */ /* 0x003e300000000800 */
[----:B------:R-:W1:Y:S08]  /*1ac0*/  @P3 LDC R91, c[0x0][0x40c] ;  /* 0x00010300ff5b3b82 */ /* 0x000e700000000800 */
[----:B------:R-:W2:Y:S01]  /*1ad0*/  @P3 LDC R122, c[0x0][0x40c] ;  /* 0x00010300ff7a3b82 */ /* 0x000ea20000000800 */
[----:B---3--:R-:W-:Y:S01]  /*1ae0*/  @P3 FMUL.FTZ R123, R94, R95 ;  /* 0x0000005f5e7b3220 */ /* 0x008fe20000410000 */
[----:B------:R-:W-:-:S02]  /*1af0*/  @P3 HADD2.F32 R95, -RZ, R62.H1_H1 ;  /* 0x3000003eff5f3230 */ /* 0x000fc40000004100 */
[----:B------:R-:W-:-:S04]  /*1b00*/  @P3 HADD2.F32 R94, -RZ, R62.H0_H0 ;  /* 0x2000003eff5e3230 */ /* 0x000fc80000004100 */
[----:B------:R-:W3:Y:S01]  /*1b10*/  @P3 LDC R89, c[0x0][0x40c] ;  /* 0x00010300ff593b82 */ /* 0x000ee20000000800 */
        /* <DEDUP_REMOVED lines=8> */
[----:B--2---:R-:W-:Y:S01]  /*1ba0*/  @P3 FMUL.FTZ R126, R95, R122 ;  /* 0x0000007a5f7e3220 */ /* 0x004fe20000410000 */
[----:B------:R-:W-:Y:S02]  /*1bb0*/  @P3 HADD2.F32 R95, -RZ, R29.H0_H0 ;  /* 0x2000001dff5f3230 */ /* 0x000fe40000004100 */
[--C-:B------:R-:W-:Y:S02]  /*1bc0*/  @P3 HADD2.F32 R122, -RZ, R30.reuse.H1_H1 ;  /* 0x3000001eff7a3230 */ /* 0x100fe40000004100 */
[----:B---3--:R-:W-:Y:S01]  /*1bd0*/  @P3 FMUL.FTZ R93, R88, R89 ;  /* 0x00000059585d3220 */ /* 0x008fe20000410000 */
        /* <DEDUP_REMOVED lines=25> */
.L_x_20276:
[----:B--2---:R-:W2:Y:S01]  /*1d70*/  @P5 LDC R89, c[0x0][0x40c] ;  /* 0x00010300ff595b82 */ /* 0x004ea20000000800 */
[----:B-----5:R-:W-:Y:S02]  /*1d80*/  @P5 HADD2.F32 R88, -RZ, R60.H0_H0 ;  /* 0x2000003cff585230 */ /* 0x020fe40000004100 */
[--C-:B01----:R-:W-:Y:S02]  /*1d90*/  @P5 HADD2.F32 R120, -RZ, R62.reuse.H1_H1 ;  /* 0x3000003eff785230 */ /* 0x103fe40000004100 */
[----:B------:R-:W-:Y:S02]  /*1da0*/  @P5 HADD2.F32 R92, -RZ, R61.H1_H1 ;  /* 0x3000003dff5c5230 */ /* 0x000fe40000004100 */
[----:B------:R-:W-:Y:S01]  /*1db0*/  @P5 HADD2.F32 R94, -RZ, R62.H0_H0 ;  /* 0x2000003eff5e5230 */ /* 0x000fe20000004100 */
[----:B------:R-:W0:Y:S01]  /*1dc0*/  @P5 LDC R123, c[0x0][0x40c] ;  /* 0x00010300ff7b5b82 */ /* 0x000e220000000800 */
[--C-:B------:R-:W-:Y:S02]  /*1dd0*/  @P5 HADD2.F32 R122, -RZ, R63.reuse.H0_H0 ;  /* 0x2000003fff7a5230 */ /* 0x100fe40000004100 */
[----:B------:R-:W-:-:S02]  /*1de0*/  @P5 HADD2.F32 R124, -RZ, R63.H1_H1 ;  /* 0x3000003fff7c5230 */ /* 0x000fc40000004100 */
[--C-:B------:R-:W-:Y:S02]  /*1df0*/  @P5 HADD2.F32 R126, -RZ, R31.reuse.H0_H0 ;  /* 0x2000001fff7e5230 */ /* 0x100fe40000004100 */
[----:B------:R-:W-:Y:S01]  /*1e00*/  @P5 HADD2.F32 R128, -RZ, R31.H1_H1 ;  /* 0x3000001fff805230 */ /* 0x000fe20000004100 */
[----:B------:R-:W1:Y:S08]  /*1e10*/  @P5 LDC R90, c[0x0][0x40c] ;  /* 0x00010300ff5a5b82 */ /* 0x000e700000000800 */
[----:B------:R-:W3:Y:S01]  /*1e20*/  @P5 LDC R115, c[0x0][0x40c] ;  /* 0x00010300ff735b82 */ /* 0x000ee20000000800 */
[----:B--2---:R-:W-:Y:S01]  /*1e30*/  @P5 FMUL.FTZ R91, R88, R89 ;  /* 0x00000059585b5220 */ /* 0x004fe20000410000 */
[----:B------:R-:W-:-:S02]  /*1e40*/  @P5 HADD2.F32 R89, -RZ, R61.H0_H0 ;  /* 0x2000003dff595230 */ /* 0x000fc40000004100 */
[----:B------:R-:W-:-:S04]  /*1e50*/  @P5 HADD2.F32 R88, -RZ, R60.H1_H1 ;  /* 0x3000003cff585230 */ /* 0x000fc80000004100 */
[----:B------:R-:W2:Y:S01]  /*1e60*/  @P5 LDC R121, c[0x0][0x40c] ;  /* 0x00010300ff795b82 */ /* 0x000ea20000000800 */
[----:B0-----:R-:W-:Y:S01]  /*1e70*/  @P5 FMUL.FTZ R123, R120, R123 ;  /* 0x0000007b787b5220 */ /* 0x001fe20000410000 */
[----:B------:R-:W-:-:S06]  /*1e80*/  @P5 HADD2.F32 R120, -RZ, R29.H0_H0 ;  /* 0x2000001dff785230 */ /* 0x000fcc0000004100 */
[----:B------:R-:W0:Y:S01]  /*1e90*/  @P5 LDC R93, c[0x0][0x40c] ;  /* 0x00010300ff5d5b82 */ /* 0x000e220000000800 */
[----:B-1----:R-:W-:Y:S01]  /*1ea0*/  @P5 FMUL.FTZ R95, R89, R90 ;  /* 0x0000005a595f5220 */ /* 0x002fe20000410000 */
[----:B------:R-:W-:-:S03]  /*1eb0*/  HFMA2 R90, -RZ, RZ, 0, 0 ;  /* 0x00000000ff5a7431 */ /* 0x000fc600000001ff */
[----:B------:R-:W-:Y:S01]  /*1ec0*/  @P5 FMUL.FTZ R90, R95, R120 ;  /* 0x000000785f5a5220 */ /* 0x000fe20000410000 */
[----:B------:R-:W-:Y:S02]  /*1ed0*/  @P5 HADD2.F32 R120, -RZ, R29.H1_H1 ;  /* 0x3000001dff785230 */ /* 0x000fe40000004100 */
[----:B------:R-:W1:Y:S01]  /*1ee0*/  @P5 LDC R125, c[0x0][0x40c] ;  /* 0x00010300ff7d5b82 */ /* 0x000e620000000800 */
[----:B---3--:R-:W-:Y:S01]  /*1ef0*/  @P5 FMUL.FTZ R115, R92, R115 ;  /* 0x000000735c735220 */ /* 0x008fe20000410000 */
[----:B------:R-:W-:-:S06]  /*1f00*/  @P5 HADD2.F32 R92, -RZ, R28.H0_H0 ;  /* 0x2000001cff5c5230 */ /* 0x000fcc0000004100 */
[----:B------:R-:W3:Y:S01]  /*1f10*/  @P5 LDC R127, c[0x0][0x40c] ;  /* 0x00010300ff7f5b82 */ /* 0x000ee20000000800 */
[----:B--2---:R-:W-:Y:S01]  /*1f20*/  @P5 FMUL.FTZ R121, R94, R121 ;  /* 0x000000795e795220 */ /* 0x004fe20000410000 */
        /* <DEDUP_REMOVED lines=8> */
[----:B-1----:R-:W-:Y:S01]  /*1fb0*/  @P5 FMUL.FTZ R125, R122, R125 ;  /* 0x0000007d7a7d5220 */ /* 0x002fe20000410000 */
        /* <DEDUP_REMOVED lines=8> */
.L_x_20277:
[----:B------:R-:W0:Y:S01]  /*2040*/  LDC.64 R120, c[0x0][0x3a8] ;  /* 0x0000ea00ff787b82 */ /* 0x000e220000000a00 */
[----:B------:R-:W-:Y:S01]  /*2050*/  IADD3 R114, PT, PT, R114, 0x80, RZ ;  /* 0x0000008072727810 */ /* 0x000fe20007ffe0ff */
[C---:B0-----:R-:W-:Y:S01]  /*2060*/  IMAD.WIDE.U32 R120, R0.reuse, 0x20, R120 ;  /* 0x0000002000787825 */ /* 0x041fe200078e0078 */
[----:B------:R-:W-:-:S04]  /*2070*/  IADD3 R0, PT, PT, R0, 0x80, RZ ;  /* 0x0000008000007810 */ /* 0x000fc80007ffe0ff */
[----:B------:R2:W-:Y:S04]  /*2080*/  STG.E.128 desc[UR12][R120.64], R88 ;  /* 0x0000005878007986 */ /* 0x0005e8000c101d0c */
[----:B------:R2:W-:Y:S02]  /*2090*/  STG.E.128 desc[UR12][R120.64+0x10], R92 ;  /* 0x0000105c78007986 */ /* 0x0005e4000c101d0c */
.L_x_20275:
[----:B------:R-:W-:Y:S05]  /*20a0*/  BSYNC.RECONVERGENT B0 ;  /* 0x0000000000007941 */ /* 0x000fea0003800200 */
.L_x_20274:
        /* <DEDUP_REMOVED lines=13> */
[----:B------:R-:W-:-:S13]  /*2180*/  ISETP.LT.AND P4, PT, RZ, UR20, PT ;  /* 0x00000014ff007c0c */ /* 0x000fda000bf81270 */
[----:B------:R-:W4:Y:S01]  /*2190*/  @P4 LDC R103, c[0x0][0x40c] ;  /* 0x00010300ff674b82 */ /* 0x000f220000000800 */
[--C-:B-----5:R-:W-:Y:S02]  /*21a0*/  @P4 HADD2.F32 R102, -RZ, R61.reuse.H0_H0 ;  /* 0x2000003dff664230 */ /* 0x120fe40000004100 */
[----:B------:R-:W-:Y:S02]  /*21b0*/  @P4 HADD2.F32 R115, -RZ, R61.H1_H1 ;  /* 0x3000003dff734230 */ /* 0x000fe40000004100 */
[--C-:B---3--:R-:W-:Y:S02]  /*21c0*/  @P4 HADD2.F32 R98, -RZ, R60.reuse.H1_H1 ;  /* 0x3000003cff624230 */ /* 0x108fe40000004100 */
[----:B------:R-:W-:Y:S01]  /*21d0*/  @P4 HADD2.F32 R96, -RZ, R60.H0_H0 ;  /* 0x2000003cff604230 */ /* 0x000fe20000004100 */
[----:B012---:R-:W0:Y:S08]  /*21e0*/  @P4 LDC R120, c[0x0][0x40c] ;  /* 0x00010300ff784b82 */ /* 0x007e300000000800 */
[----:B------:R-:W1:Y:S08]  /*21f0*/  @P4 LDC R99, c[0x0][0x40c] ;  /* 0x00010300ff634b82 */ /* 0x000e700000000800 */
[----:B------:R-:W2:Y:S01]  /*2200*/  @P4 LDC R122, c[0x0][0x40c] ;  /* 0x00010300ff7a4b82 */ /* 0x000ea20000000800 */
[----:B----4-:R-:W-:Y:S01]  /*2210*/  @P4 FMUL.FTZ R123, R102, R103 ;  /* 0x00000067667b4220 */ /* 0x010fe20000410000 */
        /* <DEDUP_REMOVED lines=40> */
.L_x_20280:
[----:B---3--:R-:W3:Y:S01]  /*24a0*/  @P5 LDC R97, c[0x0][0x40c] ;  /* 0x00010300ff615b82 */ /* 0x008ee20000000800 */
[----:B-----5:R-:W-:Y:S02]  /*24b0*/  @P5 HADD2.F32 R96, -RZ, R60.H0_H0 ;  /* 0x2000003cff605230 */ /* 0x020fe40000004100 */
[--C-:B012---:R-:W-:Y:S02]  /*24c0*/  @P5 HADD2.F32 R120, -RZ, R62.reuse.H1_H1 ;  /* 0x3000003eff785230 */ /* 0x107fe40000004100 */
        /* <DEDUP_REMOVED lines=8> */
[----:B------:R-:W2:Y:S01]  /*2550*/  @P5 LDC R115, c[0x0][0x40c] ;  /* 0x00010300ff735b82 */ /* 0x000ea20000000800 */
[----:B---3--:R-:W-:Y:S01]  /*2560*/  @P5 FMUL.FTZ R99, R96, R97 ;  /* 0x0000006160635220 */ /* 0x008fe20000410000 */
[----:B------:R-:W-:-:S02]  /*2570*/  @P5 HADD2.F32 R97, -RZ, R61.H0_H0 ;  /* 0x2000003dff615230 */ /* 0x000fc40000004100 */
[----:B------:R-:W-:-:S04]  /*2580*/  @P5 HADD2.F32 R96, -RZ, R60.H1_H1 ;  /* 0x3000003cff605230 */ /* 0x000fc80000004100 */
[----:B------:R-:W3:Y:S01]  /*2590*/  @P5 LDC R121, c[0x0][0x40c] ;  /* 0x00010300ff795b82 */ /* 0x000ee20000000800 */
        /* <DEDUP_REMOVED lines=8> */
[----:B--2---:R-:W-:Y:S01]  /*2620*/  @P5 FMUL.FTZ R115, R100, R115 ;  /* 0x0000007364735220 */ /* 0x004fe20000410000 */
[----:B------:R-:W-:-:S06]  /*2630*/  @P5 HADD2.F32 R100, -RZ, R16.H0_H0 ;  /* 0x20000010ff645230 */ /* 0x000fcc0000004100 */
[----:B------:R-:W2:Y:S01]  /*2640*/  @P5 LDC R127, c[0x0][0x40c] ;  /* 0x00010300ff7f5b82 */ /* 0x000ea20000000800 */
[----:B---3--:R-:W-:Y:S01]  /*2650*/  @P5 FMUL.FTZ R121, R102, R121 ;  /* 0x0000007966795220 */ /* 0x008fe20000410000 */
        /* <DEDUP_REMOVED lines=13> */
[----:B--2---:R-:W-:Y:S01]  /*2730*/  @P5 FMUL.FTZ R127, R124, R127 ;  /* 0x0000007f7c7f5220 */ /* 0x004fe20000410000 */
[----:B------:R-:W-:-:S03]  /*2740*/  @P5 HADD2.F32 R124, -RZ, R18.H1_H1 ;  /* 0x30000012ff7c5230 */ /* 0x000fc60000004100 */
[----:B------:R-:W-:Y:S02]  /*2750*/  @P5 FMUL.FTZ R103, R127, R128 ;  /* 0x000000807f675220 */ /* 0x000fe40000410000 */
[----:B------:R-:W-:-:S07]  /*2760*/  @P5 FMUL.FTZ R101, R123, R124 ;  /* 0x0000007c7b655220 */ /* 0x000fce0000410000 */
.L_x_20281:
[----:B------:R-:W0:Y:S01]  /*2770*/  LDC.64 R120, c[0x0][0x3a8] ;  /* 0x0000ea00ff787b82 */ /* 0x000e220000000a00 */
[----:B------:R-:W-:Y:S01]  /*2780*/  IADD3 R114, PT, PT, R114, 0x80, RZ ;  /* 0x0000008072727810 */ /* 0x000fe20007ffe0ff */
[C---:B0-----:R-:W-:Y:S01]  /*2790*/  IMAD.WIDE.U32 R120, R0.reuse, 0x20, R120 ;  /* 0x0000002000787825 */ /* 0x041fe200078e0078 */
[----:B------:R-:W-:-:S04]  /*27a0*/  IADD3 R0, PT, PT, R0, 0x80, RZ ;  /* 0x0000008000007810 */ /* 0x000fc80007ffe0ff */
[----:B------:R3:W-:Y:S04]  /*27b0*/  STG.E.128 desc[UR12][R120.64], R96 ;  /* 0x0000006078007986 */ /* 0x0007e8000c101d0c */
[----:B------:R3:W-:Y:S02]  /*27c0*/  STG.E.128 desc[UR12][R120.64+0x10], R100 ;  /* 0x0000106478007986 */ /* 0x0007e4000c101d0c */
.L_x_20279:
[----:B------:R-:W-:Y:S05]  /*27d0*/  BSYNC.RECONVERGENT B0 ;  /* 0x0000000000007941 */ /* 0x000fea0003800200 */
.L_x_20278:
        /* <DEDUP_REMOVED lines=13> */
[----:B------:R-:W-:Y:S01]  /*28b0*/  UISETP.GT.AND UP0, UPT, UR20, URZ, UPT ;  /* 0x000000ff1400728c */ /* 0x000fe2000bf04270 */
[----:B----45:R-:W-:Y:S02]  /*28c0*/  MOV R104, R64 ;  /* 0x0000004000687202 */ /* 0x030fe40000000f00 */
[----:B------:R-:W-:Y:S02]  /*28d0*/  MOV R106, R66 ;  /* 0x00000042006a7202 */ /* 0x000fe40000000f00 */
[----:B------:R-:W-:Y:S02]  /*28e0*/  MOV R105, R65 ;  /* 0x0000004100697202 */ /* 0x000fe40000000f00 */
[----:B------:R-:W-:-:S04]  /*28f0*/  PLOP3.LUT P5, PT, PT, PT, UP0, 0x80, 0x8 ;  /* 0x000000000008781c */ /* 0x000fc80003faf008 */
[----:B------:R-:W0:Y:S01]  /*2900*/  @UP0 LDCU UR4, c[0x0][0x40c] ;  /* 0x00008180ff0407ac */ /* 0x000e220008000800 */
[----:B------:R-:W4:Y:S01]  /*2910*/  @UP0 LDCU UR23, c[0x0][0x40c] ;  /* 0x00008180ff1707ac */ /* 0x000f220008000800 */
[----:B------:R-:W4:Y:S07]  /*2920*/  @UP0 LDCU UR5, c[0x0][0x40c] ;  /* 0x00008180ff0507ac */ /* 0x000f2e0008000800 */
[----:B------:R-:W-:Y:S02]  /*2930*/  @P5 HADD2.F32 R109, -RZ, R60.H0_H0 ;  /* 0x2000003cff6d5230 */ /* 0x000fe40000004100 */
[----:B------:R-:W-:Y:S01]  /*2940*/  @P5 HADD2.F32 R114, -RZ, R61.H0_H0 ;  /* 0x2000003dff725230 */ /* 0x000fe20000004100 */
[----:B------:R-:W4:Y:S01]  /*2950*/  @UP0 LDCU UR25, c[0x0][0x40c] ;  /* 0x00008180ff1907ac */ /* 0x000f220008000800 */
[----:B------:R-:W-:-:S02]  /*2960*/  @P5 HADD2.F32 R107, -RZ, R4.H0_H0 ;  /* 0x20000004ff6b5230 */ /* 0x000fc40000004100 */
[----:B------:R-:W-:Y:S01]  /*2970*/  @P5 HADD2.F32 R110, -RZ, R60.H1_H1 ;  /* 0x3000003cff6e5230 */ /* 0x000fe20000004100 */
[----:B------:R-:W4:Y:S01]  /*2980*/  @UP0 LDCU UR24, c[0x0][0x40c] ;  /* 0x00008180ff1807ac */ /* 0x000f220008000800 */
[--C-:B------:R-:W-:Y:S02]  /*2990*/  @P5 HADD2.F32 R123, -RZ, R62.reuse.H0_H0 ;  /* 0x2000003eff7b5230 */ /* 0x100fe40000004100 */
[----:B0-----:R-:W-:Y:S01]  /*29a0*/  @P5 FMUL.FTZ R111, R109, UR4 ;  /* 0x000000046d6f5c20 */ /* 0x001fe20008410000 */
[----:B------:R-:W-:Y:S01]  /*29b0*/  @P5 HADD2.F32 R109, -RZ, R5.H0_H0 ;  /* 0x20000005ff6d5230 */ /* 0x000fe20000004100 */
[----:B------:R-:W0:Y:S01]  /*29c0*/  @UP0 LDCU UR26, c[0x0][0x40c] ;  /* 0x00008180ff1a07ac */ /* 0x000e220008000800 */
[----:B-123--:R-:W-:Y:S02]  /*29d0*/  @P5 HADD2.F32 R121, -RZ, R61.H1_H1 ;  /* 0x3000003dff795230 */ /* 0x00efe40000004100 */
[----:B----4-:R-:W-:Y:S01]  /*29e0*/  @P5 FMUL.FTZ R115, R114, UR23 ;  /* 0x0000001772735c20 */ /* 0x010fe20008410000 */
[----:B------:R-:W-:Y:S01]  /*29f0*/  @P5 HADD2.F32 R124, -RZ, R62.H1_H1 ;  /* 0x3000003eff7c5230 */ /* 0x000fe20000004100 */
[----:B------:R-:W1:Y:S01]  /*2a00*/  @UP0 LDCU UR4, c[0x0][0x40c] ;  /* 0x00008180ff0407ac */ /* 0x000e620008000800 */
[----:B------:R-:W-:-:S02]  /*2a10*/  @P5 HADD2.F32 R125, -RZ, R63.H0_H0 ;  /* 0x2000003fff7d5230 */ /* 0x000fc40000004100 */
[----:B------:R-:W-:Y:S01]  /*2a20*/  @P5 FMUL.FTZ R110, R110, UR5 ;  /* 0x000000056e6e5c20 */ /* 0x000fe20008410000 */
[----:B------:R-:W-:Y:S02]  /*2a30*/  @P5 HADD2.F32 R108, -RZ, R4.H1_H1 ;  /* 0x30000004ff6c5230 */ /* 0x000fe40000004100 */
[----:B------:R-:W-:Y:S01]  /*2a40*/  @P5 FFMA.FTZ R104, R111, R107, R64 ;  /* 0x0000006b6f685223 */ /* 0x000fe20000010040 */
[----:B------:R-:W-:Y:S01]  /*2a50*/  @P5 FFMA.FTZ R106, R115, R109, R66 ;  /* 0x0000006d736a5223 */ /* 0x000fe20000010042 */
[--C-:B------:R-:W-:Y:S02]  /*2a60*/  @P5 HADD2.F32 R111, -RZ, R6.reuse.H0_H0 ;  /* 0x20000006ff6f5230 */ /* 0x100fe40000004100 */
[----:B------:R-:W-:Y:S01]  /*2a70*/  @P5 FMUL.FTZ R123, R123, UR25 ;  /* 0x000000197b7b5c20 */ /* 0x000fe20008410000 */
[----:B------:R-:W-:Y:S02]  /*2a80*/  @P5 HADD2.F32 R114, -RZ, R5.H1_H1 ;  /* 0x30000005ff725230 */ /* 0x000fe40000004100 */
[----:B------:R-:W-:Y:S01]  /*2a90*/  @P5 FFMA.FTZ R105, R110, R108, R65 ;  /* 0x0000006c6e695223 */ /* 0x000fe20000010041 */
[----:B------:R-:W-:-:S02]  /*2aa0*/  @P5 HADD2.F32 R120, -RZ, R6.H1_H1 ;  /* 0x30000006ff785230 */ /* 0x000fc40000004100 */
[----:B------:R-:W-:Y:S01]  /*2ab0*/  @P5 FMUL.FTZ R122, R121, UR24 ;  /* 0x00000018797a5c20 */ /* 0x000fe20008410000 */
[----:B------:R-:W-:Y:S01]  /*2ac0*/  @P5 HADD2.F32 R115, -RZ, R7.H0_H0 ;  /* 0x20000007ff735230 */ /* 0x000fe20000004100 */
[----:B------:R-:W-:Y:S01]  /*2ad0*/  MOV R108, R68 ;  /* 0x00000044006c7202 */ /* 0x000fe20000000f00 */
[----:B0-----:R-:W-:Y:S01]  /*2ae0*/  @P5 FMUL.FTZ R124, R124, UR26 ;  /* 0x0000001a7c7c5c20 */ /* 0x001fe20008410000 */
[----:B------:R-:W-:Y:S01]  /*2af0*/  MOV R107, R67 ;  /* 0x00000043006b7202 */ /* 0x000fe20000000f00 */
[----:B------:R-:W-:Y:S01]  /*2b00*/  @P5 FFMA.FTZ R108, R123, R111, R68 ;  /* 0x0000006f7b6c5223 */ /* 0x000fe20000010044 */
[----:B------:R-:W-:Y:S01]  /*2b10*/  MOV R109, R69 ;  /* 0x00000045006d7202 */ /* 0x000fe20000000f00 */
[----:B-1----:R-:W-:Y:S01]  /*2b20*/  @P5 FMUL.FTZ R125, R125, UR4 ;  /* 0x000000047d7d5c20 */ /* 0x002fe20008410000 */
[----:B------:R-:W-:Y:S01]  /*2b30*/  MOV R110, R70 ;  /* 0x00000046006e7202 */ /* 0x000fe20000000f00 */
[----:B------:R-:W-:Y:S01]  /*2b40*/  @P5 FFMA.FTZ R107, R122, R114, R67 ;  /* 0x000000727a6b5223 */ /* 0x000fe20000010043 */
[----:B------:R-:W-:Y:S01]  /*2b50*/  @P5 FFMA.FTZ R109, R124, R120, R69 ;  /* 0x000000787c6d5223 */ /* 0x000fe20000010045 */
[----:B------:R-:W-:Y:S01]  /*2b60*/  @P5 FFMA.FTZ R110, R125, R115, R70 ;  /* 0x000000737d6e5223 */ /* 0x000fe20000010046 */
[----:B------:R-:W-:Y:S01]  /*2b70*/  MOV R111, R71 ;  /* 0x00000047006f7202 */ /* 0x000fe20000000f00 */
[----:B------:R-:W-:Y:S06]  /*2b80*/  BRA.U !UP0, `(.L_x_20285) ;  /* 0x0000000108c87547 */ /* 0x000fec000b800000 */
[----:B------:R-:W-:Y:S02]  /*2b90*/  HADD2.F32 R111, -RZ, R63.H1_H1 ;  /* 0x3000003fff6f7230 */ /* 0x000fe40000004100 */
[----:B------:R-:W-:-:S03]  /*2ba0*/  HADD2.F32 R114, -RZ, R7.H1_H1 ;  /* 0x30000007ff727230 */ /* 0x000fc60000004100 */
[----:B------:R-:W-:-:S04]  /*2bb0*/  FMUL.FTZ R120, R111, UR22 ;  /* 0x000000166f787c20 */ /* 0x000fc80008410000 */
[----:B------:R-:W-:Y:S01]  /*2bc0*/  FFMA.FTZ R111, R120, R114, R71 ;  /* 0x00000072786f7223 */ /* 0x000fe20000010047 */
[----:B------:R-:W-:Y:S06]  /*2bd0*/  BRA `(.L_x_20285) ;  /* 0x0000000000b47947 */ /* 0x000fec0003800000 */
.L_x_20284:
[----:B----4-:R-:W0:Y:S01]  /*2be0*/  @P5 LDC R105, c[0x0][0x40c] ;  /* 0x00010300ff695b82 */ /* 0x010e220000000800 */
[----:B-----5:R-:W-:Y:S02]  /*2bf0*/  @P5 HADD2.F32 R104, -RZ, R60.H0_H0 ;  /* 0x2000003cff685230 */ /* 0x020fe40000004100 */
[--C-:B------:R-:W-:Y:S02]  /*2c00*/  @P5 HADD2.F32 R114, -RZ, R62.reuse.H1_H1 ;  /* 0x3000003eff725230 */ /* 0x100fe40000004100 */
[----:B------:R-:W-:Y:S02]  /*2c10*/  @P5 HADD2.F32 R108, -RZ, R61.H1_H1 ;  /* 0x3000003dff6c5230 */ /* 0x000fe40000004100 */
[----:B------:R-:W-:Y:S01]  /*2c20*/  @P5 HADD2.F32 R110, -RZ, R62.H0_H0 ;  /* 0x2000003eff6e5230 */ /* 0x000fe20000004100 */
[----:B------:R-:W4:Y:S01]  /*2c30*/  @P5 LDC R123, c[0x0][0x40c] ;  /* 0x00010300ff7b5b82 */ /* 0x000f220000000800 */
[--C-:B-123--:R-:W-:Y:S02]  /*2c40*/  @P5 HADD2.F32 R120, -RZ, R63.reuse.H0_H0 ;  /* 0x2000003fff785230 */ /* 0x10efe40000004100 */
[----:B------:R-:W-:-:S02]  /*2c50*/  @P5 HADD2.F32 R122, -RZ, R63.H1_H1 ;  /* 0x3000003fff7a5230 */ /* 0x000fc40000004100 */
[--C-:B------:R-:W-:Y:S02]  /*2c60*/  @P5 HADD2.F32 R124, -RZ, R7.reuse.H0_H0 ;  /* 0x20000007ff7c5230 */ /* 0x100fe40000004100 */
[----:B------:R-:W-:Y:S01]  /*2c70*/  @P5 HADD2.F32 R126, -RZ, R7.H1_H1 ;  /* 0x30000007ff7e5230 */ /* 0x000fe20000004100 */
[----:B------:R-:W1:Y:S08]  /*2c80*/  @P5 LDC R106, c[0x0][0x40c] ;  /* 0x00010300ff6a5b82 */ /* 0x000e700000000800 */
[----:B------:R-:W2:Y:S01]  /*2c90*/  @P5 LDC R115, c[0x0][0x40c] ;  /* 0x00010300ff735b82 */ /* 0x000ea20000000800 */
[----:B0-----:R-:W-:Y:S01]  /*2ca0*/  @P5 FMUL.FTZ R107, R104, R105 ;  /* 0x00000069686b5220 */ /* 0x001fe20000410000 */
[----:B------:R-:W-:-:S02]  /*2cb0*/  @P5 HADD2.F32 R105, -RZ, R61.H0_H0 ;  /* 0x2000003dff695230 */ /* 0x000fc40000004100 */
[----:B------:R-:W-:-:S04]  /*2cc0*/  @P5 HADD2.F32 R104, -RZ, R60.H1_H1 ;  /* 0x3000003cff685230 */ /* 0x000fc80000004100 */
[----:B------:R-:W0:Y:S01]  /*2cd0*/  @P5 LDC R121, c[0x0][0x40c] ;  /* 0x00010300ff795b82 */ /* 0x000e220000000800 */
[----:B----4-:R-:W-:Y:S01]  /*2ce0*/  @P5 FMUL.FTZ R123, R114, R123 ;  /* 0x0000007b727b5220 */ /* 0x010fe20000410000 */
[----:B------:R-:W-:-:S06]  /*2cf0*/  @P5 HADD2.F32 R114, -RZ, R5.H0_H0 ;  /* 0x20000005ff725230 */ /* 0x000fcc0000004100 */
[----:B------:R-:W3:Y:S01]  /*2d00*/  @P5 LDC R109, c[0x0][0x40c] ;  /* 0x00010300ff6d5b82 */ /* 0x000ee20000000800 */
        /* <DEDUP_REMOVED lines=8> */
[----:B0-----:R-:W-:Y:S01]  /*2d90*/  @P5 FMUL.FTZ R121, R110, R121 ;  /* 0x000000796e795220 */ /* 0x001fe20000410000 */
[----:B------:R-:W-:Y:S02]  /*2da0*/  @P5 HADD2.F32 R110, -RZ, R4.H1_H1 ;  /* 0x30000004ff6e5230 */ /* 0x000fe40000004100 */
[----:B---3--:R-:W-:Y:S01]  /*2db0*/  @P5 FMUL.FTZ R109, R104, R109 ;  /* 0x0000006d686d5220 */ /* 0x008fe20000410000 */
        /* <DEDUP_REMOVED lines=15> */
.L_x_20285:
[----:B------:R-:W0:Y:S02]  /*2eb0*/  LDC.64 R114, c[0x0][0x3a8] ;  /* 0x0000ea00ff727b82 */ /* 0x000e240000000a00 */
[----:B0-----:R-:W-:-:S05]  /*2ec0*/  IMAD.WIDE.U32 R114, R0, 0x20, R114 ;  /* 0x0000002000727825 */ /* 0x001fca00078e0072 */
[----:B------:R4:W-:Y:S04]  /*2ed0*/  STG.E.128 desc[UR12][R114.64], R104 ;  /* 0x0000006872007986 */ /* 0x0009e8000c101d0c */
[----:B------:R4:W-:Y:S02]  /*2ee0*/  STG.E.128 desc[UR12][R114.64+0x10], R108 ;  /* 0x0000106c72007986 */ /* 0x0009e4000c101d0c */
.L_x_20283:
[----:B------:R-:W-:Y:S05]  /*2ef0*/  BSYNC.RECONVERGENT B0 ;  /* 0x0000000000007941 */ /* 0x000fea0003800200 */
.L_x_20282:
[----:B------:R-:W-:Y:S01]  /*2f00*/  FADD.FTZ R0, RZ, R72 ;  /* 0x00000048ff007221 */ /* 0x000fe20000010000 */
[C---:B------:R-:W-:Y:S01]  /*2f10*/  ISETP.GT.U32.AND P5, PT, R2.reuse, 0xff, PT ;  /* 0x000000ff0200780c */ /* 0x040fe20003fa4070 */
[----:B------:R-:W-:Y:S01]  /*2f20*/  BSSY.RECONVERGENT B0, `(.L_x_20286) ;  /* 0x00000a2000007945 */ /* 0x000fe20003800200 */
[C---:B------:R-:W-:Y:S01]  /*2f30*/  ISETP.GT.U32.AND P6, PT, R2.reuse, 0x17f, PT ;  /* 0x0000017f0200780c */ /* 0x040fe20003fc4070 */
        /* <DEDUP_REMOVED lines=160> */
.L_x_20287:
[----:B------:R-:W-:Y:S05]  /*3940*/  BSYNC.RECONVERGENT B0 ;  /* 0x0000000000007941 */ /* 0x000fea0003800200 */
.L_x_20286:
        /* <DEDUP_REMOVED lines=12> */
.L_x_20289:
[----:B------:R-:W-:Y:S05]  /*3a10*/  BSYNC.RECONVERGENT B0 ;  /* 0x0000000000007941 */ /* 0x000fea0003800200 */
.L_x_20288:
[----:B------:R-:W2:Y:S01]  /*3a20*/  SHFL.DOWN PT, R121, R124, 0x2, 0x1f ;  /* 0x08401f007c797f89 */ /* 0x000ea200000e0000 */
[----:B------:R-:W-:Y:S01]  /*3a30*/  ISETP.NE.AND P6, PT, RZ, UR16, PT ;  /* 0x00000010ff007c0c */ /* 0x000fe2000bfc5270 */
[----:B------:R-:W-:Y:S01]  /*3a40*/  UISETP.GE.AND UP0, UPT, UR6, 0x1, UPT ;  /* 0x000000010600788c */ /* 0x000fe2000bf06270 */
[----:B------:R-:W-:Y:S01]  /*3a50*/  ISETP.NE.AND P5, PT, R113, RZ, PT ;  /* 0x000000ff7100720c */ /* 0x000fe20003fa5270 */
        /* <DEDUP_REMOVED lines=11> */
[----:B------:R-:W-:Y:S02]  /*3b10*/  FFMA.FTZ R128, R121, R114, R128 ;  /* 0x0000007279807223 */ /* 0x000fe40000010080 */
[----:B------:R-:W-:-:S04]  /*3b20*/  FMUL.FTZ R123, R123, R123 ;  /* 0x0000007b7b7b7220 */ /* 0x000fc80000410000 */
[----:B------:R-:W-:-:S04]  /*3b30*/  FMUL.FTZ R123, R123, R121 ;  /* 0x000000797b7b7220 */ /* 0x000fc80000410000 */
[----:B------:R-:W-:Y:S01]  /*3b40*/  FMUL.FTZ R123, R123, R126 ;  /* 0x0000007e7b7b7220 */ /* 0x000fe20000410000 */
[----:B-1----:R-:W-:-:S03]  /*3b50*/  FMUL.FTZ R127, R125, R128 ;  /* 0x000000807d7f7220 */ /* 0x002fc60000410000 */
[----:B------:R-:W-:Y:S01]  /*3b60*/  FFMA.FTZ R0, R125, R123, R0 ;  /* 0x0000007b7d007223 */ /* 0x000fe20000010000 */
[----:B------:R-:W-:Y:S02]  /*3b70*/  MOV R125, UR7 ;  /* 0x00000007007d7c02 */ /* 0x000fe40008000f00 */
        /* <DEDUP_REMOVED lines=9> */
[----:B------:R-:W-:Y:S01]  /*3c10*/  FFMA.FTZ R123, R122, R127, R123 ;  /* 0x0000007f7a7b7223 */ /* 0x000fe2000001007b */
        /* <DEDUP_REMOVED lines=17> */
[----:B-1----:R-:W-:-:S03]  /*3d30*/  R2UR UR20, R122 ;  /* 0x000000007a1472ca */ /* 0x002fc600000e0000 */
[----:B--2---:R-:W-:-:S05]  /*3d40*/  @!P5 IMAD.WIDE R114, R125, 0x4, R114 ;  /* 0x000000047d72d825 */ /* 0x004fca00078e0272 */
[----:B------:R0:W-:Y:S05]  /*3d50*/  @!P5 STG.E desc[UR12][R114.64], R123 ;  /* 0x0000007b7200d986 */ /* 0x0001ea000c10190c */
        /* <DEDUP_REMOVED lines=14> */
[----:B------:R-:W-:Y:S01]  /*3e40*/  FADD.FTZ R0, R72, -UR4 ;  /* 0x8000000448007e21 */ /* 0x000fe20008010000 */
        /* <DEDUP_REMOVED lines=10> */
[----:B------:R-:W-:Y:S02]  /*3ef0*/  HADD2.F32 R133, -RZ, R59.H0_H0 ;  /* 0x2000003bff857230 */ /* 0x000fe40000004100 */
[----:B------:R-:W-:Y:S01]  /*3f00*/  FFMA.FTZ R124, R114, R123, R125 ;  /* 0x0000007b727c7223 */ /* 0x000fe2000001007d */
[----:B------:R-:W-:Y:S01]  /*3f10*/  HADD2.F32 R127, -RZ, R118.H0_H0 ;  /* 0x20000076ff7f7230 */ /* 0x000fe20000004100 */
[----:B------:R-:W0:Y:S01]  /*3f20*/  LDC.64 R114, c[0x0][0x428] ;  /* 0x00010a00ff727b82 */ /* 0x000e220000000a00 */
[----:B------:R-:W-:Y:S02]  /*3f30*/  HADD2.F32 R129, -RZ, R58.H0_H0 ;  /* 0x2000003aff817230 */ /* 0x000fe40000004100 */
[----:B------:R-:W-:Y:S01]  /*3f40*/  FMUL.FTZ R122, R122, UR20 ;  /* 0x000000147a7a7c20 */ /* 0x000fe20008410000 */
[----:B------:R-:W-:Y:S01]  /*3f50*/  FMUL.FTZ R120, R120, UR20 ;  /* 0x0000001478787c20 */ /* 0x000fe20008410000 */
[----:B------:R-:W-:Y:S01]  /*3f60*/  FADD.FTZ R126, R77, -UR4 ;  /* 0x800000044d7e7e21 */ /* 0x000fe20008010000 */
[----:B------:R-:W-:Y:S01]  /*3f70*/  FADD.FTZ R130, R79, -UR4 ;  /* 0x800000044f827e21 */ /* 0x000fe20008010000 */
[----:B------:R-:W-:Y:S01]  /*3f80*/  FFMA.FTZ R128, R122, R131, R133 ;  /* 0x000000837a807223 */ /* 0x000fe20000010085 */
[----:B------:R-:W-:Y:S01]  /*3f90*/  FFMA.FTZ R129, R120, R127, R129 ;  /* 0x0000007f78817223 */ /* 0x000fe20000010081 */
[----:B------:R-:W-:Y:S01]  /*3fa0*/  FADD.FTZ R122, R75, -UR4 ;  /* 0x800000044b7a7e21 */ /* 0x000fe20008010000 */
[----:B------:R-:W-:Y:S01]  /*3fb0*/  FADD.FTZ R120, R73, -UR4 ;  /* 0x8000000449787e21 */ /* 0x000fe20008010000 */
        /* <DEDUP_REMOVED lines=23> */
.L_x_20292:
[----:B------:R-:W-:Y:S05]  /*4130*/  BSYNC.RECONVERGENT B0 ;  /* 0x0000000000007941 */ /* 0x000fea0003800200 */
.L_x_20291:
[----:B------:R-:W-:Y:S04]  /*4140*/  BSSY.RECONVERGENT B0, `(.L_x_20293) ;  /* 0x0000032000007945 */ /* 0x000fe80003800200 */
[----:B------:R-:W-:Y:S05]  /*4150*/  @!P1 BRA `(.L_x_20294) ;  /* 0x0000000000c09947 */ /* 0x000fea0003800000 */
[----:B0-----:R-:W-:Y:S01]  /*4160*/  FADD.FTZ R114, R82, -UR4 ;  /* 0x8000000452727e21 */ /* 0x001fe20008010000 */
        /* <DEDUP_REMOVED lines=47> */
.L_x_20294:
[----:B------:R-:W-:Y:S05]  /*4460*/  BSYNC.RECONVERGENT B0 ;  /* 0x0000000000007941 */ /* 0x000fea0003800200 */
.L_x_20293:
[----:B------:R-:W-:Y:S04]  /*4470*/  BSSY.RECONVERGENT B0, `(.L_x_20295) ;  /* 0x0000032000007945 */ /* 0x000fe80003800200 */
[----:B------:R-:W-:Y:S05]  /*4480*/  @!P2 BRA `(.L_x_20296) ;  /* 0x0000000000c0a947 */ /* 0x000fea0003800000 */
[----:B01----:R-:W-:Y:S01]  /*4490*/  FADD.FTZ R114, R90, -UR4 ;  /* 0x800000045a727e21 */ /* 0x003fe20008010000 */
        /* <DEDUP_REMOVED lines=47> */
.L_x_20296:
[----:B------:R-:W-:Y:S05]  /*4790*/  BSYNC.RECONVERGENT B0 ;  /* 0x0000000000007941 */ /* 0x000fea0003800200 */
.L_x_20295:
[----:B------:R-:W-:Y:S04]  /*47a0*/  BSSY.RECONVERGENT B0, `(.L_x_20297) ;  /* 0x0000032000007945 */ /* 0x000fe80003800200 */
[----:B------:R-:W-:Y:S05]  /*47b0*/  @!P3 BRA `(.L_x_20298) ;  /* 0x0000000000c0b947 */ /* 0x000fea0003800000 */
[----:B012---:R-:W-:Y:S01]  /*47c0*/  FADD.FTZ R114, R98, -UR4 ;  /* 0x8000000462727e21 */ /* 0x007fe20008010000 */
        /* <DEDUP_REMOVED lines=47> */
.L_x_20298:
[----:B------:R-:W-:Y:S05]  /*4ac0*/  BSYNC.RECONVERGENT B0 ;  /* 0x0000000000007941 */ /* 0x000fea0003800200 */
.L_x_20297:
[----:B------:R-:W-:Y:S04]  /*4ad0*/  BSSY.RECONVERGENT B0, `(.L_x_20290) ;  /* 0x0000031000007945 */ /* 0x000fe80003800200 */
[----:B------:R-:W-:Y:S05]  /*4ae0*/  @!P4 BRA `(.L_x_20299) ;  /* 0x0000000000bcc947 */ /* 0x000fea0003800000 */
[----:B------:R-:W-:Y:S01]  /*4af0*/  FADD.FTZ R0, R104, -UR4 ;  /* 0x8000000468007e21 */ /* 0x000fe20008010000 */
[----:B0123-5:R-:W-:Y:S02]  /*4b00*/  HADD2.F32 R115, -RZ, R12.H0_H0 ;  /* 0x2000000cff737230 */ /* 0x02ffe40000004100 */
[----:B------:R-:W-:Y:S01]  /*4b10*/  FADD.FTZ R114, R106, -UR4 ;  /* 0x800000046a727e21 */ /* 0x000fe20008010000 */
[----:B------:R-:W-:Y:S02]  /*4b20*/  HADD2.F32 R121, -RZ, R8.H0_H0 ;  /* 0x20000008ff797230 */ /* 0x000fe40000004100 */
[----:B------:R-:W-:Y:S01]  /*4b30*/  FMUL.FTZ R0, R0, UR20 ;  /* 0x0000001400007c20 */ /* 0x000fe20008410000 */
[----:B------:R-:W-:Y:S01]  /*4b40*/  FADD.FTZ R122, R110, -UR4 ;  /* 0x800000046e7a7e21 */ /* 0x000fe20008010000 */
[----:B------:R-:W-:Y:S01]  /*4b50*/  FMUL.FTZ R120, R114, UR20 ;  /* 0x0000001472787c20 */ /* 0x000fe20008410000 */
[----:B------:R-:W-:Y:S02]  /*4b60*/  HADD2.F32 R123, -RZ, R13.H0_H0 ;  /* 0x2000000dff7b7230 */ /* 0x000fe40000004100 */
[----:B------:R-:W-:Y:S01]  /*4b70*/  FFMA.FTZ R0, R0, R115, R121 ;  /* 0x0000007300007223 */ /* 0x000fe20000010079 */
[----:B------:R-:W-:Y:S01]  /*4b80*/  FADD.FTZ R115, R108, -UR4 ;  /* 0x800000046c737e21 */ /* 0x000fe20008010000 */
[----:B------:R-:W-:-:S02]  /*4b90*/  HADD2.F32 R121, -RZ, R9.H0_H0 ;  /* 0x20000009ff797230 */ /* 0x000fc40000004100 */
[----:B------:R-:W-:Y:S01]  /*4ba0*/  FMUL.FTZ R128, R122, UR20 ;  /* 0x000000147a807c20 */ /* 0x000fe20008410000 */
[----:B------:R-:W-:Y:S02]  /*4bb0*/  HADD2.F32 R125, -RZ, R14.H0_H0 ;  /* 0x2000000eff7d7230 */ /* 0x000fe40000004100 */
[----:B------:R-:W-:Y:S01]  /*4bc0*/  FMUL.FTZ R124, R115, UR20 ;  /* 0x00000014737c7c20 */ /* 0x000fe20008410000 */
[----:B------:R-:W-:Y:S01]  /*4bd0*/  HADD2.F32 R127, -RZ, R10.H0_H0 ;  /* 0x2000000aff7f7230 */ /* 0x000fe20000004100 */
[----:B------:R-:W0:Y:S01]  /*4be0*/  LDC.64 R114, c[0x0][0x428] ;  /* 0x00010a00ff727b82 */ /* 0x000e220000000a00 */
[----:B------:R-:W-:Y:S02]  /*4bf0*/  HADD2.F32 R129, -RZ, R15.H0_H0 ;  /* 0x2000000fff817230 */ /* 0x000fe40000004100 */
[----:B------:R-:W-:Y:S01]  /*4c00*/  FFMA.FTZ R122, R120, R123, R121 ;  /* 0x0000007b787a7223 */ /* 0x000fe20000010079 */
[----:B------:R-:W-:Y:S02]  /*4c10*/  HADD2.F32 R131, -RZ, R11.H0_H0 ;  /* 0x2000000bff837230 */ /* 0x000fe40000004100 */
[----:B------:R-:W-:Y:S01]  /*4c20*/  FFMA.FTZ R126, R124, R125, R127 ;  /* 0x0000007d7c7e7223 */ /* 0x000fe2000001007f */
[----:B------:R-:W-:Y:S01]  /*4c30*/  FADD.FTZ R120, R105, -UR4 ;  /* 0x8000000469787e21 */ /* 0x000fe20008010000 */
[----:B------:R-:W-:Y:S01]  /*4c40*/  FADD.FTZ R124, R107, -UR4 ;  /* 0x800000046b7c7e21 */ /* 0x000fe20008010000 */
[----:B------:R-:W-:Y:S01]  /*4c50*/  FADD.FTZ R132, R111, -UR4 ;  /* 0x800000046f847e21 */ /* 0x000fe20008010000 */
[----:B------:R-:W-:Y:S01]  /*4c60*/  FFMA.FTZ R130, R128, R129, R131 ;  /* 0x0000008180827223 */ /* 0x000fe20000010083 */
        /* <DEDUP_REMOVED lines=10> */
[----:B------:R-:W-:Y:S02]  /*4d10*/  HADD2.F32 R131, -RZ, R10.H1_H1 ;  /* 0x3000000aff837230 */ /* 0x000fe40000004100 */
[----:B------:R-:W-:Y:S01]  /*4d20*/  FFMA.FTZ R125, R124, R125, R127 ;  /* 0x0000007d7c7d7223 */ /* 0x000fe2000001007f */
[----:B------:R-:W-:Y:S02]  /*4d30*/  HADD2.F32 R133, -RZ, R15.H1_H1 ;  /* 0x3000000fff857230 */ /* 0x000fe40000004100 */
[----:B------:R-:W-:Y:S01]  /*4d40*/  FFMA.FTZ R121, R120, R121, R123 ;  /* 0x0000007978797223 */ /* 0x000fe2000001007b */
        /* <DEDUP_REMOVED lines=9> */
.L_x_20299:
[----:B------:R-:W-:Y:S05]  /*4de0*/  BSYNC.RECONVERGENT B0 ;  /* 0x0000000000007941 */ /* 0x000fea0003800200 */
.L_x_20290:
[----:B------:R-:W-:Y:S02]  /*4df0*/  UIADD3 UR7, UPT, UPT, UR7, UR18, URZ ;  /* 0x0000001207077290 */ /* 0x000fe4000fffe0ff */
[----:B------:R-:W-:Y:S02]  /*4e00*/  UPLOP3.LUT UP1, UPT, UPT, UPT, UP1, 0x40, 0x4 ;  /* 0x000000000004789c */ /* 0x000fe40003f2e810 */
[----:B------:R-:W-:-:S09]  /*4e10*/  UISETP.GE.AND UP0, UPT, UR7, UR19, UPT ;  /* 0x000000130700728c */ /* 0x000fd2000bf06270 */
[----:B------:R-:W-:Y:S05]  /*4e20*/  BRA.U !UP0, `(.L_x_20300) ;  /* 0xffffffb908d47547 */ /* 0x000fea000b83ffff */
[----:B------:R-:W-:Y:S05]  /*4e30*/  EXIT ;  /* 0x000000000000794d */ /* 0x000fea0003800000 */
.L_x_20301:
        /* <DEDUP_REMOVED lines=12> */
.L_x_34082:


//--------------------- .text._ZN10layer_norm13ln_fwd_kernelINS_13Kernel_traitsI6__halfS2_fS2_fjLj5120ELj1ELj1ELj4ELj16ENS_18Kernel_traits_baseILj5120ES2_S2_fS2_fjLj128EEEEELb0ELb1ELb1ELb1EEEvNS_9FwdParamsE --------------------------
	.section	.text._ZN10layer_norm13ln_fwd_kernelINS_13Kernel_traitsI6__halfS2_fS2_fjLj5120ELj1ELj1ELj4ELj16ENS_18Kernel_traits_baseILj5120ES2_S2_fS2_fjLj128EEEEELb0ELb1ELb1ELb1EEEvNS_9FwdParamsE,"ax",@progbits
	.align	128
        .global         _ZN10layer_norm13ln_fwd_kernelINS_13Kernel_traitsI6__halfS2_fS2_fjLj5120ELj1ELj1ELj4ELj16ENS_18Kernel_traits_baseILj5120ES2_S2_fS2_fjLj128EEEEELb0ELb1ELb1ELb1EEEvNS_9FwdParamsE
        .type           _ZN10layer_norm13ln_fwd_kernelINS_13Kernel_traitsI6__halfS2_fS2_fjLj5120ELj1ELj1ELj4ELj16ENS_18Kernel_traits_baseILj5120ES2_S2_fS2_fjLj128EEEEELb0ELb1ELb1ELb1EEEvNS_9FwdParamsE,@function
        .size           _ZN10layer_norm13ln_fwd_kernelINS_13Kernel_traitsI6__halfS2_fS2_fjLj5120ELj1ELj1ELj4ELj16ENS_18Kernel_traits_baseILj5120ES2_S2_fS2_fjLj128EEEEELb0ELb1ELb1ELb1EEEvNS_9FwdParamsE,(.L_x_34083 - _ZN10layer_norm13ln_fwd_kernelINS_13Kernel_traitsI6__halfS2_fS2_fjLj5120ELj1ELj1ELj4ELj16ENS_18Kernel_traits_baseILj5120ES2_S2_fS2_fjLj128EEEEELb0ELb1ELb1ELb1EEEvNS_9FwdParamsE)
        .other          _ZN10layer_norm13ln_fwd_kernelINS_13Kernel_traitsI6__halfS2_fS2_fjLj5120ELj1ELj1ELj4ELj16ENS_18Kernel_traits_baseILj5120ES2_S2_fS2_fjLj128EEEEELb0ELb1ELb1ELb1EEEvNS_9FwdParamsE,@"STO_CUDA_ENTRY STV_DEFAULT"
_ZN10layer_norm13ln_fwd_kernelINS_13Kernel_traitsI6__halfS2_fS2_fjLj5120ELj1ELj1ELj4ELj16ENS_18Kernel_traits_baseILj5120ES2_S2_fS2_fjLj128EEEEELb0ELb1ELb1ELb1EEEvNS_9FwdParamsE:
.text._ZN10layer_norm13ln_fwd_kernelINS_13Kernel_traitsI6__halfS2_fS2_fjLj5120ELj1ELj1ELj4ELj16ENS_18Kernel_traits_baseILj5120ES2_S2_fS2_fjLj128EEEEELb0ELb1ELb1ELb1EEEvNS_9FwdParamsE:
        /* <DEDUP_REMOVED lines=30> */
.L_x_20302:
[----:B------:R-:W1:Y:S08]  /*01e0*/  LDC.64 R2, c[0x0][0x3d0] ;  /* 0x0000f400ff027b82 */ /* 0x000e700000000a00 */
[----:B------:R-:W0:Y:S01]  /*01f0*/  LDC.64 R4, c[0x0][0x3e8] ;  /* 0x0000fa00ff047b82 */ /* 0x000e220000000a00 */
[----:B-1----:R-:W-:-:S05]  /*0200*/  IMAD.WIDE.U32 R2, R0, 0x10, R2 ;  /* 0x0000001000027825 */ /* 0x002fca00078e0002 */
[----:B------:R-:W5:Y:S01]  /*0210*/  LDG.E.128 R8, desc[UR12][R2.64+0x800] ;  /* 0x0008000c02087981 */ /* 0x000f62000c1e1d00 */
[----:B0-----:R-:W-:-:S03]  /*0220*/  IMAD.WIDE.U32 R24, R0, 0x10, R4 ;  /* 0x0000001000187825 */ /* 0x001fc600078e0004 */
[----:B------:R-:W5:Y:S04]  /*0230*/  LDG.E.128 R12, desc[UR12][R2.64+0x1000] ;  /* 0x0010000c020c7981 */ /* 0x000f68000c1e1d00 */
[----:B------:R-:W5:Y:S04]  /*0240*/  LDG.E.128 R4, desc[UR12][R2.64] ;  /* 0x0000000c02047981 */ /* 0x000f68000c1e1d00 */
[----:B------:R-:W5:Y:S04]  /*0250*/  LDG.E.128 R16, desc[UR12][R2.64+0x1800] ;  /* 0x0018000c02107981 */ /* 0x000f68000c1e1d00 */
[----:B------:R-:W5:Y:S01]  /*0260*/  LDG.E.128 R20, desc[UR12][R2.64+0x2000] ;  /* 0x0020000c02147981 */ /* 0x000f62000c1e1d00 */
[----:B------:R-:W-:-:S02]  /*0270*/  CS2R R42, SRZ ;  /* 0x00000000002a7805 */ /* 0x000fc4000001ff00 */
[----:B------:R-:W-:Y:S02]  /*0280*/  CS2R R40, SRZ ;  /* 0x0000000000287805 */ /* 0x000fe4000001ff00 */
[----:B------:R-:W-:Y:S01]  /*0290*/  CS2R R38, SRZ ;  /* 0x0000000000267805 */ /* 0x000fe2000001ff00 */
[----:B------:R-:W5:Y:S01]  /*02a0*/  LDG.E.128 R44, desc[UR12][R24.64] ;  /* 0x0000000c182c7981 */ /* 0x000f62000c1e1d00 */
[----:B------:R-:W-:Y:S02]  /*02b0*/  CS2R R36, SRZ ;  /* 0x0000000000247805 */ /* 0x000fe4000001ff00 */
[----:B------:R-:W-:Y:S02]  /*02c0*/  CS2R R34, SRZ ;  /* 0x0000000000227805 */ /* 0x000fe4000001ff00 */
[----:B------:R-:W-:Y:S01]  /*02d0*/  CS2R R32, SRZ ;  /* 0x0000000000207805 */ /* 0x000fe2000001ff00 */
[----:B------:R-:W5:Y:S01]  /*02e0*/  LDG.E.128 R48, desc[UR12][R24.64+0x800] ;  /* 0x0008000c18307981 */ /* 0x000f62000c1e1d00 */
[----:B------:R-:W-:-:S02]  /*02f0*/  CS2R R30, SRZ ;  /* 0x00000000001e7805 */ /* 0x000fc4000001ff00 */
[----:B------:R-:W-:Y:S02]  /*0300*/  CS2R R28, SRZ ;  /* 0x00000000001c7805 */ /* 0x000fe4000001ff00 */
[----:B------:R-:W-:Y:S01]  /*0310*/  CS2R R26, SRZ ;  /* 0x00000000001a7805 */ /* 0x000fe2000001ff00 */
[----:B------:R-:W5:Y:S04]  /*0320*/  LDG.E.128 R52, desc[UR12][R24.64+0x1000] ;  /* 0x0010000c18347981 */ /* 0x000f68000c1e1d00 */
[----:B------:R-:W5:Y:S04]  /*0330*/  LDG.E.128 R56, desc[UR12][R24.64+0x1800] ;  /* 0x0018000c18387981 */ /* 0x000f68000c1e1d00 */
[----:B------:R0:W5:Y:S02]  /*0340*/  LDG.E.128 R60, desc[UR12][R24.64+0x2000] ;  /* 0x0020000c183c7981 */ /* 0x000164000c1e1d00 */
[----:B0-----:R-:W-:-:S07]  /*0350*/  CS2R R24, SRZ ;  /* 0x0000000000187805 */ /* 0x001fce000001ff00 */
.L_x_20303:
[----:B------:R-:W0:Y:S02]  /*0360*/  LDCU UR4, c[0x0][0x384] ;  /* 0x00007080ff0477ac */ /* 0x000e240008000800 */
[----:B0-----:R-:W-:-:S06]  /*0370*/  UISETP.GE.AND UP0, UPT, UR7, UR4, UPT ;  /* 0x000000040700728c */ /* 0x001fcc000bf06270 */
[----:B------:R-:W-:-:S13]  /*0380*/  PLOP3.LUT P0, PT, PT, PT, UP0, 0x80, 0x8 ;  /* 0x000000000008781c */ /* 0x000fda0003f0f008 */
[----:B------:R-:W-:Y:S05]  /*0390*/  @P0 EXIT ;  /* 0x000000000000094d */ /* 0x000fea0003800000 */
[----:B------:R-:W0:Y:S01]  /*03a0*/  LDCU UR23, c[0x0][0x40c] ;  /* 0x00008180ff1777ac */ /* 0x000e220008000800 */
[----:B------:R-:W2:Y:S01]  /*03b0*/  LDCU UR15, c[0x0][0x388] ;  /* 0x00007100ff0f77ac */ /* 0x000ea20008000800 */
[----:B------:R-:W3:Y:S01]  /*03c0*/  LDCU.U8 UR18, c[0x0][0x410] ;  /* 0x00008200ff1277ac */ /* 0x000ee20008000000 */
[----:B------:R-:W4:Y:S01]  /*03d0*/  LDCU UR19, c[0x0][0x400] ;  /* 0x00008000ff1377ac */ /* 0x000f220008000800 */
[----:B------:R-:W0:Y:S01]  /*03e0*/  LDCU.128 UR8, c[0x0][0x3f0] ;  /* 0x00007e00ff0877ac */ /* 0x000e220008000c00 */
[----:B------:R-:W0:Y:S01]  /*03f0*/  LDCU.64 UR16, c[0x0][0x3a0] ;  /* 0x00007400ff1077ac */ /* 0x000e220008000a00 */
[----:B------:R-:W0:Y:S01]  /*0400*/  LDCU.64 UR20, c[0x0][0x380] ;  /* 0x00007000ff1477ac */ /* 0x000e220008000a00 */
[----:B------:R-:W-:-:S11]  /*0410*/  UPLOP3.LUT UP0, UPT, UPT, UPT, UPT, 0x40, 0x4 ;  /* 0x000000000004789c */ /* 0x000fd60003f0e870 */
.L_x_20319:
[----:B0-----:R-:W-:-:S06]  /*0420*/  UIMAD.WIDE UR4, UR7, 0x4, UR8 ;  /* 0x00000004070478a5 */ /* 0x001fcc000f8e0208 */
[----:B------:R-:W-:Y:S02]  /*0430*/  MOV R76, UR4 ;  /* 0x00000004004c7c02 */ /* 0x000fe40008000f00 */
[----:B------:R-:W-:-:S05]  /*0440*/  MOV R77, UR5 ;  /* 0x00000005004d7c02 */ /* 0x000fca0008000f00 */
[----:B--2---:R-:W2:Y:S01]  /*0450*/  LDG.E R76, desc[UR12][R76.64] ;  /* 0x0000000c4c4c7981 */ /* 0x004ea2000c1e1900 */
[----:B------:R-:W-:Y:S01]  /*0460*/  HFMA2 R84, -RZ, RZ, 0, 0 ;  /* 0x00000000ff547431 */ /* 0x000fe200000001ff */
[----:B--2---:R-:W-:-:S13]  /*0470*/  R2UR UR14, R76 ;  /* 0x000000004c0e72ca */ /* 0x004fda00000e0000 */
[----:B------:R-:W-:-:S06]  /*0480*/  UISETP.GE.AND UP1, UPT, UR14, 0x1, UPT ;  /* 0x000000010e00788c */ /* 0x000fcc000bf26270 */
[----:B------:R-:W-:-:S05]  /*0490*/  PLOP3.LUT P1, PT, PT, PT, UP1, 0x80, 0x8 ;  /* 0x000000000008781c */ /* 0x000fca0003f2f018 */
[----:B------:R-:W-:-:S06]  /*04a0*/  @UP1 UIADD3 UR4, UPT, UPT, UR14, -0x1, URZ ;  /* 0xffffffff0e041890 */ /* 0x000fcc000fffe0ff */
[----:B------:R-:W-:Y:S01]  /*04b0*/  MOV R80, UR4 ;  /* 0x0000000400507c02 */ /* 0x000fe20008000f00 */
[----:B------:R-:W-:Y:S01]  /*04c0*/  UIMAD.WIDE UR4, UR7, 0x4, UR10 ;  /* 0x00000004070478a5 */ /* 0x000fe2000f8e020a */
[----:B-1----:R-:W0:Y:S03]  /*04d0*/  @P1 LDC.64 R2, c[0x0][0x390] ;  /* 0x0000e400ff021b82 */ /* 0x002e260000000a00 */
        /* <DEDUP_REMOVED lines=23> */
[----:B------:R-:W0:Y:S01]  /*0650*/  @P2 LDC R79, c[0x0][0x40c] ;  /* 0x00010300ff4f2b82 */ /* 0x000e220000000800 */
[--C-:B-----5:R-:W-:Y:S02]  /*0660*/  @P2 HADD2.F32 R0, -RZ, R64.reuse.H0_H0 ;  /* 0x20000040ff002230 */ /* 0x120fe40000004100 */
[----:B------:R-:W-:Y:S02]  /*0670*/  @P2 HADD2.F32 R76, -RZ, R64.H1_H1 ;  /* 0x30000040ff4c2230 */ /* 0x000fe40000004100 */
[--C-:B------:R-:W-:Y:S02]  /*0680*/  @P2 HADD2.F32 R77, -RZ, R65.reuse.H0_H0 ;  /* 0x20000041ff4d2230 */ /* 0x100fe40000004100 */
[----:B------:R-:W-:Y:S01]  /*0690*/  @P2 HADD2.F32 R78, -RZ, R65.H1_H1 ;  /* 0x30000041ff4e2230 */ /* 0x000fe20000004100 */
[----:B------:R-:W1:Y:S08]  /*06a0*/  @P2 LDC R81, c[0x0][0x40c] ;  /* 0x00010300ff512b82 */ /* 0x000e700000000800 */
[----:B------:R-:W4:Y:S08]  /*06b0*/  @P2 LDC R80, c[0x0][0x40c] ;  /* 0x00010300ff502b82 */ /* 0x000f300000000800 */
[----:B------:R-:W4:Y:S01]  /*06c0*/  @P2 LDC R87, c[0x0][0x40c] ;  /* 0x00010300ff572b82 */ /* 0x000f220000000800 */
[----:B0-----:R-:W-:Y:S01]  /*06d0*/  @P2 FMUL.FTZ R3, R0, R79 ;  /* 0x0000004f00032220 */ /* 0x001fe20000410000 */
[----:B------:R-:W-:-:S02]  /*06e0*/  @P2 HADD2.F32 R0, -RZ, R44.H0_H0 ;  /* 0x2000002cff002230 */ /* 0x000fc40000004100 */
[----:B------:R-:W-:-:S04]  /*06f0*/  @P2 HADD2.F32 R79, -RZ, R66.H0_H0 ;  /* 0x20000042ff4f2230 */ /* 0x000fc80000004100 */
[----:B------:R-:W0:Y:S01]  /*0700*/  @P2 LDC R89, c[0x0][0x40c] ;  /* 0x00010300ff592b82 */ /* 0x000e220000000800 */
[----:B-1----:R-:W-:Y:S01]  /*0710*/  @P2 FMUL.FTZ R2, R76, R81 ;  /* 0x000000514c022220 */ /* 0x002fe20000410000 */
[----:B------:R-:W-:-:S06]  /*0720*/  @P2 HADD2.F32 R81, -RZ, R67.H0_H0 ;  /* 0x20000043ff512230 */ /* 0x000fcc0000004100 */
[----:B------:R-:W1:Y:S01]  /*0730*/  @P2 LDC R90, c[0x0][0x40c] ;  /* 0x00010300ff5a2b82 */ /* 0x000e620000000800 */
[----:B----4-:R-:W-:Y:S01]  /*0740*/  @P2 FMUL.FTZ R83, R77, R80 ;  /* 0x000000504d532220 */ /* 0x010fe20000410000 */
[----:B------:R-:W-:-:S06]  /*0750*/  @P2 HADD2.F32 R80, -RZ, R66.H1_H1 ;  /* 0x30000042ff502230 */ /* 0x000fcc0000004100 */
[----:B------:R-:W4:Y:S01]  /*0760*/  @P2 LDC R82, c[0x0][0x40c] ;  /* 0x00010300ff522b82 */ /* 0x000f220000000800 */
[----:B------:R-:W-:Y:S01]  /*0770*/  @P2 FMUL.FTZ R86, R78, R87 ;  /* 0x000000574e562220 */ /* 0x000fe20000410000 */
[----:B------:R-:W-:Y:S02]  /*0780*/  @P2 HADD2.F32 R78, -RZ, R44.H1_H1 ;  /* 0x3000002cff4e2230 */ /* 0x000fe40000004100 */
[----:B0-----:R-:W-:Y:S01]  /*0790*/  @P2 FMUL.FTZ R88, R80, R89 ;  /* 0x0000005950582220 */ /* 0x001fe20000410000 */
[--C-:B------:R-:W-:Y:S02]  /*07a0*/  @P2 HADD2.F32 R89, -RZ, R46.reuse.H1_H1 ;  /* 0x3000002eff592230 */ /* 0x100fe40000004100 */
[----:B-1----:R-:W-:Y:S01]  /*07b0*/  @P2 FMUL.FTZ R91, R81, R90 ;  /* 0x0000005a515b2220 */ /* 0x002fe20000410000 */
[----:B------:R-:W-:Y:S02]  /*07c0*/  @P2 HADD2.F32 R90, -RZ, R47.H0_H0 ;  /* 0x2000002fff5a2230 */ /* 0x000fe40000004100 */
[----:B----4-:R-:W-:Y:S01]  /*07d0*/  @P2 FMUL.FTZ R87, R79, R82 ;  /* 0x000000524f572220 */ /* 0x010fe20000410000 */
[----:B--2---:R-:W-:Y:S01]  /*07e0*/  @!P2 MOV R76, R68 ;  /* 0x00000044004ca202 */ /* 0x004fe20000000f00 */
[----:B------:R-:W-:Y:S01]  /*07f0*/  @P2 FFMA.FTZ R76, R3, R0, R68 ;  /* 0x00000000034c2223 */ /* 0x000fe20000010044 */
[----:B------:R-:W-:Y:S01]  /*0800*/  MOV R77, R69 ;  /* 0x00000045004d7202 */ /* 0x000fe20000000f00 */
[----:B------:R-:W-:Y:S01]  /*0810*/  @P2 FFMA.FTZ R77, R2, R78, R69 ;  /* 0x0000004e024d2223 */ /* 0x000fe20000010045 */
[--C-:B------:R-:W-:Y:S01]  /*0820*/  @P2 HADD2.F32 R0, -RZ, R45.reuse.H0_H0 ;  /* 0x2000002dff002230 */ /* 0x100fe20000004100 */
[----:B------:R-:W-:Y:S01]  /*0830*/  MOV R78, R70 ;  /* 0x00000046004e7202 */ /* 0x000fe20000000f00 */
[----:B------:R-:W-:Y:S01]  /*0840*/  @P2 HADD2.F32 R2, -RZ, R45.H1_H1 ;  /* 0x3000002dff022230 */ /* 0x000fe20000004100 */
[----:B------:R-:W-:Y:S01]  /*0850*/  MOV R79, R71 ;  /* 0x00000047004f7202 */ /* 0x000fe20000000f00 */
[----:B------:R-:W-:Y:S01]  /*0860*/  @P2 HADD2.F32 R3, -RZ, R46.H0_H0 ;  /* 0x2000002eff032230 */ /* 0x000fe20000004100 */
[----:B---3--:R-:W-:Y:S01]  /*0870*/  MOV R80, R72 ;  /* 0x0000004800507202 */ /* 0x008fe20000000f00 */
[----:B------:R-:W-:Y:S01]  /*0880*/  @P2 FFMA.FTZ R78, R83, R0, R70 ;  /* 0x00000000534e2223 */ /* 0x000fe20000010046 */
[----:B------:R-:W-:Y:S01]  /*0890*/  MOV R81, R73 ;  /* 0x0000004900517202 */ /* 0x000fe20000000f00 */
[----:B------:R-:W-:Y:S01]  /*08a0*/  @P2 FFMA.FTZ R79, R86, R2, R71 ;  /* 0x00000002564f2223 */ /* 0x000fe20000010047 */
[----:B------:R-:W-:Y:S01]  /*08b0*/  MOV R82, R74 ;  /* 0x0000004a00527202 */ /* 0x000fe20000000f00 */
[----:B------:R-:W-:Y:S01]  /*08c0*/  @P2 FFMA.FTZ R80, R87, R3, R72 ;  /* 0x0000000357502223 */ /* 0x000fe20000010048 */
[----:B------:R-:W-:Y:S01]  /*08d0*/  @P2 FFMA.FTZ R81, R88, R89, R73 ;  /* 0x0000005958512223 */ /* 0x000fe20000010049 */
        /* <DEDUP_REMOVED lines=8> */
.L_x_20304:
[----:B------:R-:W0:Y:S01]  /*0960*/  @P1 LDC R3, c[0x0][0x40c] ;  /* 0x00010300ff031b82 */ /* 0x000e220000000800 */
[----:B-----5:R-:W-:Y:S02]  /*0970*/  @P1 HADD2.F32 R0, -RZ, R64.H0_H0 ;  /* 0x20000040ff001230 */ /* 0x020fe40000004100 */
[--C-:B------:R-:W-:Y:S02]  /*0980*/  @P1 HADD2.F32 R81, -RZ, R66.reuse.H0_H0 ;  /* 0x20000042ff511230 */ /* 0x100fe40000004100 */
[----:B------:R-:W-:Y:S02]  /*0990*/  @P1 HADD2.F32 R83, -RZ, R66.H1_H1 ;  /* 0x30000042ff531230 */ /* 0x000fe40000004100 */
[----:B------:R-:W-:Y:S01]  /*09a0*/  @P1 HADD2.F32 R2, -RZ, R64.H1_H1 ;  /* 0x30000040ff021230 */ /* 0x000fe20000004100 */
[----:B------:R-:W1:Y:S01]  /*09b0*/  @P1 LDC R76, c[0x0][0x40c] ;  /* 0x00010300ff4c1b82 */ /* 0x000e620000000800 */
[----:B------:R-:W-:Y:S02]  /*09c0*/  @P1 HADD2.F32 R78, -RZ, R65.H1_H1 ;  /* 0x30000041ff4e1230 */ /* 0x000fe40000004100 */
[----:B------:R-:W-:-:S02]  /*09d0*/  @P1 HADD2.F32 R91, -RZ, R47.H0_H0 ;  /* 0x2000002fff5b1230 */ /* 0x000fc40000004100 */
[----:B------:R-:W-:-:S03]  /*09e0*/  @P1 HADD2.F32 R93, -RZ, R47.H1_H1 ;  /* 0x3000002fff5d1230 */ /* 0x000fc60000004100 */
[----:B------:R-:W2:Y:S08]  /*09f0*/  @P1 LDC R82, c[0x0][0x40c] ;  /* 0x00010300ff521b82 */ /* 0x000eb00000000800 */
[----:B------:R-:W3:Y:S01]  /*0a00*/  @P1 LDC R88, c[0x0][0x40c] ;  /* 0x00010300ff581b82 */ /* 0x000ee20000000800 */
[----:B0-----:R-:W-:Y:S01]  /*0a10*/  @P1 FMUL.FTZ R0, R0, R3 ;  /* 0x0000000300001220 */ /* 0x001fe20000410000 */
[----:B------:R-:W-:-:S06]  /*0a20*/  @P1 HADD2.F32 R3, -RZ, R65.H0_H0 ;  /* 0x20000041ff031230 */ /* 0x000fcc0000004100 */
[----:B------:R-:W0:Y:S01]  /*0a30*/  @P1 LDC R77, c[0x0][0x40c] ;  /* 0x00010300ff4d1b82 */ /* 0x000e220000000800 */
[----:B-1----:R-:W-:Y:S01]  /*0a40*/  @P1 FMUL.FTZ R80, R3, R76 ;  /* 0x0000004c03501220 */ /* 0x002fe20000410000 */
[----:B------:R-:W-:-:S06]  /*0a50*/  @P1 HADD2.F32 R3, -RZ, R44.H0_H0 ;  /* 0x2000002cff031230 */ /* 0x000fcc0000004100 */
[----:B------:R-:W1:Y:S01]  /*0a60*/  @P1 LDC R79, c[0x0][0x40c] ;  /* 0x00010300ff4f1b82 */ /* 0x000e620000000800 */
[----:B--2---:R-:W-:Y:S01]  /*0a70*/  @P1 FMUL.FTZ R87, R81, R82 ;  /* 0x0000005251571220 */ /* 0x004fe20000410000 */
[----:B------:R-:W-:Y:S02]  /*0a80*/  @P1 HADD2.F32 R82, -RZ, R67.H0_H0 ;  /* 0x20000043ff521230 */ /* 0x000fe40000004100 */
[----:B------:R-:W-:-:S04]  /*0a90*/  @P1 HADD2.F32 R81, -RZ, R45.H0_H0 ;  /* 0x2000002dff511230 */ /* 0x000fc80000004100 */
[----:B------:R-:W2:Y:S01]  /*0aa0*/  @P1 LDC R89, c[0x0][0x40c] ;  /* 0x00010300ff591b82 */ /* 0x000ea20000000800 */
[----:B---3--:R-:W-:Y:S01]  /*0ab0*/  @P1 FMUL.FTZ R88, R83, R88 ;  /* 0x0000005853581220 */ /* 0x008fe20000410000 */
[----:B------:R-:W-:-:S06]  /*0ac0*/  @P1 HADD2.F32 R83, -RZ, R67.H1_H1 ;  /* 0x30000043ff531230 */ /* 0x000fcc0000004100 */
[----:B------:R-:W3:Y:S01]  /*0ad0*/  @P1 LDC R92, c[0x0][0x40c] ;  /* 0x00010300ff5c1b82 */ /* 0x000ee20000000800 */
[----:B0-----:R-:W-:Y:S01]  /*0ae0*/  @P1 FMUL.FTZ R2, R2, R77 ;  /* 0x0000004d02021220 */ /* 0x001fe20000410000 */
[----:B------:R-:W-:Y:S02]  /*0af0*/  CS2R R76, SRZ ;  /* 0x00000000004c7805 */ /* 0x000fe4000001ff00 */
[----:B------:R-:W-:Y:S01]  /*0b00*/  @P1 FMUL.FTZ R76, R0, R3 ;  /* 0x00000003004c1220 */ /* 0x000fe20000410000 */
[----:B------:R-:W-:Y:S02]  /*0b10*/  @P1 HADD2.F32 R3, -RZ, R45.H1_H1 ;  /* 0x3000002dff031230 */ /* 0x000fe40000004100 */
[----:B------:R-:W-:Y:S02]  /*0b20*/  @P1 HADD2.F32 R0, -RZ, R46.H0_H0 ;  /* 0x2000002eff001230 */ /* 0x000fe40000004100 */
[----:B-1----:R-:W-:Y:S01]  /*0b30*/  @P1 FMUL.FTZ R86, R78, R79 ;  /* 0x0000004f4e561220 */ /* 0x002fe20000410000 */
[----:B------:R-:W-:Y:S01]  /*0b40*/  @P1 HADD2.F32 R79, -RZ, R44.H1_H1 ;  /* 0x3000002cff4f1230 */ /* 0x000fe20000004100 */
[----:B------:R-:W-:Y:S01]  /*0b50*/  MOV R78, RZ ;  /* 0x000000ff004e7202 */ /* 0x000fe20000000f00 */
[----:B------:R-:W-:Y:S01]  /*0b60*/  @P1 FMUL.FTZ R78, R80, R81 ;  /* 0x00000051504e1220 */ /* 0x000fe20000410000 */
[----:B------:R-:W-:-:S02]  /*0b70*/  CS2R R80, SRZ ;  /* 0x0000000000507805 */ /* 0x000fc4000001ff00 */
[----:B------:R-:W-:Y:S01]  /*0b80*/  @P1 FMUL.FTZ R77, R2, R79 ;  /* 0x0000004f024d1220 */ /* 0x000fe20000410000 */
[----:B------:R-:W-:Y:S01]  /*0b90*/  MOV R79, RZ ;  /* 0x000000ff004f7202 */ /* 0x000fe20000000f00 */
[----:B--2---:R-:W-:Y:S01]  /*0ba0*/  @P1 FMUL.FTZ R90, R82, R89 ;  /* 0x00000059525a1220 */ /* 0x004fe20000410000 */
[----:B------:R-:W-:Y:S02]  /*0bb0*/  @P1 HADD2.F32 R89, -RZ, R46.H1_H1 ;  /* 0x3000002eff591230 */ /* 0x000fe40000004100 */
[----:B------:R-:W-:Y:S01]  /*0bc0*/  @P1 FMUL.FTZ R79, R86, R3 ;  /* 0x00000003564f1220 */ /* 0x000fe20000410000 */
[----:B------:R-:W-:Y:S02]  /*0bd0*/  @P1 FMUL.FTZ R80, R87, R0 ;  /* 0x0000000057501220 */ /* 0x000fe40000410000 */
[----:B------:R-:W-:Y:S01]  /*0be0*/  @P1 FMUL.FTZ R81, R88, R89 ;  /* 0x0000005958511220 */ /* 0x000fe20000410000 */
[----:B---3--:R-:W-:Y:S01]  /*0bf0*/  @P1 FMUL.FTZ R92, R83, R92 ;  /* 0x0000005c535c1220 */ /* 0x008fe20000410000 */
[----:B------:R-:W-:-:S02]  /*0c00*/  CS2R R82, SRZ ;  /* 0x0000000000527805 */ /* 0x000fc4000001ff00 */
[----:B------:R-:W-:Y:S01]  /*0c10*/  @P1 FMUL.FTZ R82, R90, R91 ;  /* 0x0000005b5a521220 */ /* 0x000fe20000410000 */
[----:B------:R-:W-:-:S07]  /*0c20*/  @P1 FMUL.FTZ R83, R92, R93 ;  /* 0x0000005d5c531220 */ /* 0x000fce0000410000 */
.L_x_20305:
        /* <DEDUP_REMOVED lines=14> */
[----:B------:R-:W-:Y:S02]  /*0d10*/  ISETP.LT.AND P2, PT, RZ, UR14, PT ;  /* 0x0000000eff007c0c */ /* 0x000fe4000bf41270 */
[----:B-----5:R-:W-:Y:S02]  /*0d20*/  MOV R108, R68 ;  /* 0x00000044006c7202 */ /* 0x020fe40000000f00 */
[----:B------:R-:W-:Y:S02]  /*0d30*/  MOV R109, R69 ;  /* 0x00000045006d7202 */ /* 0x000fe40000000f00 */
[----:B------:R-:W-:Y:S02]  /*0d40*/  MOV R110, R70 ;  /* 0x00000046006e7202 */ /* 0x000fe40000000f00 */
[----:B------:R-:W-:Y:S02]  /*0d50*/  MOV R111, R71 ;  /* 0x00000047006f7202 */ /* 0x000fe40000000f00 */
[----:B------:R-:W-:-:S02]  /*0d60*/  MOV R112, R72 ;  /* 0x0000004800707202 */ /* 0x000fc40000000f00 */
[----:B------:R-:W-:Y:S01]  /*0d70*/  MOV R113, R73 ;  /* 0x0000004900717202 */ /* 0x000fe20000000f00 */
[----:B0-----:R-:W0:Y:S01]  /*0d80*/  @P2 LDC R87, c[0x0][0x40c] ;  /* 0x00010300ff572b82 */ /* 0x001e220000000800 */
[--C-:B------:R-:W-:Y:S01]  /*0d90*/  @P2 HADD2.F32 R0, -RZ, R64.reuse.H0_H0 ;  /* 0x20000040ff002230 */ /* 0x100fe20000004100 */
[----:B------:R-:W-:Y:S01]  /*0da0*/  MOV R114, R74 ;  /* 0x0000004a00727202 */ /* 0x000fe20000000f00 */
[----:B------:R-:W-:Y:S01]  /*0db0*/  @P2 HADD2.F32 R86, -RZ, R64.H1_H1 ;  /* 0x30000040ff562230 */ /* 0x000fe20000004100 */
[----:B------:R-:W-:Y:S01]  /*0dc0*/  MOV R115, R75 ;  /* 0x0000004b00737202 */ /* 0x000fe20000000f00 */
[--C-:B------:R-:W-:Y:S02]  /*0dd0*/  @P2 HADD2.F32 R88, -RZ, R65.reuse.H0_H0 ;  /* 0x20000041ff582230 */ /* 0x100fe40000004100 */
[----:B------:R-:W-:Y:S01]  /*0de0*/  @P2 HADD2.F32 R90, -RZ, R65.H1_H1 ;  /* 0x30000041ff5a2230 */ /* 0x000fe20000004100 */
[----:B------:R-:W1:Y:S01]  /*0df0*/  @P2 LDC R91, c[0x0][0x40c] ;  /* 0x00010300ff5b2b82 */ /* 0x000e620000000800 */
[----:B------:R-:W-:-:S07]  /*0e00*/  @P2 HADD2.F32 R94, -RZ, R67.H0_H0 ;  /* 0x20000043ff5e2230 */ /* 0x000fce0000004100 */
[----:B------:R-:W2:Y:S08]  /*0e10*/  @P2 LDC R93, c[0x0][0x40c] ;  /* 0x00010300ff5d2b82 */ /* 0x000eb00000000800 */
[----:B------:R-:W3:Y:S01]  /*0e20*/  @P2 LDC R92, c[0x0][0x40c] ;  /* 0x00010300ff5c2b82 */ /* 0x000ee20000000800 */
[----:B0-----:R-:W-:Y:S01]  /*0e30*/  @P2 FMUL.FTZ R89, R0, R87 ;  /* 0x0000005700592220 */ /* 0x001fe20000410000 */
[----:B------:R-:W-:-:S02]  /*0e40*/  @P2 HADD2.F32 R87, -RZ, R48.H0_H0 ;  /* 0x20000030ff572230 */ /* 0x000fc40000004100 */
[----:B------:R-:W-:-:S03]  /*0e50*/  @P2 HADD2.F32 R0, -RZ, R48.H1_H1 ;  /* 0x30000030ff002230 */ /* 0x000fc60000004100 */
[----:B------:R-:W-:Y:S01]  /*0e60*/  @P2 FFMA.FTZ R108, R89, R87, R68 ;  /* 0x00000057596c2223 */ /* 0x000fe20000010044 */
[----:B------:R-:W0:Y:S01]  /*0e70*/  @P2 LDC R95, c[0x0][0x40c] ;  /* 0x00010300ff5f2b82 */ /* 0x000e220000000800 */
[----:B-1----:R-:W-:Y:S01]  /*0e80*/  @P2 FMUL.FTZ R86, R86, R91 ;  /* 0x0000005b56562220 */ /* 0x002fe20000410000 */
[--C-:B------:R-:W-:Y:S02]  /*0e90*/  @P2 HADD2.F32 R91, -RZ, R66.reuse.H1_H1 ;  /* 0x30000042ff5b2230 */ /* 0x100fe40000004100 */
[--C-:B------:R-:W-:Y:S02]  /*0ea0*/  @P2 HADD2.F32 R87, -RZ, R49.reuse.H0_H0 ;  /* 0x20000031ff572230 */ /* 0x100fe40000004100 */
[----:B------:R-:W-:Y:S01]  /*0eb0*/  @P2 FFMA.FTZ R109, R86, R0, R69 ;  /* 0x00000000566d2223 */ /* 0x000fe20000010045 */
[----:B------:R-:W-:Y:S01]  /*0ec0*/  @P2 HADD2.F32 R0, -RZ, R49.H1_H1 ;  /* 0x30000031ff002230 */ /* 0x000fe20000004100 */
[----:B------:R-:W1:Y:S01]  /*0ed0*/  @P2 LDC R97, c[0x0][0x40c] ;  /* 0x00010300ff612b82 */ /* 0x000e620000000800 */
[----:B--2---:R-:W-:Y:S01]  /*0ee0*/  @P2 FMUL.FTZ R93, R88, R93 ;  /* 0x0000005d585d2220 */ /* 0x004fe20000410000 */
[----:B------:R-:W-:-:S02]  /*0ef0*/  @P2 HADD2.F32 R88, -RZ, R66.H0_H0 ;  /* 0x20000042ff582230 */ /* 0x000fc40000004100 */
[--C-:B------:R-:W-:Y:S02]  /*0f00*/  @P2 HADD2.F32 R89, -RZ, R50.reuse.H0_H0 ;  /* 0x20000032ff592230 */ /* 0x100fe40000004100 */
[----:B------:R-:W-:Y:S01]  /*0f10*/  @P2 FFMA.FTZ R110, R93, R87, R70 ;  /* 0x000000575d6e2223 */ /* 0x000fe20000010046 */
[----:B------:R-:W-:Y:S01]  /*0f20*/  @P2 HADD2.F32 R86, -RZ, R50.H1_H1 ;  /* 0x30000032ff562230 */ /* 0x000fe20000004100 */
[----:B------:R-:W2:Y:S01]  /*0f30*/  @P2 LDC R99, c[0x0][0x40c] ;  /* 0x00010300ff632b82 */ /* 0x000ea20000000800 */
[----:B---3--:R-:W-:Y:S01]  /*0f40*/  @P2 FMUL.FTZ R92, R91, R92 ;  /* 0x0000005c5b5c2220 */ /* 0x008fe20000410000 */
[----:B------:R-:W-:-:S03]  /*0f50*/  @P2 HADD2.F32 R91, -RZ, R51.H0_H0 ;  /* 0x20000033ff5b2230 */ /* 0x000fc60000004100 */
[----:B------:R-:W-:Y:S01]  /*0f60*/  @P2 FFMA.FTZ R113, R92, R86, R73 ;  /* 0x000000565c712223 */ /* 0x000fe20000010049 */
[----:B0-----:R-:W-:-:S04]  /*0f70*/  @P2 FMUL.FTZ R90, R90, R95 ;  /* 0x0000005f5a5a2220 */ /* 0x001fc80000410000 */
[----:B------:R-:W-:Y:S01]  /*0f80*/  @P2 FFMA.FTZ R111, R90, R0, R71 ;  /* 0x000000005a6f2223 */ /* 0x000fe20000010047 */
[----:B-1----:R-:W-:-:S04]  /*0f90*/  @P2 FMUL.FTZ R97, R88, R97 ;  /* 0x0000006158612220 */ /* 0x002fc80000410000 */
[----:B------:R-:W-:Y:S01]  /*0fa0*/  @P2 FFMA.FTZ R112, R97, R89, R72 ;  /* 0x0000005961702223 */ /* 0x000fe20000010048 */
[----:B--2---:R-:W-:-:S04]  /*0fb0*/  @P2 FMUL.FTZ R99, R94, R99 ;  /* 0x000000635e632220 */ /* 0x004fc80000410000 */
[----:B------:R-:W-:Y:S01]  /*0fc0*/  @P2 FFMA.FTZ R114, R99, R91, R74 ;  /* 0x0000005b63722223 */ /* 0x000fe2000001004a */
[----:B------:R-:W-:Y:S06]  /*0fd0*/  @!P2 BRA `(.L_x_20307) ;  /* 0x0000000000c4a947 */ /* 0x000fec0003800000 */
[----:B------:R-:W-:Y:S02]  /*0fe0*/  HADD2.F32 R86, -RZ, R67.H1_H1 ;  /* 0x30000043ff567230 */ /* 0x000fe40000004100 */
[----:B------:R-:W-:-:S03]  /*0ff0*/  HADD2.F32 R0, -RZ, R51.H1_H1 ;  /* 0x30000033ff007230 */ /* 0x000fc60000004100 */
[----:B------:R-:W-:-:S04]  /*1000*/  FMUL.FTZ R86, R86, UR23 ;  /* 0x0000001756567c20 */ /* 0x000fc80008410000 */
[----:B------:R-:W-:Y:S01]  /*1010*/  FFMA.FTZ R115, R86, R0, R75 ;  /* 0x0000000056737223 */ /* 0x000fe2000001004b */
[----:B------:R-:W-:Y:S06]  /*1020*/  BRA `(.L_x_20307) ;  /* 0x0000000000b07947 */ /* 0x000fec0003800000 */
.L_x_20306:
[----:B0-----:R-:W0:Y:S01]  /*1030*/  @P1 LDC R87, c[0x0][0x40c] ;  /* 0x00010300ff571b82 */ /* 0x001e220000000800 */
[--C-:B-----5:R-:W-:Y:S01]  /*1040*/  @P1 HADD2.F32 R0, -RZ, R64.reuse.H0_H0 ;  /* 0x20000040ff001230 */ /* 0x120fe20000004100 */
[----:B------:R-:W-:Y:S01]  /*1050*/  CS2R R108, SRZ ;  /* 0x00000000006c7805 */ /* 0x000fe2000001ff00 */
[----:B------:R-:W-:Y:S01]  /*1060*/  @P1 HADD2.F32 R86, -RZ, R64.H1_H1 ;  /* 0x30000040ff561230 */ /* 0x000fe20000004100 */
[----:B------:R-:W-:Y:S01]  /*1070*/  CS2R R110, SRZ ;  /* 0x00000000006e7805 */ /* 0x000fe2000001ff00 */
[----:B------:R-:W-:Y:S01]  /*1080*/  @P1 HADD2.F32 R90, -RZ, R65.H1_H1 ;  /* 0x30000041ff5a1230 */ /* 0x000fe20000004100 */
[----:B------:R-:W-:Y:S01]  /*1090*/  CS2R R112, SRZ ;  /* 0x0000000000707805 */ /* 0x000fe2000001ff00 */
[--C-:B------:R-:W-:Y:S01]  /*10a0*/  @P1 HADD2.F32 R92, -RZ, R66.reuse.H0_H0 ;  /* 0x20000042ff5c1230 */ /* 0x100fe20000004100 */
[----:B------:R-:W1:Y:S01]  /*10b0*/  @P1 LDC R89, c[0x0][0x40c] ;  /* 0x00010300ff591b82 */ /* 0x000e620000000800 */
[----:B------:R-:W-:Y:S01]  /*10c0*/  @P1 HADD2.F32 R94, -RZ, R66.H1_H1 ;  /* 0x30000042ff5e1230 */ /* 0x000fe20000004100 */
[----:B------:R-:W-:-:S06]  /*10d0*/  CS2R R114, SRZ ;  /* 0x0000000000727805 */ /* 0x000fcc000001ff00 */
[----:B------:R-:W2:Y:S08]  /*10e0*/  @P1 LDC R88, c[0x0][0x40c] ;  /* 0x00010300ff581b82 */ /* 0x000eb00000000800 */
[----:B------:R-:W3:Y:S01]  /*10f0*/  @P1 LDC R91, c[0x0][0x40c] ;  /* 0x00010300ff5b1b82 */ /* 0x000ee20000000800 */
[----:B0-----:R-:W-:Y:S01]  /*1100*/  @P1 FMUL.FTZ R0, R0, R87 ;  /* 0x0000005700001220 */ /* 0x001fe20000410000 */
[----:B------:R-:W-:-:S06]  /*1110*/  @P1 HADD2.F32 R87, -RZ, R65.H0_H0 ;  /* 0x20000041ff571230 */ /* 0x000fcc0000004100 */
[----:B------:R-:W0:Y:S01]  /*1120*/  @P1 LDC R93, c[0x0][0x40c] ;  /* 0x00010300ff5d1b82 */ /* 0x000e220000000800 */
[----:B-1----:R-:W-:Y:S01]  /*1130*/  @P1 FMUL.FTZ R86, R86, R89 ;  /* 0x0000005956561220 */ /* 0x002fe20000410000 */
[----:B------:R-:W-:-:S05]  /*1140*/  @P1 HADD2.F32 R89, -RZ, R48.H1_H1 ;  /* 0x30000030ff591230 */ /* 0x000fca0000004100 */
[----:B------:R-:W-:Y:S01]  /*1150*/  @P1 FMUL.FTZ R109, R86, R89 ;  /* 0x00000059566d1220 */ /* 0x000fe20000410000 */
[----:B------:R-:W1:Y:S01]  /*1160*/  @P1 LDC R95, c[0x0][0x40c] ;  /* 0x00010300ff5f1b82 */ /* 0x000e620000000800 */
[----:B--2---:R-:W-:Y:S01]  /*1170*/  @P1 FMUL.FTZ R88, R87, R88 ;  /* 0x0000005857581220 */ /* 0x004fe20000410000 */
[----:B------:R-:W-:Y:S02]  /*1180*/  @P1 HADD2.F32 R87, -RZ, R48.H0_H0 ;  /* 0x20000030ff571230 */ /* 0x000fe40000004100 */
[----:B------:R-:W-:Y:S02]  /*1190*/  @P1 HADD2.F32 R89, -RZ, R50.H0_H0 ;  /* 0x20000032ff591230 */ /* 0x000fe40000004100 */
[----:B------:R-:W-:Y:S02]  /*11a0*/  @P1 HADD2.F32 R86, -RZ, R51.H1_H1 ;  /* 0x30000033ff561230 */ /* 0x000fe40000004100 */
[----:B------:R-:W-:Y:S01]  /*11b0*/  @P1 FMUL.FTZ R108, R0, R87 ;  /* 0x00000057006c1220 */ /* 0x000fe20000410000 */
[----:B------:R-:W2:Y:S01]  /*11c0*/  @P1 LDC R96, c[0x0][0x40c] ;  /* 0x00010300ff601b82 */ /* 0x000ea20000000800 */
[----:B---3--:R-:W-:Y:S01]  /*11d0*/  @P1 FMUL.FTZ R90, R90, R91 ;  /* 0x0000005b5a5a1220 */ /* 0x008fe20000410000 */
[----:B------:R-:W-:-:S02]  /*11e0*/  @P1 HADD2.F32 R91, -RZ, R49.H0_H0 ;  /* 0x20000031ff5b1230 */ /* 0x000fc40000004100 */
[----:B------:R-:W-:Y:S02]  /*11f0*/  @P1 HADD2.F32 R87, -RZ, R49.H1_H1 ;  /* 0x30000031ff571230 */ /* 0x000fe40000004100 */
[----:B------:R-:W-:Y:S02]  /*1200*/  @P1 HADD2.F32 R0, -RZ, R51.H0_H0 ;  /* 0x20000033ff001230 */ /* 0x000fe40000004100 */
[----:B------:R-:W-:Y:S01]  /*1210*/  @P1 FMUL.FTZ R110, R88, R91 ;  /* 0x0000005b586e1220 */ /* 0x000fe20000410000 */
[----:B------:R-:W3:Y:S01]  /*1220*/  @P1 LDC R98, c[0x0][0x40c] ;  /* 0x00010300ff621b82 */ /* 0x000ee20000000800 */
[----:B0-----:R-:W-:Y:S01]  /*1230*/  @P1 FMUL.FTZ R92, R92, R93 ;  /* 0x0000005d5c5c1220 */ /* 0x001fe20000410000 */
[----:B------:R-:W-:Y:S02]  /*1240*/  @P1 HADD2.F32 R93, -RZ, R67.H0_H0 ;  /* 0x20000043ff5d1230 */ /* 0x000fe40000004100 */
[----:B------:R-:W-:Y:S01]  /*1250*/  @P1 FMUL.FTZ R111, R90, R87 ;  /* 0x000000575a6f1220 */ /* 0x000fe20000410000 */
[----:B------:R-:W-:-:S02]  /*1260*/  @P1 HADD2.F32 R91, -RZ, R50.H1_H1 ;  /* 0x30000032ff5b1230 */ /* 0x000fc40000004100 */
[----:B------:R-:W-:Y:S01]  /*1270*/  @P1 FMUL.FTZ R112, R92, R89 ;  /* 0x000000595c701220 */ /* 0x000fe20000410000 */
[----:B-1----:R-:W-:Y:S01]  /*1280*/  @P1 FMUL.FTZ R94, R94, R95 ;  /* 0x0000005f5e5e1220 */ /* 0x002fe20000410000 */
[----:B------:R-:W-:-:S03]  /*1290*/  @P1 HADD2.F32 R95, -RZ, R67.H1_H1 ;  /* 0x30000043ff5f1230 */ /* 0x000fc60000004100 */
[----:B------:R-:W-:Y:S01]  /*12a0*/  @P1 FMUL.FTZ R113, R94, R91 ;  /* 0x0000005b5e711220 */ /* 0x000fe20000410000 */
[----:B--2---:R-:W-:-:S04]  /*12b0*/  @P1 FMUL.FTZ R93, R93, R96 ;  /* 0x000000605d5d1220 */ /* 0x004fc80000410000 */
[----:B------:R-:W-:Y:S01]  /*12c0*/  @P1 FMUL.FTZ R114, R93, R0 ;  /* 0x000000005d721220 */ /* 0x000fe20000410000 */
[----:B---3--:R-:W-:-:S04]  /*12d0*/  @P1 FMUL.FTZ R95, R95, R98 ;  /* 0x000000625f5f1220 */ /* 0x008fc80000410000 */
[----:B------:R-:W-:-:S07]  /*12e0*/  @P1 FMUL.FTZ R115, R95, R86 ;  /* 0x000000565f731220 */ /* 0x000fce0000410000 */
.L_x_20307:
        /* <DEDUP_REMOVED lines=21> */
[----:B--2---:R-:W0:Y:S01]  /*1440*/  @P2 LDC R87, c[0x0][0x40c] ;  /* 0x00010300ff572b82 */ /* 0x004e220000000800 */
        /* <DEDUP_REMOVED lines=42> */
.L_x_20308:
[----:B--2---:R-:W0:Y:S01]  /*16f0*/  @P1 LDC R87, c[0x0][0x40c] ;  /* 0x00010300ff571b82 */ /* 0x004e220000000800 */
        /* <DEDUP_REMOVED lines=43> */
.L_x_20309:
        /* <DEDUP_REMOVED lines=15> */
[----:B-----5:R-:W-:-:S11]  /*1aa0*/  MOV R92, R68 ;  /* 0x00000044005c7202 */ /* 0x020fd60000000f00 */
[----:B--2---:R-:W0:Y:S01]  /*1ab0*/  @P2 LDC R87, c[0x0][0x40c] ;  /* 0x00010300ff572b82 */ /* 0x004e220000000800 */
[--C-:B------:R-:W-:Y:S02]  /*1ac0*/  @P2 HADD2.F32 R0, -RZ, R64.reuse.H0_H0 ;  /* 0x20000040ff002230 */ /* 0x100fe40000004100 */
[----:B------:R-:W-:Y:S02]  /*1ad0*/  @P2 HADD2.F32 R88, -RZ, R64.H1_H1 ;  /* 0x30000040ff582230 */ /* 0x000fe40000004100 */
[----:B------:R-:W-:Y:S02]  /*1ae0*/  @P2 HADD2.F32 R94, -RZ, R66.H0_H0 ;  /* 0x20000042ff5e2230 */ /* 0x000fe40000004100 */
[----:B------:R-:W-:Y:S01]  /*1af0*/  @P2 HADD2.F32 R90, -RZ, R65.H1_H1 ;  /* 0x30000041ff5a2230 */ /* 0x000fe20000004100 */
[----:B------:R-:W1:Y:S08]  /*1b00*/  @P2 LDC R91, c[0x0][0x40c] ;  /* 0x00010300ff5b2b82 */ /* 0x000e700000000800 */
[----:B------:R-:W2:Y:S08]  /*1b10*/  @P2 LDC R93, c[0x0][0x40c] ;  /* 0x00010300ff5d2b82 */ /* 0x000eb00000000800 */
[----:B------:R-:W3:Y:S01]  /*1b20*/  @P2 LDC R97, c[0x0][0x40c] ;  /* 0x00010300ff612b82 */ /* 0x000ee20000000800 */
[----:B0-----:R-:W-:Y:S01]  /*1b30*/  @P2 FMUL.FTZ R89, R0, R87 ;  /* 0x0000005700592220 */ /* 0x001fe20000410000 */
[----:B------:R-:W-:-:S05]  /*1b40*/  @P2 HADD2.F32 R87, -RZ, R56.H0_H0 ;  /* 0x20000038ff572230 */ /* 0x000fca0000004100 */
[----:B------:R-:W-:Y:S01]  /*1b50*/  @P2 FFMA.FTZ R92, R89, R87, R68 ;  /* 0x00000057595c2223 */ /* 0x000fe20000010044 */
[----:B------:R-:W0:Y:S01]  /*1b60*/  @P2 LDC R95, c[0x0][0x40c] ;  /* 0x00010300ff5f2b82 */ /* 0x000e220000000800 */
[----:B-1----:R-:W-:Y:S01]  /*1b70*/  @P2 FMUL.FTZ R96, R88, R91 ;  /* 0x0000005b58602220 */ /* 0x002fe20000410000 */
[----:B------:R-:W-:Y:S02]  /*1b80*/  @P2 HADD2.F32 R88, -RZ, R65.H0_H0 ;  /* 0x20000041ff582230 */ /* 0x000fe40000004100 */
[----:B------:R-:W-:Y:S02]  /*1b90*/  @P2 HADD2.F32 R87, -RZ, R57.H0_H0 ;  /* 0x20000039ff572230 */ /* 0x000fe40000004100 */
[----:B------:R-:W-:Y:S02]  /*1ba0*/  @P2 HADD2.F32 R89, -RZ, R66.H1_H1 ;  /* 0x30000042ff592230 */ /* 0x000fe40000004100 */
[----:B------:R-:W1:Y:S01]  /*1bb0*/  @P2 LDC R86, c[0x0][0x40c] ;  /* 0x00010300ff562b82 */ /* 0x000e620000000800 */
[----:B--2---:R-:W-:Y:S01]  /*1bc0*/  @P2 FMUL.FTZ R91, R88, R93 ;  /* 0x0000005d585b2220 */ /* 0x004fe20000410000 */
[----:B------:R-:W-:Y:S01]  /*1bd0*/  @P2 HADD2.F32 R88, -RZ, R56.H1_H1 ;  /* 0x30000038ff582230 */ /* 0x000fe20000004100 */
[----:B------:R-:W-:-:S04]  /*1be0*/  MOV R93, R69 ;  /* 0x00000045005d7202 */ /* 0x000fc80000000f00 */
[----:B------:R-:W-:Y:S01]  /*1bf0*/  @P2 FFMA.FTZ R93, R96, R88, R69 ;  /* 0x00000058605d2223 */ /* 0x000fe20000010045 */
[----:B------:R-:W2:Y:S01]  /*1c00*/  @P2 LDC R0, c[0x0][0x40c] ;  /* 0x00010300ff002b82 */ /* 0x000ea20000000800 */
[----:B---3--:R-:W-:Y:S01]  /*1c10*/  @P2 FMUL.FTZ R99, R94, R97 ;  /* 0x000000615e632220 */ /* 0x008fe20000410000 */
[----:B------:R-:W-:Y:S01]  /*1c20*/  MOV R94, R70 ;  /* 0x00000046005e7202 */ /* 0x000fe20000000f00 */
[----:B------:R-:W-:Y:S01]  /*1c30*/  @P2 FFMA.FTZ R94, R91, R87, R70 ;  /* 0x000000575b5e2223 */ /* 0x000fe20000010046 */
[----:B------:R-:W-:Y:S01]  /*1c40*/  @P2 HADD2.F32 R91, -RZ, R67.H0_H0 ;  /* 0x20000043ff5b2230 */ /* 0x000fe20000004100 */
[----:B------:R-:W-:Y:S01]  /*1c50*/  MOV R96, R72 ;  /* 0x0000004800607202 */ /* 0x000fe20000000f00 */
[----:B------:R-:W-:Y:S01]  /*1c60*/  @P2 HADD2.F32 R87, -RZ, R58.H0_H0 ;  /* 0x2000003aff572230 */ /* 0x000fe20000004100 */
[----:B------:R-:W-:Y:S01]  /*1c70*/  MOV R97, R73 ;  /* 0x0000004900617202 */ /* 0x000fe20000000f00 */
[----:B0-----:R-:W-:Y:S01]  /*1c80*/  @P2 FMUL.FTZ R98, R90, R95 ;  /* 0x0000005f5a622220 */ /* 0x001fe20000410000 */
[----:B------:R-:W-:Y:S01]  /*1c90*/  @P2 HADD2.F32 R90, -RZ, R57.H1_H1 ;  /* 0x30000039ff5a2230 */ /* 0x000fe20000004100 */
[----:B------:R-:W-:Y:S01]  /*1ca0*/  MOV R95, R71 ;  /* 0x00000047005f7202 */ /* 0x000fe20000000f00 */
[----:B------:R-:W-:Y:S01]  /*1cb0*/  @P2 FFMA.FTZ R96, R99, R87, R72 ;  /* 0x0000005763602223 */ /* 0x000fe20000010048 */
[----:B------:R-:W-:-:S02]  /*1cc0*/  MOV R99, R75 ;  /* 0x0000004b00637202 */ /* 0x000fc40000000f00 */
[----:B------:R-:W-:Y:S01]  /*1cd0*/  @P2 FFMA.FTZ R95, R98, R90, R71 ;  /* 0x0000005a625f2223 */ /* 0x000fe20000010047 */
[----:B------:R-:W-:Y:S01]  /*1ce0*/  MOV R98, R74 ;  /* 0x0000004a00627202 */ /* 0x000fe20000000f00 */
[----:B-1----:R-:W-:Y:S01]  /*1cf0*/  @P2 FMUL.FTZ R116, R89, R86 ;  /* 0x0000005659742220 */ /* 0x002fe20000410000 */
[----:B------:R-:W-:Y:S02]  /*1d00*/  @P2 HADD2.F32 R86, -RZ, R58.H1_H1 ;  /* 0x3000003aff562230 */ /* 0x000fe40000004100 */
[----:B------:R-:W-:-:S03]  /*1d10*/  @P2 HADD2.F32 R89, -RZ, R59.H0_H0 ;  /* 0x2000003bff592230 */ /* 0x000fc60000004100 */
        /* <DEDUP_REMOVED lines=9> */
.L_x_20310:
[----:B--2---:R-:W0:Y:S01]  /*1db0*/  @P1 LDC R87, c[0x0][0x40c] ;  /* 0x00010300ff571b82 */ /* 0x004e220000000800 */
[----:B-----5:R-:W-:Y:S02]  /*1dc0*/  @P1 HADD2.F32 R0, -RZ, R64.H0_H0 ;  /* 0x20000040ff001230 */ /* 0x020fe40000004100 */
[----:B------:R-:W-:Y:S02]  /*1dd0*/  HFMA2 R92, -RZ, RZ, 0, 0 ;  /* 0x00000000ff5c7431 */ /* 0x000fe400000001ff */
[----:B------:R-:W-:Y:S02]  /*1de0*/  @P1 HADD2.F32 R89, -RZ, R56.H0_H0 ;  /* 0x20000038ff591230 */ /* 0x000fe40000004100 */
[--C-:B------:R-:W-:Y:S02]  /*1df0*/  @P1 HADD2.F32 R93, -RZ, R65.reuse.H1_H1 ;  /* 0x30000041ff5d1230 */ /* 0x100fe40000004100 */
[----:B------:R-:W-:Y:S01]  /*1e00*/  @P1 HADD2.F32 R91, -RZ, R65.H0_H0 ;  /* 0x20000041ff5b1230 */ /* 0x000fe20000004100 */
[----:B------:R-:W1:Y:S01]  /*1e10*/  @P1 LDC R90, c[0x0][0x40c] ;  /* 0x00010300ff5a1b82 */ /* 0x000e620000000800 */
[----:B------:R-:W-:-:S07]  /*1e20*/  @P1 HADD2.F32 R98, -RZ, R66.H1_H1 ;  /* 0x30000042ff621230 */ /* 0x000fce0000004100 */
[----:B------:R-:W2:Y:S08]  /*1e30*/  @P1 LDC R96, c[0x0][0x40c] ;  /* 0x00010300ff601b82 */ /* 0x000eb00000000800 */
[----:B------:R-:W3:Y:S01]  /*1e40*/  @P1 LDC R94, c[0x0][0x40c] ;  /* 0x00010300ff5e1b82 */ /* 0x000ee20000000800 */
[----:B0-----:R-:W-:Y:S01]  /*1e50*/  @P1 FMUL.FTZ R88, R0, R87 ;  /* 0x0000005700581220 */ /* 0x001fe20000410000 */
[----:B------:R-:W-:-:S03]  /*1e60*/  @P1 HADD2.F32 R87, -RZ, R64.H1_H1 ;  /* 0x30000040ff571230 */ /* 0x000fc60000004100 */
[----:B------:R-:W-:Y:S01]  /*1e70*/  @P1 FMUL.FTZ R92, R88, R89 ;  /* 0x00000059585c1220 */ /* 0x000fe20000410000 */
[----:B------:R-:W-:Y:S02]  /*1e80*/  @P1 HADD2.F32 R89, -RZ, R56.H1_H1 ;  /* 0x30000038ff591230 */ /* 0x000fe40000004100 */
[----:B------:R-:W0:Y:S01]  /*1e90*/  @P1 LDC R95, c[0x0][0x40c] ;  /* 0x00010300ff5f1b82 */ /* 0x000e220000000800 */
[----:B-1----:R-:W-:Y:S01]  /*1ea0*/  @P1 FMUL.FTZ R90, R87, R90 ;  /* 0x0000005a575a1220 */ /* 0x002fe20000410000 */
[----:B------:R-:W-:-:S06]  /*1eb0*/  @P1 HADD2.F32 R88, -RZ, R66.H0_H0 ;  /* 0x20000042ff581230 */ /* 0x000fcc0000004100 */
[----:B------:R-:W1:Y:S01]  /*1ec0*/  @P1 LDC R99, c[0x0][0x40c] ;  /* 0x00010300ff631b82 */ /* 0x000e620000000800 */
[----:B--2---:R-:W-:Y:S01]  /*1ed0*/  @P1 FMUL.FTZ R87, R93, R96 ;  /* 0x000000605d571220 */ /* 0x004fe20000410000 */
[--C-:B------:R-:W-:Y:S01]  /*1ee0*/  @P1 HADD2.F32 R96, -RZ, R57.reuse.H0_H0 ;  /* 0x20000039ff601230 */ /* 0x100fe20000004100 */
[----:B------:R-:W-:Y:S01]  /*1ef0*/  MOV R93, RZ ;  /* 0x000000ff005d7202 */ /* 0x000fe20000000f00 */
[----:B------:R-:W-:Y:S01]  /*1f00*/  @P1 FMUL.FTZ R93, R90, R89 ;  /* 0x000000595a5d1220 */ /* 0x000fe20000410000 */
[----:B------:R-:W-:Y:S02]  /*1f10*/  @P1 HADD2.F32 R90, -RZ, R57.H1_H1 ;  /* 0x30000039ff5a1230 */ /* 0x000fe40000004100 */
[----:B------:R-:W-:Y:S01]  /*1f20*/  @P1 HADD2.F32 R89, -RZ, R67.H0_H0 ;  /* 0x20000043ff591230 */ /* 0x000fe20000004100 */
[----:B------:R-:W2:Y:S01]  /*1f30*/  @P1 LDC R0, c[0x0][0x40c] ;  /* 0x00010300ff001b82 */ /* 0x000ea20000000800 */
[----:B---3--:R-:W-:Y:S01]  /*1f40*/  @P1 FMUL.FTZ R91, R91, R94 ;  /* 0x0000005e5b5b1220 */ /* 0x008fe20000410000 */
[----:B------:R-:W-:-:S03]  /*1f50*/  HFMA2 R94, -RZ, RZ, 0, 0 ;  /* 0x00000000ff5e7431 */ /* 0x000fc600000001ff */
[----:B------:R-:W-:Y:S01]  /*1f60*/  @P1 FMUL.FTZ R94, R91, R96 ;  /* 0x000000605b5e1220 */ /* 0x000fe20000410000 */
[----:B------:R-:W-:Y:S02]  /*1f70*/  @P1 HADD2.F32 R91, -RZ, R67.H1_H1 ;  /* 0x30000043ff5b1230 */ /* 0x000fe40000004100 */
[----:B------:R-:W-:Y:S01]  /*1f80*/  HFMA2 R96, -RZ, RZ, 0, 0 ;  /* 0x00000000ff607431 */ /* 0x000fe200000001ff */
[----:B------:R-:W3:Y:S01]  /*1f90*/  @P1 LDC R86, c[0x0][0x40c] ;  /* 0x00010300ff561b82 */ /* 0x000ee20000000800 */
[----:B0-----:R-:W-:Y:S01]  /*1fa0*/  @P1 FMUL.FTZ R97, R88, R95 ;  /* 0x0000005f58611220 */ /* 0x001fe20000410000 */
[----:B------:R-:W-:Y:S01]  /*1fb0*/  MOV R95, RZ ;  /* 0x000000ff005f7202 */ /* 0x000fe20000000f00 */
[----:B------:R-:W-:Y:S01]  /*1fc0*/  @P1 FMUL.FTZ R95, R87, R90 ;  /* 0x0000005a575f1220 */ /* 0x000fe20000410000 */
[--C-:B------:R-:W-:Y:S02]  /*1fd0*/  @P1 HADD2.F32 R87, -RZ, R58.reuse.H1_H1 ;  /* 0x3000003aff571230 */ /* 0x100fe40000004100 */
[----:B-1----:R-:W-:Y:S01]  /*1fe0*/  @P1 FMUL.FTZ R88, R98, R99 ;  /* 0x0000006362581220 */ /* 0x002fe20000410000 */
[----:B------:R-:W-:-:S05]  /*1ff0*/  @P1 HADD2.F32 R98, -RZ, R58.H0_H0 ;  /* 0x2000003aff621230 */ /* 0x000fca0000004100 */
[----:B------:R-:W-:Y:S01]  /*2000*/  @P1 FMUL.FTZ R96, R97, R98 ;  /* 0x0000006261601220 */ /* 0x000fe20000410000 */
[----:B------:R-:W-:Y:S01]  /*2010*/  CS2R R98, SRZ ;  /* 0x0000000000627805 */ /* 0x000fe2000001ff00 */
[----:B--2---:R-:W-:Y:S01]  /*2020*/  @P1 FMUL.FTZ R0, R89, R0 ;  /* 0x0000000059001220 */ /* 0x004fe20000410000 */
[----:B------:R-:W-:Y:S01]  /*2030*/  @P1 HADD2.F32 R89, -RZ, R59.H0_H0 ;  /* 0x2000003bff591230 */ /* 0x000fe20000004100 */
[----:B------:R-:W-:Y:S01]  /*2040*/  MOV R97, RZ ;  /* 0x000000ff00617202 */ /* 0x000fe20000000f00 */
[----:B------:R-:W-:-:S03]  /*2050*/  @P1 FMUL.FTZ R97, R88, R87 ;  /* 0x0000005758611220 */ /* 0x000fc60000410000 */
[----:B------:R-:W-:Y:S01]  /*2060*/  @P1 FMUL.FTZ R98, R0, R89 ;  /* 0x0000005900621220 */ /* 0x000fe20000410000 */
[----:B---3--:R-:W-:Y:S01]  /*2070*/  @P1 FMUL.FTZ R86, R91, R86 ;  /* 0x000000565b561220 */ /* 0x008fe20000410000 */
[----:B------:R-:W-:-:S05]  /*2080*/  @P1 HADD2.F32 R91, -RZ, R59.H1_H1 ;  /* 0x3000003bff5b1230 */ /* 0x000fca0000004100 */
[----:B------:R-:W-:-:S07]  /*2090*/  @P1 FMUL.FTZ R99, R86, R91 ;  /* 0x0000005b56631220 */ /* 0x000fce0000410000 */
.L_x_20311:
        /* <DEDUP_REMOVED lines=14> */
[----:B------:R-:W-:Y:S01]  /*2180*/  UISETP.GT.AND UP1, UPT, UR14, URZ, UPT ;  /* 0x000000ff0e00728c */ /* 0x000fe2000bf24270 */
[----:B--2--5:R-:W-:Y:S02]  /*2190*/  MOV R84, R68 ;  /* 0x0000004400547202 */ /* 0x024fe40000000f00 */
[----:B------:R-:W-:-:S03]  /*21a0*/  MOV R85, R69 ;  /* 0x0000004500557202 */ /* 0x000fc60000000f00 */
[----:B------:R-:W-:-:S05]  /*21b0*/  PLOP3.LUT P0, PT, PT, PT, UP1, 0x80, 0x8 ;  /* 0x000000000008781c */ /* 0x000fca0003f0f018 */
[----:B------:R-:W0:Y:S01]  /*21c0*/  @UP1 LDCU UR4, c[0x0][0x40c] ;  /* 0x00008180ff0417ac */ /* 0x000e220008000800 */
[----:B------:R-:W1:Y:S01]  /*21d0*/  @UP1 LDCU UR5, c[0x0][0x40c] ;  /* 0x00008180ff0517ac */ /* 0x000e620008000800 */
[----:B------:R-:W2:Y:S06]  /*21e0*/  @UP1 LDCU UR14, c[0x0][0x40c] ;  /* 0x00008180ff0e17ac */ /* 0x000eac0008000800 */
[--C-:B------:R-:W-:Y:S02]  /*21f0*/  @P0 HADD2.F32 R0, -RZ, R64.reuse.H0_H0 ;  /* 0x20000040ff000230 */ /* 0x100fe40000004100 */
[----:B------:R-:W-:Y:S01]  /*2200*/  @P0 HADD2.F32 R86, -RZ, R64.H1_H1 ;  /* 0x30000040ff560230 */ /* 0x000fe20000004100 */
[----:B------:R-:W3:Y:S01]  /*2210*/  @UP1 LDCU UR22, c[0x0][0x40c] ;  /* 0x00008180ff1617ac */ /* 0x000ee20008000800 */
[----:B------:R-:W-:-:S02]  /*2220*/  @P0 HADD2.F32 R87, -RZ, R60.H0_H0 ;  /* 0x2000003cff570230 */ /* 0x000fc40000004100 */
[----:B------:R-:W-:Y:S02]  /*2230*/  @P0 HADD2.F32 R88, -RZ, R65.H0_H0 ;  /* 0x20000041ff580230 */ /* 0x000fe40000004100 */
[----:B0-----:R-:W-:Y:S01]  /*2240*/  @P0 FMUL.FTZ R89, R0, UR4 ;  /* 0x0000000400590c20 */ /* 0x001fe20008410000 */
[----:B------:R-:W0:Y:S01]  /*2250*/  @UP1 LDCU UR4, c[0x0][0x40c] ;  /* 0x00008180ff0417ac */ /* 0x000e220008000800 */
[----:B------:R-:W-:Y:S02]  /*2260*/  @P0 HADD2.F32 R0, -RZ, R60.H1_H1 ;  /* 0x3000003cff000230 */ /* 0x000fe40000004100 */
[----:B-1----:R-:W-:Y:S01]  /*2270*/  @P0 FMUL.FTZ R86, R86, UR5 ;  /* 0x0000000556560c20 */ /* 0x002fe20008410000 */
[----:B------:R-:W1:Y:S01]  /*2280*/  @UP1 LDCU UR5, c[0x0][0x40c] ;  /* 0x00008180ff0517ac */ /* 0x000e620008000800 */
[----:B------:R-:W-:Y:S01]  /*2290*/  @P0 FFMA.FTZ R84, R89, R87, R68 ;  /* 0x0000005759540223 */ /* 0x000fe20000010044 */
[----:B------:R-:W-:Y:S02]  /*22a0*/  @P0 HADD2.F32 R87, -RZ, R61.H0_H0 ;  /* 0x2000003dff570230 */ /* 0x000fe40000004100 */
[----:B--2---:R-:W-:Y:S01]  /*22b0*/  @P0 FMUL.FTZ R89, R88, UR14 ;  /* 0x0000000e58590c20 */ /* 0x004fe20008410000 */
[----:B------:R-:W-:-:S02]  /*22c0*/  @P0 HADD2.F32 R88, -RZ, R65.H1_H1 ;  /* 0x30000041ff580230 */ /* 0x000fc40000004100 */
[----:B------:R-:W-:Y:S01]  /*22d0*/  @P0 FFMA.FTZ R85, R86, R0, R69 ;  /* 0x0000000056550223 */ /* 0x000fe20000010045 */
[----:B------:R-:W-:Y:S01]  /*22e0*/  @P0 HADD2.F32 R0, -RZ, R61.H1_H1 ;  /* 0x3000003dff000230 */ /* 0x000fe20000004100 */
[----:B------:R-:W-:Y:S01]  /*22f0*/  MOV R86, R70 ;  /* 0x0000004600567202 */ /* 0x000fe20000000f00 */
[----:B------:R-:W-:Y:S01]  /*2300*/  @P0 FFMA.FTZ R86, R89, R87, R70 ;  /* 0x0000005759560223 */ /* 0x000fe20000010046 */
[----:B---3--:R-:W-:Y:S01]  /*2310*/  @P0 FMUL.FTZ R88, R88, UR22 ;  /* 0x0000001658580c20 */ /* 0x008fe20008410000 */
[----:B------:R-:W-:Y:S01]  /*2320*/  MOV R87, R71 ;  /* 0x0000004700577202 */ /* 0x000fe20000000f00 */
[--C-:B------:R-:W-:Y:S01]  /*2330*/  @P0 HADD2.F32 R89, -RZ, R66.reuse.H0_H0 ;  /* 0x20000042ff590230 */ /* 0x100fe20000004100 */
[----:B------:R-:W2:Y:S01]  /*2340*/  @UP1 LDCU UR14, c[0x0][0x40c] ;  /* 0x00008180ff0e17ac */ /* 0x000ea20008000800 */
[----:B------:R-:W-:Y:S01]  /*2350*/  @P0 FFMA.FTZ R87, R88, R0, R71 ;  /* 0x0000000058570223 */ /* 0x000fe20000010047 */
[----:B------:R-:W-:Y:S01]  /*2360*/  @P0 HADD2.F32 R0, -RZ, R66.H1_H1 ;  /* 0x30000042ff000230 */ /* 0x000fe20000004100 */
[----:B------:R-:W-:Y:S01]  /*2370*/  MOV R88, R72 ;  /* 0x0000004800587202 */ /* 0x000fe20000000f00 */
[----:B0-----:R-:W-:Y:S01]  /*2380*/  @P0 FMUL.FTZ R91, R89, UR4 ;  /* 0x00000004595b0c20 */ /* 0x001fe20008410000 */
[----:B------:R-:W-:-:S02]  /*2390*/  @P0 HADD2.F32 R89, -RZ, R62.H0_H0 ;  /* 0x2000003eff590230 */ /* 0x000fc40000004100 */
[----:B-1----:R-:W-:Y:S01]  /*23a0*/  @P0 FMUL.FTZ R90, R0, UR5 ;  /* 0x00000005005a0c20 */ /* 0x002fe20008410000 */
[----:B------:R-:W-:Y:S02]  /*23b0*/  @P0 HADD2.F32 R0, -RZ, R62.H1_H1 ;  /* 0x3000003eff000230 */ /* 0x000fe40000004100 */
[----:B------:R-:W-:Y:S01]  /*23c0*/  @P0 FFMA.FTZ R88, R91, R89, R72 ;  /* 0x000000595b580223 */ /* 0x000fe20000010048 */
[----:B------:R-:W-:Y:S01]  /*23d0*/  MOV R89, R73 ;  /* 0x0000004900597202 */ /* 0x000fe20000000f00 */
[----:B------:R-:W-:Y:S02]  /*23e0*/  @P0 HADD2.F32 R91, -RZ, R63.H0_H0 ;  /* 0x2000003fff5b0230 */ /* 0x000fe40000004100 */
[----:B------:R-:W-:Y:S01]  /*23f0*/  @P0 FFMA.FTZ R89, R90, R0, R73 ;  /* 0x000000005a590223 */ /* 0x000fe20000010049 */
[----:B------:R-:W-:Y:S01]  /*2400*/  @P0 HADD2.F32 R0, -RZ, R67.H0_H0 ;  /* 0x20000043ff000230 */ /* 0x000fe20000004100 */
[----:B------:R-:W-:-:S04]  /*2410*/  MOV R90, R74 ;  /* 0x0000004a005a7202 */ /* 0x000fc80000000f00 */
[----:B--2---:R-:W-:-:S04]  /*2420*/  @P0 FMUL.FTZ R119, R0, UR14 ;  /* 0x0000000e00770c20 */ /* 0x004fc80008410000 */
[----:B------:R-:W-:Y:S01]  /*2430*/  @P0 FFMA.FTZ R90, R119, R91, R74 ;  /* 0x0000005b775a0223 */ /* 0x000fe2000001004a */
[----:B------:R-:W-:Y:S01]  /*2440*/  MOV R91, R75 ;  /* 0x0000004b005b7202 */ /* 0x000fe20000000f00 */
[----:B------:R-:W-:Y:S06]  /*2450*/  BRA.U !UP1, `(.L_x_20313) ;  /* 0x0000000109d07547 */ /* 0x000fec000b800000 */
[----:B------:R-:W-:-:S05]  /*2460*/  HADD2.F32 R0, -RZ, R67.H1_H1 ;  /* 0x30000043ff007230 */ /* 0x000fca0000004100 */
[----:B------:R-:W-:Y:S01]  /*2470*/  FMUL.FTZ R116, R0, UR23 ;  /* 0x0000001700747c20 */ /* 0x000fe20008410000 */
[----:B------:R-:W-:-:S05]  /*2480*/  HADD2.F32 R0, -RZ, R63.H1_H1 ;  /* 0x3000003fff007230 */ /* 0x000fca0000004100 */
[----:B------:R-:W-:Y:S01]  /*2490*/  FFMA.FTZ R91, R116, R0, R75 ;  /* 0x00000000745b7223 */ /* 0x000fe2000001004b */
[----:B------:R-:W-:Y:S06]  /*24a0*/  BRA `(.L_x_20313) ;  /* 0x0000000000bc7947 */ /* 0x000fec0003800000 */
.L_x_20312:
[----:B--2---:R-:W0:Y:S01]  /*24b0*/  @P1 LDC R87, c[0x0][0x40c] ;  /* 0x00010300ff571b82 */ /* 0x004e220000000800 */
[--C-:B-----5:R-:W-:Y:S02]  /*24c0*/  @P1 HADD2.F32 R84, -RZ, R64.reuse.H1_H1 ;  /* 0x30000040ff541230 */ /* 0x120fe40000004100 */
[----:B------:R-:W-:Y:S02]  /*24d0*/  HFMA2 R90, -RZ, RZ, 0, 0 ;  /* 0x00000000ff5a7431 */ /* 0x000fe400000001ff */
[----:B------:R-:W-:Y:S02]  /*24e0*/  @P1 HADD2.F32 R0, -RZ, R64.H0_H0 ;  /* 0x20000040ff001230 */ /* 0x000fe40000004100 */
[--C-:B------:R-:W-:Y:S02]  /*24f0*/  @P1 HADD2.F32 R89, -RZ, R60.reuse.H1_H1 ;  /* 0x3000003cff591230 */ /* 0x100fe40000004100 */
[----:B------:R-:W-:Y:S01]  /*2500*/  @P1 HADD2.F32 R88, -RZ, R65.H1_H1 ;  /* 0x30000041ff581230 */ /* 0x000fe20000004100 */
[----:B------:R-:W1:Y:S08]  /*2510*/  @P1 LDC R85, c[0x0][0x40c] ;  /* 0x00010300ff551b82 */ /* 0x000e700000000800 */
[----:B------:R-:W2:Y:S08]  /*2520*/  @P1 LDC R91, c[0x0][0x40c] ;  /* 0x00010300ff5b1b82 */ /* 0x000eb00000000800 */
[----:B------:R-:W3:Y:S01]  /*2530*/  @P1 LDC R119, c[0x0][0x40c] ;  /* 0x00010300ff771b82 */ /* 0x000ee20000000800 */
[----:B0-----:R-:W-:Y:S01]  /*2540*/  @P1 FMUL.FTZ R86, R84, R87 ;  /* 0x0000005754561220 */ /* 0x001fe20000410000 */
[----:B------:R-:W-:-:S02]  /*2550*/  @P1 HADD2.F32 R87, -RZ, R60.H0_H0 ;  /* 0x2000003cff571230 */ /* 0x000fc40000004100 */
[----:B-1----:R-:W-:-:S04]  /*2560*/  @P1 FMUL.FTZ R0, R0, R85 ;  /* 0x0000005500001220 */ /* 0x002fc80000410000 */
[----:B------:R-:W0:Y:S01]  /*2570*/  @P1 LDC R121, c[0x0][0x40c] ;  /* 0x00010300ff791b82 */ /* 0x000e220000000800 */
[----:B------:R-:W-:Y:S02]  /*2580*/  CS2R R84, SRZ ;  /* 0x0000000000547805 */ /* 0x000fe4000001ff00 */
[----:B------:R-:W-:Y:S01]  /*2590*/  @P1 FMUL.FTZ R84, R0, R87 ;  /* 0x0000005700541220 */ /* 0x000fe20000410000 */
[----:B------:R-:W-:Y:S02]  /*25a0*/  @P1 HADD2.F32 R0, -RZ, R65.H0_H0 ;  /* 0x20000041ff001230 */ /* 0x000fe40000004100 */
[----:B------:R-:W-:Y:S01]  /*25b0*/  @P1 FMUL.FTZ R85, R86, R89 ;  /* 0x0000005956551220 */ /* 0x000fe20000410000 */
[--C-:B------:R-:W-:Y:S02]  /*25c0*/  @P1 HADD2.F32 R87, -RZ, R61.reuse.H0_H0 ;  /* 0x2000003dff571230 */ /* 0x100fe40000004100 */
[----:B------:R-:W-:Y:S02]  /*25d0*/  HFMA2 R86, -RZ, RZ, 0, 0 ;  /* 0x00000000ff567431 */ /* 0x000fe400000001ff */
[----:B------:R-:W-:-:S02]  /*25e0*/  @P1 HADD2.F32 R89, -RZ, R61.H1_H1 ;  /* 0x3000003dff591230 */ /* 0x000fc40000004100 */
[----:B--2---:R-:W-:Y:S02]  /*25f0*/  @P1 FMUL.FTZ R0, R0, R91 ;  /* 0x0000005b00001220 */ /* 0x004fe40000410000 */
[----:B------:R-:W1:Y:S02]  /*2600*/  @P1 LDC R91, c[0x0][0x40c] ;  /* 0x00010300ff5b1b82 */ /* 0x000e640000000800 */
[----:B------:R-:W-:Y:S01]  /*2610*/  @P1 FMUL.FTZ R86, R0, R87 ;  /* 0x0000005700561220 */ /* 0x000fe20000410000 */
[----:B------:R-:W-:Y:S02]  /*2620*/  @P1 HADD2.F32 R0, -RZ, R66.H0_H0 ;  /* 0x20000042ff001230 */ /* 0x000fe40000004100 */
[----:B---3--:R-:W-:Y:S01]  /*2630*/  @P1 FMUL.FTZ R88, R88, R119 ;  /* 0x0000007758581220 */ /* 0x008fe20000410000 */
[----:B------:R-:W-:-:S03]  /*2640*/  MOV R87, RZ ;  /* 0x000000ff00577202 */ /* 0x000fc60000000f00 */
[----:B------:R-:W-:Y:S01]  /*2650*/  @P1 FMUL.FTZ R87, R88, R89 ;  /* 0x0000005958571220 */ /* 0x000fe20000410000 */
[----:B------:R-:W2:Y:S01]  /*2660*/  @P1 LDC R119, c[0x0][0x40c] ;  /* 0x00010300ff771b82 */ /* 0x000ea20000000800 */
[----:B------:R-:W-:Y:S02]  /*2670*/  @P1 HADD2.F32 R89, -RZ, R62.H0_H0 ;  /* 0x2000003eff591230 */ /* 0x000fe40000004100 */
[----:B------:R-:W-:Y:S02]  /*2680*/  HFMA2 R88, -RZ, RZ, 0, 0 ;  /* 0x00000000ff587431 */ /* 0x000fe400000001ff */
[----:B0-----:R-:W-:-:S04]  /*2690*/  @P1 FMUL.FTZ R0, R0, R121 ;  /* 0x0000007900001220 */ /* 0x001fc80000410000 */
[----:B------:R-:W-:Y:S01]  /*26a0*/  @P1 FMUL.FTZ R88, R0, R89 ;  /* 0x0000005900581220 */ /* 0x000fe20000410000 */
[----:B------:R-:W-:Y:S01]  /*26b0*/  @P1 HADD2.F32 R0, -RZ, R66.H1_H1 ;  /* 0x30000042ff001230 */ /* 0x000fe20000004100 */
[----:B------:R-:W0:Y:S01]  /*26c0*/  @P1 LDC R121, c[0x0][0x40c] ;  /* 0x00010300ff791b82 */ /* 0x000e220000000800 */
[----:B------:R-:W-:-:S03]  /*26d0*/  MOV R89, RZ ;  /* 0x000000ff00597202 */ /* 0x000fc60000000f00 */
[----:B-1----:R-:W-:Y:S01]  /*26e0*/  @P1 FMUL.FTZ R0, R0, R91 ;  /* 0x0000005b00001220 */ /* 0x002fe20000410000 */
[----:B------:R-:W-:-:S05]  /*26f0*/  @P1 HADD2.F32 R91, -RZ, R62.H1_H1 ;  /* 0x3000003eff5b1230 */ /* 0x000fca0000004100 */
[----:B------:R-:W-:Y:S01]  /*2700*/  @P1 FMUL.FTZ R89, R0, R91 ;  /* 0x0000005b00591220 */ /* 0x000fe20000410000 */
[----:B------:R-:W-:Y:S02]  /*2710*/  @P1 HADD2.F32 R0, -RZ, R67.H0_H0 ;  /* 0x20000043ff001230 */ /* 0x000fe40000004100 */
[----:B------:R-:W-:-:S03]  /*2720*/  @P1 HADD2.F32 R91, -RZ, R63.H0_H0 ;  /* 0x2000003fff5b1230 */ /* 0x000fc60000004100 */
[----:B--2---:R-:W-:Y:S01]  /*2730*/  @P1 FMUL.FTZ R0, R0, R119 ;  /* 0x0000007700001220 */ /* 0x004fe20000410000 */
[----:B------:R-:W-:-:S03]  /*2740*/  @P1 HADD2.F32 R119, -RZ, R63.H1_H1 ;  /* 0x3000003fff771230 */ /* 0x000fc60000004100 */
[----:B------:R-:W-:Y:S01]  /*2750*/  @P1 FMUL.FTZ R90, R0, R91 ;  /* 0x0000005b005a1220 */ /* 0x000fe20000410000 */
[----:B------:R-:W-:Y:S01]  /*2760*/  @P1 HADD2.F32 R0, -RZ, R67.H1_H1 ;  /* 0x30000043ff001230 */ /* 0x000fe20000004100 */
[----:B------:R-:W-:-:S04]  /*2770*/  MOV R91, RZ ;  /* 0x000000ff005b7202 */ /* 0x000fc80000000f00 */
[----:B0-----:R-:W-:-:S04]  /*2780*/  @P1 FMUL.FTZ R0, R0, R121 ;  /* 0x0000007900001220 */ /* 0x001fc80000410000 */
[----:B------:R-:W-:-:S07]  /*2790*/  @P1 FMUL.FTZ R91, R0, R119 ;  /* 0x00000077005b1220 */ /* 0x000fce0000410000 */
.L_x_20313:
        /* <DEDUP_REMOVED lines=157> */
.L_x_20315:
[----:B----4-:R-:W-:Y:S05]  /*3170*/  BSYNC.RECONVERGENT B0 ;  /* 0x0000000000007941 */ /* 0x010fea0003800200 */
.L_x_20314:
        /* <DEDUP_REMOVED lines=13> */
.L_x_20317:
[----:B------:R-:W-:Y:S05]  /*3250*/  BSYNC.RECONVERGENT B0 ;  /* 0x0000000000007941 */ /* 0x000fea0003800200 */
.L_x_20316:
        /* <DEDUP_REMOVED lines=13> */
[----:B------:R-:W-:Y:S02]  /*3330*/  FFMA.FTZ R123, R121, R2, R122 ;  /* 0x00000002797b7223 */ /* 0x000fe4000001007a */
[----:B------:R-:W0:Y:S01]  /*3340*/  SHFL.DOWN PT, R122, R3, 0x2, 0x1f ;  /* 0x08401f00037a7f89 */ /* 0x000e2200000e0000 */
[----:B------:R-:W-:Y:S02]  /*3350*/  FMUL.FTZ R121, R120, R121 ;  /* 0x0000007978797220 */ /* 0x000fe40000410000 */
[----:B------:R-:W1:Y:S02]  /*3360*/  MUFU.RCP R120, R117 ;  /* 0x0000007500787308 */ /* 0x000e640000001000 */
[----:B------:R-:W-:Y:S01]  /*3370*/  FMUL.FTZ R118, R121, R118 ;  /* 0x0000007679767220 */ /* 0x000fe20000410000 */
[----:B-1----:R-:W-:Y:S01]  /*3380*/  FMUL.FTZ R2, R120, R123 ;  /* 0x0000007b78027220 */ /* 0x002fe20000410000 */
[----:B0-----:R-:W-:Y:S01]  /*3390*/  FADD.FTZ R123, R122, R3 ;  /* 0x000000037a7b7221 */ /* 0x001fe20000010000 */
[----:B------:R-:W-:-:S03]  /*33a0*/  I2FP.F32.S32 R122, R119 ;  /* 0x00000077007a7245 */ /* 0x000fc60000201400 */
[----:B------:R-:W0:Y:S01]  /*33b0*/  SHFL.DOWN PT, R121, R2, 0x1, 0x1f ;  /* 0x08201f0002797f89 */ /* 0x000e2200000e0000 */
[----:B------:R-:W-:Y:S01]  /*33c0*/  FFMA.FTZ R120, R120, R118, R123 ;  /* 0x0000007678787223 */ /* 0x000fe2000001007b */
[----:B------:R-:W-:-:S04]  /*33d0*/  IADD3 R118, PT, PT, R116, R119, RZ ;  /* 0x0000007774767210 */ /* 0x000fc80007ffe0ff */
[----:B------:R-:W1:Y:S01]  /*33e0*/  SHFL.DOWN PT, R123, R120, 0x1, 0x1f ;  /* 0x08201f00787b7f89 */ /* 0x000e6200000e0000 */
[----:B------:R-:W-:-:S04]  /*33f0*/  I2FP.F32.S32 R118, R118 ;  /* 0x0000007600767245 */ /* 0x000fc80000201400 */
[----:B------:R2:W3:Y:S01]  /*3400*/  MUFU.RCP R3, R118 ;  /* 0x0000007600037308 */ /* 0x0004e20000001000 */
[----:B0-----:R-:W-:Y:S01]  /*3410*/  FADD.FTZ R119, R2, -R121 ;  /* 0x8000007902777221 */ /* 0x001fe20000010000 */
[----:B------:R-:W-:-:S03]  /*3420*/  FMUL.FTZ R124, R121, R122 ;  /* 0x0000007a797c7220 */ /* 0x000fc60000410000 */
[----:B------:R-:W-:Y:S01]  /*3430*/  FMUL.FTZ R116, R119, R119 ;  /* 0x0000007777747220 */ /* 0x000fe20000410000 */
[C---:B------:R-:W-:Y:S01]  /*3440*/  FFMA.FTZ R124, R117.reuse, R2, R124 ;  /* 0x00000002757c7223 */ /* 0x040fe2000001007c */
[----:B--2---:R-:W0:Y:S01]  /*3450*/  @!P0 LDC.64 R118, c[0x0][0x3c0] ;  /* 0x0000f000ff768b82 */ /* 0x004e220000000a00 */
[----:B-1----:R-:W-:Y:S01]  /*3460*/  FADD.FTZ R2, R120, R123 ;  /* 0x0000007b78027221 */ /* 0x002fe20000010000 */
[----:B------:R-:W-:Y:S01]  /*3470*/  FMUL.FTZ R116, R117, R116 ;  /* 0x0000007475747220 */ /* 0x000fe20000410000 */
[----:B---3--:R-:W-:-:S03]  /*3480*/  FMUL.FTZ R124, R3, R124 ;  /* 0x0000007c037c7220 */ /* 0x008fc60000410000 */
[----:B------:R-:W-:-:S04]  /*3490*/  FMUL.FTZ R116, R116, R122 ;  /* 0x0000007a74747220 */ /* 0x000fc80000410000 */
[----:B------:R-:W-:Y:S02]  /*34a0*/  FFMA.FTZ R3, R3, R116, R2 ;  /* 0x0000007403037223 */ /* 0x000fe40000010002 */
[----:B------:R-:W1:Y:S01]  /*34b0*/  SHFL.IDX PT, R2, R124, RZ, 0x1f ;  /* 0x00001fff7c027589 */ /* 0x000e6200000e0000 */
[----:B------:R-:W2:Y:S03]  /*34c0*/  LDC R116, c[0x0][0x448] ;  /* 0x00011200ff747b82 */ /* 0x000ea60000000800 */
[----:B------:R-:W2:Y:S01]  /*34d0*/  SHFL.IDX PT, R3, R3, RZ, 0x1f ;  /* 0x00001fff03037589 */ /* 0x000ea200000e0000 */
[----:B-1----:R-:W-:Y:S01]  /*34e0*/  FMUL.FTZ R117, R2, R2 ;  /* 0x0000000202757220 */ /* 0x002fe20000410000 */
[----:B--2---:R-:W-:-:S04]  /*34f0*/  FFMA.FTZ R116, R3, UR19, R116 ;  /* 0x0000001303747c23 */ /* 0x004fc80008010074 */
[----:B------:R-:W-:Y:S02]  /*3500*/  FSEL R117, R117, RZ, P1 ;  /* 0x000000ff75757208 */ /* 0x000fe40000800000 */
[----:B------:R-:W-:-:S03]  /*3510*/  MOV R3, UR7 ;  /* 0x0000000700037c02 */ /* 0x000fc60008000f00 */
[----:B------:R-:W-:Y:S02]  /*3520*/  FADD.FTZ R120, R116, R117 ;  /* 0x0000007574787221 */ /* 0x000fe40000010000 */
[----:B------:R-:W1:Y:S01]  /*3530*/  @!P0 LDC.64 R116, c[0x0][0x3c8] ;  /* 0x0000f200ff748b82 */ /* 0x000e620000000a00 */
[----:B0-----:R-:W-:-:S03]  /*3540*/  @!P0 IMAD.WIDE R118, R3, 0x4, R118 ;  /* 0x0000000403768825 */ /* 0x001fc600078e0276 */
[----:B------:R-:W0:Y:S02]  /*3550*/  MUFU.RSQ R120, R120 ;  /* 0x0000007800787308 */ /* 0x000e240000001400 */
[----:B------:R2:W-:Y:S01]  /*3560*/  @!P0 STG.E desc[UR12][R118.64], R2 ;  /* 0x0000000276008986 */ /* 0x0005e2000c10190c */
[----:B0-----:R-:W-:Y:S01]  /*3570*/  R2UR UR22, R120 ;  /* 0x00000000781672ca */ /* 0x001fe200000e0000 */
[----:B-1----:R-:W-:-:S12]  /*3580*/  @!P0 IMAD.WIDE R116, R3, 0x4, R116 ;  /* 0x0000000403748825 */ /* 0x002fd800078e0274 */
[----:B------:R-:W-:-:S05]  /*3590*/  MOV R3, UR22 ;  /* 0x0000001600037c02 */ /* 0x000fca0008000f00 */
[----:B------:R2:W-:Y:S01]  /*35a0*/  @!P0 STG.E desc[UR12][R116.64], R3 ;  /* 0x0000000374008986 */ /* 0x0005e2000c10190c */
[----:B------:R-:W-:Y:S05]  /*35b0*/  BRA.U !UP1, `(.L_x_20318) ;  /* 0x0000000d09cc7547 */ /* 0x000fea000b800000 */
[----:B--2---:R-:W-:Y:S01]  /*35c0*/  FSEL R2, R2, RZ, !P1 ;  /* 0x000000ff02027208 */ /* 0x004fe20004800000 */
[----:B------:R-:W-:Y:S01]  /*35d0*/  HADD2.F32 R3, -RZ, R4.H0_H0 ;  /* 0x20000004ff037230 */ /* 0x000fe20000004100 */
[----:B------:R-:W-:Y:S01]  /*35e0*/  UIADD3 UR4, UPT, UPT, UR6, -0x1, URZ ;  /* 0xffffffff06047890 */ /* 0x000fe2000fffe0ff */
[--C-:B------:R-:W-:Y:S01]  /*35f0*/  HADD2.F32 R117, -RZ, R24.reuse.H0_H0 ;  /* 0x20000018ff757230 */ /* 0x100fe20000004100 */
[----:B------:R-:W-:Y:S01]  /*3600*/  R2UR UR14, R2 ;  /* 0x00000000020e72ca */ /* 0x000fe200000e0000 */
[----:B------:R-:W-:Y:S01]  /*3610*/  HADD2.F32 R116, -RZ, R24.H1_H1 ;  /* 0x30000018ff747230 */ /* 0x000fe20000004100 */
[----:B------:R-:W-:Y:S01]  /*3620*/  UIMAD UR4, UR4, UR15, URZ ;  /* 0x0000000f040472a4 */ /* 0x000fe2000f8e02ff */
[----:B------:R-:W-:Y:S01]  /*3630*/  HADD2.F32 R119, -RZ, R22.H0_H0 ;  /* 0x20000016ff777230 */ /* 0x000fe20000004100 */
[----:B------:R-:W0:Y:S01]  /*3640*/  LDC.64 R122, c[0x0][0x428] ;  /* 0x00010a00ff7a7b82 */ /* 0x000e220000000a00 */
[----:B------:R-:W-:Y:S01]  /*3650*/  HADD2.F32 R121, -RZ, R23.H1_H1 ;  /* 0x30000017ff797230 */ /* 0x000fe20000004100 */
[----:B------:R-:W-:-:S04]  /*3660*/  USHF.R.S32.HI UR5, URZ, 0x1f, UR4 ;  /* 0x0000001fff057899 */ /* 0x000fc80008011404 */
[----:B------:R-:W-:-:S03]  /*3670*/  ULEA.HI UR5, UR5, UR4, URZ, 0x3 ;  /* 0x0000000405057291 */ /* 0x000fc6000f8f18ff */
[----:B------:R-:W-:Y:S01]  /*3680*/  FADD.FTZ R2, R76, -UR14 ;  /* 0x8000000e4c027e21 */ /* 0x000fe20008010000 */
[----:B------:R-:W-:Y:S01]  /*3690*/  FADD.FTZ R76, R77, -UR14 ;  /* 0x8000000e4d4c7e21 */ /* 0x000fe20008010000 */
[----:B------:R-:W-:Y:S01]  /*36a0*/  FADD.FTZ R77, R78, -UR14 ;  /* 0x8000000e4e4d7e21 */ /* 0x000fe20008010000 */
[----:B------:R-:W-:Y:S01]  /*36b0*/  FADD.FTZ R78, R79, -UR14 ;  /* 0x8000000e4f4e7e21 */ /* 0x000fe20008010000 */
[----:B------:R-:W-:Y:S01]  /*36c0*/  FMUL.FTZ R2, R2, UR22 ;  /* 0x0000001602027c20 */ /* 0x000fe20008410000 */
[----:B------:R-:W-:Y:S01]  /*36d0*/  FADD.FTZ R79, R80, -UR14 ;  /* 0x8000000e504f7e21 */ /* 0x000fe20008010000 */
[----:B------:R-:W-:Y:S01]  /*36e0*/  FADD.FTZ R80, R81, -UR14 ;  /* 0x8000000e51507e21 */ /* 0x000fe20008010000 */
[----:B------:R-:W-:Y:S01]  /*36f0*/  FADD.FTZ R81, R82, -UR14 ;  /* 0x8000000e52517e21 */ /* 0x000fe20008010000 */
[----:B------:R-:W-:Y:S01]  /*3700*/  FFMA.FTZ R2, R2, R3, R117 ;  /* 0x0000000302027223 */ /* 0x000fe20000010075 */
[----:B------:R-:W-:Y:S01]  /*3710*/  FMUL.FTZ R3, R76, UR22 ;  /* 0x000000164c037c20 */ /* 0x000fe20008410000 */
[----:B------:R-:W-:-:S02]  /*3720*/  HADD2.F32 R76, -RZ, R4.H1_H1 ;  /* 0x30000004ff4c7230 */ /* 0x000fc40000004100 */
[----:B------:R-:W-:Y:S01]  /*3730*/  FADD.FTZ R82, R83, -UR14 ;  /* 0x8000000e53527e21 */ /* 0x000fe20008010000 */
[----:B------:R-:W-:Y:S02]  /*3740*/  HADD2.F32 R117, -RZ, R25.H0_H0 ;  /* 0x20000019ff757230 */ /* 0x000fe40000004100 */
[----:B------:R-:W-:Y:S01]  /*3750*/  FADD.FTZ R83, R108, -UR14 ;  /* 0x8000000e6c537e21 */ /* 0x000fe20008010000 */
[----:B------:R-:W-:Y:S01]  /*3760*/  FADD.FTZ R108, R109, -UR14 ;  /* 0x8000000e6d6c7e21 */ /* 0x000fe20008010000 */
[----:B------:R-:W-:Y:S01]  /*3770*/  FFMA.FTZ R3, R3, R76, R116 ;  /* 0x0000004c03037223 */ /* 0x000fe20000010074 */
[----:B------:R-:W-:Y:S01]  /*3780*/  FMUL.FTZ R76, R77, UR22 ;  /* 0x000000164d4c7c20 */ /* 0x000fe20008410000 */
[----:B------:R-:W-:Y:S02]  /*3790*/  HADD2.F32 R77, -RZ, R5.H0_H0 ;  /* 0x20000005ff4d7230 */ /* 0x000fe40000004100 */
[----:B------:R-:W-:Y:S01]  /*37a0*/  FADD.FTZ R109, R110, -UR14 ;  /* 0x8000000e6e6d7e21 */ /* 0x000fe20008010000 */
[----:B------:R-:W-:-:S02]  /*37b0*/  HADD2.F32 R116, -RZ, R25.H1_H1 ;  /* 0x30000019ff747230 */ /* 0x000fc40000004100 */
[----:B------:R-:W-:Y:S01]  /*37c0*/  FADD.FTZ R110, R111, -UR14 ;  /* 0x8000000e6f6e7e21 */ /* 0x000fe20008010000 */
[----:B------:R-:W-:Y:S01]  /*37d0*/  FADD.FTZ R111, R112, -UR14 ;  /* 0x8000000e706f7e21 */ /* 0x000fe20008010000 */
[----:B------:R-:W-:Y:S01]  /*37e0*/  FFMA.FTZ R76, R76, R77, R117 ;  /* 0x0000004d4c4c7223 */ /* 0x000fe20000010075 */
[----:B------:R-:W-:Y:S01]  /*37f0*/  FMUL.FTZ R77, R78, UR22 ;  /* 0x000000164e4d7c20 */ /* 0x000fe20008410000 */
[----:B------:R-:W-:Y:S02]  /*3800*/  HADD2.F32 R78, -RZ, R5.H1_H1 ;  /* 0x30000005ff4e7230 */ /* 0x000fe40000004100 */
[----:B------:R-:W-:Y:S01]  /*3810*/  FADD.FTZ R112, R113, -UR14 ;  /* 0x8000000e71707e21 */ /* 0x000fe20008010000 */
[----:B------:R-:W-:Y:S02]  /*3820*/  HADD2.F32 R117, -RZ, R26.H0_H0 ;  /* 0x2000001aff757230 */ /* 0x000fe40000004100 */
[----:B------:R-:W-:Y:S01]  /*3830*/  FADD.FTZ R113, R114, -UR14 ;  /* 0x8000000e72717e21 */ /* 0x000fe20008010000 */
[----:B------:R-:W-:Y:S01]  /*3840*/  FADD.FTZ R114, R115, -UR14 ;  /* 0x8000000e73727e21 */ /* 0x000fe20008010000 */
[----:B------:R-:W-:Y:S01]  /*3850*/  FFMA.FTZ R77, R77, R78, R116 ;  /* 0x0000004e4d4d7223 */ /* 0x000fe20000010074 */
[----:B------:R-:W-:Y:S01]  /*3860*/  FMUL.FTZ R78, R79, UR22 ;  /* 0x000000164f4e7c20 */ /* 0x000fe20008410000 */
[----:B------:R-:W-:-:S02]  /*3870*/  HADD2.F32 R79, -RZ, R6.H0_H0 ;  /* 0x20000006ff4f7230 */ /* 0x000fc40000004100 */
[----:B------:R-:W-:Y:S01]  /*3880*/  FADD.FTZ R100, R100, -UR14 ;  /* 0x8000000e64647e21 */ /* 0x000fe20008010000 */
[----:B------:R-:W-:Y:S02]  /*3890*/  HADD2.F32 R116, -RZ, R26.H1_H1 ;  /* 0x3000001aff747230 */ /* 0x000fe40000004100 */
[----:B------:R-:W-:Y:S01]  /*38a0*/  FADD.FTZ R101, R101, -UR14 ;  /* 0x8000000e65657e21 */ /* 0x000fe20008010000 */
[----:B------:R-:W-:Y:S02]  /*38b0*/  HADD2.F32 R115, -RZ, R12.H0_H0 ;  /* 0x2000000cff737230 */ /* 0x000fe40000004100 */
[----:B------:R-:W-:Y:S01]  /*38c0*/  FFMA.FTZ R78, R78, R79, R117 ;  /* 0x0000004f4e4e7223 */ /* 0x000fe20000010075 */
[----:B------:R-:W-:Y:S01]  /*38d0*/  FMUL.FTZ R79, R80, UR22 ;  /* 0x00000016504f7c20 */ /* 0x000fe20008410000 */
[----:B------:R-:W-:Y:S02]  /*38e0*/  HADD2.F32 R80, -RZ, R6.H1_H1 ;  /* 0x30000006ff507230 */ /* 0x000fe40000004100 */
[----:B------:R-:W-:Y:S01]  /*38f0*/  FMUL.FTZ R100, R100, UR22 ;  /* 0x0000001664647c20 */ /* 0x000fe20008410000 */
[----:B------:R-:W-:-:S02]  /*3900*/  HADD2.F32 R117, -RZ, R27.H0_H0 ;  /* 0x2000001bff757230 */ /* 0x000fc40000004100 */
[----:B------:R-:W-:Y:S01]  /*3910*/  FADD.FTZ R102, R102, -UR14 ;  /* 0x8000000e66667e21 */ /* 0x000fe20008010000 */
[----:B------:R-:W-:Y:S01]  /*3920*/  FMUL.FTZ R101, R101, UR22 ;  /* 0x0000001665657c20 */ /* 0x000fe20008410000 */
[----:B------:R-:W-:Y:S01]  /*3930*/  FFMA.FTZ R79, R79, R80, R116 ;  /* 0x000000504f4f7223 */ /* 0x000fe20000010074 */
[----:B------:R-:W-:Y:S01]  /*3940*/  FMUL.FTZ R80, R81, UR22 ;  /* 0x0000001651507c20 */ /* 0x000fe20008410000 */
[----:B------:R-:W-:Y:S02]  /*3950*/  HADD2.F32 R81, -RZ, R7.H0_H0 ;  /* 0x20000007ff517230 */ /* 0x000fe40000004100 */
[----:B------:R-:W-:Y:S01]  /*3960*/  FMUL.FTZ R102, R102, UR22 ;  /* 0x0000001666667c20 */ /* 0x000fe20008410000 */
[----:B------:R-:W-:Y:S02]  /*3970*/  HADD2.F32 R116, -RZ, R27.H1_H1 ;  /* 0x3000001bff747230 */ /* 0x000fe40000004100 */
[----:B------:R-:W-:Y:S01]  /*3980*/  FADD.FTZ R103, R103, -UR14 ;  /* 0x8000000e67677e21 */ /* 0x000fe20008010000 */
[----:B------:R-:W-:Y:S01]  /*3990*/  FADD.FTZ R104, R104, -UR14 ;  /* 0x8000000e68687e21 */ /* 0x000fe20008010000 */
[----:B------:R-:W-:Y:S01]  /*39a0*/  FFMA.FTZ R80, R80, R81, R117 ;  /* 0x0000005150507223 */ /* 0x000fe20000010075 */
[----:B------:R-:W-:Y:S01]  /*39b0*/  FMUL.FTZ R81, R82, UR22 ;  /* 0x0000001652517c20 */ /* 0x000fe20008410000 */
[----:B------:R-:W-:-:S02]  /*39c0*/  HADD2.F32 R82, -RZ, R7.H1_H1 ;  /* 0x30000007ff527230 */ /* 0x000fc40000004100 */
[----:B------:R-:W-:Y:S01]  /*39d0*/  FMUL.FTZ R103, R103, UR22 ;  /* 0x0000001667677c20 */ /* 0x000fe20008410000 */
[----:B------:R-:W-:Y:S02]  /*39e0*/  HADD2.F32 R117, -RZ, R28.H0_H0 ;  /* 0x2000001cff757230 */ /* 0x000fe40000004100 */
[----:B------:R-:W-:Y:S01]  /*39f0*/  FMUL.FTZ R104, R104, UR22 ;  /* 0x0000001668687c20 */ /* 0x000fe20008410000 */
[----:B------:R-:W-:Y:S01]  /*3a00*/  FADD.FTZ R105, R105, -UR14 ;  /* 0x8000000e69697e21 */ /* 0x000fe20008010000 */
[----:B------:R-:W-:Y:S01]  /*3a10*/  FFMA.FTZ R81, R81, R82, R116 ;  /* 0x0000005251517223 */ /* 0x000fe20000010074 */
[----:B------:R-:W-:Y:S01]  /*3a20*/  FMUL.FTZ R82, R83, UR22 ;  /* 0x0000001653527c20 */ /* 0x000fe20008410000 */
[----:B------:R-:W-:Y:S02]  /*3a30*/  HADD2.F32 R83, -RZ, R8.H0_H0 ;  /* 0x20000008ff537230 */ /* 0x000fe40000004100 */
[----:B------:R-:W-:Y:S01]  /*3a40*/  FADD.FTZ R106, R106, -UR14 ;  /* 0x8000000e6a6a7e21 */ /* 0x000fe20008010000 */
[----:B------:R-:W-:-:S02]  /*3a50*/  HADD2.F32 R116, -RZ, R28.H1_H1 ;  /* 0x3000001cff747230 */ /* 0x000fc40000004100 */
[----:B------:R-:W-:Y:S01]  /*3a60*/  FMUL.FTZ R105, R105, UR22 ;  /* 0x0000001669697c20 */ /* 0x000fe20008410000 */
[----:B------:R-:W-:Y:S01]  /*3a70*/  FADD.FTZ R107, R107, -UR14 ;  /* 0x8000000e6b6b7e21 */ /* 0x000fe20008010000 */
[----:B------:R-:W-:Y:S01]  /*3a80*/  FFMA.FTZ R82, R82, R83, R117 ;  /* 0x0000005352527223 */ /* 0x000fe20000010075 */
[----:B------:R-:W-:Y:S01]  /*3a90*/  FMUL.FTZ R83, R108, UR22 ;  /* 0x000000166c537c20 */ /* 0x000fe20008410000 */
[----:B------:R-:W-:Y:S02]  /*3aa0*/  HADD2.F32 R108, -RZ, R8.H1_H1 ;  /* 0x30000008ff6c7230 */ /* 0x000fe40000004100 */
[----:B------:R-:W-:Y:S01]  /*3ab0*/  FMUL.FTZ R106, R106, UR22 ;  /* 0x000000166a6a7c20 */ /* 0x000fe20008410000 */
[----:B------:R-:W-:Y:S02]  /*3ac0*/  HADD2.F32 R117, -RZ, R29.H0_H0 ;  /* 0x2000001dff757230 */ /* 0x000fe40000004100 */
[----:B------:R-:W-:Y:S01]  /*3ad0*/  FADD.FTZ R92, R92, -UR14 ;  /* 0x8000000e5c5c7e21 */ /* 0x000fe20008010000 */
[----:B------:R-:W-:Y:S01]  /*3ae0*/  FMUL.FTZ R107, R107, UR22 ;  /* 0x000000166b6b7c20 */ /* 0x000fe20008410000 */
[----:B------:R-:W-:Y:S01]  /*3af0*/  FFMA.FTZ R83, R83, R108, R116 ;  /* 0x0000006c53537223 */ /* 0x000fe20000010074 */
[----:B------:R-:W-:Y:S01]  /*3b00*/  FMUL.FTZ R108, R109, UR22 ;  /* 0x000000166d6c7c20 */ /* 0x000fe20008410000 */
[----:B------:R-:W-:-:S02]  /*3b10*/  HADD2.F32 R109, -RZ, R9.H0_H0 ;  /* 0x20000009ff6d7230 */ /* 0x000fc40000004100 */
[----:B------:R-:W-:Y:S01]  /*3b20*/  FMUL.FTZ R92, R92, UR22 ;  /* 0x000000165c5c7c20 */ /* 0x000fe20008410000 */
[----:B------:R-:W-:Y:S02]  /*3b30*/  HADD2.F32 R116, -RZ, R29.H1_H1 ;  /* 0x3000001dff747230 */ /* 0x000fe40000004100 */
[----:B------:R-:W-:Y:S01]  /*3b40*/  FADD.FTZ R93, R93, -UR14 ;  /* 0x8000000e5d5d7e21 */ /* 0x000fe20008010000 */
[----:B------:R-:W-:Y:S01]  /*3b50*/  FADD.FTZ R94, R94, -UR14 ;  /* 0x8000000e5e5e7e21 */ /* 0x000fe20008010000 */
[----:B------:R-:W-:Y:S01]  /*3b60*/  FFMA.FTZ R108, R108, R109, R117 ;  /* 0x0000006d6c6c7223 */ /* 0x000fe20000010075 */
[----:B------:R-:W-:Y:S01]  /*3b70*/  FMUL.FTZ R109, R110, UR22 ;  /* 0x000000166e6d7c20 */ /* 0x000fe20008410000 */
[----:B------:R-:W-:Y:S02]  /*3b80*/  HADD2.F32 R110, -RZ, R9.H1_H1 ;  /* 0x30000009ff6e7230 */ /* 0x000fe40000004100 */
[----:B------:R-:W-:Y:S01]  /*3b90*/  FMUL.FTZ R93, R93, UR22 ;  /* 0x000000165d5d7c20 */ /* 0x000fe20008410000 */
[----:B------:R-:W-:-:S02]  /*3ba0*/  HADD2.F32 R117, -RZ, R30.H0_H0 ;  /* 0x2000001eff757230 */ /* 0x000fc40000004100 */
[----:B------:R-:W-:Y:S01]  /*3bb0*/  FMUL.FTZ R94, R94, UR22 ;  /* 0x000000165e5e7c20 */ /* 0x000fe20008410000 */
[----:B------:R-:W-:Y:S01]  /*3bc0*/  FADD.FTZ R95, R95, -UR14 ;  /* 0x8000000e5f5f7e21 */ /* 0x000fe20008010000 */
[----:B------:R-:W-:Y:S01]  /*3bd0*/  FFMA.FTZ R109, R109, R110, R116 ;  /* 0x0000006e6d6d7223 */ /* 0x000fe20000010074 */
[----:B------:R-:W-:Y:S01]  /*3be0*/  FMUL.FTZ R110, R111, UR22 ;  /* 0x000000166f6e7c20 */ /* 0x000fe20008410000 */
[----:B------:R-:W-:Y:S02]  /*3bf0*/  HADD2.F32 R111, -RZ, R10.H0_H0 ;  /* 0x2000000aff6f7230 */ /* 0x000fe40000004100 */
[----:B------:R-:W-:Y:S01]  /*3c00*/  FADD.FTZ R96, R96, -UR14 ;  /* 0x8000000e60607e21 */ /* 0x000fe20008010000 */
[----:B------:R-:W-:Y:S02]  /*3c10*/  HADD2.F32 R116, -RZ, R30.H1_H1 ;  /* 0x3000001eff747230 */ /* 0x000fe40000004100 */
[----:B------:R-:W-:Y:S01]  /*3c20*/  FMUL.FTZ R95, R95, UR22 ;  /* 0x000000165f5f7c20 */ /* 0x000fe20008410000 */
[----:B------:R-:W-:Y:S01]  /*3c30*/  FADD.FTZ R97, R97, -UR14 ;  /* 0x8000000e61617e21 */ /* 0x000fe20008010000 */
[----:B------:R-:W-:Y:S01]  /*3c40*/  FFMA.FTZ R110, R110, R111, R117 ;  /* 0x0000006f6e6e7223 */ /* 0x000fe20000010075 */
[----:B------:R-:W-:Y:S01]  /*3c50*/  FMUL.FTZ R111, R112, UR22 ;  /* 0x00000016706f7c20 */ /* 0x000fe20008410000 */
[----:B------:R-:W-:-:S02]  /*3c60*/  HADD2.F32 R112, -RZ, R10.H1_H1 ;  /* 0x3000000aff707230 */ /* 0x000fc40000004100 */
[----:B------:R-:W-:Y:S01]  /*3c70*/  FMUL.FTZ R96, R96, UR22 ;  /* 0x0000001660607c20 */ /* 0x000fe20008410000 */
[----:B------:R-:W-:Y:S02]  /*3c80*/  HADD2.F32 R117, -RZ, R31.H0_H0 ;  /* 0x2000001fff757230 */ /* 0x000fe40000004100 */
[----:B------:R-:W-:Y:S01]  /*3c90*/  FADD.FTZ R98, R98, -UR14 ;  /* 0x8000000e62627e21 */ /* 0x000fe20008010000 */
[----:B------:R-:W-:Y:S01]  /*3ca0*/  FMUL.FTZ R97, R97, UR22 ;  /* 0x0000001661617c20 */ /* 0x000fe20008410000 */
[----:B------:R-:W-:Y:S01]  /*3cb0*/  FFMA.FTZ R111, R111, R112, R116 ;  /* 0x000000706f6f7223 */ /* 0x000fe20000010074 */
[----:B------:R-:W-:Y:S01]  /*3cc0*/  FMUL.FTZ R112, R113, UR22 ;  /* 0x0000001671707c20 */ /* 0x000fe20008410000 */
[----:B------:R-:W-:Y:S02]  /*3cd0*/  HADD2.F32 R113, -RZ, R11.H0_H0 ;  /* 0x2000000bff717230 */ /* 0x000fe40000004100 */
[----:B------:R-:W-:Y:S01]  /*3ce0*/  FMUL.FTZ R98, R98, UR22 ;  /* 0x0000001662627c20 */ /* 0x000fe20008410000 */
[----:B------:R-:W-:-:S02]  /*3cf0*/  HADD2.F32 R116, -RZ, R31.H1_H1 ;  /* 0x3000001fff747230 */ /* 0x000fc40000004100 */
[----:B------:R-:W-:Y:S01]  /*3d00*/  FADD.FTZ R99, R99, -UR14 ;  /* 0x8000000e63637e21 */ /* 0x000fe20008010000 */
[----:B------:R-:W-:Y:S01]  /*3d10*/  FADD.FTZ R84, R84, -UR14 ;  /* 0x8000000e54547e21 */ /* 0x000fe20008010000 */
[----:B------:R-:W-:Y:S01]  /*3d20*/  FFMA.FTZ R112, R112, R113, R117 ;  /* 0x0000007170707223 */ /* 0x000fe20000010075 */
[----:B------:R-:W-:Y:S01]  /*3d30*/  FMUL.FTZ R113, R114, UR22 ;  /* 0x0000001672717c20 */ /* 0x000fe20008410000 */
[----:B------:R-:W-:Y:S02]  /*3d40*/  HADD2.F32 R114, -RZ, R11.H1_H1 ;  /* 0x3000000bff727230 */ /* 0x000fe40000004100 */
[----:B------:R-:W-:Y:S01]  /*3d50*/  FMUL.FTZ R99, R99, UR22 ;  /* 0x0000001663637c20 */ /* 0x000fe20008410000 */
[----:B------:R-:W-:Y:S02]  /*3d60*/  HADD2.F32 R117, -RZ, R32.H0_H0 ;  /* 0x20000020ff757230 */ /* 0x000fe40000004100 */
        /* <DEDUP_REMOVED lines=15> */
[----:B------:R-:W-:Y:S01]  /*3e60*/  HADD2.F32 R115, -RZ, R14.H0_H0 ;  /* 0x2000000eff737230 */ /* 0x000fe20000004100 */
[----:B------:R-:W-:Y:S01]  /*3e70*/  MOV R131, UR5 ;  /* 0x0000000500837c02 */ /* 0x000fe20008000f00 */
[----:B------:R-:W-:Y:S02]  /*3e80*/  HADD2.F32 R117, -RZ, R34.H0_H0 ;  /* 0x20000022ff757230 */ /* 0x000fe40000004100 */
[----:B------:R-:W-:Y:S01]  /*3e90*/  FFMA.FTZ R103, R103, R114, R116 ;  /* 0x0000007267677223 */ /* 0x000fe20000010074 */
[----:B------:R-:W-:Y:S01]  /*3ea0*/  HADD2.F32 R114, -RZ, R14.H1_H1 ;  /* 0x3000000eff727230 */ /* 0x000fe20000004100 */
[----:B------:R-:W-:Y:S01]  /*3eb0*/  LEA.HI.SX32 R131, R131, R0, 0x1d ;  /* 0x0000000083837211 */ /* 0x000fe200078feaff */
[----:B------:R-:W-:-:S02]  /*3ec0*/  HADD2.F32 R116, -RZ, R34.H1_H1 ;  /* 0x30000022ff747230 */ /* 0x000fc40000004100 */
[----:B------:R-:W-:Y:S01]  /*3ed0*/  FFMA.FTZ R104, R104, R115, R117 ;  /* 0x0000007368687223 */ /* 0x000fe20000010075 */
[----:B------:R-:W-:Y:S01]  /*3ee0*/  HADD2.F32 R115, -RZ, R15.H0_H0 ;  /* 0x2000000fff737230 */ /* 0x000fe20000004100 */
[----:B------:R-:W-:Y:S01]  /*3ef0*/  IADD3 R129, PT, PT, R131, 0x80, RZ ;  /* 0x0000008083817810 */ /* 0x000fe20007ffe0ff */
[----:B------:R-:W-:Y:S02]  /*3f00*/  HADD2.F32 R117, -RZ, R35.H0_H0 ;  /* 0x20000023ff757230 */ /* 0x000fe40000004100 */
[----:B------:R-:W-:Y:S01]  /*3f10*/  FFMA.FTZ R105, R105, R114, R116 ;  /* 0x0000007269697223 */ /* 0x000fe20000010074 */
[----:B------:R-:W-:Y:S01]  /*3f20*/  HADD2.F32 R114, -RZ, R15.H1_H1 ;  /* 0x3000000fff727230 */ /* 0x000fe20000004100 */
[C---:B------:R-:W-:Y:S01]  /*3f30*/  IADD3 R127, PT, PT, R131.reuse, 0x100, RZ ;  /* 0x00000100837f7810 */ /* 0x040fe20007ffe0ff */
[----:B------:R-:W-:Y:S02]  /*3f40*/  HADD2.F32 R116, -RZ, R35.H1_H1 ;  /* 0x30000023ff747230 */ /* 0x000fe40000004100 */
[----:B------:R-:W-:Y:S01]  /*3f50*/  FFMA.FTZ R106, R106, R115, R117 ;  /* 0x000000736a6a7223 */ /* 0x000fe20000010075 */
[----:B------:R-:W-:Y:S01]  /*3f60*/  HADD2.F32 R115, -RZ, R16.H0_H0 ;  /* 0x20000010ff737230 */ /* 0x000fe20000004100 */
[----:B------:R-:W-:Y:S01]  /*3f70*/  IADD3 R125, PT, PT, R131, 0x180, RZ ;  /* 0x00000180837d7810 */ /* 0x000fe20007ffe0ff */
[----:B------:R-:W-:-:S02]  /*3f80*/  HADD2.F32 R117, -RZ, R36.H0_H0 ;  /* 0x20000024ff757230 */ /* 0x000fc40000004100 */
[----:B------:R-:W-:Y:S01]  /*3f90*/  FFMA.FTZ R107, R107, R114, R116 ;  /* 0x000000726b6b7223 */ /* 0x000fe20000010074 */
[----:B------:R-:W-:Y:S02]  /*3fa0*/  HADD2.F32 R114, -RZ, R16.H1_H1 ;  /* 0x30000010ff727230 */ /* 0x000fe40000004100 */
[----:B------:R-:W-:Y:S02]  /*3fb0*/  HADD2.F32 R116, -RZ, R36.H1_H1 ;  /* 0x30000024ff747230 */ /* 0x000fe40000004100 */
[----:B------:R-:W-:Y:S01]  /*3fc0*/  FFMA.FTZ R92, R92, R115, R117 ;  /* 0x000000735c5c7223 */ /* 0x000fe20000010075 */
[----:B------:R-:W-:Y:S02]  /*3fd0*/  HADD2.F32 R115, -RZ, R17.H0_H0 ;  /* 0x20000011ff737230 */ /* 0x000fe40000004100 */
[----:B------:R-:W-:Y:S02]  /*3fe0*/  HADD2.F32 R117, -RZ, R37.H0_H0 ;  /* 0x20000025ff757230 */ /* 0x000fe40000004100 */
[----:B------:R-:W-:Y:S01]  /*3ff0*/  FFMA.FTZ R93, R93, R114, R116 ;  /* 0x000000725d5d7223 */ /* 0x000fe20000010074 */
[----:B------:R-:W-:-:S02]  /*4000*/  HADD2.F32 R114, -RZ, R17.H1_H1 ;  /* 0x30000011ff727230 */ /* 0x000fc40000004100 */
[----:B------:R-:W-:Y:S02]  /*4010*/  HADD2.F32 R116, -RZ, R37.H1_H1 ;  /* 0x30000025ff747230 */ /* 0x000fe40000004100 */
[----:B------:R-:W-:Y:S01]  /*4020*/  FFMA.FTZ R94, R94, R115, R117 ;  /* 0x000000735e5e7223 */ /* 0x000fe20000010075 */
[----:B------:R-:W-:Y:S02]  /*4030*/  HADD2.F32 R115, -RZ, R18.H0_H0 ;  /* 0x20000012ff737230 */ /* 0x000fe40000004100 */
[----:B------:R-:W-:Y:S02]  /*4040*/  HADD2.F32 R117, -RZ, R38.H0_H0 ;  /* 0x20000026ff757230 */ /* 0x000fe40000004100 */
[----:B------:R-:W-:Y:S01]  /*4050*/  FFMA.FTZ R95, R95, R114, R116 ;  /* 0x000000725f5f7223 */ /* 0x000fe20000010074 */
[----:B------:R-:W-:Y:S02]  /*4060*/  HADD2.F32 R114, -RZ, R18.H1_H1 ;  /* 0x30000012ff727230 */ /* 0x000fe40000004100 */
        /* <DEDUP_REMOVED lines=8> */
[----:B------:R-:W-:-:S02]  /*40f0*/  HADD2.F32 R98, -RZ, R39.H1_H1 ;  /* 0x30000027ff627230 */ /* 0x000fc40000004100 */
[----:B------:R-:W-:Y:S02]  /*4100*/  HADD2.F32 R117, -RZ, R40.H0_H0 ;  /* 0x20000028ff757230 */ /* 0x000fe40000004100 */
[----:B0-----:R-:W-:-:S04]  /*4110*/  IMAD.WIDE.U32 R128, R129, 0x10, R122 ;  /* 0x0000001081807825 */ /* 0x001fc800078e007a */
[----:B------:R-:W-:Y:S01]  /*4120*/  FFMA.FTZ R116, R99, R116, R98 ;  /* 0x0000007463747223 */ /* 0x000fe20000010062 */
[----:B------:R-:W-:Y:S02]  /*4130*/  HADD2.F32 R99, -RZ, R20.H0_H0 ;  /* 0x20000014ff637230 */ /* 0x000fe40000004100 */
[----:B------:R-:W-:-:S04]  /*4140*/  IMAD.WIDE.U32 R126, R127, 0x10, R122 ;  /* 0x000000107f7e7825 */ /* 0x000fc800078e007a */
[----:B------:R-:W-:Y:S01]  /*4150*/  FFMA.FTZ R98, R84, R99, R117 ;  /* 0x0000006354627223 */ /* 0x000fe20000010075 */
[----:B------:R-:W-:Y:S02]  /*4160*/  HADD2.F32 R84, -RZ, R20.H1_H1 ;  /* 0x30000014ff547230 */ /* 0x000fe40000004100 */
[----:B------:R-:W-:Y:S02]  /*4170*/  HADD2.F32 R117, -RZ, R41.H0_H0 ;  /* 0x20000029ff757230 */ /* 0x000fe40000004100 */
[----:B------:R-:W-:-:S04]  /*4180*/  IMAD.WIDE.U32 R124, R125, 0x10, R122 ;  /* 0x000000107d7c7825 */ /* 0x000fc800078e007a */
[----:B------:R-:W-:Y:S01]  /*4190*/  FFMA.FTZ R99, R85, R84, R114 ;  /* 0x0000005455637223 */ /* 0x000fe20000010072 */
[----:B------:R-:W-:Y:S01]  /*41a0*/  FADD.FTZ R84, R87, -UR14 ;  /* 0x8000000e57547e21 */ /* 0x000fe20008010000 */
[----:B------:R-:W-:-:S03]  /*41b0*/  HADD2.F32 R85, -RZ, R21.H0_H0 ;  /* 0x20000015ff557230 */ /* 0x000fc60000004100 */
[----:B------:R-:W-:Y:S01]  /*41c0*/  FMUL.FTZ R84, R84, UR22 ;  /* 0x0000001654547c20 */ /* 0x000fe20008410000 */
[--C-:B------:R-:W-:Y:S02]  /*41d0*/  HADD2.F32 R87, -RZ, R42.reuse.H1_H1 ;  /* 0x3000002aff577230 */ /* 0x100fe40000004100 */
[----:B------:R-:W-:Y:S01]  /*41e0*/  FFMA.FTZ R114, R86, R85, R117 ;  /* 0x0000005556727223 */ /* 0x000fe20000010075 */
[----:B------:R-:W-:Y:S02]  /*41f0*/  HADD2.F32 R117, -RZ, R21.H1_H1 ;  /* 0x30000015ff757230 */ /* 0x000fe40000004100 */
[----:B------:R-:W-:Y:S01]  /*4200*/  FADD.FTZ R86, R88, -UR14 ;  /* 0x8000000e58567e21 */ /* 0x000fe20008010000 */
[----:B------:R-:W-:Y:S01]  /*4210*/  HADD2.F32 R85, -RZ, R41.H1_H1 ;  /* 0x30000029ff557230 */ /* 0x000fe20000004100 */
[----:B------:R-:W-:Y:S02]  /*4220*/  F2FP.F16.F32.PACK_AB R88, R93, R92 ;  /* 0x0000005c5d58723e */ /* 0x000fe400000000ff */
[----:B------:R-:W-:Y:S01]  /*4230*/  FMUL.FTZ R86, R86, UR22 ;  /* 0x0000001656567c20 */ /* 0x000fe20008410000 */
[----:B------:R-:W-:Y:S01]  /*4240*/  F2FP.F16.F32.PACK_AB R92, R99, R98 ;  /* 0x00000062635c723e */ /* 0x000fe200000000ff */
[----:B------:R-:W-:Y:S01]  /*4250*/  FFMA.FTZ R117, R84, R117, R85 ;  /* 0x0000007554757223 */ /* 0x000fe20000010055 */
[----:B------:R-:W-:-:S02]  /*4260*/  HADD2.F32 R85, -RZ, R42.H0_H0 ;  /* 0x2000002aff557230 */ /* 0x000fc40000004100 */
[----:B------:R-:W-:Y:S01]  /*4270*/  FADD.FTZ R84, R89, -UR14 ;  /* 0x8000000e59547e21 */ /* 0x000fe20008010000 */
[----:B------:R-:W-:Y:S02]  /*4280*/  F2FP.F16.F32.PACK_AB R89, R95, R94 ;  /* 0x0000005e5f59723e */ /* 0x000fe400000000ff */
[----:B------:R-:W-:Y:S01]  /*4290*/  F2FP.F16.F32.PACK_AB R93, R117, R114 ;  /* 0x00000072755d723e */ /* 0x000fe200000000ff */
[----:B------:R-:W-:Y:S01]  /*42a0*/  FFMA.FTZ R119, R86, R119, R85 ;  /* 0x0000007756777223 */ /* 0x000fe20000010055 */
[----:B------:R-:W-:Y:S02]  /*42b0*/  HADD2.F32 R85, -RZ, R22.H1_H1 ;  /* 0x30000016ff557230 */ /* 0x000fe40000004100 */
[----:B------:R-:W-:Y:S01]  /*42c0*/  FMUL.FTZ R84, R84, UR22 ;  /* 0x0000001654547c20 */ /* 0x000fe20008410000 */
[----:B------:R-:W-:Y:S02]  /*42d0*/  F2FP.F16.F32.PACK_AB R86, R79, R78 ;  /* 0x0000004e4f56723e */ /* 0x000fe400000000ff */
[----:B------:R-:W-:Y:S01]  /*42e0*/  IADD3 R79, PT, PT, R131, 0x200, RZ ;  /* 0x00000200834f7810 */ /* 0x000fe20007ffe0ff */
[----:B------:R-:W-:Y:S01]  /*42f0*/  FFMA.FTZ R118, R84, R85, R87 ;  /* 0x0000005554767223 */ /* 0x000fe20000010057 */
[----:B------:R-:W-:Y:S01]  /*4300*/  FADD.FTZ R84, R90, -UR14 ;  /* 0x8000000e5a547e21 */ /* 0x000fe20008010000 */
[----:B------:R-:W-:Y:S01]  /*4310*/  HADD2.F32 R85, -RZ, R23.H0_H0 ;  /* 0x20000017ff557230 */ /* 0x000fe20000004100 */
[----:B------:R-:W-:Y:S01]  /*4320*/  F2FP.F16.F32.PACK_AB R78, R111, R110 ;  /* 0x0000006e6f4e723e */ /* 0x000fe200000000ff */
[----:B------:R-:W-:-:S02]  /*4330*/  HADD2.F32 R87, -RZ, R43.H0_H0 ;  /* 0x2000002bff577230 */ /* 0x000fc40000004100 */
[----:B------:R-:W-:Y:S01]  /*4340*/  FMUL.FTZ R84, R84, UR22 ;  /* 0x0000001654547c20 */ /* 0x000fe20008410000 */
[----:B------:R-:W-:Y:S01]  /*4350*/  IMAD.WIDE.U32 R130, R131, 0x10, R122 ;  /* 0x0000001083827825 */ /* 0x000fe200078e007a */
[----:B------:R-:W-:-:S03]  /*4360*/  F2FP.F16.F32.PACK_AB R90, R97, R96 ;  /* 0x00000060615a723e */ /* 0x000fc600000000ff */
[----:B------:R-:W-:Y:S01]  /*4370*/  FFMA.FTZ R120, R84, R85, R87 ;  /* 0x0000005554787223 */ /* 0x000fe20000010057 */
[----:B------:R-:W-:Y:S01]  /*4380*/  FADD.FTZ R84, R91, -UR14 ;  /* 0x8000000e5b547e21 */ /* 0x000fe20008010000 */
[----:B------:R-:W-:Y:S01]  /*4390*/  HADD2.F32 R85, -RZ, R43.H1_H1 ;  /* 0x3000002bff557230 */ /* 0x000fe20000004100 */
[----:B------:R-:W-:Y:S01]  /*43a0*/  F2FP.F16.F32.PACK_AB R87, R81, R80 ;  /* 0x000000505157723e */ /* 0x000fe200000000ff */
[----:B------:R-:W-:-:S04]  /*43b0*/  IMAD.WIDE.U32 R122, R79, 0x10, R122 ;  /* 0x000000104f7a7825 */ /* 0x000fc800078e007a */
[----:B------:R-:W-:Y:S01]  /*43c0*/  FMUL.FTZ R84, R84, UR22 ;  /* 0x0000001654547c20 */ /* 0x000fe20008410000 */
[----:B------:R-:W-:Y:S02]  /*43d0*/  F2FP.F16.F32.PACK_AB R79, R113, R112 ;  /* 0x00000070714f723e */ /* 0x000fe400000000ff */
[----:B------:R-:W-:Y:S01]  /*43e0*/  F2FP.F16.F32.PACK_AB R81, R103, R102 ;  /* 0x000000666751723e */ /* 0x000fe200000000ff */
[----:B------:R-:W-:Y:S01]  /*43f0*/  FFMA.FTZ R121, R84, R121, R85 ;  /* 0x0000007954797223 */ /* 0x000fe20000010055 */
        /* <DEDUP_REMOVED lines=9> */
[----:B------:R-:W-:Y:S02]  /*4490*/  F2FP.F16.F32.PACK_AB R91, R116, R115 ;  /* 0x00000073745b723e */ /* 0x000fe400000000ff */
[----:B------:R-:W-:Y:S01]  /*44a0*/  F2FP.F16.F32.PACK_AB R95, R121, R120 ;  /* 0x00000078795f723e */ /* 0x000fe200000000ff */
[----:B------:R0:W-:Y:S01]  /*44b0*/  STG.E.128 desc[UR12][R126.64], R80 ;  /* 0x000000507e007986 */ /* 0x0001e2000c101d0c */
[----:B------:R-:W-:-:S03]  /*44c0*/  F2FP.F16.F32.PACK_AB R94, R118, R119 ;  /* 0x00000077765e723e */ /* 0x000fc600000000ff */
[----:B------:R0:W-:Y:S04]  /*44d0*/  STG.E.128 desc[UR12][R124.64], R88 ;  /* 0x000000587c007986 */ /* 0x0001e8000c101d0c */
[----:B------:R0:W-:Y:S02]  /*44e0*/  STG.E.128 desc[UR12][R122.64], R92 ;  /* 0x0000005c7a007986 */ /* 0x0001e4000c101d0c */
.L_x_20318:
[----:B------:R-:W-:Y:S02]  /*44f0*/  UIADD3 UR7, UPT, UPT, UR7, UR20, URZ ;  /* 0x0000001407077290 */ /* 0x000fe4000fffe0ff */
[----:B------:R-:W-:Y:S02]  /*4500*/  UPLOP3.LUT UP0, UPT, UPT, UPT, UP0, 0x40, 0x4 ;  /* 0x000000000004789c */ /* 0x000fe40003f0e800 */
[----:B------:R-:W-:-:S09]  /*4510*/  UISETP.GE.AND UP1, UPT, UR7, UR21, UPT ;  /* 0x000000150700728c */ /* 0x000fd2000bf26270 */
[----:B------:R-:W-:Y:S05]  /*4520*/  BRA.U !UP1, `(.L_x_20319) ;  /* 0xffffffbd09bc7547 */ /* 0x000fea000b83ffff */
[----:B------:R-:W-:Y:S05]  /*4530*/  EXIT ;  /* 0x000000000000794d */ /* 0x000fea0003800000 */
.L_x_20320:
        /* <DEDUP_REMOVED lines=12> */
.L_x_34083:


//--------------------- .text._ZN10layer_norm13ln_fwd_kernelINS_13Kernel_traitsI6__halfS2_fS2_fjLj5120ELj1ELj1ELj4ELj16ENS_18Kernel_traits_baseILj5120ES2_S2_fS2_fjLj128EEEEELb1ELb0ELb0ELb0EEEvNS_9FwdParamsE --------------------------
	.section	.text._ZN10layer_norm13ln_fwd_kernelINS_13Kernel_traitsI6__halfS2_fS2_fjLj5120ELj1ELj1ELj4ELj16ENS_18Kernel_traits_baseILj5120ES2_S2_fS2_fjLj128EEEEELb1ELb0ELb0ELb0EEEvNS_9FwdParamsE,"ax",@progbits
	.align	128
        .global         _ZN10layer_norm13ln_fwd_kernelINS_13Kernel_traitsI6__halfS2_fS2_fjLj5120ELj1ELj1ELj4ELj16ENS_18Kernel_traits_baseILj5120ES2_S2_fS2_fjLj128EEEEELb1ELb0ELb0ELb0EEEvNS_9FwdParamsE
        .type           _ZN10layer_norm13ln_fwd_kernelINS_13Kernel_traitsI6__halfS2_fS2_fjLj5120ELj1ELj1ELj4ELj16ENS_18Kernel_traits_baseILj5120ES2_S2_fS2_fjLj128EEEEELb1ELb0ELb0ELb0EEEvNS_9FwdParamsE,@function
        .size           _ZN10layer_norm13ln_fwd_kernelINS_13Kernel_traitsI6__halfS2_fS2_fjLj5120ELj1ELj1ELj4ELj16ENS_18Kernel_traits_baseILj5120ES2_S2_fS2_fjLj128EEEEELb1ELb0ELb0ELb0EEEvNS_9FwdParamsE,(.L_x_34084 - _ZN10layer_norm13ln_fwd_kernelINS_13Kernel_traitsI6__halfS2_fS2_fjLj5120ELj1ELj1ELj4ELj16ENS_18Kernel_traits_baseILj5120ES2_S2_fS2_fjLj128EEEEELb1ELb0ELb0ELb0EEEvNS_9FwdParamsE)
        .other          _ZN10layer_norm13ln_fwd_kernelINS_13Kernel_traitsI6__halfS2_fS2_fjLj5120ELj1ELj1ELj4ELj16ENS_18Kernel_traits_baseILj5120ES2_S2_fS2_fjLj128EEEEELb1ELb0ELb0ELb0EEEvNS_9FwdParamsE,@"STO_CUDA_ENTRY STV_DEFAULT"
_ZN10layer_norm13ln_fwd_kernelINS_13Kernel_traitsI6__halfS2_fS2_fjLj5120ELj1ELj1ELj4ELj16ENS_18Kernel_traits_baseILj5120ES2_S2_fS2_fjLj128EEEEELb1ELb0ELb0ELb0EEEvNS_9FwdParamsE:
.text._ZN10layer_norm13ln_fwd_kernelINS_13Kernel_traitsI6__halfS2_fS2_fjLj5120ELj1ELj1ELj4ELj16ENS_18Kernel_traits_baseILj5120ES2_S2_fS2_fjLj128EEEEELb1ELb0ELb0ELb0EEEvNS_9FwdParamsE:
        /* <DEDUP_REMOVED lines=96> */
.L_x_20322:
        /* <DEDUP_REMOVED lines=14> */
[----:B------:R-:W-:-:S04]  /*06e0*/  @P1 IADD3 R5, PT, PT, R5, 0x80, RZ ;  /* 0x0000008005051810 */ /* 0x000fc80007ffe0ff */
[----:B------:R-:W5:Y:S01]  /*06f0*/  @P1 LDG.E.128 R44, desc[UR6][R14.64] ;  /* 0x000000060e2c1981 */ /* 0x000f62000c1e1d00 */
[----:B--2---:R-:W-:-:S04]  /*0700*/  @P2 IMAD.WIDE.U32 R48, R5, 0x10, R24 ;  /* 0x0000001005302825 */ /* 0x004fc800078e0018 */
[----:B------:R-:W-:Y:S02]  /*0710*/  @P2 VIADD R5, R5, 0x80 ;  /* 0x0000008005052836 */ /* 0x000fe40000000000 */
[----:B------:R-:W-:Y:S01]  /*0720*/  HFMA2 R26, -RZ, RZ, 0, 0 ;  /* 0x00000000ff1a7431 */ /* 0x000fe200000001ff */
[----:B------:R1:W5:Y:S01]  /*0730*/  @P2 LDG.E.128 R36, desc[UR6][R48.64] ;  /* 0x0000000630242981 */ /* 0x000362000c1e1d00 */
[----:B---3--:R-:W-:-:S04]  /*0740*/  @P3 IMAD.WIDE.U32 R56, R5, 0x10, R32 ;  /* 0x0000001005383825 */ /* 0x008fc800078e0020 */
[----:B------:R-:W-:Y:S01]  /*0750*/  @P3 VIADD R5, R5, 0x80 ;  /* 0x0000008005053836 */ /* 0x000fe20000000000 */
[----:B------:R2:W5:Y:S03]  /*0760*/  @P3 LDG.E.128 R28, desc[UR6][R56.64] ;  /* 0x00000006381c3981 */ /* 0x000566000c1e1d00 */
[----:B0-----:R-:W-:-:S05]  /*0770*/  @P4 IMAD.WIDE.U32 R6, R5, 0x10, R40 ;  /* 0x0000001005064825 */ /* 0x001fca00078e0028 */
[----:B------:R2:W5:Y:S01]  /*0780*/  @P4 LDG.E.128 R20, desc[UR6][R6.64] ;  /* 0x0000000606144981 */ /* 0x000562000c1e1d00 */
[----:B------:R-:W-:Y:S01]  /*0790*/  CS2R R24, SRZ ;  /* 0x0000000000187805 */ /* 0x000fe2000001ff00 */
[----:B------:R-:W-:Y:S01]  /*07a0*/  IMAD.MOV.U32 R34, RZ, RZ, RZ ;  /* 0x000000ffff227224 */ /* 0x000fe200078e00ff */
[----:B------:R-:W-:Y:S01]  /*07b0*/  CS2R R32, SRZ ;  /* 0x0000000000207805 */ /* 0x000fe2000001ff00 */
[----:B------:R-:W-:Y:S01]  /*07c0*/  IMAD.MOV.U32 R42, RZ, RZ, RZ ;  /* 0x000000ffff2a7224 */ /* 0x000fe200078e00ff */
[----:B------:R-:W-:Y:S02]  /*07d0*/  CS2R R40, SRZ ;  /* 0x0000000000287805 */ /* 0x000fe4000001ff00 */
[----:B------:R-:W-:Y:S02]  /*07e0*/  MOV R50, RZ ;  /* 0x000000ff00327202 */ /* 0x000fe40000000f00 */
[----:B-1----:R-:W-:Y:S02]  /*07f0*/  CS2R R48, SRZ ;  /* 0x0000000000307805 */ /* 0x002fe4000001ff00 */
[----:B------:R-:W-:-:S02]  /*0800*/  @P4 CS2R R18, SRZ ;  /* 0x0000000000124805 */ /* 0x000fc4000001ff00 */
[----:B------:R-:W-:Y:S01]  /*0810*/  @P4 CS2R R16, SRZ ;  /* 0x0000000000104805 */ /* 0x000fe2000001ff00 */
[----:B------:R-:W-:Y:S01]  /*0820*/  @P0 IMAD.MOV.U32 R51, RZ, RZ, RZ ;  /* 0x000000ffff330224 */ /* 0x000fe200078e00ff */
[----:B------:R-:W-:Y:S01]  /*0830*/  @P2 MOV R35, RZ ;  /* 0x000000ff00232202 */ /* 0x000fe20000000f00 */
[----:B------:R-:W-:Y:S02]  /*0840*/  @P1 IMAD.MOV.U32 R43, RZ, RZ, RZ ;  /* 0x000000ffff2b1224 */ /* 0x000fe400078e00ff */
[----:B--2---:R-:W-:-:S07]  /*0850*/  @P3 IMAD.MOV.U32 R27, RZ, RZ, RZ ;  /* 0x000000ffff1b3224 */ /* 0x004fce00078e00ff */
.L_x_20323:
[----:B------:R-:W-:Y:S05]  /*0860*/  BSYNC.RECONVERGENT B0 ;  /* 0x0000000000007941 */ /* 0x000fea0003800200 */
.L_x_20321:
        /* <DEDUP_REMOVED lines=9> */
[----:B------:R-:W-:Y:S01]  /*0900*/  LOP3.LUT R5, R10, UR8, R5, 0x96, !PT ;  /* 0x000000080a057c12 */ /* 0x000fe2000f8e9605 */
[----:B------:R-:W1:Y:S01]  /*0910*/  LDCU UR35, c[0x0][0x388] ;  /* 0x00007100ff2377ac */ /* 0x000e620008000800 */
        /* <DEDUP_REMOVED lines=57> */
[----:B------:R-:W-:Y:S01]  /*0cb0*/  IMAD.SHL.U32 R3, R3, 0x2, RZ ;  /* 0x0000000203037824 */ /* 0x000fe200078e00ff */
[----:B------:R-:W-:Y:S01]  /*0cc0*/  LOP3.LUT R0, R13, UR32, R0, 0x96, !PT ;  /* 0x000000200d007c12 */ /* 0x000fe2000f8e9600 */
[----:B------:R-:W-:Y:S02]  /*0cd0*/  IMAD R6, R7, -0x2daee0ad, RZ ;  /* 0xd2511f5307067824 */ /* 0x000fe400078e02ff */
[----:B------:R-:W-:Y:S01]  /*0ce0*/  IMAD.HI.U32 R7, R12, -0x2daee0ad, RZ ;  /* 0xd2511f530c077827 */ /* 0x000fe200078e00ff */
[----:B------:R-:W-:-:S03]  /*0cf0*/  LOP3.LUT R3, R3, 0xffffff00, RZ, 0xc0, !PT ;  /* 0xffffff0003037812 */ /* 0x000fc600078ec0ff */
[----:B------:R-:W-:Y:S01]  /*0d00*/  IMAD R56, R8, -0x326172a9, RZ ;  /* 0xcd9e8d5708387824 */ /* 0x000fe200078e02ff */
[----:B------:R-:W-:Y:S01]  /*0d10*/  LEA R14, R14, R3, 0x3 ;  /* 0x000000030e0e7211 */ /* 0x000fe200078e18ff */
[----:B------:R-:W-:Y:S01]  /*0d20*/  IMAD.HI.U32 R5, R0, -0x326172a9, RZ ;  /* 0xcd9e8d5700057827 */ /* 0x000fe200078e00ff */
[----:B------:R-:W-:-:S03]  /*0d30*/  LOP3.LUT R7, R6, UR34, R7, 0x96, !PT ;  /* 0x0000002206077c12 */ /* 0x000fc6000f8e9607 */
[----:B------:R-:W-:Y:S01]  /*0d40*/  IMAD R2, R2, -0x20, R15 ;  /* 0xffffffe002027824 */ /* 0x000fe200078e020f */
[----:B------:R-:W-:Y:S01]  /*0d50*/  LOP3.LUT R6, R56, UR33, R5, 0x96, !PT ;  /* 0x0000002138067c12 */ /* 0x000fe2000f8e9605 */
[----:B------:R-:W-:Y:S01]  /*0d60*/  IMAD R0, R0, -0x326172a9, RZ ;  /* 0xcd9e8d5700007824 */ /* 0x000fe200078e02ff */
[----:B------:R-:W-:Y:S02]  /*0d70*/  I2FP.F32.U32 R5, R14 ;  /* 0x0000000e00057245 */ /* 0x000fe40000201000 */
[----:B------:R-:W-:-:S04]  /*0d80*/  VIMNMX R2, PT, PT, RZ, R2, !PT ;  /* 0x00000002ff027248 */ /* 0x000fc80007fe0100 */
[----:B------:R-:W0:Y:S01]  /*0d90*/  MUFU.RCP R5, R5 ;  /* 0x0000000500057308 */ /* 0x000e220000001000 */
[----:B------:R-:W-:-:S05]  /*0da0*/  VIMNMX R2, PT, PT, R2, 0x20, PT ;  /* 0x0000002002027848 */ /* 0x000fca0003fe0100 */
[----:B------:R-:W-:Y:S02]  /*0db0*/  IMAD R8, R2, 0x8, R3 ;  /* 0x0000000802087824 */ /* 0x000fe400078e0203 */
[----:B------:R-:W-:Y:S02]  /*0dc0*/  IMAD.MOV.U32 R3, RZ, RZ, RZ ;  /* 0x000000ffff037224 */ /* 0x000fe400078e00ff */
[----:B-1234-:R-:W-:-:S07]  /*0dd0*/  IMAD R2, R12, -0x2daee0ad, RZ ;  /* 0xd2511f530c027824 */ /* 0x01efce00078e02ff */
.L_x_20753:
        /* <DEDUP_REMOVED lines=43> */
.L_x_33916:
[----:B------:R-:W-:Y:S05]  /*1090*/  BRX R100 -0x10a0                                       (*"BRANCH_TARGETS .L_x_33917,.L_x_33918,.L_x_33919"*) ;  /* 0xffffffec64d87949 */ /* 0x000fea000383ffff */
.L_x_33919:
[----:B------:R-:W-:Y:S01]  /*10a0*/  IADD3 R104, PT, PT, R4, 0x1, RZ ;  /* 0x0000000104687810 */ /* 0x000fe20007ffe0ff */
[----:B------:R-:W-:Y:S02]  /*10b0*/  IMAD.MOV.U32 R100, RZ, RZ, R2 ;  /* 0x000000ffff647224 */ /* 0x000fe400078e0002 */
[----:B------:R-:W-:Y:S01]  /*10c0*/  IMAD.MOV.U32 R105, RZ, RZ, R6 ;  /* 0x000000ffff697224 */ /* 0x000fe200078e0006 */
[----:B------:R-:W-:Y:S06]  /*10d0*/  BRA `(.L_x_20328) ;  /* 0x0000000000f47947 */ /* 0x000fec0003800000 */
.L_x_33917:
[----:B------:R-:W-:Y:S01]  /*10e0*/  MOV R100, R2 ;  /* 0x0000000200647202 */ /* 0x000fe20000000f00 */
[----:B------:R-:W-:Y:S02]  /*10f0*/  IMAD.MOV.U32 R104, RZ, RZ, 0x3 ;  /* 0x00000003ff687424 */ /* 0x000fe400078e00ff */
[----:B------:R-:W-:Y:S01]  /*1100*/  IMAD.MOV.U32 R105, RZ, RZ, R7 ;  /* 0x000000ffff697224 */ /* 0x000fe200078e0007 */
[----:B------:R-:W-:Y:S06]  /*1110*/  BRA `(.L_x_20328) ;  /* 0x0000000000e47947 */ /* 0x000fec0003800000 */
.L_x_33918:
        /* <DEDUP_REMOVED lines=13> */
.L_x_20330:
[----:B------:R-:W-:Y:S05]  /*11f0*/  BSYNC.RECONVERGENT B2 ;  /* 0x0000000000027941 */ /* 0x000fea0003800200 */
.L_x_20329:
        /* <DEDUP_REMOVED lines=43> */
.L_x_20328:
[----:B------:R-:W-:Y:S05]  /*14b0*/  BSYNC.RECONVERGENT B1 ;  /* 0x0000000000017941 */ /* 0x000fea0003800200 */
.L_x_20327:
        /* <DEDUP_REMOVED lines=26> */
.L_x_20333:
        /* <DEDUP_REMOVED lines=13> */
.L_x_20335:
[----:B------:R-:W-:Y:S05]  /*1730*/  BSYNC.RECONVERGENT B2 ;  /* 0x0000000000027941 */ /* 0x000fea0003800200 */
.L_x_20334:
        /* <DEDUP_REMOVED lines=43> */
.L_x_20332:
[----:B------:R-:W-:Y:S05]  /*19f0*/  BSYNC.RECONVERGENT B1 ;  /* 0x0000000000017941 */ /* 0x000fea0003800200 */
.L_x_20331:
        /* <DEDUP_REMOVED lines=22> */
.L_x_20338:
        /* <DEDUP_REMOVED lines=13> */
.L_x_20340:
[----:B------:R-:W-:Y:S05]  /*1c30*/  BSYNC.RECONVERGENT B2 ;  /* 0x0000000000027941 */ /* 0x000fea0003800200 */
.L_x_20339:
        /* <DEDUP_REMOVED lines=43> */
.L_x_20337:
[----:B------:R-:W-:Y:S05]  /*1ef0*/  BSYNC.RECONVERGENT B1 ;  /* 0x0000000000017941 */ /* 0x000fea0003800200 */
.L_x_20336:
[----:B------:R-:W-:Y:S01]  /*1f00*/  I2FP.F32.U32 R4, R4 ;  /* 0x0000000400047245 */ /* 0x000fe20000201000 */
[----:B------:R-:W-:Y:S01]  /*1f10*/  HADD2.F32 R88, -RZ, R89.H0_H0 ;  /* 0x20000059ff587230 */ /* 0x000fe20000004100 */
        /* <DEDUP_REMOVED lines=20> */
.L_x_20343:
        /* <DEDUP_REMOVED lines=13> */
.L_x_20345:
[----:B------:R-:W-:Y:S05]  /*2130*/  BSYNC.RECONVERGENT B2 ;  /* 0x0000000000027941 */ /* 0x000fea0003800200 */
.L_x_20344:
        /* <DEDUP_REMOVED lines=43> */
.L_x_20342:
[----:B------:R-:W-:Y:S05]  /*23f0*/  BSYNC.RECONVERGENT B1 ;  /* 0x0000000000017941 */ /* 0x000fea0003800200 */
.L_x_20341:
        /* <DEDUP_REMOVED lines=22> */
.L_x_20348:
        /* <DEDUP_REMOVED lines=13> */
.L_x_20350:
[----:B------:R-:W-:Y:S05]  /*2630*/  BSYNC.RECONVERGENT B2 ;  /* 0x0000000000027941 */ /* 0x000fea0003800200 */
.L_x_20349:
        /* <DEDUP_REMOVED lines=43> */
.L_x_20347:
[----:B------:R-:W-:Y:S05]  /*28f0*/  BSYNC.RECONVERGENT B1 ;  /* 0x0000000000017941 */ /* 0x000fea0003800200 */
.L_x_20346:
        /* <DEDUP_REMOVED lines=22> */
.L_x_20353:
        /* <DEDUP_REMOVED lines=13> */
.L_x_20355:
[----:B------:R-:W-:Y:S05]  /*2b30*/  BSYNC.RECONVERGENT B2 ;  /* 0x0000000000027941 */ /* 0x000fea0003800200 */
.L_x_20354:
        /* <DEDUP_REMOVED lines=43> */
.L_x_20352:
[----:B------:R-:W-:Y:S05]  /*2df0*/  BSYNC.RECONVERGENT B1 ;  /* 0x0000000000017941 */ /* 0x000fea0003800200 */
.L_x_20351:
        /* <DEDUP_REMOVED lines=22> */
.L_x_20358:
        /* <DEDUP_REMOVED lines=13> */
.L_x_20360:
[----:B------:R-:W-:Y:S05]  /*3030*/  BSYNC.RECONVERGENT B2 ;  /* 0x0000000000027941 */ /* 0x000fea0003800200 */
.L_x_20359:
        /* <DEDUP_REMOVED lines=43> */
.L_x_20357:
[----:B------:R-:W-:Y:S05]  /*32f0*/  BSYNC.RECONVERGENT B1 ;  /* 0x0000000000017941 */ /* 0x000fea0003800200 */
.L_x_20356:
        /* <DEDUP_REMOVED lines=22> */
.L_x_20363:
        /* <DEDUP_REMOVED lines=15> */
.L_x_20365:
[----:B------:R-:W-:Y:S05]  /*3550*/  BSYNC.RECONVERGENT B2 ;  /* 0x0000000000027941 */ /* 0x000fea0003800200 */
.L_x_20364:
        /* <DEDUP_REMOVED lines=43> */
.L_x_20362:
[----:B------:R-:W-:Y:S05]  /*3810*/  BSYNC.RECONVERGENT B1 ;  /* 0x0000000000017941 */ /* 0x000fea0003800200 */
.L_x_20361:
[----:B------:R-:W-:Y:S01]  /*3820*/  I2FP.F32.U32 R88, R88 ;  /* 0x0000005800587245 */ /* 0x000fe20000201000 */
[----:B------:R-:W-:-:S04]  /*3830*/  HADD2.F32 R91, -RZ, R91.H1_H1 ;  /* 0x3000005bff5b7230 */ /* 0x000fc80000004100 */
        /* <DEDUP_REMOVED lines=8> */
.L_x_20326:
        /* <DEDUP_REMOVED lines=16> */
.L_x_20369:
        /* <DEDUP_REMOVED lines=13> */
.L_x_20371:
[----:B------:R-:W-:Y:S05]  /*3a90*/  BSYNC.RECONVERGENT B2 ;  /* 0x0000000000027941 */ /* 0x000fea0003800200 */
.L_x_20370:
        /* <DEDUP_REMOVED lines=42> */
.L_x_20368:
[----:B------:R-:W-:Y:S05]  /*3d40*/  BSYNC.RECONVERGENT B1 ;  /* 0x0000000000017941 */ /* 0x000fea0003800200 */
.L_x_20367:
[----:B------:R-:W0:Y:S01]  /*3d50*/  LDC R13, c[0x0][0x404] ;  /* 0x00010100ff0d7b82 */ /* 0x000e220000000800 */
[----:B------:R-:W-:Y:S01]  /*3d60*/  I2FP.F32.U32 R15, R12 ;  /* 0x0000000c000f7245 */ /* 0x000fe20000201000 */
[----:B------:R-:W-:Y:S01]  /*3d70*/  HFMA2 R12, -RZ, RZ, 0.1171875, 0 ;  /* 0x2f800000ff0c7431 */ /* 0x000fe200000001ff */
[----:B------:R-:W-:Y:S01]  /*3d80*/  ISETP.NE.AND P0, PT, R92, 0x1, PT ;  /* 0x000000015c00780c */ /* 0x000fe20003f05270 */
[----:B-----5:R-:W-:Y:S01]  /*3d90*/  HADD2.F32 R4, -RZ, R88.H0_H0 ;  /* 0x20000058ff047230 */ /* 0x020fe20000004100 */
[----:B------:R-:W-:Y:S01]  /*3da0*/  BSSY.RECONVERGENT B1, `(.L_x_20372) ;  /* 0x000004b000017945 */ /* 0x000fe20003800200 */
[----:B------:R-:W-:Y:S02]  /*3db0*/  IMAD.MOV.U32 R93, RZ, RZ, 0x2 ;  /* 0x00000002ff5d7424 */ /* 0x000fe400078e00ff */
[----:B------:R-:W-:Y:S01]  /*3dc0*/  FFMA.FTZ R2, R15, R12, 1.1641532182693481445e-10 ;  /* 0x2f0000000f027423 */ /* 0x000fe2000001000c */
[----:B------:R-:W1:Y:S01]  /*3dd0*/  LDC R95, c[0x0][0x408] ;  /* 0x00010200ff5f7b82 */ /* 0x000e620000000800 */
[----:B------:R-:W-:Y:S01]  /*3de0*/  FMUL.FTZ R14, R4, UR4 ;  /* 0x00000004040e7c20 */ /* 0x000fe20008410000 */
[----:B------:R-:W-:-:S02]  /*3df0*/  IMAD.MOV.U32 R4, RZ, RZ, R0 ;  /* 0x000000ffff047224 */ /* 0x000fc400078e0000 */
        /* <DEDUP_REMOVED lines=12> */
.L_x_20374:
        /* <DEDUP_REMOVED lines=13> */
.L_x_20376:
[----:B------:R-:W-:Y:S05]  /*3f90*/  BSYNC.RECONVERGENT B2 ;  /* 0x0000000000027941 */ /* 0x000fea0003800200 */
.L_x_20375:
        /* <DEDUP_REMOVED lines=43> */
.L_x_20373:
[----:B------:R-:W-:Y:S05]  /*4250*/  BSYNC.RECONVERGENT B1 ;  /* 0x0000000000017941 */ /* 0x000fea0003800200 */
.L_x_20372:
[----:B------:R-:W-:Y:S01]  /*4260*/  ISETP.NE.AND P1, PT, R93, 0x1, PT ;  /* 0x000000015d00780c */ /* 0x000fe20003f25270 */
[----:B------:R-:W-:Y:S01]  /*4270*/  HADD2.F32 R88, -RZ, R88.H1_H1 ;  /* 0x30000058ff587230 */ /* 0x000fe20000004100 */
        /* <DEDUP_REMOVED lines=17> */
.L_x_20379:
        /* <DEDUP_REMOVED lines=13> */
.L_x_20381:
[----:B------:R-:W-:Y:S05]  /*4460*/  BSYNC.RECONVERGENT B2 ;  /* 0x0000000000027941 */ /* 0x000fea0003800200 */
.L_x_20380:
        /* <DEDUP_REMOVED lines=43> */
.L_x_20378:
[----:B------:R-:W-:Y:S05]  /*4720*/  BSYNC.RECONVERGENT B1 ;  /* 0x0000000000017941 */ /* 0x000fea0003800200 */
.L_x_20377:
[----:B------:R-:W-:Y:S01]  /*4730*/  ISETP.NE.AND P2, PT, R92, 0x1, PT ;  /* 0x000000015c00780c */ /* 0x000fe20003f45270 */
[----:B------:R-:W-:Y:S01]  /*4740*/  HADD2.F32 R14, -RZ, R89.H0_H0 ;  /* 0x20000059ff0e7230 */ /* 0x000fe20000004100 */
[----:B------:R-:W-:Y:S01]  /*4750*/  I2FP.F32.U32 R15, R4 ;  /* 0x00000004000f7245 */ /* 0x000fe20000201000 */
[----:B------:R-:W-:Y:S01]  /*4760*/  BSSY.RECONVERGENT B1, `(.L_x_20382) ;  /* 0x0000049000017945 */ /* 0x000fe20003800200 */
[----:B------:R-:W-:Y:S02]  /*4770*/  IMAD.MOV.U32 R93, RZ, RZ, 0x2 ;  /* 0x00000002ff5d7424 */ /* 0x000fe400078e00ff */
[----:B------:R-:W-:Y:S01]  /*4780*/  FMUL.FTZ R14, R14, UR4 ;  /* 0x000000040e0e7c20 */ /* 0x000fe20008410000 */
[----:B------:R-:W-:-:S03]  /*4790*/  FFMA.FTZ R4, R15, R12, 1.1641532182693481445e-10 ;  /* 0x2f0000000f047423 */ /* 0x000fc6000001000c */
[----:B------:R-:W-:Y:S02]  /*47a0*/  FMUL.FTZ R14, R14, R95 ;  /* 0x0000005f0e0e7220 */ /* 0x000fe40000410000 */
        /* <DEDUP_REMOVED lines=11> */
.L_x_20384:
        /* <DEDUP_REMOVED lines=13> */
.L_x_20386:
[----:B------:R-:W-:Y:S05]  /*4930*/  BSYNC.RECONVERGENT B2 ;  /* 0x0000000000027941 */ /* 0x000fea0003800200 */
.L_x_20385:
        /* <DEDUP_REMOVED lines=43> */
.L_x_20383:
[----:B------:R-:W-:Y:S05]  /*4bf0*/  BSYNC.RECONVERGENT B1 ;  /* 0x0000000000017941 */ /* 0x000fea0003800200 */
.L_x_20382:
[----:B------:R-:W-:Y:S01]  /*4c00*/  ISETP.NE.AND P3, PT, R93, 0x1, PT ;  /* 0x000000015d00780c */ /* 0x000fe20003f65270 */
[----:B------:R-:W-:Y:S01]  /*4c10*/  HADD2.F32 R89, -RZ, R89.H1_H1 ;  /* 0x30000059ff597230 */ /* 0x000fe20000004100 */
[----:B------:R-:W-:Y:S01]  /*4c20*/  I2FP.F32.U32 R15, R4 ;  /* 0x00000004000f7245 */ /* 0x000fe20000201000 */
[----:B------:R-:W-:Y:S01]  /*4c30*/  BSSY.RECONVERGENT B1, `(.L_x_20387) ;  /* 0x0000049000017945 */ /* 0x000fe20003800200 */
[----:B------:R-:W-:Y:S02]  /*4c40*/  IMAD.MOV.U32 R94, RZ, RZ, 0x2 ;  /* 0x00000002ff5e7424 */ /* 0x000fe400078e00ff */
        /* <DEDUP_REMOVED lines=14> */
.L_x_20389:
        /* <DEDUP_REMOVED lines=13> */
.L_x_20391:
[----:B------:R-:W-:Y:S05]  /*4e00*/  BSYNC.RECONVERGENT B2 ;  /* 0x0000000000027941 */ /* 0x000fea0003800200 */
.L_x_20390:
        /* <DEDUP_REMOVED lines=43> */
.L_x_20388:
[----:B------:R-:W-:Y:S05]  /*50c0*/  BSYNC.RECONVERGENT B1 ;  /* 0x0000000000017941 */ /* 0x000fea0003800200 */
.L_x_20387:
[----:B------:R-:W-:Y:S01]  /*50d0*/  I2FP.F32.U32 R89, R4 ;  /* 0x0000000400597245 */ /* 0x000fe20000201000 */
[----:B------:R-:W-:Y:S01]  /*50e0*/  BSSY.RECONVERGENT B1, `(.L_x_20392) ;  /* 0x000004b000017945 */ /* 0x000fe20003800200 */
[----:B------:R-:W-:Y:S01]  /*50f0*/  ISETP.NE.AND P4, PT, R94, 0x1, PT ;  /* 0x000000015e00780c */ /* 0x000fe20003f85270 */
[----:B------:R-:W-:Y:S02]  /*5100*/  HFMA2 R102, -RZ, RZ, 0, 1.1920928955078125e-07 ;  /* 0x00000002ff667431 */ /* 0x000fe400000001ff */
[----:B------:R-:W-:Y:S01]  /*5110*/  FFMA.FTZ R4, R89, R12, 1.1641532182693481445e-10 ;  /* 0x2f00000059047423 */ /* 0x000fe2000001000c */
[----:B------:R-:W-:-:S04]  /*5120*/  HADD2.F32 R89, -RZ, R90.H0_H0 ;  /* 0x2000005aff597230 */ /* 0x000fc80000004100 */
        /* <DEDUP_REMOVED lines=13> */
.L_x_20394:
        /* <DEDUP_REMOVED lines=13> */
.L_x_20396:
[----:B------:R-:W-:Y:S05]  /*52d0*/  BSYNC.RECONVERGENT B2 ;  /* 0x0000000000027941 */ /* 0x000fea0003800200 */
.L_x_20395:
        /* <DEDUP_REMOVED lines=43> */
.L_x_20393:
[----:B------:R-:W-:Y:S05]  /*5590*/  BSYNC.RECONVERGENT B1 ;  /* 0x0000000000017941 */ /* 0x000fea0003800200 */
.L_x_20392:
        /* <DEDUP_REMOVED lines=19> */
.L_x_20399:
        /* <DEDUP_REMOVED lines=13> */
.L_x_20401:
[----:B------:R-:W-:Y:S05]  /*57a0*/  BSYNC.RECONVERGENT B2 ;  /* 0x0000000000027941 */ /* 0x000fea0003800200 */
.L_x_20400:
        /* <DEDUP_REMOVED lines=43> */
.L_x_20398:
[----:B------:R-:W-:Y:S05]  /*5a60*/  BSYNC.RECONVERGENT B1 ;  /* 0x0000000000017941 */ /* 0x000fea0003800200 */
.L_x_20397:
[----:B------:R-:W-:Y:S01]  /*5a70*/  ISETP.NE.AND P6, PT, R103, 0x1, PT ;  /* 0x000000016700780c */ /* 0x000fe20003fc5270 */
[----:B------:R-:W-:Y:S01]  /*5a80*/  BSSY.RECONVERGENT B1, `(.L_x_20402) ;  /* 0x000004d000017945 */ /* 0x000fe20003800200 */
[----:B------:R-:W-:Y:S01]  /*5a90*/  I2FP.F32.U32 R89, R4 ;  /* 0x0000000400597245 */ /* 0x000fe20000201000 */
[----:B------:R-:W-:-:S04]  /*5aa0*/  HADD2.F32 R4, -RZ, R91.H0_H0 ;  /* 0x2000005bff047230 */ /* 0x000fc80000004100 */
[----:B------:R-:W-:Y:S01]  /*5ab0*/  FFMA.FTZ R90, R89, R12, 1.1641532182693481445e-10 ;  /* 0x2f000000595a7423 */ /* 0x000fe2000001000c */
[----:B------:R-:W-:Y:S01]  /*5ac0*/  FMUL.FTZ R94, R4, UR4 ;  /* 0x00000004045e7c20 */ /* 0x000fe20008410000 */
[----:B------:R-:W-:Y:S02]  /*5ad0*/  IMAD.MOV.U32 R4, RZ, RZ, 0x2 ;  /* 0x00000002ff047424 */ /* 0x000fe400078e00ff */
[----:B------:R-:W-:Y:S02]  /*5ae0*/  IMAD.MOV.U32 R89, RZ, RZ, R0 ;  /* 0x000000ffff597224 */ /* 0x000fe400078e0000 */
[----:B------:R-:W-:Y:S01]  /*5af0*/  FMUL.FTZ R94, R94, R95 ;  /* 0x0000005f5e5e7220 */ /* 0x000fe20000410000 */
[----:B------:R-:W-:Y:S01]  /*5b00*/  FSETP.LE.FTZ.AND P5, PT, R90, R13, PT ;  /* 0x0000000d5a00720b */ /* 0x000fe20003fb3000 */
        /* <DEDUP_REMOVED lines=9> */
.L_x_20404:
        /* <DEDUP_REMOVED lines=15> */
.L_x_20406:
[----:B------:R-:W-:Y:S05]  /*5c90*/  BSYNC.RECONVERGENT B2 ;  /* 0x0000000000027941 */ /* 0x000fea0003800200 */
.L_x_20405:
        /* <DEDUP_REMOVED lines=43> */
.L_x_20403:
[----:B------:R-:W-:Y:S05]  /*5f50*/  BSYNC.RECONVERGENT B1 ;  /* 0x0000000000017941 */ /* 0x000fea0003800200 */
.L_x_20402:
[----:B------:R-:W-:Y:S01]  /*5f60*/  I2FP.F32.U32 R89, R89 ;  /* 0x0000005900597245 */ /* 0x000fe20000201000 */
[----:B------:R-:W-:Y:S01]  /*5f70*/  HADD2.F32 R91, -RZ, R91.H1_H1 ;  /* 0x3000005bff5b7230 */ /* 0x000fe20000004100 */
        /* <DEDUP_REMOVED lines=14> */
.L_x_20366:
        /* <DEDUP_REMOVED lines=22> */
.L_x_20325:
[----:B0-----:R-:W-:Y:S05]  /*61c0*/  BSYNC.RECONVERGENT B0 ;  /* 0x0000000000007941 */ /* 0x001fea0003800200 */
.L_x_20324:
        /* <DEDUP_REMOVED lines=30> */
.L_x_20412:
        /* <DEDUP_REMOVED lines=13> */
.L_x_20414:
[----:B------:R-:W-:Y:S05]  /*6480*/  BSYNC.RECONVERGENT B2 ;  /* 0x0000000000027941 */ /* 0x000fea0003800200 */
.L_x_20413:
        /* <DEDUP_REMOVED lines=41> */
[----:B------:R-:W-:Y:S02]  /*6720*/  HFMA2 R106, -RZ, RZ, 0, 0 ;  /* 0x00000000ff6a7431 */ /* 0x000fe400000001ff */
[----:B------:R-:W-:-:S07]  /*6730*/  IMAD.MOV.U32 R107, RZ, RZ, R2 ;  /* 0x000000ffff6b7224 */ /* 0x000fce00078e0002 */
.L_x_20411:
[----:B------:R-:W-:Y:S05]  /*6740*/  BSYNC.RECONVERGENT B1 ;  /* 0x0000000000017941 */ /* 0x000fea0003800200 */
.L_x_20410:
        /* <DEDUP_REMOVED lines=26> */
.L_x_20417:
        /* <DEDUP_REMOVED lines=13> */
.L_x_20419:
[----:B------:R-:W-:Y:S05]  /*69c0*/  BSYNC.RECONVERGENT B2 ;  /* 0x0000000000027941 */ /* 0x000fea0003800200 */
.L_x_20418:
        /* <DEDUP_REMOVED lines=43> */
.L_x_20416:
[----:B------:R-:W-:Y:S05]  /*6c80*/  BSYNC.RECONVERGENT B1 ;  /* 0x0000000000017941 */ /* 0x000fea0003800200 */
.L_x_20415:
        /* <DEDUP_REMOVED lines=22> */
.L_x_20422:
        /* <DEDUP_REMOVED lines=13> */
.L_x_20424:
[----:B------:R-:W-:Y:S05]  /*6ec0*/  BSYNC.RECONVERGENT B2 ;  /* 0x0000000000027941 */ /* 0x000fea0003800200 */
.L_x_20423:
        /* <DEDUP_REMOVED lines=43> */
.L_x_20421:
[----:B------:R-:W-:Y:S05]  /*7180*/  BSYNC.RECONVERGENT B1 ;  /* 0x0000000000017941 */ /* 0x000fea0003800200 */
.L_x_20420:
[----:B------:R-:W-:Y:S01]  /*7190*/  I2FP.F32.U32 R4, R4 ;  /* 0x0000000400047245 */ /* 0x000fe20000201000 */
[----:B------:R-:W-:Y:S01]  /*71a0*/  HADD2.F32 R60, -RZ, R61.H0_H0 ;  /* 0x2000003dff3c7230 */ /* 0x000fe20000004100 */
        /* <DEDUP_REMOVED lines=20> */
.L_x_20427:
        /* <DEDUP_REMOVED lines=13> */
.L_x_20429:
[----:B------:R-:W-:Y:S05]  /*73c0*/  BSYNC.RECONVERGENT B2 ;  /* 0x0000000000027941 */ /* 0x000fea0003800200 */
.L_x_20428:
        /* <DEDUP_REMOVED lines=43> */
.L_x_20426:
[----:B------:R-:W-:Y:S05]  /*7680*/  BSYNC.RECONVERGENT B1 ;  /* 0x0000000000017941 */ /* 0x000fea0003800200 */
.L_x_20425:
        /* <DEDUP_REMOVED lines=22> */
.L_x_20432:
        /* <DEDUP_REMOVED lines=13> */
.L_x_20434:
[----:B------:R-:W-:Y:S05]  /*78c0*/  BSYNC.RECONVERGENT B2 ;  /* 0x0000000000027941 */ /* 0x000fea0003800200 */
.L_x_20433:
        /* <DEDUP_REMOVED lines=43> */
.L_x_20431:
[----:B------:R-:W-:Y:S05]  /*7b80*/  BSYNC.RECONVERGENT B1 ;  /* 0x0000000000017941 */ /* 0x000fea0003800200 */
.L_x_20430:
        /* <DEDUP_REMOVED lines=22> */
.L_x_20437:
        /* <DEDUP_REMOVED lines=13> */
.L_x_20439:
[----:B------:R-:W-:Y:S05]  /*7dc0*/  BSYNC.RECONVERGENT B2 ;  /* 0x0000000000027941 */ /* 0x000fea0003800200 */
.L_x_20438:
        /* <DEDUP_REMOVED lines=43> */
.L_x_20436:
[----:B------:R-:W-:Y:S05]  /*8080*/  BSYNC.RECONVERGENT B1 ;  /* 0x0000000000017941 */ /* 0x000fea0003800200 */
.L_x_20435:
        /* <DEDUP_REMOVED lines=22> */
.L_x_20442:
        /* <DEDUP_REMOVED lines=13> */
.L_x_20444:
[----:B------:R-:W-:Y:S05]  /*82c0*/  BSYNC.RECONVERGENT B2 ;  /* 0x0000000000027941 */ /* 0x000fea0003800200 */
.L_x_20443:
        /* <DEDUP_REMOVED lines=43> */
.L_x_20441:
[----:B------:R-:W-:Y:S05]  /*8580*/  BSYNC.RECONVERGENT B1 ;  /* 0x0000000000017941 */ /* 0x000fea0003800200 */
.L_x_20440:
[----:B------:R-:W-:Y:S01]  /*8590*/  I2FP.F32.U32 R4, R4 ;  /* 0x0000000400047245 */ /* 0x000fe20000201000 */
[----:B------:R-:W-:Y:S01]  /*85a0*/  HADD2.F32 R62, -RZ, R63.H0_H0 ;  /* 0x2000003fff3e7230 */ /* 0x000fe20000004100 */
[----:B------:R-:W-:Y:S01]  /*85b0*/  ISETP.NE.AND P6, PT, R88, 0x1, PT ;  /* 0x000000015800780c */ /* 0x000fe20003fc5270 */
[----:B------:R-:W-:Y:S01]  /*85c0*/  BSSY.RECONVERGENT B1, `(.L_x_20445) ;  /* 0x000004e000017945 */ /* 0x000fe20003800200 */
[----:B------:R-:W-:Y:S01]  /*85d0*/  MOV R104, R0 ;  /* 0x0000000000687202 */ /* 0x000fe20000000f00 */
        /* <DEDUP_REMOVED lines=17> */
.L_x_20447:
        /* <DEDUP_REMOVED lines=15> */
.L_x_20449:
[----:B------:R-:W-:Y:S05]  /*87e0*/  BSYNC.RECONVERGENT B2 ;  /* 0x0000000000027941 */ /* 0x000fea0003800200 */
.L_x_20448:
        /* <DEDUP_REMOVED lines=43> */
.L_x_20446:
[----:B------:R-:W-:Y:S05]  /*8aa0*/  BSYNC.RECONVERGENT B1 ;  /* 0x0000000000017941 */ /* 0x000fea0003800200 */
.L_x_20445:
        /* <DEDUP_REMOVED lines=10> */
.L_x_20409:
[----:B------:R-:W-:Y:S01]  /*8b50*/  ISETP.NE.AND P0, PT, R4, 0x1, PT ;  /* 0x000000010400780c */ /* 0x000fe20003f05270 */
[----:B------:R-:W-:Y:S01]  /*8b60*/  BSSY.RECONVERGENT B1, `(.L_x_20451) ;  /* 0x0000047000017945 */ /* 0x000fe20003800200 */
[----:B------:R-:W-:Y:S01]  /*8b70*/  IMAD.MOV.U32 R58, RZ, RZ, 0x2 ;  /* 0x00000002ff3a7424 */ /* 0x000fe200078e00ff */
[----:B--2---:R-:W-:Y:S01]  /*8b80*/  MOV R102, R2 ;  /* 0x0000000200667202 */ /* 0x004fe20000000f00 */
        /* <DEDUP_REMOVED lines=12> */
.L_x_20453:
        /* <DEDUP_REMOVED lines=13> */
.L_x_20455:
[----:B------:R-:W-:Y:S05]  /*8d20*/  BSYNC.RECONVERGENT B2 ;  /* 0x0000000000027941 */ /* 0x000fea0003800200 */
.L_x_20454:
        /* <DEDUP_REMOVED lines=42> */
.L_x_20452:
[----:B------:R-:W-:Y:S05]  /*8fd0*/  BSYNC.RECONVERGENT B1 ;  /* 0x0000000000017941 */ /* 0x000fea0003800200 */
.L_x_20451:
[----:B------:R-:W0:Y:S01]  /*8fe0*/  LDC R57, c[0x0][0x404] ;  /* 0x00010100ff397b82 */ /* 0x000e220000000800 */
[----:B------:R-:W-:Y:S01]  /*8ff0*/  ISETP.NE.AND P0, PT, R58, 0x1, PT ;  /* 0x000000013a00780c */ /* 0x000fe20003f05270 */
[----:B-----5:R-:W-:Y:S01]  /*9000*/  HADD2.F32 R4, -RZ, R60.H0_H0 ;  /* 0x2000003cff047230 */ /* 0x020fe20000004100 */
[----:B------:R-:W-:Y:S01]  /*9010*/  I2FP.F32.U32 R59, R56 ;  /* 0x00000038003b7245 */ /* 0x000fe20000201000 */
[----:B------:R-:W-:Y:S01]  /*9020*/  IMAD.MOV.U32 R56, RZ, RZ, 0x2f800000 ;  /* 0x2f800000ff387424 */ /* 0x000fe200078e00ff */
[----:B------:R-:W-:Y:S01]  /*9030*/  BSSY.RECONVERGENT B1, `(.L_x_20456) ;  /* 0x000004b000017945 */ /* 0x000fe20003800200 */
[----:B------:R-:W-:Y:S02]  /*9040*/  HFMA2 R90, -RZ, RZ, 0, 1.1920928955078125e-07 ;  /* 0x00000002ff5a7431 */ /* 0x000fe400000001ff */
[----:B------:R-:W-:Y:S01]  /*9050*/  FMUL.FTZ R103, R4, UR4 ;  /* 0x0000000404677c20 */ /* 0x000fe20008410000 */
[----:B------:R-:W1:Y:S01]  /*9060*/  LDC R88, c[0x0][0x408] ;  /* 0x00010200ff587b82 */ /* 0x000e620000000800 */
[----:B------:R-:W-:Y:S01]  /*9070*/  FFMA.FTZ R2, R59, R56, 1.1641532182693481445e-10 ;  /* 0x2f0000003b027423 */ /* 0x000fe20000010038 */
[----:B------:R-:W-:-:S04]  /*9080*/  IMAD.MOV.U32 R4, RZ, RZ, R0 ;  /* 0x000000ffff047224 */ /* 0x000fc800078e0000 */
        /* <DEDUP_REMOVED lines=12> */
.L_x_20458:
        /* <DEDUP_REMOVED lines=13> */
.L_x_20460:
[----:B------:R-:W-:Y:S05]  /*9220*/  BSYNC.RECONVERGENT B2 ;  /* 0x0000000000027941 */ /* 0x000fea0003800200 */
.L_x_20459:
        /* <DEDUP_REMOVED lines=43> */
.L_x_20457:
[----:B------:R-:W-:Y:S05]  /*94e0*/  BSYNC.RECONVERGENT B1 ;  /* 0x0000000000017941 */ /* 0x000fea0003800200 */
.L_x_20456:
[----:B------:R-:W-:Y:S01]  /*94f0*/  ISETP.NE.AND P1, PT, R90, 0x1, PT ;  /* 0x000000015a00780c */ /* 0x000fe20003f25270 */
[----:B------:R-:W-:Y:S01]  /*9500*/  HADD2.F32 R60, -RZ, R60.H1_H1 ;  /* 0x3000003cff3c7230 */ /* 0x000fe20000004100 */
[----:B------:R-:W-:Y:S01]  /*9510*/  I2FP.F32.U32 R59, R4 ;  /* 0x00000004003b7245 */ /* 0x000fe20000201000 */
[----:B------:R-:W-:Y:S03]  /*9520*/  BSSY.RECONVERGENT B1, `(.L_x_20461) ;  /* 0x0000049000017945 */ /* 0x000fe60003800200 */
[----:B------:R-:W-:Y:S01]  /*9530*/  FMUL.FTZ R89, R60, UR4 ;  /* 0x000000043c597c20 */ /* 0x000fe20008410000 */
[----:B------:R-:W-:Y:S01]  /*9540*/  FFMA.FTZ R4, R59, R56, 1.1641532182693481445e-10 ;  /* 0x2f0000003b047423 */ /* 0x000fe20000010038 */
[----:B------:R-:W-:Y:S02]  /*9550*/  IMAD.MOV.U32 R60, RZ, RZ, 0x2 ;  /* 0x00000002ff3c7424 */ /* 0x000fe400078e00ff */
[----:B------:R-:W-:-:S02]  /*9560*/  FMUL.FTZ R89, R89, R88 ;  /* 0x0000005859597220 */ /* 0x000fc40000410000 */
        /* <DEDUP_REMOVED lines=11> */
.L_x_20463:
        /* <DEDUP_REMOVED lines=13> */
.L_x_20465:
[----:B------:R-:W-:Y:S05]  /*96f0*/  BSYNC.RECONVERGENT B2 ;  /* 0x0000000000027941 */ /* 0x000fea0003800200 */
.L_x_20464:
        /* <DEDUP_REMOVED lines=43> */
.L_x_20462:
[----:B------:R-:W-:Y:S05]  /*99b0*/  BSYNC.RECONVERGENT B1 ;  /* 0x0000000000017941 */ /* 0x000fea0003800200 */
.L_x_20461:
[----:B------:R-:W-:Y:S01]  /*99c0*/  ISETP.NE.AND P2, PT, R60, 0x1, PT ;  /* 0x000000013c00780c */ /* 0x000fe20003f45270 */
[----:B------:R-:W-:Y:S01]  /*99d0*/  HADD2.F32 R58, -RZ, R61.H0_H0 ;  /* 0x2000003dff3a7230 */ /* 0x000fe20000004100 */
[----:B------:R-:W-:Y:S01]  /*99e0*/  I2FP.F32.U32 R59, R4 ;  /* 0x00000004003b7245 */ /* 0x000fe20000201000 */
[----:B------:R-:W-:Y:S01]  /*99f0*/  BSSY.RECONVERGENT B1, `(.L_x_20466) ;  /* 0x0000049000017945 */ /* 0x000fe20003800200 */
[----:B------:R-:W-:-:S03]  /*9a00*/  IMAD.MOV.U32 R90, RZ, RZ, 0x2 ;  /* 0x00000002ff5a7424 */ /* 0x000fc600078e00ff */
[----:B------:R-:W-:Y:S01]  /*9a10*/  FFMA.FTZ R4, R59, R56, 1.1641532182693481445e-10 ;  /* 0x2f0000003b047423 */ /* 0x000fe20000010038 */
[----:B------:R-:W-:-:S04]  /*9a20*/  FMUL.FTZ R59, R58, UR4 ;  /* 0x000000043a3b7c20 */ /* 0x000fc80008410000 */
[----:B------:R-:W-:Y:S01]  /*9a30*/  FSETP.LE.FTZ.AND P1, PT, R4, R57, PT ;  /* 0x000000390400720b */ /* 0x000fe20003f33000 */
[----:B------:R-:W-:Y:S02]  /*9a40*/  IMAD.MOV.U32 R4, RZ, RZ, R0 ;  /* 0x000000ffff047224 */ /* 0x000fe400078e0000 */
        /* <DEDUP_REMOVED lines=10> */
.L_x_20468:
        /* <DEDUP_REMOVED lines=13> */
.L_x_20470:
[----:B------:R-:W-:Y:S05]  /*9bc0*/  BSYNC.RECONVERGENT B2 ;  /* 0x0000000000027941 */ /* 0x000fea0003800200 */
.L_x_20469:
        /* <DEDUP_REMOVED lines=43> */
.L_x_20467:
[----:B------:R-:W-:Y:S05]  /*9e80*/  BSYNC.RECONVERGENT B1 ;  /* 0x0000000000017941 */ /* 0x000fea0003800200 */
.L_x_20466:
[----:B------:R-:W-:Y:S01]  /*9e90*/  ISETP.NE.AND P3, PT, R90, 0x1, PT ;  /* 0x000000015a00780c */ /* 0x000fe20003f65270 */
[----:B------:R-:W-:Y:S01]  /*9ea0*/  HADD2.F32 R61, -RZ, R61.H1_H1 ;  /* 0x3000003dff3d7230 */ /* 0x000fe20000004100 */
[----:B------:R-:W-:Y:S01]  /*9eb0*/  I2FP.F32.U32 R59, R4 ;  /* 0x00000004003b7245 */ /* 0x000fe20000201000 */
[----:B------:R-:W-:Y:S01]  /*9ec0*/  BSSY.RECONVERGENT B1, `(.L_x_20471) ;  /* 0x0000049000017945 */ /* 0x000fe20003800200 */
[----:B------:R-:W-:-:S03]  /*9ed0*/  HFMA2 R91, -RZ, RZ, 0, 1.1920928955078125e-07 ;  /* 0x00000002ff5b7431 */ /* 0x000fc600000001ff */
        /* <DEDUP_REMOVED lines=14> */
.L_x_20473:
        /* <DEDUP_REMOVED lines=13> */
.L_x_20475:
[----:B------:R-:W-:Y:S05]  /*a090*/  BSYNC.RECONVERGENT B2 ;  /* 0x0000000000027941 */ /* 0x000fea0003800200 */
.L_x_20474:
        /* <DEDUP_REMOVED lines=43> */
.L_x_20472:
[----:B------:R-:W-:Y:S05]  /*a350*/  BSYNC.RECONVERGENT B1 ;  /* 0x0000000000017941 */ /* 0x000fea0003800200 */
.L_x_20471:
        /* <DEDUP_REMOVED lines=19> */
.L_x_20478:
        /* <DEDUP_REMOVED lines=13> */
.L_x_20480:
[----:B------:R-:W-:Y:S05]  /*a560*/  BSYNC.RECONVERGENT B2 ;  /* 0x0000000000027941 */ /* 0x000fea0003800200 */
.L_x_20479:
        /* <DEDUP_REMOVED lines=43> */
.L_x_20477:
[----:B------:R-:W-:Y:S05]  /*a820*/  BSYNC.RECONVERGENT B1 ;  /* 0x0000000000017941 */ /* 0x000fea0003800200 */
.L_x_20476:
[----:B------:R-:W-:Y:S01]  /*a830*/  ISETP.NE.AND P5, PT, R90, 0x1, PT ;  /* 0x000000015a00780c */ /* 0x000fe20003fa5270 */
[----:B------:R-:W-:Y:S01]  /*a840*/  HADD2.F32 R62, -RZ, R62.H1_H1 ;  /* 0x3000003eff3e7230 */ /* 0x000fe20000004100 */
[----:B------:R-:W-:Y:S01]  /*a850*/  I2FP.F32.U32 R61, R4 ;  /* 0x00000004003d7245 */ /* 0x000fe20000201000 */
[----:B------:R-:W-:Y:S01]  /*a860*/  BSSY.RECONVERGENT B1, `(.L_x_20481) ;  /* 0x0000049000017945 */ /* 0x000fe20003800200 */
[----:B------:R-:W-:-:S03]  /*a870*/  IMAD.MOV.U32 R104, RZ, RZ, 0x2 ;  /* 0x00000002ff687424 */ /* 0x000fc600078e00ff */
[----:B------:R-:W-:Y:S01]  /*a880*/  FFMA.FTZ R4, R61, R56, 1.1641532182693481445e-10 ;  /* 0x2f0000003d047423 */ /* 0x000fe20000010038 */
[----:B------:R-:W-:Y:S01]  /*a890*/  FMUL.FTZ R61, R62, UR4 ;  /* 0x000000043e3d7c20 */ /* 0x000fe20008410000 */
[----:B------:R-:W-:-:S03]  /*a8a0*/  IMAD.MOV.U32 R62, RZ, RZ, R0 ;  /* 0x000000ffff3e7224 */ /* 0x000fc600078e0000 */
        /* <DEDUP_REMOVED lines=11> */
.L_x_20483:
        /* <DEDUP_REMOVED lines=13> */
.L_x_20485:
[----:B------:R-:W-:Y:S05]  /*aa30*/  BSYNC.RECONVERGENT B2 ;  /* 0x0000000000027941 */ /* 0x000fea0003800200 */
.L_x_20484:
        /* <DEDUP_REMOVED lines=43> */
.L_x_20482:
[----:B------:R-:W-:Y:S05]  /*acf0*/  BSYNC.RECONVERGENT B1 ;  /* 0x0000000000017941 */ /* 0x000fea0003800200 */
.L_x_20481:
[----:B------:R-:W-:Y:S01]  /*ad00*/  ISETP.NE.AND P6, PT, R104, 0x1, PT ;  /* 0x000000016800780c */ /* 0x000fe20003fc5270 */
[----:B------:R-:W-:Y:S01]  /*ad10*/  HADD2.F32 R4, -RZ, R63.H0_H0 ;  /* 0x2000003fff047230 */ /* 0x000fe20000004100 */
[----:B------:R-:W-:Y:S01]  /*ad20*/  I2FP.F32.U32 R91, R62 ;  /* 0x0000003e005b7245 */ /* 0x000fe20000201000 */
[----:B------:R-:W-:Y:S03]  /*ad30*/  BSSY.RECONVERGENT B1, `(.L_x_20486) ;  /* 0x000004b000017945 */ /* 0x000fe60003800200 */
[----:B------:R-:W-:Y:S01]  /*ad40*/  FMUL.FTZ R105, R4, UR4 ;  /* 0x0000000404697c20 */ /* 0x000fe20008410000 */
[----:B------:R-:W-:Y:S01]  /*ad50*/  FFMA.FTZ R90, R91, R56, 1.1641532182693481445e-10 ;  /* 0x2f0000005b5a7423 */ /* 0x000fe20000010038 */
[----:B------:R-:W-:Y:S02]  /*ad60*/  HFMA2 R4, -RZ, RZ, 0, 1.1920928955078125e-07 ;  /* 0x00000002ff047431 */ /* 0x000fe400000001ff */
[----:B------:R-:W-:-:S02]  /*ad70*/  IMAD.MOV.U32 R91, RZ, RZ, R0 ;  /* 0x000000ffff5b7224 */ /* 0x000fc400078e0000 */
        /* <DEDUP_REMOVED lines=11> */
.L_x_20488:
        /* <DEDUP_REMOVED lines=15> */
.L_x_20490:
[----:B------:R-:W-:Y:S05]  /*af20*/  BSYNC.RECONVERGENT B2 ;  /* 0x0000000000027941 */ /* 0x000fea0003800200 */
.L_x_20489:
        /* <DEDUP_REMOVED lines=43> */
.L_x_20487:
[----:B------:R-:W-:Y:S05]  /*b1e0*/  BSYNC.RECONVERGENT B1 ;  /* 0x0000000000017941 */ /* 0x000fea0003800200 */
.L_x_20486:
        /* <DEDUP_REMOVED lines=16> */
.L_x_20450:
        /* <DEDUP_REMOVED lines=22> */
.L_x_20408:
[----:B------:R-:W-:Y:S05]  /*b450*/  BSYNC.RECONVERGENT B0 ;  /* 0x0000000000007941 */ /* 0x000fea0003800200 */
.L_x_20407:
        /* <DEDUP_REMOVED lines=30> */
.L_x_20496:
        /* <DEDUP_REMOVED lines=13> */
.L_x_20498:
[----:B------:R-:W-:Y:S05]  /*b710*/  BSYNC.RECONVERGENT B2 ;  /* 0x0000000000027941 */ /* 0x000fea0003800200 */
.L_x_20497:
        /* <DEDUP_REMOVED lines=41> */
[----:B------:R-:W-:Y:S01]  /*b9b0*/  IMAD.MOV.U32 R109, RZ, RZ, R2 ;  /* 0x000000ffff6d7224 */ /* 0x000fe200078e0002 */
[----:B------:R-:W-:-:S07]  /*b9c0*/  MOV R104, R106 ;  /* 0x0000006a00687202 */ /* 0x000fce0000000f00 */
.L_x_20495:
[----:B------:R-:W-:Y:S05]  /*b9d0*/  BSYNC.RECONVERGENT B1 ;  /* 0x0000000000017941 */ /* 0x000fea0003800200 */
.L_x_20494:
        /* <DEDUP_REMOVED lines=26> */
.L_x_20501:
        /* <DEDUP_REMOVED lines=13> */
.L_x_20503:
[----:B------:R-:W-:Y:S05]  /*bc50*/  BSYNC.RECONVERGENT B2 ;  /* 0x0000000000027941 */ /* 0x000fea0003800200 */
.L_x_20502:
        /* <DEDUP_REMOVED lines=43> */
.L_x_20500:
[----:B------:R-:W-:Y:S05]  /*bf10*/  BSYNC.RECONVERGENT B1 ;  /* 0x0000000000017941 */ /* 0x000fea0003800200 */
.L_x_20499:
        /* <DEDUP_REMOVED lines=22> */
.L_x_20506:
        /* <DEDUP_REMOVED lines=13> */
.L_x_20508:
[----:B------:R-:W-:Y:S05]  /*c150*/  BSYNC.RECONVERGENT B2 ;  /* 0x0000000000027941 */ /* 0x000fea0003800200 */
.L_x_20507:
        /* <DEDUP_REMOVED lines=43> */
.L_x_20505:
[----:B------:R-:W-:Y:S05]  /*c410*/  BSYNC.RECONVERGENT B1 ;  /* 0x0000000000017941 */ /* 0x000fea0003800200 */
.L_x_20504:
        /* <DEDUP_REMOVED lines=22> */
.L_x_20511:
        /* <DEDUP_REMOVED lines=13> */
.L_x_20513:
[----:B------:R-:W-:Y:S05]  /*c650*/  BSYNC.RECONVERGENT B2 ;  /* 0x0000000000027941 */ /* 0x000fea0003800200 */
.L_x_20512:
        /* <DEDUP_REMOVED lines=43> */
.L_x_20510:
[----:B------:R-:W-:Y:S05]  /*c910*/  BSYNC.RECONVERGENT B1 ;  /* 0x0000000000017941 */ /* 0x000fea0003800200 */
.L_x_20509:
[----:B------:R-:W-:Y:S01]  /*c920*/  I2FP.F32.U32 R107, R4 ;  /* 0x00000004006b7245 */ /* 0x000fe20000201000 */
[----:B------:R-:W-:Y:S01]  /*c930*/  HADD2.F32 R69, -RZ, R69.H1_H1 ;  /* 0x30000045ff457230 */ /* 0x000fe20000004100 */
[----:B------:R-:W-:Y:S01]  /*c940*/  ISETP.NE.AND P3, PT, R106, 0x1, PT ;  /* 0x000000016a00780c */ /* 0x000fe20003f65270 */
[----:B------:R-:W-:Y:S02]  /*c950*/  BSSY.RECONVERGENT B1, `(.L_x_20514) ;  /* 0x000004c000017945 */ /* 0x000fe40003800200 */
        /* <DEDUP_REMOVED lines=18> */
.L_x_20516:
        /* <DEDUP_REMOVED lines=13> */
.L_x_20518:
[----:B------:R-:W-:Y:S05]  /*cb50*/  BSYNC.RECONVERGENT B2 ;  /* 0x0000000000027941 */ /* 0x000fea0003800200 */
.L_x_20517:
        /* <DEDUP_REMOVED lines=43> */
.L_x_20515:
[----:B------:R-:W-:Y:S05]  /*ce10*/  BSYNC.RECONVERGENT B1 ;  /* 0x0000000000017941 */ /* 0x000fea0003800200 */
.L_x_20514:
        /* <DEDUP_REMOVED lines=22> */
.L_x_20521:
        /* <DEDUP_REMOVED lines=13> */
.L_x_20523:
[----:B------:R-:W-:Y:S05]  /*d050*/  BSYNC.RECONVERGENT B2 ;  /* 0x0000000000027941 */ /* 0x000fea0003800200 */
.L_x_20522:
        /* <DEDUP_REMOVED lines=43> */
.L_x_20520:
[----:B------:R-:W-:Y:S05]  /*d310*/  BSYNC.RECONVERGENT B1 ;  /* 0x0000000000017941 */ /* 0x000fea0003800200 */
.L_x_20519:
        /* <DEDUP_REMOVED lines=22> */
.L_x_20526:
        /* <DEDUP_REMOVED lines=13> */
.L_x_20528:
[----:B------:R-:W-:Y:S05]  /*d550*/  BSYNC.RECONVERGENT B2 ;  /* 0x0000000000027941 */ /* 0x000fea0003800200 */
.L_x_20527:
        /* <DEDUP_REMOVED lines=43> */
.L_x_20525:
[----:B------:R-:W-:Y:S05]  /*d810*/  BSYNC.RECONVERGENT B1 ;  /* 0x0000000000017941 */ /* 0x000fea0003800200 */
.L_x_20524:
        /* <DEDUP_REMOVED lines=22> */
.L_x_20531:
        /* <DEDUP_REMOVED lines=15> */
.L_x_20533:
[----:B------:R-:W-:Y:S05]  /*da70*/  BSYNC.RECONVERGENT B2 ;  /* 0x0000000000027941 */ /* 0x000fea0003800200 */
.L_x_20532:
        /* <DEDUP_REMOVED lines=43> */
.L_x_20530:
[----:B------:R-:W-:Y:S05]  /*dd30*/  BSYNC.RECONVERGENT B1 ;  /* 0x0000000000017941 */ /* 0x000fea0003800200 */
.L_x_20529:
        /* <DEDUP_REMOVED lines=10> */
.L_x_20493:
        /* <DEDUP_REMOVED lines=16> */
.L_x_20537:
        /* <DEDUP_REMOVED lines=13> */
.L_x_20539:
[----:B------:R-:W-:Y:S05]  /*dfb0*/  BSYNC.RECONVERGENT B2 ;  /* 0x0000000000027941 */ /* 0x000fea0003800200 */
.L_x_20538:
        /* <DEDUP_REMOVED lines=42> */
.L_x_20536:
[----:B------:R-:W-:Y:S05]  /*e260*/  BSYNC.RECONVERGENT B1 ;  /* 0x0000000000017941 */ /* 0x000fea0003800200 */
.L_x_20535:
        /* <DEDUP_REMOVED lines=23> */
.L_x_20542:
        /* <DEDUP_REMOVED lines=13> */
.L_x_20544:
[----:B------:R-:W-:Y:S05]  /*e4b0*/  BSYNC.RECONVERGENT B2 ;  /* 0x0000000000027941 */ /* 0x000fea0003800200 */
.L_x_20543:
        /* <DEDUP_REMOVED lines=43> */
.L_x_20541:
[----:B------:R-:W-:Y:S05]  /*e770*/  BSYNC.RECONVERGENT B1 ;  /* 0x0000000000017941 */ /* 0x000fea0003800200 */
.L_x_20540:
        /* <DEDUP_REMOVED lines=19> */
.L_x_20547:
        /* <DEDUP_REMOVED lines=13> */
.L_x_20549:
[----:B------:R-:W-:Y:S05]  /*e980*/  BSYNC.RECONVERGENT B2 ;  /* 0x0000000000027941 */ /* 0x000fea0003800200 */
.L_x_20548:
        /* <DEDUP_REMOVED lines=43> */
.L_x_20546:
[----:B------:R-:W-:Y:S05]  /*ec40*/  BSYNC.RECONVERGENT B1 ;  /* 0x0000000000017941 */ /* 0x000fea0003800200 */
.L_x_20545:
        /* <DEDUP_REMOVED lines=19> */
.L_x_20552:
        /* <DEDUP_REMOVED lines=13> */
.L_x_20554:
[----:B------:R-:W-:Y:S05]  /*ee50*/  BSYNC.RECONVERGENT B2 ;  /* 0x0000000000027941 */ /* 0x000fea0003800200 */
.L_x_20553:
        /* <DEDUP_REMOVED lines=43> */
.L_x_20551:
[----:B------:R-:W-:Y:S05]  /*f110*/  BSYNC.RECONVERGENT B1 ;  /* 0x0000000000017941 */ /* 0x000fea0003800200 */
.L_x_20550:
        /* <DEDUP_REMOVED lines=19> */
.L_x_20557:
        /* <DEDUP_REMOVED lines=13> */
.L_x_20559:
[----:B------:R-:W-:Y:S05]  /*f320*/  BSYNC.RECONVERGENT B2 ;  /* 0x0000000000027941 */ /* 0x000fea0003800200 */
.L_x_20558:
        /* <DEDUP_REMOVED lines=43> */
.L_x_20556:
[----:B------:R-:W-:Y:S05]  /*f5e0*/  BSYNC.RECONVERGENT B1 ;  /* 0x0000000000017941 */ /* 0x000fea0003800200 */
.L_x_20555:
[----:B------:R-:W-:Y:S01]  /*f5f0*/  ISETP.NE.AND P4, PT, R89, 0x1, PT ;  /* 0x000000015900780c */ /* 0x000fe20003f85270 */
[----:B------:R-:W-:Y:S01]  /*f600*/  HADD2.F32 R68, -RZ, R70.H0_H0 ;  /* 0x20000046ff447230 */ /* 0x000fe20000004100 */
        /* <DEDUP_REMOVED lines=17> */
.L_x_20562:
        /* <DEDUP_REMOVED lines=13> */
.L_x_20564:
[----:B------:R-:W-:Y:S05]  /*f7f0*/  BSYNC.RECONVERGENT B2 ;  /* 0x0000000000027941 */ /* 0x000fea0003800200 */
.L_x_20563:
        /* <DEDUP_REMOVED lines=43> */
.L_x_20561:
[----:B------:R-:W-:Y:S05]  /*fab0*/  BSYNC.RECONVERGENT B1 ;  /* 0x0000000000017941 */ /* 0x000fea0003800200 */
.L_x_20560:
        /* <DEDUP_REMOVED lines=19> */
.L_x_20567:
        /* <DEDUP_REMOVED lines=13> */
.L_x_20569:
[----:B------:R-:W-:Y:S05]  /*fcc0*/  BSYNC.RECONVERGENT B2 ;  /* 0x0000000000027941 */ /* 0x000fea0003800200 */
.L_x_20568:
        /* <DEDUP_REMOVED lines=43> */
.L_x_20566:
[----:B------:R-:W-:Y:S05]  /*ff80*/  BSYNC.RECONVERGENT B1 ;  /* 0x0000000000017941 */ /* 0x000fea0003800200 */
.L_x_20565:
[----:B------:R-:W-:Y:S01]  /*ff90*/  ISETP.NE.AND P6, PT, R91, 0x1, PT ;  /* 0x000000015b00780c */ /* 0x000fe20003fc5270 */
[----:B------:R-:W-:Y:S01]  /*ffa0*/  HADD2.F32 R4, -RZ, R71.H0_H0 ;  /* 0x20000047ff047230 */ /* 0x000fe20000004100 */
[----:B------:R-:W-:Y:S01]  /*ffb0*/  I2FP.F32.U32 R89, R70 ;  /* 0x0000004600597245 */ /* 0x000fe20000201000 */
[----:B------:R-:W-:Y:S03]  /*ffc0*/  BSSY.RECONVERGENT B1, `(.L_x_20570) ;  /* 0x000004b000017945 */ /* 0x000fe60003800200 */
[----:B------:R-:W-:Y:S01]  /*ffd0*/  FMUL.FTZ R70, R4, UR4 ;  /* 0x0000000404467c20 */ /* 0x000fe20008410000 */
[----:B------:R-:W-:Y:S01]  /*ffe0*/  FFMA.FTZ R88, R89, R64, 1.1641532182693481445e-10 ;  /* 0x2f00000059587423 */ /* 0x000fe20000010040 */
[----:B------:R-:W-:Y:S01]  /*fff0*/  IMAD.MOV.U32 R4, RZ, RZ, 0x2 ;  /* 0x00000002ff047424 */ /* 0x000fe200078e00ff */
[----:B------:R-:W-:Y:S01]  /*10000*/  MOV R89, R0 ;  /* 0x0000000000597202 */ /* 0x000fe20000000f00 */
        /* <DEDUP_REMOVED lines=11> */
.L_x_20572:
        /* <DEDUP_REMOVED lines=15> */
.L_x_20574:
[----:B------:R-:W-:Y:S05]  /*101b0*/  BSYNC.RECONVERGENT B2 ;  /* 0x0000000000027941 */ /* 0x000fea0003800200 */
.L_x_20573:
        /* <DEDUP_REMOVED lines=43> */
.L_x_20571:
[----:B------:R-:W-:Y:S05]  /*10470*/  BSYNC.RECONVERGENT B1 ;  /* 0x0000000000017941 */ /* 0x000fea0003800200 */
.L_x_20570:
        /* <DEDUP_REMOVED lines=16> */
.L_x_20534:
        /* <DEDUP_REMOVED lines=22> */
.L_x_20492:
[----:B------:R-:W-:Y:S05]  /*106e0*/  BSYNC.RECONVERGENT B0 ;  /* 0x0000000000007941 */ /* 0x000fea0003800200 */
.L_x_20491:
        /* <DEDUP_REMOVED lines=10> */
[----:B------:R-:W2:Y:S02]  /*10790*/  LDC.64 R72, c[0x0][0x3a0] ;  /* 0x0000e800ff487b82 */ /* 0x000ea40000000a00 */
[----:B--2---:R-:W-:-:S05]  /*107a0*/  IMAD.WIDE.U32 R106, R101, 0x20, R72 ;  /* 0x00000020656a7825 */ /* 0x004fca00078e0048 */
[----:B------:R1:W5:Y:S04]  /*107b0*/  LDG.E.128 R72, desc[UR6][R106.64] ;  /* 0x000000066a487981 */ /* 0x000368000c1e1d00 */
[----:B0-----:R1:W5:Y:S01]  /*107c0*/  LDG.E.128 R88, desc[UR6][R106.64+0x10] ;  /* 0x000010066a587981 */ /* 0x001362000c1e1d00 */
[----:B------:R-:W-:Y:S01]  /*107d0*/  ISETP.NE.AND P0, PT, R4, 0x1, PT ;  /* 0x000000010400780c */ /* 0x000fe20003f05270 */
[----:B------:R-:W-:Y:S01]  /*107e0*/  BSSY.RECONVERGENT B1, `(.L_x_20578) ;  /* 0x0000048000017945 */ /* 0x000fe20003800200 */
[----:B------:R-:W-:Y:S02]  /*107f0*/  HFMA2 R108, -RZ, RZ, 0, 1.1920928955078125e-07 ;  /* 0x00000002ff6c7431 */ /* 0x000fe400000001ff */
[----:B------:R-:W-:Y:S01]  /*10800*/  IMAD.MOV.U32 R109, RZ, RZ, R0 ;  /* 0x000000ffff6d7224 */ /* 0x000fe200078e0000 */
[----:B------:R-:W-:-:S08]  /*10810*/  MOV R104, R2 ;  /* 0x0000000200687202 */ /* 0x000fd00000000f00 */
[----:B-1----:R-:W-:Y:S05]  /*10820*/  @!P0 BRA `(.L_x_20579) ;  /* 0x00000004000c8947 */ /* 0x002fea0003800000 */
        /* <DEDUP_REMOVED lines=10> */
.L_x_20580:
        /* <DEDUP_REMOVED lines=13> */
.L_x_20582:
[----:B------:R-:W-:Y:S05]  /*109a0*/  BSYNC.RECONVERGENT B2 ;  /* 0x0000000000027941 */ /* 0x000fea0003800200 */
.L_x_20581:
        /* <DEDUP_REMOVED lines=43> */
.L_x_20579:
[----:B------:R-:W-:Y:S05]  /*10c60*/  BSYNC.RECONVERGENT B1 ;  /* 0x0000000000017941 */ /* 0x000fea0003800200 */
.L_x_20578:
        /* <DEDUP_REMOVED lines=26> */
.L_x_20585:
        /* <DEDUP_REMOVED lines=13> */
.L_x_20587:
[----:B------:R-:W-:Y:S05]  /*10ee0*/  BSYNC.RECONVERGENT B2 ;  /* 0x0000000000027941 */ /* 0x000fea0003800200 */
.L_x_20586:
        /* <DEDUP_REMOVED lines=43> */
.L_x_20584:
[----:B------:R-:W-:Y:S05]  /*111a0*/  BSYNC.RECONVERGENT B1 ;  /* 0x0000000000017941 */ /* 0x000fea0003800200 */
.L_x_20583:
        /* <DEDUP_REMOVED lines=22> */
.L_x_20590:
        /* <DEDUP_REMOVED lines=13> */
.L_x_20592:
[----:B------:R-:W-:Y:S05]  /*113e0*/  BSYNC.RECONVERGENT B2 ;  /* 0x0000000000027941 */ /* 0x000fea0003800200 */
.L_x_20591:
        /* <DEDUP_REMOVED lines=43> */
.L_x_20589:
[----:B------:R-:W-:Y:S05]  /*116a0*/  BSYNC.RECONVERGENT B1 ;  /* 0x0000000000017941 */ /* 0x000fea0003800200 */
.L_x_20588:
[----:B------:R-:W-:Y:S01]  /*116b0*/  I2FP.F32.U32 R4, R4 ;  /* 0x0000000400047245 */ /* 0x000fe20000201000 */
[----:B------:R-:W-:Y:S01]  /*116c0*/  HADD2.F32 R76, -RZ, R77.H0_H0 ;  /* 0x2000004dff4c7230 */ /* 0x000fe20000004100 */
        /* <DEDUP_REMOVED lines=20> */
.L_x_20595:
        /* <DEDUP_REMOVED lines=13> */
.L_x_20597:
[----:B------:R-:W-:Y:S05]  /*118e0*/  BSYNC.RECONVERGENT B2 ;  /* 0x0000000000027941 */ /* 0x000fea0003800200 */
.L_x_20596:
        /* <DEDUP_REMOVED lines=43> */
.L_x_20594:
[----:B------:R-:W-:Y:S05]  /*11ba0*/  BSYNC.RECONVERGENT B1 ;  /* 0x0000000000017941 */ /* 0x000fea0003800200 */
.L_x_20593:
        /* <DEDUP_REMOVED lines=22> */
.L_x_20600:
        /* <DEDUP_REMOVED lines=13> */
.L_x_20602:
[----:B------:R-:W-:Y:S05]  /*11de0*/  BSYNC.RECONVERGENT B2 ;  /* 0x0000000000027941 */ /* 0x000fea0003800200 */
.L_x_20601:
        /* <DEDUP_REMOVED lines=43> */
.L_x_20599:
[----:B------:R-:W-:Y:S05]  /*120a0*/  BSYNC.RECONVERGENT B1 ;  /* 0x0000000000017941 */ /* 0x000fea0003800200 */
.L_x_20598:
        /* <DEDUP_REMOVED lines=22> */
.L_x_20605:
        /* <DEDUP_REMOVED lines=13> */
.L_x_20607:
[----:B------:R-:W-:Y:S05]  /*122e0*/  BSYNC.RECONVERGENT B2 ;  /* 0x0000000000027941 */ /* 0x000fea0003800200 */
.L_x_20606:
        /* <DEDUP_REMOVED lines=43> */
.L_x_20604:
[----:B------:R-:W-:Y:S05]  /*125a0*/  BSYNC.RECONVERGENT B1 ;  /* 0x0000000000017941 */ /* 0x000fea0003800200 */
.L_x_20603:
        /* <DEDUP_REMOVED lines=22> */
.L_x_20610:
        /* <DEDUP_REMOVED lines=13> */
.L_x_20612:
[----:B------:R-:W-:Y:S05]  /*127e0*/  BSYNC.RECONVERGENT B2 ;  /* 0x0000000000027941 */ /* 0x000fea0003800200 */
.L_x_20611:
        /* <DEDUP_REMOVED lines=43> */
.L_x_20609:
[----:B------:R-:W-:Y:S05]  /*12aa0*/  BSYNC.RECONVERGENT B1 ;  /* 0x0000000000017941 */ /* 0x000fea0003800200 */
.L_x_20608:
        /* <DEDUP_REMOVED lines=22> */
.L_x_20615:
        /* <DEDUP_REMOVED lines=15> */
.L_x_20617:
[----:B------:R-:W-:Y:S05]  /*12d00*/  BSYNC.RECONVERGENT B2 ;  /* 0x0000000000027941 */ /* 0x000fea0003800200 */
.L_x_20616:
        /* <DEDUP_REMOVED lines=43> */
.L_x_20614:
[----:B------:R-:W-:Y:S05]  /*12fc0*/  BSYNC.RECONVERGENT B1 ;  /* 0x0000000000017941 */ /* 0x000fea0003800200 */
.L_x_20613:
        /* <DEDUP_REMOVED lines=10> */
.L_x_20577:
[----:B------:R-:W-:Y:S01]  /*13070*/  ISETP.NE.AND P0, PT, R4, 0x1, PT ;  /* 0x000000010400780c */ /* 0x000fe20003f05270 */
[----:B------:R-:W-:Y:S01]  /*13080*/  BSSY.RECONVERGENT B1, `(.L_x_20619) ;  /* 0x0000047000017945 */ /* 0x000fe20003800200 */
[----:B------:R-:W-:Y:S02]  /*13090*/  HFMA2 R74, -RZ, RZ, 0, 1.1920928955078125e-07 ;  /* 0x00000002ff4a7431 */ /* 0x000fe400000001ff */
[----:B------:R-:W-:Y:S01]  /*130a0*/  IMAD.MOV.U32 R72, RZ, RZ, R0 ;  /* 0x000000ffff487224 */ /* 0x000fe200078e0000 */
[----:B0-----:R-:W-:-:S08]  /*130b0*/  MOV R104, R2 ;  /* 0x0000000200687202 */ /* 0x001fd00000000f00 */
        /* <DEDUP_REMOVED lines=11> */
.L_x_20621:
        /* <DEDUP_REMOVED lines=13> */
.L_x_20623:
[----:B------:R-:W-:Y:S05]  /*13240*/  BSYNC.RECONVERGENT B2 ;  /* 0x0000000000027941 */ /* 0x000fea0003800200 */
.L_x_20622:
        /* <DEDUP_REMOVED lines=42> */
.L_x_20620:
[----:B------:R-:W-:Y:S05]  /*134f0*/  BSYNC.RECONVERGENT B1 ;  /* 0x0000000000017941 */ /* 0x000fea0003800200 */
.L_x_20619:
[----:B------:R-:W0:Y:S01]  /*13500*/  LDC R105, c[0x0][0x404] ;  /* 0x00010100ff697b82 */ /* 0x000e220000000800 */
[----:B------:R-:W-:Y:S01]  /*13510*/  ISETP.NE.AND P0, PT, R74, 0x1, PT ;  /* 0x000000014a00780c */ /* 0x000fe20003f05270 */
[----:B------:R-:W-:Y:S01]  /*13520*/  IMAD.MOV.U32 R108, RZ, RZ, 0x2f800000 ;  /* 0x2f800000ff6c7424 */ /* 0x000fe200078e00ff */
[----:B------:R-:W-:Y:S01]  /*13530*/  I2FP.F32.U32 R73, R72 ;  /* 0x0000004800497245 */ /* 0x000fe20000201000 */
[----:B-----5:R-:W-:Y:S01]  /*13540*/  HADD2.F32 R4, -RZ, R76.H0_H0 ;  /* 0x2000004cff047230 */ /* 0x020fe20000004100 */
[----:B------:R-:W-:Y:S01]  /*13550*/  BSSY.RECONVERGENT B1, `(.L_x_20624) ;  /* 0x000004b000017945 */ /* 0x000fe20003800200 */
[----:B------:R-:W-:Y:S02]  /*13560*/  MOV R72, 0x2 ;  /* 0x0000000200487802 */ /* 0x000fe40000000f00 */
[----:B--2---:R-:W1:Y:S01]  /*13570*/  LDC R106, c[0x0][0x408] ;  /* 0x00010200ff6a7b82 */ /* 0x004e620000000800 */
[----:B------:R-:W-:Y:S01]  /*13580*/  FFMA.FTZ R2, R73, R108, 1.1641532182693481445e-10 ;  /* 0x2f00000049027423 */ /* 0x000fe2000001006c */
[----:B------:R-:W-:Y:S01]  /*13590*/  FMUL.FTZ R109, R4, UR4 ;  /* 0x00000004046d7c20 */ /* 0x000fe20008410000 */
[----:B------:R-:W-:-:S03]  /*135a0*/  IMAD.MOV.U32 R4, RZ, RZ, R0 ;  /* 0x000000ffff047224 */ /* 0x000fc600078e0000 */
        /* <DEDUP_REMOVED lines=12> */
.L_x_20626:
        /* <DEDUP_REMOVED lines=13> */
.L_x_20628:
[----:B------:R-:W-:Y:S05]  /*13740*/  BSYNC.RECONVERGENT B2 ;  /* 0x0000000000027941 */ /* 0x000fea0003800200 */
.L_x_20627:
        /* <DEDUP_REMOVED lines=43> */
.L_x_20625:
[----:B------:R-:W-:Y:S05]  /*13a00*/  BSYNC.RECONVERGENT B1 ;  /* 0x0000000000017941 */ /* 0x000fea0003800200 */
.L_x_20624:
        /* <DEDUP_REMOVED lines=19> */
.L_x_20631:
        /* <DEDUP_REMOVED lines=13> */
.L_x_20633:
[----:B------:R-:W-:Y:S05]  /*13c10*/  BSYNC.RECONVERGENT B2 ;  /* 0x0000000000027941 */ /* 0x000fea0003800200 */
.L_x_20632:
        /* <DEDUP_REMOVED lines=43> */
.L_x_20630:
[----:B------:R-:W-:Y:S05]  /*13ed0*/  BSYNC.RECONVERGENT B1 ;  /* 0x0000000000017941 */ /* 0x000fea0003800200 */
.L_x_20629:
[----:B------:R-:W-:Y:S01]  /*13ee0*/  ISETP.NE.AND P2, PT, R75, 0x1, PT ;  /* 0x000000014b00780c */ /* 0x000fe20003f45270 */
[----:B------:R-:W-:Y:S01]  /*13ef0*/  HADD2.F32 R72, -RZ, R77.H0_H0 ;  /* 0x2000004dff487230 */ /* 0x000fe20000004100 */
[----:B------:R-:W-:Y:S01]  /*13f00*/  I2FP.F32.U32 R73, R4 ;  /* 0x0000000400497245 */ /* 0x000fe20000201000 */
[----:B------:R-:W-:Y:S04]  /*13f10*/  BSSY.RECONVERGENT B1, `(.L_x_20634) ;  /* 0x0000049000017945 */ /* 0x000fe80003800200 */
[----:B------:R-:W-:Y:S01]  /*13f20*/  FFMA.FTZ R4, R73, R108, 1.1641532182693481445e-10 ;  /* 0x2f00000049047423 */ /* 0x000fe2000001006c */
[----:B------:R-:W-:Y:S01]  /*13f30*/  FMUL.FTZ R73, R72, UR4 ;  /* 0x0000000448497c20 */ /* 0x000fe20008410000 */
[----:B------:R-:W-:-:S03]  /*13f40*/  HFMA2 R72, -RZ, RZ, 0, 1.1920928955078125e-07 ;  /* 0x00000002ff487431 */ /* 0x000fc600000001ff */
        /* <DEDUP_REMOVED lines=12> */
.L_x_20636:
        /* <DEDUP_REMOVED lines=13> */
.L_x_20638:
[----:B------:R-:W-:Y:S05]  /*140e0*/  BSYNC.RECONVERGENT B2 ;  /* 0x0000000000027941 */ /* 0x000fea0003800200 */
.L_x_20637:
        /* <DEDUP_REMOVED lines=43> */
.L_x_20635:
[----:B------:R-:W-:Y:S05]  /*143a0*/  BSYNC.RECONVERGENT B1 ;  /* 0x0000000000017941 */ /* 0x000fea0003800200 */
.L_x_20634:
        /* <DEDUP_REMOVED lines=19> */
.L_x_20641:
        /* <DEDUP_REMOVED lines=13> */
.L_x_20643:
[----:B------:R-:W-:Y:S05]  /*145b0*/  BSYNC.RECONVERGENT B2 ;  /* 0x0000000000027941 */ /* 0x000fea0003800200 */
.L_x_20642:
        /* <DEDUP_REMOVED lines=43> */
.L_x_20640:
[----:B------:R-:W-:Y:S05]  /*14870*/  BSYNC.RECONVERGENT B1 ;  /* 0x0000000000017941 */ /* 0x000fea0003800200 */
.L_x_20639:
        /* <DEDUP_REMOVED lines=19> */
.L_x_20646:
        /* <DEDUP_REMOVED lines=13> */
.L_x_20648:
[----:B------:R-:W-:Y:S05]  /*14a80*/  BSYNC.RECONVERGENT B2 ;  /* 0x0000000000027941 */ /* 0x000fea0003800200 */
.L_x_20647:
        /* <DEDUP_REMOVED lines=43> */
.L_x_20645:
[----:B------:R-:W-:Y:S05]  /*14d40*/  BSYNC.RECONVERGENT B1 ;  /* 0x0000000000017941 */ /* 0x000fea0003800200 */
.L_x_20644:
        /* <DEDUP_REMOVED lines=19> */
.L_x_20651:
        /* <DEDUP_REMOVED lines=13> */
.L_x_20653:
[----:B------:R-:W-:Y:S05]  /*14f50*/  BSYNC.RECONVERGENT B2 ;  /* 0x0000000000027941 */ /* 0x000fea0003800200 */
.L_x_20652:
        /* <DEDUP_REMOVED lines=43> */
.L_x_20650:
[----:B------:R-:W-:Y:S05]  /*15210*/  BSYNC.RECONVERGENT B1 ;  /* 0x0000000000017941 */ /* 0x000fea0003800200 */
.L_x_20649:
        /* <DEDUP_REMOVED lines=19> */
.L_x_20656:
        /* <DEDUP_REMOVED lines=15> */
.L_x_20658:
[----:B------:R-:W-:Y:S05]  /*15440*/  BSYNC.RECONVERGENT B2 ;  /* 0x0000000000027941 */ /* 0x000fea0003800200 */
.L_x_20657:
        /* <DEDUP_REMOVED lines=43> */
.L_x_20655:
[----:B------:R-:W-:Y:S05]  /*15700*/  BSYNC.RECONVERGENT B1 ;  /* 0x0000000000017941 */ /* 0x000fea0003800200 */
.L_x_20654:
        /* <DEDUP_REMOVED lines=16> */
.L_x_20618:
        /* <DEDUP_REMOVED lines=22> */
.L_x_20576:
[----:B------:R-:W-:Y:S05]  /*15970*/  BSYNC.RECONVERGENT B0 ;  /* 0x0000000000007941 */ /* 0x000fea0003800200 */
.L_x_20575:
        /* <DEDUP_REMOVED lines=30> */
.L_x_20664:
        /* <DEDUP_REMOVED lines=13> */
.L_x_20666:
[----:B------:R-:W-:Y:S05]  /*15c30*/  BSYNC.RECONVERGENT B2 ;  /* 0x0000000000027941 */ /* 0x000fea0003800200 */
.L_x_20665:
        /* <DEDUP_REMOVED lines=42> */
.L_x_20663:
[----:B------:R-:W-:Y:S05]  /*15ee0*/  BSYNC.RECONVERGENT B1 ;  /* 0x0000000000017941 */ /* 0x000fea0003800200 */
.L_x_20662:
        /* <DEDUP_REMOVED lines=26> */
.L_x_20669:
        /* <DEDUP_REMOVED lines=13> */
.L_x_20671:
[----:B------:R-:W-:Y:S05]  /*16160*/  BSYNC.RECONVERGENT B2 ;  /* 0x0000000000027941 */ /* 0x000fea0003800200 */
.L_x_20670:
        /* <DEDUP_REMOVED lines=43> */
.L_x_20668:
[----:B------:R-:W-:Y:S05]  /*16420*/  BSYNC.RECONVERGENT B1 ;  /* 0x0000000000017941 */ /* 0x000fea0003800200 */
.L_x_20667:
        /* <DEDUP_REMOVED lines=22> */
.L_x_20674:
        /* <DEDUP_REMOVED lines=13> */
.L_x_20676:
[----:B------:R-:W-:Y:S05]  /*16660*/  BSYNC.RECONVERGENT B2 ;  /* 0x0000000000027941 */ /* 0x000fea0003800200 */
.L_x_20675:
        /* <DEDUP_REMOVED lines=43> */
.L_x_20673:
[----:B------:R-:W-:Y:S05]  /*16920*/  BSYNC.RECONVERGENT B1 ;  /* 0x0000000000017941 */ /* 0x000fea0003800200 */
.L_x_20672:
        /* <DEDUP_REMOVED lines=22> */
.L_x_20679:
        /* <DEDUP_REMOVED lines=13> */
.L_x_20681:
[----:B------:R-:W-:Y:S05]  /*16b60*/  BSYNC.RECONVERGENT B2 ;  /* 0x0000000000027941 */ /* 0x000fea0003800200 */
.L_x_20680:
        /* <DEDUP_REMOVED lines=43> */
.L_x_20678:
[----:B------:R-:W-:Y:S05]  /*16e20*/  BSYNC.RECONVERGENT B1 ;  /* 0x0000000000017941 */ /* 0x000fea0003800200 */
.L_x_20677:
        /* <DEDUP_REMOVED lines=22> */
.L_x_20684:
        /* <DEDUP_REMOVED lines=13> */
.L_x_20686:
[----:B------:R-:W-:Y:S05]  /*17060*/  BSYNC.RECONVERGENT B2 ;  /* 0x0000000000027941 */ /* 0x000fea0003800200 */
.L_x_20685:
        /* <DEDUP_REMOVED lines=43> */
.L_x_20683:
[----:B------:R-:W-:Y:S05]  /*17320*/  BSYNC.RECONVERGENT B1 ;  /* 0x0000000000017941 */ /* 0x000fea0003800200 */
.L_x_20682:
        /* <DEDUP_REMOVED lines=22> */
.L_x_20689:
        /* <DEDUP_REMOVED lines=13> */
.L_x_20691:
[----:B------:R-:W-:Y:S05]  /*17560*/  BSYNC.RECONVERGENT B2 ;  /* 0x0000000000027941 */ /* 0x000fea0003800200 */
.L_x_20690:
        /* <DEDUP_REMOVED lines=43> */
.L_x_20688:
[----:B------:R-:W-:Y:S05]  /*17820*/  BSYNC.RECONVERGENT B1 ;  /* 0x0000000000017941 */ /* 0x000fea0003800200 */
.L_x_20687:
        /* <DEDUP_REMOVED lines=22> */
.L_x_20694:
        /* <DEDUP_REMOVED lines=13> */
.L_x_20696:
[----:B------:R-:W-:Y:S05]  /*17a60*/  BSYNC.RECONVERGENT B2 ;  /* 0x0000000000027941 */ /* 0x000fea0003800200 */
.L_x_20695:
        /* <DEDUP_REMOVED lines=43> */
.L_x_20693:
[----:B------:R-:W-:Y:S05]  /*17d20*/  BSYNC.RECONVERGENT B1 ;  /* 0x0000000000017941 */ /* 0x000fea0003800200 */
.L_x_20692:
        /* <DEDUP_REMOVED lines=22> */
.L_x_20699:
        /* <DEDUP_REMOVED lines=15> */
.L_x_20701:
[----:B------:R-:W-:Y:S05]  /*17f80*/  BSYNC.RECONVERGENT B2 ;  /* 0x0000000000027941 */ /* 0x000fea0003800200 */
.L_x_20700:
        /* <DEDUP_REMOVED lines=43> */
.L_x_20698:
[----:B------:R-:W-:Y:S05]  /*18240*/  BSYNC.RECONVERGENT B1 ;  /* 0x0000000000017941 */ /* 0x000fea0003800200 */
.L_x_20697:
        /* <DEDUP_REMOVED lines=10> */
.L_x_20661:
        /* <DEDUP_REMOVED lines=16> */
.L_x_20705:
        /* <DEDUP_REMOVED lines=13> */
.L_x_20707:
[----:B------:R-:W-:Y:S05]  /*184c0*/  BSYNC.RECONVERGENT B2 ;  /* 0x0000000000027941 */ /* 0x000fea0003800200 */
.L_x_20706:
        /* <DEDUP_REMOVED lines=42> */
.L_x_20704:
[----:B------:R-:W-:Y:S05]  /*18770*/  BSYNC.RECONVERGENT B1 ;  /* 0x0000000000017941 */ /* 0x000fea0003800200 */
.L_x_20703:
[----:B------:R-:W0:Y:S01]  /*18780*/  LDC R107, c[0x0][0x404] ;  /* 0x00010100ff6b7b82 */ /* 0x000e220000000800 */
[----:B------:R-:W-:Y:S01]  /*18790*/  ISETP.NE.AND P0, PT, R81, 0x1, PT ;  /* 0x000000015100780c */ /* 0x000fe20003f05270 */
[----:B------:R-:W-:Y:S01]  /*187a0*/  IMAD.MOV.U32 R109, RZ, RZ, 0x2f800000 ;  /* 0x2f800000ff6d7424 */ /* 0x000fe200078e00ff */
[----:B------:R-:W-:Y:S01]  /*187b0*/  I2FP.F32.U32 R2, R80 ;  /* 0x0000005000027245 */ /* 0x000fe20000201000 */
[----:B-----5:R-:W-:Y:S01]  /*187c0*/  HADD2.F32 R4, -RZ, R84.H0_H0 ;  /* 0x20000054ff047230 */ /* 0x020fe20000004100 */
[----:B------:R-:W-:Y:S01]  /*187d0*/  BSSY.RECONVERGENT B1, `(.L_x_20708) ;  /* 0x000004b000017945 */ /* 0x000fe20003800200 */
[----:B------:R-:W-:Y:S02]  /*187e0*/  MOV R80, 0x2 ;  /* 0x0000000200507802 */ /* 0x000fe40000000f00 */
[----:B------:R-:W1:Y:S01]  /*187f0*/  LDC R105, c[0x0][0x408] ;  /* 0x00010200ff697b82 */ /* 0x000e620000000800 */
        /* <DEDUP_REMOVED lines=15> */
.L_x_20710:
        /* <DEDUP_REMOVED lines=13> */
.L_x_20712:
[----:B------:R-:W-:Y:S05]  /*189c0*/  BSYNC.RECONVERGENT B2 ;  /* 0x0000000000027941 */ /* 0x000fea0003800200 */
.L_x_20711:
        /* <DEDUP_REMOVED lines=43> */
.L_x_20709:
[----:B------:R-:W-:Y:S05]  /*18c80*/  BSYNC.RECONVERGENT B1 ;  /* 0x0000000000017941 */ /* 0x000fea0003800200 */
.L_x_20708:
        /* <DEDUP_REMOVED lines=19> */
.L_x_20715:
        /* <DEDUP_REMOVED lines=13> */
.L_x_20717:
[----:B------:R-:W-:Y:S05]  /*18e90*/  BSYNC.RECONVERGENT B2 ;  /* 0x0000000000027941 */ /* 0x000fea0003800200 */
.L_x_20716:
        /* <DEDUP_REMOVED lines=43> */
.L_x_20714:
[----:B------:R-:W-:Y:S05]  /*19150*/  BSYNC.RECONVERGENT B1 ;  /* 0x0000000000017941 */ /* 0x000fea0003800200 */
.L_x_20713:
[----:B------:R-:W-:Y:S01]  /*19160*/  ISETP.NE.AND P2, PT, R83, 0x1, PT ;  /* 0x000000015300780c */ /* 0x000fe20003f45270 */
[----:B------:R-:W-:Y:S01]  /*19170*/  HADD2.F32 R80, -RZ, R85.H0_H0 ;  /* 0x20000055ff507230 */ /* 0x000fe20000004100 */
[----:B------:R-:W-:Y:S01]  /*19180*/  I2FP.F32.U32 R4, R4 ;  /* 0x0000000400047245 */ /* 0x000fe20000201000 */
[----:B------:R-:W-:Y:S01]  /*19190*/  BSSY.RECONVERGENT B1, `(.L_x_20718) ;  /* 0x0000049000017945 */ /* 0x000fe20003800200 */
[----:B------:R-:W-:Y:S02]  /*191a0*/  HFMA2 R84, -RZ, RZ, 0, 1.1920928955078125e-07 ;  /* 0x00000002ff547431 */ /* 0x000fe400000001ff */
[----:B------:R-:W-:Y:S02]  /*191b0*/  IMAD.MOV.U32 R81, RZ, RZ, R0 ;  /* 0x000000ffff517224 */ /* 0x000fe400078e0000 */
[----:B------:R-:W-:Y:S01]  /*191c0*/  FMUL.FTZ R80, R80, UR4 ;  /* 0x0000000450507c20 */ /* 0x000fe20008410000 */
[----:B------:R-:W-:-:S03]  /*191d0*/  FFMA.FTZ R4, R4, R109, 1.1641532182693481445e-10 ;  /* 0x2f00000004047423 */ /* 0x000fc6000001006d */
[----:B------:R-:W-:Y:S02]  /*191e0*/  FMUL.FTZ R82, R80, R105 ;  /* 0x0000006950527220 */ /* 0x000fe40000410000 */
        /* <DEDUP_REMOVED lines=10> */
.L_x_20720:
        /* <DEDUP_REMOVED lines=13> */
.L_x_20722:
[----:B------:R-:W-:Y:S05]  /*19360*/  BSYNC.RECONVERGENT B2 ;  /* 0x0000000000027941 */ /* 0x000fea0003800200 */
.L_x_20721:
        /* <DEDUP_REMOVED lines=43> */
.L_x_20719:
[----:B------:R-:W-:Y:S05]  /*19620*/  BSYNC.RECONVERGENT B1 ;  /* 0x0000000000017941 */ /* 0x000fea0003800200 */
.L_x_20718:
[----:B------:R-:W-:Y:S01]  /*19630*/  ISETP.NE.AND P3, PT, R84, 0x1, PT ;  /* 0x000000015400780c */ /* 0x000fe20003f65270 */
[----:B------:R-:W-:Y:S01]  /*19640*/  HADD2.F32 R85, -RZ, R85.H1_H1 ;  /* 0x30000055ff557230 */ /* 0x000fe20000004100 */
[----:B------:R-:W-:Y:S01]  /*19650*/  I2FP.F32.U32 R4, R81 ;  /* 0x0000005100047245 */ /* 0x000fe20000201000 */
[----:B------:R-:W-:Y:S01]  /*19660*/  BSSY.RECONVERGENT B1, `(.L_x_20723) ;  /* 0x0000049000017945 */ /* 0x000fe20003800200 */
[----:B------:R-:W-:Y:S02]  /*19670*/  MOV R81, R0 ;  /* 0x0000000000517202 */ /* 0x000fe40000000f00 */
[----:B------:R-:W-:Y:S01]  /*19680*/  FMUL.FTZ R80, R85, UR4 ;  /* 0x0000000455507c20 */ /* 0x000fe20008410000 */
        /* <DEDUP_REMOVED lines=13> */
.L_x_20725:
        /* <DEDUP_REMOVED lines=13> */
.L_x_20727:
[----:B------:R-:W-:Y:S05]  /*19830*/  BSYNC.RECONVERGENT B2 ;  /* 0x0000000000027941 */ /* 0x000fea0003800200 */
.L_x_20726:
        /* <DEDUP_REMOVED lines=43> */
.L_x_20724:
[----:B------:R-:W-:Y:S05]  /*19af0*/  BSYNC.RECONVERGENT B1 ;  /* 0x0000000000017941 */ /* 0x000fea0003800200 */
.L_x_20723:
        /* <DEDUP_REMOVED lines=19> */
.L_x_20730:
        /* <DEDUP_REMOVED lines=13> */
.L_x_20732:
[----:B------:R-:W-:Y:S05]  /*19d00*/  BSYNC.RECONVERGENT B2 ;  /* 0x0000000000027941 */ /* 0x000fea0003800200 */
.L_x_20731:
        /* <DEDUP_REMOVED lines=43> */
.L_x_20729:
[----:B------:R-:W-:Y:S05]  /*19fc0*/  BSYNC.RECONVERGENT B1 ;  /* 0x0000000000017941 */ /* 0x000fea0003800200 */
.L_x_20728:
[----:B------:R-:W-:Y:S01]  /*19fd0*/  ISETP.NE.AND P5, PT, R88, 0x1, PT ;  /* 0x000000015800780c */ /* 0x000fe20003fa5270 */
[----:B------:R-:W-:Y:S01]  /*19fe0*/  HADD2.F32 R86, -RZ, R86.H1_H1 ;  /* 0x30000056ff567230 */ /* 0x000fe20000004100 */
[----:B------:R-:W-:Y:S01]  /*19ff0*/  I2FP.F32.U32 R4, R81 ;  /* 0x0000005100047245 */ /* 0x000fe20000201000 */
[----:B------:R-:W-:Y:S01]  /*1a000*/  BSSY.RECONVERGENT B1, `(.L_x_20733) ;  /* 0x0000049000017945 */ /* 0x000fe20003800200 */
[----:B------:R-:W-:Y:S01]  /*1a010*/  IMAD.MOV.U32 R89, RZ, RZ, 0x2 ;  /* 0x00000002ff597424 */ /* 0x000fe200078e00ff */
[----:B------:R-:W-:Y:S01]  /*1a020*/  MOV R81, R0 ;  /* 0x0000000000517202 */ /* 0x000fe20000000f00 */
        /* <DEDUP_REMOVED lines=13> */
.L_x_20735:
        /* <DEDUP_REMOVED lines=13> */
.L_x_20737:
[----:B------:R-:W-:Y:S05]  /*1a1d0*/  BSYNC.RECONVERGENT B2 ;  /* 0x0000000000027941 */ /* 0x000fea0003800200 */
.L_x_20736:
        /* <DEDUP_REMOVED lines=43> */
.L_x_20734:
[----:B------:R-:W-:Y:S05]  /*1a490*/  BSYNC.RECONVERGENT B1 ;  /* 0x0000000000017941 */ /* 0x000fea0003800200 */
.L_x_20733:
[----:B------:R-:W-:Y:S01]  /*1a4a0*/  ISETP.NE.AND P6, PT, R89, 0x1, PT ;  /* 0x000000015900780c */ /* 0x000fe20003fc5270 */
[----:B------:R-:W-:Y:S01]  /*1a4b0*/  BSSY.RECONVERGENT B1, `(.L_x_20738) ;  /* 0x000004d000017945 */ /* 0x000fe20003800200 */
[----:B------:R-:W-:Y:S01]  /*1a4c0*/  I2FP.F32.U32 R4, R81 ;  /* 0x0000005100047245 */ /* 0x000fe20000201000 */
[----:B------:R-:W-:-:S04]  /*1a4d0*/  HADD2.F32 R81, -RZ, R87.H0_H0 ;  /* 0x20000057ff517230 */ /* 0x000fc80000004100 */
[----:B------:R-:W-:Y:S01]  /*1a4e0*/  FFMA.FTZ R80, R4, R109, 1.1641532182693481445e-10 ;  /* 0x2f00000004507423 */ /* 0x000fe2000001006d */
[----:B------:R-:W-:Y:S01]  /*1a4f0*/  FMUL.FTZ R86, R81, UR4 ;  /* 0x0000000451567c20 */ /* 0x000fe20008410000 */
[----:B------:R-:W-:Y:S02]  /*1a500*/  HFMA2 R4, -RZ, RZ, 0, 1.1920928955078125e-07 ;  /* 0x00000002ff047431 */ /* 0x000fe400000001ff */
        /* <DEDUP_REMOVED lines=12> */
.L_x_20740:
        /* <DEDUP_REMOVED lines=15> */
.L_x_20742:
[----:B------:R-:W-:Y:S05]  /*1a6c0*/  BSYNC.RECONVERGENT B2 ;  /* 0x0000000000027941 */ /* 0x000fea0003800200 */
.L_x_20741:
        /* <DEDUP_REMOVED lines=43> */
.L_x_20739:
[----:B------:R-:W-:Y:S05]  /*1a980*/  BSYNC.RECONVERGENT B1 ;  /* 0x0000000000017941 */ /* 0x000fea0003800200 */
.L_x_20738:
        /* <DEDUP_REMOVED lines=16> */
.L_x_20702:
        /* <DEDUP_REMOVED lines=21> */
.L_x_20660:
[----:B------:R-:W-:Y:S05]  /*1abe0*/  BSYNC.RECONVERGENT B0 ;  /* 0x0000000000007941 */ /* 0x000fea0003800200 */
.L_x_20659:
        /* <DEDUP_REMOVED lines=218> */
[--C-:B-1----:R-:W-:Y:S01]  /*1b990*/  FADD.FTZ R89, R12, -R99.reuse ;  /* 0x800000630c597221 */ /* 0x102fe20000010000 */
[--C-:B------:R-:W-:Y:S01]  /*1b9a0*/  FADD.FTZ R105, R14, -R99.reuse ;  /* 0x800000630e697221 */ /* 0x100fe20000010000 */
[----:B------:R-:W-:Y:S01]  /*1b9b0*/  FADD.FTZ R107, R92, -R99 ;  /* 0x800000635c6b7221 */ /* 0x000fe20000010000 */
[----:B-----5:R-:W-:Y:S02]  /*1b9c0*/  HADD2.F32 R90, -RZ, R53.H0_H0 ;  /* 0x20000035ff5a7230 */ /* 0x020fe40000004100 */
        /* <DEDUP_REMOVED lines=8> */
[----:B------:R-:W-:Y:S01]  /*1ba50*/  FADD.FTZ R109, R94, -R99 ;  /* 0x800000635e6d7221 */ /* 0x000fe20000010000 */
[----:B------:R-:W-:Y:S02]  /*1ba60*/  HADD2.F32 R101, -RZ, R48.H0_H0 ;  /* 0x20000030ff657230 */ /* 0x000fe40000004100 */
[----:B------:R-:W-:Y:S01]  /*1ba70*/  FFMA.FTZ R90, R107, R108, R110 ;  /* 0x0000006c6b5a7223 */ /* 0x000fe2000001006e */
[----:B------:R-:W-:Y:S01]  /*1ba80*/  HADD2.F32 R112, -RZ, R55.H0_H0 ;  /* 0x20000037ff707230 */ /* 0x000fe20000004100 */
[----:B------:R-:W0:Y:S01]  /*1ba90*/  LDC.64 R106, c[0x0][0x428] ;  /* 0x00010a00ff6a7b82 */ /* 0x000e220000000a00 */
[----:B------:R-:W-:Y:S02]  /*1baa0*/  HADD2.F32 R114, -RZ, R51.H0_H0 ;  /* 0x20000033ff727230 */ /* 0x000fe40000004100 */
[----:B------:R-:W-:Y:S01]  /*1bab0*/  FMUL.FTZ R109, R98, R109 ;  /* 0x0000006d626d7220 */ /* 0x000fe20000410000 */
[----:B------:R-:W-:Y:S01]  /*1bac0*/  FFMA.FTZ R88, R88, R91, R101 ;  /* 0x0000005b58587223 */ /* 0x000fe20000010065 */
[--C-:B------:R-:W-:Y:S01]  /*1bad0*/  FADD.FTZ R101, R15, -R99.reuse ;  /* 0x800000630f657221 */ /* 0x100fe20000010000 */
[--C-:B------:R-:W-:Y:S01]  /*1bae0*/  FADD.FTZ R91, R13, -R99.reuse ;  /* 0x800000630d5b7221 */ /* 0x100fe20000010000 */
[--C-:B------:R-:W-:Y:S01]  /*1baf0*/  FADD.FTZ R105, R93, -R99.reuse ;  /* 0x800000635d697221 */ /* 0x100fe20000010000 */
[----:B------:R-:W-:Y:S01]  /*1bb00*/  FADD.FTZ R111, R95, -R99 ;  /* 0x800000635f6f7221 */ /* 0x000fe20000010000 */
        /* <DEDUP_REMOVED lines=24> */
.L_x_20744:
[----:B------:R-:W-:Y:S05]  /*1bc90*/  BSYNC.RECONVERGENT B0 ;  /* 0x0000000000007941 */ /* 0x000fea0003800200 */
.L_x_20743:
        /* <DEDUP_REMOVED lines=51> */
.L_x_20746:
[----:B------:R-:W-:Y:S05]  /*1bfd0*/  BSYNC.RECONVERGENT B0 ;  /* 0x0000000000007941 */ /* 0x000fea0003800200 */
.L_x_20745:
        /* <DEDUP_REMOVED lines=51> */
.L_x_20748:
[----:B------:R-:W-:Y:S05]  /*1c310*/  BSYNC.RECONVERGENT B0 ;  /* 0x0000000000007941 */ /* 0x000fea0003800200 */
.L_x_20747:
        /* <DEDUP_REMOVED lines=51> */
.L_x_20750:
[----:B------:R-:W-:Y:S05]  /*1c650*/  BSYNC.RECONVERGENT B0 ;  /* 0x0000000000007941 */ /* 0x000fea0003800200 */
.L_x_20749:
[----:B------:R-:W-:Y:S01]  /*1c660*/  ISETP.NE.AND P0, PT, R104, RZ, PT ;  /* 0x000000ff6800720c */ /* 0x000fe20003f05270 */
[----:B------:R-:W-:-:S12]  /*1c670*/  BSSY.RECONVERGENT B0, `(.L_x_20751) ;  /* 0x0000031000007945 */ /* 0x000fd80003800200 */
[----:B------:R-:W-:Y:S05]  /*1c680*/  @!P0 BRA `(.L_x_20752) ;  /* 0x0000000000bc8947 */ /* 0x000fea0003800000 */
[----:B01234-:R-:W0:Y:S01]  /*1c690*/  LDC.64 R88, c[0x0][0x428] ;  /* 0x00010a00ff587b82 */ /* 0x01fe220000000a00 */
[--C-:B------:R-:W-:Y:S01]  /*1c6a0*/  FADD.FTZ R111, R84, -R99.reuse ;  /* 0x80000063546f7221 */ /* 0x100fe20000010000 */
[--C-:B------:R-:W-:Y:S01]  /*1c6b0*/  FADD.FTZ R91, R80, -R99.reuse ;  /* 0x80000063505b7221 */ /* 0x100fe20000010000 */
[--C-:B------:R-:W-:Y:S01]  /*1c6c0*/  FADD.FTZ R107, R82, -R99.reuse ;  /* 0x80000063526b7221 */ /* 0x100fe20000010000 */
[----:B-----5:R-:W-:Y:S02]  /*1c6d0*/  HADD2.F32 R106, -RZ, R22.H0_H0 ;  /* 0x20000016ff6a7230 */ /* 0x020fe40000004100 */
[--C-:B------:R-:W-:Y:S01]  /*1c6e0*/  FADD.FTZ R105, R81, -R99.reuse ;  /* 0x8000006351697221 */ /* 0x100fe20000010000 */
[----:B------:R-:W-:Y:S02]  /*1c6f0*/  HADD2.F32 R108, -RZ, R18.H0_H0 ;  /* 0x20000012ff6c7230 */ /* 0x000fe40000004100 */
[--C-:B------:R-:W-:Y:S01]  /*1c700*/  FADD.FTZ R109, R83, -R99.reuse ;  /* 0x80000063536d7221 */ /* 0x100fe20000010000 */
[--C-:B------:R-:W-:Y:S01]  /*1c710*/  FADD.FTZ R113, R85, -R99.reuse ;  /* 0x8000006355717221 */ /* 0x100fe20000010000 */
[--C-:B------:R-:W-:Y:S01]  /*1c720*/  FADD.FTZ R115, R86, -R99.reuse ;  /* 0x8000006356737221 */ /* 0x100fe20000010000 */
        /* <DEDUP_REMOVED lines=16> */
[----:B------:R-:W-:-:S02]  /*1c830*/  HADD2.F32 R108, -RZ, R22.H1_H1 ;  /* 0x30000016ff6c7230 */ /* 0x000fc40000004100 */
[----:B------:R-:W-:Y:S02]  /*1c840*/  HADD2.F32 R110, -RZ, R18.H1_H1 ;  /* 0x30000012ff6e7230 */ /* 0x000fe40000004100 */
[----:B------:R-:W-:Y:S02]  /*1c850*/  HADD2.F32 R101, -RZ, R20.H1_H1 ;  /* 0x30000014ff657230 */ /* 0x000fe40000004100 */
[----:B------:R-:W-:Y:S02]  /*1c860*/  HADD2.F32 R100, -RZ, R21.H1_H1 ;  /* 0x30000015ff647230 */ /* 0x000fe40000004100 */
        /* <DEDUP_REMOVED lines=8> */
[----:B------:R-:W-:Y:S01]  /*1c8f0*/  FFMA.FTZ R117, R117, R116, R118 ;  /* 0x0000007475757223 */ /* 0x000fe20000010076 */
[----:B------:R-:W-:Y:S02]  /*1c900*/  FFMA.FTZ R99, R91, R100, R104 ;  /* 0x000000645b637223 */ /* 0x000fe40000010068 */
[----:B------:R-:W-:Y:S01]  /*1c910*/  FFMA.FTZ R103, R90, R101, R103 ;  /* 0x000000655a677223 */ /* 0x000fe20000010067 */
[----:B0-----:R-:W-:Y:S01]  /*1c920*/  IMAD.WIDE.U32 R100, R97, 0x10, R88 ;  /* 0x0000001061647825 */ /* 0x001fe200078e0058 */
[----:B------:R-:W-:-:S02]  /*1c930*/  F2FP.F16.F32.PACK_AB R91, R117, R112 ;  /* 0x00000070755b723e */ /* 0x000fc400000000ff */
[----:B------:R-:W-:Y:S02]  /*1c940*/  F2FP.F16.F32.PACK_AB R90, R105, R106 ;  /* 0x0000006a695a723e */ /* 0x000fe400000000ff */
[----:B------:R-:W-:Y:S02]  /*1c950*/  F2FP.F16.F32.PACK_AB R89, R99, R102 ;  /* 0x000000666359723e */ /* 0x000fe400000000ff */
[----:B------:R-:W-:-:S05]  /*1c960*/  F2FP.F16.F32.PACK_AB R88, R103, R98 ;  /* 0x000000626758723e */ /* 0x000fca00000000ff */
[----:B------:R0:W-:Y:S02]  /*1c970*/  STG.E.128 desc[UR6][R100.64], R88 ;  /* 0x0000005864007986 */ /* 0x0001e4000c101d06 */
.L_x_20752:
[----:B------:R-:W-:Y:S05]  /*1c980*/  BSYNC.RECONVERGENT B0 ;  /* 0x0000000000007941 */ /* 0x000fea0003800200 */
.L_x_20751:
[----:B------:R-:W-:Y:S02]  /*1c990*/  UIADD3 UR10, UPT, UPT, UR10, UR16, URZ ;  /* 0x000000100a0a7290 */ /* 0x000fe4000fffe0ff */
[----:B------:R-:W-:Y:S02]  /*1c9a0*/  UPLOP3.LUT UP2, UPT, UPT, UPT, UP2, 0x40, 0x4 ;  /* 0x000000000004789c */ /* 0x000fe40003f4e820 */
[----:B------:R-:W-:-:S09]  /*1c9b0*/  UISETP.GE.AND UP1, UPT, UR10, UR17, UPT ;  /* 0x000000110a00728c */ /* 0x000fd2000bf26270 */
[----:B------:R-:W-:Y:S05]  /*1c9c0*/  BRA.U !UP1, `(.L_x_20753) ;  /* 0xfffffe4509047547 */ /* 0x000fea000b83ffff */
[----:B------:R-:W-:Y:S05]  /*1c9d0*/  EXIT ;  /* 0x000000000000794d */ /* 0x000fea0003800000 */
.L_x_20754:
        /* <DEDUP_REMOVED lines=10> */
.L_x_34084:


//--------------------- .text._ZN10layer_norm13ln_fwd_kernelINS_13Kernel_traitsI6__halfS2_fS2_fjLj5120ELj1ELj1ELj4ELj16ENS_18Kernel_traits_baseILj5120ES2_S2_fS2_fjLj128EEEEELb1ELb0ELb0ELb1EEEvNS_9FwdParamsE --------------------------
	.section	.text._ZN10layer_norm13ln_fwd_kernelINS_13Kernel_traitsI6__halfS2_fS2_fjLj5120ELj1ELj1ELj4ELj16ENS_18Kernel_traits_baseILj5120ES2_S2_fS2_fjLj128EEEEELb1ELb0ELb0ELb1EEEvNS_9FwdParamsE,"ax",@progbits
	.align	128
        .global         _ZN10layer_norm13ln_fwd_kernelINS_13Kernel_traitsI6__halfS2_fS2_fjLj5120ELj1ELj1ELj4ELj16ENS_18Kernel_traits_baseILj5120ES2_S2_fS2_fjLj128EEEEELb1ELb0ELb0ELb1EEEvNS_9FwdParamsE
        .type           _ZN10layer_norm13ln_fwd_kernelINS_13Kernel_traitsI6__halfS2_fS2_fjLj5120ELj1ELj1ELj4ELj16ENS_18Kernel_traits_baseILj5120ES2_S2_fS2_fjLj128EEEEELb1ELb0ELb0ELb1EEEvNS_9FwdParamsE,@function
        .size           _ZN10layer_norm13ln_fwd_kernelINS_13Kernel_traitsI6__halfS2_fS2_fjLj5120ELj1ELj1ELj4ELj16ENS_18Kernel_traits_baseILj5120ES2_S2_fS2_fjLj128EEEEELb1ELb0ELb0ELb1EEEvNS_9FwdParamsE,(.L_x_34085 - _ZN10layer_norm13ln_fwd_kernelINS_13Kernel_traitsI6__halfS2_fS2_fjLj5120ELj1ELj1ELj4ELj16ENS_18Kernel_traits_baseILj5120ES2_S2_fS2_fjLj128EEEEELb1ELb0ELb0ELb1EEEvNS_9FwdParamsE)
        .other          _ZN10layer_norm13ln_fwd_kernelINS_13Kernel_traitsI6__halfS2_fS2_fjLj5120ELj1ELj1ELj4ELj16ENS_18Kernel_traits_baseILj5120ES2_S2_fS2_fjLj128EEEEELb1ELb0ELb0ELb1EEEvNS_9FwdParamsE,@"STO_CUDA_ENTRY STV_DEFAULT"
_ZN10layer_norm13ln_fwd_kernelINS_13Kernel_traitsI6__halfS2_fS2_fjLj5120ELj1ELj1ELj4ELj16ENS_18Kernel_traits_baseILj5120ES2_S2_fS2_fjLj128EEEEELb1ELb0ELb0ELb1EEEvNS_9FwdParamsE:
.text._ZN10layer_norm13ln_fwd_kernelINS_13Kernel_traitsI6__halfS2_fS2_fjLj5120ELj1ELj1ELj4ELj16ENS_18Kernel_traits_baseILj5120ES2_S2_fS2_fjLj128EEEEELb1ELb0ELb0ELb1EEEvNS_9FwdParamsE:
        /* <DEDUP_REMOVED lines=49> */
[----:B------:R-:W-:Y:S01]  /*0310*/  LOP3.LUT R98, R98, 0x3, RZ, 0xc0, !PT ;  /* 0x0000000362627812 */ /* 0x000fe200078ec0ff */
[----:B------:R-:W-:Y:S01]  /*0320*/  IMAD R13, R88, -0x326172a9, RZ ;  /* 0xcd9e8d57580d7824 */ /* 0x000fe200078e02ff */
[----:B------:R-:W-:Y:S01]  /*0330*/  LOP3.LUT R0, R0, UR13, RZ, 0x3c, !PT ;  /* 0x0000000d00007c12 */ /* 0x000fe2000f8e3cff */
[----:B------:R-:W-:Y:S01]  /*0340*/  IMAD R15, R87, -0x2daee0ad, RZ ;  /* 0xd2511f53570f7824 */ /* 0x000fe200078e02ff */
[----:B------:R-:W-:Y:S01]  /*0350*/  UIADD3 UR24, UPT, UPT, UR13, 0x76cf5d0a, URZ ;  /* 0x76cf5d0a0d187890 */ /* 0x000fe2000fffe0ff */
[----:B------:R-:W-:Y:S01]  /*0360*/  IMAD.HI.U32 R12, R3, -0x2daee0ad, RZ ;  /* 0xd2511f53030c7827 */ /* 0x000fe200078e00ff */
[----:B------:R-:W-:Y:S01]  /*0370*/  UIADD3 UR23, UPT, UPT, UR12, 0x3c6ef372, URZ ;  /* 0x3c6ef3720c177890 */ /* 0x000fe2000fffe0ff */
[----:B------:R-:W-:Y:S01]  /*0380*/  @!P0 CS2R R74, SRZ ;  /* 0x00000000004a8805 */ /* 0x000fe2000001ff00 */
[----:B------:R-:W-:Y:S01]  /*0390*/  UIADD3 UR25, UPT, UPT, UR12, -0x255992d5, URZ ;  /* 0xdaa66d2b0c197890 */ /* 0x000fe2000fffe0ff */
[C---:B------:R-:W-:Y:S01]  /*03a0*/  IMAD.HI.U32 R2, R0.reuse, -0x326172a9, RZ ;  /* 0xcd9e8d5700027827 */ /* 0x040fe200078e00ff */
        /* <DEDUP_REMOVED lines=17> */
[----:B------:R-:W-:Y:S01]  /*04c0*/  IMAD R13, R12, -0x326172a9, RZ ;  /* 0xcd9e8d570c0d7824 */ /* 0x000fe200078e02ff */
[----:B------:R-:W-:Y:S01]  /*04d0*/  UIADD3 UR32, UPT, UPT, UR13, 0x646e171e, URZ ;  /* 0x646e171e0d207890 */ /* 0x000fe2000fffe0ff */
[C---:B------:R-:W-:Y:S01]  /*04e0*/  IMAD.HI.U32 R14, R0.reuse, -0x2daee0ad, RZ ;  /* 0xd2511f53000e7827 */ /* 0x040fe200078e00ff */
        /* <DEDUP_REMOVED lines=25> */
[----:B------:R-:W-:Y:S01]  /*0680*/  @!P0 CS2R R56, SRZ ;  /* 0x0000000000388805 */ /* 0x000fe2000001ff00 */
[----:B------:R-:W-:Y:S01]  /*0690*/  UPLOP3.LUT UP2, UPT, UPT, UPT, UPT, 0x40, 0x4 ;  /* 0x000000000004789c */ /* 0x000fe20003f4e870 */
[C---:B------:R-:W-:Y:S01]  /*06a0*/  IMAD.HI.U32 R2, R0.reuse, -0x326172a9, RZ ;  /* 0xcd9e8d5700027827 */ /* 0x040fe200078e00ff */
[----:B------:R-:W-:Y:S01]  /*06b0*/  LOP3.LUT R12, R15, UR30, R12, 0x96, !PT ;  /* 0x0000001e0f0c7c12 */ /* 0x000fe2000f8e960c */
[----:B------:R-:W1:Y:S02]  /*06c0*/  LDCU UR7, c[0x0][0x404] ;  /* 0x00008080ff0777ac */ /* 0x000e640008000800 */
        /* <DEDUP_REMOVED lines=12> */
[----:B------:R-:W2:Y:S01]  /*0790*/  LDCU UR18, c[0x0][0x388] ;  /* 0x00007100ff1277ac */ /* 0x000ea20008000800 */
[C---:B------:R-:W-:Y:S01]  /*07a0*/  IMAD.HI.U32 R14, R0.reuse, -0x2daee0ad, RZ ;  /* 0xd2511f53000e7827 */ /* 0x040fe200078e00ff */
[----:B------:R-:W3:Y:S03]  /*07b0*/  LDCU.U8 UR19, c[0x0][0x410] ;  /* 0x00008200ff1377ac */ /* 0x000ee60008000000 */
[----:B------:R-:W-:Y:S01]  /*07c0*/  IMAD.HI.U32 R2, R3, -0x326172a9, RZ ;  /* 0xcd9e8d5703027827 */ /* 0x000fe200078e00ff */
[----:B------:R-:W-:Y:S01]  /*07d0*/  LOP3.LUT R14, R15, UR34, R14, 0x96, !PT ;  /* 0x000000220f0e7c12 */ /* 0x000fe2000f8e960e */
[----:B------:R-:W4:Y:S02]  /*07e0*/  LDCU UR20, c[0x0][0x400] ;  /* 0x00008000ff1477ac */ /* 0x000f240008000800 */
[----:B------:R-:W-:Y:S01]  /*07f0*/  IMAD R12, R3, -0x326172a9, RZ ;  /* 0xcd9e8d57030c7824 */ /* 0x000fe200078e02ff */
[----:B------:R-:W-:Y:S01]  /*0800*/  LOP3.LUT R2, R13, UR33, R2, 0x96, !PT ;  /* 0x000000210d027c12 */ /* 0x000fe2000f8e9602 */
[----:B------:R-:W-:Y:S01]  /*0810*/  IMAD R13, R0, -0x2daee0ad, RZ ;  /* 0xd2511f53000d7824 */ /* 0x000fe200078e02ff */
[----:B------:R-:W0:Y:S01]  /*0820*/  LDCU.64 UR14, c[0x0][0x3a0] ;  /* 0x00007400ff0e77ac */ /* 0x000e220008000a00 */
[----:B------:R-:W-:Y:S01]  /*0830*/  IMAD.HI.U32 R3, R14, -0x326172a9, RZ ;  /* 0xcd9e8d570e037827 */ /* 0x000fe200078e00ff */
[----:B------:R-:W0:Y:S03]  /*0840*/  LDCU.64 UR16, c[0x0][0x380] ;  /* 0x00007000ff1077ac */ /* 0x000e260008000a00 */
[----:B------:R-:W-:Y:S01]  /*0850*/  IMAD.HI.U32 R0, R2, -0x2daee0ad, RZ ;  /* 0xd2511f5302007827 */ /* 0x000fe200078e00ff */
[----:B------:R-:W-:-:S03]  /*0860*/  LOP3.LUT R96, R12, UR35, R3, 0x96, !PT ;  /* 0x000000230c607c12 */ /* 0x000fc6000f8e9603 */
[----:B------:R-:W-:Y:S01]  /*0870*/  IMAD R14, R14, -0x326172a9, RZ ;  /* 0xcd9e8d570e0e7824 */ /* 0x000fe200078e02ff */
[----:B------:R-:W-:Y:S01]  /*0880*/  LOP3.LUT R92, R13, UR36, R0, 0x96, !PT ;  /* 0x000000240d5c7c12 */ /* 0x000fe2000f8e9600 */
[----:B------:R-:W-:Y:S01]  /*0890*/  IMAD R3, R2, -0x2daee0ad, RZ ;  /* 0xd2511f5302037824 */ /* 0x000fe200078e02ff */
[-C--:B------:R-:W-:Y:S01]  /*08a0*/  @P0 MOV R2, R18.reuse ;  /* 0x0000001200020202 */ /* 0x080fe20000000f00 */
[----:B------:R-:W-:Y:S01]  /*08b0*/  IMAD.HI.U32 R84, R96, -0x2daee0ad, RZ ;  /* 0xd2511f5360547827 */ /* 0x000fe200078e00ff */
[----:B------:R-:W-:-:S03]  /*08c0*/  @!P0 MOV R2, R18 ;  /* 0x0000001200028202 */ /* 0x000fc60000000f00 */
[----:B------:R-:W-:Y:S01]  /*08d0*/  IMAD.HI.U32 R83, R92, -0x326172a9, RZ ;  /* 0xcd9e8d575c537827 */ /* 0x000fe200078e00ff */
[----:B------:R-:W-:-:S03]  /*08e0*/  LOP3.LUT R84, R3, UR38, R84, 0x96, !PT ;  /* 0x0000002603547c12 */ /* 0x000fc6000f8e9654 */
[----:B------:R-:W-:Y:S01]  /*08f0*/  @P0 IMAD.MOV.U32 R85, RZ, RZ, R8 ;  /* 0x000000ffff550224 */ /* 0x000fe200078e0008 */
[----:B------:R-:W-:Y:S01]  /*0900*/  LOP3.LUT R83, R14, UR37, R83, 0x96, !PT ;  /* 0x000000250e537c12 */ /* 0x000fe2000f8e9653 */
[----:B------:R-:W-:Y:S01]  /*0910*/  @P0 IMAD.MOV.U32 R82, RZ, RZ, R9 ;  /* 0x000000ffff520224 */ /* 0x000fe200078e0009 */
[----:B------:R-:W-:Y:S01]  /*0920*/  @!P0 MOV R82, R9 ;  /* 0x0000000900528202 */ /* 0x000fe20000000f00 */
[----:B------:R-:W-:Y:S01]  /*0930*/  @P0 IMAD.MOV.U32 R80, RZ, RZ, R11 ;  /* 0x000000ffff500224 */ /* 0x000fe200078e000b */
[----:B------:R-:W-:Y:S01]  /*0940*/  @!P0 MOV R80, R11 ;  /* 0x0000000b00508202 */ /* 0x000fe20000000f00 */
[----:B------:R-:W-:Y:S01]  /*0950*/  @P0 IMAD.MOV.U32 R15, RZ, RZ, R4 ;  /* 0x000000ffff0f0224 */ /* 0x000fe200078e0004 */
[----:B------:R-:W-:Y:S01]  /*0960*/  @!P0 MOV R15, R4 ;  /* 0x00000004000f8202 */ /* 0x000fe20000000f00 */
[----:B------:R-:W-:Y:S01]  /*0970*/  @P0 IMAD.MOV.U32 R14, RZ, RZ, R5 ;  /* 0x000000ffff0e0224 */ /* 0x000fe200078e0005 */
[-C--:B------:R-:W-:Y:S01]  /*0980*/  @P0 MOV R4, R23.reuse ;  /* 0x0000001700040202 */ /* 0x080fe20000000f00 */
[----:B------:R-:W-:Y:S01]  /*0990*/  @P0 IMAD.MOV.U32 R13, RZ, RZ, R6 ;  /* 0x000000ffff0d0224 */ /* 0x000fe200078e0006 */
[----:B------:R-:W-:Y:S01]  /*09a0*/  @!P0 MOV R13, R6 ;  /* 0x00000006000d8202 */ /* 0x000fe20000000f00 */
[----:B------:R-:W-:Y:S01]  /*09b0*/  @P0 IMAD.MOV.U32 R12, RZ, RZ, R7 ;  /* 0x000000ffff0c0224 */ /* 0x000fe200078e0007 */
[----:B------:R-:W-:Y:S01]  /*09c0*/  @!P0 MOV R4, R23 ;  /* 0x0000001700048202 */ /* 0x000fe20000000f00 */
[----:B------:R-:W-:-:S02]  /*09d0*/  @!P0 IMAD.MOV.U32 R85, RZ, RZ, R8 ;  /* 0x000000ffff558224 */ /* 0x000fc400078e0008 */
[----:B------:R-:W-:Y:S01]  /*09e0*/  @!P0 IMAD.MOV.U32 R81, RZ, RZ, R10 ;  /* 0x000000ffff518224 */ /* 0x000fe200078e000a */
[-C--:B------:R-:W-:Y:S01]  /*09f0*/  @P0 MOV R10, R25.reuse ;  /* 0x00000019000a0202 */ /* 0x080fe20000000f00 */
[----:B------:R-:W-:Y:S01]  /*0a00*/  @!P0 IMAD.MOV.U32 R14, RZ, RZ, R5 ;  /* 0x000000ffff0e8224 */ /* 0x000fe200078e0005 */
[----:B------:R-:W-:Y:S01]  /*0a10*/  @!P0 MOV R10, R25 ;  /* 0x00000019000a8202 */ /* 0x000fe20000000f00 */
[----:B------:R-:W-:Y:S01]  /*0a20*/  @!P0 IMAD.MOV.U32 R12, RZ, RZ, R7 ;  /* 0x000000ffff0c8224 */ /* 0x000fe200078e0007 */
[-C--:B------:R-:W-:Y:S01]  /*0a30*/  @P0 MOV R7, R20.reuse ;  /* 0x0000001400070202 */ /* 0x080fe20000000f00 */
[----:B------:R-:W-:Y:S01]  /*0a40*/  @P0 IMAD.MOV.U32 R11, RZ, RZ, R24 ;  /* 0x000000ffff0b0224 */ /* 0x000fe200078e0018 */
[----:B------:R-:W-:Y:S01]  /*0a50*/  @!P0 MOV R7, R20 ;  /* 0x0000001400078202 */ /* 0x000fe20000000f00 */
[----:B------:R-:W-:Y:S02]  /*0a60*/  @P0 IMAD.MOV.U32 R9, RZ, RZ, R26 ;  /* 0x000000ffff090224 */ /* 0x000fe400078e001a */
[----:B------:R-:W-:-:S02]  /*0a70*/  @P0 IMAD.MOV.U32 R8, RZ, RZ, R27 ;  /* 0x000000ffff080224 */ /* 0x000fc400078e001b */
[----:B------:R-:W-:Y:S02]  /*0a80*/  @P0 IMAD.MOV.U32 R6, RZ, RZ, R21 ;  /* 0x000000ffff060224 */ /* 0x000fe400078e0015 */
[----:B------:R-:W-:Y:S02]  /*0a90*/  @P0 IMAD.MOV.U32 R5, RZ, RZ, R22 ;  /* 0x000000ffff050224 */ /* 0x000fe400078e0016 */
[----:B------:R-:W-:Y:S02]  /*0aa0*/  @P0 IMAD.MOV.U32 R3, RZ, RZ, R16 ;  /* 0x000000ffff030224 */ /* 0x000fe400078e0010 */
[----:B------:R-:W-:Y:S02]  /*0ab0*/  @P0 IMAD.MOV.U32 R89, RZ, RZ, R17 ;  /* 0x000000ffff590224 */ /* 0x000fe400078e0011 */
[----:B------:R-:W-:Y:S02]  /*0ac0*/  @P0 IMAD.MOV.U32 R0, RZ, RZ, R19 ;  /* 0x000000ffff000224 */ /* 0x000fe400078e0013 */
[----:B------:R-:W-:-:S02]  /*0ad0*/  @!P0 IMAD.MOV.U32 R11, RZ, RZ, R24 ;  /* 0x000000ffff0b8224 */ /* 0x000fc400078e0018 */
[----:B------:R-:W-:Y:S02]  /*0ae0*/  @!P0 IMAD.MOV.U32 R9, RZ, RZ, R26 ;  /* 0x000000ffff098224 */ /* 0x000fe400078e001a */
[----:B------:R-:W-:Y:S02]  /*0af0*/  @!P0 IMAD.MOV.U32 R8, RZ, RZ, R27 ;  /* 0x000000ffff088224 */ /* 0x000fe400078e001b */
[----:B------:R-:W-:Y:S02]  /*0b00*/  @!P0 IMAD.MOV.U32 R6, RZ, RZ, R21 ;  /* 0x000000ffff068224 */ /* 0x000fe400078e0015 */
[----:B------:R-:W-:Y:S02]  /*0b10*/  @!P0 IMAD.MOV.U32 R5, RZ, RZ, R22 ;  /* 0x000000ffff058224 */ /* 0x000fe400078e0016 */
[----:B------:R-:W-:Y:S02]  /*0b20*/  @!P0 IMAD.MOV.U32 R3, RZ, RZ, R16 ;  /* 0x000000ffff038224 */ /* 0x000fe400078e0010 */
[----:B------:R-:W-:-:S02]  /*0b30*/  @!P0 IMAD.MOV.U32 R89, RZ, RZ, R17 ;  /* 0x000000ffff598224 */ /* 0x000fc400078e0011 */
[----:B------:R-:W-:Y:S02]  /*0b40*/  @!P0 IMAD.MOV.U32 R0, RZ, RZ, R19 ;  /* 0x000000ffff008224 */ /* 0x000fe400078e0013 */
[----:B------:R-:W-:Y:S02]  /*0b50*/  IMAD.MOV.U32 R90, RZ, RZ, RZ ;  /* 0x000000ffff5a7224 */ /* 0x000fe400078e00ff */
[----:B------:R-:W-:Y:S02]  /*0b60*/  IMAD R96, R96, -0x2daee0ad, RZ ;  /* 0xd2511f5360607824 */ /* 0x000fe400078e02ff */
[----:B01234-:R-:W-:-:S07]  /*0b70*/  IMAD R92, R92, -0x326172a9, RZ ;  /* 0xcd9e8d575c5c7824 */ /* 0x01ffce00078e02ff */
.L_x_21008:
        /* <DEDUP_REMOVED lines=34> */
[----:B------:R-:W-:-:S05]  /*0da0*/  VIADDMNMX.U32 R22, R98, 0xfffffffe, R23, PT ;  /* 0xfffffffe62167846 */ /* 0x000fca0003800017 */
[----:B------:R-:W-:-:S04]  /*0db0*/  IMAD.SHL.U32 R24, R22, 0x4, RZ ;  /* 0x0000000416187824 */ /* 0x000fc800078e00ff */
[----:B------:R-:W0:Y:S02]  /*0dc0*/  LDC R22, c[0x2][R24] ;  /* 0x0080000018167b82 */ /* 0x000e240000000800 */
[----:B0-----:R-:W-:-:S04]  /*0dd0*/  SHF.R.S32.HI R23, RZ, 0x1f, R22 ;  /* 0x0000001fff177819 */ /* 0x001fc80000011416 */
.L_x_33920:
[----:B------:R-:W-:Y:S05]  /*0de0*/  BRX R22 -0xdf0                                         (*"BRANCH_TARGETS .L_x_33921,.L_x_33922,.L_x_33923"*) ;  /* 0xfffffff016847949 */ /* 0x000fea000383ffff */
.L_x_33923:
[----:B------:R-:W-:Y:S01]  /*0df0*/  IADD3 R26, PT, PT, R98, 0x1, RZ ;  /* 0x00000001621a7810 */ /* 0x000fe20007ffe0ff */
[----:B------:R-:W-:Y:S02]  /*0e00*/  IMAD.MOV.U32 R22, RZ, RZ, R96 ;  /* 0x000000ffff167224 */ /* 0x000fe400078e0060 */
[----:B------:R-:W-:Y:S01]  /*0e10*/  IMAD.MOV.U32 R23, RZ, RZ, R83 ;  /* 0x000000ffff177224 */ /* 0x000fe200078e0053 */
[----:B------:R-:W-:Y:S06]  /*0e20*/  BRA `(.L_x_20756) ;  /* 0x0000000000ec7947 */ /* 0x000fec0003800000 */
.L_x_33921:
[----:B------:R-:W-:Y:S01]  /*0e30*/  MOV R22, R96 ;  /* 0x0000006000167202 */ /* 0x000fe20000000f00 */
[----:B------:R-:W-:Y:S02]  /*0e40*/  IMAD.MOV.U32 R26, RZ, RZ, 0x3 ;  /* 0x00000003ff1a7424 */ /* 0x000fe400078e00ff */
[----:B------:R-:W-:Y:S01]  /*0e50*/  IMAD.MOV.U32 R23, RZ, RZ, R84 ;  /* 0x000000ffff177224 */ /* 0x000fe200078e0054 */
[----:B------:R-:W-:Y:S06]  /*0e60*/  BRA `(.L_x_20756) ;  /* 0x0000000000dc7947 */ /* 0x000fec0003800000 */
.L_x_33922:
        /* <DEDUP_REMOVED lines=12> */
.L_x_20757:
        /* <DEDUP_REMOVED lines=43> */
.L_x_20756:
[----:B------:R-:W-:Y:S01]  /*11e0*/  I2FP.F32.U32 R23, R23 ;  /* 0x0000001700177245 */ /* 0x000fe20000201000 */
[----:B-----5:R-:W-:Y:S01]  /*11f0*/  HADD2.F32 R24, -RZ, R16.H0_H0 ;  /* 0x20000010ff187230 */ /* 0x020fe20000004100 */
[----:B------:R-:W-:Y:S01]  /*1200*/  ISETP.NE.AND P1, PT, R26, 0x1, PT ;  /* 0x000000011a00780c */ /* 0x000fe20003f25270 */
[----:B------:R-:W-:Y:S01]  /*1210*/  UMOV UR5, UR8 ;  /* 0x0000000800057c82 */ /* 0x000fe20008000000 */
[----:B------:R-:W-:Y:S01]  /*1220*/  UMOV UR4, UR7 ;  /* 0x0000000700047c82 */ /* 0x000fe20008000000 */
[----:B------:R-:W-:Y:S01]  /*1230*/  FFMA.FTZ R23, R23, R94, 1.1641532182693481445e-10 ;  /* 0x2f00000017177423 */ /* 0x000fe2000001005e */
[----:B------:R-:W-:Y:S01]  /*1240*/  FMUL.FTZ R24, R24, UR6 ;  /* 0x0000000618187c20 */ /* 0x000fe20008410000 */
[----:B------:R-:W-:-:S03]  /*1250*/  IMAD.MOV.U32 R27, RZ, RZ, 0x2 ;  /* 0x00000002ff1b7424 */ /* 0x000fc600078e00ff */
[----:B------:R-:W-:Y:S01]  /*1260*/  FMUL.FTZ R24, R24, UR5 ;  /* 0x0000000518187c20 */ /* 0x000fe20008410000 */
[----:B------:R-:W-:-:S04]  /*1270*/  FSETP.GTU.FTZ.AND P0, PT, R23, UR4, PT ;  /* 0x0000000417007c0b */ /* 0x000fc8000bf1c000 */
        /* <DEDUP_REMOVED lines=14> */
.L_x_20759:
        /* <DEDUP_REMOVED lines=12> */
.L_x_20760:
        /* <DEDUP_REMOVED lines=43> */
.L_x_20758:
        /* <DEDUP_REMOVED lines=21> */
.L_x_20762:
        /* <DEDUP_REMOVED lines=12> */
.L_x_20763:
        /* <DEDUP_REMOVED lines=43> */
.L_x_20761:
        /* <DEDUP_REMOVED lines=21> */
.L_x_20765:
        /* <DEDUP_REMOVED lines=12> */
.L_x_20766:
        /* <DEDUP_REMOVED lines=43> */
.L_x_20764:
        /* <DEDUP_REMOVED lines=21> */
.L_x_20768:
        /* <DEDUP_REMOVED lines=12> */
.L_x_20769:
        /* <DEDUP_REMOVED lines=43> */
.L_x_20767:
        /* <DEDUP_REMOVED lines=21> */
.L_x_20771:
        /* <DEDUP_REMOVED lines=12> */
.L_x_20772:
        /* <DEDUP_REMOVED lines=43> */
.L_x_20770:
        /* <DEDUP_REMOVED lines=21> */
.L_x_20774:
        /* <DEDUP_REMOVED lines=12> */
.L_x_20775:
        /* <DEDUP_REMOVED lines=43> */
.L_x_20773:
        /* <DEDUP_REMOVED lines=21> */
.L_x_20777:
        /* <DEDUP_REMOVED lines=14> */
.L_x_20778:
        /* <DEDUP_REMOVED lines=43> */
.L_x_20776:
[----:B------:R-:W-:Y:S01]  /*3370*/  I2FP.F32.U32 R17, R16 ;  /* 0x0000001000117245 */ /* 0x000fe20000201000 */
[----:B------:R-:W-:-:S04]  /*3380*/  HADD2.F32 R19, -RZ, R19.H1_H1 ;  /* 0x30000013ff137230 */ /* 0x000fc80000004100 */
        /* <DEDUP_REMOVED lines=8> */
.L_x_20755:
        /* <DEDUP_REMOVED lines=15> */
.L_x_20781:
        /* <DEDUP_REMOVED lines=12> */
.L_x_20782:
        /* <DEDUP_REMOVED lines=43> */
.L_x_20780:
[----:B------:R-:W-:Y:S01]  /*3870*/  ISETP.NE.AND P0, PT, R25, 0x1, PT ;  /* 0x000000011900780c */ /* 0x000fe20003f05270 */
[----:B-----5:R-:W-:Y:S01]  /*3880*/  HADD2.F32 R24, -RZ, R16.H0_H0 ;  /* 0x20000010ff187230 */ /* 0x020fe20000004100 */
[----:B------:R-:W-:Y:S01]  /*3890*/  I2FP.F32.U32 R23, R23 ;  /* 0x0000001700177245 */ /* 0x000fe20000201000 */
[----:B------:R-:W-:Y:S01]  /*38a0*/  UMOV UR4, UR7 ;  /* 0x0000000700047c82 */ /* 0x000fe20008000000 */
[----:B------:R-:W-:Y:S01]  /*38b0*/  UMOV UR5, UR8 ;  /* 0x0000000800057c82 */ /* 0x000fe20008000000 */
[----:B------:R-:W-:Y:S02]  /*38c0*/  HFMA2 R26, -RZ, RZ, 0, 1.1920928955078125e-07 ;  /* 0x00000002ff1a7431 */ /* 0x000fe400000001ff */
[----:B------:R-:W-:Y:S01]  /*38d0*/  FMUL.FTZ R52, R24, UR6 ;  /* 0x0000000618347c20 */ /* 0x000fe20008410000 */
        /* <DEDUP_REMOVED lines=14> */
.L_x_20784:
        /* <DEDUP_REMOVED lines=12> */
.L_x_20785:
        /* <DEDUP_REMOVED lines=43> */
.L_x_20783:
[----:B------:R-:W-:Y:S01]  /*3d30*/  ISETP.NE.AND P1, PT, R26, 0x1, PT ;  /* 0x000000011a00780c */ /* 0x000fe20003f25270 */
[----:B------:R-:W-:Y:S01]  /*3d40*/  HADD2.F32 R16, -RZ, R16.H1_H1 ;  /* 0x30000010ff107230 */ /* 0x000fe20000004100 */
[----:B------:R-:W-:Y:S01]  /*3d50*/  I2FP.F32.U32 R25, R24 ;  /* 0x0000001800197245 */ /* 0x000fe20000201000 */
[----:B------:R-:W-:-:S03]  /*3d60*/  IMAD.MOV.U32 R24, RZ, RZ, 0x2 ;  /* 0x00000002ff187424 */ /* 0x000fc600078e00ff */
[----:B------:R-:W-:Y:S01]  /*3d70*/  FMUL.FTZ R53, R16, UR6 ;  /* 0x0000000610357c20 */ /* 0x000fe20008410000 */
[----:B------:R-:W-:Y:S01]  /*3d80*/  FFMA.FTZ R25, R25, R94, 1.1641532182693481445e-10 ;  /* 0x2f00000019197423 */ /* 0x000fe2000001005e */
[----:B------:R-:W-:Y:S02]  /*3d90*/  MOV R16, R92 ;  /* 0x0000005c00107202 */ /* 0x000fe40000000f00 */
[----:B------:R-:W-:Y:S02]  /*3da0*/  FMUL.FTZ R53, R53, UR5 ;  /* 0x0000000535357c20 */ /* 0x000fe40008410000 */
        /* <DEDUP_REMOVED lines=10> */
.L_x_20787:
        /* <DEDUP_REMOVED lines=12> */
.L_x_20788:
        /* <DEDUP_REMOVED lines=43> */
.L_x_20786:
[----:B------:R-:W-:Y:S01]  /*41c0*/  ISETP.NE.AND P2, PT, R24, 0x1, PT ;  /* 0x000000011800780c */ /* 0x000fe20003f45270 */
[----:B------:R-:W-:Y:S01]  /*41d0*/  IMAD.MOV.U32 R26, RZ, RZ, 0x2 ;  /* 0x00000002ff1a7424 */ /* 0x000fe200078e00ff */
[----:B------:R-:W-:Y:S01]  /*41e0*/  I2FP.F32.U32 R25, R16 ;  /* 0x0000001000197245 */ /* 0x000fe20000201000 */
[----:B------:R-:W-:-:S04]  /*41f0*/  HADD2.F32 R16, -RZ, R17.H0_H0 ;  /* 0x20000011ff107230 */ /* 0x000fc80000004100 */
        /* <DEDUP_REMOVED lines=14> */
.L_x_20790:
        /* <DEDUP_REMOVED lines=12> */
.L_x_20791:
        /* <DEDUP_REMOVED lines=43> */
.L_x_20789:
        /* <DEDUP_REMOVED lines=18> */
.L_x_20793:
        /* <DEDUP_REMOVED lines=12> */
.L_x_20794:
        /* <DEDUP_REMOVED lines=43> */
.L_x_20792:
[----:B------:R-:W-:Y:S01]  /*4ae0*/  ISETP.NE.AND P4, PT, R24, 0x1, PT ;  /* 0x000000011800780c */ /* 0x000fe20003f85270 */
[----:B------:R-:W-:Y:S01]  /*4af0*/  IMAD.MOV.U32 R25, RZ, RZ, 0x2 ;  /* 0x00000002ff197424 */ /* 0x000fe200078e00ff */
[----:B------:R-:W-:Y:S01]  /*4b00*/  I2FP.F32.U32 R17, R16 ;  /* 0x0000001000117245 */ /* 0x000fe20000201000 */
[----:B------:R-:W-:-:S04]  /*4b10*/  HADD2.F32 R16, -RZ, R18.H0_H0 ;  /* 0x20000012ff107230 */ /* 0x000fc80000004100 */
        /* <DEDUP_REMOVED lines=14> */
.L_x_20796:
        /* <DEDUP_REMOVED lines=12> */
.L_x_20797:
        /* <DEDUP_REMOVED lines=43> */
.L_x_20795:
        /* <DEDUP_REMOVED lines=18> */
.L_x_20799:
        /* <DEDUP_REMOVED lines=12> */
.L_x_20800:
        /* <DEDUP_REMOVED lines=43> */
.L_x_20798:
[----:B------:R-:W-:Y:S01]  /*5400*/  ISETP.NE.AND P6, PT, R24, 0x1, PT ;  /* 0x000000011800780c */ /* 0x000fe20003fc5270 */
[----:B------:R-:W-:Y:S01]  /*5410*/  HFMA2 R31, -RZ, RZ, 0, 1.1920928955078125e-07 ;  /* 0x00000002ff1f7431 */ /* 0x000fe200000001ff */
        /* <DEDUP_REMOVED lines=16> */
.L_x_20802:
        /* <DEDUP_REMOVED lines=14> */
.L_x_20803:
        /* <DEDUP_REMOVED lines=43> */
.L_x_20801:
        /* <DEDUP_REMOVED lines=16> */
.L_x_20779:
[----:B------:R-:W0:Y:S01]  /*59b0*/  LDC.64 R102, c[0x0][0x3a8] ;  /* 0x0000ea00ff667b82 */ /* 0x000e220000000a00 */
[----:B------:R-:W-:Y:S01]  /*59c0*/  SEL R19, RZ, 0x1000000, !P6 ;  /* 0x01000000ff137807 */ /* 0x000fe20007000000 */
[----:B------:R-:W-:Y:S01]  /*59d0*/  VIADD R95, R93, 0x80 ;  /* 0x000000805d5f7836 */ /* 0x000fe20000000000 */
        /* <DEDUP_REMOVED lines=40> */
.L_x_20806:
        /* <DEDUP_REMOVED lines=12> */
.L_x_20807:
        /* <DEDUP_REMOVED lines=42> */
.L_x_20805:
[----:B------:R-:W-:Y:S01]  /*5fc0*/  I2FP.F32.U32 R25, R26 ;  /* 0x0000001a00197245 */ /* 0x000fe20000201000 */
[----:B-----5:R-:W-:Y:S01]  /*5fd0*/  HADD2.F32 R22, -RZ, R16.H0_H0 ;  /* 0x20000010ff167230 */ /* 0x020fe20000004100 */
        /* <DEDUP_REMOVED lines=20> */
.L_x_20809:
        /* <DEDUP_REMOVED lines=12> */
.L_x_20810:
        /* <DEDUP_REMOVED lines=43> */
.L_x_20808:
        /* <DEDUP_REMOVED lines=21> */
.L_x_20812:
        /* <DEDUP_REMOVED lines=12> */
.L_x_20813:
        /* <DEDUP_REMOVED lines=43> */
.L_x_20811:
        /* <DEDUP_REMOVED lines=21> */
.L_x_20815:
        /* <DEDUP_REMOVED lines=12> */
.L_x_20816:
        /* <DEDUP_REMOVED lines=43> */
.L_x_20814:
[----:B------:R-:W-:Y:S01]  /*6e10*/  I2FP.F32.U32 R23, R16 ;  /* 0x0000001000177245 */ /* 0x000fe20000201000 */
[----:B------:R-:W-:Y:S01]  /*6e20*/  HADD2.F32 R17, -RZ, R17.H1_H1 ;  /* 0x30000011ff117230 */ /* 0x000fe20000004100 */
[----:B------:R-:W-:-:S03]  /*6e30*/  ISETP.NE.AND P3, PT, R22, 0x1, PT ;  /* 0x000000011600780c */ /* 0x000fc60003f65270 */
        /* <DEDUP_REMOVED lines=18> */
.L_x_20818:
        /* <DEDUP_REMOVED lines=12> */
.L_x_20819:
        /* <DEDUP_REMOVED lines=43> */
.L_x_20817:
        /* <DEDUP_REMOVED lines=21> */
.L_x_20821:
        /* <DEDUP_REMOVED lines=12> */
.L_x_20822:
        /* <DEDUP_REMOVED lines=43> */
.L_x_20820:
[----:B------:R-:W-:Y:S01]  /*7790*/  I2FP.F32.U32 R17, R16 ;  /* 0x0000001000117245 */ /* 0x000fe20000201000 */
[----:B------:R-:W-:Y:S01]  /*77a0*/  HADD2.F32 R18, -RZ, R18.H1_H1 ;  /* 0x30000012ff127230 */ /* 0x000fe20000004100 */
        /* <DEDUP_REMOVED lines=19> */
.L_x_20824:
        /* <DEDUP_REMOVED lines=12> */
.L_x_20825:
        /* <DEDUP_REMOVED lines=43> */
.L_x_20823:
        /* <DEDUP_REMOVED lines=21> */
.L_x_20827:
        /* <DEDUP_REMOVED lines=14> */
.L_x_20828:
        /* <DEDUP_REMOVED lines=43> */
.L_x_20826:
        /* <DEDUP_REMOVED lines=10> */
.L_x_20804:
        /* <DEDUP_REMOVED lines=15> */
.L_x_20831:
        /* <DEDUP_REMOVED lines=12> */
.L_x_20832:
        /* <DEDUP_REMOVED lines=42> */
.L_x_20830:
[----:B------:R-:W-:Y:S01]  /*8620*/  ISETP.NE.AND P0, PT, R24, 0x1, PT ;  /* 0x000000011800780c */ /* 0x000fe20003f05270 */
[----:B-----5:R-:W-:Y:S01]  /*8630*/  HADD2.F32 R22, -RZ, R16.H0_H0 ;  /* 0x20000010ff167230 */ /* 0x020fe20000004100 */
[----:B------:R-:W-:Y:S02]  /*8640*/  I2FP.F32.U32 R23, R23 ;  /* 0x0000001700177245 */ /* 0x000fe40000201000 */
[----:B------:R-:W-:Y:S02]  /*8650*/  MOV R25, 0x2 ;  /* 0x0000000200197802 */ /* 0x000fe40000000f00 */
        /* <DEDUP_REMOVED lines=15> */
.L_x_20834:
        /* <DEDUP_REMOVED lines=12> */
.L_x_20835:
        /* <DEDUP_REMOVED lines=43> */
.L_x_20833:
        /* <DEDUP_REMOVED lines=18> */
.L_x_20837:
        /* <DEDUP_REMOVED lines=12> */
.L_x_20838:
        /* <DEDUP_REMOVED lines=43> */
.L_x_20836:
        /* <DEDUP_REMOVED lines=18> */
.L_x_20840:
        /* <DEDUP_REMOVED lines=12> */
.L_x_20841:
        /* <DEDUP_REMOVED lines=43> */
.L_x_20839:
        /* <DEDUP_REMOVED lines=18> */
.L_x_20843:
        /* <DEDUP_REMOVED lines=12> */
.L_x_20844:
        /* <DEDUP_REMOVED lines=43> */
.L_x_20842:
        /* <DEDUP_REMOVED lines=18> */
.L_x_20846:
        /* <DEDUP_REMOVED lines=12> */
.L_x_20847:
        /* <DEDUP_REMOVED lines=43> */
.L_x_20845:
[----:B------:R-:W-:Y:S01]  /*9d00*/  ISETP.NE.AND P5, PT, R23, 0x1, PT ;  /* 0x000000011700780c */ /* 0x000fe20003fa5270 */
[----:B------:R-:W-:Y:S01]  /*9d10*/  HADD2.F32 R18, -RZ, R18.H1_H1 ;  /* 0x30000012ff127230 */ /* 0x000fe20000004100 */
[----:B------:R-:W-:Y:S01]  /*9d20*/  I2FP.F32.U32 R17, R16 ;  /* 0x0000001000117245 */ /* 0x000fe20000201000 */
[----:B------:R-:W-:-:S03]  /*9d30*/  IMAD.MOV.U32 R22, RZ, RZ, 0x2 ;  /* 0x00000002ff167424 */ /* 0x000fc600078e00ff */
[----:B------:R-:W-:Y:S01]  /*9d40*/  FMUL.FTZ R18, R18, UR6 ;  /* 0x0000000612127c20 */ /* 0x000fe20008410000 */
[----:B------:R-:W-:-:S03]  /*9d50*/  FFMA.FTZ R17, R17, R94, 1.1641532182693481445e-10 ;  /* 0x2f00000011117423 */ /* 0x000fc6000001005e */
[----:B------:R-:W-:Y:S02]  /*9d60*/  FMUL.FTZ R41, R18, UR5 ;  /* 0x0000000512297c20 */ /* 0x000fe40008410000 */
[----:B------:R-:W-:Y:S02]  /*9d70*/  FSETP.LE.FTZ.AND P4, PT, R17, UR4, PT ;  /* 0x0000000411007c0b */ /* 0x000fe4000bf93000 */
        /* <DEDUP_REMOVED lines=10> */
.L_x_20849:
        /* <DEDUP_REMOVED lines=12> */
.L_x_20850:
        /* <DEDUP_REMOVED lines=43> */
.L_x_20848:
[----:B------:R-:W-:Y:S01]  /*a190*/  ISETP.NE.AND P6, PT, R22, 0x1, PT ;  /* 0x000000011600780c */ /* 0x000fe20003fc5270 */
[----:B------:R-:W-:Y:S01]  /*a1a0*/  HADD2.F32 R16, -RZ, R19.H0_H0 ;  /* 0x20000013ff107230 */ /* 0x000fe20000004100 */
[----:B------:R-:W-:Y:S01]  /*a1b0*/  I2FP.F32.U32 R17, R17 ;  /* 0x0000001100117245 */ /* 0x000fe20000201000 */
[----:B------:R-:W-:-:S03]  /*a1c0*/  HFMA2 R28, -RZ, RZ, 0, 1.1920928955078125e-07 ;  /* 0x00000002ff1c7431 */ /* 0x000fc600000001ff */
[----:B------:R-:W-:Y:S01]  /*a1d0*/  FMUL.FTZ R42, R16, UR6 ;  /* 0x00000006102a7c20 */ /* 0x000fe20008410000 */
[----:B------:R-:W-:Y:S01]  /*a1e0*/  FFMA.FTZ R17, R17, R94, 1.1641532182693481445e-10 ;  /* 0x2f00000011117423 */ /* 0x000fe2000001005e */
[----:B------:R-:W-:Y:S02]  /*a1f0*/  IMAD.MOV.U32 R16, RZ, RZ, R92 ;  /* 0x000000ffff107224 */ /* 0x000fe400078e005c */
        /* <DEDUP_REMOVED lines=11> */
.L_x_20852:
        /* <DEDUP_REMOVED lines=14> */
.L_x_20853:
        /* <DEDUP_REMOVED lines=43> */
.L_x_20851:
        /* <DEDUP_REMOVED lines=16> */
.L_x_20829:
        /* <DEDUP_REMOVED lines=28> */
[----:B------:R-:W-:Y:S02]  /*a900*/  MOV R24, 0x2 ;  /* 0x0000000200187802 */ /* 0x000fe40000000f00 */
        /* <DEDUP_REMOVED lines=12> */
.L_x_20856:
        /* <DEDUP_REMOVED lines=12> */
.L_x_20857:
        /* <DEDUP_REMOVED lines=43> */
.L_x_20855:
[----:B------:R-:W-:Y:S01]  /*ad40*/  I2FP.F32.U32 R23, R25 ;  /* 0x0000001900177245 */ /* 0x000fe20000201000 */
[----:B-----5:R-:W-:Y:S01]  /*ad50*/  HADD2.F32 R22, -RZ, R16.H0_H0 ;  /* 0x20000010ff167230 */ /* 0x020fe20000004100 */
        /* <DEDUP_REMOVED lines=20> */
.L_x_20859:
        /* <DEDUP_REMOVED lines=12> */
.L_x_20860:
        /* <DEDUP_REMOVED lines=43> */
.L_x_20858:
        /* <DEDUP_REMOVED lines=21> */
.L_x_20862:
        /* <DEDUP_REMOVED lines=12> */
.L_x_20863:
        /* <DEDUP_REMOVED lines=43> */
.L_x_20861:
        /* <DEDUP_REMOVED lines=21> */
.L_x_20865:
        /* <DEDUP_REMOVED lines=12> */
.L_x_20866:
        /* <DEDUP_REMOVED lines=43> */
.L_x_20864:
        /* <DEDUP_REMOVED lines=21> */
.L_x_20868:
        /* <DEDUP_REMOVED lines=12> */
.L_x_20869:
        /* <DEDUP_REMOVED lines=43> */
.L_x_20867:
        /* <DEDUP_REMOVED lines=21> */
.L_x_20871:
        /* <DEDUP_REMOVED lines=12> */
.L_x_20872:
        /* <DEDUP_REMOVED lines=43> */
.L_x_20870:
        /* <DEDUP_REMOVED lines=21> */
.L_x_20874:
        /* <DEDUP_REMOVED lines=12> */
.L_x_20875:
        /* <DEDUP_REMOVED lines=43> */
.L_x_20873:
[----:B------:R-:W-:Y:S01]  /*c9d0*/  I2FP.F32.U32 R17, R16 ;  /* 0x0000001000117245 */ /* 0x000fe20000201000 */
[----:B------:R-:W-:Y:S01]  /*c9e0*/  HADD2.F32 R16, -RZ, R19.H0_H0 ;  /* 0x20000013ff107230 */ /* 0x000fe20000004100 */
        /* <DEDUP_REMOVED lines=19> */
.L_x_20877:
        /* <DEDUP_REMOVED lines=14> */
.L_x_20878:
        /* <DEDUP_REMOVED lines=43> */
.L_x_20876:
        /* <DEDUP_REMOVED lines=10> */
.L_x_20854:
        /* <DEDUP_REMOVED lines=15> */
.L_x_20881:
        /* <DEDUP_REMOVED lines=12> */
.L_x_20882:
        /* <DEDUP_REMOVED lines=43> */
.L_x_20880:
[----:B------:R-:W-:Y:S01]  /*d3b0*/  ISETP.NE.AND P0, PT, R24, 0x1, PT ;  /* 0x000000011800780c */ /* 0x000fe20003f05270 */
[----:B------:R-:W-:Y:S01]  /*d3c0*/  IMAD.MOV.U32 R25, RZ, RZ, 0x2 ;  /* 0x00000002ff197424 */ /* 0x000fe200078e00ff */
[----:B------:R-:W-:Y:S01]  /*d3d0*/  I2FP.F32.U32 R23, R22 ;  /* 0x0000001600177245 */ /* 0x000fe20000201000 */
[----:B-----5:R-:W-:-:S04]  /*d3e0*/  HADD2.F32 R22, -RZ, R16.H0_H0 ;  /* 0x20000010ff167230 */ /* 0x020fc80000004100 */
[----:B------:R-:W-:Y:S01]  /*d3f0*/  FFMA.FTZ R23, R23, R94, 1.1641532182693481445e-10 ;  /* 0x2f00000017177423 */ /* 0x000fe2000001005e */
[----:B------:R-:W-:-:S04]  /*d400*/  FMUL.FTZ R36, R22, UR6 ;  /* 0x0000000616247c20 */ /* 0x000fc80008410000 */
[----:B------:R-:W-:Y:S01]  /*d410*/  FSETP.LE.FTZ.AND P1, PT, R23, UR4, PT ;  /* 0x0000000417007c0b */ /* 0x000fe2000bf33000 */
[----:B------:R-:W-:Y:S01]  /*d420*/  FMUL.FTZ R36, R36, UR5 ;  /* 0x0000000524247c20 */ /* 0x000fe20008410000 */
[----:B------:R-:W-:Y:S02]  /*d430*/  MOV R23, R92 ;  /* 0x0000005c00177202 */ /* 0x000fe40000000f00 */
        /* <DEDUP_REMOVED lines=10> */
.L_x_20884:
        /* <DEDUP_REMOVED lines=12> */
.L_x_20885:
        /* <DEDUP_REMOVED lines=43> */
.L_x_20883:
[----:B------:R-:W-:Y:S01]  /*d850*/  ISETP.NE.AND P1, PT, R25, 0x1, PT ;  /* 0x000000011900780c */ /* 0x000fe20003f25270 */
[----:B------:R-:W-:Y:S01]  /*d860*/  HADD2.F32 R16, -RZ, R16.H1_H1 ;  /* 0x30000010ff107230 */ /* 0x000fe20000004100 */
        /* <DEDUP_REMOVED lines=16> */
.L_x_20887:
        /* <DEDUP_REMOVED lines=12> */
.L_x_20888:
        /* <DEDUP_REMOVED lines=43> */
.L_x_20886:
        /* <DEDUP_REMOVED lines=18> */
.L_x_20890:
        /* <DEDUP_REMOVED lines=12> */
.L_x_20891:
        /* <DEDUP_REMOVED lines=43> */
.L_x_20889:
[----:B------:R-:W-:Y:S01]  /*e170*/  ISETP.NE.AND P3, PT, R25, 0x1, PT ;  /* 0x000000011900780c */ /* 0x000fe20003f65270 */
[----:B------:R-:W-:Y:S01]  /*e180*/  HADD2.F32 R17, -RZ, R17.H1_H1 ;  /* 0x30000011ff117230 */ /* 0x000fe20000004100 */
[----:B------:R-:W-:Y:S01]  /*e190*/  I2FP.F32.U32 R23, R16 ;  /* 0x0000001000177245 */ /* 0x000fe20000201000 */
[----:B------:R-:W-:-:S03]  /*e1a0*/  IMAD.MOV.U32 R16, RZ, RZ, R92 ;  /* 0x000000ffff107224 */ /* 0x000fc600078e005c */
[----:B------:R-:W-:Y:S01]  /*e1b0*/  FMUL.FTZ R17, R17, UR6 ;  /* 0x0000000611117c20 */ /* 0x000fe20008410000 */
[----:B------:R-:W-:-:S03]  /*e1c0*/  FFMA.FTZ R23, R23, R94, 1.1641532182693481445e-10 ;  /* 0x2f00000017177423 */ /* 0x000fc6000001005e */
[----:B------:R-:W-:Y:S02]  /*e1d0*/  FMUL.FTZ R39, R17, UR5 ;  /* 0x0000000511277c20 */ /* 0x000fe40008410000 */
[----:B------:R-:W-:Y:S01]  /*e1e0*/  FSETP.LE.FTZ.AND P2, PT, R23, UR4, PT ;  /* 0x0000000417007c0b */ /* 0x000fe2000bf53000 */
[----:B------:R-:W-:Y:S01]  /*e1f0*/  HFMA2 R23, -RZ, RZ, 0, 1.1920928955078125e-07 ;  /* 0x00000002ff177431 */ /* 0x000fe200000001ff */
        /* <DEDUP_REMOVED lines=9> */
.L_x_20893:
        /* <DEDUP_REMOVED lines=12> */
.L_x_20894:
        /* <DEDUP_REMOVED lines=43> */
.L_x_20892:
[----:B------:R-:W-:Y:S01]  /*e600*/  ISETP.NE.AND P4, PT, R23, 0x1, PT ;  /* 0x000000011700780c */ /* 0x000fe20003f85270 */
[----:B------:R-:W-:Y:S01]  /*e610*/  IMAD.MOV.U32 R24, RZ, RZ, 0x2 ;  /* 0x00000002ff187424 */ /* 0x000fe200078e00ff */
[----:B------:R-:W-:Y:S01]  /*e620*/  I2FP.F32.U32 R17, R16 ;  /* 0x0000001000117245 */ /* 0x000fe20000201000 */
[----:B------:R-:W-:-:S04]  /*e630*/  HADD2.F32 R16, -RZ, R18.H0_H0 ;  /* 0x20000012ff107230 */ /* 0x000fc80000004100 */
[----:B------:R-:W-:Y:S01]  /*e640*/  FFMA.FTZ R17, R17, R94, 1.1641532182693481445e-10 ;  /* 0x2f00000011117423 */ /* 0x000fe2000001005e */
[----:B------:R-:W-:-:S04]  /*e650*/  FMUL.FTZ R16, R16, UR6 ;  /* 0x0000000610107c20 */ /* 0x000fc80008410000 */
        /* <DEDUP_REMOVED lines=12> */
.L_x_20896:
        /* <DEDUP_REMOVED lines=12> */
.L_x_20897:
        /* <DEDUP_REMOVED lines=43> */
.L_x_20895:
[----:B------:R-:W-:Y:S01]  /*ea90*/  ISETP.NE.AND P5, PT, R24, 0x1, PT ;  /* 0x000000011800780c */ /* 0x000fe20003fa5270 */
[----:B------:R-:W-:Y:S01]  /*eaa0*/  HADD2.F32 R18, -RZ, R18.H1_H1 ;  /* 0x30000012ff127230 */ /* 0x000fe20000004100 */
[----:B------:R-:W-:Y:S01]  /*eab0*/  I2FP.F32.U32 R17, R17 ;  /* 0x0000001100117245 */ /* 0x000fe20000201000 */
[----:B------:R-:W-:-:S03]  /*eac0*/  HFMA2 R23, -RZ, RZ, 0, 1.1920928955078125e-07 ;  /* 0x00000002ff177431 */ /* 0x000fc600000001ff */
[----:B------:R-:W-:Y:S01]  /*ead0*/  FMUL.FTZ R18, R18, UR6 ;  /* 0x0000000612127c20 */ /* 0x000fe20008410000 */
[----:B------:R-:W-:-:S03]  /*eae0*/  FFMA.FTZ R17, R17, R94, 1.1641532182693481445e-10 ;  /* 0x2f00000011117423 */ /* 0x000fc6000001005e */
[----:B------:R-:W-:Y:S02]  /*eaf0*/  FMUL.FTZ R33, R18, UR5 ;  /* 0x0000000512217c20 */ /* 0x000fe40008410000 */
[----:B------:R-:W-:Y:S01]  /*eb00*/  FSETP.LE.FTZ.AND P4, PT, R17, UR4, PT ;  /* 0x0000000411007c0b */ /* 0x000fe2000bf93000 */
        /* <DEDUP_REMOVED lines=10> */
.L_x_20899:
        /* <DEDUP_REMOVED lines=12> */
.L_x_20900:
        /* <DEDUP_REMOVED lines=43> */
.L_x_20898:
[----:B------:R-:W-:Y:S01]  /*ef20*/  ISETP.NE.AND P6, PT, R23, 0x1, PT ;  /* 0x000000011700780c */ /* 0x000fe20003fc5270 */
[----:B------:R-:W-:Y:S01]  /*ef30*/  HADD2.F32 R16, -RZ, R19.H0_H0 ;  /* 0x20000013ff107230 */ /* 0x000fe20000004100 */
        /* <DEDUP_REMOVED lines=16> */
.L_x_20902:
        /* <DEDUP_REMOVED lines=14> */
.L_x_20903:
        /* <DEDUP_REMOVED lines=43> */
.L_x_20901:
        /* <DEDUP_REMOVED lines=16> */
.L_x_20879:
[----:B------:R-:W-:Y:S01]  /*f4d0*/  SEL R19, RZ, 0x1000000, !P6 ;  /* 0x01000000ff137807 */ /* 0x000fe20007000000 */
[C---:B------:R-:W-:Y:S01]  /*f4e0*/  IMAD.WIDE.U32 R26, R97.reuse, 0x20, R102 ;  /* 0x00000020611a7825 */ /* 0x040fe200078e0066 */
        /* <DEDUP_REMOVED lines=39> */
.L_x_20906:
        /* <DEDUP_REMOVED lines=12> */
.L_x_20907:
        /* <DEDUP_REMOVED lines=43> */
.L_x_20905:
        /* <DEDUP_REMOVED lines=22> */
.L_x_20909:
        /* <DEDUP_REMOVED lines=12> */
.L_x_20910:
        /* <DEDUP_REMOVED lines=43> */
.L_x_20908:
        /* <DEDUP_REMOVED lines=21> */
.L_x_20912:
        /* <DEDUP_REMOVED lines=12> */
.L_x_20913:
        /* <DEDUP_REMOVED lines=43> */
.L_x_20911:
        /* <DEDUP_REMOVED lines=21> */
.L_x_20915:
        /* <DEDUP_REMOVED lines=12> */
.L_x_20916:
        /* <DEDUP_REMOVED lines=43> */
.L_x_20914:
        /* <DEDUP_REMOVED lines=21> */
.L_x_20918:
        /* <DEDUP_REMOVED lines=12> */
.L_x_20919:
        /* <DEDUP_REMOVED lines=43> */
.L_x_20917:
[----:B------:R-:W-:Y:S01]  /*10de0*/  I2FP.F32.U32 R17, R17 ;  /* 0x0000001100117245 */ /* 0x000fe20000201000 */
[----:B------:R-:W-:Y:S01]  /*10df0*/  HADD2.F32 R16, -RZ, R18.H0_H0 ;  /* 0x20000012ff107230 */ /* 0x000fe20000004100 */
[----:B------:R-:W-:-:S03]  /*10e00*/  ISETP.NE.AND P4, PT, R23, 0x1, PT ;  /* 0x000000011700780c */ /* 0x000fc60003f85270 */
        /* <DEDUP_REMOVED lines=18> */
.L_x_20921:
        /* <DEDUP_REMOVED lines=12> */
.L_x_20922:
        /* <DEDUP_REMOVED lines=43> */
.L_x_20920:
        /* <DEDUP_REMOVED lines=21> */
.L_x_20924:
        /* <DEDUP_REMOVED lines=12> */
.L_x_20925:
        /* <DEDUP_REMOVED lines=43> */
.L_x_20923:
[----:B------:R-:W-:Y:S01]  /*11760*/  I2FP.F32.U32 R17, R17 ;  /* 0x0000001100117245 */ /* 0x000fe20000201000 */
[----:B------:R-:W-:Y:S01]  /*11770*/  HADD2.F32 R16, -RZ, R19.H0_H0 ;  /* 0x20000013ff107230 */ /* 0x000fe20000004100 */
        /* <DEDUP_REMOVED lines=19> */
.L_x_20927:
        /* <DEDUP_REMOVED lines=14> */
.L_x_20928:
        /* <DEDUP_REMOVED lines=43> */
.L_x_20926:
        /* <DEDUP_REMOVED lines=10> */
.L_x_20904:
        /* <DEDUP_REMOVED lines=15> */
.L_x_20931:
        /* <DEDUP_REMOVED lines=12> */
.L_x_20932:
        /* <DEDUP_REMOVED lines=43> */
.L_x_20930:
[----:B------:R-:W-:Y:S02]  /*12140*/  ISETP.NE.AND P0, PT, R24, 0x1, PT ;  /* 0x000000011800780c */ /* 0x000fe40003f05270 */
[----:B------:R-:W-:Y:S01]  /*12150*/  I2FP.F32.U32 R23, R22 ;  /* 0x0000001600177245 */ /* 0x000fe20000201000 */
[----:B-----5:R-:W-:Y:S01]  /*12160*/  HADD2.F32 R22, -RZ, R16.H0_H0 ;  /* 0x20000010ff167230 */ /* 0x020fe20000004100 */
[----:B------:R-:W-:-:S03]  /*12170*/  MOV R25, 0x2 ;  /* 0x0000000200197802 */ /* 0x000fc60000000f00 */
[----:B------:R-:W-:Y:S01]  /*12180*/  FFMA.FTZ R23, R23, R94, 1.1641532182693481445e-10 ;  /* 0x2f00000017177423 */ /* 0x000fe2000001005e */
[----:B------:R-:W-:-:S04]  /*12190*/  FMUL.FTZ R78, R22, UR6 ;  /* 0x00000006164e7c20 */ /* 0x000fc80008410000 */
        /* <DEDUP_REMOVED lines=13> */
.L_x_20934:
        /* <DEDUP_REMOVED lines=12> */
.L_x_20935:
        /* <DEDUP_REMOVED lines=43> */
.L_x_20933:
        /* <DEDUP_REMOVED lines=18> */
.L_x_20937:
        /* <DEDUP_REMOVED lines=12> */
.L_x_20938:
        /* <DEDUP_REMOVED lines=43> */
.L_x_20936:
        /* <DEDUP_REMOVED lines=18> */
.L_x_20940:
        /* <DEDUP_REMOVED lines=12> */
.L_x_20941:
        /* <DEDUP_REMOVED lines=43> */
.L_x_20939:
        /* <DEDUP_REMOVED lines=18> */
.L_x_20943:
        /* <DEDUP_REMOVED lines=12> */
.L_x_20944:
        /* <DEDUP_REMOVED lines=43> */
.L_x_20942:
[----:B------:R-:W-:Y:S01]  /*13390*/  ISETP.NE.AND P4, PT, R24, 0x1, PT ;  /* 0x000000011800780c */ /* 0x000fe20003f85270 */
[----:B------:R-:W-:Y:S01]  /*133a0*/  HADD2.F32 R16, -RZ, R18.H0_H0 ;  /* 0x20000012ff107230 */ /* 0x000fe20000004100 */
        /* <DEDUP_REMOVED lines=16> */
.L_x_20946:
        /* <DEDUP_REMOVED lines=12> */
.L_x_20947:
        /* <DEDUP_REMOVED lines=43> */
.L_x_20945:
        /* <DEDUP_REMOVED lines=18> */
.L_x_20949:
        /* <DEDUP_REMOVED lines=12> */
.L_x_20950:
        /* <DEDUP_REMOVED lines=43> */
.L_x_20948:
        /* <DEDUP_REMOVED lines=18> */
.L_x_20952:
        /* <DEDUP_REMOVED lines=14> */
.L_x_20953:
        /* <DEDUP_REMOVED lines=43> */
.L_x_20951:
        /* <DEDUP_REMOVED lines=16> */
.L_x_20929:
[----:B------:R-:W-:Y:S01]  /*14260*/  SEL R19, RZ, 0x1000000, !P6 ;  /* 0x01000000ff137807 */ /* 0x000fe20007000000 */
[----:B------:R-:W-:Y:S01]  /*14270*/  VIADD R105, R93, 0x200 ;  /* 0x000002005d697836 */ /* 0x000fe20000000000 */
[----:B------:R-:W-:Y:S01]  /*14280*/  ISETP.NE.AND P6, PT, R22, RZ, PT ;  /* 0x000000ff1600720c */ /* 0x000fe20003fc5270 */
[----:B------:R-:W-:Y:S01]  /*14290*/  IMAD.WIDE.U32 R76, R99, 0x20, R102 ;  /* 0x00000020634c7825 */ /* 0x000fe200078e0066 */
        /* <DEDUP_REMOVED lines=9> */
[----:B------:R-:W-:Y:S02]  /*14330*/  LOP3.LUT R16, R16, R18, R17, 0xfe, !PT ;  /* 0x0000001210107212 */ /* 0x000fe400078efe11 */
[----:B------:R-:W-:Y:S02]  /*14340*/  SEL R19, RZ, 0x1, !P6 ;  /* 0x00000001ff137807 */ /* 0x000fe40007000000 */
[----:B------:R-:W-:Y:S02]  /*14350*/  SEL R22, RZ, 0x1, !P3 ;  /* 0x00000001ff167807 */ /* 0x000fe40005800000 */
[----:B------:R-:W-:Y:S01]  /*14360*/  LOP3.LUT R16, R16, R19, RZ, 0xfc, !PT ;  /* 0x0000001310107212 */ /* 0x000fe200078efcff */
[----:B------:R-:W-:Y:S01]  /*14370*/  IMAD.WIDE.U32 R18, R99, 0x8, R100 ;  /* 0x0000000863127825 */ /* 0x000fe200078e0064 */
[----:B------:R-:W-:-:S05]  /*14380*/  LOP3.LUT R17, R23, R22, RZ, 0xfc, !PT ;  /* 0x0000001617117212 */ /* 0x000fca00078efcff */
        /* <DEDUP_REMOVED lines=22> */
.L_x_20956:
        /* <DEDUP_REMOVED lines=12> */
.L_x_20957:
        /* <DEDUP_REMOVED lines=43> */
.L_x_20955:
        /* <DEDUP_REMOVED lines=22> */
.L_x_20959:
        /* <DEDUP_REMOVED lines=12> */
.L_x_20960:
        /* <DEDUP_REMOVED lines=43> */
.L_x_20958:
        /* <DEDUP_REMOVED lines=21> */
.L_x_20962:
        /* <DEDUP_REMOVED lines=12> */
.L_x_20963:
        /* <DEDUP_REMOVED lines=43> */
.L_x_20961:
        /* <DEDUP_REMOVED lines=21> */
.L_x_20965:
        /* <DEDUP_REMOVED lines=12> */
.L_x_20966:
        /* <DEDUP_REMOVED lines=43> */
.L_x_20964:
        /* <DEDUP_REMOVED lines=21> */
.L_x_20968:
        /* <DEDUP_REMOVED lines=12> */
.L_x_20969:
        /* <DEDUP_REMOVED lines=43> */
.L_x_20967:
        /* <DEDUP_REMOVED lines=8> */
[----:B------:R-:W-:Y:S01]  /*15bf0*/  HFMA2 R20, -RZ, RZ, 0, 1.1920928955078125e-07 ;  /* 0x00000002ff147431 */ /* 0x000fe200000001ff */
        /* <DEDUP_REMOVED lines=12> */
.L_x_20971:
        /* <DEDUP_REMOVED lines=12> */
.L_x_20972:
        /* <DEDUP_REMOVED lines=43> */
.L_x_20970:
[----:B------:R-:W-:Y:S01]  /*16030*/  I2FP.F32.U32 R21, R21 ;  /* 0x0000001500157245 */ /* 0x000fe20000201000 */
[----:B------:R-:W-:Y:S01]  /*16040*/  HADD2.F32 R22, -RZ, R22.H1_H1 ;  /* 0x30000016ff167230 */ /* 0x000fe20000004100 */
[----:B------:R-:W-:Y:S01]  /*16050*/  ISETP.NE.AND P5, PT, R20, 0x1, PT ;  /* 0x000000011400780c */ /* 0x000fe20003fa5270 */
[----:B------:R-:W-:Y:S02]  /*16060*/  IMAD.MOV.U32 R106, RZ, RZ, 0x2 ;  /* 0x00000002ff6a7424 */ /* 0x000fe400078e00ff */
        /* <DEDUP_REMOVED lines=17> */
.L_x_20974:
        /* <DEDUP_REMOVED lines=12> */
.L_x_20975:
        /* <DEDUP_REMOVED lines=43> */
.L_x_20973:
        /* <DEDUP_REMOVED lines=21> */
.L_x_20977:
        /* <DEDUP_REMOVED lines=14> */
.L_x_20978:
        /* <DEDUP_REMOVED lines=43> */
.L_x_20976:
        /* <DEDUP_REMOVED lines=10> */
.L_x_20954:
        /* <DEDUP_REMOVED lines=15> */
.L_x_20981:
        /* <DEDUP_REMOVED lines=12> */
.L_x_20982:
        /* <DEDUP_REMOVED lines=43> */
.L_x_20980:
        /* <DEDUP_REMOVED lines=19> */
.L_x_20984:
        /* <DEDUP_REMOVED lines=12> */
.L_x_20985:
        /* <DEDUP_REMOVED lines=43> */
.L_x_20983:
        /* <DEDUP_REMOVED lines=18> */
.L_x_20987:
        /* <DEDUP_REMOVED lines=12> */
.L_x_20988:
        /* <DEDUP_REMOVED lines=43> */
.L_x_20986:
        /* <DEDUP_REMOVED lines=18> */
.L_x_20990:
        /* <DEDUP_REMOVED lines=12> */
.L_x_20991:
        /* <DEDUP_REMOVED lines=43> */
.L_x_20989:
        /* <DEDUP_REMOVED lines=18> */
.L_x_20993:
        /* <DEDUP_REMOVED lines=12> */
.L_x_20994:
        /* <DEDUP_REMOVED lines=43> */
.L_x_20992:
        /* <DEDUP_REMOVED lines=18> */
.L_x_20996:
        /* <DEDUP_REMOVED lines=12> */
.L_x_20997:
        /* <DEDUP_REMOVED lines=43> */
.L_x_20995:
        /* <DEDUP_REMOVED lines=18> */
.L_x_20999:
        /* <DEDUP_REMOVED lines=12> */
.L_x_21000:
        /* <DEDUP_REMOVED lines=43> */
.L_x_20998:
        /* <DEDUP_REMOVED lines=18> */
.L_x_21002:
        /* <DEDUP_REMOVED lines=14> */
.L_x_21003:
        /* <DEDUP_REMOVED lines=43> */
.L_x_21001:
        /* <DEDUP_REMOVED lines=16> */
.L_x_20979:
        /* <DEDUP_REMOVED lines=9> */
[----:B------:R-:W-:Y:S01]  /*19080*/  BSSY.RECONVERGENT B0, `(.L_x_21004) ;  /* 0x00000a0000007945 */ /* 0x000fe20003800200 */
        /* <DEDUP_REMOVED lines=159> */
.L_x_21005:
[----:B------:R-:W-:Y:S05]  /*19a80*/  BSYNC.RECONVERGENT B0 ;  /* 0x0000000000007941 */ /* 0x000fea0003800200 */
.L_x_21004:
        /* <DEDUP_REMOVED lines=14> */
.L_x_21007:
[----:B------:R-:W-:Y:S05]  /*19b70*/  BSYNC.RECONVERGENT B0 ;  /* 0x0000000000007941 */ /* 0x000fea0003800200 */
.L_x_21006:
[----:B------:R-:W1:Y:S01]  /*19b80*/  SHFL.DOWN PT, R94, R23, 0x2, 0x1f ;  /* 0x08401f00175e7f89 */ /* 0x000e6200000e0000 */
[----:B------:R-:W-:Y:S01]  /*19b90*/  I2FP.F32.U32 R103, R23 ;  /* 0x0000001700677245 */ /* 0x000fe20000201000 */
[----:B------:R-:W-:Y:S01]  /*19ba0*/  HADD2.F32 R110, -RZ, R85.H1_H1 ;  /* 0x30000055ff6e7230 */ /* 0x000fe20000004100 */
[----:B------:R-:W-:Y:S01]  /*19bb0*/  ISETP.NE.AND P0, PT, R91, RZ, PT ;  /* 0x000000ff5b00720c */ /* 0x000fe20003f05270 */
[----:B0-----:R-:W0:Y:S01]  /*19bc0*/  SHFL.DOWN PT, R101, R20, 0x2, 0x1f ;  /* 0x08401f0014657f89 */ /* 0x001e2200000e0000 */
[----:B------:R-:W2:Y:S01]  /*19bd0*/  LDC R91, c[0x0][0x448] ;  /* 0x00011200ff5b7b82 */ /* 0x000ea20000000800 */
[----:B------:R-:W-:Y:S01]  /*19be0*/  ISETP.NE.AND P1, PT, RZ, UR19, PT ;  /* 0x00000013ff007c0c */ /* 0x000fe2000bf25270 */
[----:B------:R-:W-:Y:S01]  /*19bf0*/  HADD2.F32 R112, -RZ, R72.H1_H1 ;  /* 0x30000048ff707230 */ /* 0x000fe20000004100 */
[----:B------:R-:W-:Y:S01]  /*19c00*/  MOV R111, UR9 ;  /* 0x00000009006f7c02 */ /* 0x000fe20008000f00 */
[----:B------:R-:W-:Y:S01]  /*19c10*/  HADD2.F32 R114, -RZ, R82.H1_H1 ;  /* 0x30000052ff727230 */ /* 0x000fe20000004100 */
[----:B------:R-:W-:Y:S01]  /*19c20*/  UPLOP3.LUT UP2, UPT, UPT, UPT, UP2, 0x40, 0x4 ;  /* 0x000000000004789c */ /* 0x000fe20003f4e820 */
[----:B------:R-:W-:-:S02]  /*19c30*/  HADD2.F32 R116, -RZ, R73.H1_H1 ;  /* 0x30000049ff747230 */ /* 0x000fc40000004100 */
[----:B------:R-:W-:Y:S02]  /*19c40*/  HADD2.F32 R113, -RZ, R59.H1_H1 ;  /* 0x3000003bff717230 */ /* 0x000fe40000004100 */
[----:B-1----:R-:W-:Y:S01]  /*19c50*/  IMAD.IADD R100, R94, 0x1, R23 ;  /* 0x000000015e647824 */ /* 0x002fe200078e0217 */
[----:B------:R-:W-:-:S04]  /*19c60*/  I2FP.F32.S32 R104, R94 ;  /* 0x0000005e00687245 */ /* 0x000fc80000201400 */
[----:B------:R-:W-:Y:S01]  /*19c70*/  I2FP.F32.S32 R22, R100 ;  /* 0x0000006400167245 */ /* 0x000fe20000201400 */
[----:B0-----:R-:W-:Y:S01]  /*19c80*/  FMUL.FTZ R94, R101, R104 ;  /* 0x00000068655e7220 */ /* 0x001fe20000410000 */
[----:B------:R-:W0:Y:S02]  /*19c90*/  SHFL.DOWN PT, R109, R100, 0x1, 0x1f ;  /* 0x08201f00646d7f89 */ /* 0x000e2400000e0000 */
[----:B------:R-:W1:Y:S01]  /*19ca0*/  MUFU.RCP R102, R22 ;  /* 0x0000001600667308 */ /* 0x000e620000001000 */
[----:B------:R-:W-:Y:S01]  /*19cb0*/  FFMA.FTZ R107, R103, R20, R94 ;  /* 0x00000014676b7223 */ /* 0x000fe2000001005e */
[----:B------:R-:W-:Y:S01]  /*19cc0*/  FADD.FTZ R20, -R101, R20 ;  /* 0x0000001465147221 */ /* 0x000fe20000010100 */
[----:B------:R-:W3:Y:S03]  /*19cd0*/  SHFL.DOWN PT, R94, R21, 0x2, 0x1f ;  /* 0x08401f00155e7f89 */ /* 0x000ee600000e0000 */
[----:B------:R-:W-:-:S04]  /*19ce0*/  FMUL.FTZ R20, R20, R20 ;  /* 0x0000001414147220 */ /* 0x000fc80000410000 */
[----:B------:R-:W-:Y:S01]  /*19cf0*/  FMUL.FTZ R20, R20, R103 ;  /* 0x0000006714147220 */ /* 0x000fe20000410000 */
[----:B------:R-:W-:-:S03]  /*19d00*/  HADD2.F32 R103, -RZ, R69.H1_H1 ;  /* 0x30000045ff677230 */ /* 0x000fc60000004100 */
[----:B------:R-:W-:Y:S01]  /*19d10*/  FMUL.FTZ R20, R20, R104 ;  /* 0x0000006814147220 */ /* 0x000fe20000410000 */
[----:B-1----:R-:W-:Y:S01]  /*19d20*/  FMUL.FTZ R107, R102, R107 ;  /* 0x0000006b666b7220 */ /* 0x002fe20000410000 */
[----:B0-----:R-:W-:-:S04]  /*19d30*/  IADD3 R23, PT, PT, R100, R109, RZ ;  /* 0x0000006d64177210 */ /* 0x001fc80007ffe0ff */
[----:B------:R-:W0:Y:S01]  /*19d40*/  SHFL.DOWN PT, R106, R107, 0x1, 0x1f ;  /* 0x08201f006b6a7f89 */ /* 0x000e2200000e0000 */
[----:B------:R-:W-:Y:S02]  /*19d50*/  I2FP.F32.S32 R109, R109 ;  /* 0x0000006d006d7245 */ /* 0x000fe40000201400 */
[----:B------:R-:W-:Y:S01]  /*19d60*/  I2FP.F32.S32 R108, R23 ;  /* 0x00000017006c7245 */ /* 0x000fe20000201400 */
[----:B---3--:R-:W-:-:S04]  /*19d70*/  FADD.FTZ R23, R94, R21 ;  /* 0x000000155e177221 */ /* 0x008fc80000010000 */
[----:B------:R-:W-:Y:S01]  /*19d80*/  FFMA.FTZ R23, R102, R20, R23 ;  /* 0x0000001466177223 */ /* 0x000fe20000010017 */
[----:B------:R-:W1:Y:S04]  /*19d90*/  MUFU.RCP R108, R108 ;  /* 0x0000006c006c7308 */ /* 0x000e680000001000 */
[----:B------:R-:W3:Y:S01]  /*19da0*/  SHFL.DOWN PT, R94, R23, 0x1, 0x1f ;  /* 0x08201f00175e7f89 */ /* 0x000ee200000e0000 */
[----:B0-----:R-:W-:Y:S01]  /*19db0*/  FMUL.FTZ R101, R106, R109 ;  /* 0x0000006d6a657220 */ /* 0x001fe20000410000 */
[----:B------:R-:W-:-:S03]  /*19dc0*/  FADD.FTZ R106, R107, -R106 ;  /* 0x8000006a6b6a7221 */ /* 0x000fc60000010000 */
[----:B------:R-:W-:Y:S01]  /*19dd0*/  FFMA.FTZ R101, R22, R107, R101 ;  /* 0x0000006b16657223 */ /* 0x000fe20000010065 */
[----:B------:R-:W-:Y:S01]  /*19de0*/  FMUL.FTZ R21, R106, R106 ;  /* 0x0000006a6a157220 */ /* 0x000fe20000410000 */
[----:B------:R-:W-:Y:S02]  /*19df0*/  HADD2.F32 R106, -RZ, R85.H0_H0 ;  /* 0x20000055ff6a7230 */ /* 0x000fe40000004100 */
[----:B-1----:R-:W-:Y:S01]  /*19e00*/  FMUL.FTZ R20, R108, R101 ;  /* 0x000000656c147220 */ /* 0x002fe20000410000 */
[----:B------:R-:W-:Y:S01]  /*19e10*/  FMUL.FTZ R21, R22, R21 ;  /* 0x0000001516157220 */ /* 0x000fe20000410000 */
[----:B------:R-:W-:Y:S02]  /*19e20*/  HADD2.F32 R107, -RZ, R89.H1_H1 ;  /* 0x30000059ff6b7230 */ /* 0x000fe40000004100 */
[----:B---3--:R-:W-:Y:S01]  /*19e30*/  FADD.FTZ R101, R23, R94 ;  /* 0x0000005e17657221 */ /* 0x008fe20000010000 */
[----:B------:R-:W-:Y:S01]  /*19e40*/  FMUL.FTZ R109, R21, R109 ;  /* 0x0000006d156d7220 */ /* 0x000fe20000410000 */
[----:B------:R-:W0:Y:S01]  /*19e50*/  SHFL.IDX PT, R20, R20, RZ, 0x1f ;  /* 0x00001fff14147589 */ /* 0x000e2200000e0000 */
[----:B------:R-:W1:Y:S02]  /*19e60*/  @!P0 LDC.64 R22, c[0x0][0x3c0] ;  /* 0x0000f000ff168b82 */ /* 0x000e640000000a00 */
[----:B------:R-:W-:Y:S01]  /*19e70*/  FFMA.FTZ R101, R108, R109, R101 ;  /* 0x0000006d6c657223 */ /* 0x000fe20000010065 */
[----:B------:R-:W-:-:S02]  /*19e80*/  HADD2.F32 R108, -RZ, R72.H0_H0 ;  /* 0x20000048ff6c7230 */ /* 0x000fc40000004100 */
[----:B------:R-:W-:Y:S02]  /*19e90*/  HADD2.F32 R109, -RZ, R5.H0_H0 ;  /* 0x20000005ff6d7230 */ /* 0x000fe40000004100 */
[----:B------:R3:W2:Y:S02]  /*19ea0*/  SHFL.IDX PT, R100, R101, RZ, 0x1f ;  /* 0x00001fff65647589 */ /* 0x0006a400000e0000 */
[----:B---3--:R-:W-:Y:S01]  /*19eb0*/  IMAD.U32 R101, RZ, RZ, UR9 ;  /* 0x00000009ff657e24 */ /* 0x008fe2000f8e00ff */
[----:B------:R-:W-:-:S04]  /*19ec0*/  UIADD3 UR9, UPT, UPT, UR9, UR16, URZ ;  /* 0x0000001009097290 */ /* 0x000fc8000fffe0ff */
[----:B------:R-:W-:Y:S01]  /*19ed0*/  UISETP.GE.AND UP1, UPT, UR9, UR17, UPT ;  /* 0x000000110900728c */ /* 0x000fe2000bf26270 */
[C---:B0-----:R-:W-:Y:S01]  /*19ee0*/  FMUL.FTZ R94, R20.reuse, R20 ;  /* 0x00000014145e7220 */ /* 0x041fe20000410000 */
[----:B------:R-:W-:Y:S01]  /*19ef0*/  FSEL R21, R20, RZ, !P1 ;  /* 0x000000ff14157208 */ /* 0x000fe20004800000 */
[----:B-1----:R-:W-:-:S03]  /*19f00*/  @!P0 IMAD.WIDE R22, R101, 0x4, R22 ;  /* 0x0000000465168825 */ /* 0x002fc600078e0216 */
[----:B------:R-:W-:Y:S01]  /*19f10*/  FSEL R94, R94, RZ, P1 ;  /* 0x000000ff5e5e7208 */ /* 0x000fe20000800000 */
[C---:B------:R-:W-:Y:S01]  /*19f20*/  FADD.FTZ R54, -R21.reuse, R54 ;  /* 0x0000003615367221 */ /* 0x040fe20000010100 */
[C---:B------:R-:W-:Y:S01]  /*19f30*/  FADD.FTZ R53, -R21.reuse, R53 ;  /* 0x0000003515357221 */ /* 0x040fe20000010100 */
[----:B--2---:R-:W-:Y:S01]  /*19f40*/  FFMA.FTZ R91, R100, UR20, R91 ;  /* 0x00000014645b7c23 */ /* 0x004fe2000801005b */
[C---:B------:R-:W-:Y:S01]  /*19f50*/  FADD.FTZ R52, -R21.reuse, R52 ;  /* 0x0000003415347221 */ /* 0x040fe20000010100 */
[C---:B------:R-:W-:Y:S01]  /*19f60*/  FADD.FTZ R102, -R21.reuse, R17 ;  /* 0x0000001115667221 */ /* 0x040fe20000010100 */
[----:B------:R-:W-:Y:S01]  /*19f70*/  FADD.FTZ R104, -R21, R19 ;  /* 0x0000001315687221 */ /* 0x000fe20000010100 */
[----:B------:R-:W-:Y:S01]  /*19f80*/  FADD.FTZ R91, R91, R94 ;  /* 0x0000005e5b5b7221 */ /* 0x000fe20000010000 */
[----:B------:R0:W-:Y:S01]  /*19f90*/  @!P0 STG.E desc[UR10][R22.64], R20 ;  /* 0x0000001416008986 */ /* 0x0001e2000c10190a */
[----:B------:R-:W-:Y:S02]  /*19fa0*/  HADD2.F32 R17, -RZ, R82.H0_H0 ;  /* 0x20000052ff117230 */ /* 0x000fe40000004100 */
[----:B------:R-:W-:Y:S01]  /*19fb0*/  FADD.FTZ R55, -R21, R55 ;  /* 0x0000003715377221 */ /* 0x000fe20000010100 */
[----:B------:R-:W-:-:S02]  /*19fc0*/  HADD2.F32 R19, -RZ, R73.H0_H0 ;  /* 0x20000049ff137230 */ /* 0x000fc40000004100 */
        /* <DEDUP_REMOVED lines=19> */
[----:B0-----:R-:W-:Y:S01]  /*1a100*/  FMUL.FTZ R22, R91, R54 ;  /* 0x000000365b167220 */ /* 0x001fe20000410000 */
        /* <DEDUP_REMOVED lines=17> */
[----:B------:R-:W-:Y:S01]  /*1a220*/  FMUL.FTZ R21, R91, R52 ;  /* 0x000000345b157220 */ /* 0x000fe20000410000 */
[----:B------:R-:W-:Y:S01]  /*1a230*/  FFMA.FTZ R22, R22, R17, R19 ;  /* 0x0000001116167223 */ /* 0x000fe20000010013 */
[----:B------:R-:W-:-:S02]  /*1a240*/  HADD2.F32 R19, -RZ, R81.H0_H0 ;  /* 0x20000051ff137230 */ /* 0x000fc40000004100 */
[----:B------:R-:W-:Y:S01]  /*1a250*/  FFMA.FTZ R20, R53, R110, R112 ;  /* 0x0000006e35147223 */ /* 0x000fe20000010070 */
[--C-:B------:R-:W-:Y:S02]  /*1a260*/  HADD2.F32 R23, -RZ, R74.reuse.H0_H0 ;  /* 0x2000004aff177230 */ /* 0x100fe40000004100 */
[----:B------:R-:W-:Y:S01]  /*1a270*/  FFMA.FTZ R21, R21, R106, R108 ;  /* 0x0000006a15157223 */ /* 0x000fe2000001006c */
[----:B------:R-:W-:Y:S02]  /*1a280*/  HADD2.F32 R52, -RZ, R81.H1_H1 ;  /* 0x30000051ff347230 */ /* 0x000fe40000004100 */
[C---:B------:R-:W-:Y:S01]  /*1a290*/  FMUL.FTZ R48, R91.reuse, R48 ;  /* 0x000000305b307220 */ /* 0x040fe20000410000 */
[----:B------:R-:W-:Y:S02]  /*1a2a0*/  HADD2.F32 R54, -RZ, R74.H1_H1 ;  /* 0x3000004aff367230 */ /* 0x000fe40000004100 */
[----:B------:R-:W-:Y:S01]  /*1a2b0*/  FMUL.FTZ R49, R91, R49 ;  /* 0x000000315b317220 */ /* 0x000fe20000410000 */
[----:B------:R-:W-:-:S02]  /*1a2c0*/  HADD2.F32 R110, -RZ, R80.H1_H1 ;  /* 0x30000050ff6e7230 */ /* 0x000fc40000004100 */
[C---:B------:R-:W-:Y:S01]  /*1a2d0*/  FMUL.FTZ R51, R91.reuse, R51 ;  /* 0x000000335b337220 */ /* 0x040fe20000410000 */
[--C-:B------:R-:W-:Y:S02]  /*1a2e0*/  HADD2.F32 R112, -RZ, R75.reuse.H1_H1 ;  /* 0x3000004bff707230 */ /* 0x100fe40000004100 */
[C---:B------:R-:W-:Y:S01]  /*1a2f0*/  FMUL.FTZ R55, R91.reuse, R55 ;  /* 0x000000375b377220 */ /* 0x040fe20000410000 */
[----:B------:R-:W-:Y:S02]  /*1a300*/  HADD2.F32 R106, -RZ, R80.H0_H0 ;  /* 0x20000050ff6a7230 */ /* 0x000fe40000004100 */
[----:B------:R-:W-:Y:S01]  /*1a310*/  FMUL.FTZ R53, R91, R50 ;  /* 0x000000325b357220 */ /* 0x000fe20000410000 */
[----:B------:R-:W-:Y:S02]  /*1a320*/  HADD2.F32 R108, -RZ, R75.H0_H0 ;  /* 0x2000004bff6c7230 */ /* 0x000fe40000004100 */
[----:B------:R-:W-:Y:S01]  /*1a330*/  FFMA.FTZ R50, R48, R19, R23 ;  /* 0x0000001330327223 */ /* 0x000fe20000010017 */
[----:B------:R-:W-:Y:S01]  /*1a340*/  FFMA.FTZ R23, R49, R52, R54 ;  /* 0x0000003431177223 */ /* 0x000fe20000010036 */
[----:B------:R-:W-:Y:S01]  /*1a350*/  FFMA.FTZ R19, R51, R110, R112 ;  /* 0x0000006e33137223 */ /* 0x000fe20000010070 */
[----:B------:R-:W-:Y:S01]  /*1a360*/  FFMA.FTZ R17, R55, R114, R116 ;  /* 0x0000007237117223 */ /* 0x000fe20000010074 */
[----:B------:R-:W-:Y:S01]  /*1a370*/  FFMA.FTZ R52, R53, R106, R108 ;  /* 0x0000006a35347223 */ /* 0x000fe2000001006c */
[----:B------:R-:W-:-:S02]  /*1a380*/  HADD2.F32 R49, -RZ, R15.H0_H0 ;  /* 0x2000000fff317230 */ /* 0x000fc40000004100 */
[C---:B------:R-:W-:Y:S01]  /*1a390*/  FMUL.FTZ R44, R91.reuse, R44 ;  /* 0x0000002c5b2c7220 */ /* 0x040fe20000410000 */
[--C-:B------:R-:W-:Y:S02]  /*1a3a0*/  HADD2.F32 R51, -RZ, R68.reuse.H0_H0 ;  /* 0x20000044ff337230 */ /* 0x100fe40000004100 */
        /* <DEDUP_REMOVED lines=31> */
[--C-:B------:R-:W-:Y:S02]  /*1a5a0*/  HADD2.F32 R41, -RZ, R11.reuse.H0_H0 ;  /* 0x2000000bff297230 */ /* 0x100fe40000004100 */
[C---:B------:R-:W-:Y:S01]  /*1a5b0*/  FMUL.FTZ R36, R91.reuse, R36 ;  /* 0x000000245b247220 */ /* 0x040fe20000410000 */
[--C-:B------:R-:W-:Y:S02]  /*1a5c0*/  HADD2.F32 R43, -RZ, R64.reuse.H0_H0 ;  /* 0x20000040ff2b7230 */ /* 0x100fe40000004100 */
        /* <DEDUP_REMOVED lines=9> */
[--C-:B------:R-:W-:Y:S02]  /*1a660*/  HADD2.F32 R37, -RZ, R9.reuse.H0_H0 ;  /* 0x20000009ff257230 */ /* 0x100fe40000004100 */
[----:B------:R-:W-:Y:S01]  /*1a670*/  FMUL.FTZ R32, R91, R32 ;  /* 0x000000205b207220 */ /* 0x000fe20000410000 */
[----:B------:R-:W-:-:S02]  /*1a680*/  HADD2.F32 R36, -RZ, R9.H1_H1 ;  /* 0x30000009ff247230 */ /* 0x000fc40000004100 */
[----:B------:R-:W-:Y:S01]  /*1a690*/  FFMA.FTZ R53, R39, R48, R112 ;  /* 0x0000003027357223 */ /* 0x000fe20000010070 */
[--C-:B------:R-:W-:Y:S02]  /*1a6a0*/  HADD2.F32 R39, -RZ, R66.reuse.H0_H0 ;  /* 0x20000042ff277230 */ /* 0x100fe40000004100 */
[C---:B------:R-:W-:Y:S01]  /*1a6b0*/  FMUL.FTZ R33, R91.reuse, R33 ;  /* 0x000000215b217220 */ /* 0x040fe20000410000 */
[----:B------:R-:W-:Y:S02]  /*1a6c0*/  HADD2.F32 R38, -RZ, R66.H1_H1 ;  /* 0x30000042ff267230 */ /* 0x000fe40000004100 */
[C---:B------:R-:W-:Y:S01]  /*1a6d0*/  FMUL.FTZ R34, R91.reuse, R34 ;  /* 0x000000225b227220 */ /* 0x040fe20000410000 */
        /* <DEDUP_REMOVED lines=24> */
[----:B------:R-:W0:Y:S01]  /*1a860*/  @!P0 LDC.64 R28, c[0x0][0x3c8] ;  /* 0x0000f200ff1c8b82 */ /* 0x000e220000000a00 */
[----:B------:R-:W-:Y:S02]  /*1a870*/  HADD2.F32 R30, -RZ, R5.H1_H1 ;  /* 0x30000005ff1e7230 */ /* 0x000fe40000004100 */
[----:B------:R-:W-:Y:S01]  /*1a880*/  FMUL.FTZ R24, R91, R24 ;  /* 0x000000185b187220 */ /* 0x000fe20000410000 */
[----:B------:R-:W-:Y:S01]  /*1a890*/  FFMA.FTZ R34, R31, R36, R38 ;  /* 0x000000241f227223 */ /* 0x000fe20000010026 */
[----:B------:R-:W-:-:S02]  /*1a8a0*/  HADD2.F32 R31, -RZ, R62.H0_H0 ;  /* 0x2000003eff1f7230 */ /* 0x000fc40000004100 */
[C---:B------:R-:W-:Y:S01]  /*1a8b0*/  FMUL.FTZ R25, R91.reuse, R25 ;  /* 0x000000195b197220 */ /* 0x040fe20000410000 */
[----:B------:R-:W-:Y:S02]  /*1a8c0*/  HADD2.F32 R36, -RZ, R62.H1_H1 ;  /* 0x3000003eff247230 */ /* 0x000fe40000004100 */
[----:B------:R-:W-:Y:S01]  /*1a8d0*/  FMUL.FTZ R26, R91, R26 ;  /* 0x0000001a5b1a7220 */ /* 0x000fe20000410000 */
[--C-:B------:R-:W-:Y:S02]  /*1a8e0*/  HADD2.F32 R37, -RZ, R4.reuse.H0_H0 ;  /* 0x20000004ff257230 */ /* 0x100fe40000004100 */
[----:B------:R-:W-:Y:S01]  /*1a8f0*/  FFMA.FTZ R109, R24, R109, R31 ;  /* 0x0000006d186d7223 */ /* 0x000fe2000001001f */
[--C-:B------:R-:W-:Y:S02]  /*1a900*/  HADD2.F32 R39, -RZ, R63.reuse.H0_H0 ;  /* 0x2000003fff277230 */ /* 0x100fe40000004100 */
[----:B------:R-:W-:Y:S01]  /*1a910*/  FFMA.FTZ R30, R25, R30, R36 ;  /* 0x0000001e191e7223 */ /* 0x000fe20000010024 */
[----:B------:R-:W-:Y:S01]  /*1a920*/  HADD2.F32 R38, -RZ, R4.H1_H1 ;  /* 0x30000004ff267230 */ /* 0x000fe20000004100 */
[----:B------:R-:W1:Y:S01]  /*1a930*/  LDC.64 R24, c[0x0][0x428] ;  /* 0x00010a00ff187b82 */ /* 0x000e620000000a00 */
[----:B------:R-:W-:-:S02]  /*1a940*/  HADD2.F32 R40, -RZ, R63.H1_H1 ;  /* 0x3000003fff287230 */ /* 0x000fc40000004100 */
[C---:B------:R-:W-:Y:S01]  /*1a950*/  FMUL.FTZ R27, R91.reuse, R27 ;  /* 0x0000001b5b1b7220 */ /* 0x040fe20000410000 */
[----:B------:R-:W-:Y:S01]  /*1a960*/  FFMA.FTZ R116, R26, R37, R39 ;  /* 0x000000251a747223 */ /* 0x000fe20000010027 */
[--C-:B------:R-:W-:Y:S02]  /*1a970*/  HADD2.F32 R37, -RZ, R56.reuse.H0_H0 ;  /* 0x20000038ff257230 */ /* 0x100fe40000004100 */
[----:B------:R-:W-:Y:S01]  /*1a980*/  FMUL.FTZ R76, R91, R76 ;  /* 0x0000004c5b4c7220 */ /* 0x000fe20000410000 */
[----:B------:R-:W-:Y:S01]  /*1a990*/  FFMA.FTZ R31, R27, R38, R40 ;  /* 0x000000261b1f7223 */ /* 0x000fe20000010028 */
[--C-:B------:R-:W-:Y:S02]  /*1a9a0*/  HADD2.F32 R27, -RZ, R3.reuse.H0_H0 ;  /* 0x20000003ff1b7230 */ /* 0x100fe40000004100 */
[C---:B------:R-:W-:Y:S01]  /*1a9b0*/  FMUL.FTZ R94, R91.reuse, R94 ;  /* 0x0000005e5b5e7220 */ /* 0x040fe20000410000 */
[----:B------:R-:W-:Y:S02]  /*1a9c0*/  HADD2.F32 R103, -RZ, R3.H1_H1 ;  /* 0x30000003ff677230 */ /* 0x000fe40000004100 */
[----:B------:R-:W-:Y:S01]  /*1a9d0*/  FMUL.FTZ R78, R91, R78 ;  /* 0x0000004e5b4e7220 */ /* 0x000fe20000410000 */
[----:B------:R-:W-:-:S02]  /*1a9e0*/  HADD2.F32 R39, -RZ, R56.H1_H1 ;  /* 0x30000038ff277230 */ /* 0x000fc40000004100 */
[C---:B------:R-:W-:Y:S01]  /*1a9f0*/  FMUL.FTZ R100, R91.reuse, R100 ;  /* 0x000000645b647220 */ /* 0x040fe20000410000 */
[----:B------:R-:W-:Y:S02]  /*1aa00*/  HADD2.F32 R41, -RZ, R89.H0_H0 ;  /* 0x20000059ff297230 */ /* 0x000fe40000004100 */
[----:B------:R-:W-:Y:S01]  /*1aa10*/  FFMA.FTZ R76, R76, R27, R37 ;  /* 0x0000001b4c4c7223 */ /* 0x000fe20000010025 */
[--C-:B------:R-:W-:Y:S02]  /*1aa20*/  HADD2.F32 R43, -RZ, R57.reuse.H0_H0 ;  /* 0x20000039ff2b7230 */ /* 0x100fe40000004100 */
[----:B------:R-:W-:Y:S01]  /*1aa30*/  FFMA.FTZ R103, R94, R103, R39 ;  /* 0x000000675e677223 */ /* 0x000fe20000010027 */
[----:B------:R-:W-:Y:S02]  /*1aa40*/  HADD2.F32 R49, -RZ, R57.H1_H1 ;  /* 0x30000039ff317230 */ /* 0x000fe40000004100 */
[----:B------:R-:W-:Y:S01]  /*1aa50*/  FMUL.FTZ R16, R91, R16 ;  /* 0x000000105b107220 */ /* 0x000fe20000410000 */
[----:B0-----:R-:W-:-:S04]  /*1aa60*/  @!P0 IMAD.WIDE R28, R111, 0x4, R28 ;  /* 0x000000046f1c8825 */ /* 0x001fc800078e021c */
[----:B------:R-:W-:Y:S01]  /*1aa70*/  FFMA.FTZ R78, R78, R41, R43 ;  /* 0x000000294e4e7223 */ /* 0x000fe2000001002b */
[C---:B------:R-:W-:Y:S01]  /*1aa80*/  FMUL.FTZ R102, R91.reuse, R102 ;  /* 0x000000665b667220 */ /* 0x040fe20000410000 */
[----:B------:R-:W-:Y:S01]  /*1aa90*/  FFMA.FTZ R107, R100, R107, R49 ;  /* 0x0000006b646b7223 */ /* 0x000fe20000010031 */
[----:B------:R-:W-:Y:S02]  /*1aaa0*/  HADD2.F32 R27, -RZ, R2.H0_H0 ;  /* 0x20000002ff1b7230 */ /* 0x000fe40000004100 */
[C---:B------:R-:W-:Y:S01]  /*1aab0*/  FMUL.FTZ R18, R91.reuse, R18 ;  /* 0x000000125b127220 */ /* 0x040fe20000410000 */
[----:B------:R-:W-:Y:S02]  /*1aac0*/  HADD2.F32 R37, -RZ, R58.H0_H0 ;  /* 0x2000003aff257230 */ /* 0x000fe40000004100 */
[----:B------:R-:W-:Y:S01]  /*1aad0*/  FMUL.FTZ R104, R91, R104 ;  /* 0x000000685b687220 */ /* 0x000fe20000410000 */
[----:B------:R-:W-:Y:S01]  /*1aae0*/  HADD2.F32 R111, -RZ, R2.H1_H1 ;  /* 0x30000002ff6f7230 */ /* 0x000fe20000004100 */
[----:B------:R-:W-:Y:S01]  /*1aaf0*/  F2FP.F16.F32.PACK_AB R19, R19, R52 ;  /* 0x000000341313723e */ /* 0x000fe200000000ff */
[----:B------:R-:W-:-:S02]  /*1ab00*/  HADD2.F32 R39, -RZ, R58.H1_H1 ;  /* 0x3000003aff277230 */ /* 0x000fc40000004100 */
[----:B------:R-:W-:Y:S01]  /*1ab10*/  FFMA.FTZ R94, R16, R27, R37 ;  /* 0x0000001b105e7223 */ /* 0x000fe20000010025 */
[--C-:B------:R-:W-:Y:S01]  /*1ab20*/  HADD2.F32 R41, -RZ, R0.reuse.H0_H0 ;  /* 0x20000000ff297230 */ /* 0x100fe20000004100 */
[----:B------:R-:W-:Y:S01]  /*1ab30*/  F2FP.F16.F32.PACK_AB R17, R17, R22 ;  /* 0x000000161111723e */ /* 0x000fe200000000ff */
[----:B------:R-:W-:Y:S02]  /*1ab40*/  HADD2.F32 R43, -RZ, R59.H0_H0 ;  /* 0x2000003bff2b7230 */ /* 0x000fe40000004100 */
[----:B------:R-:W-:Y:S01]  /*1ab50*/  FFMA.FTZ R111, R102, R111, R39 ;  /* 0x0000006f666f7223 */ /* 0x000fe20000010027 */
[----:B------:R-:W-:Y:S01]  /*1ab60*/  HADD2.F32 R49, -RZ, R0.H1_H1 ;  /* 0x30000000ff317230 */ /* 0x000fe20000004100 */
[----:B------:R-:W-:Y:S01]  /*1ab70*/  F2FP.F16.F32.PACK_AB R16, R20, R21 ;  /* 0x000000151410723e */ /* 0x000fe200000000ff */
[----:B-1----:R-:W-:-:S04]  /*1ab80*/  IMAD.WIDE.U32 R36, R93, 0x10, R24 ;  /* 0x000000105d247825 */ /* 0x002fc800078e0018 */
[----:B------:R-:W-:Y:S01]  /*1ab90*/  FFMA.FTZ R100, R18, R41, R43 ;  /* 0x0000002912647223 */ /* 0x000fe2000001002b */
[----:B------:R-:W-:Y:S01]  /*1aba0*/  F2FP.F16.F32.PACK_AB R18, R23, R50 ;  /* 0x000000321712723e */ /* 0x000fe200000000ff */
[----:B------:R-:W-:Y:S01]  /*1abb0*/  FFMA.FTZ R113, R104, R49, R113 ;  /* 0x0000003168717223 */ /* 0x000fe20000010071 */
[--C-:B------:R-:W-:Y:S01]  /*1abc0*/  IMAD.WIDE.U32 R38, R95, 0x10, R24.reuse ;  /* 0x000000105f267825 */ /* 0x100fe200078e0018 */
[----:B------:R-:W-:Y:S01]  /*1abd0*/  F2FP.F16.F32.PACK_AB R23, R77, R110 ;  /* 0x0000006e4d17723e */ /* 0x000fe200000000ff */
[----:B------:R0:W-:Y:S01]  /*1abe0*/  @!P0 STG.E desc[UR10][R28.64], R91 ;  /* 0x0000005b1c008986 */ /* 0x0001e2000c10190a */
[----:B------:R-:W-:Y:S01]  /*1abf0*/  F2FP.F16.F32.PACK_AB R22, R55, R108 ;  /* 0x0000006c3716723e */ /* 0x000fe200000000ff */
[--C-:B------:R-:W-:Y:S01]  /*1ac00*/  IMAD.WIDE.U32 R40, R97, 0x10, R24.reuse ;  /* 0x0000001061287825 */ /* 0x100fe200078e0018 */
[----:B------:R-:W-:Y:S01]  /*1ac10*/  F2FP.F16.F32.PACK_AB R21, R46, R47 ;  /* 0x0000002f2e15723e */ /* 0x000fe200000000ff */
[----:B------:R1:W-:Y:S01]  /*1ac20*/  STG.E.128 desc[UR10][R36.64], R16 ;  /* 0x0000001024007986 */ /* 0x0003e2000c101d0a */
[----:B------:R-:W-:Y:S01]  /*1ac30*/  F2FP.F16.F32.PACK_AB R20, R44, R45 ;  /* 0x0000002d2c14723e */ /* 0x000fe200000000ff */
[----:B------:R-:W-:Y:S01]  /*1ac40*/  IMAD.WIDE.U32 R42, R99, 0x10, R24 ;  /* 0x00000010632a7825 */ /* 0x000fe200078e0018 */
[----:B------:R-:W-:-:S02]  /*1ac50*/  F2FP.F16.F32.PACK_AB R27, R101, R114 ;  /* 0x00000072651b723e */ /* 0x000fc400000000ff */
[----:B------:R-:W-:Y:S01]  /*1ac60*/  F2FP.F16.F32.PACK_AB R26, R79, R112 ;  /* 0x000000704f1a723e */ /* 0x000fe200000000ff */
[----:B------:R-:W-:Y:S01]  /*1ac70*/  IMAD.WIDE.U32 R48, R105, 0x10, R24 ;  /* 0x0000001069307825 */ /* 0x000fe200078e0018 */
[----:B------:R-:W-:Y:S01]  /*1ac80*/  F2FP.F16.F32.PACK_AB R25, R53, R106 ;  /* 0x0000006a3519723e */ /* 0x000fe200000000ff */
[----:B------:R1:W-:Y:S01]  /*1ac90*/  STG.E.128 desc[UR10][R38.64], R20 ;  /* 0x0000001426007986 */ /* 0x0003e2000c101d0a */
[----:B------:R-:W-:Y:S02]  /*1aca0*/  F2FP.F16.F32.PACK_AB R24, R51, R54 ;  /* 0x000000363318723e */ /* 0x000fe400000000ff */
[----:B------:R-:W-:Y:S02]  /*1acb0*/  F2FP.F16.F32.PACK_AB R31, R31, R116 ;  /* 0x000000741f1f723e */ /* 0x000fe400000000ff */
[----:B------:R-:W-:Y:S01]  /*1acc0*/  F2FP.F16.F32.PACK_AB R30, R30, R109 ;  /* 0x0000006d1e1e723e */ /* 0x000fe200000000ff */
[----:B------:R1:W-:Y:S01]  /*1acd0*/  STG.E.128 desc[UR10][R40.64], R24 ;  /* 0x0000001828007986 */ /* 0x0003e2000c101d0a */
[----:B0-----:R-:W-:-:S02]  /*1ace0*/  F2FP.F16.F32.PACK_AB R29, R34, R35 ;  /* 0x00000023221d723e */ /* 0x001fc400000000ff */
[----:B------:R-:W-:Y:S02]  /*1acf0*/  F2FP.F16.F32.PACK_AB R28, R32, R33 ;  /* 0x00000021201c723e */ /* 0x000fe400000000ff */
        /* <DEDUP_REMOVED lines=8> */
.L_x_21009:
        /* <DEDUP_REMOVED lines=16> */
.L_x_34085:


//--------------------- .text._ZN10layer_norm13ln_fwd_kernelINS_13Kernel_traitsI6__halfS2_fS2_fjLj5120ELj1ELj1ELj4ELj16ENS_18Kernel_traits_baseILj5120ES2_S2_fS2_fjLj128EEEEELb1ELb0ELb1ELb0EEEvNS_9FwdParamsE --------------------------
	.section	.text._ZN10layer_norm13ln_fwd_kernelINS_13Kernel_traitsI6__halfS2_fS2_fjLj5120ELj1ELj1ELj4ELj16ENS_18Kernel_traits_baseILj5120ES2_S2_fS2_fjLj128EEEEELb1ELb0ELb1ELb0EEEvNS_9FwdParamsE,"ax",@progbits
	.align	128
        .global         _ZN10layer_norm13ln_fwd_kernelINS_13Kernel_traitsI6__halfS2_fS2_fjLj5120ELj1ELj1ELj4ELj16ENS_18Kernel_traits_baseILj5120ES2_S2_fS2_fjLj128EEEEELb1ELb0ELb1ELb0EEEvNS_9FwdParamsE
        .type           _ZN10layer_norm13ln_fwd_kernelINS_13Kernel_traitsI6__halfS2_fS2_fjLj5120ELj1ELj1ELj4ELj16ENS_18Kernel_traits_baseILj5120ES2_S2_fS2_fjLj128EEEEELb1ELb0ELb1ELb0EEEvNS_9FwdParamsE,@function
        .size           _ZN10layer_norm13ln_fwd_kernelINS_13Kernel_traitsI6__halfS2_fS2_fjLj5120ELj1ELj1ELj4ELj16ENS_18Kernel_traits_baseILj5120ES2_S2_fS2_fjLj128EEEEELb1ELb0ELb1ELb0EEEvNS_9FwdParamsE,(.L_x_34086 - _ZN10layer_norm13ln_fwd_kernelINS_13Kernel_traitsI6__halfS2_fS2_fjLj5120ELj1ELj1ELj4ELj16ENS_18Kernel_traits_baseILj5120ES2_S2_fS2_fjLj128EEEEELb1ELb0ELb1ELb0EEEvNS_9FwdParamsE)
        .other          _ZN10layer_norm13ln_fwd_kernelINS_13Kernel_traitsI6__halfS2_fS2_fjLj5120ELj1ELj1ELj4ELj16ENS_18Kernel_traits_baseILj5120ES2_S2_fS2_fjLj128EEEEELb1ELb0ELb1ELb0EEEvNS_9FwdParamsE,@"STO_CUDA_ENTRY STV_DEFAULT"
_ZN10layer_norm13ln_fwd_kernelINS_13Kernel_traitsI6__halfS2_fS2_fjLj5120ELj1ELj1ELj4ELj16ENS_18Kernel_traits_baseILj5120ES2_S2_fS2_fjLj128EEEEELb1ELb0ELb1ELb0EEEvNS_9FwdParamsE:
.text._ZN10layer_norm13ln_fwd_kernelINS_13Kernel_traitsI6__halfS2_fS2_fjLj5120ELj1ELj1ELj4ELj16ENS_18Kernel_traits_baseILj5120ES2_S2_fS2_fjLj128EEEEELb1ELb0ELb1ELb0EEEvNS_9FwdParamsE:
        /* <DEDUP_REMOVED lines=97> */
.L_x_21011:
        /* <DEDUP_REMOVED lines=13> */
[----:B-1----:R-:W-:-:S04]  /*06e0*/  @P1 IMAD.WIDE.U32 R16, R5, 0x10, R16 ;  /* 0x0000001005101825 */ /* 0x002fc800078e0010 */
[----:B------:R-:W-:Y:S02]  /*06f0*/  @P1 VIADD R5, R5, 0x80 ;  /* 0x0000008005051836 */ /* 0x000fe40000000000 */
[----:B------:R-:W-:Y:S01]  /*0700*/  HFMA2 R26, -RZ, RZ, 0, 0 ;  /* 0x00000000ff1a7431 */ /* 0x000fe200000001ff */
[----:B------:R1:W5:Y:S01]  /*0710*/  @P1 LDG.E.128 R20, desc[UR12][R16.64] ;  /* 0x0000000c10141981 */ /* 0x000362000c1e1d00 */
[----:B--2---:R-:W-:-:S04]  /*0720*/  @P2 IMAD.WIDE.U32 R52, R5, 0x10, R24 ;  /* 0x0000001005342825 */ /* 0x004fc800078e0018 */
[----:B------:R-:W-:Y:S01]  /*0730*/  @P2 VIADD R5, R5, 0x80 ;  /* 0x0000008005052836 */ /* 0x000fe20000000000 */
[----:B------:R2:W5:Y:S03]  /*0740*/  @P2 LDG.E.128 R28, desc[UR12][R52.64] ;  /* 0x0000000c341c2981 */ /* 0x000566000c1e1d00 */
[C---:B---3--:R-:W-:Y:S01]  /*0750*/  @P3 IMAD.WIDE.U32 R54, R5.reuse, 0x10, R32 ;  /* 0x0000001005363825 */ /* 0x048fe200078e0020 */
[----:B------:R-:W-:-:S04]  /*0760*/  @P3 IADD3 R5, PT, PT, R5, 0x80, RZ ;  /* 0x0000008005053810 */ /* 0x000fc80007ffe0ff */
[----:B------:R2:W5:Y:S01]  /*0770*/  @P3 LDG.E.128 R36, desc[UR12][R54.64] ;  /* 0x0000000c36243981 */ /* 0x000562000c1e1d00 */
[----:B0-----:R-:W-:-:S05]  /*0780*/  @P4 IMAD.WIDE.U32 R6, R5, 0x10, R40 ;  /* 0x0000001005064825 */ /* 0x001fca00078e0028 */
[----:B------:R2:W5:Y:S01]  /*0790*/  @P4 LDG.E.128 R44, desc[UR12][R6.64] ;  /* 0x0000000c062c4981 */ /* 0x000562000c1e1d00 */
[----:B------:R-:W-:Y:S01]  /*07a0*/  IMAD.MOV.U32 R42, RZ, RZ, RZ ;  /* 0x000000ffff2a7224 */ /* 0x000fe200078e00ff */
[----:B------:R-:W-:Y:S01]  /*07b0*/  CS2R R40, SRZ ;  /* 0x0000000000287805 */ /* 0x000fe2000001ff00 */
[----:B------:R-:W-:Y:S01]  /*07c0*/  IMAD.MOV.U32 R34, RZ, RZ, RZ ;  /* 0x000000ffff227224 */ /* 0x000fe200078e00ff */
[----:B------:R-:W-:Y:S02]  /*07d0*/  CS2R R32, SRZ ;  /* 0x0000000000207805 */ /* 0x000fe4000001ff00 */
[----:B------:R-:W-:Y:S01]  /*07e0*/  CS2R R24, SRZ ;  /* 0x0000000000187805 */ /* 0x000fe2000001ff00 */
[----:B------:R-:W-:Y:S01]  /*07f0*/  IMAD.MOV.U32 R18, RZ, RZ, RZ ;  /* 0x000000ffff127224 */ /* 0x000fe200078e00ff */
[----:B-1----:R-:W-:Y:S02]  /*0800*/  CS2R R16, SRZ ;  /* 0x0000000000107805 */ /* 0x002fe4000001ff00 */
[----:B------:R-:W-:-:S02]  /*0810*/  @P4 CS2R R50, SRZ ;  /* 0x0000000000324805 */ /* 0x000fc4000001ff00 */
[----:B------:R-:W-:Y:S01]  /*0820*/  @P4 CS2R R48, SRZ ;  /* 0x0000000000304805 */ /* 0x000fe2000001ff00 */
[----:B------:R-:W-:Y:S01]  /*0830*/  @P0 IMAD.MOV.U32 R19, RZ, RZ, RZ ;  /* 0x000000ffff130224 */ /* 0x000fe200078e00ff */
[----:B------:R-:W-:Y:S01]  /*0840*/  @P1 MOV R27, RZ ;  /* 0x000000ff001b1202 */ /* 0x000fe20000000f00 */
[----:B------:R-:W-:Y:S02]  /*0850*/  @P2 IMAD.MOV.U32 R35, RZ, RZ, RZ ;  /* 0x000000ffff232224 */ /* 0x000fe400078e00ff */
[----:B--2---:R-:W-:-:S07]  /*0860*/  @P3 IMAD.MOV.U32 R43, RZ, RZ, RZ ;  /* 0x000000ffff2b3224 */ /* 0x004fce00078e00ff */
.L_x_21012:
[----:B------:R-:W-:Y:S05]  /*0870*/  BSYNC.RECONVERGENT B0 ;  /* 0x0000000000007941 */ /* 0x000fea0003800200 */
.L_x_21010:
[----:B------:R-:W0:Y:S02]  /*0880*/  LDCU UR4, c[0x0][0x384] ;  /* 0x00007080ff0477ac */ /* 0x000e240008000800 */
[----:B0-----:R-:W-:-:S06]  /*0890*/  UISETP.GE.AND UP0, UPT, UR23, UR4, UPT ;  /* 0x000000041700728c */ /* 0x001fcc000bf06270 */
[----:B------:R-:W-:-:S13]  /*08a0*/  PLOP3.LUT P0, PT, PT, PT, UP0, 0x80, 0x8 ;  /* 0x000000000008781c */ /* 0x000fda0003f0f008 */
[----:B------:R-:W-:Y:S05]  /*08b0*/  @P0 EXIT ;  /* 0x000000000000094d */ /* 0x000fea0003800000 */
[----:B------:R-:W-:Y:S01]  /*08c0*/  IMAD.HI.U32 R5, R108, -0x326172a9, RZ ;  /* 0xcd9e8d576c057827 */ /* 0x000fe200078e00ff */
[C---:B------:R-:W-:Y:S01]  /*08d0*/  LOP3.LUT R52, R4.reuse, 0x7f, RZ, 0xc0, !PT ;  /* 0x0000007f04347812 */ /* 0x040fe200078ec0ff */
[----:B------:R-:W0:Y:S01]  /*08e0*/  LDCU UR27, c[0x0][0x404] ;  /* 0x00008080ff1b77ac */ /* 0x000e220008000800 */
[----:B------:R-:W-:Y:S01]  /*08f0*/  SHF.L.U32 R4, R4, 0x1, RZ ;  /* 0x0000000104047819 */ /* 0x000fe200000006ff */
[C---:B------:R-:W-:Y:S01]  /*0900*/  IMAD.HI.U32 R6, R107.reuse, -0x2daee0ad, RZ ;  /* 0xd2511f536b067827 */ /* 0x040fe200078e00ff */
[----:B------:R-:W-:Y:S01]  /*0910*/  LOP3.LUT R5, R106, UR14, R5, 0x96, !PT ;  /* 0x0000000e6a057c12 */ /* 0x000fe2000f8e9605 */
[----:B------:R-:W1:Y:S01]  /*0920*/  LDCU UR28, c[0x0][0x388] ;  /* 0x00007100ff1c77ac */ /* 0x000e620008000800 */
        /* <DEDUP_REMOVED lines=9> */
[C---:B------:R-:W-:Y:S01]  /*09c0*/  IMAD.HI.U32 R7, R6.reuse, -0x326172a9, RZ ;  /* 0xcd9e8d5706077827 */ /* 0x040fe200078e00ff */
[----:B------:R-:W3:Y:S03]  /*09d0*/  LDCU UR30, c[0x0][0x400] ;  /* 0x00008000ff1e77ac */ /* 0x000ee60008000800 */
[----:B------:R-:W-:Y:S01]  /*09e0*/  IMAD R11, R6, -0x326172a9, RZ ;  /* 0xcd9e8d57060b7824 */ /* 0x000fe200078e02ff */
[----:B------:R-:W-:Y:S01]  /*09f0*/  LOP3.LUT R7, R8, UR5, R7, 0x96, !PT ;  /* 0x0000000508077c12 */ /* 0x000fe2000f8e9607 */
[----:B------:R-:W-:Y:S01]  /*0a00*/  IMAD R8, R5, -0x2daee0ad, RZ ;  /* 0xd2511f5305087824 */ /* 0x000fe200078e02ff */
[----:B------:R-:W4:Y:S01]  /*0a10*/  LDCU.64 UR16, c[0x0][0x408] ;  /* 0x00008100ff1077ac */ /* 0x000f220008000a00 */
        /* <DEDUP_REMOVED lines=31> */
[----:B------:R-:W0:Y:S03]  /*0c10*/  LDCU.64 UR20, c[0x0][0x380] ;  /* 0x00007000ff1477ac */ /* 0x000e260008000a00 */
[----:B------:R-:W-:Y:S01]  /*0c20*/  IMAD R10, R10, -0x326172a9, RZ ;  /* 0xcd9e8d570a0a7824 */ /* 0x000fe200078e02ff */
[----:B------:R-:W-:Y:S01]  /*0c30*/  LOP3.LUT R8, R11, UR9, R8, 0x96, !PT ;  /* 0x000000090b087c12 */ /* 0x000fe2000f8e9608 */
[----:B------:R-:W-:-:S04]  /*0c40*/  IMAD.HI.U32 R7, R5, -0x326172a9, RZ ;  /* 0xcd9e8d5705077827 */ /* 0x000fc800078e00ff */
[----:B------:R-:W-:Y:S01]  /*0c50*/  IMAD R53, R53, 0x8, R4 ;  /* 0x0000000835357824 */ /* 0x000fe200078e0204 */
[----:B------:R-:W-:Y:S01]  /*0c60*/  LOP3.LUT R7, R10, UR8, R7, 0x96, !PT ;  /* 0x000000080a077c12 */ /* 0x000fe2000f8e9607 */
[----:B------:R-:W-:Y:S02]  /*0c70*/  IMAD R10, R5, -0x326172a9, RZ ;  /* 0xcd9e8d57050a7824 */ /* 0x000fe400078e02ff */
[----:B------:R-:W-:Y:S01]  /*0c80*/  IMAD R3, R3, -0x20, R52 ;  /* 0xffffffe003037824 */ /* 0x000fe200078e0234 */
[----:B------:R-:W-:Y:S01]  /*0c90*/  I2FP.F32.U32 R53, R53 ;  /* 0x0000003500357245 */ /* 0x000fe20000201000 */
[----:B------:R-:W-:-:S03]  /*0ca0*/  IMAD.HI.U32 R5, R8, -0x326172a9, RZ ;  /* 0xcd9e8d5708057827 */ /* 0x000fc600078e00ff */
[----:B------:R0:W0:Y:S01]  /*0cb0*/  MUFU.RCP R105, R53 ;  /* 0x0000003500697308 */ /* 0x0000220000001000 */
[----:B------:R-:W-:Y:S01]  /*0cc0*/  IMAD R11, R6, -0x2daee0ad, RZ ;  /* 0xd2511f53060b7824 */ /* 0x000fe200078e02ff */
[----:B------:R-:W-:Y:S01]  /*0cd0*/  VIMNMX R3, PT, PT, RZ, R3, !PT ;  /* 0x00000003ff037248 */ /* 0x000fe20007fe0100 */
[----:B------:R-:W-:Y:S01]  /*0ce0*/  IMAD.HI.U32 R2, R7, -0x2daee0ad, RZ ;  /* 0xd2511f5307027827 */ /* 0x000fe200078e00ff */
[----:B------:R-:W-:-:S03]  /*0cf0*/  LOP3.LUT R5, R10, UR26, R5, 0x96, !PT ;  /* 0x0000001a0a057c12 */ /* 0x000fc6000f8e9605 */
[----:B------:R-:W-:Y:S01]  /*0d00*/  HFMA2 R10, -RZ, RZ, 0, 0 ;  /* 0x00000000ff0a7431 */ /* 0x000fe200000001ff */
[----:B------:R-:W-:Y:S01]  /*0d10*/  VIMNMX R3, PT, PT, R3, 0x20, PT ;  /* 0x0000002003037848 */ /* 0x000fe20003fe0100 */
[----:B------:R-:W-:Y:S01]  /*0d20*/  IMAD R8, R8, -0x326172a9, RZ ;  /* 0xcd9e8d5708087824 */ /* 0x000fe200078e02ff */
[----:B------:R-:W-:Y:S01]  /*0d30*/  LOP3.LUT R2, R11, UR10, R2, 0x96, !PT ;  /* 0x0000000a0b027c12 */ /* 0x000fe2000f8e9602 */
[----:B------:R-:W-:Y:S01]  /*0d40*/  IMAD R6, R7, -0x2daee0ad, RZ ;  /* 0xd2511f5307067824 */ /* 0x000fe200078e02ff */
[----:B------:R-:W-:Y:S01]  /*0d50*/  LOP3.LUT R11, R0, 0x3, RZ, 0xc0, !PT ;  /* 0x00000003000b7812 */ /* 0x000fe200078ec0ff */
[----:B------:R-:W-:-:S04]  /*0d60*/  IMAD.HI.U32 R103, R5, -0x2daee0ad, RZ ;  /* 0xd2511f5305677827 */ /* 0x000fc800078e00ff */
[----:B------:R-:W-:Y:S01]  /*0d70*/  IMAD.HI.U32 R101, R2, -0x326172a9, RZ ;  /* 0xcd9e8d5702657827 */ /* 0x000fe200078e00ff */
[----:B------:R-:W-:Y:S01]  /*0d80*/  LOP3.LUT R103, R6, UR18, R103, 0x96, !PT ;  /* 0x0000001206677c12 */ /* 0x000fe2000f8e9667 */
[----:B------:R-:W0:Y:S02]  /*0d90*/  LDCU.64 UR18, c[0x0][0x3a0] ;  /* 0x00007400ff1277ac */ /* 0x000e240008000a00 */
[----:B------:R-:W-:Y:S01]  /*0da0*/  IMAD R104, R3, 0x8, R4 ;  /* 0x0000000803687824 */ /* 0x000fe200078e0204 */
[----:B------:R-:W-:Y:S01]  /*0db0*/  LOP3.LUT R101, R8, UR11, R101, 0x96, !PT ;  /* 0x0000000b08657c12 */ /* 0x000fe2000f8e9665 */
[----:B------:R-:W-:Y:S01]  /*0dc0*/  IMAD R100, R5, -0x2daee0ad, RZ ;  /* 0xd2511f5305647824 */ /* 0x000fe200078e02ff */
[----:B------:R-:W0:Y:S01]  /*0dd0*/  LDCU.128 UR8, c[0x0][0x3f0] ;  /* 0x00007e00ff0877ac */ /* 0x000e220008000c00 */
[----:B-1234-:R-:W-:-:S07]  /*0de0*/  IMAD R102, R2, -0x326172a9, RZ ;  /* 0xcd9e8d5702667824 */ /* 0x01efce00078e02ff */
.L_x_21526:
[----:B0-----:R-:W-:-:S06]  /*0df0*/  UIMAD.WIDE UR4, UR23, 0x4, UR8 ;  /* 0x00000004170478a5 */ /* 0x001fcc000f8e0208 */
[----:B-1----:R-:W-:Y:S02]  /*0e00*/  IMAD.U32 R110, RZ, RZ, UR4 ;  /* 0x00000004ff6e7e24 */ /* 0x002fe4000f8e00ff */
[----:B------:R-:W-:-:S05]  /*0e10*/  IMAD.U32 R111, RZ, RZ, UR5 ;  /* 0x00000005ff6f7e24 */ /* 0x000fca000f8e00ff */
[----:B--2---:R-:W2:Y:S01]  /*0e20*/  LDG.E R110, desc[UR12][R110.64] ;  /* 0x0000000c6e6e7981 */ /* 0x004ea2000c1e1900 */
[----:B------:R-:W-:-:S06]  /*0e30*/  UIMAD.WIDE UR4, UR23, 0x4, UR10 ;  /* 0x00000004170478a5 */ /* 0x000fcc000f8e020a */
[----:B---34-:R-:W-:Y:S01]  /*0e40*/  MOV R96, UR4 ;  /* 0x0000000400607c02 */ /* 0x018fe20008000f00 */
        /* <DEDUP_REMOVED lines=17> */
[----:B------:R-:W-:Y:S02]  /*0f60*/  IMAD.U32 R97, RZ, RZ, UR5 ;  /* 0x00000005ff617e24 */ /* 0x000fe4000f8e00ff */
[----:B------:R-:W-:-:S03]  /*0f70*/  MOV R99, UR7 ;  /* 0x0000000700637c02 */ /* 0x000fc60008000f00 */
        /* <DEDUP_REMOVED lines=9> */
.L_x_21015:
[----:B------:R-:W-:Y:S05]  /*1010*/  BRA.U !UP0, `(.L_x_21016) ;  /* 0x0000003108887547 */ /* 0x000fea000b800000 */
[----:B------:R-:W0:Y:S02]  /*1020*/  LDC.64 R110, c[0x0][0x3a0] ;  /* 0x0000e800ff6e7b82 */ /* 0x000e240000000a00 */
        /* <DEDUP_REMOVED lines=23> */
.L_x_21020:
        /* <DEDUP_REMOVED lines=13> */
.L_x_21022:
[----:B------:R-:W-:Y:S05]  /*1270*/  BSYNC.RECONVERGENT B2 ;  /* 0x0000000000027941 */ /* 0x000fea0003800200 */
.L_x_21021:
        /* <DEDUP_REMOVED lines=54> */
[----:B------:R-:W-:-:S07]  /*15e0*/  LOP3.LUT R103, R110, UR6, R115, 0x96, !PT ;  /* 0x000000066e677c12 */ /* 0x000fce000f8e9673 */
.L_x_21019:
[----:B------:R-:W-:Y:S05]  /*15f0*/  BSYNC.RECONVERGENT B1 ;  /* 0x0000000000017941 */ /* 0x000fea0003800200 */
.L_x_21018:
        /* <DEDUP_REMOVED lines=9> */
[----:B------:R-:W-:-:S07]  /*1690*/  FADD.FTZ R56, R56, R11 ;  /* 0x0000000b38387221 */ /* 0x000fce0000010000 */
.L_x_21017:
        /* <DEDUP_REMOVED lines=19> */
.L_x_21026:
        /* <DEDUP_REMOVED lines=13> */
.L_x_21028:
[----:B------:R-:W-:Y:S05]  /*18a0*/  BSYNC.RECONVERGENT B2 ;  /* 0x0000000000027941 */ /* 0x000fea0003800200 */
.L_x_21027:
        /* <DEDUP_REMOVED lines=56> */
.L_x_21025:
[----:B------:R-:W-:Y:S05]  /*1c30*/  BSYNC.RECONVERGENT B1 ;  /* 0x0000000000017941 */ /* 0x000fea0003800200 */
.L_x_21024:
        /* <DEDUP_REMOVED lines=10> */
.L_x_21023:
        /* <DEDUP_REMOVED lines=19> */
.L_x_21032:
        /* <DEDUP_REMOVED lines=13> */
.L_x_21034:
[----:B------:R-:W-:Y:S05]  /*1ee0*/  BSYNC.RECONVERGENT B2 ;  /* 0x0000000000027941 */ /* 0x000fea0003800200 */
.L_x_21033:
        /* <DEDUP_REMOVED lines=55> */
.L_x_21031:
[----:B------:R-:W-:Y:S05]  /*2260*/  BSYNC.RECONVERGENT B1 ;  /* 0x0000000000017941 */ /* 0x000fea0003800200 */
.L_x_21030:
        /* <DEDUP_REMOVED lines=10> */
.L_x_21029:
        /* <DEDUP_REMOVED lines=19> */
.L_x_21038:
        /* <DEDUP_REMOVED lines=13> */
.L_x_21040:
[----:B------:R-:W-:Y:S05]  /*2510*/  BSYNC.RECONVERGENT B2 ;  /* 0x0000000000027941 */ /* 0x000fea0003800200 */
.L_x_21039:
        /* <DEDUP_REMOVED lines=56> */
.L_x_21037:
[----:B------:R-:W-:Y:S05]  /*28a0*/  BSYNC.RECONVERGENT B1 ;  /* 0x0000000000017941 */ /* 0x000fea0003800200 */
.L_x_21036:
        /* <DEDUP_REMOVED lines=9> */
[----:B------:R-:W-:-:S07]  /*2940*/  FADD.FTZ R59, R59, R110 ;  /* 0x0000006e3b3b7221 */ /* 0x000fce0000010000 */
.L_x_21035:
        /* <DEDUP_REMOVED lines=19> */
.L_x_21044:
        /* <DEDUP_REMOVED lines=13> */
.L_x_21046:
[----:B------:R-:W-:Y:S05]  /*2b50*/  BSYNC.RECONVERGENT B2 ;  /* 0x0000000000027941 */ /* 0x000fea0003800200 */
.L_x_21045:
        /* <DEDUP_REMOVED lines=55> */
.L_x_21043:
[----:B------:R-:W-:Y:S05]  /*2ed0*/  BSYNC.RECONVERGENT B1 ;  /* 0x0000000000017941 */ /* 0x000fea0003800200 */
.L_x_21042:
        /* <DEDUP_REMOVED lines=9> */
[----:B------:R-:W-:-:S07]  /*2f70*/  FADD.FTZ R60, R60, R11 ;  /* 0x0000000b3c3c7221 */ /* 0x000fce0000010000 */
.L_x_21041:
        /* <DEDUP_REMOVED lines=19> */
.L_x_21050:
        /* <DEDUP_REMOVED lines=13> */
.L_x_21052:
[----:B------:R-:W-:Y:S05]  /*3180*/  BSYNC.RECONVERGENT B2 ;  /* 0x0000000000027941 */ /* 0x000fea0003800200 */
.L_x_21051:
        /* <DEDUP_REMOVED lines=56> */
.L_x_21049:
[----:B------:R-:W-:Y:S05]  /*3510*/  BSYNC.RECONVERGENT B1 ;  /* 0x0000000000017941 */ /* 0x000fea0003800200 */
.L_x_21048:
        /* <DEDUP_REMOVED lines=10> */
.L_x_21047:
        /* <DEDUP_REMOVED lines=19> */
.L_x_21056:
        /* <DEDUP_REMOVED lines=13> */
.L_x_21058:
[----:B------:R-:W-:Y:S05]  /*37c0*/  BSYNC.RECONVERGENT B2 ;  /* 0x0000000000027941 */ /* 0x000fea0003800200 */
.L_x_21057:
        /* <DEDUP_REMOVED lines=55> */
.L_x_21055:
[----:B------:R-:W-:Y:S05]  /*3b40*/  BSYNC.RECONVERGENT B1 ;  /* 0x0000000000017941 */ /* 0x000fea0003800200 */
.L_x_21054:
        /* <DEDUP_REMOVED lines=10> */
.L_x_21053:
        /* <DEDUP_REMOVED lines=19> */
.L_x_21062:
        /* <DEDUP_REMOVED lines=13> */
.L_x_21064:
[----:B------:R-:W-:Y:S05]  /*3df0*/  BSYNC.RECONVERGENT B2 ;  /* 0x0000000000027941 */ /* 0x000fea0003800200 */
.L_x_21063:
        /* <DEDUP_REMOVED lines=56> */
.L_x_21061:
[----:B------:R-:W-:Y:S05]  /*4180*/  BSYNC.RECONVERGENT B1 ;  /* 0x0000000000017941 */ /* 0x000fea0003800200 */
.L_x_21060:
        /* <DEDUP_REMOVED lines=9> */
[----:B------:R-:W-:Y:S01]  /*4220*/  FADD.FTZ R63, R63, R100 ;  /* 0x000000643f3f7221 */ /* 0x000fe20000010000 */
[----:B------:R-:W-:Y:S06]  /*4230*/  BRA `(.L_x_21059) ;  /* 0x0000003000147947 */ /* 0x000fec0003800000 */
.L_x_21016:
        /* <DEDUP_REMOVED lines=20> */
.L_x_21068:
        /* <DEDUP_REMOVED lines=13> */
.L_x_21070:
[----:B------:R-:W-:Y:S05]  /*4450*/  BSYNC.RECONVERGENT B2 ;  /* 0x0000000000027941 */ /* 0x000fea0003800200 */
.L_x_21069:
        /* <DEDUP_REMOVED lines=55> */
.L_x_21067:
[----:B------:R-:W-:Y:S05]  /*47d0*/  BSYNC.RECONVERGENT B1 ;  /* 0x0000000000017941 */ /* 0x000fea0003800200 */
.L_x_21066:
        /* <DEDUP_REMOVED lines=9> */
.L_x_21065:
[----:B------:R-:W-:Y:S02]  /*4870*/  IMAD.MOV.U32 R11, RZ, RZ, R58 ;  /* 0x000000ffff0b7224 */ /* 0x000fe400078e003a */
        /* <DEDUP_REMOVED lines=15> */
.L_x_21074:
        /* <DEDUP_REMOVED lines=13> */
.L_x_21076:
[----:B------:R-:W-:Y:S05]  /*4a40*/  BSYNC.RECONVERGENT B2 ;  /* 0x0000000000027941 */ /* 0x000fea0003800200 */
.L_x_21075:
        /* <DEDUP_REMOVED lines=57> */
.L_x_21073:
[----:B------:R-:W-:Y:S05]  /*4de0*/  BSYNC.RECONVERGENT B1 ;  /* 0x0000000000017941 */ /* 0x000fea0003800200 */
.L_x_21072:
        /* <DEDUP_REMOVED lines=9> */
.L_x_21071:
        /* <DEDUP_REMOVED lines=16> */
.L_x_21080:
        /* <DEDUP_REMOVED lines=13> */
.L_x_21082:
[----:B------:R-:W-:Y:S05]  /*5050*/  BSYNC.RECONVERGENT B2 ;  /* 0x0000000000027941 */ /* 0x000fea0003800200 */
.L_x_21081:
        /* <DEDUP_REMOVED lines=57> */
.L_x_21079:
[----:B------:R-:W-:Y:S05]  /*53f0*/  BSYNC.RECONVERGENT B1 ;  /* 0x0000000000017941 */ /* 0x000fea0003800200 */
.L_x_21078:
        /* <DEDUP_REMOVED lines=9> */
.L_x_21077:
        /* <DEDUP_REMOVED lines=16> */
.L_x_21086:
        /* <DEDUP_REMOVED lines=13> */
.L_x_21088:
[----:B------:R-:W-:Y:S05]  /*5660*/  BSYNC.RECONVERGENT B2 ;  /* 0x0000000000027941 */ /* 0x000fea0003800200 */
.L_x_21087:
        /* <DEDUP_REMOVED lines=56> */
.L_x_21085:
[----:B------:R-:W-:Y:S05]  /*59f0*/  BSYNC.RECONVERGENT B1 ;  /* 0x0000000000017941 */ /* 0x000fea0003800200 */
.L_x_21084:
        /* <DEDUP_REMOVED lines=9> */
.L_x_21083:
        /* <DEDUP_REMOVED lines=16> */
.L_x_21092:
        /* <DEDUP_REMOVED lines=13> */
.L_x_21094:
[----:B------:R-:W-:Y:S05]  /*5c60*/  BSYNC.RECONVERGENT B2 ;  /* 0x0000000000027941 */ /* 0x000fea0003800200 */
.L_x_21093:
        /* <DEDUP_REMOVED lines=56> */
.L_x_21091:
[----:B------:R-:W-:Y:S05]  /*5ff0*/  BSYNC.RECONVERGENT B1 ;  /* 0x0000000000017941 */ /* 0x000fea0003800200 */
.L_x_21090:
        /* <DEDUP_REMOVED lines=9> */
.L_x_21089:
        /* <DEDUP_REMOVED lines=16> */
.L_x_21098:
        /* <DEDUP_REMOVED lines=13> */
.L_x_21100:
[----:B------:R-:W-:Y:S05]  /*6260*/  BSYNC.RECONVERGENT B2 ;  /* 0x0000000000027941 */ /* 0x000fea0003800200 */
.L_x_21099:
        /* <DEDUP_REMOVED lines=56> */
.L_x_21097:
[----:B------:R-:W-:Y:S05]  /*65f0*/  BSYNC.RECONVERGENT B1 ;  /* 0x0000000000017941 */ /* 0x000fea0003800200 */
.L_x_21096:
        /* <DEDUP_REMOVED lines=9> */
.L_x_21095:
        /* <DEDUP_REMOVED lines=16> */
.L_x_21104:
        /* <DEDUP_REMOVED lines=13> */
.L_x_21106:
[----:B------:R-:W-:Y:S05]  /*6860*/  BSYNC.RECONVERGENT B2 ;  /* 0x0000000000027941 */ /* 0x000fea0003800200 */
.L_x_21105:
        /* <DEDUP_REMOVED lines=56> */
.L_x_21103:
[----:B------:R-:W-:Y:S05]  /*6bf0*/  BSYNC.RECONVERGENT B1 ;  /* 0x0000000000017941 */ /* 0x000fea0003800200 */
.L_x_21102:
        /* <DEDUP_REMOVED lines=9> */
.L_x_21101:
        /* <DEDUP_REMOVED lines=16> */
.L_x_21109:
        /* <DEDUP_REMOVED lines=13> */
.L_x_21111:
[----:B------:R-:W-:Y:S05]  /*6e60*/  BSYNC.RECONVERGENT B2 ;  /* 0x0000000000027941 */ /* 0x000fea0003800200 */
.L_x_21110:
        /* <DEDUP_REMOVED lines=56> */
.L_x_21108:
[----:B------:R-:W-:Y:S05]  /*71f0*/  BSYNC.RECONVERGENT B1 ;  /* 0x0000000000017941 */ /* 0x000fea0003800200 */
.L_x_21107:
        /* <DEDUP_REMOVED lines=9> */
.L_x_21059:
        /* <DEDUP_REMOVED lines=26> */
.L_x_21112:
[----:B------:R-:W-:Y:S01]  /*7430*/  IADD3 R97, PT, PT, R97, 0x80, RZ ;  /* 0x0000008061617810 */ /* 0x000fe20007ffe0ff */
[----:B------:R-:W-:-:S07]  /*7440*/  VIADD R96, R96, 0x80 ;  /* 0x0000008060607836 */ /* 0x000fce0000000000 */
.L_x_21014:
[----:B------:R-:W-:Y:S05]  /*7450*/  BSYNC.RECONVERGENT B0 ;  /* 0x0000000000007941 */ /* 0x000fea0003800200 */
.L_x_21013:
        /* <DEDUP_REMOVED lines=10> */
.L_x_21115:
        /* <DEDUP_REMOVED lines=25> */
.L_x_21120:
        /* <DEDUP_REMOVED lines=13> */
.L_x_21122:
[----:B------:R-:W-:Y:S05]  /*7760*/  BSYNC.RECONVERGENT B2 ;  /* 0x0000000000027941 */ /* 0x000fea0003800200 */
.L_x_21121:
        /* <DEDUP_REMOVED lines=55> */
.L_x_21119:
[----:B------:R-:W-:Y:S05]  /*7ae0*/  BSYNC.RECONVERGENT B1 ;  /* 0x0000000000017941 */ /* 0x000fea0003800200 */
.L_x_21118:
        /* <DEDUP_REMOVED lines=10> */
.L_x_21117:
        /* <DEDUP_REMOVED lines=19> */
.L_x_21126:
        /* <DEDUP_REMOVED lines=13> */
.L_x_21128:
[----:B------:R-:W-:Y:S05]  /*7d90*/  BSYNC.RECONVERGENT B2 ;  /* 0x0000000000027941 */ /* 0x000fea0003800200 */
.L_x_21127:
        /* <DEDUP_REMOVED lines=56> */
.L_x_21125:
[----:B------:R-:W-:Y:S05]  /*8120*/  BSYNC.RECONVERGENT B1 ;  /* 0x0000000000017941 */ /* 0x000fea0003800200 */
.L_x_21124:
        /* <DEDUP_REMOVED lines=10> */
.L_x_21123:
        /* <DEDUP_REMOVED lines=19> */
.L_x_21132:
        /* <DEDUP_REMOVED lines=13> */
.L_x_21134:
[----:B------:R-:W-:Y:S05]  /*83d0*/  BSYNC.RECONVERGENT B2 ;  /* 0x0000000000027941 */ /* 0x000fea0003800200 */
.L_x_21133:
        /* <DEDUP_REMOVED lines=55> */
.L_x_21131:
[----:B------:R-:W-:Y:S05]  /*8750*/  BSYNC.RECONVERGENT B1 ;  /* 0x0000000000017941 */ /* 0x000fea0003800200 */
.L_x_21130:
        /* <DEDUP_REMOVED lines=10> */
.L_x_21129:
        /* <DEDUP_REMOVED lines=19> */
.L_x_21138:
        /* <DEDUP_REMOVED lines=13> */
.L_x_21140:
[----:B------:R-:W-:Y:S05]  /*8a00*/  BSYNC.RECONVERGENT B2 ;  /* 0x0000000000027941 */ /* 0x000fea0003800200 */
.L_x_21139:
        /* <DEDUP_REMOVED lines=56> */
.L_x_21137:
[----:B------:R-:W-:Y:S05]  /*8d90*/  BSYNC.RECONVERGENT B1 ;  /* 0x0000000000017941 */ /* 0x000fea0003800200 */
.L_x_21136:
        /* <DEDUP_REMOVED lines=10> */
.L_x_21135:
        /* <DEDUP_REMOVED lines=19> */
.L_x_21144:
        /* <DEDUP_REMOVED lines=13> */
.L_x_21146:
[----:B------:R-:W-:Y:S05]  /*9040*/  BSYNC.RECONVERGENT B2 ;  /* 0x0000000000027941 */ /* 0x000fea0003800200 */
.L_x_21145:
        /* <DEDUP_REMOVED lines=55> */
.L_x_21143:
[----:B------:R-:W-:Y:S05]  /*93c0*/  BSYNC.RECONVERGENT B1 ;  /* 0x0000000000017941 */ /* 0x000fea0003800200 */
.L_x_21142:
        /* <DEDUP_REMOVED lines=10> */
.L_x_21141:
        /* <DEDUP_REMOVED lines=19> */
.L_x_21150:
        /* <DEDUP_REMOVED lines=13> */
.L_x_21152:
[----:B------:R-:W-:Y:S05]  /*9670*/  BSYNC.RECONVERGENT B2 ;  /* 0x0000000000027941 */ /* 0x000fea0003800200 */
.L_x_21151:
        /* <DEDUP_REMOVED lines=56> */
.L_x_21149:
[----:B------:R-:W-:Y:S05]  /*9a00*/  BSYNC.RECONVERGENT B1 ;  /* 0x0000000000017941 */ /* 0x000fea0003800200 */
.L_x_21148:
        /* <DEDUP_REMOVED lines=10> */
.L_x_21147:
        /* <DEDUP_REMOVED lines=19> */
.L_x_21156:
        /* <DEDUP_REMOVED lines=13> */
.L_x_21158:
[----:B------:R-:W-:Y:S05]  /*9cb0*/  BSYNC.RECONVERGENT B2 ;  /* 0x0000000000027941 */ /* 0x000fea0003800200 */
.L_x_21157:
        /* <DEDUP_REMOVED lines=55> */
.L_x_21155:
[----:B------:R-:W-:Y:S05]  /*a030*/  BSYNC.RECONVERGENT B1 ;  /* 0x0000000000017941 */ /* 0x000fea0003800200 */
.L_x_21154:
        /* <DEDUP_REMOVED lines=10> */
.L_x_21153:
        /* <DEDUP_REMOVED lines=19> */
.L_x_21162:
        /* <DEDUP_REMOVED lines=13> */
.L_x_21164:
[----:B------:R-:W-:Y:S05]  /*a2e0*/  BSYNC.RECONVERGENT B2 ;  /* 0x0000000000027941 */ /* 0x000fea0003800200 */
.L_x_21163:
        /* <DEDUP_REMOVED lines=56> */
.L_x_21161:
[----:B------:R-:W-:Y:S05]  /*a670*/  BSYNC.RECONVERGENT B1 ;  /* 0x0000000000017941 */ /* 0x000fea0003800200 */
.L_x_21160:
        /* <DEDUP_REMOVED lines=11> */
.L_x_21116:
        /* <DEDUP_REMOVED lines=20> */
.L_x_21168:
        /* <DEDUP_REMOVED lines=13> */
.L_x_21170:
[----:B------:R-:W-:Y:S05]  /*a940*/  BSYNC.RECONVERGENT B2 ;  /* 0x0000000000027941 */ /* 0x000fea0003800200 */
.L_x_21169:
        /* <DEDUP_REMOVED lines=55> */
.L_x_21167:
[----:B------:R-:W-:Y:S05]  /*acc0*/  BSYNC.RECONVERGENT B1 ;  /* 0x0000000000017941 */ /* 0x000fea0003800200 */
.L_x_21166:
        /* <DEDUP_REMOVED lines=9> */
.L_x_21165:
        /* <DEDUP_REMOVED lines=16> */
.L_x_21174:
        /* <DEDUP_REMOVED lines=13> */
.L_x_21176:
[----:B------:R-:W-:Y:S05]  /*af30*/  BSYNC.RECONVERGENT B2 ;  /* 0x0000000000027941 */ /* 0x000fea0003800200 */
.L_x_21175:
        /* <DEDUP_REMOVED lines=56> */
.L_x_21173:
[----:B------:R-:W-:Y:S05]  /*b2c0*/  BSYNC.RECONVERGENT B1 ;  /* 0x0000000000017941 */ /* 0x000fea0003800200 */
.L_x_21172:
        /* <DEDUP_REMOVED lines=9> */
.L_x_21171:
        /* <DEDUP_REMOVED lines=16> */
.L_x_21180:
        /* <DEDUP_REMOVED lines=13> */
.L_x_21182:
[----:B------:R-:W-:Y:S05]  /*b530*/  BSYNC.RECONVERGENT B2 ;  /* 0x0000000000027941 */ /* 0x000fea0003800200 */
.L_x_21181:
        /* <DEDUP_REMOVED lines=56> */
.L_x_21179:
[----:B------:R-:W-:Y:S05]  /*b8c0*/  BSYNC.RECONVERGENT B1 ;  /* 0x0000000000017941 */ /* 0x000fea0003800200 */
.L_x_21178:
        /* <DEDUP_REMOVED lines=9> */
.L_x_21177:
[----:B------:R-:W-:Y:S01]  /*b960*/  MOV R11, R68 ;  /* 0x00000044000b7202 */ /* 0x000fe20000000f00 */
        /* <DEDUP_REMOVED lines=15> */
.L_x_21186:
        /* <DEDUP_REMOVED lines=13> */
.L_x_21188:
[----:B------:R-:W-:Y:S05]  /*bb30*/  BSYNC.RECONVERGENT B2 ;  /* 0x0000000000027941 */ /* 0x000fea0003800200 */
.L_x_21187:
        /* <DEDUP_REMOVED lines=56> */
.L_x_21185:
[----:B------:R-:W-:Y:S05]  /*bec0*/  BSYNC.RECONVERGENT B1 ;  /* 0x0000000000017941 */ /* 0x000fea0003800200 */
.L_x_21184:
        /* <DEDUP_REMOVED lines=9> */
.L_x_21183:
        /* <DEDUP_REMOVED lines=16> */
.L_x_21192:
        /* <DEDUP_REMOVED lines=13> */
.L_x_21194:
[----:B------:R-:W-:Y:S05]  /*c130*/  BSYNC.RECONVERGENT B2 ;  /* 0x0000000000027941 */ /* 0x000fea0003800200 */
.L_x_21193:
        /* <DEDUP_REMOVED lines=56> */
.L_x_21191:
[----:B------:R-:W-:Y:S05]  /*c4c0*/  BSYNC.RECONVERGENT B1 ;  /* 0x0000000000017941 */ /* 0x000fea0003800200 */
.L_x_21190:
        /* <DEDUP_REMOVED lines=9> */
.L_x_21189:
        /* <DEDUP_REMOVED lines=16> */
.L_x_21198:
        /* <DEDUP_REMOVED lines=13> */
.L_x_21200:
[----:B------:R-:W-:Y:S05]  /*c730*/  BSYNC.RECONVERGENT B2 ;  /* 0x0000000000027941 */ /* 0x000fea0003800200 */
.L_x_21199:
        /* <DEDUP_REMOVED lines=56> */
.L_x_21197:
[----:B------:R-:W-:Y:S05]  /*cac0*/  BSYNC.RECONVERGENT B1 ;  /* 0x0000000000017941 */ /* 0x000fea0003800200 */
.L_x_21196:
        /* <DEDUP_REMOVED lines=9> */
.L_x_21195:
        /* <DEDUP_REMOVED lines=16> */
.L_x_21204:
        /* <DEDUP_REMOVED lines=13> */
.L_x_21206:
[----:B------:R-:W-:Y:S05]  /*cd30*/  BSYNC.RECONVERGENT B2 ;  /* 0x0000000000027941 */ /* 0x000fea0003800200 */
.L_x_21205:
        /* <DEDUP_REMOVED lines=56> */
.L_x_21203:
[----:B------:R-:W-:Y:S05]  /*d0c0*/  BSYNC.RECONVERGENT B1 ;  /* 0x0000000000017941 */ /* 0x000fea0003800200 */
.L_x_21202:
        /* <DEDUP_REMOVED lines=9> */
.L_x_21201:
        /* <DEDUP_REMOVED lines=16> */
.L_x_21209:
        /* <DEDUP_REMOVED lines=13> */
.L_x_21211:
[----:B------:R-:W-:Y:S05]  /*d330*/  BSYNC.RECONVERGENT B2 ;  /* 0x0000000000027941 */ /* 0x000fea0003800200 */
.L_x_21210:
        /* <DEDUP_REMOVED lines=56> */
.L_x_21208:
[----:B------:R-:W-:Y:S05]  /*d6c0*/  BSYNC.RECONVERGENT B1 ;  /* 0x0000000000017941 */ /* 0x000fea0003800200 */
.L_x_21207:
        /* <DEDUP_REMOVED lines=9> */
.L_x_21159:
        /* <DEDUP_REMOVED lines=26> */
.L_x_21212:
[----:B------:R-:W-:Y:S01]  /*d900*/  VIADD R97, R97, 0x80 ;  /* 0x0000008061617836 */ /* 0x000fe20000000000 */
[----:B------:R-:W-:-:S07]  /*d910*/  IADD3 R96, PT, PT, R96, 0x80, RZ ;  /* 0x0000008060607810 */ /* 0x000fce0007ffe0ff */
.L_x_21114:
[----:B------:R-:W-:Y:S05]  /*d920*/  BSYNC.RECONVERGENT B0 ;  /* 0x0000000000007941 */ /* 0x000fea0003800200 */
.L_x_21113:
        /* <DEDUP_REMOVED lines=9> */
.L_x_21215:
        /* <DEDUP_REMOVED lines=25> */
.L_x_21220:
        /* <DEDUP_REMOVED lines=13> */
.L_x_21222:
[----:B------:R-:W-:Y:S05]  /*dc20*/  BSYNC.RECONVERGENT B2 ;  /* 0x0000000000027941 */ /* 0x000fea0003800200 */
.L_x_21221:
        /* <DEDUP_REMOVED lines=55> */
.L_x_21219:
[----:B------:R-:W-:Y:S05]  /*dfa0*/  BSYNC.RECONVERGENT B1 ;  /* 0x0000000000017941 */ /* 0x000fea0003800200 */
.L_x_21218:
        /* <DEDUP_REMOVED lines=10> */
.L_x_21217:
        /* <DEDUP_REMOVED lines=19> */
.L_x_21226:
        /* <DEDUP_REMOVED lines=13> */
.L_x_21228:
[----:B------:R-:W-:Y:S05]  /*e250*/  BSYNC.RECONVERGENT B2 ;  /* 0x0000000000027941 */ /* 0x000fea0003800200 */
.L_x_21227:
        /* <DEDUP_REMOVED lines=56> */
.L_x_21225:
[----:B------:R-:W-:Y:S05]  /*e5e0*/  BSYNC.RECONVERGENT B1 ;  /* 0x0000000000017941 */ /* 0x000fea0003800200 */
.L_x_21224:
        /* <DEDUP_REMOVED lines=10> */
.L_x_21223:
        /* <DEDUP_REMOVED lines=19> */
.L_x_21232:
        /* <DEDUP_REMOVED lines=13> */
.L_x_21234:
[----:B------:R-:W-:Y:S05]  /*e890*/  BSYNC.RECONVERGENT B2 ;  /* 0x0000000000027941 */ /* 0x000fea0003800200 */
.L_x_21233:
        /* <DEDUP_REMOVED lines=55> */
.L_x_21231:
[----:B------:R-:W-:Y:S05]  /*ec10*/  BSYNC.RECONVERGENT B1 ;  /* 0x0000000000017941 */ /* 0x000fea0003800200 */
.L_x_21230:
        /* <DEDUP_REMOVED lines=10> */
.L_x_21229:
        /* <DEDUP_REMOVED lines=19> */
.L_x_21238:
        /* <DEDUP_REMOVED lines=13> */
.L_x_21240:
[----:B------:R-:W-:Y:S05]  /*eec0*/  BSYNC.RECONVERGENT B2 ;  /* 0x0000000000027941 */ /* 0x000fea0003800200 */
.L_x_21239:
        /* <DEDUP_REMOVED lines=56> */
.L_x_21237:
[----:B------:R-:W-:Y:S05]  /*f250*/  BSYNC.RECONVERGENT B1 ;  /* 0x0000000000017941 */ /* 0x000fea0003800200 */
.L_x_21236:
        /* <DEDUP_REMOVED lines=10> */
.L_x_21235:
        /* <DEDUP_REMOVED lines=19> */
.L_x_21244:
        /* <DEDUP_REMOVED lines=13> */
.L_x_21246:
[----:B------:R-:W-:Y:S05]  /*f500*/  BSYNC.RECONVERGENT B2 ;  /* 0x0000000000027941 */ /* 0x000fea0003800200 */
.L_x_21245:
        /* <DEDUP_REMOVED lines=55> */
.L_x_21243:
[----:B------:R-:W-:Y:S05]  /*f880*/  BSYNC.RECONVERGENT B1 ;  /* 0x0000000000017941 */ /* 0x000fea0003800200 */
.L_x_21242:
        /* <DEDUP_REMOVED lines=10> */
.L_x_21241:
        /* <DEDUP_REMOVED lines=19> */
.L_x_21250:
        /* <DEDUP_REMOVED lines=13> */
.L_x_21252:
[----:B------:R-:W-:Y:S05]  /*fb30*/  BSYNC.RECONVERGENT B2 ;  /* 0x0000000000027941 */ /* 0x000fea0003800200 */
.L_x_21251:
        /* <DEDUP_REMOVED lines=56> */
.L_x_21249:
[----:B------:R-:W-:Y:S05]  /*fec0*/  BSYNC.RECONVERGENT B1 ;  /* 0x0000000000017941 */ /* 0x000fea0003800200 */
.L_x_21248:
        /* <DEDUP_REMOVED lines=10> */
.L_x_21247:
        /* <DEDUP_REMOVED lines=19> */
.L_x_21256:
        /* <DEDUP_REMOVED lines=13> */
.L_x_21258:
[----:B------:R-:W-:Y:S05]  /*10170*/  BSYNC.RECONVERGENT B2 ;  /* 0x0000000000027941 */ /* 0x000fea0003800200 */
.L_x_21257:
        /* <DEDUP_REMOVED lines=55> */
.L_x_21255:
[----:B------:R-:W-:Y:S05]  /*104f0*/  BSYNC.RECONVERGENT B1 ;  /* 0x0000000000017941 */ /* 0x000fea0003800200 */
.L_x_21254:
        /* <DEDUP_REMOVED lines=10> */
.L_x_21253:
        /* <DEDUP_REMOVED lines=19> */
.L_x_21262:
        /* <DEDUP_REMOVED lines=13> */
.L_x_21264:
[----:B------:R-:W-:Y:S05]  /*107a0*/  BSYNC.RECONVERGENT B2 ;  /* 0x0000000000027941 */ /* 0x000fea0003800200 */
.L_x_21263:
        /* <DEDUP_REMOVED lines=56> */
.L_x_21261:
[----:B------:R-:W-:Y:S05]  /*10b30*/  BSYNC.RECONVERGENT B1 ;  /* 0x0000000000017941 */ /* 0x000fea0003800200 */
.L_x_21260:
        /* <DEDUP_REMOVED lines=9> */
[----:B------:R-:W-:Y:S01]  /*10bd0*/  FADD.FTZ R79, R79, R100 ;  /* 0x000000644f4f7221 */ /* 0x000fe20000010000 */
[----:B------:R-:W-:Y:S06]  /*10be0*/  BRA `(.L_x_21259) ;  /* 0x00000030000c7947 */ /* 0x000fec0003800000 */
.L_x_21216:
        /* <DEDUP_REMOVED lines=20> */
.L_x_21268:
        /* <DEDUP_REMOVED lines=13> */
.L_x_21270:
[----:B------:R-:W-:Y:S05]  /*10e00*/  BSYNC.RECONVERGENT B2 ;  /* 0x0000000000027941 */ /* 0x000fea0003800200 */
.L_x_21269:
        /* <DEDUP_REMOVED lines=55> */
.L_x_21267:
[----:B------:R-:W-:Y:S05]  /*11180*/  BSYNC.RECONVERGENT B1 ;  /* 0x0000000000017941 */ /* 0x000fea0003800200 */
.L_x_21266:
        /* <DEDUP_REMOVED lines=9> */
.L_x_21265:
        /* <DEDUP_REMOVED lines=16> */
.L_x_21274:
        /* <DEDUP_REMOVED lines=13> */
.L_x_21276:
[----:B------:R-:W-:Y:S05]  /*113f0*/  BSYNC.RECONVERGENT B2 ;  /* 0x0000000000027941 */ /* 0x000fea0003800200 */
.L_x_21275:
        /* <DEDUP_REMOVED lines=56> */
.L_x_21273:
[----:B------:R-:W-:Y:S05]  /*11780*/  BSYNC.RECONVERGENT B1 ;  /* 0x0000000000017941 */ /* 0x000fea0003800200 */
.L_x_21272:
        /* <DEDUP_REMOVED lines=9> */
.L_x_21271:
        /* <DEDUP_REMOVED lines=16> */
.L_x_21280:
        /* <DEDUP_REMOVED lines=13> */
.L_x_21282:
[----:B------:R-:W-:Y:S05]  /*119f0*/  BSYNC.RECONVERGENT B2 ;  /* 0x0000000000027941 */ /* 0x000fea0003800200 */
.L_x_21281:
        /* <DEDUP_REMOVED lines=56> */
.L_x_21279:
[----:B------:R-:W-:Y:S05]  /*11d80*/  BSYNC.RECONVERGENT B1 ;  /* 0x0000000000017941 */ /* 0x000fea0003800200 */
.L_x_21278:
        /* <DEDUP_REMOVED lines=9> */
.L_x_21277:
        /* <DEDUP_REMOVED lines=16> */
.L_x_21286:
        /* <DEDUP_REMOVED lines=13> */
.L_x_21288:
[----:B------:R-:W-:Y:S05]  /*11ff0*/  BSYNC.RECONVERGENT B2 ;  /* 0x0000000000027941 */ /* 0x000fea0003800200 */
.L_x_21287:
        /* <DEDUP_REMOVED lines=56> */
.L_x_21285:
[----:B------:R-:W-:Y:S05]  /*12380*/  BSYNC.RECONVERGENT B1 ;  /* 0x0000000000017941 */ /* 0x000fea0003800200 */
.L_x_21284:
        /* <DEDUP_REMOVED lines=9> */
.L_x_21283:
        /* <DEDUP_REMOVED lines=16> */
.L_x_21292:
        /* <DEDUP_REMOVED lines=13> */
.L_x_21294:
[----:B------:R-:W-:Y:S05]  /*125f0*/  BSYNC.RECONVERGENT B2 ;  /* 0x0000000000027941 */ /* 0x000fea0003800200 */
.L_x_21293:
        /* <DEDUP_REMOVED lines=56> */
.L_x_21291:
[----:B------:R-:W-:Y:S05]  /*12980*/  BSYNC.RECONVERGENT B1 ;  /* 0x0000000000017941 */ /* 0x000fea0003800200 */
.L_x_21290:
        /* <DEDUP_REMOVED lines=9> */
.L_x_21289:
        /* <DEDUP_REMOVED lines=16> */
.L_x_21298:
        /* <DEDUP_REMOVED lines=13> */
.L_x_21300:
[----:B------:R-:W-:Y:S05]  /*12bf0*/  BSYNC.RECONVERGENT B2 ;  /* 0x0000000000027941 */ /* 0x000fea0003800200 */
.L_x_21299:
        /* <DEDUP_REMOVED lines=56> */
.L_x_21297:
[----:B------:R-:W-:Y:S05]  /*12f80*/  BSYNC.RECONVERGENT B1 ;  /* 0x0000000000017941 */ /* 0x000fea0003800200 */
.L_x_21296:
        /* <DEDUP_REMOVED lines=9> */
.L_x_21295:
        /* <DEDUP_REMOVED lines=16> */
.L_x_21304:
        /* <DEDUP_REMOVED lines=13> */
.L_x_21306:
[----:B------:R-:W-:Y:S05]  /*131f0*/  BSYNC.RECONVERGENT B2 ;  /* 0x0000000000027941 */ /* 0x000fea0003800200 */
.L_x_21305:
        /* <DEDUP_REMOVED lines=56> */
.L_x_21303:
[----:B------:R-:W-:Y:S05]  /*13580*/  BSYNC.RECONVERGENT B1 ;  /* 0x0000000000017941 */ /* 0x000fea0003800200 */
.L_x_21302:
        /* <DEDUP_REMOVED lines=9> */
.L_x_21301:
        /* <DEDUP_REMOVED lines=16> */
.L_x_21309:
        /* <DEDUP_REMOVED lines=13> */
.L_x_21311:
[----:B------:R-:W-:Y:S05]  /*137f0*/  BSYNC.RECONVERGENT B2 ;  /* 0x0000000000027941 */ /* 0x000fea0003800200 */
.L_x_21310:
        /* <DEDUP_REMOVED lines=56> */
.L_x_21308:
[----:B------:R-:W-:Y:S05]  /*13b80*/  BSYNC.RECONVERGENT B1 ;  /* 0x0000000000017941 */ /* 0x000fea0003800200 */
.L_x_21307:
        /* <DEDUP_REMOVED lines=9> */
.L_x_21259:
        /* <DEDUP_REMOVED lines=19> */
[----:B------:R-:W-:-:S05]  /*13d50*/  IMAD.WIDE.U32 R114, R114, 0x10000, RZ ;  /* 0x0001000072727825 */ /* 0x000fca00078e00ff */
[----:B------:R-:W-:Y:S02]  /*13d60*/  LOP3.LUT R99, R115, R99, R117, 0xfe, !PT ;  /* 0x0000006373637212 */ /* 0x000fe400078efe75 */
[----:B------:R-:W-:Y:S02]  /*13d70*/  LOP3.LUT R115, R112, R116, R114, 0xfe, !PT ;  /* 0x0000007470737212 */ /* 0x000fe400078efe72 */
[----:B------:R-:W-:Y:S01]  /*13d80*/  LOP3.LUT R113, R99, R113, RZ, 0xfc, !PT ;  /* 0x0000007163717212 */ /* 0x000fe200078efcff */
[----:B0-----:R-:W-:Y:S01]  /*13d90*/  IMAD.WIDE.U32 R110, R96, 0x8, R110 ;  /* 0x00000008606e7825 */ /* 0x001fe200078e006e */
[----:B------:R-:W-:-:S05]  /*13da0*/  LOP3.LUT R112, R115, 0xff, R8, 0xf8, !PT ;  /* 0x000000ff73707812 */ /* 0x000fca00078ef808 */
[----:B------:R1:W-:Y:S02]  /*13db0*/  STG.E.64 desc[UR12][R110.64], R112 ;  /* 0x000000706e007986 */ /* 0x0003e4000c101b0c */
.L_x_21312:
[----:B------:R-:W-:Y:S01]  /*13dc0*/  IADD3 R97, PT, PT, R97, 0x80, RZ ;  /* 0x0000008061617810 */ /* 0x000fe20007ffe0ff */
[----:B------:R-:W-:-:S07]  /*13dd0*/  VIADD R96, R96, 0x80 ;  /* 0x0000008060607836 */ /* 0x000fce0000000000 */
.L_x_21214:
[----:B------:R-:W-:Y:S05]  /*13de0*/  BSYNC.RECONVERGENT B0 ;  /* 0x0000000000007941 */ /* 0x000fea0003800200 */
.L_x_21213:
        /* <DEDUP_REMOVED lines=9> */
.L_x_21315:
        /* <DEDUP_REMOVED lines=25> */
.L_x_21320:
        /* <DEDUP_REMOVED lines=13> */
.L_x_21322:
[----:B------:R-:W-:Y:S05]  /*140e0*/  BSYNC.RECONVERGENT B2 ;  /* 0x0000000000027941 */ /* 0x000fea0003800200 */
.L_x_21321:
        /* <DEDUP_REMOVED lines=55> */
.L_x_21319:
[----:B------:R-:W-:Y:S05]  /*14460*/  BSYNC.RECONVERGENT B1 ;  /* 0x0000000000017941 */ /* 0x000fea0003800200 */
.L_x_21318:
        /* <DEDUP_REMOVED lines=10> */
.L_x_21317:
        /* <DEDUP_REMOVED lines=19> */
.L_x_21326:
        /* <DEDUP_REMOVED lines=13> */
.L_x_21328:
[----:B------:R-:W-:Y:S05]  /*14710*/  BSYNC.RECONVERGENT B2 ;  /* 0x0000000000027941 */ /* 0x000fea0003800200 */
.L_x_21327:
        /* <DEDUP_REMOVED lines=56> */
.L_x_21325:
[----:B------:R-:W-:Y:S05]  /*14aa0*/  BSYNC.RECONVERGENT B1 ;  /* 0x0000000000017941 */ /* 0x000fea0003800200 */
.L_x_21324:
        /* <DEDUP_REMOVED lines=10> */
.L_x_21323:
        /* <DEDUP_REMOVED lines=19> */
.L_x_21332:
        /* <DEDUP_REMOVED lines=13> */
.L_x_21334:
[----:B------:R-:W-:Y:S05]  /*14d50*/  BSYNC.RECONVERGENT B2 ;  /* 0x0000000000027941 */ /* 0x000fea0003800200 */
.L_x_21333:
        /* <DEDUP_REMOVED lines=55> */
.L_x_21331:
[----:B------:R-:W-:Y:S05]  /*150d0*/  BSYNC.RECONVERGENT B1 ;  /* 0x0000000000017941 */ /* 0x000fea0003800200 */
.L_x_21330:
        /* <DEDUP_REMOVED lines=10> */
.L_x_21329:
        /* <DEDUP_REMOVED lines=19> */
.L_x_21338:
        /* <DEDUP_REMOVED lines=13> */
.L_x_21340:
[----:B------:R-:W-:Y:S05]  /*15380*/  BSYNC.RECONVERGENT B2 ;  /* 0x0000000000027941 */ /* 0x000fea0003800200 */
.L_x_21339:
        /* <DEDUP_REMOVED lines=56> */
.L_x_21337:
[----:B------:R-:W-:Y:S05]  /*15710*/  BSYNC.RECONVERGENT B1 ;  /* 0x0000000000017941 */ /* 0x000fea0003800200 */
.L_x_21336:
        /* <DEDUP_REMOVED lines=10> */
.L_x_21335:
        /* <DEDUP_REMOVED lines=19> */
.L_x_21344:
        /* <DEDUP_REMOVED lines=13> */
.L_x_21346:
[----:B------:R-:W-:Y:S05]  /*159c0*/  BSYNC.RECONVERGENT B2 ;  /* 0x0000000000027941 */ /* 0x000fea0003800200 */
.L_x_21345:
        /* <DEDUP_REMOVED lines=55> */
.L_x_21343:
[----:B------:R-:W-:Y:S05]  /*15d40*/  BSYNC.RECONVERGENT B1 ;  /* 0x0000000000017941 */ /* 0x000fea0003800200 */
.L_x_21342:
        /* <DEDUP_REMOVED lines=10> */
.L_x_21341:
        /* <DEDUP_REMOVED lines=19> */
.L_x_21350:
        /* <DEDUP_REMOVED lines=13> */
.L_x_21352:
[----:B------:R-:W-:Y:S05]  /*15ff0*/  BSYNC.RECONVERGENT B2 ;  /* 0x0000000000027941 */ /* 0x000fea0003800200 */
.L_x_21351:
        /* <DEDUP_REMOVED lines=56> */
.L_x_21349:
[----:B------:R-:W-:Y:S05]  /*16380*/  BSYNC.RECONVERGENT B1 ;  /* 0x0000000000017941 */ /* 0x000fea0003800200 */
.L_x_21348:
        /* <DEDUP_REMOVED lines=10> */
.L_x_21347:
        /* <DEDUP_REMOVED lines=19> */
.L_x_21356:
        /* <DEDUP_REMOVED lines=13> */
.L_x_21358:
[----:B------:R-:W-:Y:S05]  /*16630*/  BSYNC.RECONVERGENT B2 ;  /* 0x0000000000027941 */ /* 0x000fea0003800200 */
.L_x_21357:
        /* <DEDUP_REMOVED lines=55> */
.L_x_21355:
[----:B------:R-:W-:Y:S05]  /*169b0*/  BSYNC.RECONVERGENT B1 ;  /* 0x0000000000017941 */ /* 0x000fea0003800200 */
.L_x_21354:
        /* <DEDUP_REMOVED lines=10> */
.L_x_21353:
        /* <DEDUP_REMOVED lines=19> */
.L_x_21362:
        /* <DEDUP_REMOVED lines=13> */
.L_x_21364:
[----:B------:R-:W-:Y:S05]  /*16c60*/  BSYNC.RECONVERGENT B2 ;  /* 0x0000000000027941 */ /* 0x000fea0003800200 */
.L_x_21363:
        /* <DEDUP_REMOVED lines=56> */
.L_x_21361:
[----:B------:R-:W-:Y:S05]  /*16ff0*/  BSYNC.RECONVERGENT B1 ;  /* 0x0000000000017941 */ /* 0x000fea0003800200 */
.L_x_21360:
        /* <DEDUP_REMOVED lines=11> */
.L_x_21316:
        /* <DEDUP_REMOVED lines=20> */
.L_x_21368:
        /* <DEDUP_REMOVED lines=13> */
.L_x_21370:
[----:B------:R-:W-:Y:S05]  /*172c0*/  BSYNC.RECONVERGENT B2 ;  /* 0x0000000000027941 */ /* 0x000fea0003800200 */
.L_x_21369:
        /* <DEDUP_REMOVED lines=55> */
.L_x_21367:
[----:B------:R-:W-:Y:S05]  /*17640*/  BSYNC.RECONVERGENT B1 ;  /* 0x0000000000017941 */ /* 0x000fea0003800200 */
.L_x_21366:
        /* <DEDUP_REMOVED lines=9> */
.L_x_21365:
        /* <DEDUP_REMOVED lines=16> */
.L_x_21374:
        /* <DEDUP_REMOVED lines=13> */
.L_x_21376:
[----:B------:R-:W-:Y:S05]  /*178b0*/  BSYNC.RECONVERGENT B2 ;  /* 0x0000000000027941 */ /* 0x000fea0003800200 */
.L_x_21375:
        /* <DEDUP_REMOVED lines=56> */
.L_x_21373:
[----:B------:R-:W-:Y:S05]  /*17c40*/  BSYNC.RECONVERGENT B1 ;  /* 0x0000000000017941 */ /* 0x000fea0003800200 */
.L_x_21372:
        /* <DEDUP_REMOVED lines=9> */
.L_x_21371:
        /* <DEDUP_REMOVED lines=16> */
.L_x_21380:
        /* <DEDUP_REMOVED lines=13> */
.L_x_21382:
[----:B------:R-:W-:Y:S05]  /*17eb0*/  BSYNC.RECONVERGENT B2 ;  /* 0x0000000000027941 */ /* 0x000fea0003800200 */
.L_x_21381:
        /* <DEDUP_REMOVED lines=56> */
.L_x_21379:
[----:B------:R-:W-:Y:S05]  /*18240*/  BSYNC.RECONVERGENT B1 ;  /* 0x0000000000017941 */ /* 0x000fea0003800200 */
.L_x_21378:
        /* <DEDUP_REMOVED lines=9> */
.L_x_21377:
        /* <DEDUP_REMOVED lines=16> */
.L_x_21386:
        /* <DEDUP_REMOVED lines=13> */
.L_x_21388:
[----:B------:R-:W-:Y:S05]  /*184b0*/  BSYNC.RECONVERGENT B2 ;  /* 0x0000000000027941 */ /* 0x000fea0003800200 */
.L_x_21387:
        /* <DEDUP_REMOVED lines=56> */
.L_x_21385:
[----:B------:R-:W-:Y:S05]  /*18840*/  BSYNC.RECONVERGENT B1 ;  /* 0x0000000000017941 */ /* 0x000fea0003800200 */
.L_x_21384:
        /* <DEDUP_REMOVED lines=9> */
.L_x_21383:
        /* <DEDUP_REMOVED lines=16> */
.L_x_21392:
        /* <DEDUP_REMOVED lines=13> */
.L_x_21394:
[----:B------:R-:W-:Y:S05]  /*18ab0*/  BSYNC.RECONVERGENT B2 ;  /* 0x0000000000027941 */ /* 0x000fea0003800200 */
.L_x_21393:
        /* <DEDUP_REMOVED lines=56> */
.L_x_21391:
[----:B------:R-:W-:Y:S05]  /*18e40*/  BSYNC.RECONVERGENT B1 ;  /* 0x0000000000017941 */ /* 0x000fea0003800200 */
.L_x_21390:
        /* <DEDUP_REMOVED lines=9> */
.L_x_21389:
        /* <DEDUP_REMOVED lines=16> */
.L_x_21398:
        /* <DEDUP_REMOVED lines=13> */
.L_x_21400:
[----:B------:R-:W-:Y:S05]  /*190b0*/  BSYNC.RECONVERGENT B2 ;  /* 0x0000000000027941 */ /* 0x000fea0003800200 */
.L_x_21399:
        /* <DEDUP_REMOVED lines=56> */
.L_x_21397:
[----:B------:R-:W-:Y:S05]  /*19440*/  BSYNC.RECONVERGENT B1 ;  /* 0x0000000000017941 */ /* 0x000fea0003800200 */
.L_x_21396:
        /* <DEDUP_REMOVED lines=9> */
.L_x_21395:
        /* <DEDUP_REMOVED lines=16> */
.L_x_21404:
        /* <DEDUP_REMOVED lines=13> */
.L_x_21406:
[----:B------:R-:W-:Y:S05]  /*196b0*/  BSYNC.RECONVERGENT B2 ;  /* 0x0000000000027941 */ /* 0x000fea0003800200 */
.L_x_21405:
        /* <DEDUP_REMOVED lines=56> */
.L_x_21403:
[----:B------:R-:W-:Y:S05]  /*19a40*/  BSYNC.RECONVERGENT B1 ;  /* 0x0000000000017941 */ /* 0x000fea0003800200 */
.L_x_21402:
        /* <DEDUP_REMOVED lines=9> */
.L_x_21401:
        /* <DEDUP_REMOVED lines=16> */
.L_x_21409:
        /* <DEDUP_REMOVED lines=13> */
.L_x_21411:
[----:B------:R-:W-:Y:S05]  /*19cb0*/  BSYNC.RECONVERGENT B2 ;  /* 0x0000000000027941 */ /* 0x000fea0003800200 */
.L_x_21410:
        /* <DEDUP_REMOVED lines=56> */
.L_x_21408:
[----:B------:R-:W-:Y:S05]  /*1a040*/  BSYNC.RECONVERGENT B1 ;  /* 0x0000000000017941 */ /* 0x000fea0003800200 */
.L_x_21407:
        /* <DEDUP_REMOVED lines=9> */
.L_x_21359:
        /* <DEDUP_REMOVED lines=26> */
.L_x_21412:
[----:B------:R-:W-:Y:S01]  /*1a280*/  VIADD R97, R97, 0x80 ;  /* 0x0000008061617836 */ /* 0x000fe20000000000 */
[----:B------:R-:W-:-:S07]  /*1a290*/  IADD3 R96, PT, PT, R96, 0x80, RZ ;  /* 0x0000008060607810 */ /* 0x000fce0007ffe0ff */
.L_x_21314:
[----:B------:R-:W-:Y:S05]  /*1a2a0*/  BSYNC.RECONVERGENT B0 ;  /* 0x0000000000007941 */ /* 0x000fea0003800200 */
.L_x_21313:
        /* <DEDUP_REMOVED lines=9> */
.L_x_21415:
        /* <DEDUP_REMOVED lines=25> */
.L_x_21420:
        /* <DEDUP_REMOVED lines=13> */
.L_x_21422:
[----:B------:R-:W-:Y:S05]  /*1a5a0*/  BSYNC.RECONVERGENT B2 ;  /* 0x0000000000027941 */ /* 0x000fea0003800200 */
.L_x_21421:
        /* <DEDUP_REMOVED lines=55> */
.L_x_21419:
[----:B------:R-:W-:Y:S05]  /*1a920*/  BSYNC.RECONVERGENT B1 ;  /* 0x0000000000017941 */ /* 0x000fea0003800200 */
.L_x_21418:
        /* <DEDUP_REMOVED lines=10> */
.L_x_21417:
        /* <DEDUP_REMOVED lines=19> */
.L_x_21426:
        /* <DEDUP_REMOVED lines=13> */
.L_x_21428:
[----:B------:R-:W-:Y:S05]  /*1abd0*/  BSYNC.RECONVERGENT B2 ;  /* 0x0000000000027941 */ /* 0x000fea0003800200 */
.L_x_21427:
        /* <DEDUP_REMOVED lines=56> */
.L_x_21425:
[----:B------:R-:W-:Y:S05]  /*1af60*/  BSYNC.RECONVERGENT B1 ;  /* 0x0000000000017941 */ /* 0x000fea0003800200 */
.L_x_21424:
        /* <DEDUP_REMOVED lines=10> */
.L_x_21423:
        /* <DEDUP_REMOVED lines=19> */
.L_x_21432:
        /* <DEDUP_REMOVED lines=13> */
.L_x_21434:
[----:B------:R-:W-:Y:S05]  /*1b210*/  BSYNC.RECONVERGENT B2 ;  /* 0x0000000000027941 */ /* 0x000fea0003800200 */
.L_x_21433:
        /* <DEDUP_REMOVED lines=55> */
.L_x_21431:
[----:B------:R-:W-:Y:S05]  /*1b590*/  BSYNC.RECONVERGENT B1 ;  /* 0x0000000000017941 */ /* 0x000fea0003800200 */
.L_x_21430:
        /* <DEDUP_REMOVED lines=10> */
.L_x_21429:
        /* <DEDUP_REMOVED lines=19> */
.L_x_21438:
        /* <DEDUP_REMOVED lines=13> */
.L_x_21440:
[----:B------:R-:W-:Y:S05]  /*1b840*/  BSYNC.RECONVERGENT B2 ;  /* 0x0000000000027941 */ /* 0x000fea0003800200 */
.L_x_21439:
        /* <DEDUP_REMOVED lines=56> */
.L_x_21437:
[----:B------:R-:W-:Y:S05]  /*1bbd0*/  BSYNC.RECONVERGENT B1 ;  /* 0x0000000000017941 */ /* 0x000fea0003800200 */
.L_x_21436:
        /* <DEDUP_REMOVED lines=10> */
.L_x_21435:
        /* <DEDUP_REMOVED lines=19> */
.L_x_21444:
        /* <DEDUP_REMOVED lines=13> */
.L_x_21446:
[----:B------:R-:W-:Y:S05]  /*1be80*/  BSYNC.RECONVERGENT B2 ;  /* 0x0000000000027941 */ /* 0x000fea0003800200 */
.L_x_21445:
        /* <DEDUP_REMOVED lines=55> */
.L_x_21443:
[----:B------:R-:W-:Y:S05]  /*1c200*/  BSYNC.RECONVERGENT B1 ;  /* 0x0000000000017941 */ /* 0x000fea0003800200 */
.L_x_21442:
        /* <DEDUP_REMOVED lines=10> */
.L_x_21441:
        /* <DEDUP_REMOVED lines=19> */
.L_x_21450:
        /* <DEDUP_REMOVED lines=13> */
.L_x_21452:
[----:B------:R-:W-:Y:S05]  /*1c4b0*/  BSYNC.RECONVERGENT B2 ;  /* 0x0000000000027941 */ /* 0x000fea0003800200 */
.L_x_21451:
        /* <DEDUP_REMOVED lines=56> */
.L_x_21449:
[----:B------:R-:W-:Y:S05]  /*1c840*/  BSYNC.RECONVERGENT B1 ;  /* 0x0000000000017941 */ /* 0x000fea0003800200 */
.L_x_21448:
        /* <DEDUP_REMOVED lines=10> */
.L_x_21447:
        /* <DEDUP_REMOVED lines=19> */
.L_x_21456:
        /* <DEDUP_REMOVED lines=13> */
.L_x_21458:
[----:B------:R-:W-:Y:S05]  /*1caf0*/  BSYNC.RECONVERGENT B2 ;  /* 0x0000000000027941 */ /* 0x000fea0003800200 */
.L_x_21457:
        /* <DEDUP_REMOVED lines=55> */
.L_x_21455:
[----:B------:R-:W-:Y:S05]  /*1ce70*/  BSYNC.RECONVERGENT B1 ;  /* 0x0000000000017941 */ /* 0x000fea0003800200 */
.L_x_21454:
        /* <DEDUP_REMOVED lines=10> */
.L_x_21453:
        /* <DEDUP_REMOVED lines=19> */
.L_x_21462:
        /* <DEDUP_REMOVED lines=13> */
.L_x_21464:
[----:B------:R-:W-:Y:S05]  /*1d120*/  BSYNC.RECONVERGENT B2 ;  /* 0x0000000000027941 */ /* 0x000fea0003800200 */
.L_x_21463:
        /* <DEDUP_REMOVED lines=56> */
.L_x_21461:
[----:B------:R-:W-:Y:S05]  /*1d4b0*/  BSYNC.RECONVERGENT B1 ;  /* 0x0000000000017941 */ /* 0x000fea0003800200 */
.L_x_21460:
        /* <DEDUP_REMOVED lines=11> */
.L_x_21416:
        /* <DEDUP_REMOVED lines=20> */
.L_x_21468:
        /* <DEDUP_REMOVED lines=13> */
.L_x_21470:
[----:B------:R-:W-:Y:S05]  /*1d780*/  BSYNC.RECONVERGENT B2 ;  /* 0x0000000000027941 */ /* 0x000fea0003800200 */
.L_x_21469:
        /* <DEDUP_REMOVED lines=55> */
.L_x_21467:
[----:B------:R-:W-:Y:S05]  /*1db00*/  BSYNC.RECONVERGENT B1 ;  /* 0x0000000000017941 */ /* 0x000fea0003800200 */
.L_x_21466:
        /* <DEDUP_REMOVED lines=9> */
.L_x_21465:
        /* <DEDUP_REMOVED lines=16> */
.L_x_21474:
        /* <DEDUP_REMOVED lines=13> */
.L_x_21476:
[----:B------:R-:W-:Y:S05]  /*1dd70*/  BSYNC.RECONVERGENT B2 ;  /* 0x0000000000027941 */ /* 0x000fea0003800200 */
.L_x_21475:
        /* <DEDUP_REMOVED lines=56> */
.L_x_21473:
[----:B------:R-:W-:Y:S05]  /*1e100*/  BSYNC.RECONVERGENT B1 ;  /* 0x0000000000017941 */ /* 0x000fea0003800200 */
.L_x_21472:
        /* <DEDUP_REMOVED lines=9> */
.L_x_21471:
        /* <DEDUP_REMOVED lines=16> */
.L_x_21480:
        /* <DEDUP_REMOVED lines=13> */
.L_x_21482:
[----:B------:R-:W-:Y:S05]  /*1e370*/  BSYNC.RECONVERGENT B2 ;  /* 0x0000000000027941 */ /* 0x000fea0003800200 */
.L_x_21481:
        /* <DEDUP_REMOVED lines=56> */
.L_x_21479:
[----:B------:R-:W-:Y:S05]  /*1e700*/  BSYNC.RECONVERGENT B1 ;  /* 0x0000000000017941 */ /* 0x000fea0003800200 */
.L_x_21478:
        /* <DEDUP_REMOVED lines=9> */
.L_x_21477:
        /* <DEDUP_REMOVED lines=16> */
.L_x_21486:
        /* <DEDUP_REMOVED lines=13> */
.L_x_21488:
[----:B------:R-:W-:Y:S05]  /*1e970*/  BSYNC.RECONVERGENT B2 ;  /* 0x0000000000027941 */ /* 0x000fea0003800200 */
.L_x_21487:
        /* <DEDUP_REMOVED lines=56> */
.L_x_21485:
[----:B------:R-:W-:Y:S05]  /*1ed00*/  BSYNC.RECONVERGENT B1 ;  /* 0x0000000000017941 */ /* 0x000fea0003800200 */
.L_x_21484:
        /* <DEDUP_REMOVED lines=9> */
.L_x_21483:
        /* <DEDUP_REMOVED lines=16> */
.L_x_21492:
        /* <DEDUP_REMOVED lines=13> */
.L_x_21494:
[----:B------:R-:W-:Y:S05]  /*1ef70*/  BSYNC.RECONVERGENT B2 ;  /* 0x0000000000027941 */ /* 0x000fea0003800200 */
.L_x_21493:
        /* <DEDUP_REMOVED lines=56> */
.L_x_21491:
[----:B------:R-:W-:Y:S05]  /*1f300*/  BSYNC.RECONVERGENT B1 ;  /* 0x0000000000017941 */ /* 0x000fea0003800200 */
.L_x_21490:
        /* <DEDUP_REMOVED lines=9> */
.L_x_21489:
        /* <DEDUP_REMOVED lines=16> */
.L_x_21498:
        /* <DEDUP_REMOVED lines=13> */
.L_x_21500:
[----:B------:R-:W-:Y:S05]  /*1f570*/  BSYNC.RECONVERGENT B2 ;  /* 0x0000000000027941 */ /* 0x000fea0003800200 */
.L_x_21499:
        /* <DEDUP_REMOVED lines=56> */
.L_x_21497:
[----:B------:R-:W-:Y:S05]  /*1f900*/  BSYNC.RECONVERGENT B1 ;  /* 0x0000000000017941 */ /* 0x000fea0003800200 */
.L_x_21496:
        /* <DEDUP_REMOVED lines=9> */
.L_x_21495:
        /* <DEDUP_REMOVED lines=16> */
.L_x_21504:
        /* <DEDUP_REMOVED lines=13> */
.L_x_21506:
[----:B------:R-:W-:Y:S05]  /*1fb70*/  BSYNC.RECONVERGENT B2 ;  /* 0x0000000000027941 */ /* 0x000fea0003800200 */
.L_x_21505:
        /* <DEDUP_REMOVED lines=56> */
.L_x_21503:
[----:B------:R-:W-:Y:S05]  /*1ff00*/  BSYNC.RECONVERGENT B1 ;  /* 0x0000000000017941 */ /* 0x000fea0003800200 */
.L_x_21502:
        /* <DEDUP_REMOVED lines=9> */
.L_x_21501:
[----:B------:R-:W-:Y:S01]  /*1ffa0*/  IMAD.MOV.U32 R11, RZ, RZ, R99 ;  /* 0x000000ffff0b7224 */ /* 0x000fe200078e0063 */
[----:B------:R-:W-:Y:S01]  /*1ffb0*/  MOV R100, R114 ;  /* 0x0000007200647202 */ /* 0x000fe20000000f00 */
[----:B------:R-:W-:Y:S01]  /*1ffc0*/  IMAD.MOV.U32 R95, RZ, RZ, RZ ;  /* 0x000000ffff5f7224 */ /* 0x000fe200078e00ff */
[----:B------:R-:W-:Y:S06]  /*1ffd0*/  BRA.U !UP2, `(.L_x_21459) ;  /* 0x000000050a807547 */ /* 0x000fec000b800000 */
        /* <DEDUP_REMOVED lines=16> */
.L_x_21509:
        /* <DEDUP_REMOVED lines=13> */
.L_x_21511:
[----:B------:R-:W-:Y:S05]  /*201b0*/  BSYNC.RECONVERGENT B2 ;  /* 0x0000000000027941 */ /* 0x000fea0003800200 */
.L_x_21510:
        /* <DEDUP_REMOVED lines=56> */
.L_x_21508:
[----:B------:R-:W-:Y:S05]  /*20540*/  BSYNC.RECONVERGENT B1 ;  /* 0x0000000000017941 */ /* 0x000fea0003800200 */
.L_x_21507:
        /* <DEDUP_REMOVED lines=9> */
.L_x_21459:
        /* <DEDUP_REMOVED lines=25> */
.L_x_21414:
[----:B------:R-:W-:Y:S05]  /*20770*/  BSYNC.RECONVERGENT B0 ;  /* 0x0000000000007941 */ /* 0x000fea0003800200 */
.L_x_21413:
[----:B------:R-:W-:Y:S01]  /*20780*/  FADD.FTZ R96, RZ, R56 ;  /* 0x00000038ff607221 */ /* 0x000fe20000010000 */
[C---:B------:R-:W-:Y:S01]  /*20790*/  ISETP.GT.U32.AND P6, PT, R9.reuse, 0xff, PT ;  /* 0x000000ff0900780c */ /* 0x040fe20003fc4070 */
[----:B------:R-:W-:Y:S01]  /*207a0*/  BSSY.RECONVERGENT B0, `(.L_x_21512) ;  /* 0x00000a1000007945 */ /* 0x000fe20003800200 */
[----:B------:R-:W-:Y:S01]  /*207b0*/  ISETP.GT.U32.AND P5, PT, R9, 0x17f, PT ;  /* 0x0000017f0900780c */ /* 0x000fe20003fa4070 */
[----:B------:R-:W-:Y:S01]  /*207c0*/  FADD.FTZ R97, R57, R96 ;  /* 0x0000006039617221 */ /* 0x000fe20000010000 */
[C---:B------:R-:W-:Y:S01]  /*207d0*/  ISETP.GT.U32.AND P4, PT, R9.reuse, 0x1ff, PT ;  /* 0x000001ff0900780c */ /* 0x040fe20003f84070 */
[----:B------:R-:W-:Y:S01]  /*207e0*/  IMAD.MOV.U32 R115, RZ, RZ, RZ ;  /* 0x000000ffff737224 */ /* 0x000fe200078e00ff */
        /* <DEDUP_REMOVED lines=156> */
.L_x_21513:
[----:B------:R-:W-:Y:S05]  /*211b0*/  BSYNC.RECONVERGENT B0 ;  /* 0x0000000000007941 */ /* 0x000fea0003800200 */
.L_x_21512:
        /* <DEDUP_REMOVED lines=12> */
.L_x_21515:
[----:B------:R-:W-:Y:S05]  /*21280*/  BSYNC.RECONVERGENT B0 ;  /* 0x0000000000007941 */ /* 0x000fea0003800200 */
.L_x_21514:
        /* <DEDUP_REMOVED lines=28> */
[----:B------:R-:W-:-:S02]  /*21450*/  FMUL.FTZ R116, R115, R113 ;  /* 0x0000007173747220 */ /* 0x000fc40000410000 */
[----:B------:R-:W0:Y:S01]  /*21460*/  LDC R115, c[0x0][0x448] ;  /* 0x00011200ff737b82 */ /* 0x000e220000000800 */
[----:B------:R-:W-:Y:S01]  /*21470*/  FMUL.FTZ R114, R111, R111 ;  /* 0x0000006f6f727220 */ /* 0x000fe20000410000 */
[C---:B------:R-:W-:Y:S01]  /*21480*/  FFMA.FTZ R111, R99.reuse, R96, R116 ;  /* 0x00000060636f7223 */ /* 0x040fe20000010074 */
[----:B-1----:R-:W-:Y:S02]  /*21490*/  FADD.FTZ R97, R112, R97 ;  /* 0x0000006170617221 */ /* 0x002fe40000010000 */
[----:B------:R-:W-:Y:S01]  /*214a0*/  FMUL.FTZ R114, R99, R114 ;  /* 0x0000007263727220 */ /* 0x000fe20000410000 */
[----:B--2---:R-:W-:-:S03]  /*214b0*/  FMUL.FTZ R111, R110, R111 ;  /* 0x0000006f6e6f7220 */ /* 0x004fc60000410000 */
[----:B------:R-:W-:Y:S02]  /*214c0*/  FMUL.FTZ R114, R114, R113 ;  /* 0x0000007172727220 */ /* 0x000fe40000410000 */
[----:B------:R-:W1:Y:S01]  /*214d0*/  @!P4 LDC.64 R112, c[0x0][0x3c0] ;  /* 0x0000f000ff70cb82 */ /* 0x000e620000000a00 */
[----:B------:R-:W2:Y:S01]  /*214e0*/  SHFL.IDX PT, R111, R111, RZ, 0x1f ;  /* 0x00001fff6f6f7589 */ /* 0x000ea200000e0000 */
[----:B------:R-:W-:-:S06]  /*214f0*/  FFMA.FTZ R114, R110, R114, R97 ;  /* 0x000000726e727223 */ /* 0x000fcc0000010061 */
[----:B------:R-:W0:Y:S01]  /*21500*/  SHFL.IDX PT, R114, R114, RZ, 0x1f ;  /* 0x00001fff72727589 */ /* 0x000e2200000e0000 */
[----:B------:R-:W3:Y:S01]  /*21510*/  @!P4 LDC.64 R96, c[0x0][0x3c8] ;  /* 0x0000f200ff60cb82 */ /* 0x000ee20000000a00 */
[----:B--2---:R-:W-:-:S05]  /*21520*/  FMUL.FTZ R99, R111, R111 ;  /* 0x0000006f6f637220 */ /* 0x004fca0000410000 */
[----:B------:R-:W-:Y:S01]  /*21530*/  FSEL R110, R99, RZ, P5 ;  /* 0x000000ff636e7208 */ /* 0x000fe20002800000 */
[----:B0-----:R-:W-:Y:S01]  /*21540*/  FFMA.FTZ R99, R114, UR30, R115 ;  /* 0x0000001e72637c23 */ /* 0x001fe20008010073 */
[----:B------:R-:W-:-:S03]  /*21550*/  IMAD.U32 R115, RZ, RZ, UR23 ;  /* 0x00000017ff737e24 */ /* 0x000fc6000f8e00ff */
[----:B------:R-:W-:Y:S01]  /*21560*/  FADD.FTZ R110, R99, R110 ;  /* 0x0000006e636e7221 */ /* 0x000fe20000010000 */
[----:B------:R-:W-:Y:S01]  /*21570*/  MOV R99, UR23 ;  /* 0x0000001700637c02 */ /* 0x000fe20008000f00 */
[----:B---3--:R-:W-:-:S04]  /*21580*/  @!P4 IMAD.WIDE R96, R115, 0x4, R96 ;  /* 0x000000047360c825 */ /* 0x008fc800078e0260 */
[----:B------:R-:W0:Y:S01]  /*21590*/  MUFU.RSQ R110, R110 ;  /* 0x0000006e006e7308 */ /* 0x000e220000001400 */
[----:B-1----:R-:W-:-:S05]  /*215a0*/  @!P4 IMAD.WIDE R112, R99, 0x4, R112 ;  /* 0x000000046370c825 */ /* 0x002fca00078e0270 */
        /* <DEDUP_REMOVED lines=60> */
.L_x_21518:
[----:B------:R-:W-:Y:S05]  /*21970*/  BSYNC.RECONVERGENT B0 ;  /* 0x0000000000007941 */ /* 0x000fea0003800200 */
.L_x_21517:
        /* <DEDUP_REMOVED lines=51> */
.L_x_21520:
[----:B------:R-:W-:Y:S05]  /*21cb0*/  BSYNC.RECONVERGENT B0 ;  /* 0x0000000000007941 */ /* 0x000fea0003800200 */
.L_x_21519:
        /* <DEDUP_REMOVED lines=50> */
.L_x_21522:
[----:B------:R-:W-:Y:S05]  /*21fe0*/  BSYNC.RECONVERGENT B0 ;  /* 0x0000000000007941 */ /* 0x000fea0003800200 */
.L_x_21521:
        /* <DEDUP_REMOVED lines=50> */
.L_x_21524:
[----:B------:R-:W-:Y:S05]  /*22310*/  BSYNC.RECONVERGENT B0 ;  /* 0x0000000000007941 */ /* 0x000fea0003800200 */
.L_x_21523:
[----:B------:R-:W-:Y:S04]  /*22320*/  BSSY.RECONVERGENT B0, `(.L_x_21516) ;  /* 0x0000031000007945 */ /* 0x000fe80003800200 */
[----:B------:R-:W-:Y:S05]  /*22330*/  @!P3 BRA `(.L_x_21525) ;  /* 0x0000000000bcb947 */ /* 0x000fea0003800000 */
[--C-:B0123--:R-:W-:Y:S01]  /*22340*/  FADD.FTZ R97, R88, -R111.reuse ;  /* 0x8000006f58617221 */ /* 0x10ffe20000010000 */
[----:B-----5:R-:W-:Y:S02]  /*22350*/  HADD2.F32 R96, -RZ, R44.H0_H0 ;  /* 0x2000002cff607230 */ /* 0x020fe40000004100 */
[----:B------:R-:W-:Y:S01]  /*22360*/  FADD.FTZ R99, R90, -R111 ;  /* 0x8000006f5a637221 */ /* 0x000fe20000010000 */
[----:B------:R-:W-:Y:S02]  /*22370*/  HADD2.F32 R98, -RZ, R48.H0_H0 ;  /* 0x20000030ff627230 */ /* 0x000fe40000004100 */
[C---:B------:R-:W-:Y:S01]  /*22380*/  FMUL.FTZ R97, R110.reuse, R97 ;  /* 0x000000616e617220 */ /* 0x040fe20000410000 */
[----:B------:R-:W-:Y:S02]  /*22390*/  HADD2.F32 R114, -RZ, R45.H0_H0 ;  /* 0x2000002dff727230 */ /* 0x000fe40000004100 */
[----:B------:R-:W-:Y:S01]  /*223a0*/  FMUL.FTZ R99, R110, R99 ;  /* 0x000000636e637220 */ /* 0x000fe20000410000 */
[----:B------:R-:W-:-:S02]  /*223b0*/  HADD2.F32 R116, -RZ, R49.H1_H1 ;  /* 0x30000031ff747230 */ /* 0x000fc40000004100 */
[----:B------:R-:W-:Y:S01]  /*223c0*/  FFMA.FTZ R109, R97, R96, R98 ;  /* 0x00000060616d7223 */ /* 0x000fe20000010062 */
[----:B------:R-:W-:Y:S02]  /*223d0*/  HADD2.F32 R96, -RZ, R49.H0_H0 ;  /* 0x20000031ff607230 */ /* 0x000fe40000004100 */
[--C-:B------:R-:W-:Y:S01]  /*223e0*/  FADD.FTZ R97, R91, -R111.reuse ;  /* 0x8000006f5b617221 */ /* 0x100fe20000010000 */
[----:B------:R-:W-:Y:S02]  /*223f0*/  HADD2.F32 R98, -RZ, R45.H1_H1 ;  /* 0x3000002dff627230 */ /* 0x000fe40000004100 */
[----:B------:R-:W-:Y:S02]  /*22400*/  HADD2.F32 R113, -RZ, R50.H0_H0 ;  /* 0x20000032ff717230 */ /* 0x000fe40000004100 */
[----:B------:R-:W-:Y:S01]  /*22410*/  FMUL.FTZ R97, R110, R97 ;  /* 0x000000616e617220 */ /* 0x000fe20000410000 */
[----:B------:R-:W-:Y:S01]  /*22420*/  FFMA.FTZ R114, R99, R114, R96 ;  /* 0x0000007263727223 */ /* 0x000fe20000010060 */
[----:B------:R-:W-:Y:S01]  /*22430*/  FADD.FTZ R99, R92, -R111 ;  /* 0x8000006f5c637221 */ /* 0x000fe20000010000 */
[----:B------:R-:W-:-:S02]  /*22440*/  HADD2.F32 R96, -RZ, R46.H1_H1 ;  /* 0x3000002eff607230 */ /* 0x000fc40000004100 */
[----:B------:R-:W-:Y:S01]  /*22450*/  FFMA.FTZ R115, R97, R98, R116 ;  /* 0x0000006261737223 */ /* 0x000fe20000010074 */
[----:B------:R-:W-:Y:S02]  /*22460*/  HADD2.F32 R97, -RZ, R46.H0_H0 ;  /* 0x2000002eff617230 */ /* 0x000fe40000004100 */
[----:B------:R-:W-:Y:S01]  /*22470*/  FMUL.FTZ R98, R110, R99 ;  /* 0x000000636e627220 */ /* 0x000fe20000410000 */
[----:B------:R-:W-:Y:S01]  /*22480*/  FADD.FTZ R99, R93, -R111 ;  /* 0x8000006f5d637221 */ /* 0x000fe20000010000 */
[----:B------:R-:W-:Y:S02]  /*22490*/  HADD2.F32 R116, -RZ, R50.H1_H1 ;  /* 0x30000032ff747230 */ /* 0x000fe40000004100 */
[----:B------:R-:W-:Y:S01]  /*224a0*/  FFMA.FTZ R98, R98, R97, R113 ;  /* 0x0000006162627223 */ /* 0x000fe20000010071 */
[----:B------:R-:W-:Y:S01]  /*224b0*/  FMUL.FTZ R99, R110, R99 ;  /* 0x000000636e637220 */ /* 0x000fe20000410000 */
        /* <DEDUP_REMOVED lines=9> */
[----:B------:R-:W-:Y:S02]  /*22550*/  HADD2.F32 R116, -RZ, R47.H1_H1 ;  /* 0x3000002fff747230 */ /* 0x000fe40000004100 */
[----:B------:R-:W-:Y:S01]  /*22560*/  FADD.FTZ R111, R89, -R111 ;  /* 0x8000006f596f7221 */ /* 0x000fe20000010000 */
[C---:B------:R-:W-:Y:S02]  /*22570*/  FMUL.FTZ R113, R110.reuse, R97 ;  /* 0x000000616e717220 */ /* 0x040fe40000410000 */
[----:B------:R-:W0:Y:S01]  /*22580*/  LDC.64 R96, c[0x0][0x428] ;  /* 0x00010a00ff607b82 */ /* 0x000e220000000a00 */
[----:B------:R-:W-:Y:S01]  /*22590*/  FMUL.FTZ R111, R110, R111 ;  /* 0x0000006f6e6f7220 */ /* 0x000fe20000410000 */
[----:B------:R-:W-:Y:S01]  /*225a0*/  FFMA.FTZ R118, R113, R116, R118 ;  /* 0x0000007471767223 */ /* 0x000fe20000010076 */
[----:B------:R-:W-:-:S02]  /*225b0*/  HADD2.F32 R110, -RZ, R44.H1_H1 ;  /* 0x3000002cff6e7230 */ /* 0x000fc40000004100 */
[----:B------:R-:W-:Y:S02]  /*225c0*/  HADD2.F32 R116, -RZ, R48.H1_H1 ;  /* 0x30000030ff747230 */ /* 0x000fe40000004100 */
[----:B------:R-:W-:-:S03]  /*225d0*/  F2FP.F16.F32.PACK_AB R99, R118, R99 ;  /* 0x000000637663723e */ /* 0x000fc600000000ff */
[----:B------:R-:W-:Y:S01]  /*225e0*/  FFMA.FTZ R110, R111, R110, R116 ;  /* 0x0000006e6f6e7223 */ /* 0x000fe20000010074 */
[----:B0-----:R-:W-:Y:S01]  /*225f0*/  IMAD.WIDE.U32 R112, R112, 0x10, R96 ;  /* 0x0000001070707825 */ /* 0x001fe200078e0060 */
[----:B------:R-:W-:-:S03]  /*22600*/  F2FP.F16.F32.PACK_AB R97, R115, R114 ;  /* 0x000000727361723e */ /* 0x000fc600000000ff */
[----:B------:R-:W-:-:S05]  /*22610*/  F2FP.F16.F32.PACK_AB R96, R110, R109 ;  /* 0x0000006d6e60723e */ /* 0x000fca00000000ff */
[----:B------:R4:W-:Y:S02]  /*22620*/  STG.E.128 desc[UR12][R112.64], R96 ;  /* 0x0000006070007986 */ /* 0x0009e4000c101d0c */
.L_x_21525:
[----:B------:R-:W-:Y:S05]  /*22630*/  BSYNC.RECONVERGENT B0 ;  /* 0x0000000000007941 */ /* 0x000fea0003800200 */
.L_x_21516:
[----:B------:R-:W-:Y:S02]  /*22640*/  UIADD3 UR23, UPT, UPT, UR23, UR20, URZ ;  /* 0x0000001417177290 */ /* 0x000fe4000fffe0ff */
[----:B------:R-:W-:Y:S02]  /*22650*/  UPLOP3.LUT UP1, UPT, UPT, UPT, UP1, 0x40, 0x4 ;  /* 0x000000000004789c */ /* 0x000fe40003f2e810 */
[----:B------:R-:W-:-:S09]  /*22660*/  UISETP.GE.AND UP0, UPT, UR23, UR21, UPT ;  /* 0x000000151700728c */ /* 0x000fd2000bf06270 */
[----:B------:R-:W-:Y:S05]  /*22670*/  BRA.U !UP0, `(.L_x_21526) ;  /* 0xfffffde508dc7547 */ /* 0x000fea000b83ffff */
[----:B------:R-:W-:Y:S05]  /*22680*/  EXIT ;  /* 0x000000000000794d */ /* 0x000fea0003800000 */
.L_x_21527:
        /* <DEDUP_REMOVED lines=15> */
.L_x_34086:


//--------------------- .text._ZN10layer_norm13ln_fwd_kernelINS_13Kernel_traitsI6__halfS2_fS2_fjLj5120ELj1ELj1ELj4ELj16ENS_18Kernel_traits_baseILj5120ES2_S2_fS2_fjLj128EEEEELb1ELb0ELb1ELb1EEEvNS_9FwdParamsE --------------------------
	.section	.text._ZN10layer_norm13ln_fwd_kernelINS_13Kernel_traitsI6__halfS2_fS2_fjLj5120ELj1ELj1ELj4ELj16ENS_18Kernel_traits_baseILj5120ES2_S2_fS2_fjLj128EEEEELb1ELb0ELb1ELb1EEEvNS_9FwdParamsE,"ax",@progbits
	.align	128
        .global         _ZN10layer_norm13ln_fwd_kernelINS_13Kernel_traitsI6__halfS2_fS2_fjLj5120ELj1ELj1ELj4ELj16ENS_18Kernel_traits_baseILj5120ES2_S2_fS2_fjLj128EEEEELb1ELb0ELb1ELb1EEEvNS_9FwdParamsE
        .type           _ZN10layer_norm13ln_fwd_kernelINS_13Kernel_traitsI6__halfS2_fS2_fjLj5120ELj1ELj1ELj4ELj16ENS_18Kernel_traits_baseILj5120ES2_S2_fS2_fjLj128EEEEELb1ELb0ELb1ELb1EEEvNS_9FwdParamsE,@function
        .size           _ZN10layer_norm13ln_fwd_kernelINS_13Kernel_traitsI6__halfS2_fS2_fjLj5120ELj1ELj1ELj4ELj16ENS_18Kernel_traits_baseILj5120ES2_S2_fS2_fjLj128EEEEELb1ELb0ELb1ELb1EEEvNS_9FwdParamsE,(.L_x_34087 - _ZN10layer_norm13ln_fwd_kernelINS_13Kernel_traitsI6__halfS2_fS2_fjLj5120ELj1ELj1ELj4ELj16ENS_18Kernel_traits_baseILj5120ES2_S2_fS2_fjLj128EEEEELb1ELb0ELb1ELb1EEEvNS_9FwdParamsE)
        .other          _ZN10layer_norm13ln_fwd_kernelINS_13Kernel_traitsI6__halfS2_fS2_fjLj5120ELj1ELj1ELj4ELj16ENS_18Kernel_traits_baseILj5120ES2_S2_fS2_fjLj128EEEEELb1ELb0ELb1ELb1EEEvNS_9FwdParamsE,@"STO_CUDA_ENTRY STV_DEFAULT"
_ZN10layer_norm13ln_fwd_kernelINS_13Kernel_traitsI6__halfS2_fS2_fjLj5120ELj1ELj1ELj4ELj16ENS_18Kernel_traits_baseILj5120ES2_S2_fS2_fjLj128EEEEELb1ELb0ELb1ELb1EEEvNS_9FwdParamsE:
.text._ZN10layer_norm13ln_fwd_kernelINS_13Kernel_traitsI6__halfS2_fS2_fjLj5120ELj1ELj1ELj4ELj16ENS_18Kernel_traits_baseILj5120ES2_S2_fS2_fjLj128EEEEELb1ELb0ELb1ELb1EEEvNS_9FwdParamsE:
        /* <DEDUP_REMOVED lines=68> */
[----:B------:R-:W-:Y:S01]  /*0440*/  UIADD3 UR4, UPT, UPT, UR13, 0x76cf5d0a, URZ ;  /* 0x76cf5d0a0d047890 */ /* 0x000fe2000fffe0ff */
[----:B------:R-:W-:Y:S01]  /*0450*/  IMAD.HI.U32 R5, R4, -0x326172a9, RZ ;  /* 0xcd9e8d5704057827 */ /* 0x000fe200078e00ff */
[----:B------:R-:W-:-:S02]  /*0460*/  UIADD3 UR30, UPT, UPT, UR13, 0x32370b8f, URZ ;  /* 0x32370b8f0d1e7890 */ /* 0x000fc4000fffe0ff */
[----:B------:R-:W-:Y:S01]  /*0470*/  UIADD3 UR29, UPT, UPT, UR12, -0x255992d5, URZ ;  /* 0xdaa66d2b0c1d7890 */ /* 0x000fe2000fffe0ff */
        /* <DEDUP_REMOVED lines=9> */
[----:B------:R-:W-:-:S02]  /*0510*/  UIADD3 UR33, UPT, UPT, UR12, -0x4ab325aa, URZ ;  /* 0xb54cda560c217890 */ /* 0x000fc4000fffe0ff */
[----:B------:R-:W-:Y:S01]  /*0520*/  UIADD3 UR34, UPT, UPT, UR13, 0x646e171e, URZ ;  /* 0x646e171e0d227890 */ /* 0x000fe2000fffe0ff */
[----:B------:R-:W-:Y:S01]  /*0530*/  IMAD R9, R3, -0x2daee0ad, RZ ;  /* 0xd2511f5303097824 */ /* 0x000fe200078e02ff */
[----:B------:R-:W-:Y:S01]  /*0540*/  LOP3.LUT R7, R8, UR27, R7, 0x96, !PT ;  /* 0x0000001b08077c12 */ /* 0x000fe2000f8e9607 */
[----:B------:R-:W-:Y:S01]  /*0550*/  IMAD.HI.U32 R6, R5, -0x2daee0ad, RZ ;  /* 0xd2511f5305067827 */ /* 0x000fe200078e00ff */
[----:B------:R-:W-:Y:S02]  /*0560*/  UIADD3 UR6, UPT, UPT, UR12, -0xe443238, URZ ;  /* 0xf1bbcdc80c067890 */ /* 0x000fe4000fffe0ff */
[----:B------:R-:W-:Y:S01]  /*0570*/  UIADD3 UR8, UPT, UPT, UR13, -0x24c28bd8, URZ ;  /* 0xdb3d74280d087890 */ /* 0x000fe2000fffe0ff */
[----:B------:R-:W-:Y:S01]  /*0580*/  IMAD.HI.U32 R3, R7, -0x326172a9, RZ ;  /* 0xcd9e8d5707037827 */ /* 0x000fe200078e00ff */
[----:B------:R-:W-:Y:S01]  /*0590*/  LOP3.LUT R6, R9, UR4, R6, 0x96, !PT ;  /* 0x0000000409067c12 */ /* 0x000fe2000f8e9606 */
[----:B------:R-:W-:Y:S02]  /*05a0*/  UIADD3 UR4, UPT, UPT, UR12, 0x1715609d, URZ ;  /* 0x1715609d0c047890 */ /* 0x000fe4000fffe0ff */
[----:B------:R-:W-:Y:S01]  /*05b0*/  IMAD R8, R5, -0x2daee0ad, RZ ;  /* 0xd2511f5305087824 */ /* 0x000fe200078e02ff */
[----:B------:R-:W-:Y:S01]  /*05c0*/  LOP3.LUT R3, R4, UR28, R3, 0x96, !PT ;  /* 0x0000001c04037c12 */ /* 0x000fe2000f8e9603 */
[----:B------:R-:W-:Y:S01]  /*05d0*/  IMAD R7, R7, -0x326172a9, RZ ;  /* 0xcd9e8d5707077824 */ /* 0x000fe200078e02ff */
[----:B------:R-:W-:Y:S01]  /*05e0*/  UPLOP3.LUT UP1, UPT, UPT, UPT, UPT, 0x40, 0x4 ;  /* 0x000000000004789c */ /* 0x000fe20003f2e870 */
[C---:B------:R-:W-:Y:S01]  /*05f0*/  IMAD.HI.U32 R4, R6.reuse, -0x326172a9, RZ ;  /* 0xcd9e8d5706047827 */ /* 0x040fe200078e00ff */
[----:B------:R-:W0:Y:S03]  /*0600*/  LDCU UR23, c[0x0][0x404] ;  /* 0x00008080ff1777ac */ /* 0x000e260008000800 */
[----:B------:R-:W-:Y:S01]  /*0610*/  IMAD.HI.U32 R5, R3, -0x2daee0ad, RZ ;  /* 0xd2511f5303057827 */ /* 0x000fe200078e00ff */
[----:B------:R-:W-:Y:S01]  /*0620*/  LOP3.LUT R4, R7, UR29, R4, 0x96, !PT ;  /* 0x0000001d07047c12 */ /* 0x000fe2000f8e9604 */
[----:B------:R-:W1:Y:S02]  /*0630*/  LDCU UR22, c[0x0][0x388] ;  /* 0x00007100ff1677ac */ /* 0x000e640008000800 */
[----:B------:R-:W-:Y:S01]  /*0640*/  IMAD R6, R6, -0x326172a9, RZ ;  /* 0xcd9e8d5706067824 */ /* 0x000fe200078e02ff */
[----:B------:R-:W-:Y:S01]  /*0650*/  LOP3.LUT R5, R8, UR30, R5, 0x96, !PT ;  /* 0x0000001e08057c12 */ /* 0x000fe2000f8e9605 */
[----:B------:R-:W-:Y:S01]  /*0660*/  IMAD R8, R3, -0x2daee0ad, RZ ;  /* 0xd2511f5303087824 */ /* 0x000fe200078e02ff */
[----:B------:R-:W2:Y:S01]  /*0670*/  LDCU.U8 UR24, c[0x0][0x410] ;  /* 0x00008200ff1877ac */ /* 0x000ea20008000000 */
[----:B------:R-:W-:Y:S01]  /*0680*/  IMAD.HI.U32 R7, R4, -0x2daee0ad, RZ ;  /* 0xd2511f5304077827 */ /* 0x000fe200078e00ff */
[----:B------:R-:W3:Y:S03]  /*0690*/  LDCU UR25, c[0x0][0x400] ;  /* 0x00008000ff1977ac */ /* 0x000ee60008000800 */
[C---:B------:R-:W-:Y:S01]  /*06a0*/  IMAD.HI.U32 R3, R5.reuse, -0x326172a9, RZ ;  /* 0xcd9e8d5705037827 */ /* 0x040fe200078e00ff */
[----:B------:R-:W-:Y:S01]  /*06b0*/  LOP3.LUT R7, R8, UR32, R7, 0x96, !PT ;  /* 0x0000002008077c12 */ /* 0x000fe2000f8e9607 */
[----:B------:R-:W4:Y:S02]  /*06c0*/  LDCU.64 UR16, c[0x0][0x408] ;  /* 0x00008100ff1077ac */ /* 0x000f240008000a00 */
[----:B------:R-:W-:Y:S01]  /*06d0*/  IMAD R9, R4, -0x2daee0ad, RZ ;  /* 0xd2511f5304097824 */ /* 0x000fe200078e02ff */
[----:B------:R-:W-:Y:S01]  /*06e0*/  LOP3.LUT R3, R6, UR31, R3, 0x96, !PT ;  /* 0x0000001f06037c12 */ /* 0x000fe2000f8e9603 */
[----:B------:R-:W-:Y:S01]  /*06f0*/  IMAD R6, R5, -0x326172a9, RZ ;  /* 0xcd9e8d5705067824 */ /* 0x000fe200078e02ff */
[----:B------:R-:W0:Y:S01]  /*0700*/  LDCU.64 UR18, c[0x0][0x3a0] ;  /* 0x00007400ff1277ac */ /* 0x000e220008000a00 */
[----:B------:R-:W-:Y:S01]  /*0710*/  IMAD.HI.U32 R5, R7, -0x326172a9, RZ ;  /* 0xcd9e8d5707057827 */ /* 0x000fe200078e00ff */
[----:B------:R-:W0:Y:S03]  /*0720*/  LDCU.64 UR20, c[0x0][0x380] ;  /* 0x00007000ff1477ac */ /* 0x000e260008000a00 */
[----:B------:R-:W-:Y:S01]  /*0730*/  IMAD.HI.U32 R4, R3, -0x2daee0ad, RZ ;  /* 0xd2511f5303047827 */ /* 0x000fe200078e00ff */
[----:B------:R-:W-:Y:S01]  /*0740*/  LOP3.LUT R5, R6, UR4, R5, 0x96, !PT ;  /* 0x0000000406057c12 */ /* 0x000fe2000f8e9605 */
[----:B------:R-:W-:-:S02]  /*0750*/  UIADD3 UR4, UPT, UPT, UR12, 0x5384540f, URZ ;  /* 0x5384540f0c047890 */ /* 0x000fc4000fffe0ff */
[----:B------:R-:W-:Y:S01]  /*0760*/  IMAD R6, R7, -0x326172a9, RZ ;  /* 0xcd9e8d5707067824 */ /* 0x000fe200078e02ff */
[----:B------:R-:W-:Y:S01]  /*0770*/  LOP3.LUT R4, R9, UR5, R4, 0x96, !PT ;  /* 0x0000000509047c12 */ /* 0x000fe2000f8e9604 */
[----:B------:R-:W-:Y:S01]  /*0780*/  IMAD R9, R3, -0x2daee0ad, RZ ;  /* 0xd2511f5303097824 */ /* 0x000fe200078e02ff */
[----:B------:R-:W-:Y:S01]  /*0790*/  UIADD3 UR5, UPT, UPT, UR13, 0x1fd5c5a3, URZ ;  /* 0x1fd5c5a30d057890 */ /* 0x000fe2000fffe0ff */
        /* <DEDUP_REMOVED lines=9> */
[----:B------:R-:W-:Y:S02]  /*0830*/  UIADD3 UR4, UPT, UPT, UR12, -0x700cb87f, URZ ;  /* 0x8ff347810c047890 */ /* 0x000fe4000fffe0ff */
[----:B------:R-:W-:Y:S01]  /*0840*/  IMAD R7, R3, -0x2daee0ad, RZ ;  /* 0xd2511f5303077824 */ /* 0x000fe200078e02ff */
[----:B------:R-:W-:Y:S01]  /*0850*/  LOP3.LUT R5, R6, UR5, R5, 0x96, !PT ;  /* 0x0000000506057c12 */ /* 0x000fe2000f8e9605 */
[----:B------:R-:W-:Y:S01]  /*0860*/  IMAD R8, R8, -0x326172a9, RZ ;  /* 0xcd9e8d5708087824 */ /* 0x000fe200078e02ff */
[----:B------:R-:W-:Y:S01]  /*0870*/  UIADD3 UR5, UPT, UPT, UR13, -0x695add53, URZ ;  /* 0x96a522ad0d057890 */ /* 0x000fe2000fffe0ff */
[----:B------:R-:W-:-:S04]  /*0880*/  IMAD.HI.U32 R6, R4, -0x2daee0ad, RZ ;  /* 0xd2511f5304067827 */ /* 0x000fc800078e00ff */
[----:B------:R-:W-:Y:S01]  /*0890*/  IMAD.HI.U32 R3, R5, -0x326172a9, RZ ;  /* 0xcd9e8d5705037827 */ /* 0x000fe200078e00ff */
[----:B------:R-:W-:Y:S01]  /*08a0*/  LOP3.LUT R6, R7, UR8, R6, 0x96, !PT ;  /* 0x0000000807067c12 */ /* 0x000fe2000f8e9606 */
[----:B------:R-:W0:Y:S02]  /*08b0*/  LDCU.128 UR8, c[0x0][0x3f0] ;  /* 0x00007e00ff0877ac */ /* 0x000e240008000c00 */
        /* <DEDUP_REMOVED lines=10> */
.L_x_21862:
[----:B------:R-:W-:-:S06]  /*0960*/  UIMAD.WIDE UR4, UR7, 0x4, UR8 ;  /* 0x00000004070478a5 */ /* 0x000fcc000f8e0208 */
[----:B0-----:R-:W-:Y:S02]  /*0970*/  IMAD.U32 R14, RZ, RZ, UR4 ;  /* 0x00000004ff0e7e24 */ /* 0x001fe4000f8e00ff */
[----:B------:R-:W-:-:S05]  /*0980*/  IMAD.U32 R15, RZ, RZ, UR5 ;  /* 0x00000005ff0f7e24 */ /* 0x000fca000f8e00ff */
[----:B-1----:R-:W2:Y:S01]  /*0990*/  LDG.E R100, desc[UR14][R14.64] ;  /* 0x0000000e0e647981 */ /* 0x002ea2000c1e1900 */
        /* <DEDUP_REMOVED lines=13> */
[----:B------:R0:W5:Y:S01]  /*0a70*/  @P0 LDG.E.128 R44, desc[UR14][R12.64] ;  /* 0x0000000e0c2c0981 */ /* 0x000162000c1e1d00 */
[----:B------:R-:W-:Y:S02]  /*0a80*/  UIMAD UR4, UR7, UR22, URZ ;  /* 0x00000016070472a4 */ /* 0x000fe4000f8e02ff */
[----:B------:R-:W-:Y:S02]  /*0a90*/  UISETP.NE.U32.AND UP0, UPT, UR18, URZ, UPT ;  /* 0x000000ff1200728c */ /* 0x000fe4000bf05070 */
[----:B------:R-:W-:Y:S02]  /*0aa0*/  USHF.R.S32.HI UR5, URZ, 0x1f, UR4 ;  /* 0x0000001fff057899 */ /* 0x000fe40008011404 */
[----:B------:R-:W-:Y:S02]  /*0ab0*/  UISETP.NE.AND.EX UP0, UPT, UR19, URZ, UPT, UP0 ;  /* 0x000000ff1300728c */ /* 0x000fe4000bf05300 */
[----:B------:R-:W-:Y:S02]  /*0ac0*/  ULEA.HI UR5, UR5, UR4, URZ, 0x3 ;  /* 0x0000000405057291 */ /* 0x000fe4000f8f18ff */
[----:B------:R-:W-:-:S02]  /*0ad0*/  UIADD3 UR35, UPT, UPT, UR12, -0x700cb87f, URZ ;  /* 0x8ff347810c237890 */ /* 0x000fc4000fffe0ff */
[----:B------:R-:W-:Y:S02]  /*0ae0*/  UIADD3 UR36, UPT, UPT, UR13, 0x1fd5c5a3, URZ ;  /* 0x1fd5c5a30d247890 */ /* 0x000fe4000fffe0ff */
[----:B------:R-:W-:Y:S01]  /*0af0*/  IMAD.U32 R88, RZ, RZ, UR5 ;  /* 0x00000005ff587e24 */ /* 0x000fe2000f8e00ff */
        /* <DEDUP_REMOVED lines=8> */
[----:B--2---:R-:W-:Y:S01]  /*0b80*/  R2UR UR6, R16 ;  /* 0x00000000100672ca */ /* 0x004fe200000e0000 */
[----:B0-----:R-:W-:-:S14]  /*0b90*/  BRA.U !UP0, `(.L_x_21528) ;  /* 0x0000002908787547 */ /* 0x001fdc000b800000 */
        /* <DEDUP_REMOVED lines=23> */
.L_x_21531:
        /* <DEDUP_REMOVED lines=12> */
.L_x_21532:
        /* <DEDUP_REMOVED lines=43> */
.L_x_21530:
        /* <DEDUP_REMOVED lines=10> */
.L_x_21529:
        /* <DEDUP_REMOVED lines=18> */
.L_x_21535:
        /* <DEDUP_REMOVED lines=12> */
.L_x_21536:
        /* <DEDUP_REMOVED lines=43> */
.L_x_21534:
        /* <DEDUP_REMOVED lines=10> */
.L_x_21533:
        /* <DEDUP_REMOVED lines=18> */
.L_x_21539:
        /* <DEDUP_REMOVED lines=12> */
.L_x_21540:
        /* <DEDUP_REMOVED lines=43> */
.L_x_21538:
        /* <DEDUP_REMOVED lines=10> */
.L_x_21537:
        /* <DEDUP_REMOVED lines=18> */
.L_x_21543:
        /* <DEDUP_REMOVED lines=12> */
.L_x_21544:
        /* <DEDUP_REMOVED lines=43> */
.L_x_21542:
        /* <DEDUP_REMOVED lines=10> */
.L_x_21541:
        /* <DEDUP_REMOVED lines=18> */
.L_x_21547:
        /* <DEDUP_REMOVED lines=12> */
.L_x_21548:
        /* <DEDUP_REMOVED lines=43> */
.L_x_21546:
        /* <DEDUP_REMOVED lines=10> */
.L_x_21545:
        /* <DEDUP_REMOVED lines=18> */
.L_x_21551:
        /* <DEDUP_REMOVED lines=12> */
.L_x_21552:
        /* <DEDUP_REMOVED lines=43> */
.L_x_21550:
        /* <DEDUP_REMOVED lines=10> */
.L_x_21549:
        /* <DEDUP_REMOVED lines=18> */
.L_x_21555:
        /* <DEDUP_REMOVED lines=12> */
.L_x_21556:
        /* <DEDUP_REMOVED lines=43> */
.L_x_21554:
        /* <DEDUP_REMOVED lines=10> */
.L_x_21553:
        /* <DEDUP_REMOVED lines=18> */
.L_x_21559:
        /* <DEDUP_REMOVED lines=12> */
.L_x_21560:
        /* <DEDUP_REMOVED lines=43> */
.L_x_21558:
        /* <DEDUP_REMOVED lines=11> */
.L_x_21528:
        /* <DEDUP_REMOVED lines=19> */
.L_x_21563:
        /* <DEDUP_REMOVED lines=12> */
.L_x_21564:
        /* <DEDUP_REMOVED lines=43> */
.L_x_21562:
        /* <DEDUP_REMOVED lines=9> */
.L_x_21561:
        /* <DEDUP_REMOVED lines=15> */
.L_x_21567:
        /* <DEDUP_REMOVED lines=12> */
.L_x_21568:
        /* <DEDUP_REMOVED lines=43> */
.L_x_21566:
        /* <DEDUP_REMOVED lines=9> */
.L_x_21565:
[----:B------:R-:W-:Y:S01]  /*3fa0*/  IMAD.MOV.U32 R13, RZ, RZ, R14 ;  /* 0x000000ffff0d7224 */ /* 0x000fe200078e000e */
[----:B------:R-:W-:Y:S01]  /*3fb0*/  MOV R42, RZ ;  /* 0x000000ff002a7202 */ /* 0x000fe20000000f00 */
        /* <DEDUP_REMOVED lines=13> */
.L_x_21571:
        /* <DEDUP_REMOVED lines=12> */
.L_x_21572:
        /* <DEDUP_REMOVED lines=43> */
.L_x_21570:
        /* <DEDUP_REMOVED lines=9> */
.L_x_21569:
        /* <DEDUP_REMOVED lines=15> */
.L_x_21575:
        /* <DEDUP_REMOVED lines=12> */
.L_x_21576:
        /* <DEDUP_REMOVED lines=43> */
.L_x_21574:
        /* <DEDUP_REMOVED lines=9> */
.L_x_21573:
        /* <DEDUP_REMOVED lines=15> */
.L_x_21579:
        /* <DEDUP_REMOVED lines=12> */
.L_x_21580:
        /* <DEDUP_REMOVED lines=43> */
.L_x_21578:
        /* <DEDUP_REMOVED lines=9> */
.L_x_21577:
        /* <DEDUP_REMOVED lines=15> */
.L_x_21583:
        /* <DEDUP_REMOVED lines=12> */
.L_x_21584:
        /* <DEDUP_REMOVED lines=43> */
.L_x_21582:
        /* <DEDUP_REMOVED lines=9> */
.L_x_21581:
        /* <DEDUP_REMOVED lines=15> */
.L_x_21587:
        /* <DEDUP_REMOVED lines=12> */
.L_x_21588:
        /* <DEDUP_REMOVED lines=43> */
.L_x_21586:
        /* <DEDUP_REMOVED lines=9> */
.L_x_21585:
        /* <DEDUP_REMOVED lines=15> */
.L_x_21590:
        /* <DEDUP_REMOVED lines=12> */
.L_x_21591:
        /* <DEDUP_REMOVED lines=43> */
.L_x_21589:
        /* <DEDUP_REMOVED lines=9> */
.L_x_21557:
[----:B------:R-:W0:Y:S01]  /*5d40*/  LDC.64 R104, c[0x0][0x3a8] ;  /* 0x0000ea00ff687b82 */ /* 0x000e220000000a00 */
[----:B------:R-:W-:Y:S02]  /*5d50*/  VIADD R13, R89, 0x80 ;  /* 0x00000080590d7836 */ /* 0x000fe40000000000 */
[----:B0-----:R-:W-:-:S05]  /*5d60*/  IMAD.WIDE.U32 R16, R88, 0x20, R104 ;  /* 0x0000002058107825 */ /* 0x001fca00078e0068 */
[----:B-----5:R0:W-:Y:S04]  /*5d70*/  STG.E.128 desc[UR14][R16.64], R40 ;  /* 0x0000002810007986 */ /* 0x0201e8000c101d0e */
        /* <DEDUP_REMOVED lines=22> */
.L_x_21592:
[----:B------:R-:W-:Y:S05]  /*5ee0*/  @!P0 BRA `(.L_x_21593) ;  /* 0x00000000000c8947 */ /* 0x000fea0003800000 */
[----:B------:R-:W2:Y:S02]  /*5ef0*/  LDC.64 R44, c[0x0][0x390] ;  /* 0x0000e400ff2c7b82 */ /* 0x000ea40000000a00 */
[----:B--2---:R-:W-:-:S06]  /*5f00*/  IMAD.WIDE.U32 R44, R13, 0x10, R44 ;  /* 0x000000100d2c7825 */ /* 0x004fcc00078e002c */
[----:B------:R-:W5:Y:S02]  /*5f10*/  LDG.E.128 R44, desc[UR14][R44.64] ;  /* 0x0000000e2c2c7981 */ /* 0x000f64000c1e1d00 */
.L_x_21593:
[----:B------:R-:W-:Y:S05]  /*5f20*/  BRA.U !UP0, `(.L_x_21594) ;  /* 0x00000029087c7547 */ /* 0x000fea000b800000 */
[----:B01----:R-:W0:Y:S01]  /*5f30*/  LDC.64 R16, c[0x0][0x3a0] ;  /* 0x0000e800ff107b82 */ /* 0x003e220000000a00 */
[----:B------:R-:W-:-:S04]  /*5f40*/  VIADD R19, R88, 0x80 ;  /* 0x0000008058137836 */ /* 0x000fc80000000000 */
        /* <DEDUP_REMOVED lines=22> */
.L_x_21597:
        /* <DEDUP_REMOVED lines=12> */
.L_x_21598:
        /* <DEDUP_REMOVED lines=43> */
.L_x_21596:
        /* <DEDUP_REMOVED lines=10> */
.L_x_21595:
        /* <DEDUP_REMOVED lines=18> */
.L_x_21601:
        /* <DEDUP_REMOVED lines=12> */
.L_x_21602:
        /* <DEDUP_REMOVED lines=43> */
.L_x_21600:
        /* <DEDUP_REMOVED lines=10> */
.L_x_21599:
        /* <DEDUP_REMOVED lines=18> */
.L_x_21605:
        /* <DEDUP_REMOVED lines=12> */
.L_x_21606:
        /* <DEDUP_REMOVED lines=43> */
.L_x_21604:
        /* <DEDUP_REMOVED lines=10> */
.L_x_21603:
        /* <DEDUP_REMOVED lines=18> */
.L_x_21609:
        /* <DEDUP_REMOVED lines=12> */
.L_x_21610:
        /* <DEDUP_REMOVED lines=43> */
.L_x_21608:
        /* <DEDUP_REMOVED lines=10> */
.L_x_21607:
        /* <DEDUP_REMOVED lines=18> */
.L_x_21613:
        /* <DEDUP_REMOVED lines=12> */
.L_x_21614:
        /* <DEDUP_REMOVED lines=43> */
.L_x_21612:
        /* <DEDUP_REMOVED lines=9> */
[----:B------:R-:W-:-:S07]  /*7970*/  FADD.FTZ R28, R28, R15 ;  /* 0x0000000f1c1c7221 */ /* 0x000fce0000010000 */
.L_x_21611:
        /* <DEDUP_REMOVED lines=18> */
.L_x_21617:
        /* <DEDUP_REMOVED lines=12> */
.L_x_21618:
        /* <DEDUP_REMOVED lines=43> */
.L_x_21616:
        /* <DEDUP_REMOVED lines=10> */
.L_x_21615:
        /* <DEDUP_REMOVED lines=18> */
.L_x_21621:
        /* <DEDUP_REMOVED lines=12> */
.L_x_21622:
        /* <DEDUP_REMOVED lines=43> */
.L_x_21620:
        /* <DEDUP_REMOVED lines=10> */
.L_x_21619:
        /* <DEDUP_REMOVED lines=18> */
.L_x_21625:
        /* <DEDUP_REMOVED lines=12> */
.L_x_21626:
        /* <DEDUP_REMOVED lines=43> */
.L_x_21624:
        /* <DEDUP_REMOVED lines=11> */
.L_x_21594:
[----:B------:R-:W-:Y:S01]  /*8920*/  HFMA2 R32, -RZ, RZ, 0, 0 ;  /* 0x00000000ff207431 */ /* 0x000fe200000001ff */
        /* <DEDUP_REMOVED lines=18> */
.L_x_21629:
        /* <DEDUP_REMOVED lines=12> */
.L_x_21630:
        /* <DEDUP_REMOVED lines=42> */
.L_x_21628:
        /* <DEDUP_REMOVED lines=9> */
.L_x_21627:
        /* <DEDUP_REMOVED lines=15> */
.L_x_21633:
        /* <DEDUP_REMOVED lines=12> */
.L_x_21634:
        /* <DEDUP_REMOVED lines=43> */
.L_x_21632:
        /* <DEDUP_REMOVED lines=9> */
.L_x_21631:
        /* <DEDUP_REMOVED lines=15> */
.L_x_21637:
        /* <DEDUP_REMOVED lines=12> */
.L_x_21638:
        /* <DEDUP_REMOVED lines=43> */
.L_x_21636:
        /* <DEDUP_REMOVED lines=9> */
.L_x_21635:
        /* <DEDUP_REMOVED lines=15> */
.L_x_21641:
        /* <DEDUP_REMOVED lines=12> */
.L_x_21642:
        /* <DEDUP_REMOVED lines=43> */
.L_x_21640:
        /* <DEDUP_REMOVED lines=9> */
.L_x_21639:
        /* <DEDUP_REMOVED lines=15> */
.L_x_21645:
        /* <DEDUP_REMOVED lines=12> */
.L_x_21646:
        /* <DEDUP_REMOVED lines=43> */
.L_x_21644:
        /* <DEDUP_REMOVED lines=9> */
.L_x_21643:
        /* <DEDUP_REMOVED lines=15> */
.L_x_21649:
        /* <DEDUP_REMOVED lines=12> */
.L_x_21650:
        /* <DEDUP_REMOVED lines=41> */
[----:B------:R-:W-:Y:S02]  /*a640*/  LOP3.LUT R4, R14, UR40, R21, 0x96, !PT ;  /* 0x000000280e047c12 */ /* 0x000fe4000f8e9615 */
[----:B------:R-:W-:-:S07]  /*a650*/  MOV R16, R20 ;  /* 0x0000001400107202 */ /* 0x000fce0000000f00 */
.L_x_21648:
        /* <DEDUP_REMOVED lines=9> */
.L_x_21647:
        /* <DEDUP_REMOVED lines=15> */
.L_x_21653:
        /* <DEDUP_REMOVED lines=12> */
.L_x_21654:
        /* <DEDUP_REMOVED lines=43> */
.L_x_21652:
        /* <DEDUP_REMOVED lines=9> */
.L_x_21651:
        /* <DEDUP_REMOVED lines=15> */
.L_x_21656:
        /* <DEDUP_REMOVED lines=12> */
.L_x_21657:
        /* <DEDUP_REMOVED lines=43> */
.L_x_21655:
        /* <DEDUP_REMOVED lines=9> */
.L_x_21623:
[----:B------:R-:W-:-:S04]  /*b0d0*/  VIADD R19, R88, 0x80 ;  /* 0x0000008058137836 */ /* 0x000fc80000000000 */
[----:B------:R-:W-:-:S05]  /*b0e0*/  IMAD.WIDE.U32 R18, R19, 0x20, R104 ;  /* 0x0000002013127825 */ /* 0x000fca00078e0068 */
        /* <DEDUP_REMOVED lines=23> */
.L_x_21658:
[----:B------:R-:W-:Y:S05]  /*b260*/  @!P0 BRA `(.L_x_21659) ;  /* 0x0000000000108947 */ /* 0x000fea0003800000 */
[----:B------:R-:W2:Y:S01]  /*b270*/  LDC.64 R44, c[0x0][0x390] ;  /* 0x0000e400ff2c7b82 */ /* 0x000ea20000000a00 */
[----:B------:R-:W-:-:S04]  /*b280*/  VIADD R13, R89, 0x100 ;  /* 0x00000100590d7836 */ /* 0x000fc80000000000 */
[----:B--2---:R-:W-:-:S06]  /*b290*/  IMAD.WIDE.U32 R44, R13, 0x10, R44 ;  /* 0x000000100d2c7825 */ /* 0x004fcc00078e002c */
[----:B------:R-:W5:Y:S02]  /*b2a0*/  LDG.E.128 R44, desc[UR14][R44.64] ;  /* 0x0000000e2c2c7981 */ /* 0x000f64000c1e1d00 */
.L_x_21659:
[----:B------:R-:W-:Y:S05]  /*b2b0*/  BRA.U !UP0, `(.L_x_21660) ;  /* 0x0000002908787547 */ /* 0x000fea000b800000 */
[----:B01----:R-:W0:Y:S01]  /*b2c0*/  LDC.64 R18, c[0x0][0x3a0] ;  /* 0x0000e800ff127b82 */ /* 0x003e220000000a00 */
[----:B------:R-:W-:-:S05]  /*b2d0*/  IADD3 R13, PT, PT, R88, 0x100, RZ ;  /* 0x00000100580d7810 */ /* 0x000fca0007ffe0ff */
        /* <DEDUP_REMOVED lines=22> */
.L_x_21663:
        /* <DEDUP_REMOVED lines=12> */
.L_x_21664:
        /* <DEDUP_REMOVED lines=43> */
.L_x_21662:
        /* <DEDUP_REMOVED lines=10> */
.L_x_21661:
        /* <DEDUP_REMOVED lines=18> */
.L_x_21667:
        /* <DEDUP_REMOVED lines=12> */
.L_x_21668:
        /* <DEDUP_REMOVED lines=43> */
.L_x_21666:
[----:B------:R-:W-:Y:S01]  /*bce0*/  I2FP.F32.U32 R8, R8 ;  /* 0x0000000800087245 */ /* 0x000fe20000201000 */
[----:B-----5:R-:W-:Y:S01]  /*bcf0*/  HADD2.F32 R12, -RZ, R44.H1_H1 ;  /* 0x3000002cff0c7230 */ /* 0x020fe20000004100 */
        /* <DEDUP_REMOVED lines=8> */
.L_x_21665:
        /* <DEDUP_REMOVED lines=18> */
.L_x_21671:
        /* <DEDUP_REMOVED lines=12> */
.L_x_21672:
        /* <DEDUP_REMOVED lines=42> */
[----:B------:R-:W-:-:S07]  /*c200*/  MOV R12, R18 ;  /* 0x00000012000c7202 */ /* 0x000fce0000000f00 */
.L_x_21670:
        /* <DEDUP_REMOVED lines=10> */
.L_x_21669:
        /* <DEDUP_REMOVED lines=18> */
.L_x_21675:
        /* <DEDUP_REMOVED lines=12> */
.L_x_21676:
        /* <DEDUP_REMOVED lines=43> */
.L_x_21674:
        /* <DEDUP_REMOVED lines=10> */
.L_x_21673:
        /* <DEDUP_REMOVED lines=18> */
.L_x_21679:
        /* <DEDUP_REMOVED lines=12> */
.L_x_21680:
        /* <DEDUP_REMOVED lines=43> */
.L_x_21678:
        /* <DEDUP_REMOVED lines=10> */
.L_x_21677:
        /* <DEDUP_REMOVED lines=18> */
.L_x_21683:
        /* <DEDUP_REMOVED lines=12> */
.L_x_21684:
        /* <DEDUP_REMOVED lines=43> */
.L_x_21682:
        /* <DEDUP_REMOVED lines=10> */
.L_x_21681:
        /* <DEDUP_REMOVED lines=18> */
.L_x_21687:
        /* <DEDUP_REMOVED lines=12> */
.L_x_21688:
        /* <DEDUP_REMOVED lines=43> */
.L_x_21686:
        /* <DEDUP_REMOVED lines=10> */
.L_x_21685:
        /* <DEDUP_REMOVED lines=18> */
.L_x_21691:
        /* <DEDUP_REMOVED lines=12> */
.L_x_21692:
        /* <DEDUP_REMOVED lines=41> */
[----:B------:R-:W-:-:S07]  /*dbe0*/  IMAD.MOV.U32 R14, RZ, RZ, R12 ;  /* 0x000000ffff0e7224 */ /* 0x000fce00078e000c */
.L_x_21690:
        /* <DEDUP_REMOVED lines=11> */
.L_x_21660:
[----:B------:R-:W-:Y:S01]  /*dca0*/  HFMA2 R24, -RZ, RZ, 0, 0 ;  /* 0x00000000ff187431 */ /* 0x000fe200000001ff */
        /* <DEDUP_REMOVED lines=18> */
.L_x_21695:
        /* <DEDUP_REMOVED lines=12> */
.L_x_21696:
[----:B------:R-:W-:Y:S01]  /*de90*/  IMAD.WIDE.U32 R12, R99, -0x326172a9, RZ ;  /* 0xcd9e8d57630c7825 */ /* 0x000fe200078e00ff */
[----:B01----:R-:W-:-:S04]  /*dea0*/  LOP3.LUT R18, R5, UR13, R7, 0x96, !PT ;  /* 0x0000000d05127c12 */ /* 0x003fc8000f8e9607 */
        /* <DEDUP_REMOVED lines=40> */
.L_x_21694:
        /* <DEDUP_REMOVED lines=9> */
.L_x_21693:
        /* <DEDUP_REMOVED lines=15> */
.L_x_21699:
        /* <DEDUP_REMOVED lines=12> */
.L_x_21700:
[----:B------:R-:W-:Y:S01]  /*e370*/  IMAD.WIDE.U32 R14, R99, -0x326172a9, RZ ;  /* 0xcd9e8d57630e7825 */ /* 0x000fe200078e00ff */
[----:B01----:R-:W-:-:S03]  /*e380*/  LOP3.LUT R18, R5, UR13, R13, 0x96, !PT ;  /* 0x0000000d05127c12 */ /* 0x003fc6000f8e960d */
        /* <DEDUP_REMOVED lines=41> */
.L_x_21698:
        /* <DEDUP_REMOVED lines=9> */
.L_x_21697:
        /* <DEDUP_REMOVED lines=15> */
.L_x_21703:
        /* <DEDUP_REMOVED lines=12> */
.L_x_21704:
        /* <DEDUP_REMOVED lines=43> */
.L_x_21702:
        /* <DEDUP_REMOVED lines=9> */
.L_x_21701:
        /* <DEDUP_REMOVED lines=15> */
.L_x_21707:
        /* <DEDUP_REMOVED lines=12> */
.L_x_21708:
        /* <DEDUP_REMOVED lines=43> */
.L_x_21706:
        /* <DEDUP_REMOVED lines=9> */
.L_x_21705:
[----:B------:R-:W-:Y:S01]  /*f090*/  IMAD.MOV.U32 R12, RZ, RZ, R13 ;  /* 0x000000ffff0c7224 */ /* 0x000fe200078e000d */
[----:B-1----:R-:W-:Y:S01]  /*f0a0*/  MOV R20, RZ ;  /* 0x000000ff00147202 */ /* 0x002fe20000000f00 */
        /* <DEDUP_REMOVED lines=13> */
.L_x_21711:
        /* <DEDUP_REMOVED lines=12> */
.L_x_21712:
[----:B------:R-:W-:Y:S01]  /*f240*/  IMAD.WIDE.U32 R14, R99, -0x326172a9, RZ ;  /* 0xcd9e8d57630e7825 */ /* 0x000fe200078e00ff */
[----:B0-----:R-:W-:-:S03]  /*f250*/  LOP3.LUT R18, R5, UR13, R13, 0x96, !PT ;  /* 0x0000000d05127c12 */ /* 0x001fc6000f8e960d */
        /* <DEDUP_REMOVED lines=41> */
.L_x_21710:
        /* <DEDUP_REMOVED lines=9> */
.L_x_21709:
        /* <DEDUP_REMOVED lines=15> */
.L_x_21715:
        /* <DEDUP_REMOVED lines=12> */
.L_x_21716:
        /* <DEDUP_REMOVED lines=43> */
.L_x_21714:
        /* <DEDUP_REMOVED lines=9> */
.L_x_21713:
        /* <DEDUP_REMOVED lines=15> */
.L_x_21719:
        /* <DEDUP_REMOVED lines=12> */
.L_x_21720:
        /* <DEDUP_REMOVED lines=43> */
.L_x_21718:
        /* <DEDUP_REMOVED lines=9> */
.L_x_21717:
        /* <DEDUP_REMOVED lines=15> */
.L_x_21722:
        /* <DEDUP_REMOVED lines=12> */
.L_x_21723:
[----:B------:R-:W-:Y:S01]  /*10110*/  IMAD.WIDE.U32 R14, R99, -0x326172a9, RZ ;  /* 0xcd9e8d57630e7825 */ /* 0x000fe200078e00ff */
[----:B0-----:R-:W-:-:S03]  /*10120*/  LOP3.LUT R18, R5, UR13, R13, 0x96, !PT ;  /* 0x0000000d05127c12 */ /* 0x001fc6000f8e960d */
        /* <DEDUP_REMOVED lines=41> */
.L_x_21721:
        /* <DEDUP_REMOVED lines=9> */
.L_x_21689:
[----:B------:R-:W-:-:S04]  /*10450*/  VIADD R13, R88, 0x100 ;  /* 0x00000100580d7836 */ /* 0x000fc80000000000 */
[----:B------:R-:W-:-:S05]  /*10460*/  IMAD.WIDE.U32 R12, R13, 0x20, R104 ;  /* 0x000000200d0c7825 */ /* 0x000fca00078e0068 */
[----:B-----5:R1:W-:Y:S04]  /*10470*/  STG.E.128 desc[UR14][R12.64], R24 ;  /* 0x000000180c007986 */ /* 0x0203e8000c101d0e */
[----:B------:R1:W-:Y:S01]  /*10480*/  STG.E.128 desc[UR14][R12.64+0x10], R20 ;  /* 0x000010140c007986 */ /* 0x0003e2000c101d0e */
[----:B------:R-:W-:Y:S05]  /*10490*/  @!P0 BRA `(.L_x_21724) ;  /* 0x0000000000548947 */ /* 0x000fea0003800000 */
[----:B------:R-:W-:Y:S01]  /*104a0*/  SHF.L.U32 R15, R97, 0x10, RZ ;  /* 0x00000010610f7819 */ /* 0x000fe200000006ff */
[----:B-1----:R-:W1:Y:S01]  /*104b0*/  LDC.64 R12, c[0x0][0x3b0] ;  /* 0x0000ec00ff0c7b82 */ /* 0x002e620000000a00 */
[----:B------:R-:W-:Y:S02]  /*104c0*/  LOP3.LUT R14, R98, 0xffff, RZ, 0xc0, !PT ;  /* 0x0000ffff620e7812 */ /* 0x000fe400078ec0ff */
[----:B------:R-:W-:Y:S02]  /*104d0*/  LOP3.LUT R15, R15, 0xff0000, RZ, 0xc0, !PT ;  /* 0x00ff00000f0f7812 */ /* 0x000fe400078ec0ff */
[----:B------:R-:W-:Y:S02]  /*104e0*/  PRMT R17, R96, 0x7104, RZ ;  /* 0x0000710460117816 */ /* 0x000fe400000000ff */
[----:B------:R-:W-:Y:S02]  /*104f0*/  PRMT R14, R15, 0x4210, R14 ;  /* 0x000042100f0e7816 */ /* 0x000fe4000000000e */
[----:B------:R-:W-:-:S02]  /*10500*/  LOP3.LUT R15, R10, 0xff, RZ, 0xc0, !PT ;  /* 0x000000ff0a0f7812 */ /* 0x000fc400078ec0ff */
[----:B0-----:R-:W-:Y:S02]  /*10510*/  LOP3.LUT R18, R9, 0xff, RZ, 0xc0, !PT ;  /* 0x000000ff09127812 */ /* 0x001fe400078ec0ff */
        /* <DEDUP_REMOVED lines=13> */
.L_x_21724:
[----:B------:R-:W-:Y:S05]  /*105f0*/  @!P0 BRA `(.L_x_21725) ;  /* 0x0000000000108947 */ /* 0x000fea0003800000 */
[----:B------:R-:W3:Y:S01]  /*10600*/  LDC.64 R44, c[0x0][0x390] ;  /* 0x0000e400ff2c7b82 */ /* 0x000ee20000000a00 */
[----:B-12---:R-:W-:-:S05]  /*10610*/  IADD3 R13, PT, PT, R89, 0x180, RZ ;  /* 0x00000180590d7810 */ /* 0x006fca0007ffe0ff */
[----:B---3--:R-:W-:-:S06]  /*10620*/  IMAD.WIDE.U32 R44, R13, 0x10, R44 ;  /* 0x000000100d2c7825 */ /* 0x008fcc00078e002c */
[----:B------:R-:W5:Y:S02]  /*10630*/  LDG.E.128 R44, desc[UR14][R44.64] ;  /* 0x0000000e2c2c7981 */ /* 0x000f64000c1e1d00 */
.L_x_21725:
[----:B------:R-:W-:Y:S05]  /*10640*/  BRA.U !UP0, `(.L_x_21726) ;  /* 0x0000002908647547 */ /* 0x000fea000b800000 */
[----:B------:R-:W3:Y:S01]  /*10650*/  LDC.64 R94, c[0x0][0x3a0] ;  /* 0x0000e800ff5e7b82 */ /* 0x000ee20000000a00 */
[----:B-12---:R-:W-:-:S04]  /*10660*/  VIADD R13, R88, 0x180 ;  /* 0x00000180580d7836 */ /* 0x006fc80000000000 */
[----:B---3--:R-:W-:-:S05]  /*10670*/  IMAD.WIDE.U32 R94, R13, 0x20, R94 ;  /* 0x000000200d5e7825 */ /* 0x008fca00078e005e */
[----:B0-----:R0:W5:Y:S04]  /*10680*/  LDG.E.128 R16, desc[UR14][R94.64] ;  /* 0x0000000e5e107981 */ /* 0x001168000c1e1d00 */
[----:B------:R0:W5:Y:S01]  /*10690*/  LDG.E.128 R12, desc[UR14][R94.64+0x10] ;  /* 0x0000100e5e0c7981 */ /* 0x000162000c1e1d00 */
        /* <DEDUP_REMOVED lines=19> */
.L_x_21729:
        /* <DEDUP_REMOVED lines=12> */
.L_x_21730:
        /* <DEDUP_REMOVED lines=42> */
.L_x_21728:
        /* <DEDUP_REMOVED lines=10> */
.L_x_21727:
        /* <DEDUP_REMOVED lines=18> */
.L_x_21733:
        /* <DEDUP_REMOVED lines=12> */
.L_x_21734:
        /* <DEDUP_REMOVED lines=42> */
.L_x_21732:
        /* <DEDUP_REMOVED lines=10> */
.L_x_21731:
        /* <DEDUP_REMOVED lines=18> */
.L_x_21737:
        /* <DEDUP_REMOVED lines=12> */
.L_x_21738:
        /* <DEDUP_REMOVED lines=42> */
.L_x_21736:
        /* <DEDUP_REMOVED lines=10> */
.L_x_21735:
        /* <DEDUP_REMOVED lines=18> */
.L_x_21741:
        /* <DEDUP_REMOVED lines=12> */
.L_x_21742:
        /* <DEDUP_REMOVED lines=43> */
.L_x_21740:
        /* <DEDUP_REMOVED lines=10> */
.L_x_21739:
        /* <DEDUP_REMOVED lines=18> */
.L_x_21745:
        /* <DEDUP_REMOVED lines=12> */
.L_x_21746:
        /* <DEDUP_REMOVED lines=42> */
.L_x_21744:
        /* <DEDUP_REMOVED lines=10> */
.L_x_21743:
        /* <DEDUP_REMOVED lines=18> */
.L_x_21749:
        /* <DEDUP_REMOVED lines=12> */
.L_x_21750:
        /* <DEDUP_REMOVED lines=43> */
.L_x_21748:
        /* <DEDUP_REMOVED lines=10> */
.L_x_21747:
        /* <DEDUP_REMOVED lines=18> */
.L_x_21753:
        /* <DEDUP_REMOVED lines=12> */
.L_x_21754:
        /* <DEDUP_REMOVED lines=42> */
.L_x_21752:
        /* <DEDUP_REMOVED lines=10> */
.L_x_21751:
        /* <DEDUP_REMOVED lines=18> */
.L_x_21757:
        /* <DEDUP_REMOVED lines=12> */
.L_x_21758:
        /* <DEDUP_REMOVED lines=42> */
.L_x_21756:
        /* <DEDUP_REMOVED lines=11> */
.L_x_21726:
[----:B--2---:R-:W-:Y:S01]  /*12fe0*/  HFMA2 R16, -RZ, RZ, 0, 0 ;  /* 0x00000000ff107431 */ /* 0x004fe200000001ff */
        /* <DEDUP_REMOVED lines=18> */
.L_x_21761:
        /* <DEDUP_REMOVED lines=12> */
.L_x_21762:
        /* <DEDUP_REMOVED lines=42> */
.L_x_21760:
        /* <DEDUP_REMOVED lines=9> */
.L_x_21759:
        /* <DEDUP_REMOVED lines=15> */
.L_x_21765:
        /* <DEDUP_REMOVED lines=12> */
.L_x_21766:
        /* <DEDUP_REMOVED lines=43> */
.L_x_21764:
        /* <DEDUP_REMOVED lines=9> */
.L_x_21763:
[----:B------:R-:W-:Y:S01]  /*139f0*/  IMAD.MOV.U32 R12, RZ, RZ, R13 ;  /* 0x000000ffff0c7224 */ /* 0x000fe200078e000d */
[----:B0-----:R-:W-:Y:S01]  /*13a00*/  MOV R18, RZ ;  /* 0x000000ff00127202 */ /* 0x001fe20000000f00 */
        /* <DEDUP_REMOVED lines=13> */
.L_x_21769:
        /* <DEDUP_REMOVED lines=12> */
.L_x_21770:
        /* <DEDUP_REMOVED lines=43> */
.L_x_21768:
        /* <DEDUP_REMOVED lines=9> */
.L_x_21767:
        /* <DEDUP_REMOVED lines=15> */
.L_x_21773:
        /* <DEDUP_REMOVED lines=12> */
.L_x_21774:
        /* <DEDUP_REMOVED lines=43> */
.L_x_21772:
        /* <DEDUP_REMOVED lines=9> */
.L_x_21771:
        /* <DEDUP_REMOVED lines=15> */
.L_x_21777:
        /* <DEDUP_REMOVED lines=12> */
.L_x_21778:
        /* <DEDUP_REMOVED lines=43> */
.L_x_21776:
        /* <DEDUP_REMOVED lines=9> */
.L_x_21775:
        /* <DEDUP_REMOVED lines=15> */
.L_x_21781:
        /* <DEDUP_REMOVED lines=12> */
.L_x_21782:
        /* <DEDUP_REMOVED lines=43> */
.L_x_21780:
        /* <DEDUP_REMOVED lines=9> */
.L_x_21779:
        /* <DEDUP_REMOVED lines=15> */
.L_x_21785:
        /* <DEDUP_REMOVED lines=12> */
.L_x_21786:
        /* <DEDUP_REMOVED lines=43> */
.L_x_21784:
        /* <DEDUP_REMOVED lines=9> */
.L_x_21783:
        /* <DEDUP_REMOVED lines=15> */
.L_x_21788:
        /* <DEDUP_REMOVED lines=12> */
.L_x_21789:
        /* <DEDUP_REMOVED lines=43> */
.L_x_21787:
        /* <DEDUP_REMOVED lines=9> */
.L_x_21755:
        /* <DEDUP_REMOVED lines=27> */
.L_x_21790:
[----:B------:R-:W-:Y:S05]  /*15940*/  @!P0 BRA `(.L_x_21791) ;  /* 0x00000000000c8947 */ /* 0x000fea0003800000 */
[----:B------:R-:W2:Y:S02]  /*15950*/  LDC.64 R44, c[0x0][0x390] ;  /* 0x0000e400ff2c7b82 */ /* 0x000ea40000000a00 */
[----:B--2---:R-:W-:-:S06]  /*15960*/  IMAD.WIDE.U32 R44, R103, 0x10, R44 ;  /* 0x00000010672c7825 */ /* 0x004fcc00078e002c */
[----:B------:R-:W5:Y:S02]  /*15970*/  LDG.E.128 R44, desc[UR14][R44.64] ;  /* 0x0000000e2c2c7981 */ /* 0x000f64000c1e1d00 */
.L_x_21791:
        /* <DEDUP_REMOVED lines=25> */
.L_x_21795:
        /* <DEDUP_REMOVED lines=12> */
.L_x_21796:
        /* <DEDUP_REMOVED lines=42> */
.L_x_21794:
        /* <DEDUP_REMOVED lines=10> */
.L_x_21793:
        /* <DEDUP_REMOVED lines=18> */
.L_x_21799:
        /* <DEDUP_REMOVED lines=12> */
.L_x_21800:
        /* <DEDUP_REMOVED lines=43> */
.L_x_21798:
        /* <DEDUP_REMOVED lines=10> */
.L_x_21797:
        /* <DEDUP_REMOVED lines=18> */
.L_x_21803:
        /* <DEDUP_REMOVED lines=12> */
.L_x_21804:
        /* <DEDUP_REMOVED lines=43> */
.L_x_21802:
        /* <DEDUP_REMOVED lines=10> */
.L_x_21801:
        /* <DEDUP_REMOVED lines=18> */
.L_x_21807:
        /* <DEDUP_REMOVED lines=12> */
.L_x_21808:
        /* <DEDUP_REMOVED lines=43> */
.L_x_21806:
        /* <DEDUP_REMOVED lines=10> */
.L_x_21805:
        /* <DEDUP_REMOVED lines=18> */
.L_x_21811:
        /* <DEDUP_REMOVED lines=12> */
.L_x_21812:
        /* <DEDUP_REMOVED lines=43> */
.L_x_21810:
        /* <DEDUP_REMOVED lines=10> */
.L_x_21809:
        /* <DEDUP_REMOVED lines=18> */
.L_x_21815:
        /* <DEDUP_REMOVED lines=12> */
.L_x_21816:
        /* <DEDUP_REMOVED lines=43> */
.L_x_21814:
        /* <DEDUP_REMOVED lines=10> */
.L_x_21813:
        /* <DEDUP_REMOVED lines=18> */
.L_x_21819:
        /* <DEDUP_REMOVED lines=12> */
.L_x_21820:
        /* <DEDUP_REMOVED lines=43> */
.L_x_21818:
        /* <DEDUP_REMOVED lines=10> */
.L_x_21817:
        /* <DEDUP_REMOVED lines=18> */
.L_x_21823:
        /* <DEDUP_REMOVED lines=12> */
.L_x_21824:
        /* <DEDUP_REMOVED lines=43> */
.L_x_21822:
        /* <DEDUP_REMOVED lines=11> */
.L_x_21792:
        /* <DEDUP_REMOVED lines=19> */
.L_x_21827:
        /* <DEDUP_REMOVED lines=12> */
.L_x_21828:
        /* <DEDUP_REMOVED lines=42> */
.L_x_21826:
[----:B------:R-:W-:Y:S01]  /*18800*/  I2FP.F32.U32 R7, R7 ;  /* 0x0000000700077245 */ /* 0x000fe20000201000 */
[----:B-----5:R-:W-:Y:S02]  /*18810*/  HADD2.F32 R89, -RZ, R44.H0_H0 ;  /* 0x2000002cff597230 */ /* 0x020fe40000004100 */
[----:B0-----:R-:W-:-:S03]  /*18820*/  IMAD.MOV.U32 R90, RZ, RZ, 0x2f800000 ;  /* 0x2f800000ff5a7424 */ /* 0x001fc600078e00ff */
[----:B------:R-:W-:Y:S01]  /*18830*/  FMUL.FTZ R89, R89, UR17 ;  /* 0x0000001159597c20 */ /* 0x000fe20008410000 */
[----:B------:R-:W-:-:S03]  /*18840*/  FFMA.FTZ R7, R7, R90, 1.1641532182693481445e-10 ;  /* 0x2f00000007077423 */ /* 0x000fc6000001005a */
[----:B------:R-:W-:Y:S02]  /*18850*/  FMUL.FTZ R89, R89, UR16 ;  /* 0x0000001059597c20 */ /* 0x000fe40008410000 */
[----:B------:R-:W-:-:S04]  /*18860*/  FSETP.GTU.FTZ.AND P1, PT, R7, UR23, PT ;  /* 0x0000001707007c0b */ /* 0x000fc8000bf3c000 */
[----:B------:R-:W-:Y:S02]  /*18870*/  SEL R7, RZ, 0x1, P1 ;  /* 0x00000001ff077807 */ /* 0x000fe40000800000 */
[----:B------:R-:W-:-:S07]  /*18880*/  FSEL R92, R89, RZ, !P1 ;  /* 0x000000ff595c7208 */ /* 0x000fce0004800000 */
.L_x_21825:
        /* <DEDUP_REMOVED lines=15> */
.L_x_21831:
        /* <DEDUP_REMOVED lines=12> */
.L_x_21832:
        /* <DEDUP_REMOVED lines=43> */
.L_x_21830:
[----:B------:R-:W-:Y:S01]  /*18cf0*/  I2FP.F32.U32 R8, R8 ;  /* 0x0000000800087245 */ /* 0x000fe20000201000 */
[----:B-----5:R-:W-:Y:S02]  /*18d00*/  HADD2.F32 R88, -RZ, R44.H1_H1 ;  /* 0x3000002cff587230 */ /* 0x020fe40000004100 */
[----:B0-----:R-:W-:-:S03]  /*18d10*/  IMAD.MOV.U32 R91, RZ, RZ, 0x2f800000 ;  /* 0x2f800000ff5b7424 */ /* 0x001fc600078e00ff */
[----:B------:R-:W-:Y:S01]  /*18d20*/  FMUL.FTZ R88, R88, UR17 ;  /* 0x0000001158587c20 */ /* 0x000fe20008410000 */
[----:B------:R-:W-:-:S03]  /*18d30*/  FFMA.FTZ R8, R8, R91, 1.1641532182693481445e-10 ;  /* 0x2f00000008087423 */ /* 0x000fc6000001005b */
[----:B------:R-:W-:Y:S02]  /*18d40*/  FMUL.FTZ R88, R88, UR16 ;  /* 0x0000001058587c20 */ /* 0x000fe40008410000 */
[----:B------:R-:W-:-:S04]  /*18d50*/  FSETP.GTU.FTZ.AND P1, PT, R8, UR23, PT ;  /* 0x0000001708007c0b */ /* 0x000fc8000bf3c000 */
[----:B------:R-:W-:Y:S02]  /*18d60*/  SEL R8, RZ, 0x1, P1 ;  /* 0x00000001ff087807 */ /* 0x000fe40000800000 */
[----:B------:R-:W-:-:S07]  /*18d70*/  FSEL R93, R88, RZ, !P1 ;  /* 0x000000ff585d7208 */ /* 0x000fce0004800000 */
.L_x_21829:
        /* <DEDUP_REMOVED lines=15> */
.L_x_21835:
        /* <DEDUP_REMOVED lines=12> */
.L_x_21836:
        /* <DEDUP_REMOVED lines=43> */
.L_x_21834:
        /* <DEDUP_REMOVED lines=9> */
.L_x_21833:
        /* <DEDUP_REMOVED lines=15> */
.L_x_21839:
        /* <DEDUP_REMOVED lines=12> */
.L_x_21840:
        /* <DEDUP_REMOVED lines=43> */
.L_x_21838:
        /* <DEDUP_REMOVED lines=9> */
.L_x_21837:
[----:B0-----:R-:W-:Y:S01]  /*19760*/  MOV R90, R89 ;  /* 0x00000059005a7202 */ /* 0x001fe20000000f00 */
        /* <DEDUP_REMOVED lines=14> */
.L_x_21843:
        /* <DEDUP_REMOVED lines=12> */
.L_x_21844:
        /* <DEDUP_REMOVED lines=43> */
.L_x_21842:
        /* <DEDUP_REMOVED lines=9> */
.L_x_21841:
        /* <DEDUP_REMOVED lines=15> */
.L_x_21847:
        /* <DEDUP_REMOVED lines=12> */
.L_x_21848:
        /* <DEDUP_REMOVED lines=43> */
.L_x_21846:
[----:B------:R-:W-:Y:S01]  /*1a0b0*/  I2FP.F32.U32 R89, R89 ;  /* 0x0000005900597245 */ /* 0x000fe20000201000 */
[----:B------:R-:W-:Y:S02]  /*1a0c0*/  IMAD.MOV.U32 R90, RZ, RZ, 0x2f800000 ;  /* 0x2f800000ff5a7424 */ /* 0x000fe400078e00ff */
[----:B-----5:R-:W-:Y:S02]  /*1a0d0*/  HADD2.F32 R96, -RZ, R46.H1_H1 ;  /* 0x3000002eff607230 */ /* 0x020fe40000004100 */
[----:B------:R-:W-:-:S03]  /*1a0e0*/  FFMA.FTZ R89, R89, R90, 1.1641532182693481445e-10 ;  /* 0x2f00000059597423 */ /* 0x000fc6000001005a */
[----:B------:R-:W-:Y:S02]  /*1a0f0*/  FMUL.FTZ R96, R96, UR17 ;  /* 0x0000001160607c20 */ /* 0x000fe40008410000 */
[----:B------:R-:W-:Y:S02]  /*1a100*/  FSETP.GTU.FTZ.AND P1, PT, R89, UR23, PT ;  /* 0x0000001759007c0b */ /* 0x000fe4000bf3c000 */
[----:B------:R-:W-:Y:S02]  /*1a110*/  FMUL.FTZ R89, R96, UR16 ;  /* 0x0000001060597c20 */ /* 0x000fe40008410000 */
[----:B------:R-:W-:-:S03]  /*1a120*/  SEL R96, RZ, 0x1, P1 ;  /* 0x00000001ff607807 */ /* 0x000fc60000800000 */
[----:B------:R-:W-:-:S07]  /*1a130*/  FSEL R89, R89, RZ, !P1 ;  /* 0x000000ff59597208 */ /* 0x000fce0004800000 */
.L_x_21845:
        /* <DEDUP_REMOVED lines=15> */
.L_x_21851:
        /* <DEDUP_REMOVED lines=12> */
.L_x_21852:
        /* <DEDUP_REMOVED lines=43> */
.L_x_21850:
[----:B------:R-:W-:Y:S01]  /*1a5a0*/  I2FP.F32.U32 R90, R90 ;  /* 0x0000005a005a7245 */ /* 0x000fe20000201000 */
[----:B------:R-:W-:Y:S02]  /*1a5b0*/  IMAD.MOV.U32 R91, RZ, RZ, 0x2f800000 ;  /* 0x2f800000ff5b7424 */ /* 0x000fe400078e00ff */
[----:B-----5:R-:W-:Y:S02]  /*1a5c0*/  HADD2.F32 R97, -RZ, R47.H0_H0 ;  /* 0x2000002fff617230 */ /* 0x020fe40000004100 */
[----:B------:R-:W-:-:S03]  /*1a5d0*/  FFMA.FTZ R90, R90, R91, 1.1641532182693481445e-10 ;  /* 0x2f0000005a5a7423 */ /* 0x000fc6000001005b */
[----:B------:R-:W-:Y:S02]  /*1a5e0*/  FMUL.FTZ R97, R97, UR17 ;  /* 0x0000001161617c20 */ /* 0x000fe40008410000 */
[----:B------:R-:W-:Y:S02]  /*1a5f0*/  FSETP.GTU.FTZ.AND P1, PT, R90, UR23, PT ;  /* 0x000000175a007c0b */ /* 0x000fe4000bf3c000 */
[----:B------:R-:W-:Y:S02]  /*1a600*/  FMUL.FTZ R90, R97, UR16 ;  /* 0x00000010615a7c20 */ /* 0x000fe40008410000 */
[----:B------:R-:W-:-:S03]  /*1a610*/  SEL R97, RZ, 0x1, P1 ;  /* 0x00000001ff617807 */ /* 0x000fc60000800000 */
[----:B------:R-:W-:-:S07]  /*1a620*/  FSEL R90, R90, RZ, !P1 ;  /* 0x000000ff5a5a7208 */ /* 0x000fce0004800000 */
.L_x_21849:
        /* <DEDUP_REMOVED lines=15> */
.L_x_21854:
        /* <DEDUP_REMOVED lines=12> */
.L_x_21855:
        /* <DEDUP_REMOVED lines=43> */
.L_x_21853:
        /* <DEDUP_REMOVED lines=9> */
.L_x_21821:
        /* <DEDUP_REMOVED lines=64> */
.L_x_21856:
        /* <DEDUP_REMOVED lines=114> */
.L_x_21858:
[----:B------:R-:W-:Y:S05]  /*1b640*/  BSYNC.RECONVERGENT B0 ;  /* 0x0000000000007941 */ /* 0x000fea0003800200 */
.L_x_21857:
        /* <DEDUP_REMOVED lines=12> */
.L_x_21860:
[----:B------:R-:W-:Y:S05]  /*1b710*/  BSYNC.RECONVERGENT B0 ;  /* 0x0000000000007941 */ /* 0x000fea0003800200 */
.L_x_21859:
        /* <DEDUP_REMOVED lines=53> */
[----:B-1----:R-:W-:Y:S01]  /*1ba70*/  FSEL R104, R113, RZ, !P1 ;  /* 0x000000ff71687208 */ /* 0x002fe20004800000 */
[----:B------:R-:W-:Y:S01]  /*1ba80*/  HADD2.F32 R109, -RZ, R84.H0_H0 ;  /* 0x20000054ff6d7230 */ /* 0x000fe20000004100 */
        /* <DEDUP_REMOVED lines=89> */
[----:B------:R-:W-:Y:S01]  /*1c020*/  HADD2.F32 R100, -RZ, R85.H1_H1 ;  /* 0x30000055ff647230 */ /* 0x000fe20000004100 */
[----:B------:R-:W-:Y:S01]  /*1c030*/  UIMAD UR4, UR4, UR22, URZ ;  /* 0x00000016040472a4 */ /* 0x000fe2000f8e02ff */
[----:B------:R-:W-:-:S02]  /*1c040*/  HADD2.F32 R106, -RZ, R65.H1_H1 ;  /* 0x30000041ff6a7230 */ /* 0x000fc40000004100 */
[----:B------:R-:W-:Y:S01]  /*1c050*/  HADD2.F32 R91, -RZ, R86.H0_H0 ;  /* 0x20000056ff5b7230 */ /* 0x000fe20000004100 */
[----:B------:R-:W-:Y:S01]  /*1c060*/  USHF.R.S32.HI UR5, URZ, 0x1f, UR4 ;  /* 0x0000001fff057899 */ /* 0x000fe20008011404 */
[----:B------:R-:W-:Y:S02]  /*1c070*/  HADD2.F32 R105, -RZ, R66.H0_H0 ;  /* 0x20000042ff697230 */ /* 0x000fe40000004100 */
[----:B------:R-:W-:Y:S01]  /*1c080*/  FFMA.FTZ R43, R43, R100, R106 ;  /* 0x000000642b2b7223 */ /* 0x000fe2000001006a */
[----:B------:R-:W-:Y:S01]  /*1c090*/  HADD2.F32 R107, -RZ, R87.H0_H0 ;  /* 0x20000057ff6b7230 */ /* 0x000fe20000004100 */
[----:B------:R-:W-:Y:S01]  /*1c0a0*/  ULEA.HI UR5, UR5, UR4, URZ, 0x3 ;  /* 0x0000000405057291 */ /* 0x000fe2000f8f18ff */
        /* <DEDUP_REMOVED lines=17> */
[----:B------:R-:W-:-:S02]  /*1c1c0*/  HADD2.F32 R107, -RZ, R81.H0_H0 ;  /* 0x20000051ff6b7230 */ /* 0x000fc40000004100 */
[----:B------:R-:W-:Y:S02]  /*1c1d0*/  HADD2.F32 R109, -RZ, R61.H0_H0 ;  /* 0x2000003dff6d7230 */ /* 0x000fe40000004100 */
        /* <DEDUP_REMOVED lines=16> */
[----:B------:R-:W-:Y:S02]  /*1c2e0*/  HADD2.F32 R30, -RZ, R77.H1_H1 ;  /* 0x3000004dff1e7230 */ /* 0x000fe40000004100 */
[----:B------:R-:W-:Y:S02]  /*1c2f0*/  HADD2.F32 R38, -RZ, R57.H1_H1 ;  /* 0x30000039ff267230 */ /* 0x000fe40000004100 */
[----:B------:R-:W-:Y:S01]  /*1c300*/  FFMA.FTZ R24, R24, R109, R111 ;  /* 0x0000006d18187223 */ /* 0x000fe2000001006f */
[----:B------:R-:W-:Y:S02]  /*1c310*/  HADD2.F32 R31, -RZ, R77.H0_H0 ;  /* 0x2000004dff1f7230 */ /* 0x000fe40000004100 */
        /* <DEDUP_REMOVED lines=39> */
[----:B------:R-:W-:Y:S01]  /*1c590*/  HADD2.F32 R39, -RZ, R75.H0_H0 ;  /* 0x2000004bff277230 */ /* 0x000fe20000004100 */
[----:B------:R-:W0:Y:S01]  /*1c5a0*/  LDC.64 R12, c[0x0][0x428] ;  /* 0x00010a00ff0c7b82 */ /* 0x000e220000000a00 */
        /* <DEDUP_REMOVED lines=11> */
[----:B------:R-:W-:Y:S01]  /*1c660*/  MOV R18, UR5 ;  /* 0x0000000500127c02 */ /* 0x000fe20008000f00 */
[----:B------:R-:W-:-:S02]  /*1c670*/  HADD2.F32 R16, -RZ, R48.H1_H1 ;  /* 0x30000030ff107230 */ /* 0x000fc40000004100 */
[----:B------:R-:W-:Y:S01]  /*1c680*/  FFMA.FTZ R92, R92, R115, R117 ;  /* 0x000000735c5c7223 */ /* 0x000fe20000010075 */
[----:B------:R-:W-:Y:S01]  /*1c690*/  HADD2.F32 R15, -RZ, R69.H0_H0 ;  /* 0x20000045ff0f7230 */ /* 0x000fe20000004100 */
[----:B------:R-:W-:Y:S01]  /*1c6a0*/  LEA.HI.SX32 R121, R18, R103, 0x1d ;  /* 0x0000006712797211 */ /* 0x000fe200078feaff */
[----:B------:R-:W-:Y:S02]  /*1c6b0*/  HADD2.F32 R17, -RZ, R49.H0_H0 ;  /* 0x20000031ff117230 */ /* 0x000fe40000004100 */
        /* <DEDUP_REMOVED lines=9> */
[----:B------:R-:W-:Y:S01]  /*1c750*/  HADD2.F32 R14, -RZ, R70.H1_H1 ;  /* 0x30000046ff0e7230 */ /* 0x000fe20000004100 */
[C---:B------:R-:W-:Y:S01]  /*1c760*/  IADD3 R39, PT, PT, R121.reuse, 0x100, RZ ;  /* 0x0000010079277810 */ /* 0x040fe20007ffe0ff */
[----:B------:R-:W-:Y:S02]  /*1c770*/  HADD2.F32 R16, -RZ, R50.H1_H1 ;  /* 0x30000032ff107230 */ /* 0x000fe40000004100 */
[----:B------:R-:W-:Y:S01]  /*1c780*/  FFMA.FTZ R104, R104, R91, R117 ;  /* 0x0000005b68687223 */ /* 0x000fe20000010075 */
[----:B------:R-:W-:Y:S01]  /*1c790*/  HADD2.F32 R15, -RZ, R70.H0_H0 ;  /* 0x20000046ff0f7230 */ /* 0x000fe20000004100 */
[----:B------:R-:W-:Y:S01]  /*1c7a0*/  IADD3 R91, PT, PT, R121, 0x200, RZ ;  /* 0x00000200795b7810 */ /* 0x000fe20007ffe0ff */
[----:B------:R-:W-:Y:S02]  /*1c7b0*/  HADD2.F32 R17, -RZ, R50.H0_H0 ;  /* 0x20000032ff117230 */ /* 0x000fe40000004100 */
[----:B------:R-:W-:Y:S01]  /*1c7c0*/  FFMA.FTZ R115, R89, R14, R16 ;  /* 0x0000000e59737223 */ /* 0x000fe20000010010 */
[----:B------:R-:W-:Y:S01]  /*1c7d0*/  VIADD R119, R121, 0x80 ;  /* 0x0000008079777836 */ /* 0x000fe20000000000 */
[----:B------:R-:W-:Y:S01]  /*1c7e0*/  F2FP.F16.F32.PACK_AB R14, R37, R36 ;  /* 0x00000024250e723e */ /* 0x000fe200000000ff */
[----:B------:R-:W-:-:S02]  /*1c7f0*/  VIADD R89, R121, 0x180 ;  /* 0x0000018079597836 */ /* 0x000fc40000000000 */
[----:B------:R-:W-:Y:S01]  /*1c800*/  FFMA.FTZ R114, R88, R15, R17 ;  /* 0x0000000f58727223 */ /* 0x000fe20000010011 */
[--C-:B0-----:R-:W-:Y:S01]  /*1c810*/  IMAD.WIDE.U32 R120, R121, 0x10, R12.reuse ;  /* 0x0000001079787825 */ /* 0x101fe200078e000c */
[----:B------:R-:W-:Y:S02]  /*1c820*/  F2FP.F16.F32.PACK_AB R15, R105, R100 ;  /* 0x00000064690f723e */ /* 0x000fe400000000ff */
[----:B------:R-:W-:Y:S01]  /*1c830*/  F2FP.F16.F32.PACK_AB R19, R107, R106 ;  /* 0x0000006a6b13723e */ /* 0x000fe200000000ff */
[--C-:B------:R-:W-:Y:S01]  /*1c840*/  IMAD.WIDE.U32 R118, R119, 0x10, R12.reuse ;  /* 0x0000001077767825 */ /* 0x100fe200078e000c */
        /* <DEDUP_REMOVED lines=8> */
[----:B------:R-:W-:Y:S01]  /*1c8d0*/  IMAD.WIDE.U32 R90, R91, 0x10, R12 ;  /* 0x000000105b5a7825 */ /* 0x000fe200078e000c */
[----:B------:R-:W-:Y:S02]  /*1c8e0*/  F2FP.F16.F32.PACK_AB R13, R43, R42 ;  /* 0x0000002a2b0d723e */ /* 0x000fe400000000ff */
[----:B------:R-:W-:Y:S02]  /*1c8f0*/  F2FP.F16.F32.PACK_AB R12, R41, R40 ;  /* 0x00000028290c723e */ /* 0x000fe400000000ff */
[----:B------:R-:W-:-:S02]  /*1c900*/  F2FP.F16.F32.PACK_AB R31, R104, R116 ;  /* 0x00000074681f723e */ /* 0x000fc400000000ff */
[----:B------:R-:W-:Y:S01]  /*1c910*/  F2FP.F16.F32.PACK_AB R30, R115, R114 ;  /* 0x00000072731e723e */ /* 0x000fe200000000ff */
[----:B------:R0:W-:Y:S01]  /*1c920*/  STG.E.128 desc[UR14][R120.64], R12 ;  /* 0x0000000c78007986 */ /* 0x0001e2000c101d0e */
[----:B------:R-:W-:Y:S02]  /*1c930*/  F2FP.F16.F32.PACK_AB R29, R95, R94 ;  /* 0x0000005e5f1d723e */ /* 0x000fe400000000ff */
[----:B------:R-:W-:Y:S01]  /*1c940*/  F2FP.F16.F32.PACK_AB R28, R93, R92 ;  /* 0x0000005c5d1c723e */ /* 0x000fe200000000ff */
[----:B------:R0:W-:Y:S04]  /*1c950*/  STG.E.128 desc[UR14][R118.64], R16 ;  /* 0x0000001076007986 */ /* 0x0001e8000c101d0e */
[----:B------:R0:W-:Y:S04]  /*1c960*/  STG.E.128 desc[UR14][R38.64], R20 ;  /* 0x0000001426007986 */ /* 0x0001e8000c101d0e */
[----:B------:R0:W-:Y:S04]  /*1c970*/  STG.E.128 desc[UR14][R88.64], R24 ;  /* 0x0000001858007986 */ /* 0x0001e8000c101d0e */
[----:B------:R0:W-:Y:S02]  /*1c980*/  STG.E.128 desc[UR14][R90.64], R28 ;  /* 0x0000001c5a007986 */ /* 0x0001e4000c101d0e */
.L_x_21861:
[----:B------:R-:W-:Y:S02]  /*1c990*/  UIADD3 UR7, UPT, UPT, UR7, UR20, URZ ;  /* 0x0000001407077290 */ /* 0x000fe4000fffe0ff */
[----:B------:R-:W-:Y:S02]  /*1c9a0*/  UPLOP3.LUT UP1, UPT, UPT, UPT, UP1, 0x40, 0x4 ;  /* 0x000000000004789c */ /* 0x000fe40003f2e810 */
[----:B------:R-:W-:-:S09]  /*1c9b0*/  UISETP.GE.AND UP0, UPT, UR7, UR21, UPT ;  /* 0x000000150700728c */ /* 0x000fd2000bf06270 */
[----:B------:R-:W-:Y:S05]  /*1c9c0*/  BRA.U !UP0, `(.L_x_21862) ;  /* 0xfffffe3d08e47547 */ /* 0x000fea000b83ffff */
[----:B------:R-:W-:Y:S05]  /*1c9d0*/  EXIT ;  /* 0x000000000000794d */ /* 0x000fea0003800000 */
.L_x_21863:
        /* <DEDUP_REMOVED lines=10> */
.L_x_34087:


//--------------------- .text._ZN10layer_norm13ln_fwd_kernelINS_13Kernel_traitsI6__halfS2_fS2_fjLj5120ELj1ELj1ELj4ELj16ENS_18Kernel_traits_baseILj5120ES2_S2_fS2_fjLj128EEEEELb1ELb1ELb0ELb0EEEvNS_9FwdParamsE --------------------------
	.section	.text._ZN10layer_norm13ln_fwd_kernelINS_13Kernel_traitsI6__halfS2_fS2_fjLj5120ELj1ELj1ELj4ELj16ENS_18Kernel_traits_baseILj5120ES2_S2_fS2_fjLj128EEEEELb1ELb1ELb0ELb0EEEvNS_9FwdParamsE,"ax",@progbits
	.align	128
        .global         _ZN10layer_norm13ln_fwd_kernelINS_13Kernel_traitsI6__halfS2_fS2_fjLj5120ELj1ELj1ELj4ELj16ENS_18Kernel_traits_baseILj5120ES2_S2_fS2_fjLj128EEEEELb1ELb1ELb0ELb0EEEvNS_9FwdParamsE
        .type           _ZN10layer_norm13ln_fwd_kernelINS_13Kernel_traitsI6__halfS2_fS2_fjLj5120ELj1ELj1ELj4ELj16ENS_18Kernel_traits_baseILj5120ES2_S2_fS2_fjLj128EEEEELb1ELb1ELb0ELb0EEEvNS_9FwdParamsE,@function
        .size           _ZN10layer_norm13ln_fwd_kernelINS_13Kernel_traitsI6__halfS2_fS2_fjLj5120ELj1ELj1ELj4ELj16ENS_18Kernel_traits_baseILj5120ES2_S2_fS2_fjLj128EEEEELb1ELb1ELb0ELb0EEEvNS_9FwdParamsE,(.L_x_34088 - _ZN10layer_norm13ln_fwd_kernelINS_13Kernel_traitsI6__halfS2_fS2_fjLj5120ELj1ELj1ELj4ELj16ENS_18Kernel_traits_baseILj5120ES2_S2_fS2_fjLj128EEEEELb1ELb1ELb0ELb0EEEvNS_9FwdParamsE)
        .other          _ZN10layer_norm13ln_fwd_kernelINS_13Kernel_traitsI6__halfS2_fS2_fjLj5120ELj1ELj1ELj4ELj16ENS_18Kernel_traits_baseILj5120ES2_S2_fS2_fjLj128EEEEELb1ELb1ELb0ELb0EEEvNS_9FwdParamsE,@"STO_CUDA_ENTRY STV_DEFAULT"
_ZN10layer_norm13ln_fwd_kernelINS_13Kernel_traitsI6__halfS2_fS2_fjLj5120ELj1ELj1ELj4ELj16ENS_18Kernel_traits_baseILj5120ES2_S2_fS2_fjLj128EEEEELb1ELb1ELb0ELb0EEEvNS_9FwdParamsE:
.text._ZN10layer_norm13ln_fwd_kernelINS_13Kernel_traitsI6__halfS2_fS2_fjLj5120ELj1ELj1ELj4ELj16ENS_18Kernel_traits_baseILj5120ES2_S2_fS2_fjLj128EEEEELb1ELb1ELb0ELb0EEEvNS_9FwdParamsE:
        /* <DEDUP_REMOVED lines=24> */
[----:B------:R-:W-:-:S04]  /*0180*/  LOP3.LUT R13, R4, 0x7f, RZ, 0x3c, !PT ;  /* 0x0000007f040d7812 */ /* 0x000fc800078e3cff */
[----:B------:R-:W-:Y:S01]  /*0190*/  LEA.HI.SX32 R13, R0, R13, 0x1d ;  /* 0x0000000d000d7211 */ /* 0x000fe200078feaff */
[----:B0-----:R-:W-:Y:S01]  /*01a0*/  IMAD.U32 R128, RZ, RZ, UR4 ;  /* 0x00000004ff807e24 */ /* 0x001fe2000f8e00ff */
[----:B-1----:R-:W-:-:S04]  /*01b0*/  @P0 IADD3 R2, P1, PT, R6, R5, RZ ;  /* 0x0000000506020210 */ /* 0x002fc80007f3e0ff */
[----:B------:R-:W-:-:S04]  /*01c0*/  @P0 IADD3.X R11, PT, PT, RZ, R7, RZ, P1, !PT ;  /* 0x00000007ff0b0210 */ /* 0x000fc80000ffe4ff */
        /* <DEDUP_REMOVED lines=59> */
.L_x_21865:
        /* <DEDUP_REMOVED lines=13> */
[----:B------:R-:W-:-:S06]  /*0650*/  @P0 LOP3.LUT R4, R4, 0x80, RZ, 0xfc, !PT ;  /* 0x0000008004040812 */ /* 0x000fcc00078efcff */
[----:B------:R-:W1:Y:S01]  /*0660*/  @P2 LDC.64 R78, c[0x0][0x3e8] ;  /* 0x0000fa00ff4e2b82 */ /* 0x000e620000000a00 */
[----:B--2---:R-:W-:-:S04]  /*0670*/  @P1 IMAD.WIDE.U32 R32, R4, 0x10, R32 ;  /* 0x0000001004201825 */ /* 0x004fc800078e0020 */
[----:B------:R-:W-:Y:S01]  /*0680*/  HFMA2 R46, -RZ, RZ, 0, 0 ;  /* 0x00000000ff2e7431 */ /* 0x000fe200000001ff */
[----:B------:R-:W5:Y:S02]  /*0690*/  @P0 LDG.E.128 R24, desc[UR6][R20.64] ;  /* 0x0000000614180981 */ /* 0x000f64000c1e1d00 */
[----:B------:R-:W2:Y:S01]  /*06a0*/  @P3 LDC.64 R80, c[0x0][0x3d0] ;  /* 0x0000f400ff503b82 */ /* 0x000ea20000000a00 */
[C---:B---3--:R-:W-:Y:S01]  /*06b0*/  @P1 IMAD.WIDE.U32 R44, R4.reuse, 0x10, R44 ;  /* 0x00000010042c1825 */ /* 0x048fe200078e002c */
[----:B------:R-:W5:Y:S03]  /*06c0*/  @P1 LDG.E.128 R28, desc[UR6][R32.64] ;  /* 0x00000006201c1981 */ /* 0x000f66000c1e1d00 */
[----:B------:R-:W-:Y:S01]  /*06d0*/  @P1 VIADD R4, R4, 0x80 ;  /* 0x0000008004041836 */ /* 0x000fe20000000000 */
[----:B------:R3:W5:Y:S02]  /*06e0*/  @P1 LDG.E.128 R36, desc[UR6][R44.64] ;  /* 0x000000062c241981 */ /* 0x000764000c1e1d00 */
[----:B------:R-:W4:Y:S01]  /*06f0*/  @P3 LDC.64 R82, c[0x0][0x3e8] ;  /* 0x0000fa00ff523b82 */ /* 0x000f220000000a00 */
[----:B0-----:R-:W-:-:S05]  /*0700*/  @P2 IMAD.WIDE.U32 R76, R4, 0x10, R56 ;  /* 0x00000010044c2825 */ /* 0x001fca00078e0038 */
[----:B------:R0:W5:Y:S02]  /*0710*/  @P2 LDG.E.128 R40, desc[UR6][R76.64] ;  /* 0x000000064c282981 */ /* 0x000164000c1e1d00 */
[----:B------:R-:W3:Y:S01]  /*0720*/  @P4 LDC.64 R6, c[0x0][0x3d0] ;  /* 0x0000f400ff064b82 */ /* 0x000ee20000000a00 */
[C---:B-1----:R-:W-:Y:S01]  /*0730*/  @P2 IMAD.WIDE.U32 R78, R4.reuse, 0x10, R78 ;  /* 0x00000010044e2825 */ /* 0x042fe200078e004e */
[----:B------:R-:W-:-:S04]  /*0740*/  @P2 IADD3 R4, PT, PT, R4, 0x80, RZ ;  /* 0x0000008004042810 */ /* 0x000fc80007ffe0ff */
[----:B------:R0:W5:Y:S02]  /*0750*/  @P2 LDG.E.128 R48, desc[UR6][R78.64] ;  /* 0x000000064e302981 */ /* 0x000164000c1e1d00 */
[----:B------:R-:W1:Y:S01]  /*0760*/  @P4 LDC.64 R84, c[0x0][0x3e8] ;  /* 0x0000fa00ff544b82 */ /* 0x000e620000000a00 */
[----:B--2---:R-:W-:-:S05]  /*0770*/  @P3 IMAD.WIDE.U32 R80, R4, 0x10, R80 ;  /* 0x0000001004503825 */ /* 0x004fca00078e0050 */
[----:B------:R0:W5:Y:S01]  /*0780*/  @P3 LDG.E.128 R52, desc[UR6][R80.64] ;  /* 0x0000000650343981 */ /* 0x000162000c1e1d00 */
[----:B----4-:R-:W-:-:S04]  /*0790*/  @P3 IMAD.WIDE.U32 R82, R4, 0x10, R82 ;  /* 0x0000001004523825 */ /* 0x010fc800078e0052 */
[----:B------:R-:W-:Y:S01]  /*07a0*/  @P3 VIADD R4, R4, 0x80 ;  /* 0x0000008004043836 */ /* 0x000fe20000000000 */
[----:B------:R0:W5:Y:S03]  /*07b0*/  @P3 LDG.E.128 R60, desc[UR6][R82.64] ;  /* 0x00000006523c3981 */ /* 0x000166000c1e1d00 */
[----:B---3--:R-:W-:-:S05]  /*07c0*/  @P4 IMAD.WIDE.U32 R6, R4, 0x10, R6 ;  /* 0x0000001004064825 */ /* 0x008fca00078e0006 */
        /* <DEDUP_REMOVED lines=9> */
[----:B------:R-:W-:Y:S02]  /*0860*/  CS2R R20, SRZ ;  /* 0x0000000000147805 */ /* 0x000fe4000001ff00 */
[----:B------:R-:W-:-:S02]  /*0870*/  @P4 CS2R R70, SRZ ;  /* 0x0000000000464805 */ /* 0x000fc4000001ff00 */
[----:B------:R-:W-:Y:S02]  /*0880*/  @P4 CS2R R68, SRZ ;  /* 0x0000000000444805 */ /* 0x000fe4000001ff00 */
[----:B------:R-:W-:Y:S01]  /*0890*/  @P0 MOV R23, RZ ;  /* 0x000000ff00170202 */ /* 0x000fe20000000f00 */
[----:B------:R-:W-:Y:S01]  /*08a0*/  @P1 IMAD.MOV.U32 R35, RZ, RZ, RZ ;  /* 0x000000ffff231224 */ /* 0x000fe200078e00ff */
[----:B------:R-:W-:Y:S01]  /*08b0*/  @P3 MOV R59, RZ ;  /* 0x000000ff003b3202 */ /* 0x000fe20000000f00 */
[----:B0-----:R-:W-:-:S07]  /*08c0*/  @P2 IMAD.MOV.U32 R47, RZ, RZ, RZ ;  /* 0x000000ffff2f2224 */ /* 0x001fce00078e00ff */
.L_x_21866:
[----:B------:R-:W-:Y:S05]  /*08d0*/  BSYNC.RECONVERGENT B0 ;  /* 0x0000000000007941 */ /* 0x000fea0003800200 */
.L_x_21864:
[----:B------:R-:W0:Y:S02]  /*08e0*/  LDCU UR4, c[0x0][0x384] ;  /* 0x00007080ff0477ac */ /* 0x000e240008000800 */
[----:B0-----:R-:W-:-:S13]  /*08f0*/  ISETP.GE.AND P0, PT, R128, UR4, PT ;  /* 0x0000000480007c0c */ /* 0x001fda000bf06270 */
[----:B------:R-:W-:Y:S05]  /*0900*/  @P0 EXIT ;  /* 0x000000000000094d */ /* 0x000fea0003800000 */
[----:B------:R-:W0:Y:S01]  /*0910*/  LDCU UR4, c[0x0][0x360] ;  /* 0x00006c00ff0477ac */ /* 0x000e220008000800 */
[----:B------:R-:W-:Y:S01]  /*0920*/  IMAD.HI.U32 R5, R12, -0x2daee0ad, RZ ;  /* 0xd2511f530c057827 */ /* 0x000fe200078e00ff */
[----:B------:R-:W-:Y:S01]  /*0930*/  LOP3.LUT R78, R3, 0x60, RZ, 0xc0, !PT ;  /* 0x00000060034e7812 */ /* 0x000fe200078ec0ff */
[----:B------:R-:W1:Y:S01]  /*0940*/  LDC.64 R82, c[0x0][0x3e0] ;  /* 0x0000f800ff527b82 */ /* 0x000e620000000a00 */
[----:B------:R-:W2:Y:S01]  /*0950*/  LDCU UR12, c[0x0][0x388] ;  /* 0x00007100ff0c77ac */ /* 0x000ea20008000800 */
[----:B-----5:R-:W-:Y:S01]  /*0960*/  VIADD R8, R14, 0x9e3779b9 ;  /* 0x9e3779b90e087836 */ /* 0x020fe20000000000 */
[----:B------:R-:W-:Y:S01]  /*0970*/  LOP3.LUT R5, R5, R15, RZ, 0x3c, !PT ;  /* 0x0000000f05057212 */ /* 0x000fe200078e3cff */
[----:B------:R-:W-:Y:S01]  /*0980*/  IMAD R76, R12, -0x2daee0ad, RZ ;  /* 0xd2511f530c4c7824 */ /* 0x000fe200078e02ff */
[----:B------:R-:W3:Y:S01]  /*0990*/  LDCU.U8 UR10, c[0x0][0x410] ;  /* 0x00008200ff0a77ac */ /* 0x000ee20008000000 */
[----:B------:R-:W-:Y:S02]  /*09a0*/  VIADD R77, R15, 0xbb67ae85 ;  /* 0xbb67ae850f4d7836 */ /* 0x000fe40000000000 */
[C---:B------:R-:W-:Y:S01]  /*09b0*/  IMAD.HI.U32 R6, R5.reuse, -0x326172a9, RZ ;  /* 0xcd9e8d5705067827 */ /* 0x040fe200078e00ff */
[----:B------:R-:W4:Y:S03]  /*09c0*/  LDCU UR11, c[0x0][0x400] ;  /* 0x00008000ff0b77ac */ /* 0x000f260008000800 */
[----:B------:R-:W-:Y:S01]  /*09d0*/  IMAD R5, R5, -0x326172a9, RZ ;  /* 0xcd9e8d5705057824 */ /* 0x000fe200078e02ff */
[----:B------:R-:W1:Y:S01]  /*09e0*/  LDCU.64 UR8, c[0x0][0x3a0] ;  /* 0x00007400ff0877ac */ /* 0x000e620008000a00 */
        /* <DEDUP_REMOVED lines=43> */
[----:B------:R-:W-:Y:S02]  /*0ca0*/  VIADD R76, R15, 0x646e171e ;  /* 0x646e171e0f4c7836 */ /* 0x000fe40000000000 */
[----:B------:R-:W-:Y:S02]  /*0cb0*/  IMAD R77, R4, -0x2daee0ad, RZ ;  /* 0xd2511f53044d7824 */ /* 0x000fe400078e02ff */
[----:B------:R-:W-:-:S04]  /*0cc0*/  IMAD.HI.U32 R8, R6, -0x2daee0ad, RZ ;  /* 0xd2511f5306087827 */ /* 0x000fc800078e00ff */
[----:B------:R-:W-:Y:S01]  /*0cd0*/  IMAD.HI.U32 R4, R5, -0x326172a9, RZ ;  /* 0xcd9e8d5705047827 */ /* 0x000fe200078e00ff */
[----:B------:R-:W-:Y:S02]  /*0ce0*/  LOP3.LUT R8, R76, R77, R8, 0x96, !PT ;  /* 0x0000004d4c087212 */ /* 0x000fe400078e9608 */
[----:B------:R-:W-:Y:S01]  /*0cf0*/  SHF.R.S32.HI R76, RZ, 0x3, R0 ;  /* 0x00000003ff4c7819 */ /* 0x000fe20000011400 */
[----:B------:R-:W-:Y:S01]  /*0d00*/  IMAD.SHL.U32 R0, R3, 0x20, RZ ;  /* 0x0000002003007824 */ /* 0x000fe200078e00ff */
[----:B------:R-:W-:Y:S01]  /*0d10*/  LOP3.LUT R4, R7, R9, R4, 0x96, !PT ;  /* 0x0000000907047212 */ /* 0x000fe200078e9604 */
[----:B------:R-:W-:Y:S01]  /*0d20*/  VIADD R3, R14, 0x5384540f ;  /* 0x5384540f0e037836 */ /* 0x000fe20000000000 */
[C---:B------:R-:W-:Y:S01]  /*0d30*/  LOP3.LUT R77, R76.reuse, 0x7f, RZ, 0xc0, !PT ;  /* 0x0000007f4c4d7812 */ /* 0x040fe200078ec0ff */
[----:B------:R-:W-:Y:S01]  /*0d40*/  IMAD.SHL.U32 R76, R76, 0x2, RZ ;  /* 0x000000024c4c7824 */ /* 0x000fe200078e00ff */
[----:B------:R-:W-:Y:S01]  /*0d50*/  LOP3.LUT R80, R0, 0x3e0, RZ, 0xc0, !PT ;  /* 0x000003e000507812 */ /* 0x000fe200078ec0ff */
[----:B------:R-:W-:Y:S01]  /*0d60*/  IMAD R5, R5, -0x326172a9, RZ ;  /* 0xcd9e8d5705057824 */ /* 0x000fe200078e02ff */
[----:B------:R-:W-:Y:S01]  /*0d70*/  VIADDMNMX R78, R77, -R78, RZ, !PT ;  /* 0x8000004e4d4e7246 */ /* 0x000fe200078001ff */
[----:B------:R-:W-:Y:S01]  /*0d80*/  IMAD.HI.U32 R0, R8, -0x326172a9, RZ ;  /* 0xcd9e8d5708007827 */ /* 0x000fe200078e00ff */
[----:B------:R-:W-:-:S02]  /*0d90*/  LOP3.LUT R79, R76, 0xffffff00, RZ, 0xc0, !PT ;  /* 0xffffff004c4f7812 */ /* 0x000fc400078ec0ff */
[----:B------:R-:W-:Y:S01]  /*0da0*/  VIMNMX R78, PT, PT, R78, 0x20, PT ;  /* 0x000000204e4e7848 */ /* 0x000fe20003fe0100 */
[----:B------:R-:W-:Y:S01]  /*0db0*/  IMAD R7, R6, -0x2daee0ad, RZ ;  /* 0xd2511f5306077824 */ /* 0x000fe200078e02ff */
[----:B------:R-:W-:Y:S01]  /*0dc0*/  IADD3 R9, PT, PT, R15, 0x1fd5c5a3, RZ ;  /* 0x1fd5c5a30f097810 */ /* 0x000fe20007ffe0ff */
[----:B------:R-:W-:Y:S01]  /*0dd0*/  IMAD.HI.U32 R6, R4, -0x2daee0ad, RZ ;  /* 0xd2511f5304067827 */ /* 0x000fe200078e00ff */
[----:B------:R-:W-:Y:S02]  /*0de0*/  LOP3.LUT R0, R3, R5, R0, 0x96, !PT ;  /* 0x0000000503007212 */ /* 0x000fe400078e9600 */
[----:B------:R-:W-:Y:S01]  /*0df0*/  VIADDMNMX R80, R77, -R80, RZ, !PT ;  /* 0x800000504d507246 */ /* 0x000fe200078001ff */
[----:B------:R-:W-:Y:S01]  /*0e00*/  IMAD R78, R78, 0x8, R79 ;  /* 0x000000084e4e7824 */ /* 0x000fe200078e024f */
[----:B------:R-:W-:Y:S01]  /*0e10*/  LOP3.LUT R6, R9, R7, R6, 0x96, !PT ;  /* 0x0000000709067212 */ /* 0x000fe200078e9606 */
[----:B------:R-:W-:Y:S02]  /*0e20*/  VIADD R7, R15, 0xdb3d7428 ;  /* 0xdb3d74280f077836 */ /* 0x000fe40000000000 */
[----:B------:R-:W-:Y:S01]  /*0e30*/  IMAD R76, R4, -0x2daee0ad, RZ ;  /* 0xd2511f53044c7824 */ /* 0x000fe200078e02ff */
[----:B------:R-:W-:Y:S01]  /*0e40*/  I2FP.F32.U32 R9, R78 ;  /* 0x0000004e00097245 */ /* 0x000fe20000201000 */
[----:B------:R-:W-:Y:S01]  /*0e50*/  IMAD.HI.U32 R5, R0, -0x2daee0ad, RZ ;  /* 0xd2511f5300057827 */ /* 0x000fe200078e00ff */
[----:B------:R-:W-:-:S03]  /*0e60*/  IADD3 R4, PT, PT, R14, -0xe443238, RZ ;  /* 0xf1bbcdc80e047810 */ /* 0x000fc60007ffe0ff */
[----:B------:R-:W-:Y:S01]  /*0e70*/  IMAD R8, R8, -0x326172a9, RZ ;  /* 0xcd9e8d5708087824 */ /* 0x000fe200078e02ff */
[----:B------:R-:W-:Y:S01]  /*0e80*/  LOP3.LUT R77, R7, R76, R5, 0x96, !PT ;  /* 0x0000004c074d7212 */ /* 0x000fe200078e9605 */
[----:B------:R-:W-:Y:S01]  /*0e90*/  IMAD.HI.U32 R3, R6, -0x326172a9, RZ ;  /* 0xcd9e8d5706037827 */ /* 0x000fe200078e00ff */
[----:B------:R-:W0:Y:S03]  /*0ea0*/  MUFU.RCP R9, R9 ;  /* 0x0000000900097308 */ /* 0x000e260000001000 */
[----:B------:R-:W-:Y:S01]  /*0eb0*/  VIADD R5, R14, 0x8ff34781 ;  /* 0x8ff347810e057836 */ /* 0x000fe20000000000 */
[----:B------:R-:W-:Y:S01]  /*0ec0*/  LOP3.LUT R76, R4, R8, R3, 0x96, !PT ;  /* 0x00000008044c7212 */ /* 0x000fe200078e9603 */
[----:B------:R-:W-:Y:S01]  /*0ed0*/  IMAD R4, R6, -0x326172a9, RZ ;  /* 0xcd9e8d5706047824 */ /* 0x000fe200078e02ff */
[----:B------:R-:W-:Y:S01]  /*0ee0*/  VIMNMX R8, PT, PT, R80, 0x20, PT ;  /* 0x0000002050087848 */ /* 0x000fe20003fe0100 */
[----:B------:R-:W-:-:S04]  /*0ef0*/  IMAD.HI.U32 R7, R77, -0x326172a9, RZ ;  /* 0xcd9e8d574d077827 */ /* 0x000fc800078e00ff */
[----:B------:R-:W-:Y:S01]  /*0f00*/  IMAD R3, R0, -0x2daee0ad, RZ ;  /* 0xd2511f5300037824 */ /* 0x000fe200078e02ff */
[----:B------:R-:W-:Y:S01]  /*0f10*/  IADD3 R0, PT, PT, R15, -0x695add53, RZ ;  /* 0x96a522ad0f007810 */ /* 0x000fe20007ffe0ff */
[----:B------:R-:W-:Y:S01]  /*0f20*/  IMAD.HI.U32 R6, R76, -0x2daee0ad, RZ ;  /* 0xd2511f534c067827 */ /* 0x000fe200078e00ff */
[----:B------:R-:W-:Y:S02]  /*0f30*/  LOP3.LUT R7, R5, R4, R7, 0x96, !PT ;  /* 0x0000000405077212 */ /* 0x000fe400078e9607 */
[----:B------:R-:W-:Y:S01]  /*0f40*/  LOP3.LUT R5, R2, 0x3, RZ, 0xc0, !PT ;  /* 0x0000000302057812 */ /* 0x000fe200078ec0ff */
[----:B------:R-:W-:Y:S01]  /*0f50*/  IMAD R8, R8, 0x8, R79 ;  /* 0x0000000808087824 */ /* 0x000fe200078e024f */
[----:B------:R-:W-:Y:S01]  /*0f60*/  LOP3.LUT R6, R0, R3, R6, 0x96, !PT ;  /* 0x0000000300067212 */ /* 0x000fe200078e9606 */
[----:B------:R-:W-:Y:S01]  /*0f70*/  IMAD.MOV.U32 R3, RZ, RZ, RZ ;  /* 0x000000ffff037224 */ /* 0x000fe200078e00ff */
[----:B------:R-:W-:Y:S01]  /*0f80*/  P2R R0, PR, RZ, 0x1 ;  /* 0x00000001ff007803 */ /* 0x000fe20000000000 */
[----:B------:R-:W-:-:S02]  /*0f90*/  IMAD R4, R77, -0x326172a9, RZ ;  /* 0xcd9e8d574d047824 */ /* 0x000fc400078e02ff */
[----:B0-234-:R-:W-:-:S07]  /*0fa0*/  IMAD R2, R76, -0x2daee0ad, RZ ;  /* 0xd2511f534c027824 */ /* 0x01dfce00078e02ff */
.L_x_22300:
[----:B------:R-:W-:-:S13]  /*0fb0*/  ISETP.NE.AND P1, PT, R0, RZ, PT ;  /* 0x000000ff0000720c */ /* 0x000fda0003f25270 */
        /* <DEDUP_REMOVED lines=9> */
[----:B------:R-:W-:Y:S01]  /*1050*/  HFMA2 R125, -RZ, RZ, 1.875, 0 ;  /* 0x3f800000ff7d7431 */ /* 0x000fe200000001ff */
[----:B------:R-:W-:Y:S02]  /*1060*/  P2R R126, PR, RZ, 0x1 ;  /* 0x00000001ff7e7803 */ /* 0x000fe40000000000 */
        /* <DEDUP_REMOVED lines=25> */
.L_x_33924:
[----:B------:R-:W-:Y:S05]  /*1200*/  BRX R84 -0x1210                                        (*"BRANCH_TARGETS .L_x_33925,.L_x_33926,.L_x_33927"*) ;  /* 0xffffffec547c7949 */ /* 0x000fea000383ffff */
.L_x_33927:
[----:B------:R-:W-:Y:S01]  /*1210*/  VIADD R86, R5, 0x1 ;  /* 0x0000000105567836 */ /* 0x000fe20000000000 */
[----:B------:R-:W-:Y:S01]  /*1220*/  MOV R87, R7 ;  /* 0x0000000700577202 */ /* 0x000fe20000000f00 */
[----:B------:R-:W-:Y:S01]  /*1230*/  IMAD.MOV.U32 R130, RZ, RZ, R2 ;  /* 0x000000ffff827224 */ /* 0x000fe200078e0002 */
[----:B------:R-:W-:Y:S06]  /*1240*/  BRA `(.L_x_21871) ;  /* 0x0000000400387947 */ /* 0x000fec0003800000 */
.L_x_33925:
[----:B------:R-:W-:Y:S01]  /*1250*/  IMAD.MOV.U32 R130, RZ, RZ, R2 ;  /* 0x000000ffff827224 */ /* 0x000fe200078e0002 */
[----:B------:R-:W-:Y:S01]  /*1260*/  MOV R87, R6 ;  /* 0x0000000600577202 */ /* 0x000fe20000000f00 */
[----:B------:R-:W-:Y:S01]  /*1270*/  IMAD.MOV.U32 R86, RZ, RZ, 0x3 ;  /* 0x00000003ff567424 */ /* 0x000fe200078e00ff */
[----:B------:R-:W-:Y:S06]  /*1280*/  BRA `(.L_x_21871) ;  /* 0x0000000400287947 */ /* 0x000fec0003800000 */
.L_x_33926:
        /* <DEDUP_REMOVED lines=13> */
.L_x_21873:
[----:B------:R-:W-:Y:S05]  /*1360*/  BSYNC.RECONVERGENT B2 ;  /* 0x0000000000027941 */ /* 0x000fea0003800200 */
.L_x_21872:
        /* <DEDUP_REMOVED lines=51> */
[----:B------:R-:W-:-:S04]  /*16a0*/  MOV R87, R2 ;  /* 0x0000000200577202 */ /* 0x000fc80000000f00 */
        /* <DEDUP_REMOVED lines=8> */
.L_x_21871:
[----:B------:R-:W-:Y:S05]  /*1730*/  BSYNC.RECONVERGENT B1 ;  /* 0x0000000000017941 */ /* 0x000fea0003800200 */
.L_x_21870:
        /* <DEDUP_REMOVED lines=27> */
.L_x_21876:
        /* <DEDUP_REMOVED lines=13> */
.L_x_21878:
[----:B------:R-:W-:Y:S05]  /*19c0*/  BSYNC.RECONVERGENT B2 ;  /* 0x0000000000027941 */ /* 0x000fea0003800200 */
.L_x_21877:
        /* <DEDUP_REMOVED lines=60> */
.L_x_21875:
[----:B------:R-:W-:Y:S05]  /*1d90*/  BSYNC.RECONVERGENT B1 ;  /* 0x0000000000017941 */ /* 0x000fea0003800200 */
.L_x_21874:
        /* <DEDUP_REMOVED lines=23> */
.L_x_21881:
        /* <DEDUP_REMOVED lines=13> */
.L_x_21883:
[----:B------:R-:W-:Y:S05]  /*1fe0*/  BSYNC.RECONVERGENT B2 ;  /* 0x0000000000027941 */ /* 0x000fea0003800200 */
.L_x_21882:
        /* <DEDUP_REMOVED lines=60> */
.L_x_21880:
[----:B------:R-:W-:Y:S05]  /*23b0*/  BSYNC.RECONVERGENT B1 ;  /* 0x0000000000017941 */ /* 0x000fea0003800200 */
.L_x_21879:
[----:B------:R-:W-:Y:S01]  /*23c0*/  I2FP.F32.U32 R86, R5 ;  /* 0x0000000500567245 */ /* 0x000fe20000201000 */
[----:B------:R-:W-:Y:S01]  /*23d0*/  HADD2.F32 R88, -RZ, R89.H0_H0 ;  /* 0x20000059ff587230 */ /* 0x000fe20000004100 */
[----:B------:R-:W-:Y:S01]  /*23e0*/  ISETP.NE.AND P2, PT, R132, 0x1, PT ;  /* 0x000000018400780c */ /* 0x000fe20003f45270 */
[----:B------:R-:W-:Y:S01]  /*23f0*/  BSSY.RECONVERGENT B1, `(.L_x_21884) ;  /* 0x000005e000017945 */ /* 0x000fe20003800200 */
[----:B------:R-:W-:Y:S02]  /*2400*/  IMAD.MOV.U32 R133, RZ, RZ, 0x2 ;  /* 0x00000002ff857424 */ /* 0x000fe400078e00ff */
[----:B------:R-:W-:Y:S01]  /*2410*/  FFMA.FTZ R86, R86, R131, 1.1641532182693481445e-10 ;  /* 0x2f00000056567423 */ /* 0x000fe20000010083 */
[----:B------:R-:W-:-:S04]  /*2420*/  FMUL.FTZ R5, R88, R125 ;  /* 0x0000007d58057220 */ /* 0x000fc80000410000 */
[----:B------:R-:W-:Y:S01]  /*2430*/  FMUL.FTZ R5, R5, R2 ;  /* 0x0000000205057220 */ /* 0x000fe20000410000 */
[----:B------:R-:W-:Y:S01]  /*2440*/  FSETP.GTU.FTZ.AND P1, PT, R86, R127, PT ;  /* 0x0000007f5600720b */ /* 0x000fe20003f3c000 */
        /* <DEDUP_REMOVED lines=14> */
.L_x_21886:
        /* <DEDUP_REMOVED lines=13> */
.L_x_21888:
[----:B------:R-:W-:Y:S05]  /*2600*/  BSYNC.RECONVERGENT B2 ;  /* 0x0000000000027941 */ /* 0x000fea0003800200 */
.L_x_21887:
        /* <DEDUP_REMOVED lines=53> */
[----:B------:R-:W-:-:S04]  /*2960*/  IMAD.WIDE.U32 R4, R7, -0x326172a9, RZ ;  /* 0xcd9e8d5707047825 */ /* 0x000fc800078e00ff */
[----:B------:R-:W-:Y:S02]  /*2970*/  VIADD R7, R14, 0x8ff34781 ;  /* 0x8ff347810e077836 */ /* 0x000fe40000000000 */
[----:B------:R-:W-:-:S03]  /*2980*/  IMAD.WIDE.U32 R138, R138, -0x2daee0ad, RZ ;  /* 0xd2511f538a8a7825 */ /* 0x000fc600078e00ff */
[----:B------:R-:W-:Y:S02]  /*2990*/  LOP3.LUT R7, R7, R136, R5, 0x96, !PT ;  /* 0x0000008807077212 */ /* 0x000fe400078e9605 */
[----:B------:R-:W-:Y:S01]  /*29a0*/  MOV R5, R130 ;  /* 0x0000008200057202 */ /* 0x000fe20000000f00 */
[----:B------:R-:W-:Y:S01]  /*29b0*/  IMAD.MOV.U32 R130, RZ, RZ, R138 ;  /* 0x000000ffff827224 */ /* 0x000fe200078e008a */
[----:B------:R-:W-:-:S07]  /*29c0*/  LOP3.LUT R6, R87, R132, R139, 0x96, !PT ;  /* 0x0000008457067212 */ /* 0x000fce00078e968b */
.L_x_21885:
[----:B------:R-:W-:Y:S05]  /*29d0*/  BSYNC.RECONVERGENT B1 ;  /* 0x0000000000017941 */ /* 0x000fea0003800200 */
.L_x_21884:
        /* <DEDUP_REMOVED lines=23> */
.L_x_21891:
        /* <DEDUP_REMOVED lines=13> */
.L_x_21893:
[----:B------:R-:W-:Y:S05]  /*2c20*/  BSYNC.RECONVERGENT B2 ;  /* 0x0000000000027941 */ /* 0x000fea0003800200 */
.L_x_21892:
        /* <DEDUP_REMOVED lines=60> */
.L_x_21890:
[----:B------:R-:W-:Y:S05]  /*2ff0*/  BSYNC.RECONVERGENT B1 ;  /* 0x0000000000017941 */ /* 0x000fea0003800200 */
.L_x_21889:
        /* <DEDUP_REMOVED lines=23> */
.L_x_21896:
        /* <DEDUP_REMOVED lines=13> */
.L_x_21898:
[----:B------:R-:W-:Y:S05]  /*3240*/  BSYNC.RECONVERGENT B2 ;  /* 0x0000000000027941 */ /* 0x000fea0003800200 */
.L_x_21897:
        /* <DEDUP_REMOVED lines=60> */
.L_x_21895:
[----:B------:R-:W-:Y:S05]  /*3610*/  BSYNC.RECONVERGENT B1 ;  /* 0x0000000000017941 */ /* 0x000fea0003800200 */
.L_x_21894:
        /* <DEDUP_REMOVED lines=23> */
.L_x_21901:
        /* <DEDUP_REMOVED lines=13> */
.L_x_21903:
[----:B------:R-:W-:Y:S05]  /*3860*/  BSYNC.RECONVERGENT B2 ;  /* 0x0000000000027941 */ /* 0x000fea0003800200 */
.L_x_21902:
        /* <DEDUP_REMOVED lines=56> */
[----:B------:R-:W-:Y:S01]  /*3bf0*/  IMAD.MOV.U32 R136, RZ, RZ, RZ ;  /* 0x000000ffff887224 */ /* 0x000fe200078e00ff */
[----:B------:R-:W-:Y:S01]  /*3c00*/  MOV R5, R130 ;  /* 0x0000008200057202 */ /* 0x000fe20000000f00 */
[----:B------:R-:W-:Y:S01]  /*3c10*/  IMAD.MOV.U32 R130, RZ, RZ, R138 ;  /* 0x000000ffff827224 */ /* 0x000fe200078e008a */
[----:B------:R-:W-:-:S07]  /*3c20*/  LOP3.LUT R6, R133, R132, R139, 0x96, !PT ;  /* 0x0000008485067212 */ /* 0x000fce00078e968b */
.L_x_21900:
[----:B------:R-:W-:Y:S05]  /*3c30*/  BSYNC.RECONVERGENT B1 ;  /* 0x0000000000017941 */ /* 0x000fea0003800200 */
.L_x_21899:
[----:B------:R-:W-:Y:S01]  /*3c40*/  I2FP.F32.U32 R90, R5 ;  /* 0x00000005005a7245 */ /* 0x000fe20000201000 */
[----:B------:R-:W-:Y:S01]  /*3c50*/  HADD2.F32 R132, -RZ, R91.H0_H0 ;  /* 0x2000005bff847230 */ /* 0x000fe20000004100 */
[----:B------:R-:W-:Y:S01]  /*3c60*/  ISETP.NE.AND P6, PT, R136, 0x1, PT ;  /* 0x000000018800780c */ /* 0x000fe20003fc5270 */
[----:B------:R-:W-:Y:S01]  /*3c70*/  BSSY.RECONVERGENT B1, `(.L_x_21904) ;  /* 0x0000060000017945 */ /* 0x000fe20003800200 */
[----:B------:R-:W-:Y:S02]  /*3c80*/  IMAD.MOV.U32 R135, RZ, RZ, R4 ;  /* 0x000000ffff877224 */ /* 0x000fe400078e0004 */
[----:B------:R-:W-:Y:S01]  /*3c90*/  FFMA.FTZ R90, R90, R131, 1.1641532182693481445e-10 ;  /* 0x2f0000005a5a7423 */ /* 0x000fe20000010083 */
[----:B------:R-:W-:Y:S01]  /*3ca0*/  FMUL.FTZ R5, R132, R125 ;  /* 0x0000007d84057220 */ /* 0x000fe20000410000 */
[----:B------:R-:W-:-:S03]  /*3cb0*/  HADD2.F32 R132, -RZ, R27.H0_H0 ;  /* 0x2000001bff847230 */ /* 0x000fc60000004100 */
        /* <DEDUP_REMOVED lines=15> */
.L_x_21906:
        /* <DEDUP_REMOVED lines=15> */
.L_x_21908:
[----:B------:R-:W-:Y:S05]  /*3ea0*/  BSYNC.RECONVERGENT B2 ;  /* 0x0000000000027941 */ /* 0x000fea0003800200 */
.L_x_21907:
        /* <DEDUP_REMOVED lines=56> */
[----:B------:R-:W-:Y:S01]  /*4230*/  IMAD.MOV.U32 R5, RZ, RZ, RZ ;  /* 0x000000ffff057224 */ /* 0x000fe200078e00ff */
[----:B------:R-:W-:Y:S01]  /*4240*/  LOP3.LUT R6, R135, R6, R133, 0x96, !PT ;  /* 0x0000000687067212 */ /* 0x000fe200078e9685 */
[----:B------:R-:W-:Y:S01]  /*4250*/  IMAD.MOV.U32 R135, RZ, RZ, R130 ;  /* 0x000000ffff877224 */ /* 0x000fe200078e0082 */
[----:B------:R-:W-:-:S07]  /*4260*/  MOV R130, R132 ;  /* 0x0000008400827202 */ /* 0x000fce0000000f00 */
.L_x_21905:
[----:B------:R-:W-:Y:S05]  /*4270*/  BSYNC.RECONVERGENT B1 ;  /* 0x0000000000017941 */ /* 0x000fea0003800200 */
.L_x_21904:
[----:B------:R-:W-:Y:S01]  /*4280*/  I2FP.F32.U32 R132, R135 ;  /* 0x0000008700847245 */ /* 0x000fe20000201000 */
[----:B------:R-:W-:-:S04]  /*4290*/  HADD2.F32 R136, -RZ, R91.H1_H1 ;  /* 0x3000005bff887230 */ /* 0x000fc80000004100 */
[----:B------:R-:W-:Y:S01]  /*42a0*/  FFMA.FTZ R132, R132, R131, 1.1641532182693481445e-10 ;  /* 0x2f00000084847423 */ /* 0x000fe20000010083 */
[----:B------:R-:W-:-:S04]  /*42b0*/  FMUL.FTZ R91, R136, R125 ;  /* 0x0000007d885b7220 */ /* 0x000fc80000410000 */
[----:B------:R-:W-:Y:S01]  /*42c0*/  FMUL.FTZ R91, R91, R2 ;  /* 0x000000025b5b7220 */ /* 0x000fe20000410000 */
[----:B------:R-:W-:-:S04]  /*42d0*/  FSETP.GTU.FTZ.AND P6, PT, R132, R127, PT ;  /* 0x0000007f8400720b */ /* 0x000fc80003fdc000 */
[----:B------:R-:W-:Y:S01]  /*42e0*/  FSEL R2, R91, RZ, !P6 ;  /* 0x000000ff5b027208 */ /* 0x000fe20007000000 */
[----:B------:R-:W-:Y:S01]  /*42f0*/  HADD2.F32 R91, -RZ, R27.H1_H1 ;  /* 0x3000001bff5b7230 */ /* 0x000fe20000004100 */
[----:B------:R-:W-:-:S04]  /*4300*/  PLOP3.LUT P6, PT, P6, PT, PT, 0x8, 0x80 ;  /* 0x000000000080781c */ /* 0x000fc800037ce170 */
[----:B------:R-:W-:Y:S01]  /*4310*/  FFMA.FTZ R91, R2, R91, R83 ;  /* 0x0000005b025b7223 */ /* 0x000fe20000010053 */
[----:B------:R-:W-:Y:S08]  /*4320*/  BRA `(.L_x_21909) ;  /* 0x0000003000647947 */ /* 0x000ff00003800000 */
.L_x_21869:
        /* <DEDUP_REMOVED lines=16> */
.L_x_21912:
        /* <DEDUP_REMOVED lines=13> */
.L_x_21914:
[----:B------:R-:W-:Y:S05]  /*4500*/  BSYNC.RECONVERGENT B2 ;  /* 0x0000000000027941 */ /* 0x000fea0003800200 */
.L_x_21913:
        /* <DEDUP_REMOVED lines=49> */
[----:B------:R-:W-:Y:S01]  /*4820*/  HFMA2 R87, -RZ, RZ, 0, 0 ;  /* 0x00000000ff577431 */ /* 0x000fe200000001ff */
        /* <DEDUP_REMOVED lines=10> */
.L_x_21911:
[----:B------:R-:W-:Y:S05]  /*48d0*/  BSYNC.RECONVERGENT B1 ;  /* 0x0000000000017941 */ /* 0x000fea0003800200 */
.L_x_21910:
[----:B------:R-:W0:Y:S01]  /*48e0*/  LDC R2, c[0x0][0x408] ;  /* 0x00010200ff027b82 */ /* 0x000e220000000800 */
[----:B------:R-:W-:Y:S01]  /*48f0*/  I2FP.F32.U32 R84, R84 ;  /* 0x0000005400547245 */ /* 0x000fe20000201000 */
[----:B-----5:R-:W-:Y:S01]  /*4900*/  HADD2.F32 R86, -RZ, R88.H0_H0 ;  /* 0x20000058ff567230 */ /* 0x020fe20000004100 */
[----:B------:R-:W-:Y:S01]  /*4910*/  ISETP.NE.AND P1, PT, R87, 0x1, PT ;  /* 0x000000015700780c */ /* 0x000fe20003f25270 */
[----:B------:R-:W-:Y:S01]  /*4920*/  IMAD.MOV.U32 R131, RZ, RZ, 0x2f800000 ;  /* 0x2f800000ff837424 */ /* 0x000fe200078e00ff */
[----:B------:R-:W-:Y:S01]  /*4930*/  BSSY.RECONVERGENT B1, `(.L_x_21915) ;  /* 0x0000060000017945 */ /* 0x000fe20003800200 */
[----:B------:R-:W-:Y:S02]  /*4940*/  HADD2.F32 R85, -RZ, R24.H0_H0 ;  /* 0x20000018ff557230 */ /* 0x000fe40000004100 */
[----:B------:R-:W-:Y:S01]  /*4950*/  FMUL.FTZ R5, R86, R125 ;  /* 0x0000007d56057220 */ /* 0x000fe20000410000 */
[----:B------:R-:W1:Y:S01]  /*4960*/  LDC R127, c[0x0][0x404] ;  /* 0x00010100ff7f7b82 */ /* 0x000e620000000800 */
[----:B------:R-:W-:Y:S01]  /*4970*/  FFMA.FTZ R84, R84, R131, 1.1641532182693481445e-10 ;  /* 0x2f00000054547423 */ /* 0x000fe20000010083 */
[----:B------:R-:W-:-:S02]  /*4980*/  HFMA2 R132, -RZ, RZ, 0, 1.1920928955078125e-07 ;  /* 0x00000002ff847431 */ /* 0x000fc400000001ff */
[----:B0-----:R-:W-:Y:S02]  /*4990*/  FMUL.FTZ R5, R5, R2 ;  /* 0x0000000205057220 */ /* 0x001fe40000410000 */
[----:B-1----:R-:W-:-:S04]  /*49a0*/  FSETP.GTU.FTZ.AND P0, PT, R84, R127, PT ;  /* 0x0000007f5400720b */ /* 0x002fc80003f1c000 */
[----:B------:R-:W-:Y:S01]  /*49b0*/  FSEL R84, R5, RZ, !P0 ;  /* 0x000000ff05547208 */ /* 0x000fe20004000000 */
[----:B------:R-:W-:Y:S01]  /*49c0*/  IMAD.MOV.U32 R5, RZ, RZ, R4 ;  /* 0x000000ffff057224 */ /* 0x000fe200078e0004 */
[----:B------:R-:W-:-:S03]  /*49d0*/  PLOP3.LUT P0, PT, P0, PT, PT, 0x8, 0x80 ;  /* 0x000000000080781c */ /* 0x000fc6000070e170 */
[----:B------:R-:W-:Y:S01]  /*49e0*/  FMUL.FTZ R84, R84, R85 ;  /* 0x0000005554547220 */ /* 0x000fe20000410000 */
        /* <DEDUP_REMOVED lines=10> */
.L_x_21917:
        /* <DEDUP_REMOVED lines=13> */
.L_x_21919:
[----:B------:R-:W-:Y:S05]  /*4b60*/  BSYNC.RECONVERGENT B2 ;  /* 0x0000000000027941 */ /* 0x000fea0003800200 */
.L_x_21918:
        /* <DEDUP_REMOVED lines=60> */
.L_x_21916:
[----:B------:R-:W-:Y:S05]  /*4f30*/  BSYNC.RECONVERGENT B1 ;  /* 0x0000000000017941 */ /* 0x000fea0003800200 */
.L_x_21915:
        /* <DEDUP_REMOVED lines=23> */
.L_x_21922:
        /* <DEDUP_REMOVED lines=13> */
.L_x_21924:
[----:B------:R-:W-:Y:S05]  /*5180*/  BSYNC.RECONVERGENT B2 ;  /* 0x0000000000027941 */ /* 0x000fea0003800200 */
.L_x_21923:
        /* <DEDUP_REMOVED lines=51> */
[----:B------:R-:W-:Y:S01]  /*54c0*/  IMAD.MOV.U32 R133, RZ, RZ, RZ ;  /* 0x000000ffff857224 */ /* 0x000fe200078e00ff */
[----:B------:R-:W-:Y:S01]  /*54d0*/  IADD3 R87, PT, PT, R15, -0x695add53, RZ ;  /* 0x96a522ad0f577810 */ /* 0x000fe20007ffe0ff */
[----:B------:R-:W-:-:S04]  /*54e0*/  IMAD.WIDE.U32 R4, R7, -0x326172a9, RZ ;  /* 0xcd9e8d5707047825 */ /* 0x000fc800078e00ff */
[----:B------:R-:W-:Y:S02]  /*54f0*/  VIADD R7, R14, 0x8ff34781 ;  /* 0x8ff347810e077836 */ /* 0x000fe40000000000 */
[----:B------:R-:W-:-:S03]  /*5500*/  IMAD.WIDE.U32 R136, R136, -0x2daee0ad, RZ ;  /* 0xd2511f5388887825 */ /* 0x000fc600078e00ff */
[----:B------:R-:W-:Y:S01]  /*5510*/  LOP3.LUT R7, R7, R132, R5, 0x96, !PT ;  /* 0x0000008407077212 */ /* 0x000fe200078e9605 */
[----:B------:R-:W-:Y:S01]  /*5520*/  IMAD.MOV.U32 R5, RZ, RZ, R130 ;  /* 0x000000ffff057224 */ /* 0x000fe200078e0082 */
[----:B------:R-:W-:Y:S02]  /*5530*/  LOP3.LUT R6, R87, R86, R137, 0x96, !PT ;  /* 0x0000005657067212 */ /* 0x000fe400078e9689 */
[----:B------:R-:W-:-:S07]  /*5540*/  MOV R130, R136 ;  /* 0x0000008800827202 */ /* 0x000fce0000000f00 */
.L_x_21921:
[----:B------:R-:W-:Y:S05]  /*5550*/  BSYNC.RECONVERGENT B1 ;  /* 0x0000000000017941 */ /* 0x000fea0003800200 */
.L_x_21920:
        /* <DEDUP_REMOVED lines=23> */
.L_x_21927:
        /* <DEDUP_REMOVED lines=13> */
.L_x_21929:
[----:B------:R-:W-:Y:S05]  /*57a0*/  BSYNC.RECONVERGENT B2 ;  /* 0x0000000000027941 */ /* 0x000fea0003800200 */
.L_x_21928:
        /* <DEDUP_REMOVED lines=58> */
[----:B------:R-:W-:Y:S02]  /*5b50*/  LOP3.LUT R6, R87, R132, R139, 0x96, !PT ;  /* 0x0000008457067212 */ /* 0x000fe400078e968b */
[----:B------:R-:W-:-:S07]  /*5b60*/  MOV R130, R138 ;  /* 0x0000008a00827202 */ /* 0x000fce0000000f00 */
.L_x_21926:
[----:B------:R-:W-:Y:S05]  /*5b70*/  BSYNC.RECONVERGENT B1 ;  /* 0x0000000000017941 */ /* 0x000fea0003800200 */
.L_x_21925:
        /* <DEDUP_REMOVED lines=23> */
.L_x_21932:
        /* <DEDUP_REMOVED lines=13> */
.L_x_21934:
[----:B------:R-:W-:Y:S05]  /*5dc0*/  BSYNC.RECONVERGENT B2 ;  /* 0x0000000000027941 */ /* 0x000fea0003800200 */
.L_x_21933:
        /* <DEDUP_REMOVED lines=60> */
.L_x_21931:
[----:B------:R-:W-:Y:S05]  /*6190*/  BSYNC.RECONVERGENT B1 ;  /* 0x0000000000017941 */ /* 0x000fea0003800200 */
.L_x_21930:
        /* <DEDUP_REMOVED lines=23> */
.L_x_21937:
        /* <DEDUP_REMOVED lines=13> */
.L_x_21939:
[----:B------:R-:W-:Y:S05]  /*63e0*/  BSYNC.RECONVERGENT B2 ;  /* 0x0000000000027941 */ /* 0x000fea0003800200 */
.L_x_21938:
        /* <DEDUP_REMOVED lines=60> */
.L_x_21936:
[----:B------:R-:W-:Y:S05]  /*67b0*/  BSYNC.RECONVERGENT B1 ;  /* 0x0000000000017941 */ /* 0x000fea0003800200 */
.L_x_21935:
        /* <DEDUP_REMOVED lines=23> */
.L_x_21942:
        /* <DEDUP_REMOVED lines=13> */
.L_x_21944:
[----:B------:R-:W-:Y:S05]  /*6a00*/  BSYNC.RECONVERGENT B2 ;  /* 0x0000000000027941 */ /* 0x000fea0003800200 */
.L_x_21943:
        /* <DEDUP_REMOVED lines=60> */
.L_x_21941:
[----:B------:R-:W-:Y:S05]  /*6dd0*/  BSYNC.RECONVERGENT B1 ;  /* 0x0000000000017941 */ /* 0x000fea0003800200 */
.L_x_21940:
        /* <DEDUP_REMOVED lines=23> */
.L_x_21947:
        /* <DEDUP_REMOVED lines=15> */
.L_x_21949:
[----:B------:R-:W-:Y:S05]  /*7040*/  BSYNC.RECONVERGENT B2 ;  /* 0x0000000000027941 */ /* 0x000fea0003800200 */
.L_x_21948:
        /* <DEDUP_REMOVED lines=60> */
.L_x_21946:
[----:B------:R-:W-:Y:S05]  /*7410*/  BSYNC.RECONVERGENT B1 ;  /* 0x0000000000017941 */ /* 0x000fea0003800200 */
.L_x_21945:
[----:B------:R-:W-:Y:S01]  /*7420*/  I2FP.F32.U32 R132, R133 ;  /* 0x0000008500847245 */ /* 0x000fe20000201000 */
[----:B------:R-:W-:-:S04]  /*7430*/  HADD2.F32 R136, -RZ, R91.H1_H1 ;  /* 0x3000005bff887230 */ /* 0x000fc80000004100 */
[----:B------:R-:W-:Y:S01]  /*7440*/  FFMA.FTZ R132, R132, R131, 1.1641532182693481445e-10 ;  /* 0x2f00000084847423 */ /* 0x000fe20000010083 */
[----:B------:R-:W-:-:S04]  /*7450*/  FMUL.FTZ R91, R136, R125 ;  /* 0x0000007d885b7220 */ /* 0x000fc80000410000 */
[----:B------:R-:W-:Y:S01]  /*7460*/  FMUL.FTZ R91, R91, R2 ;  /* 0x000000025b5b7220 */ /* 0x000fe20000410000 */
[----:B------:R-:W-:Y:S01]  /*7470*/  FSETP.GTU.FTZ.AND P6, PT, R132, R127, PT ;  /* 0x0000007f8400720b */ /* 0x000fe20003fdc000 */
[----:B------:R-:W-:-:S03]  /*7480*/  HADD2.F32 R2, -RZ, R27.H1_H1 ;  /* 0x3000001bff027230 */ /* 0x000fc60000004100 */
[----:B------:R-:W-:Y:S02]  /*7490*/  FSEL R91, R91, RZ, !P6 ;  /* 0x000000ff5b5b7208 */ /* 0x000fe40007000000 */
[----:B------:R-:W-:-:S03]  /*74a0*/  PLOP3.LUT P6, PT, P6, PT, PT, 0x8, 0x80 ;  /* 0x000000000080781c */ /* 0x000fc600037ce170 */
[----:B------:R-:W-:-:S10]  /*74b0*/  FMUL.FTZ R91, R91, R2 ;  /* 0x000000025b5b7220 */ /* 0x000fd40000410000 */
.L_x_21909:
[----:B------:R-:W-:Y:S01]  /*74c0*/  SEL R138, RZ, 0x1000000, !P6 ;  /* 0x01000000ff8a7807 */ /* 0x000fe20007000000 */
[----:B------:R-:W0:Y:S01]  /*74d0*/  LDC.64 R132, c[0x0][0x3b0] ;  /* 0x0000ec00ff847b82 */ /* 0x000e220000000a00 */
[----:B------:R-:W-:Y:S02]  /*74e0*/  ISETP.NE.AND P6, PT, R134, RZ, PT ;  /* 0x000000ff8600720c */ /* 0x000fe40003fc5270 */
[----:B------:R-:W-:Y:S02]  /*74f0*/  SEL R136, RZ, 0x10000, !P5 ;  /* 0x00010000ff887807 */ /* 0x000fe40006800000 */
[----:B------:R-:W-:Y:S02]  /*7500*/  SEL R137, RZ, 0x100, !P4 ;  /* 0x00000100ff897807 */ /* 0x000fe40006000000 */
[----:B------:R-:W-:Y:S01]  /*7510*/  SEL R131, RZ, 0x1000000, !P2 ;  /* 0x01000000ff837807 */ /* 0x000fe20005000000 */
[----:B------:R-:W1:Y:S01]  /*7520*/  LDC.64 R134, c[0x0][0x3a8] ;  /* 0x0000ea00ff867b82 */ /* 0x000e620000000a00 */
[----:B------:R-:W-:-:S02]  /*7530*/  SEL R127, RZ, 0x10000, !P1 ;  /* 0x00010000ff7f7807 */ /* 0x000fc40004800000 */
[----:B------:R-:W-:Y:S02]  /*7540*/  SEL R2, RZ, 0x100, !P0 ;  /* 0x00000100ff027807 */ /* 0x000fe40004000000 */
[----:B------:R-:W-:Y:S02]  /*7550*/  LOP3.LUT R137, R137, R138, R136, 0xfe, !PT ;  /* 0x0000008a89897212 */ /* 0x000fe400078efe88 */
[----:B------:R-:W-:Y:S02]  /*7560*/  LOP3.LUT R2, R2, R131, R127, 0xfe, !PT ;  /* 0x0000008302027212 */ /* 0x000fe400078efe7f */
[----:B------:R-:W-:Y:S02]  /*7570*/  SEL R136, RZ, 0x1, !P3 ;  /* 0x00000001ff887807 */ /* 0x000fe40005800000 */
[----:B------:R-:W-:Y:S02]  /*7580*/  SEL R127, RZ, 0x1, !P6 ;  /* 0x00000001ff7f7807 */ /* 0x000fe40007000000 */
[----:B------:R-:W-:-:S02]  /*7590*/  LOP3.LUT R137, R137, R136, RZ, 0xfc, !PT ;  /* 0x0000008889897212 */ /* 0x000fc400078efcff */
[----:B------:R-:W-:Y:S01]  /*75a0*/  LOP3.LUT R136, R2, R127, RZ, 0xfc, !PT ;  /* 0x0000007f02887212 */ /* 0x000fe200078efcff */
[----:B0-----:R-:W-:Y:S01]  /*75b0*/  IMAD.WIDE.U32 R132, R129, 0x8, R132 ;  /* 0x0000000881847825 */ /* 0x001fe200078e0084 */
[----:B------:R-:W-:-:S03]  /*75c0*/  MOV R2, R130 ;  /* 0x0000008200027202 */ /* 0x000fc60000000f00 */
[C---:B------:R-:W-:Y:S02]  /*75d0*/  VIADD R127, R129.reuse, 0x80 ;  /* 0x00000080817f7836 */ /* 0x040fe40000000000 */
[----:B-1----:R-:W-:-:S05]  /*75e0*/  IMAD.WIDE.U32 R134, R129, 0x20, R134 ;  /* 0x0000002081867825 */ /* 0x002fca00078e0086 */
[----:B------:R0:W-:Y:S04]  /*75f0*/  STG.E.128 desc[UR6][R134.64], R84 ;  /* 0x0000005486007986 */ /* 0x0001e8000c101d06 */
[----:B------:R0:W-:Y:S04]  /*7600*/  STG.E.128 desc[UR6][R134.64+0x10], R88 ;  /* 0x0000105886007986 */ /* 0x0001e8000c101d06 */
[----:B------:R0:W-:Y:S02]  /*7610*/  STG.E.64 desc[UR6][R132.64], R136 ;  /* 0x0000008884007986 */ /* 0x0001e4000c101b06 */
.L_x_21868:
[----:B------:R-:W-:Y:S05]  /*7620*/  BSYNC.RECONVERGENT B0 ;  /* 0x0000000000007941 */ /* 0x000fea0003800200 */
.L_x_21867:
[----:B------:R-:W-:Y:S01]  /*7630*/  ISETP.GE.U32.AND P0, PT, R13, 0x100, PT ;  /* 0x000001000d00780c */ /* 0x000fe20003f06070 */
[----:B------:R-:W-:Y:S03]  /*7640*/  BSSY.RECONVERGENT B0, `(.L_x_21950) ;  /* 0x0000654000007945 */ /* 0x000fe60003800200 */
[----:B0-----:R-:W-:-:S09]  /*7650*/  P2R R132, PR, RZ, 0x1 ;  /* 0x00000001ff847803 */ /* 0x001fd20000000000 */
        /* <DEDUP_REMOVED lines=8> */
[----:B------:R0:W5:Y:S04]  /*76e0*/  @P0 LDG.E.128 R76, desc[UR6][R92.64] ;  /* 0x000000065c4c0981 */ /* 0x000168000c1e1d00 */
        /* <DEDUP_REMOVED lines=18> */
.L_x_21955:
        /* <DEDUP_REMOVED lines=13> */
.L_x_21957:
[----:B------:R-:W-:Y:S05]  /*78e0*/  BSYNC.RECONVERGENT B2 ;  /* 0x0000000000027941 */ /* 0x000fea0003800200 */
.L_x_21956:
        /* <DEDUP_REMOVED lines=58> */
[----:B------:R-:W-:-:S07]  /*7c90*/  IMAD.MOV.U32 R93, RZ, RZ, RZ ;  /* 0x000000ffff5d7224 */ /* 0x000fce00078e00ff */
.L_x_21954:
[----:B------:R-:W-:Y:S05]  /*7ca0*/  BSYNC.RECONVERGENT B1 ;  /* 0x0000000000017941 */ /* 0x000fea0003800200 */
.L_x_21953:
        /* <DEDUP_REMOVED lines=9> */
[----:B------:R-:W-:-:S04]  /*7d40*/  FMUL.FTZ R5, R94, R125 ;  /* 0x0000007d5e057220 */ /* 0x000fc80000410000 */
[----:B0-----:R-:W-:Y:S01]  /*7d50*/  FMUL.FTZ R5, R5, R2 ;  /* 0x0000000205057220 */ /* 0x001fe20000410000 */
[----:B-1----:R-:W-:Y:S01]  /*7d60*/  FSETP.GTU.FTZ.AND P0, PT, R92, R131, PT ;  /* 0x000000835c00720b */ /* 0x002fe20003f1c000 */
        /* <DEDUP_REMOVED lines=15> */
.L_x_21960:
        /* <DEDUP_REMOVED lines=13> */
.L_x_21962:
[----:B------:R-:W-:Y:S05]  /*7f30*/  BSYNC.RECONVERGENT B2 ;  /* 0x0000000000027941 */ /* 0x000fea0003800200 */
.L_x_21961:
        /* <DEDUP_REMOVED lines=60> */
.L_x_21959:
[----:B------:R-:W-:Y:S05]  /*8300*/  BSYNC.RECONVERGENT B1 ;  /* 0x0000000000017941 */ /* 0x000fea0003800200 */
.L_x_21958:
        /* <DEDUP_REMOVED lines=23> */
.L_x_21965:
        /* <DEDUP_REMOVED lines=13> */
.L_x_21967:
[----:B------:R-:W-:Y:S05]  /*8550*/  BSYNC.RECONVERGENT B2 ;  /* 0x0000000000027941 */ /* 0x000fea0003800200 */
.L_x_21966:
        /* <DEDUP_REMOVED lines=60> */
.L_x_21964:
[----:B------:R-:W-:Y:S05]  /*8920*/  BSYNC.RECONVERGENT B1 ;  /* 0x0000000000017941 */ /* 0x000fea0003800200 */
.L_x_21963:
        /* <DEDUP_REMOVED lines=23> */
.L_x_21970:
        /* <DEDUP_REMOVED lines=13> */
.L_x_21972:
[----:B------:R-:W-:Y:S05]  /*8b70*/  BSYNC.RECONVERGENT B2 ;  /* 0x0000000000027941 */ /* 0x000fea0003800200 */
.L_x_21971:
        /* <DEDUP_REMOVED lines=23> */
[----:B------:R-:W-:Y:S02]  /*8cf0*/  IADD3 R7, PT, PT, R15, -0x126145ec, RZ ;  /* 0xed9eba140f077810 */ /* 0x000fe40007ffe0ff */
        /* <DEDUP_REMOVED lines=36> */
.L_x_21969:
[----:B------:R-:W-:Y:S05]  /*8f40*/  BSYNC.RECONVERGENT B1 ;  /* 0x0000000000017941 */ /* 0x000fea0003800200 */
.L_x_21968:
        /* <DEDUP_REMOVED lines=23> */
.L_x_21975:
        /* <DEDUP_REMOVED lines=13> */
.L_x_21977:
[----:B------:R-:W-:Y:S05]  /*9190*/  BSYNC.RECONVERGENT B2 ;  /* 0x0000000000027941 */ /* 0x000fea0003800200 */
.L_x_21976:
        /* <DEDUP_REMOVED lines=60> */
.L_x_21974:
[----:B------:R-:W-:Y:S05]  /*9560*/  BSYNC.RECONVERGENT B1 ;  /* 0x0000000000017941 */ /* 0x000fea0003800200 */
.L_x_21973:
[----:B------:R-:W-:Y:S01]  /*9570*/  I2FP.F32.U32 R96, R5 ;  /* 0x0000000500607245 */ /* 0x000fe20000201000 */
[----:B------:R-:W-:Y:S01]  /*9580*/  HADD2.F32 R134, -RZ, R98.H0_H0 ;  /* 0x20000062ff867230 */ /* 0x000fe20000004100 */
[----:B------:R-:W-:Y:S01]  /*9590*/  ISETP.NE.AND P4, PT, R137, 0x1, PT ;  /* 0x000000018900780c */ /* 0x000fe20003f85270 */
[----:B------:R-:W-:Y:S01]  /*95a0*/  HADD2.F32 R97, -RZ, R38.H0_H0 ;  /* 0x20000026ff617230 */ /* 0x000fe20000004100 */
        /* <DEDUP_REMOVED lines=19> */
.L_x_21980:
        /* <DEDUP_REMOVED lines=13> */
.L_x_21982:
[----:B------:R-:W-:Y:S05]  /*97b0*/  BSYNC.RECONVERGENT B2 ;  /* 0x0000000000027941 */ /* 0x000fea0003800200 */
.L_x_21981:
        /* <DEDUP_REMOVED lines=56> */
[----:B------:R-:W-:Y:S01]  /*9b40*/  HFMA2 R138, -RZ, RZ, 0, 0 ;  /* 0x00000000ff8a7431 */ /* 0x000fe200000001ff */
[----:B------:R-:W-:Y:S02]  /*9b50*/  LOP3.LUT R6, R97, R6, R135, 0x96, !PT ;  /* 0x0000000661067212 */ /* 0x000fe400078e9687 */
[----:B------:R-:W-:Y:S01]  /*9b60*/  MOV R135, R130 ;  /* 0x0000008200877202 */ /* 0x000fe20000000f00 */
[----:B------:R-:W-:-:S07]  /*9b70*/  IMAD.MOV.U32 R130, RZ, RZ, R134 ;  /* 0x000000ffff827224 */ /* 0x000fce00078e0086 */
.L_x_21979:
[----:B------:R-:W-:Y:S05]  /*9b80*/  BSYNC.RECONVERGENT B1 ;  /* 0x0000000000017941 */ /* 0x000fea0003800200 */
.L_x_21978:
        /* <DEDUP_REMOVED lines=23> */
.L_x_21985:
        /* <DEDUP_REMOVED lines=13> */
.L_x_21987:
[----:B------:R-:W-:Y:S05]  /*9dd0*/  BSYNC.RECONVERGENT B2 ;  /* 0x0000000000027941 */ /* 0x000fea0003800200 */
.L_x_21986:
        /* <DEDUP_REMOVED lines=53> */
[----:B------:R-:W-:Y:S02]  /*a130*/  HFMA2 R139, -RZ, RZ, 0, 0 ;  /* 0x00000000ff8b7431 */ /* 0x000fe400000001ff */
[----:B------:R-:W-:Y:S01]  /*a140*/  IMAD.WIDE.U32 R134, R134, -0x2daee0ad, RZ ;  /* 0xd2511f5386867825 */ /* 0x000fe200078e00ff */
[----:B------:R-:W-:Y:S02]  /*a150*/  LOP3.LUT R7, R7, R138, R5, 0x96, !PT ;  /* 0x0000008a07077212 */ /* 0x000fe400078e9605 */
[----:B------:R-:W-:Y:S01]  /*a160*/  MOV R5, R130 ;  /* 0x0000008200057202 */ /* 0x000fe20000000f00 */
[----:B------:R-:W-:Y:S02]  /*a170*/  VIADD R137, R15, 0x96a522ad ;  /* 0x96a522ad0f897836 */ /* 0x000fe40000000000 */
[----:B------:R-:W-:-:S03]  /*a180*/  IMAD.MOV.U32 R130, RZ, RZ, R134 ;  /* 0x000000ffff827224 */ /* 0x000fc600078e0086 */
[----:B------:R-:W-:-:S07]  /*a190*/  LOP3.LUT R6, R137, R6, R135, 0x96, !PT ;  /* 0x0000000689067212 */ /* 0x000fce00078e9687 */
.L_x_21984:
[----:B------:R-:W-:Y:S05]  /*a1a0*/  BSYNC.RECONVERGENT B1 ;  /* 0x0000000000017941 */ /* 0x000fea0003800200 */
.L_x_21983:
[----:B------:R-:W-:Y:S01]  /*a1b0*/  I2FP.F32.U32 R98, R5 ;  /* 0x0000000500627245 */ /* 0x000fe20000201000 */
[----:B------:R-:W-:Y:S01]  /*a1c0*/  HADD2.F32 R134, -RZ, R99.H0_H0 ;  /* 0x20000063ff867230 */ /* 0x000fe20000004100 */
[----:B------:R-:W-:Y:S01]  /*a1d0*/  ISETP.NE.AND P6, PT, R139, 0x1, PT ;  /* 0x000000018b00780c */ /* 0x000fe20003fc5270 */
[----:B------:R-:W-:Y:S01]  /*a1e0*/  BSSY.RECONVERGENT B1, `(.L_x_21988) ;  /* 0x0000060000017945 */ /* 0x000fe20003800200 */
[----:B------:R-:W-:Y:S01]  /*a1f0*/  MOV R137, R4 ;  /* 0x0000000400897202 */ /* 0x000fe20000000f00 */
[----:B------:R-:W-:Y:S01]  /*a200*/  FFMA.FTZ R98, R98, R133, 1.1641532182693481445e-10 ;  /* 0x2f00000062627423 */ /* 0x000fe20000010085 */
[----:B------:R-:W-:Y:S01]  /*a210*/  FMUL.FTZ R5, R134, R125 ;  /* 0x0000007d86057220 */ /* 0x000fe20000410000 */
[----:B------:R-:W-:-:S03]  /*a220*/  HADD2.F32 R134, -RZ, R39.H0_H0 ;  /* 0x20000027ff867230 */ /* 0x000fc60000004100 */
[----:B------:R-:W-:Y:S01]  /*a230*/  FMUL.FTZ R5, R5, R2 ;  /* 0x0000000205057220 */ /* 0x000fe20000410000 */
[----:B------:R-:W-:-:S04]  /*a240*/  FSETP.GTU.FTZ.AND P5, PT, R98, R131, PT ;  /* 0x000000836200720b */ /* 0x000fc80003fbc000 */
        /* <DEDUP_REMOVED lines=13> */
.L_x_21990:
        /* <DEDUP_REMOVED lines=15> */
.L_x_21992:
[----:B------:R-:W-:Y:S05]  /*a410*/  BSYNC.RECONVERGENT B2 ;  /* 0x0000000000027941 */ /* 0x000fea0003800200 */
.L_x_21991:
        /* <DEDUP_REMOVED lines=60> */
.L_x_21989:
[----:B------:R-:W-:Y:S05]  /*a7e0*/  BSYNC.RECONVERGENT B1 ;  /* 0x0000000000017941 */ /* 0x000fea0003800200 */
.L_x_21988:
        /* <DEDUP_REMOVED lines=11> */
.L_x_21952:
        /* <DEDUP_REMOVED lines=16> */
.L_x_21996:
        /* <DEDUP_REMOVED lines=13> */
.L_x_21998:
[----:B------:R-:W-:Y:S05]  /*aa70*/  BSYNC.RECONVERGENT B2 ;  /* 0x0000000000027941 */ /* 0x000fea0003800200 */
.L_x_21997:
        /* <DEDUP_REMOVED lines=54> */
[----:B------:R-:W-:Y:S02]  /*ade0*/  HFMA2 R95, -RZ, RZ, 0, 0 ;  /* 0x00000000ff5f7431 */ /* 0x000fe400000001ff */
[----:B------:R-:W-:Y:S01]  /*adf0*/  IMAD.WIDE.U32 R130, R130, -0x2daee0ad, RZ ;  /* 0xd2511f5382827825 */ /* 0x000fe200078e00ff */
[----:B------:R-:W-:-:S03]  /*ae00*/  LOP3.LUT R7, R7, R92, R5, 0x96, !PT ;  /* 0x0000005c07077212 */ /* 0x000fc600078e9605 */
[----:B------:R-:W-:Y:S01]  /*ae10*/  IMAD.MOV.U32 R92, RZ, RZ, R2 ;  /* 0x000000ffff5c7224 */ /* 0x000fe200078e0002 */
[----:B------:R-:W-:-:S07]  /*ae20*/  LOP3.LUT R6, R93, R6, R131, 0x96, !PT ;  /* 0x000000065d067212 */ /* 0x000fce00078e9683 */
.L_x_21995:
[----:B------:R-:W-:Y:S05]  /*ae30*/  BSYNC.RECONVERGENT B1 ;  /* 0x0000000000017941 */ /* 0x000fea0003800200 */
.L_x_21994:
        /* <DEDUP_REMOVED lines=27> */
.L_x_22001:
        /* <DEDUP_REMOVED lines=13> */
.L_x_22003:
[----:B------:R-:W-:Y:S05]  /*b0c0*/  BSYNC.RECONVERGENT B2 ;  /* 0x0000000000027941 */ /* 0x000fea0003800200 */
.L_x_22002:
        /* <DEDUP_REMOVED lines=58> */
[----:B------:R-:W-:Y:S01]  /*b470*/  IMAD.MOV.U32 R134, RZ, RZ, RZ ;  /* 0x000000ffff867224 */ /* 0x000fe200078e00ff */
[----:B------:R-:W-:-:S07]  /*b480*/  MOV R130, R94 ;  /* 0x0000005e00827202 */ /* 0x000fce0000000f00 */
.L_x_22000:
[----:B------:R-:W-:Y:S05]  /*b490*/  BSYNC.RECONVERGENT B1 ;  /* 0x0000000000017941 */ /* 0x000fea0003800200 */
.L_x_21999:
        /* <DEDUP_REMOVED lines=23> */
.L_x_22006:
        /* <DEDUP_REMOVED lines=13> */
.L_x_22008:
[----:B------:R-:W-:Y:S05]  /*b6e0*/  BSYNC.RECONVERGENT B2 ;  /* 0x0000000000027941 */ /* 0x000fea0003800200 */
.L_x_22007:
        /* <DEDUP_REMOVED lines=60> */
.L_x_22005:
[----:B------:R-:W-:Y:S05]  /*bab0*/  BSYNC.RECONVERGENT B1 ;  /* 0x0000000000017941 */ /* 0x000fea0003800200 */
.L_x_22004:
        /* <DEDUP_REMOVED lines=23> */
.L_x_22011:
        /* <DEDUP_REMOVED lines=13> */
.L_x_22013:
[----:B------:R-:W-:Y:S05]  /*bd00*/  BSYNC.RECONVERGENT B2 ;  /* 0x0000000000027941 */ /* 0x000fea0003800200 */
.L_x_22012:
        /* <DEDUP_REMOVED lines=60> */
.L_x_22010:
[----:B------:R-:W-:Y:S05]  /*c0d0*/  BSYNC.RECONVERGENT B1 ;  /* 0x0000000000017941 */ /* 0x000fea0003800200 */
.L_x_22009:
        /* <DEDUP_REMOVED lines=23> */
.L_x_22016:
        /* <DEDUP_REMOVED lines=13> */
.L_x_22018:
[----:B------:R-:W-:Y:S05]  /*c320*/  BSYNC.RECONVERGENT B2 ;  /* 0x0000000000027941 */ /* 0x000fea0003800200 */
.L_x_22017:
        /* <DEDUP_REMOVED lines=60> */
.L_x_22015:
[----:B------:R-:W-:Y:S05]  /*c6f0*/  BSYNC.RECONVERGENT B1 ;  /* 0x0000000000017941 */ /* 0x000fea0003800200 */
.L_x_22014:
        /* <DEDUP_REMOVED lines=23> */
.L_x_22021:
        /* <DEDUP_REMOVED lines=13> */
.L_x_22023:
[----:B------:R-:W-:Y:S05]  /*c940*/  BSYNC.RECONVERGENT B2 ;  /* 0x0000000000027941 */ /* 0x000fea0003800200 */
.L_x_22022:
        /* <DEDUP_REMOVED lines=60> */
.L_x_22020:
[----:B------:R-:W-:Y:S05]  /*cd10*/  BSYNC.RECONVERGENT B1 ;  /* 0x0000000000017941 */ /* 0x000fea0003800200 */
.L_x_22019:
        /* <DEDUP_REMOVED lines=23> */
.L_x_22026:
        /* <DEDUP_REMOVED lines=13> */
.L_x_22028:
[----:B------:R-:W-:Y:S05]  /*cf60*/  BSYNC.RECONVERGENT B2 ;  /* 0x0000000000027941 */ /* 0x000fea0003800200 */
.L_x_22027:
        /* <DEDUP_REMOVED lines=60> */
.L_x_22025:
[----:B------:R-:W-:Y:S05]  /*d330*/  BSYNC.RECONVERGENT B1 ;  /* 0x0000000000017941 */ /* 0x000fea0003800200 */
.L_x_22024:
        /* <DEDUP_REMOVED lines=23> */
.L_x_22031:
        /* <DEDUP_REMOVED lines=15> */
.L_x_22033:
[----:B------:R-:W-:Y:S05]  /*d5a0*/  BSYNC.RECONVERGENT B2 ;  /* 0x0000000000027941 */ /* 0x000fea0003800200 */
.L_x_22032:
        /* <DEDUP_REMOVED lines=60> */
.L_x_22030:
[----:B------:R-:W-:Y:S05]  /*d970*/  BSYNC.RECONVERGENT B1 ;  /* 0x0000000000017941 */ /* 0x000fea0003800200 */
.L_x_22029:
        /* <DEDUP_REMOVED lines=10> */
.L_x_21993:
        /* <DEDUP_REMOVED lines=17> */
[----:B-1----:R-:W-:-:S04]  /*db30*/  IMAD.WIDE.U32 R136, R127, 0x20, R136 ;  /* 0x000000207f887825 */ /* 0x002fc800078e0088 */
[----:B------:R-:W-:Y:S01]  /*db40*/  VIADD R127, R127, 0x80 ;  /* 0x000000807f7f7836 */ /* 0x000fe20000000000 */
[----:B------:R0:W-:Y:S04]  /*db50*/  STG.E.128 desc[UR6][R136.64], R92 ;  /* 0x0000005c88007986 */ /* 0x0001e8000c101d06 */
[----:B------:R0:W-:Y:S04]  /*db60*/  STG.E.128 desc[UR6][R136.64+0x10], R96 ;  /* 0x0000106088007986 */ /* 0x0001e8000c101d06 */
[----:B------:R0:W-:Y:S02]  /*db70*/  STG.E.64 desc[UR6][R134.64], R138 ;  /* 0x0000008a86007986 */ /* 0x0001e4000c101b06 */
.L_x_21951:
[----:B------:R-:W-:Y:S05]  /*db80*/  BSYNC.RECONVERGENT B0 ;  /* 0x0000000000007941 */ /* 0x000fea0003800200 */
.L_x_21950:
        /* <DEDUP_REMOVED lines=8> */
[----:B-1----:R-:W-:-:S05]  /*dc10*/  IMAD.WIDE.U32 R100, R127, 0x10, R100 ;  /* 0x000000107f647825 */ /* 0x002fca00078e0064 */
[----:B------:R1:W5:Y:S01]  /*dc20*/  LDG.E.128 R104, desc[UR6][R100.64] ;  /* 0x0000000664687981 */ /* 0x000362000c1e1d00 */
[----:B--2---:R-:W-:-:S05]  /*dc30*/  @P0 IMAD.WIDE.U32 R102, R127, 0x20, R102 ;  /* 0x000000207f660825 */ /* 0x004fca00078e0066 */
[----:B------:R1:W5:Y:S04]  /*dc40*/  @P0 LDG.E.128 R76, desc[UR6][R102.64] ;  /* 0x00000006664c0981 */ /* 0x000368000c1e1d00 */
        /* <DEDUP_REMOVED lines=18> */
.L_x_22039:
        /* <DEDUP_REMOVED lines=13> */
.L_x_22041:
[----:B------:R-:W-:Y:S05]  /*de40*/  BSYNC.RECONVERGENT B2 ;  /* 0x0000000000027941 */ /* 0x000fea0003800200 */
.L_x_22040:
        /* <DEDUP_REMOVED lines=58> */
[----:B------:R-:W-:Y:S01]  /*e1f0*/  LOP3.LUT R6, R101, R6, R103, 0x96, !PT ;  /* 0x0000000665067212 */ /* 0x000fe200078e9667 */
[----:B------:R-:W-:-:S07]  /*e200*/  HFMA2 R101, -RZ, RZ, 0, 0 ;  /* 0x00000000ff657431 */ /* 0x000fce00000001ff */
.L_x_22038:
[----:B------:R-:W-:Y:S05]  /*e210*/  BSYNC.RECONVERGENT B1 ;  /* 0x0000000000017941 */ /* 0x000fea0003800200 */
.L_x_22037:
[----:B------:R-:W1:Y:S01]  /*e220*/  LDC R2, c[0x0][0x408] ;  /* 0x00010200ff027b82 */ /* 0x000e620000000800 */
[----:B------:R-:W-:Y:S01]  /*e230*/  I2FP.F32.U32 R5, R100 ;  /* 0x0000006400057245 */ /* 0x000fe20000201000 */
[----:B0-----:R-:W-:Y:S01]  /*e240*/  IMAD.MOV.U32 R138, RZ, RZ, 0x2f800000 ;  /* 0x2f800000ff8a7424 */ /* 0x001fe200078e00ff */
[----:B------:R-:W-:Y:S01]  /*e250*/  ISETP.NE.AND P1, PT, R101, 0x1, PT ;  /* 0x000000016500780c */ /* 0x000fe20003f25270 */
[----:B-----5:R-:W-:Y:S01]  /*e260*/  HADD2.F32 R102, -RZ, R104.H0_H0 ;  /* 0x20000068ff667230 */ /* 0x020fe20000004100 */
[----:B------:R-:W-:Y:S01]  /*e270*/  BSSY.RECONVERGENT B1, `(.L_x_22042) ;  /* 0x0000060000017945 */ /* 0x000fe20003800200 */
[----:B------:R-:W-:Y:S01]  /*e280*/  FFMA.FTZ R100, R5, R138, 1.1641532182693481445e-10 ;  /* 0x2f00000005647423 */ /* 0x000fe2000001008a */
[----:B------:R-:W-:Y:S01]  /*e290*/  HFMA2 R103, -RZ, RZ, 0, 1.1920928955078125e-07 ;  /* 0x00000002ff677431 */ /* 0x000fe200000001ff */
[----:B------:R-:W0:Y:S01]  /*e2a0*/  LDC R133, c[0x0][0x404] ;  /* 0x00010100ff857b82 */ /* 0x000e220000000800 */
[----:B------:R-:W-:-:S04]  /*e2b0*/  FMUL.FTZ R5, R102, R125 ;  /* 0x0000007d66057220 */ /* 0x000fc80000410000 */
[----:B-1----:R-:W-:Y:S01]  /*e2c0*/  FMUL.FTZ R5, R5, R2 ;  /* 0x0000000205057220 */ /* 0x002fe20000410000 */
[----:B0-----:R-:W-:Y:S01]  /*e2d0*/  FSETP.GTU.FTZ.AND P0, PT, R100, R133, PT ;  /* 0x000000856400720b */ /* 0x001fe20003f1c000 */
        /* <DEDUP_REMOVED lines=15> */
.L_x_22044:
        /* <DEDUP_REMOVED lines=13> */
.L_x_22046:
[----:B------:R-:W-:Y:S05]  /*e4a0*/  BSYNC.RECONVERGENT B2 ;  /* 0x0000000000027941 */ /* 0x000fea0003800200 */
.L_x_22045:
        /* <DEDUP_REMOVED lines=60> */
.L_x_22043:
[----:B------:R-:W-:Y:S05]  /*e870*/  BSYNC.RECONVERGENT B1 ;  /* 0x0000000000017941 */ /* 0x000fea0003800200 */
.L_x_22042:
        /* <DEDUP_REMOVED lines=23> */
.L_x_22049:
        /* <DEDUP_REMOVED lines=13> */
.L_x_22051:
[----:B------:R-:W-:Y:S05]  /*eac0*/  BSYNC.RECONVERGENT B2 ;  /* 0x0000000000027941 */ /* 0x000fea0003800200 */
.L_x_22050:
        /* <DEDUP_REMOVED lines=60> */
.L_x_22048:
[----:B------:R-:W-:Y:S05]  /*ee90*/  BSYNC.RECONVERGENT B1 ;  /* 0x0000000000017941 */ /* 0x000fea0003800200 */
.L_x_22047:
        /* <DEDUP_REMOVED lines=23> */
.L_x_22054:
        /* <DEDUP_REMOVED lines=13> */
.L_x_22056:
[----:B------:R-:W-:Y:S05]  /*f0e0*/  BSYNC.RECONVERGENT B2 ;  /* 0x0000000000027941 */ /* 0x000fea0003800200 */
.L_x_22055:
        /* <DEDUP_REMOVED lines=60> */
.L_x_22053:
[----:B------:R-:W-:Y:S05]  /*f4b0*/  BSYNC.RECONVERGENT B1 ;  /* 0x0000000000017941 */ /* 0x000fea0003800200 */
.L_x_22052:
        /* <DEDUP_REMOVED lines=23> */
.L_x_22059:
        /* <DEDUP_REMOVED lines=13> */
.L_x_22061:
[----:B------:R-:W-:Y:S05]  /*f700*/  BSYNC.RECONVERGENT B2 ;  /* 0x0000000000027941 */ /* 0x000fea0003800200 */
.L_x_22060:
        /* <DEDUP_REMOVED lines=60> */
.L_x_22058:
[----:B------:R-:W-:Y:S05]  /*fad0*/  BSYNC.RECONVERGENT B1 ;  /* 0x0000000000017941 */ /* 0x000fea0003800200 */
.L_x_22057:
[----:B------:R-:W-:Y:S01]  /*fae0*/  I2FP.F32.U32 R5, R5 ;  /* 0x0000000500057245 */ /* 0x000fe20000201000 */
[----:B------:R-:W-:Y:S01]  /*faf0*/  HADD2.F32 R134, -RZ, R106.H0_H0 ;  /* 0x2000006aff867230 */ /* 0x000fe20000004100 */
[----:B------:R-:W-:Y:S01]  /*fb00*/  ISETP.NE.AND P4, PT, R136, 0x1, PT ;  /* 0x000000018800780c */ /* 0x000fe20003f85270 */
[----:B------:R-:W-:Y:S01]  /*fb10*/  HADD2.F32 R105, -RZ, R50.H0_H0 ;  /* 0x20000032ff697230 */ /* 0x000fe20000004100 */
[----:B------:R-:W-:Y:S01]  /*fb20*/  BSSY.RECONVERGENT B1, `(.L_x_22062) ;  /* 0x000005d000017945 */ /* 0x000fe20003800200 */
[----:B------:R-:W-:Y:S01]  /*fb30*/  FFMA.FTZ R104, R5, R138, 1.1641532182693481445e-10 ;  /* 0x2f00000005687423 */ /* 0x000fe2000001008a */
[----:B------:R-:W-:Y:S01]  /*fb40*/  FMUL.FTZ R5, R134, R125 ;  /* 0x0000007d86057220 */ /* 0x000fe20000410000 */
[----:B------:R-:W-:Y:S02]  /*fb50*/  HFMA2 R137, -RZ, RZ, 0, 1.1920928955078125e-07 ;  /* 0x00000002ff897431 */ /* 0x000fe400000001ff */
        /* <DEDUP_REMOVED lines=15> */
.L_x_22064:
        /* <DEDUP_REMOVED lines=13> */
.L_x_22066:
[----:B------:R-:W-:Y:S05]  /*fd20*/  BSYNC.RECONVERGENT B2 ;  /* 0x0000000000027941 */ /* 0x000fea0003800200 */
.L_x_22065:
        /* <DEDUP_REMOVED lines=60> */
.L_x_22063:
[----:B------:R-:W-:Y:S05]  /*100f0*/  BSYNC.RECONVERGENT B1 ;  /* 0x0000000000017941 */ /* 0x000fea0003800200 */
.L_x_22062:
        /* <DEDUP_REMOVED lines=23> */
.L_x_22069:
        /* <DEDUP_REMOVED lines=13> */
.L_x_22071:
[----:B------:R-:W-:Y:S05]  /*10340*/  BSYNC.RECONVERGENT B2 ;  /* 0x0000000000027941 */ /* 0x000fea0003800200 */
.L_x_22070:
        /* <DEDUP_REMOVED lines=60> */
.L_x_22068:
[----:B------:R-:W-:Y:S05]  /*10710*/  BSYNC.RECONVERGENT B1 ;  /* 0x0000000000017941 */ /* 0x000fea0003800200 */
.L_x_22067:
        /* <DEDUP_REMOVED lines=23> */
.L_x_22074:
        /* <DEDUP_REMOVED lines=15> */
.L_x_22076:
[----:B------:R-:W-:Y:S05]  /*10980*/  BSYNC.RECONVERGENT B2 ;  /* 0x0000000000027941 */ /* 0x000fea0003800200 */
.L_x_22075:
        /* <DEDUP_REMOVED lines=61> */
.L_x_22073:
[----:B------:R-:W-:Y:S05]  /*10d60*/  BSYNC.RECONVERGENT B1 ;  /* 0x0000000000017941 */ /* 0x000fea0003800200 */
.L_x_22072:
        /* <DEDUP_REMOVED lines=11> */
.L_x_22036:
        /* <DEDUP_REMOVED lines=16> */
.L_x_22080:
        /* <DEDUP_REMOVED lines=13> */
.L_x_22082:
[----:B------:R-:W-:Y:S05]  /*10ff0*/  BSYNC.RECONVERGENT B2 ;  /* 0x0000000000027941 */ /* 0x000fea0003800200 */
.L_x_22081:
        /* <DEDUP_REMOVED lines=60> */
.L_x_22079:
[----:B------:R-:W-:Y:S05]  /*113c0*/  BSYNC.RECONVERGENT B1 ;  /* 0x0000000000017941 */ /* 0x000fea0003800200 */
.L_x_22078:
[----:B------:R-:W1:Y:S01]  /*113d0*/  LDC R2, c[0x0][0x408] ;  /* 0x00010200ff027b82 */ /* 0x000e620000000800 */
[----:B------:R-:W-:Y:S01]  /*113e0*/  I2FP.F32.U32 R5, R100 ;  /* 0x0000006400057245 */ /* 0x000fe20000201000 */
[----:B0-----:R-:W-:Y:S02]  /*113f0*/  HFMA2 R138, -RZ, RZ, 0.1171875, 0 ;  /* 0x2f800000ff8a7431 */ /* 0x001fe400000001ff */
[----:B-----5:R-:W-:Y:S01]  /*11400*/  HADD2.F32 R102, -RZ, R104.H0_H0 ;  /* 0x20000068ff667230 */ /* 0x020fe20000004100 */
[----:B------:R-:W-:Y:S01]  /*11410*/  ISETP.NE.AND P1, PT, R103, 0x1, PT ;  /* 0x000000016700780c */ /* 0x000fe20003f25270 */
[----:B------:R-:W-:Y:S01]  /*11420*/  HADD2.F32 R101, -RZ, R48.H0_H0 ;  /* 0x20000030ff657230 */ /* 0x000fe20000004100 */
[----:B------:R-:W-:Y:S01]  /*11430*/  BSSY.RECONVERGENT B1, `(.L_x_22083) ;  /* 0x000005f000017945 */ /* 0x000fe20003800200 */
[----:B------:R-:W-:Y:S01]  /*11440*/  FFMA.FTZ R100, R5, R138, 1.1641532182693481445e-10 ;  /* 0x2f00000005647423 */ /* 0x000fe2000001008a */
[----:B------:R-:W0:Y:S01]  /*11450*/  LDC R133, c[0x0][0x404] ;  /* 0x00010100ff857b82 */ /* 0x000e220000000800 */
[----:B------:R-:W-:Y:S01]  /*11460*/  FMUL.FTZ R5, R102, R125 ;  /* 0x0000007d66057220 */ /* 0x000fe20000410000 */
[----:B------:R-:W-:-:S03]  /*11470*/  IMAD.MOV.U32 R134, RZ, RZ, 0x2 ;  /* 0x00000002ff867424 */ /* 0x000fc600078e00ff */
[----:B-1----:R-:W-:Y:S01]  /*11480*/  FMUL.FTZ R5, R5, R2 ;  /* 0x0000000205057220 */ /* 0x002fe20000410000 */
[----:B0-----:R-:W-:-:S04]  /*11490*/  FSETP.GTU.FTZ.AND P0, PT, R100, R133, PT ;  /* 0x000000856400720b */ /* 0x001fc80003f1c000 */
        /* <DEDUP_REMOVED lines=14> */
.L_x_22085:
        /* <DEDUP_REMOVED lines=13> */
.L_x_22087:
[----:B------:R-:W-:Y:S05]  /*11650*/  BSYNC.RECONVERGENT B2 ;  /* 0x0000000000027941 */ /* 0x000fea0003800200 */
.L_x_22086:
        /* <DEDUP_REMOVED lines=57> */
[----:B------:R-:W-:Y:S01]  /*119f0*/  MOV R5, R130 ;  /* 0x0000008200057202 */ /* 0x000fe20000000f00 */
[----:B------:R-:W-:Y:S01]  /*11a00*/  IMAD.MOV.U32 R130, RZ, RZ, R102 ;  /* 0x000000ffff827224 */ /* 0x000fe200078e0066 */
[----:B------:R-:W-:-:S07]  /*11a10*/  LOP3.LUT R6, R101, R6, R103, 0x96, !PT ;  /* 0x0000000665067212 */ /* 0x000fce00078e9667 */
.L_x_22084:
[----:B------:R-:W-:Y:S05]  /*11a20*/  BSYNC.RECONVERGENT B1 ;  /* 0x0000000000017941 */ /* 0x000fea0003800200 */
.L_x_22083:
        /* <DEDUP_REMOVED lines=23> */
.L_x_22090:
        /* <DEDUP_REMOVED lines=13> */
.L_x_22092:
[----:B------:R-:W-:Y:S05]  /*11c70*/  BSYNC.RECONVERGENT B2 ;  /* 0x0000000000027941 */ /* 0x000fea0003800200 */
.L_x_22091:
        /* <DEDUP_REMOVED lines=60> */
.L_x_22089:
[----:B------:R-:W-:Y:S05]  /*12040*/  BSYNC.RECONVERGENT B1 ;  /* 0x0000000000017941 */ /* 0x000fea0003800200 */
.L_x_22088:
        /* <DEDUP_REMOVED lines=23> */
.L_x_22095:
        /* <DEDUP_REMOVED lines=13> */
.L_x_22097:
[----:B------:R-:W-:Y:S05]  /*12290*/  BSYNC.RECONVERGENT B2 ;  /* 0x0000000000027941 */ /* 0x000fea0003800200 */
.L_x_22096:
        /* <DEDUP_REMOVED lines=60> */
.L_x_22094:
[----:B------:R-:W-:Y:S05]  /*12660*/  BSYNC.RECONVERGENT B1 ;  /* 0x0000000000017941 */ /* 0x000fea0003800200 */
.L_x_22093:
        /* <DEDUP_REMOVED lines=23> */
.L_x_22100:
        /* <DEDUP_REMOVED lines=13> */
.L_x_22102:
[----:B------:R-:W-:Y:S05]  /*128b0*/  BSYNC.RECONVERGENT B2 ;  /* 0x0000000000027941 */ /* 0x000fea0003800200 */
.L_x_22101:
        /* <DEDUP_REMOVED lines=60> */
.L_x_22099:
[----:B------:R-:W-:Y:S05]  /*12c80*/  BSYNC.RECONVERGENT B1 ;  /* 0x0000000000017941 */ /* 0x000fea0003800200 */
.L_x_22098:
        /* <DEDUP_REMOVED lines=23> */
.L_x_22105:
        /* <DEDUP_REMOVED lines=13> */
.L_x_22107:
[----:B------:R-:W-:Y:S05]  /*12ed0*/  BSYNC.RECONVERGENT B2 ;  /* 0x0000000000027941 */ /* 0x000fea0003800200 */
.L_x_22106:
        /* <DEDUP_REMOVED lines=60> */
.L_x_22104:
[----:B------:R-:W-:Y:S05]  /*132a0*/  BSYNC.RECONVERGENT B1 ;  /* 0x0000000000017941 */ /* 0x000fea0003800200 */
.L_x_22103:
        /* <DEDUP_REMOVED lines=23> */
.L_x_22110:
        /* <DEDUP_REMOVED lines=13> */
.L_x_22112:
[----:B------:R-:W-:Y:S05]  /*134f0*/  BSYNC.RECONVERGENT B2 ;  /* 0x0000000000027941 */ /* 0x000fea0003800200 */
.L_x_22111:
        /* <DEDUP_REMOVED lines=60> */
.L_x_22109:
[----:B------:R-:W-:Y:S05]  /*138c0*/  BSYNC.RECONVERGENT B1 ;  /* 0x0000000000017941 */ /* 0x000fea0003800200 */
.L_x_22108:
        /* <DEDUP_REMOVED lines=23> */
.L_x_22115:
        /* <DEDUP_REMOVED lines=15> */
.L_x_22117:
[----:B------:R-:W-:Y:S05]  /*13b30*/  BSYNC.RECONVERGENT B2 ;  /* 0x0000000000027941 */ /* 0x000fea0003800200 */
.L_x_22116:
        /* <DEDUP_REMOVED lines=61> */
.L_x_22114:
[----:B------:R-:W-:Y:S05]  /*13f10*/  BSYNC.RECONVERGENT B1 ;  /* 0x0000000000017941 */ /* 0x000fea0003800200 */
.L_x_22113:
        /* <DEDUP_REMOVED lines=10> */
.L_x_22077:
        /* <DEDUP_REMOVED lines=22> */
.L_x_22035:
[----:B------:R-:W-:Y:S05]  /*14120*/  BSYNC.RECONVERGENT B0 ;  /* 0x0000000000007941 */ /* 0x000fea0003800200 */
.L_x_22034:
[----:B------:R-:W-:Y:S01]  /*14130*/  ISETP.GE.U32.AND P0, PT, R13, 0x200, PT ;  /* 0x000002000d00780c */ /* 0x000fe20003f06070 */
[----:B------:R-:W-:Y:S03]  /*14140*/  BSSY.RECONVERGENT B0, `(.L_x_22118) ;  /* 0x000065a000007945 */ /* 0x000fe60003800200 */
[----:B------:R-:W-:-:S09]  /*14150*/  P2R R130, PR, RZ, 0x1 ;  /* 0x00000001ff827803 */ /* 0x000fd20000000000 */
[----:B------:R-:W-:Y:S05]  /*14160*/  @!P0 BRA `(.L_x_22119) ;  /* 0x00000064005c8947 */ /* 0x000fea0003800000 */
        /* <DEDUP_REMOVED lines=12> */
[----:B-1----:R-:W-:Y:S02]  /*14230*/  HFMA2 R109, -RZ, RZ, 0, 1.1920928955078125e-07 ;  /* 0x00000002ff6d7431 */ /* 0x002fe400000001ff */
[----:B------:R-:W-:Y:S01]  /*14240*/  IMAD.MOV.U32 R108, RZ, RZ, R4 ;  /* 0x000000ffff6c7224 */ /* 0x000fe200078e0004 */
[----:B0-2---:R-:W-:-:S08]  /*14250*/  MOV R134, R2 ;  /* 0x0000000200867202 */ /* 0x005fd00000000f00 */
        /* <DEDUP_REMOVED lines=11> */
.L_x_22123:
        /* <DEDUP_REMOVED lines=13> */
.L_x_22125:
[----:B------:R-:W-:Y:S05]  /*143e0*/  BSYNC.RECONVERGENT B2 ;  /* 0x0000000000027941 */ /* 0x000fea0003800200 */
.L_x_22124:
        /* <DEDUP_REMOVED lines=59> */
.L_x_22122:
[----:B------:R-:W-:Y:S05]  /*147a0*/  BSYNC.RECONVERGENT B1 ;  /* 0x0000000000017941 */ /* 0x000fea0003800200 */
.L_x_22121:
        /* <DEDUP_REMOVED lines=27> */
.L_x_22128:
        /* <DEDUP_REMOVED lines=13> */
.L_x_22130:
[----:B------:R-:W-:Y:S05]  /*14a30*/  BSYNC.RECONVERGENT B2 ;  /* 0x0000000000027941 */ /* 0x000fea0003800200 */
.L_x_22129:
        /* <DEDUP_REMOVED lines=60> */
.L_x_22127:
[----:B------:R-:W-:Y:S05]  /*14e00*/  BSYNC.RECONVERGENT B1 ;  /* 0x0000000000017941 */ /* 0x000fea0003800200 */
.L_x_22126:
        /* <DEDUP_REMOVED lines=23> */
.L_x_22133:
        /* <DEDUP_REMOVED lines=13> */
.L_x_22135:
[----:B------:R-:W-:Y:S05]  /*15050*/  BSYNC.RECONVERGENT B2 ;  /* 0x0000000000027941 */ /* 0x000fea0003800200 */
.L_x_22134:
        /* <DEDUP_REMOVED lines=60> */
.L_x_22132:
[----:B------:R-:W-:Y:S05]  /*15420*/  BSYNC.RECONVERGENT B1 ;  /* 0x0000000000017941 */ /* 0x000fea0003800200 */
.L_x_22131:
        /* <DEDUP_REMOVED lines=23> */
.L_x_22138:
        /* <DEDUP_REMOVED lines=13> */
.L_x_22140:
[----:B------:R-:W-:Y:S05]  /*15670*/  BSYNC.RECONVERGENT B2 ;  /* 0x0000000000027941 */ /* 0x000fea0003800200 */
.L_x_22139:
        /* <DEDUP_REMOVED lines=8> */
[C---:B------:R-:W-:Y:S01]  /*15700*/  IADD3 R137, PT, PT, R15.reuse, 0x76cf5d0a, RZ ;  /* 0x76cf5d0a0f897810 */ /* 0x040fe20007ffe0ff */
[----:B------:R-:W-:Y:S02]  /*15710*/  VIADD R7, R15, 0xbb67ae85 ;  /* 0xbb67ae850f077836 */ /* 0x000fe40000000000 */
[----:B------:R-:W-:-:S03]  /*15720*/  IMAD.MOV.U32 R112, RZ, RZ, R134 ;  /* 0x000000ffff707224 */ /* 0x000fc600078e0086 */
        /* <DEDUP_REMOVED lines=50> */
.L_x_22137:
[----:B------:R-:W-:Y:S05]  /*15a50*/  BSYNC.RECONVERGENT B1 ;  /* 0x0000000000017941 */ /* 0x000fea0003800200 */
.L_x_22136:
        /* <DEDUP_REMOVED lines=23> */
.L_x_22143:
        /* <DEDUP_REMOVED lines=13> */
.L_x_22145:
[----:B------:R-:W-:Y:S05]  /*15ca0*/  BSYNC.RECONVERGENT B2 ;  /* 0x0000000000027941 */ /* 0x000fea0003800200 */
.L_x_22144:
        /* <DEDUP_REMOVED lines=60> */
.L_x_22142:
[----:B------:R-:W-:Y:S05]  /*16070*/  BSYNC.RECONVERGENT B1 ;  /* 0x0000000000017941 */ /* 0x000fea0003800200 */
.L_x_22141:
        /* <DEDUP_REMOVED lines=23> */
.L_x_22148:
        /* <DEDUP_REMOVED lines=13> */
.L_x_22150:
[----:B------:R-:W-:Y:S05]  /*162c0*/  BSYNC.RECONVERGENT B2 ;  /* 0x0000000000027941 */ /* 0x000fea0003800200 */
.L_x_22149:
        /* <DEDUP_REMOVED lines=61> */
.L_x_22147:
[----:B------:R-:W-:Y:S05]  /*166a0*/  BSYNC.RECONVERGENT B1 ;  /* 0x0000000000017941 */ /* 0x000fea0003800200 */
.L_x_22146:
        /* <DEDUP_REMOVED lines=23> */
.L_x_22153:
        /* <DEDUP_REMOVED lines=13> */
.L_x_22155:
[----:B------:R-:W-:Y:S05]  /*168f0*/  BSYNC.RECONVERGENT B2 ;  /* 0x0000000000027941 */ /* 0x000fea0003800200 */
.L_x_22154:
        /* <DEDUP_REMOVED lines=61> */
.L_x_22152:
[----:B------:R-:W-:Y:S05]  /*16cd0*/  BSYNC.RECONVERGENT B1 ;  /* 0x0000000000017941 */ /* 0x000fea0003800200 */
.L_x_22151:
        /* <DEDUP_REMOVED lines=23> */
.L_x_22158:
        /* <DEDUP_REMOVED lines=15> */
.L_x_22160:
[----:B------:R-:W-:Y:S05]  /*16f40*/  BSYNC.RECONVERGENT B2 ;  /* 0x0000000000027941 */ /* 0x000fea0003800200 */
.L_x_22159:
        /* <DEDUP_REMOVED lines=60> */
.L_x_22157:
[----:B------:R-:W-:Y:S05]  /*17310*/  BSYNC.RECONVERGENT B1 ;  /* 0x0000000000017941 */ /* 0x000fea0003800200 */
.L_x_22156:
[----:B------:R-:W-:Y:S01]  /*17320*/  I2FP.F32.U32 R137, R139 ;  /* 0x0000008b00897245 */ /* 0x000fe20000201000 */
[----:B------:R-:W-:Y:S02]  /*17330*/  HADD2.F32 R136, -RZ, R115.H1_H1 ;  /* 0x30000073ff887230 */ /* 0x000fe40000004100 */
[----:B------:R-:W-:Y:S02]  /*17340*/  HADD2.F32 R115, -RZ, R63.H1_H1 ;  /* 0x3000003fff737230 */ /* 0x000fe40000004100 */
        /* <DEDUP_REMOVED lines=8> */
.L_x_22120:
        /* <DEDUP_REMOVED lines=16> */
.L_x_22164:
        /* <DEDUP_REMOVED lines=13> */
.L_x_22166:
[----:B------:R-:W-:Y:S05]  /*175a0*/  BSYNC.RECONVERGENT B2 ;  /* 0x0000000000027941 */ /* 0x000fea0003800200 */
.L_x_22165:
        /* <DEDUP_REMOVED lines=59> */
.L_x_22163:
[----:B------:R-:W-:Y:S05]  /*17960*/  BSYNC.RECONVERGENT B1 ;  /* 0x0000000000017941 */ /* 0x000fea0003800200 */
.L_x_22162:
        /* <DEDUP_REMOVED lines=9> */
[----:B------:R-:W-:Y:S01]  /*17a00*/  FMUL.FTZ R108, R108, R125 ;  /* 0x0000007d6c6c7220 */ /* 0x000fe20000410000 */
[----:B------:R-:W-:-:S03]  /*17a10*/  HADD2.F32 R5, -RZ, R60.H0_H0 ;  /* 0x2000003cff057230 */ /* 0x000fc60000004100 */
[----:B0-----:R-:W-:Y:S01]  /*17a20*/  FMUL.FTZ R108, R108, R133 ;  /* 0x000000856c6c7220 */ /* 0x001fe20000410000 */
[----:B-1----:R-:W-:-:S04]  /*17a30*/  FSETP.GTU.FTZ.AND P1, PT, R2, R135, PT ;  /* 0x000000870200720b */ /* 0x002fc80003f3c000 */
        /* <DEDUP_REMOVED lines=14> */
.L_x_22169:
        /* <DEDUP_REMOVED lines=13> */
.L_x_22171:
[----:B------:R-:W-:Y:S05]  /*17bf0*/  BSYNC.RECONVERGENT B2 ;  /* 0x0000000000027941 */ /* 0x000fea0003800200 */
.L_x_22170:
        /* <DEDUP_REMOVED lines=60> */
.L_x_22168:
[----:B------:R-:W-:Y:S05]  /*17fc0*/  BSYNC.RECONVERGENT B1 ;  /* 0x0000000000017941 */ /* 0x000fea0003800200 */
.L_x_22167:
        /* <DEDUP_REMOVED lines=23> */
.L_x_22174:
        /* <DEDUP_REMOVED lines=13> */
.L_x_22176:
[----:B------:R-:W-:Y:S05]  /*18210*/  BSYNC.RECONVERGENT B2 ;  /* 0x0000000000027941 */ /* 0x000fea0003800200 */
.L_x_22175:
        /* <DEDUP_REMOVED lines=60> */
.L_x_22173:
[----:B------:R-:W-:Y:S05]  /*185e0*/  BSYNC.RECONVERGENT B1 ;  /* 0x0000000000017941 */ /* 0x000fea0003800200 */
.L_x_22172:
        /* <DEDUP_REMOVED lines=23> */
.L_x_22179:
        /* <DEDUP_REMOVED lines=13> */
.L_x_22181:
[----:B------:R-:W-:Y:S05]  /*18830*/  BSYNC.RECONVERGENT B2 ;  /* 0x0000000000027941 */ /* 0x000fea0003800200 */
.L_x_22180:
[----:B------:R-:W-:Y:S01]  /*18840*/  IMAD.WIDE.U32 R6, R10, -0x326172a9, RZ ;  /* 0xcd9e8d570a067825 */ /* 0x000fe200078e00ff */
[----:B------:R-:W-:Y:S02]  /*18850*/  LOP3.LUT R136, R3, R5, R15, 0x96, !PT ;  /* 0x0000000503887212 */ /* 0x000fe400078e960f */
[C---:B------:R-:W-:Y:S01]  /*18860*/  IADD3 R5, PT, PT, R14.reuse, -0x61c88647, RZ ;  /* 0x9e3779b90e057810 */ /* 0x040fe20007ffe0ff */
        /* <DEDUP_REMOVED lines=58> */
.L_x_22178:
[----:B------:R-:W-:Y:S05]  /*18c10*/  BSYNC.RECONVERGENT B1 ;  /* 0x0000000000017941 */ /* 0x000fea0003800200 */
.L_x_22177:
        /* <DEDUP_REMOVED lines=23> */
.L_x_22184:
        /* <DEDUP_REMOVED lines=13> */
.L_x_22186:
[----:B------:R-:W-:Y:S05]  /*18e60*/  BSYNC.RECONVERGENT B2 ;  /* 0x0000000000027941 */ /* 0x000fea0003800200 */
.L_x_22185:
        /* <DEDUP_REMOVED lines=56> */
[----:B------:R-:W-:-:S03]  /*191f0*/  LOP3.LUT R7, R7, R138, R5, 0x96, !PT ;  /* 0x0000008a07077212 */ /* 0x000fc600078e9605 */
[----:B------:R-:W-:Y:S01]  /*19200*/  IMAD.MOV.U32 R5, RZ, RZ, R134 ;  /* 0x000000ffff057224 */ /* 0x000fe200078e0086 */
[----:B------:R-:W-:Y:S02]  /*19210*/  LOP3.LUT R6, R137, R6, R113, 0x96, !PT ;  /* 0x0000000689067212 */ /* 0x000fe400078e9671 */
[----:B------:R-:W-:-:S07]  /*19220*/  MOV R134, R112 ;  /* 0x0000007000867202 */ /* 0x000fce0000000f00 */
.L_x_22183:
[----:B------:R-:W-:Y:S05]  /*19230*/  BSYNC.RECONVERGENT B1 ;  /* 0x0000000000017941 */ /* 0x000fea0003800200 */
.L_x_22182:
        /* <DEDUP_REMOVED lines=23> */
.L_x_22189:
        /* <DEDUP_REMOVED lines=13> */
.L_x_22191:
[----:B------:R-:W-:Y:S05]  /*19480*/  BSYNC.RECONVERGENT B2 ;  /* 0x0000000000027941 */ /* 0x000fea0003800200 */
.L_x_22190:
        /* <DEDUP_REMOVED lines=61> */
.L_x_22188:
[----:B------:R-:W-:Y:S05]  /*19860*/  BSYNC.RECONVERGENT B1 ;  /* 0x0000000000017941 */ /* 0x000fea0003800200 */
.L_x_22187:
        /* <DEDUP_REMOVED lines=23> */
.L_x_22194:
        /* <DEDUP_REMOVED lines=13> */
.L_x_22196:
[----:B------:R-:W-:Y:S05]  /*19ab0*/  BSYNC.RECONVERGENT B2 ;  /* 0x0000000000027941 */ /* 0x000fea0003800200 */
.L_x_22195:
        /* <DEDUP_REMOVED lines=61> */
.L_x_22193:
[----:B------:R-:W-:Y:S05]  /*19e90*/  BSYNC.RECONVERGENT B1 ;  /* 0x0000000000017941 */ /* 0x000fea0003800200 */
.L_x_22192:
        /* <DEDUP_REMOVED lines=23> */
.L_x_22199:
        /* <DEDUP_REMOVED lines=15> */
.L_x_22201:
[----:B------:R-:W-:Y:S05]  /*1a100*/  BSYNC.RECONVERGENT B2 ;  /* 0x0000000000027941 */ /* 0x000fea0003800200 */
.L_x_22200:
        /* <DEDUP_REMOVED lines=60> */
.L_x_22198:
[----:B------:R-:W-:Y:S05]  /*1a4d0*/  BSYNC.RECONVERGENT B1 ;  /* 0x0000000000017941 */ /* 0x000fea0003800200 */
.L_x_22197:
        /* <DEDUP_REMOVED lines=10> */
.L_x_22161:
        /* <DEDUP_REMOVED lines=22> */
.L_x_22119:
[----:B------:R-:W-:Y:S05]  /*1a6e0*/  BSYNC.RECONVERGENT B0 ;  /* 0x0000000000007941 */ /* 0x000fea0003800200 */
.L_x_22118:
[----:B------:R-:W-:Y:S01]  /*1a6f0*/  ISETP.GE.U32.AND P0, PT, R13, 0x280, PT ;  /* 0x000002800d00780c */ /* 0x000fe20003f06070 */
[----:B------:R-:W-:-:S12]  /*1a700*/  BSSY.RECONVERGENT B0, `(.L_x_22202) ;  /* 0x0000659000007945 */ /* 0x000fd80003800200 */
[----:B------:R-:W-:Y:S05]  /*1a710*/  @!P0 BRA `(.L_x_22203) ;  /* 0x00000064005c8947 */ /* 0x000fea0003800000 */
        /* <DEDUP_REMOVED lines=12> */
[----:B------:R-:W-:Y:S02]  /*1a7e0*/  HFMA2 R118, -RZ, RZ, 0, 1.1920928955078125e-07 ;  /* 0x00000002ff767431 */ /* 0x000fe400000001ff */
[----:B-1----:R-:W-:Y:S01]  /*1a7f0*/  IMAD.MOV.U32 R116, RZ, RZ, R4 ;  /* 0x000000ffff747224 */ /* 0x002fe200078e0004 */
        /* <DEDUP_REMOVED lines=12> */
.L_x_22207:
        /* <DEDUP_REMOVED lines=13> */
.L_x_22209:
[----:B------:R-:W-:Y:S05]  /*1a990*/  BSYNC.RECONVERGENT B2 ;  /* 0x0000000000027941 */ /* 0x000fea0003800200 */
.L_x_22208:
        /* <DEDUP_REMOVED lines=57> */
[----:B------:R-:W-:-:S05]  /*1ad30*/  VIADD R117, R15, 0x96a522ad ;  /* 0x96a522ad0f757836 */ /* 0x000fca0000000000 */
[----:B------:R-:W-:-:S07]  /*1ad40*/  LOP3.LUT R6, R117, R6, R135, 0x96, !PT ;  /* 0x0000000675067212 */ /* 0x000fce00078e9687 */
.L_x_22206:
[----:B------:R-:W-:Y:S05]  /*1ad50*/  BSYNC.RECONVERGENT B1 ;  /* 0x0000000000017941 */ /* 0x000fea0003800200 */
.L_x_22205:
[----:B------:R-:W0:Y:S01]  /*1ad60*/  LDC R133, c[0x0][0x408] ;  /* 0x00010200ff857b82 */ /* 0x000e220000000800 */
[----:B------:R-:W-:Y:S01]  /*1ad70*/  I2FP.F32.U32 R5, R116 ;  /* 0x0000007400057245 */ /* 0x000fe20000201000 */
[----:B---3--:R-:W-:Y:S02]  /*1ad80*/  HFMA2 R136, -RZ, RZ, 0.1171875, 0 ;  /* 0x2f800000ff887431 */ /* 0x008fe400000001ff */
[----:B-----5:R-:W-:Y:S01]  /*1ad90*/  HADD2.F32 R116, -RZ, R120.H0_H0 ;  /* 0x20000078ff747230 */ /* 0x020fe20000004100 */
[----:B------:R-:W-:Y:S01]  /*1ada0*/  BSSY.RECONVERGENT B1, `(.L_x_22210) ;  /* 0x0000061000017945 */ /* 0x000fe20003800200 */
[----:B------:R-:W-:Y:S01]  /*1adb0*/  IMAD.MOV.U32 R119, RZ, RZ, 0x2 ;  /* 0x00000002ff777424 */ /* 0x000fe200078e00ff */
[----:B------:R-:W-:Y:S01]  /*1adc0*/  MOV R117, R4 ;  /* 0x0000000400757202 */ /* 0x000fe20000000f00 */
[----:B------:R-:W-:Y:S01]  /*1add0*/  FFMA.FTZ R2, R5, R136, 1.1641532182693481445e-10 ;  /* 0x2f00000005027423 */ /* 0x000fe20000010088 */
[----:B------:R-:W1:Y:S01]  /*1ade0*/  LDC R135, c[0x0][0x404] ;  /* 0x00010100ff877b82 */ /* 0x000e620000000800 */
[----:B------:R-:W-:-:S04]  /*1adf0*/  FMUL.FTZ R116, R116, R125 ;  /* 0x0000007d74747220 */ /* 0x000fc80000410000 */
[----:B0-----:R-:W-:Y:S01]  /*1ae00*/  FMUL.FTZ R116, R116, R133 ;  /* 0x0000008574747220 */ /* 0x001fe20000410000 */
[----:B-1----:R-:W-:Y:S01]  /*1ae10*/  FSETP.GTU.FTZ.AND P1, PT, R2, R135, PT ;  /* 0x000000870200720b */ /* 0x002fe20003f3c000 */
[----:B------:R-:W-:-:S03]  /*1ae20*/  HADD2.F32 R2, -RZ, R72.H0_H0 ;  /* 0x20000048ff027230 */ /* 0x000fc60000004100 */
[----:B------:R-:W-:Y:S02]  /*1ae30*/  FSEL R5, R116, RZ, !P1 ;  /* 0x000000ff74057208 */ /* 0x000fe40004800000 */
[----:B------:R-:W-:Y:S02]  /*1ae40*/  PLOP3.LUT P2, PT, P1, PT, PT, 0x8, 0x80 ;  /* 0x000000000080781c */ /* 0x000fe40000f4e170 */
[----:B------:R-:W-:Y:S01]  /*1ae50*/  ISETP.NE.AND P1, PT, R118, 0x1, PT ;  /* 0x000000017600780c */ /* 0x000fe20003f25270 */
[----:B------:R-:W-:Y:S01]  /*1ae60*/  FFMA.FTZ R116, R5, R2, R76 ;  /* 0x0000000205747223 */ /* 0x000fe2000001004c */
        /* <DEDUP_REMOVED lines=10> */
.L_x_22212:
        /* <DEDUP_REMOVED lines=13> */
.L_x_22214:
[----:B------:R-:W-:Y:S05]  /*1afe0*/  BSYNC.RECONVERGENT B2 ;  /* 0x0000000000027941 */ /* 0x000fea0003800200 */
.L_x_22213:
        /* <DEDUP_REMOVED lines=60> */
.L_x_22211:
[----:B------:R-:W-:Y:S05]  /*1b3b0*/  BSYNC.RECONVERGENT B1 ;  /* 0x0000000000017941 */ /* 0x000fea0003800200 */
.L_x_22210:
[----:B------:R-:W-:Y:S01]  /*1b3c0*/  I2FP.F32.U32 R5, R117 ;  /* 0x0000007500057245 */ /* 0x000fe20000201000 */
[----:B------:R-:W-:Y:S01]  /*1b3d0*/  HADD2.F32 R120, -RZ, R120.H1_H1 ;  /* 0x30000078ff787230 */ /* 0x000fe20000004100 */
[----:B------:R-:W-:Y:S01]  /*1b3e0*/  BSSY.RECONVERGENT B1, `(.L_x_22215) ;  /* 0x0000061000017945 */ /* 0x000fe20003800200 */
[----:B------:R-:W-:Y:S02]  /*1b3f0*/  HADD2.F32 R117, -RZ, R72.H1_H1 ;  /* 0x30000048ff757230 */ /* 0x000fe40000004100 */
        /* <DEDUP_REMOVED lines=20> */
.L_x_22217:
        /* <DEDUP_REMOVED lines=13> */
.L_x_22219:
[----:B------:R-:W-:Y:S05]  /*1b610*/  BSYNC.RECONVERGENT B2 ;  /* 0x0000000000027941 */ /* 0x000fea0003800200 */
.L_x_22218:
        /* <DEDUP_REMOVED lines=61> */
.L_x_22216:
[----:B------:R-:W-:Y:S05]  /*1b9f0*/  BSYNC.RECONVERGENT B1 ;  /* 0x0000000000017941 */ /* 0x000fea0003800200 */
.L_x_22215:
        /* <DEDUP_REMOVED lines=23> */
.L_x_22222:
        /* <DEDUP_REMOVED lines=13> */
.L_x_22224:
[----:B------:R-:W-:Y:S05]  /*1bc40*/  BSYNC.RECONVERGENT B2 ;  /* 0x0000000000027941 */ /* 0x000fea0003800200 */
.L_x_22223:
        /* <DEDUP_REMOVED lines=56> */
[----:B------:R-:W-:-:S04]  /*1bfd0*/  LOP3.LUT R7, R7, R140, R5, 0x96, !PT ;  /* 0x0000008c07077212 */ /* 0x000fc800078e9605 */
[----:B------:R-:W-:Y:S01]  /*1bfe0*/  LOP3.LUT R6, R119, R6, R139, 0x96, !PT ;  /* 0x0000000677067212 */ /* 0x000fe200078e968b */
[----:B------:R-:W-:Y:S01]  /*1bff0*/  IMAD.MOV.U32 R139, RZ, RZ, RZ ;  /* 0x000000ffff8b7224 */ /* 0x000fe200078e00ff */
[----:B------:R-:W-:-:S07]  /*1c000*/  MOV R134, R138 ;  /* 0x0000008a00867202 */ /* 0x000fce0000000f00 */
.L_x_22221:
[----:B------:R-:W-:Y:S05]  /*1c010*/  BSYNC.RECONVERGENT B1 ;  /* 0x0000000000017941 */ /* 0x000fea0003800200 */
.L_x_22220:
        /* <DEDUP_REMOVED lines=23> */
.L_x_22227:
        /* <DEDUP_REMOVED lines=13> */
.L_x_22229:
[----:B------:R-:W-:Y:S05]  /*1c260*/  BSYNC.RECONVERGENT B2 ;  /* 0x0000000000027941 */ /* 0x000fea0003800200 */
.L_x_22228:
        /* <DEDUP_REMOVED lines=60> */
[----:B------:R-:W-:-:S07]  /*1c630*/  IMAD.MOV.U32 R4, RZ, RZ, R138 ;  /* 0x000000ffff047224 */ /* 0x000fce00078e008a */
.L_x_22226:
[----:B------:R-:W-:Y:S05]  /*1c640*/  BSYNC.RECONVERGENT B1 ;  /* 0x0000000000017941 */ /* 0x000fea0003800200 */
.L_x_22225:
        /* <DEDUP_REMOVED lines=23> */
.L_x_22232:
        /* <DEDUP_REMOVED lines=13> */
.L_x_22234:
[----:B------:R-:W-:Y:S05]  /*1c890*/  BSYNC.RECONVERGENT B2 ;  /* 0x0000000000027941 */ /* 0x000fea0003800200 */
.L_x_22233:
        /* <DEDUP_REMOVED lines=54> */
[----:B------:R-:W-:Y:S02]  /*1cc00*/  HFMA2 R141, -RZ, RZ, 0, 0 ;  /* 0x00000000ff8d7431 */ /* 0x000fe400000001ff */
[----:B------:R-:W-:Y:S01]  /*1cc10*/  IMAD.WIDE.U32 R138, R138, -0x2daee0ad, RZ ;  /* 0xd2511f538a8a7825 */ /* 0x000fe200078e00ff */
[----:B------:R-:W-:-:S04]  /*1cc20*/  LOP3.LUT R7, R7, R140, R5, 0x96, !PT ;  /* 0x0000008c07077212 */ /* 0x000fc800078e9605 */
[----:B------:R-:W-:Y:S02]  /*1cc30*/  LOP3.LUT R6, R121, R6, R139, 0x96, !PT ;  /* 0x0000000679067212 */ /* 0x000fe400078e968b */
[----:B------:R-:W-:Y:S01]  /*1cc40*/  MOV R139, R134 ;  /* 0x00000086008b7202 */ /* 0x000fe20000000f00 */
[----:B------:R-:W-:-:S07]  /*1cc50*/  IMAD.MOV.U32 R134, RZ, RZ, R138 ;  /* 0x000000ffff867224 */ /* 0x000fce00078e008a */
.L_x_22231:
[----:B------:R-:W-:Y:S05]  /*1cc60*/  BSYNC.RECONVERGENT B1 ;  /* 0x0000000000017941 */ /* 0x000fea0003800200 */
.L_x_22230:
        /* <DEDUP_REMOVED lines=23> */
.L_x_22237:
        /* <DEDUP_REMOVED lines=13> */
.L_x_22239:
[----:B------:R-:W-:Y:S05]  /*1ceb0*/  BSYNC.RECONVERGENT B2 ;  /* 0x0000000000027941 */ /* 0x000fea0003800200 */
.L_x_22238:
        /* <DEDUP_REMOVED lines=60> */
.L_x_22236:
[----:B------:R-:W-:Y:S05]  /*1d280*/  BSYNC.RECONVERGENT B1 ;  /* 0x0000000000017941 */ /* 0x000fea0003800200 */
.L_x_22235:
        /* <DEDUP_REMOVED lines=23> */
.L_x_22242:
        /* <DEDUP_REMOVED lines=15> */
.L_x_22244:
[----:B------:R-:W-:Y:S05]  /*1d4f0*/  BSYNC.RECONVERGENT B2 ;  /* 0x0000000000027941 */ /* 0x000fea0003800200 */
.L_x_22243:
        /* <DEDUP_REMOVED lines=60> */
.L_x_22241:
[----:B------:R-:W-:Y:S05]  /*1d8c0*/  BSYNC.RECONVERGENT B1 ;  /* 0x0000000000017941 */ /* 0x000fea0003800200 */
.L_x_22240:
        /* <DEDUP_REMOVED lines=11> */
.L_x_22204:
[----:B------:R-:W-:Y:S01]  /*1d980*/  ISETP.NE.AND P1, PT, R5, 0x1, PT ;  /* 0x000000010500780c */ /* 0x000fe20003f25270 */
[----:B------:R-:W-:Y:S01]  /*1d990*/  BSSY.RECONVERGENT B1, `(.L_x_22246) ;  /* 0x0000058000017945 */ /* 0x000fe20003800200 */
[----:B------:R-:W-:Y:S01]  /*1d9a0*/  IMAD.MOV.U32 R118, RZ, RZ, 0x2 ;  /* 0x00000002ff767424 */ /* 0x000fe200078e00ff */
[----:B-1----:R-:W-:Y:S01]  /*1d9b0*/  MOV R116, R4 ;  /* 0x0000000400747202 */ /* 0x002fe20000000f00 */
[----:B0-2---:R-:W-:-:S09]  /*1d9c0*/  IMAD.MOV.U32 R134, RZ, RZ, R2 ;  /* 0x000000ffff867224 */ /* 0x005fd200078e0002 */
        /* <DEDUP_REMOVED lines=11> */
.L_x_22248:
        /* <DEDUP_REMOVED lines=13> */
.L_x_22250:
[----:B------:R-:W-:Y:S05]  /*1db50*/  BSYNC.RECONVERGENT B2 ;  /* 0x0000000000027941 */ /* 0x000fea0003800200 */
.L_x_22249:
        /* <DEDUP_REMOVED lines=39> */
[C---:B------:R-:W-:Y:S01]  /*1ddd0*/  VIADD R119, R15.reuse, 0xdb3d7428 ;  /* 0xdb3d74280f777836 */ /* 0x040fe20000000000 */
[----:B------:R-:W-:Y:S01]  /*1dde0*/  IADD3 R117, PT, PT, R15, 0x1fd5c5a3, RZ ;  /* 0x1fd5c5a30f757810 */ /* 0x000fe20007ffe0ff */
[----:B------:R-:W-:-:S04]  /*1ddf0*/  IMAD.WIDE.U32 R4, R7, -0x326172a9, RZ ;  /* 0xcd9e8d5707047825 */ /* 0x000fc800078e00ff */
[----:B------:R-:W-:Y:S02]  /*1de00*/  VIADD R7, R14, 0x5384540f ;  /* 0x5384540f0e077836 */ /* 0x000fe40000000000 */
[----:B------:R-:W-:-:S03]  /*1de10*/  IMAD.WIDE.U32 R134, R134, -0x2daee0ad, RZ ;  /* 0xd2511f5386867825 */ /* 0x000fc600078e00ff */
[----:B------:R-:W-:Y:S01]  /*1de20*/  LOP3.LUT R7, R7, R118, R5, 0x96, !PT ;  /* 0x0000007607077212 */ /* 0x000fe200078e9605 */
[----:B------:R-:W-:Y:S01]  /*1de30*/  HFMA2 R118, -RZ, RZ, 0, 0 ;  /* 0x00000000ff767431 */ /* 0x000fe200000001ff */
        /* <DEDUP_REMOVED lines=13> */
.L_x_22247:
[----:B------:R-:W-:Y:S05]  /*1df10*/  BSYNC.RECONVERGENT B1 ;  /* 0x0000000000017941 */ /* 0x000fea0003800200 */
.L_x_22246:
[----:B------:R-:W0:Y:S01]  /*1df20*/  LDC R133, c[0x0][0x408] ;  /* 0x00010200ff857b82 */ /* 0x000e220000000800 */
[----:B------:R-:W-:Y:S01]  /*1df30*/  I2FP.F32.U32 R5, R116 ;  /* 0x0000007400057245 */ /* 0x000fe20000201000 */
[----:B-----5:R-:W-:Y:S01]  /*1df40*/  HADD2.F32 R116, -RZ, R120.H0_H0 ;  /* 0x20000078ff747230 */ /* 0x020fe20000004100 */
[----:B------:R-:W-:Y:S01]  /*1df50*/  BSSY.RECONVERGENT B1, `(.L_x_22251) ;  /* 0x0000062000017945 */ /* 0x000fe20003800200 */
[----:B---3--:R-:W-:Y:S01]  /*1df60*/  IMAD.MOV.U32 R136, RZ, RZ, 0x2f800000 ;  /* 0x2f800000ff887424 */ /* 0x008fe200078e00ff */
[----:B------:R-:W-:Y:S01]  /*1df70*/  MOV R119, 0x2 ;  /* 0x0000000200777802 */ /* 0x000fe20000000f00 */
[----:B------:R-:W-:Y:S02]  /*1df80*/  HADD2.F32 R117, -RZ, R72.H0_H0 ;  /* 0x20000048ff757230 */ /* 0x000fe40000004100 */
[----:B------:R-:W-:Y:S01]  /*1df90*/  FMUL.FTZ R116, R116, R125 ;  /* 0x0000007d74747220 */ /* 0x000fe20000410000 */
[----:B------:R-:W1:Y:S01]  /*1dfa0*/  LDC R135, c[0x0][0x404] ;  /* 0x00010100ff877b82 */ /* 0x000e620000000800 */
[----:B------:R-:W-:Y:S01]  /*1dfb0*/  FFMA.FTZ R2, R5, R136, 1.1641532182693481445e-10 ;  /* 0x2f00000005027423 */ /* 0x000fe20000010088 */
[----:B------:R-:W-:-:S02]  /*1dfc0*/  IMAD.MOV.U32 R5, RZ, RZ, R4 ;  /* 0x000000ffff057224 */ /* 0x000fc400078e0004 */
[----:B0-----:R-:W-:Y:S02]  /*1dfd0*/  FMUL.FTZ R116, R116, R133 ;  /* 0x0000008574747220 */ /* 0x001fe40000410000 */
[----:B-1----:R-:W-:-:S04]  /*1dfe0*/  FSETP.GTU.FTZ.AND P1, PT, R2, R135, PT ;  /* 0x000000870200720b */ /* 0x002fc80003f3c000 */
[----:B------:R-:W-:Y:S02]  /*1dff0*/  FSEL R116, R116, RZ, !P1 ;  /* 0x000000ff74747208 */ /* 0x000fe40004800000 */
[----:B------:R-:W-:Y:S02]  /*1e000*/  PLOP3.LUT P2, PT, P1, PT, PT, 0x8, 0x80 ;  /* 0x000000000080781c */ /* 0x000fe40000f4e170 */
[----:B------:R-:W-:Y:S01]  /*1e010*/  ISETP.NE.AND P1, PT, R118, 0x1, PT ;  /* 0x000000017600780c */ /* 0x000fe20003f25270 */
[----:B------:R-:W-:Y:S01]  /*1e020*/  FMUL.FTZ R116, R117, R116 ;  /* 0x0000007475747220 */ /* 0x000fe20000410000 */
        /* <DEDUP_REMOVED lines=10> */
.L_x_22253:
        /* <DEDUP_REMOVED lines=13> */
.L_x_22255:
[----:B------:R-:W-:Y:S05]  /*1e1a0*/  BSYNC.RECONVERGENT B2 ;  /* 0x0000000000027941 */ /* 0x000fea0003800200 */
.L_x_22254:
        /* <DEDUP_REMOVED lines=60> */
.L_x_22252:
[----:B------:R-:W-:Y:S05]  /*1e570*/  BSYNC.RECONVERGENT B1 ;  /* 0x0000000000017941 */ /* 0x000fea0003800200 */
.L_x_22251:
[----:B------:R-:W-:Y:S01]  /*1e580*/  I2FP.F32.U32 R5, R5 ;  /* 0x0000000500057245 */ /* 0x000fe20000201000 */
[----:B------:R-:W-:Y:S01]  /*1e590*/  HADD2.F32 R120, -RZ, R120.H1_H1 ;  /* 0x30000078ff787230 */ /* 0x000fe20000004100 */
[----:B------:R-:W-:Y:S01]  /*1e5a0*/  BSSY.RECONVERGENT B1, `(.L_x_22256) ;  /* 0x0000061000017945 */ /* 0x000fe20003800200 */
[----:B------:R-:W-:Y:S02]  /*1e5b0*/  HADD2.F32 R138, -RZ, R72.H1_H1 ;  /* 0x30000048ff8a7230 */ /* 0x000fe40000004100 */
[----:B------:R-:W-:Y:S02]  /*1e5c0*/  HFMA2 R139, -RZ, RZ, 0, 1.1920928955078125e-07 ;  /* 0x00000002ff8b7431 */ /* 0x000fe400000001ff */
[----:B------:R-:W-:Y:S01]  /*1e5d0*/  FFMA.FTZ R118, R5, R136, 1.1641532182693481445e-10 ;  /* 0x2f00000005767423 */ /* 0x000fe20000010088 */
[----:B------:R-:W-:Y:S01]  /*1e5e0*/  FMUL.FTZ R120, R120, R125 ;  /* 0x0000007d78787220 */ /* 0x000fe20000410000 */
[----:B------:R-:W-:-:S03]  /*1e5f0*/  IMAD.MOV.U32 R5, RZ, RZ, R4 ;  /* 0x000000ffff057224 */ /* 0x000fc600078e0004 */
[----:B------:R-:W-:Y:S01]  /*1e600*/  FMUL.FTZ R117, R120, R133 ;  /* 0x0000008578757220 */ /* 0x000fe20000410000 */
[----:B------:R-:W-:-:S04]  /*1e610*/  FSETP.GTU.FTZ.AND P1, PT, R118, R135, PT ;  /* 0x000000877600720b */ /* 0x000fc80003f3c000 */
        /* <DEDUP_REMOVED lines=14> */
.L_x_22258:
        /* <DEDUP_REMOVED lines=13> */
.L_x_22260:
[----:B------:R-:W-:Y:S05]  /*1e7d0*/  BSYNC.RECONVERGENT B2 ;  /* 0x0000000000027941 */ /* 0x000fea0003800200 */
.L_x_22259:
        /* <DEDUP_REMOVED lines=61> */
.L_x_22257:
[----:B------:R-:W-:Y:S05]  /*1ebb0*/  BSYNC.RECONVERGENT B1 ;  /* 0x0000000000017941 */ /* 0x000fea0003800200 */
.L_x_22256:
        /* <DEDUP_REMOVED lines=23> */
.L_x_22263:
        /* <DEDUP_REMOVED lines=13> */
.L_x_22265:
[----:B------:R-:W-:Y:S05]  /*1ee00*/  BSYNC.RECONVERGENT B2 ;  /* 0x0000000000027941 */ /* 0x000fea0003800200 */
.L_x_22264:
        /* <DEDUP_REMOVED lines=56> */
[----:B------:R-:W-:Y:S02]  /*1f190*/  LOP3.LUT R7, R7, R140, R5, 0x96, !PT ;  /* 0x0000008c07077212 */ /* 0x000fe400078e9605 */
[----:B------:R-:W-:Y:S01]  /*1f1a0*/  MOV R5, R134 ;  /* 0x0000008600057202 */ /* 0x000fe20000000f00 */
[----:B------:R-:W-:Y:S01]  /*1f1b0*/  IMAD.MOV.U32 R134, RZ, RZ, R138 ;  /* 0x000000ffff867224 */ /* 0x000fe200078e008a */
[----:B------:R-:W-:-:S07]  /*1f1c0*/  LOP3.LUT R6, R119, R6, R139, 0x96, !PT ;  /* 0x0000000677067212 */ /* 0x000fce00078e968b */
.L_x_22262:
[----:B------:R-:W-:Y:S05]  /*1f1d0*/  BSYNC.RECONVERGENT B1 ;  /* 0x0000000000017941 */ /* 0x000fea0003800200 */
.L_x_22261:
        /* <DEDUP_REMOVED lines=23> */
.L_x_22268:
        /* <DEDUP_REMOVED lines=13> */
.L_x_22270:
[----:B------:R-:W-:Y:S05]  /*1f420*/  BSYNC.RECONVERGENT B2 ;  /* 0x0000000000027941 */ /* 0x000fea0003800200 */
.L_x_22269:
        /* <DEDUP_REMOVED lines=61> */
.L_x_22267:
[----:B------:R-:W-:Y:S05]  /*1f800*/  BSYNC.RECONVERGENT B1 ;  /* 0x0000000000017941 */ /* 0x000fea0003800200 */
.L_x_22266:
        /* <DEDUP_REMOVED lines=23> */
.L_x_22273:
        /* <DEDUP_REMOVED lines=13> */
.L_x_22275:
[----:B------:R-:W-:Y:S05]  /*1fa50*/  BSYNC.RECONVERGENT B2 ;  /* 0x0000000000027941 */ /* 0x000fea0003800200 */
.L_x_22274:
        /* <DEDUP_REMOVED lines=52> */
[----:B------:R-:W-:Y:S01]  /*1fda0*/  LOP3.LUT R138, R5, R4, R141, 0x96, !PT ;  /* 0x00000004058a7212 */ /* 0x000fe200078e968d */
[----:B------:R-:W-:Y:S02]  /*1fdb0*/  IMAD.MOV.U32 R141, RZ, RZ, RZ ;  /* 0x000000ffff8d7224 */ /* 0x000fe400078e00ff */
[----:B------:R-:W-:-:S04]  /*1fdc0*/  IMAD.WIDE.U32 R4, R139, -0x326172a9, RZ ;  /* 0xcd9e8d578b047825 */ /* 0x000fc800078e00ff */
[----:B------:R-:W-:Y:S01]  /*1fdd0*/  IMAD.WIDE.U32 R138, R138, -0x2daee0ad, RZ ;  /* 0xd2511f538a8a7825 */ /* 0x000fe200078e00ff */
[----:B------:R-:W-:-:S03]  /*1fde0*/  LOP3.LUT R7, R7, R140, R5, 0x96, !PT ;  /* 0x0000008c07077212 */ /* 0x000fc600078e9605 */
[----:B------:R-:W-:Y:S01]  /*1fdf0*/  IMAD.MOV.U32 R5, RZ, RZ, R134 ;  /* 0x000000ffff057224 */ /* 0x000fe200078e0086 */
[----:B------:R-:W-:Y:S02]  /*1fe00*/  LOP3.LUT R6, R121, R6, R139, 0x96, !PT ;  /* 0x0000000679067212 */ /* 0x000fe400078e968b */
[----:B------:R-:W-:-:S07]  /*1fe10*/  MOV R134, R138 ;  /* 0x0000008a00867202 */ /* 0x000fce0000000f00 */
.L_x_22272:
[----:B------:R-:W-:Y:S05]  /*1fe20*/  BSYNC.RECONVERGENT B1 ;  /* 0x0000000000017941 */ /* 0x000fea0003800200 */
.L_x_22271:
        /* <DEDUP_REMOVED lines=23> */
.L_x_22278:
        /* <DEDUP_REMOVED lines=13> */
.L_x_22280:
[----:B------:R-:W-:Y:S05]  /*20070*/  BSYNC.RECONVERGENT B2 ;  /* 0x0000000000027941 */ /* 0x000fea0003800200 */
.L_x_22279:
        /* <DEDUP_REMOVED lines=60> */
.L_x_22277:
[----:B------:R-:W-:Y:S05]  /*20440*/  BSYNC.RECONVERGENT B1 ;  /* 0x0000000000017941 */ /* 0x000fea0003800200 */
.L_x_22276:
        /* <DEDUP_REMOVED lines=23> */
.L_x_22283:
        /* <DEDUP_REMOVED lines=15> */
.L_x_22285:
[----:B------:R-:W-:Y:S05]  /*206b0*/  BSYNC.RECONVERGENT B2 ;  /* 0x0000000000027941 */ /* 0x000fea0003800200 */
.L_x_22284:
        /* <DEDUP_REMOVED lines=60> */
.L_x_22282:
[----:B------:R-:W-:Y:S05]  /*20a80*/  BSYNC.RECONVERGENT B1 ;  /* 0x0000000000017941 */ /* 0x000fea0003800200 */
.L_x_22281:
        /* <DEDUP_REMOVED lines=10> */
.L_x_22245:
        /* <DEDUP_REMOVED lines=10> */
[----:B------:R-:W-:Y:S02]  /*20bd0*/  SEL R140, RZ, 0x1, !P3 ;  /* 0x00000001ff8c7807 */ /* 0x000fe40005800000 */
[----:B------:R-:W-:Y:S02]  /*20be0*/  LOP3.LUT R141, R141, R135, R142, 0xfe, !PT ;  /* 0x000000878d8d7212 */ /* 0x000fe400078efe8e */
[----:B------:R-:W-:Y:S02]  /*20bf0*/  LOP3.LUT R2, R2, R133, R125, 0xfe, !PT ;  /* 0x0000008502027212 */ /* 0x000fe400078efe7d */
[----:B------:R-:W-:-:S02]  /*20c00*/  SEL R125, RZ, 0x1, !P6 ;  /* 0x00000001ff7d7807 */ /* 0x000fc40007000000 */
[----:B------:R-:W-:Y:S01]  /*20c10*/  LOP3.LUT R141, R141, R140, RZ, 0xfc, !PT ;  /* 0x0000008c8d8d7212 */ /* 0x000fe200078efcff */
[C---:B0-----:R-:W-:Y:S01]  /*20c20*/  IMAD.WIDE.U32 R138, R127.reuse, 0x20, R138 ;  /* 0x000000207f8a7825 */ /* 0x041fe200078e008a */
[----:B------:R-:W-:Y:S02]  /*20c30*/  LOP3.LUT R140, R2, R125, RZ, 0xfc, !PT ;  /* 0x0000007d028c7212 */ /* 0x000fe400078efcff */
[----:B------:R-:W-:Y:S02]  /*20c40*/  MOV R2, R134 ;  /* 0x0000008600027202 */ /* 0x000fe40000000f00 */
[----:B------:R4:W-:Y:S01]  /*20c50*/  STG.E.128 desc[UR6][R138.64], R116 ;  /* 0x000000748a007986 */ /* 0x0009e2000c101d06 */
[----:B-1----:R-:W-:-:S03]  /*20c60*/  IMAD.WIDE.U32 R136, R127, 0x8, R136 ;  /* 0x000000087f887825 */ /* 0x002fc600078e0088 */
[----:B------:R4:W-:Y:S04]  /*20c70*/  STG.E.128 desc[UR6][R138.64+0x10], R120 ;  /* 0x000010788a007986 */ /* 0x0009e8000c101d06 */
[----:B------:R4:W-:Y:S02]  /*20c80*/  STG.E.64 desc[UR6][R136.64], R140 ;  /* 0x0000008c88007986 */ /* 0x0009e4000c101b06 */
.L_x_22203:
[----:B------:R-:W-:Y:S05]  /*20c90*/  BSYNC.RECONVERGENT B0 ;  /* 0x0000000000007941 */ /* 0x000fea0003800200 */
.L_x_22202:
[----:B------:R-:W-:Y:S01]  /*20ca0*/  ISETP.NE.AND P5, PT, R126, RZ, PT ;  /* 0x000000ff7e00720c */ /* 0x000fe20003fa5270 */
[----:B------:R-:W-:Y:S01]  /*20cb0*/  FADD.FTZ R126, RZ, R84 ;  /* 0x00000054ff7e7221 */ /* 0x000fe20000010000 */
[C---:B------:R-:W-:Y:S01]  /*20cc0*/  ISETP.GT.U32.AND P1, PT, R13.reuse, 0xff, PT ;  /* 0x000000ff0d00780c */ /* 0x040fe20003f24070 */
[----:B------:R-:W-:Y:S01]  /*20cd0*/  BSSY.RECONVERGENT B0, `(.L_x_22286) ;  /* 0x000009e000007945 */ /* 0x000fe20003800200 */
[----:B------:R-:W-:Y:S01]  /*20ce0*/  ISETP.GT.U32.AND P2, PT, R13, 0x17f, PT ;  /* 0x0000017f0d00780c */ /* 0x000fe20003f44070 */
[----:B------:R-:W-:Y:S01]  /*20cf0*/  FADD.FTZ R125, R85, R126 ;  /* 0x0000007e557d7221 */ /* 0x000fe20000010000 */
[C---:B------:R-:W-:Y:S02]  /*20d00*/  ISETP.GT.U32.AND P3, PT, R13.reuse, 0x1ff, PT ;  /* 0x000001ff0d00780c */ /* 0x040fe40003f64070 */
[----:B------:R-:W-:Y:S01]  /*20d10*/  ISETP.GT.U32.AND P4, PT, R13, 0x27f, PT ;  /* 0x0000027f0d00780c */ /* 0x000fe20003f84070 */
[----:B------:R-:W-:Y:S01]  /*20d20*/  FADD.FTZ R126, R86, R125 ;  /* 0x0000007d567e7221 */ /* 0x000fe20000010000 */
[----:B0-234-:R-:W-:-:S03]  /*20d30*/  LOP3.LUT R137, R124, 0x1f, RZ, 0xc0, !PT ;  /* 0x0000001f7c897812 */ /* 0x01dfc600078ec0ff */
        /* <DEDUP_REMOVED lines=151> */
.L_x_22287:
[----:B------:R-:W-:Y:S05]  /*216b0*/  BSYNC.RECONVERGENT B0 ;  /* 0x0000000000007941 */ /* 0x000fea0003800200 */
.L_x_22286:
        /* <DEDUP_REMOVED lines=12> */
.L_x_22289:
[----:B------:R-:W-:Y:S05]  /*21780*/  BSYNC.RECONVERGENT B0 ;  /* 0x0000000000007941 */ /* 0x000fea0003800200 */
.L_x_22288:
[----:B0-----:R-:W0:Y:S01]  /*21790*/  SHFL.DOWN PT, R125, R138, 0x2, 0x1f ;  /* 0x08401f008a7d7f89 */ /* 0x001e2200000e0000 */
[----:B------:R-:W-:Y:S01]  /*217a0*/  ISETP.NE.AND P1, PT, RZ, UR10, PT ;  /* 0x0000000aff007c0c */ /* 0x000fe2000bf25270 */
[----:B------:R-:W-:Y:S02]  /*217b0*/  BSSY.RECONVERGENT B0, `(.L_x_22290) ;  /* 0x0000062000007945 */ /* 0x000fe40003800200 */
[----:B-1----:R-:W1:Y:S01]  /*217c0*/  SHFL.DOWN PT, R133, R126, 0x2, 0x1f ;  /* 0x08401f007e857f89 */ /* 0x002e6200000e0000 */
[-C--:B0-----:R-:W-:Y:S02]  /*217d0*/  IADD3 R135, PT, PT, R125, R138.reuse, RZ ;  /* 0x0000008a7d877210 */ /* 0x081fe40007ffe0ff */
[----:B------:R-:W-:Y:S02]  /*217e0*/  I2FP.F32.S32 R139, R125 ;  /* 0x0000007d008b7245 */ /* 0x000fe40000201400 */
[----:B------:R-:W-:Y:S01]  /*217f0*/  I2FP.F32.S32 R136, R135 ;  /* 0x0000008700887245 */ /* 0x000fe20000201400 */
[----:B------:R-:W0:Y:S01]  /*21800*/  SHFL.DOWN PT, R142, R135, 0x1, 0x1f ;  /* 0x08201f00878e7f89 */ /* 0x000e2200000e0000 */
[----:B------:R-:W-:Y:S01]  /*21810*/  I2FP.F32.S32 R125, R138 ;  /* 0x0000008a007d7245 */ /* 0x000fe20000201400 */
        /* <DEDUP_REMOVED lines=25> */
[----:B--2---:R-:W-:-:S04]  /*219b0*/  FADD.FTZ R134, R126, R125 ;  /* 0x0000007d7e867221 */ /* 0x004fc80000010000 */
[----:B------:R-:W-:Y:S02]  /*219c0*/  FFMA.FTZ R135, R133, R127, R134 ;  /* 0x0000007f85877223 */ /* 0x000fe40000010086 */
[----:B------:R-:W1:Y:S04]  /*219d0*/  LDC R134, c[0x0][0x448] ;  /* 0x00011200ff867b82 */ /* 0x000e680000000800 */
        /* <DEDUP_REMOVED lines=18> */
[--C-:B------:R-:W-:Y:S01]  /*21b00*/  FADD.FTZ R139, R88, -R133.reuse ;  /* 0x80000085588b7221 */ /* 0x100fe20000010000 */
[----:B------:R-:W-:Y:S02]  /*21b10*/  HADD2.F32 R136, -RZ, R21.H0_H0 ;  /* 0x20000015ff887230 */ /* 0x000fe40000004100 */
[C---:B------:R-:W-:Y:S01]  /*21b20*/  FMUL.FTZ R137, R134.reuse, R137 ;  /* 0x0000008986897220 */ /* 0x040fe20000410000 */
[C---:B------:R-:W-:Y:S01]  /*21b30*/  FMUL.FTZ R124, R134.reuse, R125 ;  /* 0x0000007d867c7220 */ /* 0x040fe20000410000 */
[----:B------:R-:W-:Y:S01]  /*21b40*/  FMUL.FTZ R125, R134, R139 ;  /* 0x0000008b867d7220 */ /* 0x000fe20000410000 */
[----:B------:R-:W-:Y:S01]  /*21b50*/  FADD.FTZ R141, R90, -R133 ;  /* 0x800000855a8d7221 */ /* 0x000fe20000010000 */
[----:B------:R-:W-:Y:S01]  /*21b60*/  FFMA.FTZ R139, R137, R126, R136 ;  /* 0x0000007e898b7223 */ /* 0x000fe20000010088 */
[----:B------:R-:W-:Y:S01]  /*21b70*/  HADD2.F32 R127, -RZ, R16.H0_H0 ;  /* 0x20000010ff7f7230 */ /* 0x000fe20000004100 */
[----:B------:R-:W0:Y:S01]  /*21b80*/  LDC.64 R136, c[0x0][0x428] ;  /* 0x00010a00ff887b82 */ /* 0x000e220000000a00 */
[----:B------:R-:W-:-:S02]  /*21b90*/  HADD2.F32 R135, -RZ, R20.H0_H0 ;  /* 0x20000014ff877230 */ /* 0x000fc40000004100 */
[----:B------:R-:W-:Y:S01]  /*21ba0*/  FMUL.FTZ R142, R134, R141 ;  /* 0x0000008d868e7220 */ /* 0x000fe20000410000 */
[----:B------:R-:W-:Y:S02]  /*21bb0*/  HADD2.F32 R138, -RZ, R18.H0_H0 ;  /* 0x20000012ff8a7230 */ /* 0x000fe40000004100 */
[----:B------:R-:W-:Y:S02]  /*21bc0*/  HADD2.F32 R140, -RZ, R22.H0_H0 ;  /* 0x20000016ff8c7230 */ /* 0x000fe40000004100 */
[----:B------:R-:W-:Y:S01]  /*21bd0*/  FFMA.FTZ R124, R124, R127, R135 ;  /* 0x0000007f7c7c7223 */ /* 0x000fe20000010087 */
[----:B------:R-:W-:Y:S02]  /*21be0*/  HADD2.F32 R143, -RZ, R19.H0_H0 ;  /* 0x20000013ff8f7230 */ /* 0x000fe40000004100 */
[--C-:B------:R-:W-:Y:S01]  /*21bf0*/  FADD.FTZ R135, R89, -R133.reuse ;  /* 0x8000008559877221 */ /* 0x100fe20000010000 */
[----:B------:R-:W-:Y:S02]  /*21c00*/  HADD2.F32 R145, -RZ, R23.H0_H0 ;  /* 0x20000017ff917230 */ /* 0x000fe40000004100 */
[----:B------:R-:W-:Y:S01]  /*21c10*/  FFMA.FTZ R141, R125, R138, R140 ;  /* 0x0000008a7d8d7223 */ /* 0x000fe2000001008c */
[--C-:B------:R-:W-:Y:S01]  /*21c20*/  FADD.FTZ R125, R85, -R133.reuse ;  /* 0x80000085557d7221 */ /* 0x100fe20000010000 */
[----:B------:R-:W-:Y:S01]  /*21c30*/  FADD.FTZ R127, R87, -R133 ;  /* 0x80000085577f7221 */ /* 0x000fe20000010000 */
[----:B------:R-:W-:-:S02]  /*21c40*/  HADD2.F32 R144, -RZ, R18.H1_H1 ;  /* 0x30000012ff907230 */ /* 0x000fc40000004100 */
[----:B------:R-:W-:Y:S01]  /*21c50*/  FFMA.FTZ R143, R142, R143, R145 ;  /* 0x0000008f8e8f7223 */ /* 0x000fe20000010091 */
[----:B------:R-:W-:Y:S01]  /*21c60*/  FADD.FTZ R145, R91, -R133 ;  /* 0x800000855b917221 */ /* 0x000fe20000010000 */
[----:B------:R-:W-:Y:S02]  /*21c70*/  HADD2.F32 R146, -RZ, R22.H1_H1 ;  /* 0x30000016ff927230 */ /* 0x000fe40000004100 */
        /* <DEDUP_REMOVED lines=21> */
.L_x_22291:
[----:B------:R-:W-:Y:S05]  /*21dd0*/  BSYNC.RECONVERGENT B0 ;  /* 0x0000000000007941 */ /* 0x000fea0003800200 */
.L_x_22290:
[----:B------:R-:W-:Y:S01]  /*21de0*/  ISETP.NE.AND P1, PT, R132, RZ, PT ;  /* 0x000000ff8400720c */ /* 0x000fe20003f25270 */
[----:B------:R-:W-:-:S12]  /*21df0*/  BSSY.RECONVERGENT B0, `(.L_x_22292) ;  /* 0x0000032000007945 */ /* 0x000fd80003800200 */
[----:B------:R-:W-:Y:S05]  /*21e00*/  @!P1 BRA `(.L_x_22293) ;  /* 0x0000000000c09947 */ /* 0x000fea0003800000 */
[--C-:B-1----:R-:W-:Y:S01]  /*21e10*/  FADD.FTZ R137, R94, -R133.reuse ;  /* 0x800000855e897221 */ /* 0x102fe20000010000 */
        /* <DEDUP_REMOVED lines=9> */
[C---:B------:R-:W-:Y:S01]  /*21eb0*/  FMUL.FTZ R124, R134.reuse, R125 ;  /* 0x0000007d867c7220 */ /* 0x040fe20000410000 */
[----:B------:R-:W-:Y:S01]  /*21ec0*/  FMUL.FTZ R125, R134, R141 ;  /* 0x0000008d867d7220 */ /* 0x000fe20000410000 */
[----:B------:R-:W-:Y:S01]  /*21ed0*/  FFMA.FTZ R138, R137, R126, R132 ;  /* 0x0000007e898a7223 */ /* 0x000fe20000010084 */
[----:B------:R-:W-:Y:S02]  /*21ee0*/  HADD2.F32 R127, -RZ, R28.H0_H0 ;  /* 0x2000001cff7f7230 */ /* 0x000fe40000004100 */
[----:B------:R-:W-:Y:S01]  /*21ef0*/  FFMA.FTZ R141, R139, R136, R140 ;  /* 0x000000888b8d7223 */ /* 0x000fe2000001008c */
[----:B------:R-:W-:Y:S01]  /*21f00*/  HADD2.F32 R135, -RZ, R32.H0_H0 ;  /* 0x20000020ff877230 */ /* 0x000fe20000004100 */
[----:B------:R-:W0:Y:S01]  /*21f10*/  LDC.64 R136, c[0x0][0x428] ;  /* 0x00010a00ff887b82 */ /* 0x000e220000000a00 */
        /* <DEDUP_REMOVED lines=23> */
[----:B0-----:R-:W-:Y:S01]  /*22090*/  IMAD.WIDE.U32 R136, R129, 0x10, R136 ;  /* 0x0000001081887825 */ /* 0x001fe200078e0088 */
[----:B------:R-:W-:-:S03]  /*220a0*/  F2FP.F16.F32.PACK_AB R126, R144, R141 ;  /* 0x0000008d907e723e */ /* 0x000fc600000000ff */
[----:B------:R-:W-:Y:S01]  /*220b0*/  FFMA.FTZ R139, R127, R140, R142 ;  /* 0x0000008c7f8b7223 */ /* 0x000fe2000001008e */
[----:B------:R-:W-:Y:S01]  /*220c0*/  F2FP.F16.F32.PACK_AB R127, R148, R143 ;  /* 0x0000008f947f723e */ /* 0x000fe200000000ff */
[----:B------:R-:W-:Y:S01]  /*220d0*/  VIADD R129, R129, 0x80 ;  /* 0x0000008081817836 */ /* 0x000fe20000000000 */
[----:B------:R-:W-:Y:S02]  /*220e0*/  F2FP.F16.F32.PACK_AB R124, R135, R124 ;  /* 0x0000007c877c723e */ /* 0x000fe400000000ff */
[----:B------:R-:W-:-:S05]  /*220f0*/  F2FP.F16.F32.PACK_AB R125, R139, R138 ;  /* 0x0000008a8b7d723e */ /* 0x000fca00000000ff */
[----:B------:R2:W-:Y:S02]  /*22100*/  STG.E.128 desc[UR6][R136.64], R124 ;  /* 0x0000007c88007986 */ /* 0x0005e4000c101d06 */
.L_x_22293:
[----:B------:R-:W-:Y:S05]  /*22110*/  BSYNC.RECONVERGENT B0 ;  /* 0x0000000000007941 */ /* 0x000fea0003800200 */
.L_x_22292:
        /* <DEDUP_REMOVED lines=9> */
[C---:B------:R-:W-:Y:S01]  /*221b0*/  FMUL.FTZ R124, R134.reuse, R125 ;  /* 0x0000007d867c7220 */ /* 0x040fe20000410000 */
[----:B------:R-:W-:Y:S01]  /*221c0*/  FMUL.FTZ R125, R134, R139 ;  /* 0x0000008b867d7220 */ /* 0x000fe20000410000 */
[----:B------:R-:W-:-:S02]  /*221d0*/  HADD2.F32 R127, -RZ, R40.H0_H0 ;  /* 0x20000028ff7f7230 */ /* 0x000fc40000004100 */
[----:B------:R-:W-:Y:S01]  /*221e0*/  FFMA.FTZ R139, R137, R136, R138 ;  /* 0x00000088898b7223 */ /* 0x000fe2000001008a */
[----:B------:R-:W-:Y:S01]  /*221f0*/  HADD2.F32 R131, -RZ, R44.H0_H0 ;  /* 0x2000002cff837230 */ /* 0x000fe20000004100 */
[----:B------:R-:W0:Y:S01]  /*22200*/  LDC.64 R136, c[0x0][0x428] ;  /* 0x00010a00ff887b82 */ /* 0x000e220000000a00 */
[--C-:B------:R-:W-:Y:S01]  /*22210*/  FADD.FTZ R135, R102, -R133.reuse ;  /* 0x8000008566877221 */ /* 0x100fe20000010000 */
[----:B------:R-:W-:Y:S02]  /*22220*/  HADD2.F32 R140, -RZ, R43.H0_H0 ;  /* 0x2000002bff8c7230 */ /* 0x000fe40000004100 */
[----:B------:R-:W-:Y:S01]  /*22230*/  FADD.FTZ R143, R107, -R133 ;  /* 0x800000856b8f7221 */ /* 0x000fe20000010000 */
[----:B------:R-:W-:Y:S02]  /*22240*/  HADD2.F32 R142, -RZ, R47.H0_H0 ;  /* 0x2000002fff8e7230 */ /* 0x000fe40000004100 */
[----:B------:R-:W-:Y:S01]  /*22250*/  FMUL.FTZ R135, R134, R135 ;  /* 0x0000008786877220 */ /* 0x000fe20000410000 */
[----:B------:R-:W-:-:S02]  /*22260*/  HADD2.F32 R126, -RZ, R41.H0_H0 ;  /* 0x20000029ff7e7230 */ /* 0x000fc40000004100 */
[----:B------:R-:W-:Y:S01]  /*22270*/  FFMA.FTZ R124, R124, R127, R131 ;  /* 0x0000007f7c7c7223 */ /* 0x000fe20000010083 */
[----:B------:R-:W-:Y:S02]  /*22280*/  HADD2.F32 R132, -RZ, R45.H0_H0 ;  /* 0x2000002dff847230 */ /* 0x000fe40000004100 */
[----:B------:R-:W-:Y:S01]  /*22290*/  FFMA.FTZ R141, R125, R140, R142 ;  /* 0x0000008c7d8d7223 */ /* 0x000fe2000001008e */
[--C-:B------:R-:W-:Y:S01]  /*222a0*/  FADD.FTZ R131, R105, -R133.reuse ;  /* 0x8000008569837221 */ /* 0x100fe20000010000 */
[--C-:B------:R-:W-:Y:S01]  /*222b0*/  FADD.FTZ R125, R101, -R133.reuse ;  /* 0x80000085657d7221 */ /* 0x100fe20000010000 */
[----:B------:R-:W-:Y:S01]  /*222c0*/  FADD.FTZ R127, R103, -R133 ;  /* 0x80000085677f7221 */ /* 0x000fe20000010000 */
[----:B------:R-:W-:Y:S01]  /*222d0*/  FFMA.FTZ R135, R135, R126, R132 ;  /* 0x0000007e87877223 */ /* 0x000fe20000010084 */
        /* <DEDUP_REMOVED lines=23> */
.L_x_22295:
[----:B------:R-:W-:Y:S05]  /*22450*/  BSYNC.RECONVERGENT B0 ;  /* 0x0000000000007941 */ /* 0x000fea0003800200 */
.L_x_22294:
[----:B------:R-:W-:Y:S01]  /*22460*/  ISETP.NE.AND P1, PT, R130, RZ, PT ;  /* 0x000000ff8200720c */ /* 0x000fe20003f25270 */
[----:B------:R-:W-:-:S12]  /*22470*/  BSSY.RECONVERGENT B0, `(.L_x_22296) ;  /* 0x0000032000007945 */ /* 0x000fd80003800200 */
[----:B------:R-:W-:Y:S05]  /*22480*/  @!P1 BRA `(.L_x_22297) ;  /* 0x0000000000c09947 */ /* 0x000fea0003800000 */
[--C-:B------:R-:W-:Y:S01]  /*22490*/  FADD.FTZ R131, R112, -R133.reuse ;  /* 0x8000008570837221 */ /* 0x100fe20000010000 */
[--C-:B0123--:R-:W-:Y:S01]  /*224a0*/  FADD.FTZ R127, R110, -R133.reuse ;  /* 0x800000856e7f7221 */ /* 0x10ffe20000010000 */
        /* <DEDUP_REMOVED lines=46> */
.L_x_22297:
[----:B------:R-:W-:Y:S05]  /*22790*/  BSYNC.RECONVERGENT B0 ;  /* 0x0000000000007941 */ /* 0x000fea0003800200 */
.L_x_22296:
        /* <DEDUP_REMOVED lines=49> */
.L_x_22299:
[----:B------:R-:W-:Y:S05]  /*22ab0*/  BSYNC.RECONVERGENT B0 ;  /* 0x0000000000007941 */ /* 0x000fea0003800200 */
.L_x_22298:
[----:B01234-:R-:W0:Y:S01]  /*22ac0*/  LDC.64 R124, c[0x0][0x380] ;  /* 0x0000e000ff7c7b82 */ /* 0x01fe220000000a00 */
[----:B------:R-:W-:Y:S01]  /*22ad0*/  UPLOP3.LUT UP1, UPT, UPT, UPT, UP1, 0x40, 0x4 ;  /* 0x000000000004789c */ /* 0x000fe20003f2e810 */
[----:B0-----:R-:W-:-:S04]  /*22ae0*/  IADD3 R128, PT, PT, R128, R124, RZ ;  /* 0x0000007c80807210 */ /* 0x001fc80007ffe0ff */
[----:B------:R-:W-:-:S13]  /*22af0*/  ISETP.GE.AND P0, PT, R128, R125, PT ;  /* 0x0000007d8000720c */ /* 0x000fda0003f06270 */
[----:B------:R-:W-:Y:S05]  /*22b00*/  @!P0 BRA `(.L_x_22300) ;  /* 0xfffffde400288947 */ /* 0x000fea000383ffff */
[----:B------:R-:W-:Y:S05]  /*22b10*/  EXIT ;  /* 0x000000000000794d */ /* 0x000fea0003800000 */
.L_x_22301:
        /* <DEDUP_REMOVED lines=14> */
.L_x_34088:


//--------------------- .text._ZN10layer_norm13ln_fwd_kernelINS_13Kernel_traitsI6__halfS2_fS2_fjLj5120ELj1ELj1ELj4ELj16ENS_18Kernel_traits_baseILj5120ES2_S2_fS2_fjLj128EEEEELb1ELb1ELb0ELb1EEEvNS_9FwdParamsE --------------------------
	.section	.text._ZN10layer_norm13ln_fwd_kernelINS_13Kernel_traitsI6__halfS2_fS2_fjLj5120ELj1ELj1ELj4ELj16ENS_18Kernel_traits_baseILj5120ES2_S2_fS2_fjLj128EEEEELb1ELb1ELb0ELb1EEEvNS_9FwdParamsE,"ax",@progbits
	.align	128
        .global         _ZN10layer_norm13ln_fwd_kernelINS_13Kernel_traitsI6__halfS2_fS2_fjLj5120ELj1ELj1ELj4ELj16ENS_18Kernel_traits_baseILj5120ES2_S2_fS2_fjLj128EEEEELb1ELb1ELb0ELb1EEEvNS_9FwdParamsE
        .type           _ZN10layer_norm13ln_fwd_kernelINS_13Kernel_traitsI6__halfS2_fS2_fjLj5120ELj1ELj1ELj4ELj16ENS_18Kernel_traits_baseILj5120ES2_S2_fS2_fjLj128EEEEELb1ELb1ELb0ELb1EEEvNS_9FwdParamsE,@function
        .size           _ZN10layer_norm13ln_fwd_kernelINS_13Kernel_traitsI6__halfS2_fS2_fjLj5120ELj1ELj1ELj4ELj16ENS_18Kernel_traits_baseILj5120ES2_S2_fS2_fjLj128EEEEELb1ELb1ELb0ELb1EEEvNS_9FwdParamsE,(.L_x_34089 - _ZN10layer_norm13ln_fwd_kernelINS_13Kernel_traitsI6__halfS2_fS2_fjLj5120ELj1ELj1ELj4ELj16ENS_18Kernel_traits_baseILj5120ES2_S2_fS2_fjLj128EEEEELb1ELb1ELb0ELb1EEEvNS_9FwdParamsE)
        .other          _ZN10layer_norm13ln_fwd_kernelINS_13Kernel_traitsI6__halfS2_fS2_fjLj5120ELj1ELj1ELj4ELj16ENS_18Kernel_traits_baseILj5120ES2_S2_fS2_fjLj128EEEEELb1ELb1ELb0ELb1EEEvNS_9FwdParamsE,@"STO_CUDA_ENTRY STV_DEFAULT"
_ZN10layer_norm13ln_fwd_kernelINS_13Kernel_traitsI6__halfS2_fS2_fjLj5120ELj1ELj1ELj4ELj16ENS_18Kernel_traits_baseILj5120ES2_S2_fS2_fjLj128EEEEELb1ELb1ELb0ELb1EEEvNS_9FwdParamsE:
.text._ZN10layer_norm13ln_fwd_kernelINS_13Kernel_traitsI6__halfS2_fS2_fjLj5120ELj1ELj1ELj4ELj16ENS_18Kernel_traits_baseILj5120ES2_S2_fS2_fjLj128EEEEELb1ELb1ELb0ELb1EEEvNS_9FwdParamsE:
        /* <DEDUP_REMOVED lines=47> */
.L_x_22302:
        /* <DEDUP_REMOVED lines=10> */
[----:B0-----:R-:W-:-:S05]  /*0390*/  IMAD.WIDE.U32 R28, R67, 0x10, R4 ;  /* 0x00000010431c7825 */ /* 0x001fca00078e0004 */
[----:B------:R-:W5:Y:S01]  /*03a0*/  LDG.E.128 R120, desc[UR8][R28.64] ;  /* 0x000000081c787981 */ /* 0x000f62000c1e1d00 */
[----:B-1----:R-:W-:-:S03]  /*03b0*/  IMAD.WIDE.U32 R32, R67, 0x10, R6 ;  /* 0x0000001043207825 */ /* 0x002fc600078e0006 */
        /* <DEDUP_REMOVED lines=9> */
[----:B------:R0:W5:Y:S02]  /*0450*/  LDG.E.128 R4, desc[UR8][R32.64+0x2000] ;  /* 0x0020000820047981 */ /* 0x000164000c1e1d00 */
[----:B0-----:R-:W-:-:S07]  /*0460*/  CS2R R32, SRZ ;  /* 0x0000000000207805 */ /* 0x001fce000001ff00 */
.L_x_22303:
[----:B------:R-:W1:Y:S02]  /*0470*/  LDCU UR4, c[0x0][0x384] ;  /* 0x00007080ff0477ac */ /* 0x000e640008000800 */
[----:B-1----:R-:W-:-:S13]  /*0480*/  ISETP.GE.AND P0, PT, R115, UR4, PT ;  /* 0x0000000473007c0c */ /* 0x002fda000bf06270 */
[----:B------:R-:W-:Y:S05]  /*0490*/  @P0 EXIT ;  /* 0x000000000000094d */ /* 0x000fea0003800000 */
[----:B------:R-:W1:Y:S01]  /*04a0*/  LDCU UR4, c[0x0][0x360] ;  /* 0x00006c00ff0477ac */ /* 0x000e620008000800 */
[----:B0-----:R-:W-:Y:S01]  /*04b0*/  IMAD.HI.U32 R61, R108, -0x2daee0ad, RZ ;  /* 0xd2511f536c3d7827 */ /* 0x001fe200078e00ff */
[----:B------:R-:W0:Y:S01]  /*04c0*/  LDC.64 R70, c[0x0][0x3e0] ;  /* 0x0000f800ff467b82 */ /* 0x000e220000000a00 */
[----:B-----5:R-:W-:Y:S01]  /*04d0*/  IADD3 R68, PT, PT, R3, -0x24c28bd8, RZ ;  /* 0xdb3d742803447810 */ /* 0x020fe20007ffe0ff */
[----:B------:R-:W2:Y:S01]  /*04e0*/  LDCU UR6, c[0x0][0x404] ;  /* 0x00008080ff0677ac */ /* 0x000ea20008000800 */
[----:B------:R-:W-:Y:S01]  /*04f0*/  VIADD R64, R2, 0x9e3779b9 ;  /* 0x9e3779b902407836 */ /* 0x000fe20000000000 */
[----:B------:R-:W-:Y:S01]  /*0500*/  LOP3.LUT R61, R61, R3, RZ, 0x3c, !PT ;  /* 0x000000033d3d7212 */ /* 0x000fe200078e3cff */
[----:B------:R-:W-:Y:S01]  /*0510*/  IMAD R66, R108, -0x2daee0ad, RZ ;  /* 0xd2511f536c427824 */ /* 0x000fe200078e02ff */
[----:B------:R-:W-:Y:S01]  /*0520*/  LOP3.LUT R117, R0, 0x3, RZ, 0xc0, !PT ;  /* 0x0000000300757812 */ /* 0x000fe200078ec0ff */
[----:B------:R-:W-:Y:S01]  /*0530*/  IMAD.MOV.U32 R113, RZ, RZ, RZ ;  /* 0x000000ffff717224 */ /* 0x000fe200078e00ff */
[----:B------:R-:W3:Y:S01]  /*0540*/  LDCU UR7, c[0x0][0x408] ;  /* 0x00008100ff0777ac */ /* 0x000ee20008000800 */
[C---:B------:R-:W-:Y:S01]  /*0550*/  IMAD.HI.U32 R62, R61.reuse, -0x326172a9, RZ ;  /* 0xcd9e8d573d3e7827 */ /* 0x040fe200078e00ff */
[----:B------:R-:W4:Y:S03]  /*0560*/  LDCU UR12, c[0x0][0x388] ;  /* 0x00007100ff0c77ac */ /* 0x000f260008000800 */
[----:B------:R-:W-:-:S02]  /*0570*/  IMAD R61, R61, -0x326172a9, RZ ;  /* 0xcd9e8d573d3d7824 */ /* 0x000fc400078e02ff */
[----:B-1----:R-:W-:Y:S01]  /*0580*/  IMAD R110, R115, UR4, R67 ;  /* 0x00000004736e7c24 */ /* 0x002fe2000f8e0243 */
[----:B------:R-:W1:Y:S01]  /*0590*/  LDCU.U8 UR13, c[0x0][0x410] ;  /* 0x00008200ff0d77ac */ /* 0x000e620008000000 */
[----:B------:R-:W-:Y:S02]  /*05a0*/  VIADD R67, R3, 0xbb67ae85 ;  /* 0xbb67ae8503437836 */ /* 0x000fe40000000000 */
[C---:B------:R-:W-:Y:S01]  /*05b0*/  IMAD.HI.U32 R60, R110.reuse, -0x326172a9, RZ ;  /* 0xcd9e8d576e3c7827 */ /* 0x040fe200078e00ff */
[----:B------:R-:W0:Y:S03]  /*05c0*/  LDCU UR14, c[0x0][0x400] ;  /* 0x00008000ff0e77ac */ /* 0x000e260008000800 */
[----:B------:R-:W-:Y:S01]  /*05d0*/  IMAD R63, R110, -0x326172a9, RZ ;  /* 0xcd9e8d576e3f7824 */ /* 0x000fe200078e02ff */
[----:B------:R-:W-:Y:S01]  /*05e0*/  LOP3.LUT R60, R109, R60, R2, 0x96, !PT ;  /* 0x0000003c6d3c7212 */ /* 0x000fe200078e9602 */
[----:B------:R-:W0:Y:S02]  /*05f0*/  LDCU.64 UR10, c[0x0][0x3a0] ;  /* 0x00007400ff0a77ac */ /* 0x000e240008000a00 */
[----:B0-----:R-:W-:-:S02]  /*0600*/  ISETP.NE.U32.AND P0, PT, R70, RZ, PT ;  /* 0x000000ff4600720c */ /* 0x001fc40003f05070 */
[----:B------:R-:W-:Y:S01]  /*0610*/  LOP3.LUT R62, R64, R63, R62, 0x96, !PT ;  /* 0x0000003f403e7212 */ /* 0x000fe200078e963e */
[----:B------:R-:W-:Y:S01]  /*0620*/  IMAD.HI.U32 R65, R60, -0x2daee0ad, RZ ;  /* 0xd2511f533c417827 */ /* 0x000fe200078e00ff */
[----:B------:R-:W-:Y:S01]  /*0630*/  ISETP.NE.AND.EX P0, PT, R71, RZ, PT, P0 ;  /* 0x000000ff4700720c */ /* 0x000fe20003f05300 */
[----:B------:R-:W-:Y:S02]  /*0640*/  UPLOP3.LUT UP0, UPT, UPT, UPT, UPT, 0x40, 0x4 ;  /* 0x000000000004789c */ /* 0x000fe40003f0e870 */
[----:B------:R-:W-:Y:S01]  /*0650*/  IMAD.HI.U32 R64, R62, -0x2daee0ad, RZ ;  /* 0xd2511f533e407827 */ /* 0x000fe200078e00ff */
[----:B------:R-:W-:Y:S02]  /*0660*/  LOP3.LUT R65, R67, R66, R65, 0x96, !PT ;  /* 0x0000004243417212 */ /* 0x000fe400078e9641 */
[----:B------:R-:W-:Y:S01]  /*0670*/  IADD3 R66, PT, PT, R3, 0x76cf5d0a, RZ ;  /* 0x76cf5d0a03427810 */ /* 0x000fe20007ffe0ff */
[----:B------:R-:W-:Y:S01]  /*0680*/  IMAD R67, R60, -0x2daee0ad, RZ ;  /* 0xd2511f533c437824 */ /* 0x000fe200078e02ff */
[----:B------:R-:W-:Y:S01]  /*0690*/  P2R R130, PR, RZ, 0x1 ;  /* 0x00000001ff827803 */ /* 0x000fe20000000000 */
        /* <DEDUP_REMOVED lines=46> */
[----:B------:R-:W-:Y:S02]  /*0980*/  IMAD R67, R60, -0x2daee0ad, RZ ;  /* 0xd2511f533c437824 */ /* 0x000fe400078e02ff */
[----:B------:R-:W-:-:S04]  /*0990*/  IMAD.HI.U32 R66, R61, -0x2daee0ad, RZ ;  /* 0xd2511f533d427827 */ /* 0x000fc800078e00ff */
[----:B------:R-:W-:Y:S01]  /*09a0*/  IMAD.HI.U32 R60, R65, -0x326172a9, RZ ;  /* 0xcd9e8d57413c7827 */ /* 0x000fe200078e00ff */
[----:B------:R-:W-:-:S03]  /*09b0*/  LOP3.LUT R66, R68, R67, R66, 0x96, !PT ;  /* 0x0000004344427212 */ /* 0x000fc600078e9642 */
        /* <DEDUP_REMOVED lines=8> */
[----:B------:R-:W-:Y:S01]  /*0a40*/  IMAD R114, R66, -0x326172a9, RZ ;  /* 0xcd9e8d5742727824 */ /* 0x000fe200078e02ff */
[----:B------:R-:W-:Y:S01]  /*0a50*/  LOP3.LUT R112, R62, R61, R112, 0x96, !PT ;  /* 0x0000003d3e707212 */ /* 0x000fe200078e9670 */
[----:B-1234-:R-:W-:-:S07]  /*0a60*/  IMAD R116, R60, -0x2daee0ad, RZ ;  /* 0xd2511f533c747824 */ /* 0x01efce00078e02ff */
.L_x_22557:
        /* <DEDUP_REMOVED lines=13> */
[----:B------:R-:W-:Y:S02]  /*0b40*/  HFMA2 R127, -RZ, RZ, 0.1171875, 0 ;  /* 0x2f800000ff7f7431 */ /* 0x000fe400000001ff */
[----:B------:R-:W-:Y:S01]  /*0b50*/  IMAD.MOV.U32 R0, RZ, RZ, 0x3f800000 ;  /* 0x3f800000ff007424 */ /* 0x000fe200078e00ff */
[----:B------:R-:W-:Y:S01]  /*0b60*/  ISETP.NE.AND.EX P0, PT, RZ, UR11, PT, P0 ;  /* 0x0000000bff007c0c */ /* 0x000fe2000bf05300 */
[----:B--2---:R-:W-:-:S12]  /*0b70*/  @P1 HADD2.F32 R0, -RZ, R72.H0_H0 ;  /* 0x20000048ff001230 */ /* 0x004fd80000004100 */
        /* <DEDUP_REMOVED lines=15> */
.L_x_33928:
[----:B------:R-:W-:Y:S05]  /*0c70*/  BRX R72 -0xc80                                         (*"BRANCH_TARGETS .L_x_33929,.L_x_33930,.L_x_33931"*) ;  /* 0xfffffff048e07949 */ /* 0x000fea000383ffff */
.L_x_33931:
[----:B------:R-:W-:Y:S01]  /*0c80*/  IADD3 R76, PT, PT, R117, 0x1, RZ ;  /* 0x00000001754c7810 */ /* 0x000fe20007ffe0ff */
[----:B------:R-:W-:Y:S02]  /*0c90*/  IMAD.MOV.U32 R72, RZ, RZ, R116 ;  /* 0x000000ffff487224 */ /* 0x000fe400078e0074 */
[----:B------:R-:W-:Y:S01]  /*0ca0*/  IMAD.MOV.U32 R73, RZ, RZ, R111 ;  /* 0x000000ffff497224 */ /* 0x000fe200078e006f */
[----:B------:R-:W-:Y:S06]  /*0cb0*/  BRA `(.L_x_22305) ;  /* 0x0000000400347947 */ /* 0x000fec0003800000 */
.L_x_33929:
[----:B------:R-:W-:Y:S01]  /*0cc0*/  MOV R72, R116 ;  /* 0x0000007400487202 */ /* 0x000fe20000000f00 */
[----:B------:R-:W-:Y:S02]  /*0cd0*/  IMAD.MOV.U32 R76, RZ, RZ, 0x3 ;  /* 0x00000003ff4c7424 */ /* 0x000fe400078e00ff */
[----:B------:R-:W-:Y:S01]  /*0ce0*/  IMAD.MOV.U32 R73, RZ, RZ, R112 ;  /* 0x000000ffff497224 */ /* 0x000fe200078e0070 */
[----:B------:R-:W-:Y:S06]  /*0cf0*/  BRA `(.L_x_22305) ;  /* 0x0000000400247947 */ /* 0x000fec0003800000 */
.L_x_33930:
        /* <DEDUP_REMOVED lines=12> */
.L_x_22306:
        /* <DEDUP_REMOVED lines=61> */
.L_x_22305:
        /* <DEDUP_REMOVED lines=25> */
.L_x_22308:
        /* <DEDUP_REMOVED lines=12> */
.L_x_22309:
        /* <DEDUP_REMOVED lines=54> */
[----:B------:R-:W-:Y:S02]  /*1740*/  HFMA2 R77, -RZ, RZ, 0, 0 ;  /* 0x00000000ff4d7431 */ /* 0x000fe400000001ff */
[----:B------:R-:W-:Y:S01]  /*1750*/  IMAD.WIDE.U32 R78, R79, -0x2daee0ad, RZ ;  /* 0xd2511f534f4e7825 */ /* 0x000fe200078e00ff */
[----:B------:R-:W-:Y:S02]  /*1760*/  LOP3.LUT R111, R111, R76, R81, 0x96, !PT ;  /* 0x0000004c6f6f7212 */ /* 0x000fe400078e9651 */
[----:B------:R-:W-:Y:S02]  /*1770*/  MOV R114, R80 ;  /* 0x0000005000727202 */ /* 0x000fe40000000f00 */
[----:B------:R-:W-:Y:S01]  /*1780*/  LOP3.LUT R112, R75, R74, R79, 0x96, !PT ;  /* 0x0000004a4b707212 */ /* 0x000fe200078e964f */
[----:B------:R-:W-:Y:S02]  /*1790*/  IMAD.MOV.U32 R74, RZ, RZ, R72 ;  /* 0x000000ffff4a7224 */ /* 0x000fe400078e0048 */
[----:B------:R-:W-:-:S07]  /*17a0*/  IMAD.MOV.U32 R72, RZ, RZ, R78 ;  /* 0x000000ffff487224 */ /* 0x000fce00078e004e */
.L_x_22307:
        /* <DEDUP_REMOVED lines=9> */
[----:B------:R-:W-:-:S03]  /*1840*/  IMAD.MOV.U32 R74, RZ, RZ, R114 ;  /* 0x000000ffff4a7224 */ /* 0x000fc600078e0072 */
        /* <DEDUP_REMOVED lines=13> */
.L_x_22311:
        /* <DEDUP_REMOVED lines=12> */
.L_x_22312:
        /* <DEDUP_REMOVED lines=61> */
.L_x_22310:
        /* <DEDUP_REMOVED lines=22> */
.L_x_22314:
        /* <DEDUP_REMOVED lines=12> */
.L_x_22315:
        /* <DEDUP_REMOVED lines=8> */
[----:B------:R-:W-:Y:S01]  /*2050*/  IADD3 R81, PT, PT, R3, 0x76cf5d0a, RZ ;  /* 0x76cf5d0a03517810 */ /* 0x000fe20007ffe0ff */
[C---:B------:R-:W-:Y:S01]  /*2060*/  VIADD R111, R2.reuse, 0x8ff34781 ;  /* 0x8ff34781026f7836 */ /* 0x040fe20000000000 */
        /* <DEDUP_REMOVED lines=51> */
.L_x_22313:
        /* <DEDUP_REMOVED lines=22> */
.L_x_22317:
        /* <DEDUP_REMOVED lines=12> */
.L_x_22318:
        /* <DEDUP_REMOVED lines=61> */
.L_x_22316:
        /* <DEDUP_REMOVED lines=22> */
.L_x_22320:
        /* <DEDUP_REMOVED lines=12> */
.L_x_22321:
        /* <DEDUP_REMOVED lines=61> */
.L_x_22319:
        /* <DEDUP_REMOVED lines=8> */
[----:B------:R-:W-:-:S03]  /*3000*/  HFMA2 R74, -RZ, RZ, 0, 1.1920928955078125e-07 ;  /* 0x00000002ff4a7431 */ /* 0x000fc600000001ff */
        /* <DEDUP_REMOVED lines=13> */
.L_x_22323:
        /* <DEDUP_REMOVED lines=12> */
.L_x_22324:
        /* <DEDUP_REMOVED lines=49> */
[----:B------:R-:W-:Y:S02]  /*34b0*/  IADD3 R69, PT, PT, R2, -0xe443238, RZ ;  /* 0xf1bbcdc802457810 */ /* 0x000fe40007ffe0ff */
[----:B------:R-:W-:Y:S02]  /*34c0*/  LOP3.LUT R79, R79, R78, R75, 0x96, !PT ;  /* 0x0000004e4f4f7212 */ /* 0x000fe400078e964b */
[----:B------:R-:W-:-:S03]  /*34d0*/  LOP3.LUT R69, R69, R80, R77, 0x96, !PT ;  /* 0x0000005045457212 */ /* 0x000fc600078e964d */
        /* <DEDUP_REMOVED lines=9> */
.L_x_22322:
        /* <DEDUP_REMOVED lines=22> */
.L_x_22326:
        /* <DEDUP_REMOVED lines=14> */
.L_x_22327:
        /* <DEDUP_REMOVED lines=61> */
.L_x_22325:
[----:B------:R-:W-:Y:S01]  /*3b80*/  I2FP.F32.U32 R70, R70 ;  /* 0x0000004600467245 */ /* 0x000fe20000201000 */
[----:B------:R-:W-:Y:S02]  /*3b90*/  HADD2.F32 R71, -RZ, R71.H1_H1 ;  /* 0x30000047ff477230 */ /* 0x000fe40000004100 */
[----:B------:R-:W-:Y:S02]  /*3ba0*/  HADD2.F32 R99, -RZ, R23.H1_H1 ;  /* 0x30000017ff637230 */ /* 0x000fe40000004100 */
        /* <DEDUP_REMOVED lines=8> */
.L_x_22304:
        /* <DEDUP_REMOVED lines=15> */
.L_x_22330:
        /* <DEDUP_REMOVED lines=12> */
.L_x_22331:
[----:B------:R-:W-:Y:S01]  /*3de0*/  IMAD.WIDE.U32 R74, R110, -0x326172a9, RZ ;  /* 0xcd9e8d576e4a7825 */ /* 0x000fe200078e00ff */
[----:B------:R-:W-:Y:S02]  /*3df0*/  LOP3.LUT R78, R113, R73, R3, 0x96, !PT ;  /* 0x00000049714e7212 */ /* 0x000fe400078e9603 */
[C---:B------:R-:W-:Y:S02]  /*3e00*/  IADD3 R73, PT, PT, R2.reuse, -0x61c88647, RZ ;  /* 0x9e3779b902497810 */ /* 0x040fe40007ffe0ff */
        /* <DEDUP_REMOVED lines=58> */
.L_x_22329:
        /* <DEDUP_REMOVED lines=8> */
[----:B------:R-:W-:Y:S02]  /*4230*/  HFMA2 R77, -RZ, RZ, 0, 1.1920928955078125e-07 ;  /* 0x00000002ff4d7431 */ /* 0x000fe400000001ff */
[----:B------:R-:W-:Y:S01]  /*4240*/  FMUL.FTZ R73, R73, UR5 ;  /* 0x0000000549497c20 */ /* 0x000fe20008410000 */
[----:B------:R-:W-:Y:S01]  /*4250*/  FSETP.GTU.FTZ.AND P1, PT, R74, UR4, PT ;  /* 0x000000044a007c0b */ /* 0x000fe2000bf3c000 */
[----:B------:R-:W-:-:S03]  /*4260*/  IMAD.MOV.U32 R74, RZ, RZ, R114 ;  /* 0x000000ffff4a7224 */ /* 0x000fc600078e0072 */
[----:B------:R-:W-:Y:S02]  /*4270*/  FSEL R100, R73, RZ, !P1 ;  /* 0x000000ff49647208 */ /* 0x000fe40004800000 */
        /* <DEDUP_REMOVED lines=12> */
.L_x_22333:
        /* <DEDUP_REMOVED lines=12> */
.L_x_22334:
        /* <DEDUP_REMOVED lines=61> */
.L_x_22332:
        /* <DEDUP_REMOVED lines=23> */
.L_x_22336:
        /* <DEDUP_REMOVED lines=12> */
.L_x_22337:
        /* <DEDUP_REMOVED lines=61> */
.L_x_22335:
        /* <DEDUP_REMOVED lines=22> */
.L_x_22339:
        /* <DEDUP_REMOVED lines=12> */
.L_x_22340:
        /* <DEDUP_REMOVED lines=61> */
.L_x_22338:
        /* <DEDUP_REMOVED lines=22> */
.L_x_22342:
        /* <DEDUP_REMOVED lines=12> */
.L_x_22343:
        /* <DEDUP_REMOVED lines=61> */
.L_x_22341:
        /* <DEDUP_REMOVED lines=22> */
.L_x_22345:
        /* <DEDUP_REMOVED lines=12> */
.L_x_22346:
        /* <DEDUP_REMOVED lines=61> */
.L_x_22344:
        /* <DEDUP_REMOVED lines=8> */
[----:B------:R-:W-:-:S03]  /*6020*/  IMAD.MOV.U32 R74, RZ, RZ, 0x2 ;  /* 0x00000002ff4a7424 */ /* 0x000fc600078e00ff */
        /* <DEDUP_REMOVED lines=13> */
.L_x_22348:
        /* <DEDUP_REMOVED lines=12> */
.L_x_22349:
        /* <DEDUP_REMOVED lines=61> */
.L_x_22347:
        /* <DEDUP_REMOVED lines=22> */
.L_x_22351:
        /* <DEDUP_REMOVED lines=14> */
.L_x_22352:
        /* <DEDUP_REMOVED lines=61> */
.L_x_22350:
[----:B------:R-:W-:Y:S01]  /*6ba0*/  I2FP.F32.U32 R70, R69 ;  /* 0x0000004500467245 */ /* 0x000fe20000201000 */
[----:B------:R-:W-:-:S04]  /*6bb0*/  HADD2.F32 R71, -RZ, R71.H1_H1 ;  /* 0x30000047ff477230 */ /* 0x000fc80000004100 */
[----:B------:R-:W-:Y:S01]  /*6bc0*/  FFMA.FTZ R70, R70, R127, 1.1641532182693481445e-10 ;  /* 0x2f00000046467423 */ /* 0x000fe2000001007f */
[----:B------:R-:W-:-:S04]  /*6bd0*/  FMUL.FTZ R71, R71, R0 ;  /* 0x0000000047477220 */ /* 0x000fc80000410000 */
[----:B------:R-:W-:Y:S01]  /*6be0*/  FMUL.FTZ R71, R71, UR5 ;  /* 0x0000000547477c20 */ /* 0x000fe20008410000 */
[----:B------:R-:W-:Y:S01]  /*6bf0*/  FSETP.GTU.FTZ.AND P6, PT, R70, UR4, PT ;  /* 0x0000000446007c0b */ /* 0x000fe2000bfdc000 */
[----:B------:R-:W-:-:S03]  /*6c00*/  HADD2.F32 R70, -RZ, R23.H1_H1 ;  /* 0x30000017ff467230 */ /* 0x000fc60000004100 */
[----:B------:R-:W-:Y:S02]  /*6c10*/  FSEL R99, R71, RZ, !P6 ;  /* 0x000000ff47637208 */ /* 0x000fe40007000000 */
[----:B------:R-:W-:-:S03]  /*6c20*/  PLOP3.LUT P6, PT, P6, PT, PT, 0x8, 0x80 ;  /* 0x000000000080781c */ /* 0x000fc600037ce170 */
[----:B------:R-:W-:-:S10]  /*6c30*/  FMUL.FTZ R99, R99, R70 ;  /* 0x0000004663637220 */ /* 0x000fd40000410000 */
.L_x_22328:
[----:B------:R-:W0:Y:S01]  /*6c40*/  LDC.64 R132, c[0x0][0x3a8] ;  /* 0x0000ea00ff847b82 */ /* 0x000e220000000a00 */
[----:B------:R-:W-:Y:S01]  /*6c50*/  SEL R74, RZ, 0x10000, !P5 ;  /* 0x00010000ff4a7807 */ /* 0x000fe20006800000 */
[----:B------:R-:W-:Y:S01]  /*6c60*/  VIADD R118, R119, 0x80 ;  /* 0x0000008077767836 */ /* 0x000fe20000000000 */
[----:B------:R-:W-:Y:S02]  /*6c70*/  ISETP.NE.AND P5, PT, R68, RZ, PT ;  /* 0x000000ff4400720c */ /* 0x000fe40003fa5270 */
[----:B------:R-:W-:Y:S02]  /*6c80*/  SEL R71, RZ, 0x1000000, !P6 ;  /* 0x01000000ff477807 */ /* 0x000fe40007000000 */
[----:B------:R-:W-:Y:S01]  /*6c90*/  SEL R81, RZ, 0x100, !P4 ;  /* 0x00000100ff517807 */ /* 0x000fe20006000000 */
[----:B------:R-:W1:Y:S01]  /*6ca0*/  LDC.64 R128, c[0x0][0x3b0] ;  /* 0x0000ec00ff807b82 */ /* 0x000e620000000a00 */
[----:B------:R-:W-:Y:S02]  /*6cb0*/  SEL R70, RZ, 0x1000000, !P2 ;  /* 0x01000000ff467807 */ /* 0x000fe40005000000 */
[----:B------:R-:W-:-:S02]  /*6cc0*/  SEL R69, RZ, 0x10000, !P1 ;  /* 0x00010000ff457807 */ /* 0x000fc40004800000 */
[----:B------:R-:W-:Y:S02]  /*6cd0*/  SEL R68, RZ, 0x100, !P5 ;  /* 0x00000100ff447807 */ /* 0x000fe40006800000 */
[----:B------:R-:W-:Y:S01]  /*6ce0*/  ISETP.NE.AND P6, PT, R73, RZ, PT ;  /* 0x000000ff4900720c */ /* 0x000fe20003fc5270 */
[----:B------:R-:W2:Y:S01]  /*6cf0*/  @P0 LDC.64 R78, c[0x0][0x3a0] ;  /* 0x0000e800ff4e0b82 */ /* 0x000ea20000000a00 */
[----:B------:R-:W-:Y:S02]  /*6d00*/  LOP3.LUT R81, R81, R71, R74, 0xfe, !PT ;  /* 0x0000004751517212 */ /* 0x000fe400078efe4a */
[----:B------:R-:W-:Y:S02]  /*6d10*/  LOP3.LUT R68, R68, R70, R69, 0xfe, !PT ;  /* 0x0000004644447212 */ /* 0x000fe400078efe45 */
[----:B------:R-:W-:Y:S02]  /*6d20*/  SEL R80, RZ, 0x1, !P3 ;  /* 0x00000001ff507807 */ /* 0x000fe40005800000 */
[----:B------:R-:W-:Y:S01]  /*6d30*/  SEL R69, RZ, 0x1, !P6 ;  /* 0x00000001ff457807 */ /* 0x000fe20007000000 */
[----:B0-----:R-:W-:Y:S01]  /*6d40*/  IMAD.WIDE.U32 R74, R119, 0x20, R132 ;  /* 0x00000020774a7825 */ /* 0x001fe200078e0084 */
[----:B------:R-:W-:-:S02]  /*6d50*/  LOP3.LUT R81, R81, R80, RZ, 0xfc, !PT ;  /* 0x0000005051517212 */ /* 0x000fc400078efcff */
[----:B------:R-:W-:Y:S01]  /*6d60*/  LOP3.LUT R80, R68, R69, RZ, 0xfc, !PT ;  /* 0x0000004544507212 */ /* 0x000fe200078efcff */
[C---:B------:R-:W-:Y:S01]  /*6d70*/  IMAD.WIDE.U32 R68, R118.reuse, 0x10, R84 ;  /* 0x0000001076447825 */ /* 0x040fe200078e0054 */
        /* <DEDUP_REMOVED lines=24> */
.L_x_22355:
        /* <DEDUP_REMOVED lines=12> */
.L_x_22356:
        /* <DEDUP_REMOVED lines=59> */
[----:B------:R-:W-:Y:S01]  /*7370*/  IMAD.MOV.U32 R74, RZ, RZ, RZ ;  /* 0x000000ffff4a7224 */ /* 0x000fe200078e00ff */
[----:B------:R-:W-:-:S07]  /*7380*/  MOV R73, R72 ;  /* 0x0000004800497202 */ /* 0x000fce0000000f00 */
.L_x_22354:
[----:B------:R-:W-:Y:S01]  /*7390*/  I2FP.F32.U32 R72, R73 ;  /* 0x0000004900487245 */ /* 0x000fe20000201000 */
[----:B-----5:R-:W-:Y:S01]  /*73a0*/  HADD2.F32 R73, -RZ, R68.H0_H0 ;  /* 0x20000044ff497230 */ /* 0x020fe20000004100 */
        /* <DEDUP_REMOVED lines=21> */
.L_x_22358:
        /* <DEDUP_REMOVED lines=12> */
.L_x_22359:
        /* <DEDUP_REMOVED lines=61> */
.L_x_22357:
        /* <DEDUP_REMOVED lines=23> */
.L_x_22361:
        /* <DEDUP_REMOVED lines=12> */
.L_x_22362:
        /* <DEDUP_REMOVED lines=61> */
.L_x_22360:
        /* <DEDUP_REMOVED lines=22> */
.L_x_22364:
        /* <DEDUP_REMOVED lines=12> */
.L_x_22365:
        /* <DEDUP_REMOVED lines=61> */
.L_x_22363:
        /* <DEDUP_REMOVED lines=22> */
.L_x_22367:
        /* <DEDUP_REMOVED lines=12> */
.L_x_22368:
        /* <DEDUP_REMOVED lines=61> */
.L_x_22366:
        /* <DEDUP_REMOVED lines=22> */
.L_x_22370:
        /* <DEDUP_REMOVED lines=12> */
.L_x_22371:
        /* <DEDUP_REMOVED lines=50> */
[----:B------:R-:W-:Y:S01]  /*90b0*/  LOP3.LUT R79, R79, R78, R73, 0x96, !PT ;  /* 0x0000004e4f4f7212 */ /* 0x000fe200078e9649 */
[----:B------:R-:W-:Y:S01]  /*90c0*/  HFMA2 R73, -RZ, RZ, 0, 0 ;  /* 0x00000000ff497431 */ /* 0x000fe200000001ff */
        /* <DEDUP_REMOVED lines=9> */
.L_x_22369:
        /* <DEDUP_REMOVED lines=22> */
.L_x_22373:
        /* <DEDUP_REMOVED lines=12> */
.L_x_22374:
        /* <DEDUP_REMOVED lines=61> */
.L_x_22372:
        /* <DEDUP_REMOVED lines=22> */
.L_x_22376:
        /* <DEDUP_REMOVED lines=14> */
.L_x_22377:
        /* <DEDUP_REMOVED lines=60> */
[----:B------:R-:W-:-:S07]  /*9d50*/  IMAD.MOV.U32 R76, RZ, RZ, R78 ;  /* 0x000000ffff4c7224 */ /* 0x000fce00078e004e */
.L_x_22375:
        /* <DEDUP_REMOVED lines=11> */
.L_x_22353:
        /* <DEDUP_REMOVED lines=15> */
.L_x_22380:
        /* <DEDUP_REMOVED lines=12> */
.L_x_22381:
        /* <DEDUP_REMOVED lines=61> */
.L_x_22379:
[----:B------:R-:W-:Y:S01]  /*a390*/  I2FP.F32.U32 R72, R73 ;  /* 0x0000004900487245 */ /* 0x000fe20000201000 */
[----:B-----5:R-:W-:Y:S01]  /*a3a0*/  HADD2.F32 R73, -RZ, R68.H0_H0 ;  /* 0x20000044ff497230 */ /* 0x020fe20000004100 */
[----:B------:R-:W-:Y:S01]  /*a3b0*/  ISETP.NE.AND P2, PT, R74, 0x1, PT ;  /* 0x000000014a00780c */ /* 0x000fe20003f45270 */
[----:B------:R-:W-:Y:S02]  /*a3c0*/  HADD2.F32 R75, -RZ, R16.H0_H0 ;  /* 0x20000010ff4b7230 */ /* 0x000fe40000004100 */
        /* <DEDUP_REMOVED lines=19> */
.L_x_22383:
        /* <DEDUP_REMOVED lines=12> */
.L_x_22384:
        /* <DEDUP_REMOVED lines=61> */
.L_x_22382:
        /* <DEDUP_REMOVED lines=23> */
.L_x_22386:
        /* <DEDUP_REMOVED lines=12> */
.L_x_22387:
        /* <DEDUP_REMOVED lines=61> */
.L_x_22385:
[----:B------:R-:W-:Y:S01]  /*af90*/  I2FP.F32.U32 R72, R72 ;  /* 0x0000004800487245 */ /* 0x000fe20000201000 */
[----:B------:R-:W-:Y:S01]  /*afa0*/  HADD2.F32 R73, -RZ, R69.H0_H0 ;  /* 0x20000045ff497230 */ /* 0x000fe20000004100 */
[----:B------:R-:W-:Y:S01]  /*afb0*/  ISETP.NE.AND P2, PT, R74, 0x1, PT ;  /* 0x000000014a00780c */ /* 0x000fe20003f45270 */
[----:B------:R-:W-:Y:S02]  /*afc0*/  HADD2.F32 R75, -RZ, R17.H0_H0 ;  /* 0x20000011ff4b7230 */ /* 0x000fe40000004100 */
[----:B------:R-:W-:Y:S01]  /*afd0*/  FFMA.FTZ R72, R72, R127, 1.1641532182693481445e-10 ;  /* 0x2f00000048487423 */ /* 0x000fe2000001007f */
[----:B------:R-:W-:-:S04]  /*afe0*/  FMUL.FTZ R73, R73, R0 ;  /* 0x0000000049497220 */ /* 0x000fc80000410000 */
[----:B------:R-:W-:Y:S01]  /*aff0*/  FMUL.FTZ R73, R73, UR5 ;  /* 0x0000000549497c20 */ /* 0x000fe20008410000 */
[----:B------:R-:W-:Y:S02]  /*b000*/  FSETP.GTU.FTZ.AND P1, PT, R72, UR4, PT ;  /* 0x0000000448007c0b */ /* 0x000fe4000bf3c000 */
[----:B------:R-:W-:Y:S02]  /*b010*/  MOV R72, R114 ;  /* 0x0000007200487202 */ /* 0x000fe40000000f00 */
        /* <DEDUP_REMOVED lines=13> */
.L_x_22389:
        /* <DEDUP_REMOVED lines=12> */
.L_x_22390:
        /* <DEDUP_REMOVED lines=61> */
.L_x_22388:
        /* <DEDUP_REMOVED lines=22> */
.L_x_22392:
        /* <DEDUP_REMOVED lines=12> */
.L_x_22393:
        /* <DEDUP_REMOVED lines=56> */
[----:B------:R-:W-:Y:S01]  /*bb20*/  HFMA2 R74, -RZ, RZ, 0, 0 ;  /* 0x00000000ff4a7431 */ /* 0x000fe200000001ff */
[----:B------:R-:W-:Y:S01]  /*bb30*/  LOP3.LUT R112, R69, R72, R79, 0x96, !PT ;  /* 0x0000004845707212 */ /* 0x000fe200078e964f */
[----:B------:R-:W-:Y:S01]  /*bb40*/  IMAD.MOV.U32 R114, RZ, RZ, R80 ;  /* 0x000000ffff727224 */ /* 0x000fe200078e0050 */
[----:B------:R-:W-:Y:S01]  /*bb50*/  MOV R69, R76 ;  /* 0x0000004c00457202 */ /* 0x000fe20000000f00 */
[----:B------:R-:W-:-:S07]  /*bb60*/  IMAD.MOV.U32 R76, RZ, RZ, R78 ;  /* 0x000000ffff4c7224 */ /* 0x000fce00078e004e */
.L_x_22391:
        /* <DEDUP_REMOVED lines=22> */
.L_x_22395:
        /* <DEDUP_REMOVED lines=12> */
.L_x_22396:
        /* <DEDUP_REMOVED lines=61> */
.L_x_22394:
        /* <DEDUP_REMOVED lines=22> */
.L_x_22398:
        /* <DEDUP_REMOVED lines=12> */
.L_x_22399:
        /* <DEDUP_REMOVED lines=61> */
.L_x_22397:
        /* <DEDUP_REMOVED lines=22> */
.L_x_22401:
        /* <DEDUP_REMOVED lines=14> */
.L_x_22402:
        /* <DEDUP_REMOVED lines=61> */
.L_x_22400:
        /* <DEDUP_REMOVED lines=10> */
.L_x_22378:
[----:B------:R-:W0:Y:S01]  /*ce00*/  @P0 LDC.64 R78, c[0x0][0x3a0] ;  /* 0x0000e800ff4e0b82 */ /* 0x000e220000000a00 */
[----:B------:R-:W-:Y:S02]  /*ce10*/  SEL R72, RZ, 0x10000, !P5 ;  /* 0x00010000ff487807 */ /* 0x000fe40006800000 */
[----:B------:R-:W-:Y:S02]  /*ce20*/  ISETP.NE.AND P5, PT, R68, RZ, PT ;  /* 0x000000ff4400720c */ /* 0x000fe40003fa5270 */
[----:B------:R-:W-:Y:S02]  /*ce30*/  SEL R71, RZ, 0x1000000, !P6 ;  /* 0x01000000ff477807 */ /* 0x000fe40007000000 */
[----:B------:R-:W-:Y:S02]  /*ce40*/  SEL R81, RZ, 0x100, !P4 ;  /* 0x00000100ff517807 */ /* 0x000fe40006000000 */
[----:B------:R-:W-:Y:S02]  /*ce50*/  ISETP.NE.AND P6, PT, R77, RZ, PT ;  /* 0x000000ff4d00720c */ /* 0x000fe40003fc5270 */
        /* <DEDUP_REMOVED lines=12> */
[----:B------:R-:W-:Y:S02]  /*cf20*/  IMAD.WIDE.U32 R70, R118, 0x8, R128 ;  /* 0x0000000876467825 */ /* 0x000fe400078e0080 */
[----:B------:R1:W-:Y:S02]  /*cf30*/  STG.E.128 desc[UR8][R68.64+0x10], R88 ;  /* 0x0000105844007986 */ /* 0x0003e4000c101d08 */
[C---:B------:R-:W-:Y:S02]  /*cf40*/  IMAD.WIDE.U32 R72, R125.reuse, 0x10, R84 ;  /* 0x000000107d487825 */ /* 0x040fe400078e0054 */
[----:B------:R1:W-:Y:S02]  /*cf50*/  STG.E.64 desc[UR8][R70.64], R80 ;  /* 0x0000005046007986 */ /* 0x0003e4000c101b08 */
[----:B0-----:R-:W-:-:S02]  /*cf60*/  @P0 IMAD.WIDE.U32 R78, R125, 0x20, R78 ;  /* 0x000000207d4e0825 */ /* 0x001fc400078e004e */
        /* <DEDUP_REMOVED lines=19> */
.L_x_22405:
        /* <DEDUP_REMOVED lines=12> */
.L_x_22406:
        /* <DEDUP_REMOVED lines=60> */
.L_x_22404:
[----:B------:R-:W-:Y:S01]  /*d520*/  I2FP.F32.U32 R68, R68 ;  /* 0x0000004400447245 */ /* 0x000fe20000201000 */
[----:B-----5:R-:W-:Y:S01]  /*d530*/  HADD2.F32 R69, -RZ, R72.H0_H0 ;  /* 0x20000048ff457230 */ /* 0x020fe20000004100 */
[----:B------:R-:W-:Y:S01]  /*d540*/  ISETP.NE.AND P2, PT, R70, 0x1, PT ;  /* 0x000000014600780c */ /* 0x000fe20003f45270 */
        /* <DEDUP_REMOVED lines=20> */
.L_x_22408:
        /* <DEDUP_REMOVED lines=12> */
.L_x_22409:
        /* <DEDUP_REMOVED lines=61> */
.L_x_22407:
        /* <DEDUP_REMOVED lines=23> */
.L_x_22411:
        /* <DEDUP_REMOVED lines=12> */
.L_x_22412:
[----:B------:R-:W-:Y:S01]  /*dd50*/  IMAD.WIDE.U32 R76, R110, -0x326172a9, RZ ;  /* 0xcd9e8d576e4c7825 */ /* 0x000fe200078e00ff */
[----:B------:R-:W-:Y:S02]  /*dd60*/  LOP3.LUT R82, R113, R71, R3, 0x96, !PT ;  /* 0x0000004771527212 */ /* 0x000fe400078e9603 */
[C---:B------:R-:W-:Y:S01]  /*dd70*/  IADD3 R71, PT, PT, R2.reuse, -0x61c88647, RZ ;  /* 0x9e3779b902477810 */ /* 0x040fe20007ffe0ff */
        /* <DEDUP_REMOVED lines=58> */
.L_x_22410:
        /* <DEDUP_REMOVED lines=22> */
.L_x_22414:
        /* <DEDUP_REMOVED lines=12> */
.L_x_22415:
        /* <DEDUP_REMOVED lines=61> */
.L_x_22413:
        /* <DEDUP_REMOVED lines=22> */
.L_x_22417:
        /* <DEDUP_REMOVED lines=12> */
.L_x_22418:
        /* <DEDUP_REMOVED lines=61> */
.L_x_22416:
        /* <DEDUP_REMOVED lines=22> */
.L_x_22420:
        /* <DEDUP_REMOVED lines=12> */
.L_x_22421:
        /* <DEDUP_REMOVED lines=61> */
.L_x_22419:
        /* <DEDUP_REMOVED lines=22> */
.L_x_22423:
        /* <DEDUP_REMOVED lines=12> */
.L_x_22424:
[----:B------:R-:W-:Y:S01]  /*f510*/  IMAD.WIDE.U32 R80, R110, -0x326172a9, RZ ;  /* 0xcd9e8d576e507825 */ /* 0x000fe200078e00ff */
[----:B------:R-:W-:Y:S02]  /*f520*/  LOP3.LUT R104, R113, R77, R3, 0x96, !PT ;  /* 0x0000004d71687212 */ /* 0x000fe400078e9603 */
[----:B------:R-:W-:Y:S02]  /*f530*/  IADD3 R77, PT, PT, R2, -0x61c88647, RZ ;  /* 0x9e3779b9024d7810 */ /* 0x000fe40007ffe0ff */
[----:B------:R-:W-:Y:S01]  /*f540*/  LOP3.LUT R82, R109, R81, R2, 0x96, !PT ;  /* 0x000000516d527212 */ /* 0x000fe200078e9602 */
[C---:B------:R-:W-:Y:S01]  /*f550*/  VIADD R81, R3.reuse, 0xbb67ae85 ;  /* 0xbb67ae8503517836 */ /* 0x040fe20000000000 */
[----:B------:R-:W-:Y:S01]  /*f560*/  IADD3 R87, PT, PT, R3, 0x76cf5d0a, RZ ;  /* 0x76cf5d0a03577810 */ /* 0x000fe20007ffe0ff */
        /* <DEDUP_REMOVED lines=55> */
.L_x_22422:
[----:B------:R-:W-:Y:S01]  /*f8e0*/  I2FP.F32.U32 R74, R76 ;  /* 0x0000004c004a7245 */ /* 0x000fe20000201000 */
[----:B------:R-:W-:Y:S01]  /*f8f0*/  HADD2.F32 R77, -RZ, R75.H0_H0 ;  /* 0x2000004bff4d7230 */ /* 0x000fe20000004100 */
[----:B------:R-:W-:Y:S01]  /*f900*/  ISETP.NE.AND P6, PT, R81, 0x1, PT ;  /* 0x000000015100780c */ /* 0x000fe20003fc5270 */
[----:B------:R-:W-:Y:S02]  /*f910*/  HADD2.F32 R76, -RZ, R15.H0_H0 ;  /* 0x2000000fff4c7230 */ /* 0x000fe40000004100 */
[----:B------:R-:W-:Y:S02]  /*f920*/  HFMA2 R116, -RZ, RZ, 0, 1.1920928955078125e-07 ;  /* 0x00000002ff747431 */ /* 0x000fe400000001ff */
[----:B------:R-:W-:Y:S01]  /*f930*/  FFMA.FTZ R74, R74, R127, 1.1641532182693481445e-10 ;  /* 0x2f0000004a4a7423 */ /* 0x000fe2000001007f */
[----:B------:R-:W-:Y:S01]  /*f940*/  FMUL.FTZ R77, R77, R0 ;  /* 0x000000004d4d7220 */ /* 0x000fe20000410000 */
[----:B------:R-:W-:-:S03]  /*f950*/  IMAD.MOV.U32 R80, RZ, RZ, R114 ;  /* 0x000000ffff507224 */ /* 0x000fc600078e0072 */
        /* <DEDUP_REMOVED lines=14> */
.L_x_22426:
        /* <DEDUP_REMOVED lines=14> */
.L_x_22427:
        /* <DEDUP_REMOVED lines=61> */
.L_x_22425:
[----:B------:R-:W-:Y:S01]  /*fef0*/  I2FP.F32.U32 R76, R80 ;  /* 0x00000050004c7245 */ /* 0x000fe20000201000 */
[----:B------:R-:W-:-:S04]  /*ff00*/  HADD2.F32 R75, -RZ, R75.H1_H1 ;  /* 0x3000004bff4b7230 */ /* 0x000fc80000004100 */
[----:B------:R-:W-:Y:S01]  /*ff10*/  FFMA.FTZ R76, R76, R127, 1.1641532182693481445e-10 ;  /* 0x2f0000004c4c7423 */ /* 0x000fe2000001007f */
[----:B------:R-:W-:-:S04]  /*ff20*/  FMUL.FTZ R75, R75, R0 ;  /* 0x000000004b4b7220 */ /* 0x000fc80000410000 */
[----:B------:R-:W-:Y:S01]  /*ff30*/  FMUL.FTZ R75, R75, UR5 ;  /* 0x000000054b4b7c20 */ /* 0x000fe20008410000 */
[----:B------:R-:W-:-:S04]  /*ff40*/  FSETP.GTU.FTZ.AND P6, PT, R76, UR4, PT ;  /* 0x000000044c007c0b */ /* 0x000fc8000bfdc000 */
[----:B------:R-:W-:Y:S01]  /*ff50*/  FSEL R76, R75, RZ, !P6 ;  /* 0x000000ff4b4c7208 */ /* 0x000fe20007000000 */
[----:B------:R-:W-:Y:S01]  /*ff60*/  HADD2.F32 R75, -RZ, R15.H1_H1 ;  /* 0x3000000fff4b7230 */ /* 0x000fe20000004100 */
[----:B------:R-:W-:-:S04]  /*ff70*/  PLOP3.LUT P6, PT, P6, PT, PT, 0x8, 0x80 ;  /* 0x000000000080781c */ /* 0x000fc800037ce170 */
[----:B------:R-:W-:Y:S01]  /*ff80*/  FFMA.FTZ R75, R76, R75, R67 ;  /* 0x0000004b4c4b7223 */ /* 0x000fe20000010043 */
[----:B------:R-:W-:Y:S08]  /*ff90*/  BRA `(.L_x_22428) ;  /* 0x0000002c00f87947 */ /* 0x000ff00003800000 */
.L_x_22403:
        /* <DEDUP_REMOVED lines=15> */
.L_x_22430:
        /* <DEDUP_REMOVED lines=12> */
.L_x_22431:
        /* <DEDUP_REMOVED lines=60> */
.L_x_22429:
        /* <DEDUP_REMOVED lines=23> */
.L_x_22433:
        /* <DEDUP_REMOVED lines=12> */
.L_x_22434:
        /* <DEDUP_REMOVED lines=61> */
.L_x_22432:
        /* <DEDUP_REMOVED lines=23> */
.L_x_22436:
        /* <DEDUP_REMOVED lines=12> */
.L_x_22437:
        /* <DEDUP_REMOVED lines=61> */
.L_x_22435:
        /* <DEDUP_REMOVED lines=22> */
.L_x_22439:
        /* <DEDUP_REMOVED lines=12> */
.L_x_22440:
        /* <DEDUP_REMOVED lines=61> */
.L_x_22438:
        /* <DEDUP_REMOVED lines=22> */
.L_x_22442:
        /* <DEDUP_REMOVED lines=12> */
.L_x_22443:
        /* <DEDUP_REMOVED lines=61> */
.L_x_22441:
        /* <DEDUP_REMOVED lines=22> */
.L_x_22445:
        /* <DEDUP_REMOVED lines=12> */
.L_x_22446:
        /* <DEDUP_REMOVED lines=61> */
.L_x_22444:
        /* <DEDUP_REMOVED lines=22> */
.L_x_22448:
        /* <DEDUP_REMOVED lines=12> */
.L_x_22449:
[----:B------:R-:W-:Y:S01]  /*12500*/  IMAD.WIDE.U32 R80, R110, -0x326172a9, RZ ;  /* 0xcd9e8d576e507825 */ /* 0x000fe200078e00ff */
[----:B------:R-:W-:Y:S02]  /*12510*/  LOP3.LUT R104, R113, R77, R3, 0x96, !PT ;  /* 0x0000004d71687212 */ /* 0x000fe400078e9603 */
[----:B------:R-:W-:Y:S01]  /*12520*/  IADD3 R77, PT, PT, R2, -0x61c88647, RZ ;  /* 0x9e3779b9024d7810 */ /* 0x000fe20007ffe0ff */
[----:B------:R-:W-:Y:S01]  /*12530*/  IMAD.MOV.U32 R74, RZ, RZ, R78 ;  /* 0x000000ffff4a7224 */ /* 0x000fe200078e004e */
        /* <DEDUP_REMOVED lines=57> */
.L_x_22447:
        /* <DEDUP_REMOVED lines=22> */
.L_x_22451:
        /* <DEDUP_REMOVED lines=14> */
.L_x_22452:
        /* <DEDUP_REMOVED lines=59> */
[----:B------:R-:W-:Y:S01]  /*12ec0*/  MOV R76, R78 ;  /* 0x0000004e004c7202 */ /* 0x000fe20000000f00 */
[----:B------:R-:W-:-:S07]  /*12ed0*/  IMAD.MOV.U32 R78, RZ, RZ, R82 ;  /* 0x000000ffff4e7224 */ /* 0x000fce00078e0052 */
.L_x_22450:
        /* <DEDUP_REMOVED lines=10> */
.L_x_22428:
[----:B------:R-:W0:Y:S01]  /*12f80*/  @P0 LDC.64 R104, c[0x0][0x3a0] ;  /* 0x0000e800ff680b82 */ /* 0x000e220000000a00 */
[----:B------:R-:W-:Y:S01]  /*12f90*/  SEL R80, RZ, 0x10000, !P5 ;  /* 0x00010000ff507807 */ /* 0x000fe20006800000 */
[----:B------:R-:W-:Y:S01]  /*12fa0*/  VIADD R124, R119, 0x180 ;  /* 0x00000180777c7836 */ /* 0x000fe20000000000 */
[----:B------:R-:W-:Y:S01]  /*12fb0*/  ISETP.NE.AND P5, PT, R86, RZ, PT ;  /* 0x000000ff5600720c */ /* 0x000fe20003fa5270 */
[----:B------:R-:W-:Y:S01]  /*12fc0*/  IMAD.WIDE.U32 R86, R125, 0x8, R128 ;  /* 0x000000087d567825 */ /* 0x000fe200078e0080 */
        /* <DEDUP_REMOVED lines=12> */
[C---:B0-----:R-:W-:Y:S01]  /*13090*/  @P0 IMAD.WIDE.U32 R104, R124.reuse, 0x20, R104 ;  /* 0x000000207c680825 */ /* 0x041fe200078e0068 */
        /* <DEDUP_REMOVED lines=24> */
.L_x_22455:
        /* <DEDUP_REMOVED lines=12> */
.L_x_22456:
        /* <DEDUP_REMOVED lines=61> */
.L_x_22454:
        /* <DEDUP_REMOVED lines=23> */
.L_x_22458:
        /* <DEDUP_REMOVED lines=12> */
.L_x_22459:
        /* <DEDUP_REMOVED lines=61> */
.L_x_22457:
        /* <DEDUP_REMOVED lines=23> */
.L_x_22461:
        /* <DEDUP_REMOVED lines=12> */
.L_x_22462:
[----:B------:R-:W-:Y:S01]  /*13ee0*/  IMAD.WIDE.U32 R106, R110, -0x326172a9, RZ ;  /* 0xcd9e8d576e6a7825 */ /* 0x000fe200078e00ff */
[----:B------:R-:W-:Y:S02]  /*13ef0*/  LOP3.LUT R78, R113, R105, R3, 0x96, !PT ;  /* 0x00000069714e7212 */ /* 0x000fe400078e9603 */
[----:B------:R-:W-:Y:S01]  /*13f00*/  IADD3 R105, PT, PT, R2, -0x61c88647, RZ ;  /* 0x9e3779b902697810 */ /* 0x000fe20007ffe0ff */
[----:B------:R-:W-:Y:S01]  /*13f10*/  IMAD.MOV.U32 R80, RZ, RZ, RZ ;  /* 0x000000ffff507224 */ /* 0x000fe200078e00ff */
        /* <DEDUP_REMOVED lines=57> */
.L_x_22460:
        /* <DEDUP_REMOVED lines=22> */
.L_x_22464:
        /* <DEDUP_REMOVED lines=12> */
.L_x_22465:
        /* <DEDUP_REMOVED lines=61> */
.L_x_22463:
        /* <DEDUP_REMOVED lines=22> */
.L_x_22467:
        /* <DEDUP_REMOVED lines=12> */
.L_x_22468:
        /* <DEDUP_REMOVED lines=61> */
.L_x_22466:
        /* <DEDUP_REMOVED lines=22> */
.L_x_22470:
        /* <DEDUP_REMOVED lines=12> */
.L_x_22471:
        /* <DEDUP_REMOVED lines=50> */
[----:B------:R-:W-:Y:S01]  /*153d0*/  LOP3.LUT R136, R105, R136, R107, 0x96, !PT ;  /* 0x0000008869887212 */ /* 0x000fe200078e966b */
[----:B------:R-:W-:Y:S01]  /*153e0*/  HFMA2 R107, -RZ, RZ, 0, 0 ;  /* 0x00000000ff6b7431 */ /* 0x000fe200000001ff */
        /* <DEDUP_REMOVED lines=9> */
.L_x_22469:
        /* <DEDUP_REMOVED lines=22> */
.L_x_22473:
        /* <DEDUP_REMOVED lines=12> */
.L_x_22474:
        /* <DEDUP_REMOVED lines=61> */
.L_x_22472:
        /* <DEDUP_REMOVED lines=22> */
.L_x_22476:
        /* <DEDUP_REMOVED lines=14> */
.L_x_22477:
        /* <DEDUP_REMOVED lines=39> */
[----:B------:R-:W-:Y:S02]  /*15f20*/  LOP3.LUT R107, R107, R106, R135, 0x96, !PT ;  /* 0x0000006a6b6b7212 */ /* 0x000fe400078e9687 */
[----:B------:R-:W-:-:S03]  /*15f30*/  LOP3.LUT R138, R105, R104, R137, 0x96, !PT ;  /* 0x00000068698a7212 */ /* 0x000fc600078e9689 */
        /* <DEDUP_REMOVED lines=20> */
.L_x_22475:
        /* <DEDUP_REMOVED lines=11> */
.L_x_22453:
        /* <DEDUP_REMOVED lines=15> */
.L_x_22480:
        /* <DEDUP_REMOVED lines=12> */
.L_x_22481:
        /* <DEDUP_REMOVED lines=57> */
[----:B------:R-:W-:Y:S01]  /*16670*/  MOV R86, R104 ;  /* 0x0000006800567202 */ /* 0x000fe20000000f00 */
[----:B------:R-:W-:Y:S01]  /*16680*/  HFMA2 R104, -RZ, RZ, 0, 0 ;  /* 0x00000000ff687431 */ /* 0x000fe200000001ff */
[----:B------:R-:W-:Y:S01]  /*16690*/  LOP3.LUT R112, R77, R76, R105, 0x96, !PT ;  /* 0x0000004c4d707212 */ /* 0x000fe200078e9669 */
[----:B------:R-:W-:-:S07]  /*166a0*/  IMAD.MOV.U32 R76, RZ, RZ, R78 ;  /* 0x000000ffff4c7224 */ /* 0x000fce00078e004e */
.L_x_22479:
        /* <DEDUP_REMOVED lines=23> */
.L_x_22483:
        /* <DEDUP_REMOVED lines=12> */
.L_x_22484:
        /* <DEDUP_REMOVED lines=61> */
.L_x_22482:
[----:B------:R-:W-:Y:S01]  /*16cb0*/  I2FP.F32.U32 R78, R77 ;  /* 0x0000004d004e7245 */ /* 0x000fe20000201000 */
[----:B------:R-:W-:Y:S01]  /*16cc0*/  HADD2.F32 R77, -RZ, R80.H1_H1 ;  /* 0x30000050ff4d7230 */ /* 0x000fe20000004100 */
[----:B------:R-:W-:Y:S01]  /*16cd0*/  ISETP.NE.AND P2, PT, R105, 0x1, PT ;  /* 0x000000016900780c */ /* 0x000fe20003f45270 */
[----:B------:R-:W-:Y:S02]  /*16ce0*/  HFMA2 R80, -RZ, RZ, 0, 1.1920928955078125e-07 ;  /* 0x00000002ff507431 */ /* 0x000fe400000001ff */
[----:B------:R-:W-:Y:S02]  /*16cf0*/  IMAD.MOV.U32 R79, RZ, RZ, R114 ;  /* 0x000000ffff4f7224 */ /* 0x000fe400078e0072 */
        /* <DEDUP_REMOVED lines=18> */
.L_x_22486:
        /* <DEDUP_REMOVED lines=12> */
.L_x_22487:
        /* <DEDUP_REMOVED lines=61> */
.L_x_22485:
        /* <DEDUP_REMOVED lines=22> */
.L_x_22489:
        /* <DEDUP_REMOVED lines=12> */
.L_x_22490:
        /* <DEDUP_REMOVED lines=61> */
.L_x_22488:
        /* <DEDUP_REMOVED lines=8> */
[----:B------:R-:W-:Y:S02]  /*17920*/  HADD2.F32 R80, -RZ, R9.H1_H1 ;  /* 0x30000009ff507230 */ /* 0x000fe40000004100 */
[----:B------:R-:W-:Y:S01]  /*17930*/  IMAD.MOV.U32 R81, RZ, RZ, R114 ;  /* 0x000000ffff517224 */ /* 0x000fe200078e0072 */
        /* <DEDUP_REMOVED lines=12> */
.L_x_22492:
        /* <DEDUP_REMOVED lines=12> */
.L_x_22493:
        /* <DEDUP_REMOVED lines=61> */
.L_x_22491:
        /* <DEDUP_REMOVED lines=22> */
.L_x_22495:
        /* <DEDUP_REMOVED lines=12> */
.L_x_22496:
        /* <DEDUP_REMOVED lines=58> */
[----:B------:R-:W-:Y:S01]  /*18450*/  LOP3.LUT R112, R81, R106, R105, 0x96, !PT ;  /* 0x0000006a51707212 */ /* 0x000fe200078e9669 */
[----:B------:R-:W-:Y:S01]  /*18460*/  IMAD.MOV.U32 R81, RZ, RZ, R86 ;  /* 0x000000ffff517224 */ /* 0x000fe200078e0056 */
[----:B------:R-:W-:-:S07]  /*18470*/  MOV R86, R104 ;  /* 0x0000006800567202 */ /* 0x000fce0000000f00 */
.L_x_22494:
        /* <DEDUP_REMOVED lines=8> */
[----:B------:R-:W-:Y:S01]  /*18500*/  FSETP.GTU.FTZ.AND P4, PT, R104, UR4, PT ;  /* 0x0000000468007c0b */ /* 0x000fe2000bf9c000 */
[----:B------:R-:W-:-:S03]  /*18510*/  HFMA2 R104, -RZ, RZ, 0, 1.1920928955078125e-07 ;  /* 0x00000002ff687431 */ /* 0x000fc600000001ff */
        /* <DEDUP_REMOVED lines=12> */
.L_x_22498:
        /* <DEDUP_REMOVED lines=12> */
.L_x_22499:
        /* <DEDUP_REMOVED lines=58> */
[----:B------:R-:W-:Y:S02]  /*18a40*/  HFMA2 R104, -RZ, RZ, 0, 0 ;  /* 0x00000000ff687431 */ /* 0x000fe400000001ff */
[----:B------:R-:W-:Y:S01]  /*18a50*/  IMAD.MOV.U32 R114, RZ, RZ, R136 ;  /* 0x000000ffff727224 */ /* 0x000fe200078e0088 */
[----:B------:R-:W-:-:S07]  /*18a60*/  LOP3.LUT R112, R107, R106, R105, 0x96, !PT ;  /* 0x0000006a6b707212 */ /* 0x000fce00078e9669 */
.L_x_22497:
        /* <DEDUP_REMOVED lines=22> */
.L_x_22501:
        /* <DEDUP_REMOVED lines=14> */
.L_x_22502:
        /* <DEDUP_REMOVED lines=61> */
.L_x_22500:
        /* <DEDUP_REMOVED lines=10> */
.L_x_22478:
[----:B------:R-:W0:Y:S01]  /*19120*/  @P0 LDC.64 R104, c[0x0][0x3a0] ;  /* 0x0000e800ff680b82 */ /* 0x000e220000000a00 */
[----:B------:R-:W-:Y:S01]  /*19130*/  SEL R126, RZ, 0x10000, !P5 ;  /* 0x00010000ff7e7807 */ /* 0x000fe20006800000 */
[----:B------:R-:W-:Y:S01]  /*19140*/  IMAD.WIDE.U32 R134, R124, 0x8, R128 ;  /* 0x000000087c867825 */ /* 0x000fe200078e0080 */
[----:B------:R-:W-:Y:S02]  /*19150*/  ISETP.NE.AND P5, PT, R116, RZ, PT ;  /* 0x000000ff7400720c */ /* 0x000fe40003fa5270 */
[----:B------:R-:W-:Y:S02]  /*19160*/  SEL R117, RZ, 0x1000000, !P6 ;  /* 0x01000000ff757807 */ /* 0x000fe40007000000 */
[----:B------:R-:W-:Y:S02]  /*19170*/  SEL R139, RZ, 0x100, !P4 ;  /* 0x00000100ff8b7807 */ /* 0x000fe40006000000 */
[----:B------:R-:W-:Y:S02]  /*19180*/  ISETP.NE.AND P6, PT, R87, RZ, PT ;  /* 0x000000ff5700720c */ /* 0x000fe40003fc5270 */
[----:B------:R-:W-:-:S02]  /*19190*/  SEL R107, RZ, 0x1000000, !P2 ;  /* 0x01000000ff6b7807 */ /* 0x000fc40005000000 */
[----:B------:R-:W-:Y:S02]  /*191a0*/  SEL R106, RZ, 0x10000, !P1 ;  /* 0x00010000ff6a7807 */ /* 0x000fe40004800000 */
[----:B------:R-:W-:Y:S02]  /*191b0*/  SEL R87, RZ, 0x100, !P5 ;  /* 0x00000100ff577807 */ /* 0x000fe40006800000 */
[----:B------:R-:W-:Y:S01]  /*191c0*/  LOP3.LUT R139, R139, R117, R126, 0xfe, !PT ;  /* 0x000000758b8b7212 */ /* 0x000fe200078efe7e */
[----:B------:R-:W-:Y:S01]  /*191d0*/  IMAD.WIDE.U32 R116, R124, 0x20, R132 ;  /* 0x000000207c747825 */ /* 0x000fe200078e0084 */
[----:B------:R-:W-:Y:S02]  /*191e0*/  IADD3 R126, PT, PT, R119, 0x200, RZ ;  /* 0x00000200777e7810 */ /* 0x000fe40007ffe0ff */
[----:B------:R-:W-:Y:S02]  /*191f0*/  LOP3.LUT R87, R87, R107, R106, 0xfe, !PT ;  /* 0x0000006b57577212 */ /* 0x000fe400078efe6a */
[----:B------:R-:W-:Y:S01]  /*19200*/  SEL R138, RZ, 0x1, !P3 ;  /* 0x00000001ff8a7807 */ /* 0x000fe20005800000 */
[C---:B0-----:R-:W-:Y:S01]  /*19210*/  @P0 IMAD.WIDE.U32 R136, R126.reuse, 0x20, R104 ;  /* 0x000000207e880825 */ /* 0x041fe200078e0068 */
[----:B------:R-:W-:Y:S01]  /*19220*/  SEL R106, RZ, 0x1, !P6 ;  /* 0x00000001ff6a7807 */ /* 0x000fe20007000000 */
[----:B------:R0:W-:Y:S01]  /*19230*/  STG.E.128 desc[UR8][R116.64], R76 ;  /* 0x0000004c74007986 */ /* 0x0001e2000c101d08 */
[----:B------:R-:W-:Y:S01]  /*19240*/  LOP3.LUT R139, R139, R138, RZ, 0xfc, !PT ;  /* 0x0000008a8b8b7212 */ /* 0x000fe200078efcff */
[----:B------:R-:W-:Y:S01]  /*19250*/  IMAD.WIDE.U32 R104, R126, 0x10, R84 ;  /* 0x000000107e687825 */ /* 0x000fe200078e0054 */
[----:B------:R-:W-:Y:S01]  /*19260*/  LOP3.LUT R138, R87, R106, RZ, 0xfc, !PT ;  /* 0x0000006a578a7212 */ /* 0x000fe200078efcff */
[----:B------:R0:W-:Y:S04]  /*19270*/  STG.E.128 desc[UR8][R116.64+0x10], R80 ;  /* 0x0000105074007986 */ /* 0x0001e8000c101d08 */
[----:B------:R0:W-:Y:S04]  /*19280*/  STG.E.64 desc[UR8][R134.64], R138 ;  /* 0x0000008a86007986 */ /* 0x0001e8000c101b08 */
[----:B------:R0:W5:Y:S04]  /*19290*/  @P0 LDG.E.128 R60, desc[UR8][R136.64] ;  /* 0x00000008883c0981 */ /* 0x000168000c1e1d00 */
[----:B------:R0:W5:Y:S04]  /*192a0*/  @P0 LDG.E.128 R64, desc[UR8][R136.64+0x10] ;  /* 0x0000100888400981 */ /* 0x000168000c1e1d00 */
[----:B------:R-:W5:Y:S01]  /*192b0*/  LDG.E.128 R104, desc[UR8][R104.64] ;  /* 0x0000000868687981 */ /* 0x000f62000c1e1d00 */
[----:B------:R-:W-:Y:S05]  /*192c0*/  @!P0 BRA `(.L_x_22503) ;  /* 0x0000002c00fc8947 */ /* 0x000fea0003800000 */
[----:B------:R-:W-:Y:S01]  /*192d0*/  ISETP.NE.AND P0, PT, R140, 0x1, PT ;  /* 0x000000018c00780c */ /* 0x000fe20003f05270 */
[----:B------:R-:W-:Y:S01]  /*192e0*/  IMAD.MOV.U32 R87, RZ, RZ, 0x2 ;  /* 0x00000002ff577424 */ /* 0x000fe200078e00ff */
[----:B------:R-:W-:Y:S01]  /*192f0*/  MOV R84, R114 ;  /* 0x0000007200547202 */ /* 0x000fe20000000f00 */
[----:B0-----:R-:W-:-:S10]  /*19300*/  IMAD.MOV.U32 R116, RZ, RZ, R86 ;  /* 0x000000ffff747224 */ /* 0x001fd400078e0056 */
        /* <DEDUP_REMOVED lines=11> */
.L_x_22505:
        /* <DEDUP_REMOVED lines=12> */
.L_x_22506:
        /* <DEDUP_REMOVED lines=61> */
.L_x_22504:
        /* <DEDUP_REMOVED lines=23> */
.L_x_22508:
        /* <DEDUP_REMOVED lines=12> */
.L_x_22509:
        /* <DEDUP_REMOVED lines=61> */
.L_x_22507:
        /* <DEDUP_REMOVED lines=22> */
.L_x_22511:
        /* <DEDUP_REMOVED lines=12> */
.L_x_22512:
        /* <DEDUP_REMOVED lines=47> */
[----:B------:R-:W-:Y:S02]  /*1a360*/  IADD3 R87, PT, PT, R2, -0xe443238, RZ ;  /* 0xf1bbcdc802577810 */ /* 0x000fe40007ffe0ff */
[----:B------:R-:W-:Y:S01]  /*1a370*/  IADD3 R117, PT, PT, R3, -0x695add53, RZ ;  /* 0x96a522ad03757810 */ /* 0x000fe20007ffe0ff */
        /* <DEDUP_REMOVED lines=12> */
.L_x_22510:
        /* <DEDUP_REMOVED lines=22> */
.L_x_22514:
        /* <DEDUP_REMOVED lines=12> */
.L_x_22515:
        /* <DEDUP_REMOVED lines=61> */
.L_x_22513:
        /* <DEDUP_REMOVED lines=22> */
.L_x_22517:
        /* <DEDUP_REMOVED lines=12> */
.L_x_22518:
        /* <DEDUP_REMOVED lines=61> */
.L_x_22516:
        /* <DEDUP_REMOVED lines=22> */
.L_x_22520:
        /* <DEDUP_REMOVED lines=12> */
.L_x_22521:
        /* <DEDUP_REMOVED lines=61> */
.L_x_22519:
[----:B------:R-:W-:Y:S01]  /*1b610*/  I2FP.F32.U32 R134, R105 ;  /* 0x0000006900867245 */ /* 0x000fe20000201000 */
[----:B------:R-:W-:Y:S01]  /*1b620*/  HADD2.F32 R105, -RZ, R106.H1_H1 ;  /* 0x3000006aff697230 */ /* 0x000fe20000004100 */
[----:B------:R-:W-:Y:S01]  /*1b630*/  ISETP.NE.AND P5, PT, R136, 0x1, PT ;  /* 0x000000018800780c */ /* 0x000fe20003fa5270 */
[----:B------:R-:W-:Y:S02]  /*1b640*/  HADD2.F32 R117, -RZ, R6.H1_H1 ;  /* 0x30000006ff757230 */ /* 0x000fe40000004100 */
        /* <DEDUP_REMOVED lines=18> */
.L_x_22523:
        /* <DEDUP_REMOVED lines=12> */
.L_x_22524:
        /* <DEDUP_REMOVED lines=61> */
.L_x_22522:
        /* <DEDUP_REMOVED lines=22> */
.L_x_22526:
        /* <DEDUP_REMOVED lines=14> */
.L_x_22527:
        /* <DEDUP_REMOVED lines=50> */
[----:B------:R-:W-:Y:S02]  /*1c160*/  VIADD R117, R3, 0x96a522ad ;  /* 0x96a522ad03757836 */ /* 0x000fe40000000000 */
[----:B------:R-:W-:Y:S01]  /*1c170*/  IMAD.WIDE.U32 R138, R138, -0x326172a9, RZ ;  /* 0xcd9e8d578a8a7825 */ /* 0x000fe200078e00ff */
[----:B------:R-:W-:Y:S02]  /*1c180*/  LOP3.LUT R134, R111, R134, R143, 0x96, !PT ;  /* 0x000000866f867212 */ /* 0x000fe400078e968f */
[----:B------:R-:W-:Y:S02]  /*1c190*/  IADD3 R111, PT, PT, R2, -0x700cb87f, RZ ;  /* 0x8ff34781026f7810 */ /* 0x000fe40007ffe0ff */
[----:B------:R-:W-:Y:S01]  /*1c1a0*/  MOV R114, R138 ;  /* 0x0000008a00727202 */ /* 0x000fe20000000f00 */
[----:B------:R-:W-:Y:S01]  /*1c1b0*/  IMAD.WIDE.U32 R134, R134, -0x2daee0ad, RZ ;  /* 0xd2511f5386867825 */ /* 0x000fe200078e00ff */
[----:B------:R-:W-:-:S04]  /*1c1c0*/  LOP3.LUT R111, R111, R142, R139, 0x96, !PT ;  /* 0x0000008e6f6f7212 */ /* 0x000fc800078e968b */
[----:B------:R-:W-:Y:S01]  /*1c1d0*/  LOP3.LUT R112, R117, R136, R135, 0x96, !PT ;  /* 0x0000008875707212 */ /* 0x000fe200078e9687 */
[----:B------:R-:W-:Y:S01]  /*1c1e0*/  IMAD.MOV.U32 R136, RZ, RZ, R116 ;  /* 0x000000ffff887224 */ /* 0x000fe200078e0074 */
[----:B------:R-:W-:Y:S01]  /*1c1f0*/  MOV R116, R134 ;  /* 0x0000008600747202 */ /* 0x000fe20000000f00 */
[----:B------:R-:W-:-:S07]  /*1c200*/  IMAD.MOV.U32 R117, RZ, RZ, RZ ;  /* 0x000000ffff757224 */ /* 0x000fce00078e00ff */
.L_x_22525:
        /* <DEDUP_REMOVED lines=11> */
.L_x_22503:
        /* <DEDUP_REMOVED lines=15> */
.L_x_22530:
        /* <DEDUP_REMOVED lines=12> */
.L_x_22531:
        /* <DEDUP_REMOVED lines=61> */
.L_x_22529:
[----:B------:R-:W-:Y:S01]  /*1c840*/  I2FP.F32.U32 R84, R84 ;  /* 0x0000005400547245 */ /* 0x000fe20000201000 */
[----:B-----5:R-:W-:Y:S01]  /*1c850*/  HADD2.F32 R85, -RZ, R104.H0_H0 ;  /* 0x20000068ff557230 */ /* 0x020fe20000004100 */
[----:B------:R-:W-:Y:S01]  /*1c860*/  ISETP.NE.AND P1, PT, R117, 0x1, PT ;  /* 0x000000017500780c */ /* 0x000fe20003f25270 */
[----:B------:R-:W-:Y:S01]  /*1c870*/  HADD2.F32 R87, -RZ, R4.H0_H0 ;  /* 0x20000004ff577230 */ /* 0x000fe20000004100 */
        /* <DEDUP_REMOVED lines=19> */
.L_x_22533:
        /* <DEDUP_REMOVED lines=12> */
.L_x_22534:
        /* <DEDUP_REMOVED lines=61> */
.L_x_22532:
[----:B------:R-:W-:Y:S01]  /*1ce40*/  I2FP.F32.U32 R86, R85 ;  /* 0x0000005500567245 */ /* 0x000fe20000201000 */
[----:B------:R-:W-:Y:S01]  /*1ce50*/  HADD2.F32 R85, -RZ, R104.H1_H1 ;  /* 0x30000068ff557230 */ /* 0x000fe20000004100 */
[----:B------:R-:W-:Y:S01]  /*1ce60*/  ISETP.NE.AND P1, PT, R134, 0x1, PT ;  /* 0x000000018600780c */ /* 0x000fe20003f25270 */
[----:B------:R-:W-:Y:S01]  /*1ce70*/  IMAD.MOV.U32 R104, RZ, RZ, 0x2 ;  /* 0x00000002ff687424 */ /* 0x000fe200078e00ff */
[----:B------:R-:W-:Y:S01]  /*1ce80*/  MOV R87, R114 ;  /* 0x0000007200577202 */ /* 0x000fe20000000f00 */
        /* <DEDUP_REMOVED lines=17> */
.L_x_22536:
        /* <DEDUP_REMOVED lines=12> */
.L_x_22537:
        /* <DEDUP_REMOVED lines=61> */
.L_x_22535:
        /* <DEDUP_REMOVED lines=22> */
.L_x_22539:
        /* <DEDUP_REMOVED lines=12> */
.L_x_22540:
        /* <DEDUP_REMOVED lines=61> */
.L_x_22538:
        /* <DEDUP_REMOVED lines=8> */
[----:B------:R-:W-:Y:S01]  /*1daa0*/  HADD2.F32 R104, -RZ, R5.H1_H1 ;  /* 0x30000005ff687230 */ /* 0x000fe20000004100 */
        /* <DEDUP_REMOVED lines=13> */
.L_x_22542:
        /* <DEDUP_REMOVED lines=12> */
.L_x_22543:
        /* <DEDUP_REMOVED lines=61> */
.L_x_22541:
        /* <DEDUP_REMOVED lines=22> */
.L_x_22545:
        /* <DEDUP_REMOVED lines=12> */
.L_x_22546:
        /* <DEDUP_REMOVED lines=61> */
.L_x_22544:
        /* <DEDUP_REMOVED lines=22> */
.L_x_22548:
        /* <DEDUP_REMOVED lines=12> */
.L_x_22549:
        /* <DEDUP_REMOVED lines=58> */
[----:B------:R-:W-:Y:S01]  /*1ebc0*/  IMAD.MOV.U32 R136, RZ, RZ, RZ ;  /* 0x000000ffff887224 */ /* 0x000fe200078e00ff */
[----:B------:R-:W-:Y:S02]  /*1ebd0*/  LOP3.LUT R112, R117, R138, R135, 0x96, !PT ;  /* 0x0000008a75707212 */ /* 0x000fe400078e9687 */
[----:B------:R-:W-:-:S07]  /*1ebe0*/  MOV R116, R134 ;  /* 0x0000008600747202 */ /* 0x000fce0000000f00 */
.L_x_22547:
[----:B------:R-:W-:Y:S01]  /*1ebf0*/  I2FP.F32.U32 R106, R106 ;  /* 0x0000006a006a7245 */ /* 0x000fe20000201000 */
[----:B------:R-:W-:Y:S01]  /*1ec00*/  HADD2.F32 R117, -RZ, R107.H0_H0 ;  /* 0x2000006bff757230 */ /* 0x000fe20000004100 */
[----:B------:R-:W-:Y:S01]  /*1ec10*/  ISETP.NE.AND P6, PT, R136, 0x1, PT ;  /* 0x000000018800780c */ /* 0x000fe20003fc5270 */
[----:B------:R-:W-:Y:S02]  /*1ec20*/  HADD2.F32 R137, -RZ, R7.H0_H0 ;  /* 0x20000007ff897230 */ /* 0x000fe40000004100 */
[----:B------:R-:W-:Y:S01]  /*1ec30*/  FFMA.FTZ R106, R106, R127, 1.1641532182693481445e-10 ;  /* 0x2f0000006a6a7423 */ /* 0x000fe2000001007f */
[----:B------:R-:W-:Y:S01]  /*1ec40*/  FMUL.FTZ R117, R117, R0 ;  /* 0x0000000075757220 */ /* 0x000fe20000410000 */
[----:B------:R-:W-:-:S03]  /*1ec50*/  IMAD.MOV.U32 R135, RZ, RZ, R114 ;  /* 0x000000ffff877224 */ /* 0x000fc600078e0072 */
[----:B------:R-:W-:Y:S01]  /*1ec60*/  FMUL.FTZ R117, R117, UR5 ;  /* 0x0000000575757c20 */ /* 0x000fe20008410000 */
[----:B------:R-:W-:-:S04]  /*1ec70*/  FSETP.GTU.FTZ.AND P5, PT, R106, UR4, PT ;  /* 0x000000046a007c0b */ /* 0x000fc8000bfbc000 */
        /* <DEDUP_REMOVED lines=13> */
.L_x_22551:
        /* <DEDUP_REMOVED lines=14> */
.L_x_22552:
        /* <DEDUP_REMOVED lines=35> */
[----:B------:R-:W-:-:S03]  /*1f060*/  IADD3 R111, PT, PT, R2, -0x4ab325aa, RZ ;  /* 0xb54cda56026f7810 */ /* 0x000fc60007ffe0ff */
[----:B------:R-:W-:Y:S01]  /*1f070*/  VIADD R117, R3, 0x646e171e ;  /* 0x646e171e03757836 */ /* 0x000fe20000000000 */
[----:B------:R-:W-:-:S04]  /*1f080*/  LOP3.LUT R111, R111, R134, R143, 0x96, !PT ;  /* 0x000000866f6f7212 */ /* 0x000fc800078e968f */
        /* <DEDUP_REMOVED lines=23> */
.L_x_22550:
[----:B------:R-:W-:Y:S01]  /*1f200*/  I2FP.F32.U32 R134, R135 ;  /* 0x0000008700867245 */ /* 0x000fe20000201000 */
[----:B------:R-:W-:-:S04]  /*1f210*/  HADD2.F32 R107, -RZ, R107.H1_H1 ;  /* 0x3000006bff6b7230 */ /* 0x000fc80000004100 */
[----:B------:R-:W-:Y:S01]  /*1f220*/  FFMA.FTZ R134, R134, R127, 1.1641532182693481445e-10 ;  /* 0x2f00000086867423 */ /* 0x000fe2000001007f */
[----:B------:R-:W-:Y:S01]  /*1f230*/  FMUL.FTZ R107, R107, R0 ;  /* 0x000000006b6b7220 */ /* 0x000fe20000410000 */
[----:B------:R-:W-:-:S03]  /*1f240*/  HADD2.F32 R0, -RZ, R7.H1_H1 ;  /* 0x30000007ff007230 */ /* 0x000fc60000004100 */
[----:B------:R-:W-:Y:S01]  /*1f250*/  FMUL.FTZ R107, R107, UR5 ;  /* 0x000000056b6b7c20 */ /* 0x000fe20008410000 */
[----:B------:R-:W-:-:S04]  /*1f260*/  FSETP.GTU.FTZ.AND P6, PT, R134, UR4, PT ;  /* 0x0000000486007c0b */ /* 0x000fc8000bfdc000 */
[----:B------:R-:W-:Y:S02]  /*1f270*/  FSEL R107, R107, RZ, !P6 ;  /* 0x000000ff6b6b7208 */ /* 0x000fe40007000000 */
[----:B------:R-:W-:-:S03]  /*1f280*/  PLOP3.LUT P6, PT, P6, PT, PT, 0x8, 0x80 ;  /* 0x000000000080781c */ /* 0x000fc600037ce170 */
[----:B------:R-:W-:-:S10]  /*1f290*/  FMUL.FTZ R107, R0, R107 ;  /* 0x0000006b006b7220 */ /* 0x000fd40000410000 */
.L_x_22528:
        /* <DEDUP_REMOVED lines=64> */
[----:B------:R-:W-:Y:S01]  /*1f6a0*/  LOP3.LUT P0, RZ, R131, 0x1f, RZ, 0xc0, !PT ;  /* 0x0000001f83ff7812 */ /* 0x000fe2000780c0ff */
        /* <DEDUP_REMOVED lines=104> */
.L_x_22554:
[----:B------:R-:W-:Y:S05]  /*1fd30*/  BSYNC.RECONVERGENT B0 ;  /* 0x0000000000007941 */ /* 0x000fea0003800200 */
.L_x_22553:
        /* <DEDUP_REMOVED lines=15> */
.L_x_22556:
[----:B------:R-:W-:Y:S05]  /*1fe30*/  BSYNC.RECONVERGENT B0 ;  /* 0x0000000000007941 */ /* 0x000fea0003800200 */
.L_x_22555:
[----:B------:R-:W1:Y:S01]  /*1fe40*/  SHFL.DOWN PT, R127, R0, 0x2, 0x1f ;  /* 0x08401f00007f7f89 */ /* 0x000e6200000e0000 */
[----:B------:R-:W-:Y:S01]  /*1fe50*/  ISETP.NE.AND P0, PT, R131, RZ, PT ;  /* 0x000000ff8300720c */ /* 0x000fe20003f05270 */
[----:B------:R-:W-:Y:S01]  /*1fe60*/  HADD2.F32 R149, -RZ, R43.H0_H0 ;  /* 0x2000002bff957230 */ /* 0x000fe20000004100 */
[----:B------:R-:W-:Y:S01]  /*1fe70*/  ISETP.NE.AND P1, PT, RZ, UR13, PT ;  /* 0x0000000dff007c0c */ /* 0x000fe2000bf25270 */
[----:B0-----:R-:W0:Y:S01]  /*1fe80*/  SHFL.DOWN PT, R133, R128, 0x2, 0x1f ;  /* 0x08401f0080857f89 */ /* 0x001e2200000e0000 */
[----:B------:R-:W-:Y:S01]  /*1fe90*/  HADD2.F32 R151, -RZ, R123.H1_H1 ;  /* 0x3000007bff977230 */ /* 0x000fe20000004100 */
[----:B------:R-:W-:Y:S01]  /*1fea0*/  UPLOP3.LUT UP0, UPT, UPT, UPT, UP0, 0x40, 0x4 ;  /* 0x000000000004789c */ /* 0x000fe20003f0e800 */
[----:B------:R-:W-:Y:S02]  /*1feb0*/  HADD2.F32 R153, -RZ, R43.H1_H1 ;  /* 0x3000002bff997230 */ /* 0x000fe40000004100 */
[----:B------:R-:W-:Y:S02]  /*1fec0*/  HADD2.F32 R155, -RZ, R57.H1_H1 ;  /* 0x30000039ff9b7230 */ /* 0x000fe40000004100 */
[----:B------:R-:W-:-:S02]  /*1fed0*/  HADD2.F32 R157, -RZ, R37.H1_H1 ;  /* 0x30000025ff9d7230 */ /* 0x000fc40000004100 */
[----:B------:R-:W-:Y:S02]  /*1fee0*/  HADD2.F32 R142, -RZ, R47.H1_H1 ;  /* 0x3000002fff8e7230 */ /* 0x000fe40000004100 */
[----:B------:R-:W-:Y:S01]  /*1fef0*/  HADD2.F32 R144, -RZ, R27.H1_H1 ;  /* 0x3000001bff907230 */ /* 0x000fe20000004100 */
        /* <DEDUP_REMOVED lines=13> */
[----:B------:R-:W-:Y:S02]  /*1ffd0*/  HADD2.F32 R136, -RZ, R45.H0_H0 ;  /* 0x2000002dff887230 */ /* 0x000fe40000004100 */
[----:B0-----:R-:W-:Y:S01]  /*1ffe0*/  FMUL.FTZ R137, R135, R138 ;  /* 0x0000008a87897220 */ /* 0x001fe20000410000 */
[----:B-1----:R-:W-:Y:S01]  /*1fff0*/  IMAD.IADD R140, R132, 0x1, R139 ;  /* 0x00000001848c7824 */ /* 0x002fe200078e028b */
[----:B------:R-:W-:-:S03]  /*20000*/  I2FP.F32.S32 R139, R139 ;  /* 0x0000008b008b7245 */ /* 0x000fc60000201400 */
[----:B------:R-:W0:Y:S01]  /*20010*/  SHFL.DOWN PT, R138, R137, 0x1, 0x1f ;  /* 0x08201f00898a7f89 */ /* 0x000e2200000e0000 */
[----:B------:R-:W1:Y:S01]  /*20020*/  LDC R132, c[0x0][0x448] ;  /* 0x00011200ff847b82 */ /* 0x000e620000000800 */
[----:B--2---:R-:W-:Y:S01]  /*20030*/  FADD.FTZ R0, R0, R129 ;  /* 0x0000008100007221 */ /* 0x004fe20000010000 */
[----:B------:R-:W-:-:S03]  /*20040*/  I2FP.F32.S32 R140, R140 ;  /* 0x0000008c008c7245 */ /* 0x000fc60000201400 */
[----:B------:R-:W-:-:S03]  /*20050*/  FFMA.FTZ R128, R135, R128, R0 ;  /* 0x0000008087807223 */ /* 0x000fc60000010000 */
[----:B------:R-:W2:Y:S02]  /*20060*/  MUFU.RCP R140, R140 ;  /* 0x0000008c008c7308 */ /* 0x000ea40000001000 */
[----:B------:R-:W3:Y:S01]  /*20070*/  SHFL.DOWN PT, R129, R128, 0x1, 0x1f ;  /* 0x08201f0080817f89 */ /* 0x000ee200000e0000 */
[----:B0-----:R-:W-:-:S04]  /*20080*/  FMUL.FTZ R127, R138, R139 ;  /* 0x0000008b8a7f7220 */ /* 0x001fc80000410000 */
[----:B------:R-:W-:Y:S01]  /*20090*/  FFMA.FTZ R127, R134, R137, R127 ;  /* 0x00000089867f7223 */ /* 0x000fe2000001007f */
[----:B------:R-:W-:Y:S01]  /*200a0*/  FADD.FTZ R137, R137, -R138 ;  /* 0x8000008a89897221 */ /* 0x000fe20000010000 */
[----:B------:R-:W-:Y:S02]  /*200b0*/  HADD2.F32 R138, -RZ, R45.H1_H1 ;  /* 0x3000002dff8a7230 */ /* 0x000fe40000004100 */
[----:B--2---:R-:W-:Y:S01]  /*200c0*/  FMUL.FTZ R127, R140, R127 ;  /* 0x0000007f8c7f7220 */ /* 0x004fe20000410000 */
[----:B------:R-:W-:Y:S01]  /*200d0*/  FMUL.FTZ R137, R137, R137 ;  /* 0x0000008989897220 */ /* 0x000fe20000410000 */
[----:B---3--:R-:W-:-:S03]  /*200e0*/  FADD.FTZ R129, R128, R129 ;  /* 0x0000008180817221 */ /* 0x008fc60000010000 */
[----:B------:R-:W-:Y:S01]  /*200f0*/  FMUL.FTZ R137, R134, R137 ;  /* 0x0000008986897220 */ /* 0x000fe20000410000 */
[----:B------:R-:W0:Y:S03]  /*20100*/  SHFL.IDX PT, R127, R127, RZ, 0x1f ;  /* 0x00001fff7f7f7589 */ /* 0x000e2600000e0000 */
[----:B------:R-:W-:-:S04]  /*20110*/  FMUL.FTZ R137, R137, R139 ;  /* 0x0000008b89897220 */ /* 0x000fc80000410000 */
[----:B------:R-:W-:Y:S01]  /*20120*/  FFMA.FTZ R137, R140, R137, R129 ;  /* 0x000000898c897223 */ /* 0x000fe20000010081 */
[----:B------:R-:W-:-:S05]  /*20130*/  HADD2.F32 R140, -RZ, R25.H1_H1 ;  /* 0x30000019ff8c7230 */ /* 0x000fca0000004100 */
[----:B------:R-:W1:Y:S01]  /*20140*/  SHFL.IDX PT, R137, R137, RZ, 0x1f ;  /* 0x00001fff89897589 */ /* 0x000e6200000e0000 */
[C---:B0-----:R-:W-:Y:S01]  /*20150*/  FMUL.FTZ R131, R127.reuse, R127 ;  /* 0x0000007f7f837220 */ /* 0x041fe20000410000 */
[----:B------:R-:W-:-:S04]  /*20160*/  FSEL R0, R127, RZ, !P1 ;  /* 0x000000ff7f007208 */ /* 0x000fc80004800000 */
[----:B------:R-:W-:Y:S01]  /*20170*/  FSEL R133, R131, RZ, P1 ;  /* 0x000000ff83857208 */ /* 0x000fe20000800000 */
[C---:B------:R-:W-:Y:S01]  /*20180*/  FADD.FTZ R128, -R0.reuse, R94 ;  /* 0x0000005e00807221 */ /* 0x040fe20000010100 */
[C---:B------:R-:W-:Y:S01]  /*20190*/  FADD.FTZ R129, -R0.reuse, R95 ;  /* 0x0000005f00817221 */ /* 0x040fe20000010100 */
[C---:B------:R-:W-:Y:S01]  /*201a0*/  FADD.FTZ R94, -R0.reuse, R88 ;  /* 0x00000058005e7221 */ /* 0x040fe20000010100 */
[C---:B------:R-:W-:Y:S01]  /*201b0*/  FADD.FTZ R95, -R0.reuse, R89 ;  /* 0x00000059005f7221 */ /* 0x040fe20000010100 */
[C---:B------:R-:W-:Y:S01]  /*201c0*/  FADD.FTZ R131, -R0.reuse, R76 ;  /* 0x0000004c00837221 */ /* 0x040fe20000010100 */
[----:B------:R-:W0:Y:S01]  /*201d0*/  @!P0 LDC.64 R88, c[0x0][0x3c0] ;  /* 0x0000f000ff588b82 */ /* 0x000e220000000a00 */
[C---:B------:R-:W-:Y:S01]  /*201e0*/  FADD.FTZ R100, -R0.reuse, R100 ;  /* 0x0000006400647221 */ /* 0x040fe20000010100 */
[----:B-1----:R-:W-:Y:S01]  /*201f0*/  FFMA.FTZ R132, R137, UR14, R132 ;  /* 0x0000000e89847c23 */ /* 0x002fe20008010084 */
[C---:B------:R-:W-:Y:S01]  /*20200*/  FADD.FTZ R101, -R0.reuse, R101 ;  /* 0x0000006500657221 */ /* 0x040fe20000010100 */
        /* <DEDUP_REMOVED lines=36> */
[C---:B-1----:R-:W-:Y:S01]  /*20450*/  FMUL.FTZ R87, R76.reuse, R100 ;  /* 0x000000644c577220 */ /* 0x042fe20000410000 */
[C---:B------:R-:W-:Y:S01]  /*20460*/  FMUL.FTZ R101, R76.reuse, R101 ;  /* 0x000000654c657220 */ /* 0x040fe20000410000 */
[C---:B------:R-:W-:Y:S01]  /*20470*/  FMUL.FTZ R103, R76.reuse, R103 ;  /* 0x000000674c677220 */ /* 0x040fe20000410000 */
        /* <DEDUP_REMOVED lines=8> */
[----:B------:R-:W-:Y:S02]  /*20500*/  HADD2.F32 R104, -RZ, R121.H1_H1 ;  /* 0x30000079ff687230 */ /* 0x000fe40000004100 */
[C---:B------:R-:W-:Y:S01]  /*20510*/  FMUL.FTZ R98, R76.reuse, R98 ;  /* 0x000000624c627220 */ /* 0x040fe20000410000 */
[----:B------:R-:W-:Y:S02]  /*20520*/  HADD2.F32 R106, -RZ, R41.H1_H1 ;  /* 0x30000029ff6a7230 */ /* 0x000fe40000004100 */
[----:B------:R-:W-:Y:S01]  /*20530*/  FFMA.FTZ R0, R101, R80, R82 ;  /* 0x0000005065007223 */ /* 0x000fe20000010052 */
[----:B------:R-:W-:Y:S02]  /*20540*/  HADD2.F32 R84, -RZ, R121.H0_H0 ;  /* 0x20000079ff547230 */ /* 0x000fe40000004100 */
[----:B0-----:R-:W-:Y:S01]  /*20550*/  FMUL.FTZ R89, R76, R102 ;  /* 0x000000664c597220 */ /* 0x001fe20000410000 */
        /* <DEDUP_REMOVED lines=14> */
[--C-:B------:R-:W-:Y:S02]  /*20640*/  HADD2.F32 R97, -RZ, R56.reuse.H0_H0 ;  /* 0x20000038ff617230 */ /* 0x100fe40000004100 */
[----:B------:R-:W-:Y:S01]  /*20650*/  FFMA.FTZ R101, R98, R127, R149 ;  /* 0x0000007f62657223 */ /* 0x000fe20000010095 */
        /* <DEDUP_REMOVED lines=38> */
[----:B------:R-:W-:Y:S01]  /*208c0*/  FFMA.FTZ R88, R69, R88, R80 ;  /* 0x0000005845587223 */ /* 0x000fe20000010050 */
        /* <DEDUP_REMOVED lines=11> */
[----:B------:R-:W-:Y:S01]  /*20980*/  FMUL.FTZ R75, R76, R75 ;  /* 0x0000004b4c4b7220 */ /* 0x000fe20000410000 */
        /* <DEDUP_REMOVED lines=8> */
[----:B------:R-:W-:Y:S02]  /*20a10*/  HADD2.F32 R69, -RZ, R49.H1_H1 ;  /* 0x30000031ff457230 */ /* 0x000fe40000004100 */
[----:B------:R-:W-:Y:S01]  /*20a20*/  FFMA.FTZ R153, R75, R70, R80 ;  /* 0x000000464b997223 */ /* 0x000fe20000010050 */
[----:B------:R-:W-:Y:S02]  /*20a30*/  HADD2.F32 R70, -RZ, R28.H0_H0 ;  /* 0x2000001cff467230 */ /* 0x000fe40000004100 */
[C---:B------:R-:W-:Y:S01]  /*20a40*/  FMUL.FTZ R100, R76.reuse, R139 ;  /* 0x0000008b4c647220 */ /* 0x040fe20000410000 */
[----:B------:R-:W-:Y:S02]  /*20a50*/  HADD2.F32 R71, -RZ, R29.H1_H1 ;  /* 0x3000001dff477230 */ /* 0x000fe40000004100 */
[C---:B------:R-:W-:Y:S01]  /*20a60*/  FMUL.FTZ R132, R76.reuse, R133 ;  /* 0x000000854c847220 */ /* 0x040fe20000410000 */
[----:B------:R-:W-:Y:S01]  /*20a70*/  FMUL.FTZ R81, R76, R81 ;  /* 0x000000514c517220 */ /* 0x000fe20000410000 */
[----:B------:R-:W-:Y:S01]  /*20a80*/  FFMA.FTZ R103, R103, R68, R70 ;  /* 0x0000004467677223 */ /* 0x000fe20000010046 */
[----:B------:R-:W-:-:S02]  /*20a90*/  HADD2.F32 R68, -RZ, R50.H1_H1 ;  /* 0x30000032ff447230 */ /* 0x000fc40000004100 */
[----:B------:R-:W-:Y:S01]  /*20aa0*/  FFMA.FTZ R100, R100, R69, R71 ;  /* 0x0000004564647223 */ /* 0x000fe20000010047 */
[----:B------:R-:W-:Y:S02]  /*20ab0*/  HADD2.F32 R69, -RZ, R50.H0_H0 ;  /* 0x20000032ff457230 */ /* 0x000fe40000004100 */
        /* <DEDUP_REMOVED lines=9> */
[----:B------:R-:W-:Y:S01]  /*20b50*/  HADD2.F32 R74, -RZ, R49.H0_H0 ;  /* 0x20000031ff4a7230 */ /* 0x000fe20000004100 */
[----:B------:R-:W0:Y:S01]  /*20b60*/  @!P0 LDC.64 R70, c[0x0][0x3c8] ;  /* 0x0000f200ff468b82 */ /* 0x000e220000000a00 */
[----:B------:R-:W-:Y:S02]  /*20b70*/  HADD2.F32 R80, -RZ, R29.H0_H0 ;  /* 0x2000001dff507230 */ /* 0x000fe40000004100 */
[----:B------:R-:W-:Y:S01]  /*20b80*/  FFMA.FTZ R92, R77, R92, R72 ;  /* 0x0000005c4d5c7223 */ /* 0x000fe20000010048 */
[--C-:B------:R-:W-:Y:S02]  /*20b90*/  HADD2.F32 R72, -RZ, R51.reuse.H1_H1 ;  /* 0x30000033ff487230 */ /* 0x100fe40000004100 */
[----:B------:R-:W-:Y:S01]  /*20ba0*/  FMUL.FTZ R137, R76, R143 ;  /* 0x0000008f4c897220 */ /* 0x000fe20000410000 */
[----:B------:R-:W-:-:S02]  /*20bb0*/  HADD2.F32 R73, -RZ, R51.H0_H0 ;  /* 0x20000033ff497230 */ /* 0x000fc40000004100 */
[----:B------:R-:W-:Y:S01]  /*20bc0*/  FFMA.FTZ R131, R131, R74, R80 ;  /* 0x0000004a83837223 */ /* 0x000fe20000010050 */
[--C-:B------:R-:W-:Y:S01]  /*20bd0*/  HADD2.F32 R74, -RZ, R31.reuse.H1_H1 ;  /* 0x3000001fff4a7230 */ /* 0x100fe20000004100 */
[----:B------:R-:W1:Y:S01]  /*20be0*/  LDC.64 R68, c[0x0][0x428] ;  /* 0x00010a00ff447b82 */ /* 0x000e620000000a00 */
[----:B------:R-:W-:Y:S02]  /*20bf0*/  HADD2.F32 R75, -RZ, R31.H0_H0 ;  /* 0x2000001fff4b7230 */ /* 0x000fe40000004100 */
[----:B------:R-:W-:Y:S01]  /*20c00*/  FMUL.FTZ R79, R76, R79 ;  /* 0x0000004f4c4f7220 */ /* 0x000fe20000410000 */
[----:B------:R-:W-:Y:S01]  /*20c10*/  FFMA.FTZ R86, R86, R155, R157 ;  /* 0x0000009b56567223 */ /* 0x000fe2000001009d */
[----:B------:R-:W-:Y:S01]  /*20c20*/  FFMA.FTZ R137, R137, R72, R74 ;  /* 0x0000004889897223 */ /* 0x000fe2000001004a */
[----:B------:R-:W-:Y:S02]  /*20c30*/  HADD2.F32 R72, -RZ, R44.H0_H0 ;  /* 0x2000002cff487230 */ /* 0x000fe40000004100 */
[----:B------:R-:W-:Y:S01]  /*20c40*/  FFMA.FTZ R134, R134, R73, R75 ;  /* 0x0000004986867223 */ /* 0x000fe2000001004b */
        /* <DEDUP_REMOVED lines=10> */
[----:B0-----:R-:W-:Y:S01]  /*20cf0*/  @!P0 IMAD.WIDE R72, R115, 0x4, R70 ;  /* 0x0000000473488825 */ /* 0x001fe200078e0246 */
[----:B------:R-:W-:-:S03]  /*20d00*/  F2FP.F16.F32.PACK_AB R70, R96, R99 ;  /* 0x000000636046723e */ /* 0x000fc600000000ff */
[----:B------:R-:W-:Y:S01]  /*20d10*/  FFMA.FTZ R136, R83, R136, R82 ;  /* 0x0000008853887223 */ /* 0x000fe20000010052 */
[----:B------:R-:W-:Y:S01]  /*20d20*/  FFMA.FTZ R139, R139, R138, R140 ;  /* 0x0000008a8b8b7223 */ /* 0x000fe2000001008c */
[----:B------:R-:W-:Y:S01]  /*20d30*/  HADD2.F32 R80, -RZ, R26.H0_H0 ;  /* 0x2000001aff507230 */ /* 0x000fe20000004100 */
[----:B------:R0:W-:Y:S01]  /*20d40*/  @!P0 STG.E desc[UR8][R72.64], R76 ;  /* 0x0000004c48008986 */ /* 0x0001e2000c101908 */
[----:B------:R-:W-:Y:S02]  /*20d50*/  HADD2.F32 R82, -RZ, R47.H0_H0 ;  /* 0x2000002fff527230 */ /* 0x000fe40000004100 */
[C---:B------:R-:W-:Y:S01]  /*20d60*/  FMUL.FTZ R145, R76.reuse, R145 ;  /* 0x000000914c917220 */ /* 0x040fe20000410000 */
[----:B------:R-:W-:Y:S02]  /*20d70*/  HADD2.F32 R140, -RZ, R27.H0_H0 ;  /* 0x2000001bff8c7230 */ /* 0x000fe40000004100 */
[----:B------:R-:W-:Y:S01]  /*20d80*/  FMUL.FTZ R147, R76, R147 ;  /* 0x000000934c937220 */ /* 0x000fe20000410000 */
[----:B------:R-:W-:-:S02]  /*20d90*/  HADD2.F32 R75, -RZ, R46.H1_H1 ;  /* 0x3000002eff4b7230 */ /* 0x000fc40000004100 */
[C---:B------:R-:W-:Y:S01]  /*20da0*/  FMUL.FTZ R138, R76.reuse, R105 ;  /* 0x000000694c8a7220 */ /* 0x040fe20000410000 */
[----:B------:R-:W-:Y:S02]  /*20db0*/  HADD2.F32 R77, -RZ, R26.H1_H1 ;  /* 0x3000001aff4d7230 */ /* 0x000fe40000004100 */
[----:B------:R-:W-:Y:S01]  /*20dc0*/  FMUL.FTZ R107, R76, R107 ;  /* 0x0000006b4c6b7220 */ /* 0x000fe20000410000 */
[----:B------:R-:W-:Y:S01]  /*20dd0*/  FFMA.FTZ R105, R145, R74, R80 ;  /* 0x0000004a91697223 */ /* 0x000fe20000010050 */
[----:B------:R-:W-:Y:S01]  /*20de0*/  FFMA.FTZ R140, R147, R82, R140 ;  /* 0x00000052938c7223 */ /* 0x000fe2000001008c */
[----:B-1----:R-:W-:Y:S01]  /*20df0*/  IMAD.WIDE.U32 R80, R119, 0x10, R68 ;  /* 0x0000001077507825 */ /* 0x002fe200078e0044 */
[----:B0-----:R-:W-:-:S03]  /*20e00*/  F2FP.F16.F32.PACK_AB R73, R86, R97 ;  /* 0x000000615649723e */ /* 0x001fc600000000ff */
[----:B------:R-:W-:Y:S01]  /*20e10*/  FFMA.FTZ R138, R138, R75, R77 ;  /* 0x0000004b8a8a7223 */ /* 0x000fe2000001004d */
[----:B------:R-:W0:Y:S01]  /*20e20*/  LDC.64 R96, c[0x0][0x380] ;  /* 0x0000e000ff607b82 */ /* 0x000e220000000a00 */
[----:B------:R-:W-:-:S04]  /*20e30*/  IMAD.WIDE.U32 R82, R125, 0x10, R68 ;  /* 0x000000107d527825 */ /* 0x000fc800078e0044 */
[----:B------:R-:W-:Y:S01]  /*20e40*/  FFMA.FTZ R107, R107, R142, R144 ;  /* 0x0000008e6b6b7223 */ /* 0x000fe20000010090 */
        /* <DEDUP_REMOVED lines=24> */
[----:B------:R-:W-:-:S02]  /*20fd0*/  F2FP.F16.F32.PACK_AB R88, R128, R133 ;  /* 0x000000858058723e */ /* 0x000fc400000000ff */
[----:B0-----:R-:W-:-:S03]  /*20fe0*/  IADD3 R115, PT, PT, R115, R96, RZ ;  /* 0x0000006073737210 */ /* 0x001fc60007ffe0ff */
[----:B------:R1:W-:Y:S01]  /*20ff0*/  STG.E.128 desc[UR8][R126.64], R88 ;  /* 0x000000587e007986 */ /* 0x0003e2000c101d08 */
[----:B------:R-:W-:-:S13]  /*21000*/  ISETP.GE.AND P0, PT, R115, R97, PT ;  /* 0x000000617300720c */ /* 0x000fda0003f06270 */
[----:B------:R-:W-:Y:S05]  /*21010*/  @!P0 BRA `(.L_x_22557) ;  /* 0xfffffdf800948947 */ /* 0x000fea000383ffff */
[----:B------:R-:W-:Y:S05]  /*21020*/  EXIT ;  /* 0x000000000000794d */ /* 0x000fea0003800000 */
.L_x_22558:
        /* <DEDUP_REMOVED lines=13> */
.L_x_34089:


//--------------------- .text._ZN10layer_norm13ln_fwd_kernelINS_13Kernel_traitsI6__halfS2_fS2_fjLj5120ELj1ELj1ELj4ELj16ENS_18Kernel_traits_baseILj5120ES2_S2_fS2_fjLj128EEEEELb1ELb1ELb1ELb0EEEvNS_9FwdParamsE --------------------------
	.section	.text._ZN10layer_norm13ln_fwd_kernelINS_13Kernel_traitsI6__halfS2_fS2_fjLj5120ELj1ELj1ELj4ELj16ENS_18Kernel_traits_baseILj5120ES2_S2_fS2_fjLj128EEEEELb1ELb1ELb1ELb0EEEvNS_9FwdParamsE,"ax",@progbits
	.align	128
        .global         _ZN10layer_norm13ln_fwd_kernelINS_13Kernel_traitsI6__halfS2_fS2_fjLj5120ELj1ELj1ELj4ELj16ENS_18Kernel_traits_baseILj5120ES2_S2_fS2_fjLj128EEEEELb1ELb1ELb1ELb0EEEvNS_9FwdParamsE
        .type           _ZN10layer_norm13ln_fwd_kernelINS_13Kernel_traitsI6__halfS2_fS2_fjLj5120ELj1ELj1ELj4ELj16ENS_18Kernel_traits_baseILj5120ES2_S2_fS2_fjLj128EEEEELb1ELb1ELb1ELb0EEEvNS_9FwdParamsE,@function
        .size           _ZN10layer_norm13ln_fwd_kernelINS_13Kernel_traitsI6__halfS2_fS2_fjLj5120ELj1ELj1ELj4ELj16ENS_18Kernel_traits_baseILj5120ES2_S2_fS2_fjLj128EEEEELb1ELb1ELb1ELb0EEEvNS_9FwdParamsE,(.L_x_34090 - _ZN10layer_norm13ln_fwd_kernelINS_13Kernel_traitsI6__halfS2_fS2_fjLj5120ELj1ELj1ELj4ELj16ENS_18Kernel_traits_baseILj5120ES2_S2_fS2_fjLj128EEEEELb1ELb1ELb1ELb0EEEvNS_9FwdParamsE)
        .other          _ZN10layer_norm13ln_fwd_kernelINS_13Kernel_traitsI6__halfS2_fS2_fjLj5120ELj1ELj1ELj4ELj16ENS_18Kernel_traits_baseILj5120ES2_S2_fS2_fjLj128EEEEELb1ELb1ELb1ELb0EEEvNS_9FwdParamsE,@"STO_CUDA_ENTRY STV_DEFAULT"
_ZN10layer_norm13ln_fwd_kernelINS_13Kernel_traitsI6__halfS2_fS2_fjLj5120ELj1ELj1ELj4ELj16ENS_18Kernel_traits_baseILj5120ES2_S2_fS2_fjLj128EEEEELb1ELb1ELb1ELb0EEEvNS_9FwdParamsE:
.text._ZN10layer_norm13ln_fwd_kernelINS_13Kernel_traitsI6__halfS2_fS2_fjLj5120ELj1ELj1ELj4ELj16ENS_18Kernel_traits_baseILj5120ES2_S2_fS2_fjLj128EEEEELb1ELb1ELb1ELb0EEEvNS_9FwdParamsE:
        /* <DEDUP_REMOVED lines=19> */
[----:B----4-:R-:W-:Y:S02]  /*0130*/  LOP3.LUT R9, R0, 0x60, RZ, 0xc0, !PT ;  /* 0x0000006000097812 */ /* 0x010fe400078ec0ff */
[----:B-----5:R-:W-:-:S04]  /*0140*/  SHF.R.S32.HI R8, RZ, 0x1f, R11 ;  /* 0x0000001fff087819 */ /* 0x020fc8000001140b */
[----:B------:R-:W-:Y:S02]  /*0150*/  LEA.HI R8, R8, R11, RZ, 0x3 ;  /* 0x0000000b08087211 */ /* 0x000fe400078f18ff */
[----:B--2---:R-:W-:Y:S02]  /*0160*/  @P0 R2UR UR15, R3 ;  /* 0x00000000030f02ca */ /* 0x004fe400000e0000 */
[----:B------:R-:W0:Y:S01]  /*0170*/  LDC R3, c[0x0][0x360] ;  /* 0x0000d800ff037b82 */ /* 0x000e220000000800 */
[----:B------:R-:W-:Y:S02]  /*0180*/  @P0 R2UR UR14, R2 ;  /* 0x00000000020e02ca */ /* 0x000fe400000e0000 */
[----:B---3--:R-:W-:Y:S02]  /*0190*/  @P0 IADD3 R128, P1, PT, R4, R7, RZ ;  /* 0x0000000704800210 */ /* 0x008fe40007f3e0ff */
[----:B------:R-:W-:Y:S02]  /*01a0*/  LOP3.LUT R2, R9, 0x1f, R0, 0xf8, !PT ;  /* 0x0000001f09027812 */ /* 0x000fe400078ef800 */
[----:B------:R-:W-:-:S02]  /*01b0*/  @P0 IADD3.X R129, PT, PT, RZ, R5, RZ, P1, !PT ;  /* 0x00000005ff810210 */ /* 0x000fc40000ffe4ff */
[----:B------:R-:W-:Y:S02]  /*01c0*/  LOP3.LUT R5, R2, 0x7f, RZ, 0x3c, !PT ;  /* 0x0000007f02057812 */ /* 0x000fe400078e3cff */
[----:B------:R-:W-:Y:S01]  /*01d0*/  LOP3.LUT R4, R0, 0x1f, RZ, 0xc0, !PT ;  /* 0x0000001f00047812 */ /* 0x000fe200078ec0ff */
[----:B------:R-:W-:Y:S01]  /*01e0*/  UIADD3 UR25, UPT, UPT, UR15, -0x4498517b, URZ ;  /* 0xbb67ae850f197890 */ /* 0x000fe2000fffe0ff */
[----:B------:R-:W-:Y:S01]  /*01f0*/  LEA.HI.SX32 R5, R8, R5, 0x1d ;  /* 0x0000000508057211 */ /* 0x000fe200078feaff */
[----:B------:R-:W-:Y:S01]  /*0200*/  UIADD3 UR24, UPT, UPT, UR14, -0x61c88647, URZ ;  /* 0x9e3779b90e187890 */ /* 0x000fe2000fffe0ff */
[--C-:B------:R-:W-:Y:S01]  /*0210*/  SHF.R.U64 R6, R128, 0x2, R129.reuse ;  /* 0x0000000280067819 */ /* 0x100fe20000001281 */
[----:B------:R-:W-:Y:S01]  /*0220*/  UIADD3 UR26, UPT, UPT, UR14, 0x3c6ef372, URZ ;  /* 0x3c6ef3720e1a7890 */ /* 0x000fe2000fffe0ff */
[----:B------:R-:W-:Y:S01]  /*0230*/  SHF.R.U32.HI R7, RZ, 0x2, R129 ;  /* 0x00000002ff077819 */ /* 0x000fe20000011681 */
[----:B------:R-:W-:Y:S02]  /*0240*/  UIADD3 UR27, UPT, UPT, UR15, 0x76cf5d0a, URZ ;  /* 0x76cf5d0a0f1b7890 */ /* 0x000fe4000fffe0ff */
[----:B------:R-:W-:-:S02]  /*0250*/  UIADD3 UR28, UPT, UPT, UR14, -0x255992d5, URZ ;  /* 0xdaa66d2b0e1c7890 */ /* 0x000fc4000fffe0ff */
[----:B------:R-:W-:Y:S01]  /*0260*/  UIADD3 UR29, UPT, UPT, UR15, 0x32370b8f, URZ ;  /* 0x32370b8f0f1d7890 */ /* 0x000fe2000fffe0ff */
[----:B0-----:R-:W-:Y:S01]  /*0270*/  IMAD R3, R3, UR7, R0 ;  /* 0x0000000703037c24 */ /* 0x001fe2000f8e0200 */
        /* <DEDUP_REMOVED lines=29> */
[----:B--2---:R-:W-:-:S04]  /*0450*/  @P1 IMAD.WIDE.U32 R68, R83, 0x10, R68 ;  /* 0x0000001053441825 */ /* 0x004fc800078e0044 */
[----:B------:R-:W-:Y:S01]  /*0460*/  @P1 VIADD R83, R83, 0x80 ;  /* 0x0000008053531836 */ /* 0x000fe20000000000 */
        /* <DEDUP_REMOVED lines=9> */
[----:B------:R-:W-:Y:S01]  /*0500*/  @P2 IADD3 R83, PT, PT, R83, 0x80, RZ ;  /* 0x0000008053532810 */ /* 0x000fe20007ffe0ff */
[----:B------:R3:W5:Y:S04]  /*0510*/  @P2 LD.E.128 R40, desc[UR12][R72.64] ;  /* 0x0000000c48282980 */ /* 0x000768000c101d00 */
[C---:B--2---:R-:W-:Y:S01]  /*0520*/  @P3 IMAD.WIDE.U32 R76, R83.reuse, 0x10, R76 ;  /* 0x00000010534c3825 */ /* 0x044fe200078e004c */
[----:B------:R3:W5:Y:S01]  /*0530*/  @P2 LDG.E.128 R44, desc[UR12][R74.64] ;  /* 0x0000000c4a2c2981 */ /* 0x000762000c1e1d00 */
[----:B------:R-:W1:Y:S02]  /*0540*/  @P0 LDC.64 R60, c[0x0][0x438] ;  /* 0x00010e00ff3c0b82 */ /* 0x000e640000000a00 */
[C---:B0-----:R-:W-:Y:S01]  /*0550*/  @P3 IMAD.WIDE.U32 R78, R83.reuse, 0x10, R78 ;  /* 0x00000010534e3825 */ /* 0x041fe200078e004e */
[----:B------:R3:W5:Y:S03]  /*0560*/  @P3 LDG.E.128 R48, desc[UR12][R76.64] ;  /* 0x0000000c4c303981 */ /* 0x000766000c1e1d00 */
[----:B------:R-:W-:Y:S01]  /*0570*/  @P3 IMAD.WIDE.U32 R80, R83, 0x10, R80 ;  /* 0x0000001053503825 */ /* 0x000fe200078e0050 */
[----:B------:R3:W5:Y:S01]  /*0580*/  @P3 LD.E.128 R52, desc[UR12][R78.64] ;  /* 0x0000000c4e343980 */ /* 0x000762000c101d00 */
[----:B------:R-:W0:Y:S03]  /*0590*/  @P0 LDC.64 R62, c[0x0][0x3e8] ;  /* 0x0000fa00ff3e0b82 */ /* 0x000e260000000a00 */
        /* <DEDUP_REMOVED lines=20> */
.L_x_22560:
        /* <DEDUP_REMOVED lines=11> */
[----:B0-----:R-:W-:-:S05]  /*0790*/  @P1 IMAD.WIDE.U32 R10, R91, 0x10, R10 ;  /* 0x000000105b0a1825 */ /* 0x001fca00078e000a */
[----:B------:R-:W5:Y:S02]  /*07a0*/  @P1 LDG.E.128 R24, desc[UR12][R10.64] ;  /* 0x0000000c0a181981 */ /* 0x000f64000c1e1d00 */
[----:B------:R-:W0:Y:S01]  /*07b0*/  @P3 LDC.64 R74, c[0x0][0x3d0] ;  /* 0x0000f400ff4a3b82 */ /* 0x000e220000000a00 */
[C---:B-1----:R-:W-:Y:S01]  /*07c0*/  @P1 IMAD.WIDE.U32 R16, R91.reuse, 0x10, R16 ;  /* 0x000000105b101825 */ /* 0x042fe200078e0010 */
[----:B------:R-:W-:-:S06]  /*07d0*/  @P1 IADD3 R91, PT, PT, R91, 0x80, RZ ;  /* 0x000000805b5b1810 */ /* 0x000fcc0007ffe0ff */
[----:B------:R-:W1:Y:S01]  /*07e0*/  @P3 LDC.64 R76, c[0x0][0x3e8] ;  /* 0x0000fa00ff4c3b82 */ /* 0x000e620000000a00 */
[----:B--2---:R-:W-:-:S04]  /*07f0*/  @P2 IMAD.WIDE.U32 R78, R91, 0x10, R28 ;  /* 0x000000105b4e2825 */ /* 0x004fc800078e001c */
[----:B------:R-:W-:Y:S01]  /*0800*/  HFMA2 R54, -RZ, RZ, 0, 0 ;  /* 0x00000000ff367431 */ /* 0x000fe200000001ff */
[----:B------:R2:W5:Y:S04]  /*0810*/  @P1 LDG.E.128 R32, desc[UR12][R16.64] ;  /* 0x0000000c10201981 */ /* 0x000568000c1e1d00 */
[----:B------:R-:W5:Y:S01]  /*0820*/  @P2 LDG.E.128 R36, desc[UR12][R78.64] ;  /* 0x0000000c4e242981 */ /* 0x000f62000c1e1d00 */
[----:B------:R-:W4:Y:S01]  /*0830*/  @P4 LDC.64 R88, c[0x0][0x3e8] ;  /* 0x0000fa00ff584b82 */ /* 0x000f220000000a00 */
[----:B---3--:R-:W-:-:S04]  /*0840*/  @P2 IMAD.WIDE.U32 R80, R91, 0x10, R72 ;  /* 0x000000105b502825 */ /* 0x008fc800078e0048 */
[----:B------:R-:W-:Y:S01]  /*0850*/  @P2 VIADD R91, R91, 0x80 ;  /* 0x000000805b5b2836 */ /* 0x000fe20000000000 */
[----:B------:R-:W5:Y:S02]  /*0860*/  @P2 LDG.E.128 R44, desc[UR12][R80.64] ;  /* 0x0000000c502c2981 */ /* 0x000f64000c1e1d00 */
[----:B------:R-:W3:Y:S01]  /*0870*/  @P0 LDC.64 R40, c[0x0][0x3d0] ;  /* 0x0000f400ff280b82 */ /* 0x000ee20000000a00 */
[----:B0-----:R-:W-:-:S05]  /*0880*/  @P3 IMAD.WIDE.U32 R82, R91, 0x10, R74 ;  /* 0x000000105b523825 */ /* 0x001fca00078e004a */
[----:B------:R-:W5:Y:S02]  /*0890*/  @P3 LDG.E.128 R48, desc[UR12][R82.64] ;  /* 0x0000000c52303981 */ /* 0x000f64000c1e1d00 */
[----:B------:R-:W0:Y:S01]  /*08a0*/  @P0 LDC.64 R52, c[0x0][0x3e8] ;  /* 0x0000fa00ff340b82 */ /* 0x000e220000000a00 */
[----:B-1----:R-:W-:-:S04]  /*08b0*/  @P3 IMAD.WIDE.U32 R84, R91, 0x10, R76 ;  /* 0x000000105b543825 */ /* 0x002fc800078e004c */
[----:B------:R-:W-:Y:S01]  /*08c0*/  @P3 VIADD R91, R91, 0x80 ;  /* 0x000000805b5b3836 */ /* 0x000fe20000000000 */
[----:B------:R-:W5:Y:S02]  /*08d0*/  @P3 LDG.E.128 R56, desc[UR12][R84.64] ;  /* 0x0000000c54383981 */ /* 0x000f64000c1e1d00 */
[----:B------:R-:W1:Y:S01]  /*08e0*/  @P4 LDC.64 R86, c[0x0][0x3d0] ;  /* 0x0000f400ff564b82 */ /* 0x000e620000000a00 */
[----:B----4-:R-:W-:-:S05]  /*08f0*/  @P4 IMAD.WIDE.U32 R72, R91, 0x10, R88 ;  /* 0x000000105b484825 */ /* 0x010fca00078e0058 */
[----:B------:R-:W5:Y:S01]  /*0900*/  @P4 LDG.E.128 R68, desc[UR12][R72.64] ;  /* 0x0000000c48444981 */ /* 0x000f62000c1e1d00 */
[----:B---3--:R-:W-:-:S05]  /*0910*/  @P0 IMAD.WIDE.U32 R74, R2, 0x10, R40 ;  /* 0x00000010024a0825 */ /* 0x008fca00078e0028 */
[----:B------:R-:W5:Y:S01]  /*0920*/  @P0 LDG.E.128 R12, desc[UR12][R74.64] ;  /* 0x0000000c4a0c0981 */ /* 0x000f62000c1e1d00 */
[----:B0-----:R-:W-:-:S05]  /*0930*/  @P0 IMAD.WIDE.U32 R76, R2, 0x10, R52 ;  /* 0x00000010024c0825 */ /* 0x001fca00078e0034 */
[----:B------:R-:W5:Y:S01]  /*0940*/  @P0 LDG.E.128 R20, desc[UR12][R76.64] ;  /* 0x0000000c4c140981 */ /* 0x000f62000c1e1d00 */
[----:B-1----:R-:W-:Y:S01]  /*0950*/  @P4 IMAD.WIDE.U32 R28, R91, 0x10, R86 ;  /* 0x000000105b1c4825 */ /* 0x002fe200078e0056 */
[----:B------:R-:W-:Y:S02]  /*0960*/  CS2R R52, SRZ ;  /* 0x0000000000347805 */ /* 0x000fe4000001ff00 */
[----:B------:R-:W-:Y:S02]  /*0970*/  CS2R R40, SRZ ;  /* 0x0000000000287805 */ /* 0x000fe4000001ff00 */
[----:B------:R-:W-:Y:S01]  /*0980*/  MOV R18, RZ ;  /* 0x000000ff00127202 */ /* 0x000fe20000000f00 */
[----:B------:R-:W-:Y:S01]  /*0990*/  IMAD.MOV.U32 R42, RZ, RZ, RZ ;  /* 0x000000ffff2a7224 */ /* 0x000fe200078e00ff */
[----:B------:R0:W5:Y:S01]  /*09a0*/  @P4 LDG.E.128 R60, desc[UR12][R28.64] ;  /* 0x0000000c1c3c4981 */ /* 0x000162000c1e1d00 */
[----:B------:R-:W-:Y:S01]  /*09b0*/  IMAD.MOV.U32 R30, RZ, RZ, RZ ;  /* 0x000000ffff1e7224 */ /* 0x000fe200078e00ff */
[----:B--2---:R-:W-:-:S02]  /*09c0*/  CS2R R16, SRZ ;  /* 0x0000000000107805 */ /* 0x004fc4000001ff00 */
[----:B------:R-:W-:Y:S02]  /*09d0*/  @P4 CS2R R66, SRZ ;  /* 0x0000000000424805 */ /* 0x000fe4000001ff00 */
[----:B------:R-:W-:Y:S01]  /*09e0*/  @P4 CS2R R64, SRZ ;  /* 0x0000000000404805 */ /* 0x000fe2000001ff00 */
[----:B------:R-:W-:Y:S01]  /*09f0*/  @P1 IMAD.MOV.U32 R31, RZ, RZ, RZ ;  /* 0x000000ffff1f1224 */ /* 0x000fe200078e00ff */
[----:B------:R-:W-:Y:S01]  /*0a00*/  @P3 MOV R55, RZ ;  /* 0x000000ff00373202 */ /* 0x000fe20000000f00 */
[----:B------:R-:W-:Y:S02]  /*0a10*/  @P2 IMAD.MOV.U32 R43, RZ, RZ, RZ ;  /* 0x000000ffff2b2224 */ /* 0x000fe400078e00ff */
[----:B------:R-:W-:Y:S01]  /*0a20*/  @P0 IMAD.MOV.U32 R19, RZ, RZ, RZ ;  /* 0x000000ffff130224 */ /* 0x000fe200078e00ff */
[----:B0-----:R-:W-:-:S07]  /*0a30*/  CS2R R28, SRZ ;  /* 0x00000000001c7805 */ /* 0x001fce000001ff00 */
.L_x_22561:
[----:B------:R-:W-:Y:S05]  /*0a40*/  BSYNC.RECONVERGENT B0 ;  /* 0x0000000000007941 */ /* 0x000fea0003800200 */
.L_x_22559:
[----:B------:R-:W0:Y:S02]  /*0a50*/  LDCU UR4, c[0x0][0x384] ;  /* 0x00007080ff0477ac */ /* 0x000e240008000800 */
[----:B0-----:R-:W-:-:S06]  /*0a60*/  UISETP.GE.AND UP0, UPT, UR7, UR4, UPT ;  /* 0x000000040700728c */ /* 0x001fcc000bf06270 */
[----:B------:R-:W-:-:S13]  /*0a70*/  PLOP3.LUT P0, PT, PT, PT, UP0, 0x80, 0x8 ;  /* 0x000000000008781c */ /* 0x000fda0003f0f008 */
[----:B------:R-:W-:Y:S05]  /*0a80*/  @P0 EXIT ;  /* 0x000000000000094d */ /* 0x000fea0003800000 */
[----:B------:R-:W-:Y:S01]  /*0a90*/  IMAD.HI.U32 R10, R3, -0x326172a9, RZ ;  /* 0xcd9e8d57030a7827 */ /* 0x000fe200078e00ff */
[----:B------:R-:W0:Y:S01]  /*0aa0*/  LDCU.U8 UR4, c[0x0][0x410] ;  /* 0x00008200ff0477ac */ /* 0x000e220008000000 */
[----:B------:R-:W-:Y:S02]  /*0ab0*/  LOP3.LUT R128, R128, 0x3, RZ, 0xc0, !PT ;  /* 0x0000000380807812 */ /* 0x000fe400078ec0ff */
        /* <DEDUP_REMOVED lines=21> */
[C---:B------:R-:W-:Y:S01]  /*0c10*/  IMAD.HI.U32 R75, R11.reuse, -0x2daee0ad, RZ ;  /* 0xd2511f530b4b7827 */ /* 0x040fe200078e00ff */
[----:B------:R-:W1:Y:S03]  /*0c20*/  LDCU.128 UR8, c[0x0][0x3f0] ;  /* 0x00007e00ff0877ac */ /* 0x000e660008000c00 */
[----:B------:R-:W-:Y:S01]  /*0c30*/  IMAD R73, R74, -0x326172a9, RZ ;  /* 0xcd9e8d574a497824 */ /* 0x000fe200078e02ff */
[----:B------:R-:W-:Y:S01]  /*0c40*/  LOP3.LUT R75, R76, UR29, R75, 0x96, !PT ;  /* 0x0000001d4c4b7c12 */ /* 0x000fe2000f8e964b */
[C---:B------:R-:W-:Y:S01]  /*0c50*/  IMAD.HI.U32 R72, R10.reuse, -0x326172a9, RZ ;  /* 0xcd9e8d570a487827 */ /* 0x040fe200078e00ff */
[----:B------:R-:W-:Y:S01]  /*0c60*/  SHF.R.S32.HI R76, RZ, 0x3, R8 ;  /* 0x00000003ff4c7819 */ /* 0x000fe20000011408 */
[----:B------:R-:W1:Y:S02]  /*0c70*/  LDCU.64 UR20, c[0x0][0x380] ;  /* 0x00007000ff1477ac */ /* 0x000e640008000a00 */
[----:B------:R-:W-:Y:S01]  /*0c80*/  IMAD R74, R11, -0x2daee0ad, RZ ;  /* 0xd2511f530b4a7824 */ /* 0x000fe200078e02ff */
[----:B------:R-:W-:Y:S01]  /*0c90*/  LOP3.LUT R72, R73, UR28, R72, 0x96, !PT ;  /* 0x0000001c49487c12 */ /* 0x000fe2000f8e9648 */
[----:B------:R-:W-:Y:S01]  /*0ca0*/  IMAD R73, R10, -0x326172a9, RZ ;  /* 0xcd9e8d570a497824 */ /* 0x000fe200078e02ff */
[----:B------:R-:W-:Y:S01]  /*0cb0*/  UPLOP3.LUT UP1, UPT, UPT, UPT, UPT, 0x40, 0x4 ;  /* 0x000000000004789c */ /* 0x000fe20003f2e870 */
[----:B------:R-:W-:Y:S01]  /*0cc0*/  IMAD.HI.U32 R10, R75, -0x326172a9, RZ ;  /* 0xcd9e8d574b0a7827 */ /* 0x000fe200078e00ff */
[----:B0-----:R-:W-:-:S03]  /*0cd0*/  UISETP.NE.AND UP2, UPT, UR4, URZ, UPT ;  /* 0x000000ff0400728c */ /* 0x001fc6000bf45270 */
        /* <DEDUP_REMOVED lines=40> */
[----:B------:R-:W-:Y:S01]  /*0f60*/  IMAD.MOV.U32 R129, RZ, RZ, RZ ;  /* 0x000000ffff817224 */ /* 0x000fe200078e00ff */
[----:B------:R-:W-:Y:S01]  /*0f70*/  I2FP.F32.U32 R11, R77 ;  /* 0x0000004d000b7245 */ /* 0x000fe20000201000 */
[----:B------:R-:W-:Y:S01]  /*0f80*/  IMAD R130, R73, -0x2daee0ad, RZ ;  /* 0xd2511f5349827824 */ /* 0x000fe200078e02ff */
[----:B------:R-:W-:Y:S01]  /*0f90*/  VIMNMX R75, PT, PT, RZ, R75, !PT ;  /* 0x0000004bff4b7248 */ /* 0x000fe20007fe0100 */
[----:B------:R-:W-:-:S03]  /*0fa0*/  IMAD R132, R74, -0x326172a9, RZ ;  /* 0xcd9e8d574a847824 */ /* 0x000fc600078e02ff */
[----:B------:R-:W0:Y:S01]  /*0fb0*/  MUFU.RCP R11, R11 ;  /* 0x0000000b000b7308 */ /* 0x000e220000001000 */
[----:B------:R-:W-:-:S05]  /*0fc0*/  VIMNMX R75, PT, PT, R75, 0x20, PT ;  /* 0x000000204b4b7848 */ /* 0x000fca0003fe0100 */
[----:B-1234-:R-:W-:-:S07]  /*0fd0*/  IMAD R8, R75, 0x8, R76 ;  /* 0x000000084b087824 */ /* 0x01efce00078e024c */
.L_x_23067:
[----:B------:R-:W-:-:S06]  /*0fe0*/  UIMAD.WIDE UR4, UR7, 0x4, UR8 ;  /* 0x00000004070478a5 */ /* 0x000fcc000f8e0208 */
[----:B------:R-:W-:Y:S01]  /*0ff0*/  MOV R144, UR4 ;  /* 0x0000000400907c02 */ /* 0x000fe20008000f00 */
[----:B------:R-:W-:-:S05]  /*1000*/  IMAD.U32 R145, RZ, RZ, UR5 ;  /* 0x00000005ff917e24 */ /* 0x000fca000f8e00ff */
[----:B-12---:R1:W2:Y:S01]  /*1010*/  LDG.E R144, desc[UR12][R144.64] ;  /* 0x0000000c90907981 */ /* 0x0062a2000c1e1900 */
[----:B------:R-:W-:-:S06]  /*1020*/  UIMAD.WIDE UR4, UR7, 0x4, UR10 ;  /* 0x00000004070478a5 */ /* 0x000fcc000f8e020a */
[----:B0--34-:R-:W-:Y:S01]  /*1030*/  IMAD.U32 R124, RZ, RZ, UR4 ;  /* 0x00000004ff7c7e24 */ /* 0x019fe2000f8e00ff */
[----:B------:R-:W-:-:S05]  /*1040*/  MOV R125, UR5 ;  /* 0x00000005007d7c02 */ /* 0x000fca0008000f00 */
[----:B------:R3:W4:Y:S01]  /*1050*/  LDG.E R124, desc[UR12][R124.64] ;  /* 0x0000000c7c7c7981 */ /* 0x000722000c1e1900 */
[----:B------:R-:W-:Y:S01]  /*1060*/  UIMAD UR4, UR7, UR42, URZ ;  /* 0x0000002a070472a4 */ /* 0x000fe2000f8e02ff */
[----:B------:R-:W-:Y:S01]  /*1070*/  ISETP.GE.U32.AND P1, PT, R5, 0x80, PT ;  /* 0x000000800500780c */ /* 0x000fe20003f26070 */
[----:B------:R-:W-:Y:S01]  /*1080*/  BSSY.RECONVERGENT B0, `(.L_x_22562) ;  /* 0x000058b000007945 */ /* 0x000fe20003800200 */
[----:B-1----:R-:W-:Y:S01]  /*1090*/  IMAD.MOV.U32 R145, RZ, RZ, RZ ;  /* 0x000000ffff917224 */ /* 0x002fe200078e00ff */
[----:B------:R-:W-:-:S04]  /*10a0*/  USHF.R.S32.HI UR5, URZ, 0x1f, UR4 ;  /* 0x0000001fff057899 */ /* 0x000fc80008011404 */
[----:B------:R-:W-:-:S06]  /*10b0*/  ULEA.HI UR5, UR5, UR4, URZ, 0x3 ;  /* 0x0000000405057291 */ /* 0x000fcc000f8f18ff */
[----:B---3--:R-:W-:-:S04]  /*10c0*/  MOV R125, UR5 ;  /* 0x00000005007d7c02 */ /* 0x008fc80008000f00 */
[----:B------:R-:W-:Y:S02]  /*10d0*/  LEA.HI.SX32 R146, R125, R2, 0x1d ;  /* 0x000000027d927211 */ /* 0x000fe400078feaff */
[----:B--2---:R-:W-:-:S13]  /*10e0*/  ISETP.GE.AND P0, PT, R144, 0x1, PT ;  /* 0x000000019000780c */ /* 0x004fda0003f06270 */
[----:B------:R-:W-:Y:S01]  /*10f0*/  @P0 VIADD R126, R144, 0xffffffff ;  /* 0xffffffff907e0836 */ /* 0x000fe20000000000 */
[----:B----4-:R-:W-:-:S03]  /*1100*/  R2UR UR6, R124 ;  /* 0x000000007c0672ca */ /* 0x010fc600000e0000 */
        /* <DEDUP_REMOVED lines=8> */
[----:B------:R-:W1:Y:S02]  /*1190*/  LDC.64 R72, c[0x0][0x390] ;  /* 0x0000e400ff487b82 */ /* 0x000e640000000a00 */
[----:B-1----:R-:W-:-:S06]  /*11a0*/  IMAD.WIDE.U32 R72, R145, 0x10, R72 ;  /* 0x0000001091487825 */ /* 0x002fcc00078e0048 */
[----:B------:R-:W5:Y:S02]  /*11b0*/  LDG.E.128 R72, desc[UR12][R72.64] ;  /* 0x0000000c48487981 */ /* 0x000f64000c1e1d00 */
.L_x_22564:
[----:B------:R-:W-:Y:S05]  /*11c0*/  BRA.U !UP0, `(.L_x_22565) ;  /* 0x0000002908c07547 */ /* 0x000fea000b800000 */
[----:B------:R-:W1:Y:S02]  /*11d0*/  LDC.64 R86, c[0x0][0x3a0] ;  /* 0x0000e800ff567b82 */ /* 0x000e640000000a00 */
[----:B-1----:R-:W-:-:S05]  /*11e0*/  IMAD.WIDE.U32 R86, R146, 0x20, R86 ;  /* 0x0000002092567825 */ /* 0x002fca00078e0056 */
[----:B------:R-:W2:Y:S04]  /*11f0*/  LDG.E.128 R76, desc[UR12][R86.64] ;  /* 0x0000000c564c7981 */ /* 0x000ea8000c1e1d00 */
[----:B------:R1:W5:Y:S01]  /*1200*/  LDG.E.128 R80, desc[UR12][R86.64+0x10] ;  /* 0x0000100c56507981 */ /* 0x000362000c1e1d00 */
[----:B------:R-:W-:-:S13]  /*1210*/  ISETP.GT.AND P2, PT, R144, RZ, PT ;  /* 0x000000ff9000720c */ /* 0x000fda0003f44270 */
[----:B------:R-:W-:Y:S02]  /*1220*/  @!P2 IMAD.MOV.U32 R88, RZ, RZ, R128 ;  /* 0x000000ffff58a224 */ /* 0x000fe400078e0080 */
[----:B------:R-:W-:Y:S01]  /*1230*/  @!P2 IMAD.MOV.U32 R140, RZ, RZ, R130 ;  /* 0x000000ffff8ca224 */ /* 0x000fe200078e0082 */
[----:B--2---:R-:W-:Y:S01]  /*1240*/  @!P2 MOV R84, R76 ;  /* 0x0000004c0054a202 */ /* 0x004fe20000000f00 */
[----:B-1----:R-:W-:Y:S06]  /*1250*/  @!P2 BRA `(.L_x_22566) ;  /* 0x000000040050a947 */ /* 0x002fec0003800000 */
        /* <DEDUP_REMOVED lines=16> */
.L_x_22569:
        /* <DEDUP_REMOVED lines=13> */
.L_x_22571:
[----:B------:R-:W-:Y:S05]  /*1430*/  BSYNC.RECONVERGENT B2 ;  /* 0x0000000000027941 */ /* 0x000fea0003800200 */
.L_x_22570:
        /* <DEDUP_REMOVED lines=42> */
.L_x_22568:
[----:B------:R-:W-:Y:S05]  /*16e0*/  BSYNC.RECONVERGENT B1 ;  /* 0x0000000000017941 */ /* 0x000fea0003800200 */
.L_x_22567:
        /* <DEDUP_REMOVED lines=11> */
.L_x_22566:
        /* <DEDUP_REMOVED lines=16> */
.L_x_22575:
        /* <DEDUP_REMOVED lines=13> */
.L_x_22577:
[----:B------:R-:W-:Y:S05]  /*1970*/  BSYNC.RECONVERGENT B2 ;  /* 0x0000000000027941 */ /* 0x000fea0003800200 */
.L_x_22576:
        /* <DEDUP_REMOVED lines=42> */
.L_x_22574:
[----:B------:R-:W-:Y:S05]  /*1c20*/  BSYNC.RECONVERGENT B1 ;  /* 0x0000000000017941 */ /* 0x000fea0003800200 */
.L_x_22573:
        /* <DEDUP_REMOVED lines=11> */
.L_x_22572:
        /* <DEDUP_REMOVED lines=16> */
.L_x_22581:
        /* <DEDUP_REMOVED lines=13> */
.L_x_22583:
[----:B------:R-:W-:Y:S05]  /*1eb0*/  BSYNC.RECONVERGENT B2 ;  /* 0x0000000000027941 */ /* 0x000fea0003800200 */
.L_x_22582:
        /* <DEDUP_REMOVED lines=43> */
.L_x_22580:
[----:B------:R-:W-:Y:S05]  /*2170*/  BSYNC.RECONVERGENT B1 ;  /* 0x0000000000017941 */ /* 0x000fea0003800200 */
.L_x_22579:
        /* <DEDUP_REMOVED lines=11> */
.L_x_22578:
        /* <DEDUP_REMOVED lines=16> */
.L_x_22587:
        /* <DEDUP_REMOVED lines=13> */
.L_x_22589:
[----:B------:R-:W-:Y:S05]  /*2400*/  BSYNC.RECONVERGENT B2 ;  /* 0x0000000000027941 */ /* 0x000fea0003800200 */
.L_x_22588:
        /* <DEDUP_REMOVED lines=43> */
.L_x_22586:
[----:B------:R-:W-:Y:S05]  /*26c0*/  BSYNC.RECONVERGENT B1 ;  /* 0x0000000000017941 */ /* 0x000fea0003800200 */
.L_x_22585:
        /* <DEDUP_REMOVED lines=11> */
.L_x_22584:
[----:B------:R-:W-:Y:S01]  /*2780*/  IMAD.MOV.U32 R90, RZ, RZ, R89 ;  /* 0x000000ffff5a7224 */ /* 0x000fe200078e0059 */
[----:B-----5:R-:W-:Y:S01]  /*2790*/  MOV R88, R80 ;  /* 0x0000005000587202 */ /* 0x020fe20000000f00 */
        /* <DEDUP_REMOVED lines=14> */
.L_x_22593:
        /* <DEDUP_REMOVED lines=13> */
.L_x_22595:
[----:B------:R-:W-:Y:S05]  /*2950*/  BSYNC.RECONVERGENT B2 ;  /* 0x0000000000027941 */ /* 0x000fea0003800200 */
.L_x_22594:
        /* <DEDUP_REMOVED lines=43> */
.L_x_22592:
[----:B------:R-:W-:Y:S05]  /*2c10*/  BSYNC.RECONVERGENT B1 ;  /* 0x0000000000017941 */ /* 0x000fea0003800200 */
.L_x_22591:
        /* <DEDUP_REMOVED lines=11> */
.L_x_22590:
        /* <DEDUP_REMOVED lines=16> */
.L_x_22599:
        /* <DEDUP_REMOVED lines=13> */
.L_x_22601:
[----:B------:R-:W-:Y:S05]  /*2ea0*/  BSYNC.RECONVERGENT B2 ;  /* 0x0000000000027941 */ /* 0x000fea0003800200 */
.L_x_22600:
        /* <DEDUP_REMOVED lines=43> */
.L_x_22598:
[----:B------:R-:W-:Y:S05]  /*3160*/  BSYNC.RECONVERGENT B1 ;  /* 0x0000000000017941 */ /* 0x000fea0003800200 */
.L_x_22597:
[----:B------:R-:W-:Y:S01]  /*3170*/  I2FP.F32.U32 R89, R89 ;  /* 0x0000005900597245 */ /* 0x000fe20000201000 */
[----:B------:R-:W-:Y:S02]  /*3180*/  HADD2.F32 R90, -RZ, R74.H1_H1 ;  /* 0x3000004aff5a7230 */ /* 0x000fe40000004100 */
        /* <DEDUP_REMOVED lines=9> */
.L_x_22596:
        /* <DEDUP_REMOVED lines=16> */
.L_x_22605:
        /* <DEDUP_REMOVED lines=13> */
.L_x_22607:
[----:B------:R-:W-:Y:S05]  /*33f0*/  BSYNC.RECONVERGENT B2 ;  /* 0x0000000000027941 */ /* 0x000fea0003800200 */
.L_x_22606:
        /* <DEDUP_REMOVED lines=43> */
.L_x_22604:
[----:B------:R-:W-:Y:S05]  /*36b0*/  BSYNC.RECONVERGENT B1 ;  /* 0x0000000000017941 */ /* 0x000fea0003800200 */
.L_x_22603:
        /* <DEDUP_REMOVED lines=11> */
.L_x_22602:
        /* <DEDUP_REMOVED lines=16> */
.L_x_22611:
        /* <DEDUP_REMOVED lines=13> */
.L_x_22613:
[----:B------:R-:W-:Y:S05]  /*3940*/  BSYNC.RECONVERGENT B2 ;  /* 0x0000000000027941 */ /* 0x000fea0003800200 */
.L_x_22612:
        /* <DEDUP_REMOVED lines=43> */
.L_x_22610:
[----:B------:R-:W-:Y:S05]  /*3c00*/  BSYNC.RECONVERGENT B1 ;  /* 0x0000000000017941 */ /* 0x000fea0003800200 */
.L_x_22609:
        /* <DEDUP_REMOVED lines=10> */
[----:B------:R-:W-:Y:S01]  /*3cb0*/  FFMA.FTZ R91, R124, R91, R83 ;  /* 0x0000005b7c5b7223 */ /* 0x000fe20000010053 */
[----:B------:R-:W-:Y:S06]  /*3cc0*/  BRA `(.L_x_22608) ;  /* 0x0000002800a87947 */ /* 0x000fec0003800000 */
.L_x_22565:
[----:B------:R-:W-:Y:S01]  /*3cd0*/  IMAD.MOV.U32 R86, RZ, RZ, R128 ;  /* 0x000000ffff567224 */ /* 0x000fe200078e0080 */
        /* <DEDUP_REMOVED lines=19> */
.L_x_22617:
        /* <DEDUP_REMOVED lines=13> */
.L_x_22619:
[----:B------:R-:W-:Y:S05]  /*3ee0*/  BSYNC.RECONVERGENT B2 ;  /* 0x0000000000027941 */ /* 0x000fea0003800200 */
.L_x_22618:
        /* <DEDUP_REMOVED lines=42> */
.L_x_22616:
[----:B------:R-:W-:Y:S05]  /*4190*/  BSYNC.RECONVERGENT B1 ;  /* 0x0000000000017941 */ /* 0x000fea0003800200 */
.L_x_22615:
        /* <DEDUP_REMOVED lines=11> */
.L_x_22614:
        /* <DEDUP_REMOVED lines=16> */
.L_x_22623:
        /* <DEDUP_REMOVED lines=13> */
.L_x_22625:
[----:B------:R-:W-:Y:S05]  /*4420*/  BSYNC.RECONVERGENT B2 ;  /* 0x0000000000027941 */ /* 0x000fea0003800200 */
.L_x_22624:
        /* <DEDUP_REMOVED lines=42> */
.L_x_22622:
[----:B------:R-:W-:Y:S05]  /*46d0*/  BSYNC.RECONVERGENT B1 ;  /* 0x0000000000017941 */ /* 0x000fea0003800200 */
.L_x_22621:
        /* <DEDUP_REMOVED lines=10> */
[----:B------:R-:W-:-:S07]  /*4780*/  FMUL.FTZ R85, R85, R86 ;  /* 0x0000005655557220 */ /* 0x000fce0000410000 */
.L_x_22620:
        /* <DEDUP_REMOVED lines=16> */
.L_x_22629:
        /* <DEDUP_REMOVED lines=13> */
.L_x_22631:
[----:B------:R-:W-:Y:S05]  /*4960*/  BSYNC.RECONVERGENT B2 ;  /* 0x0000000000027941 */ /* 0x000fea0003800200 */
.L_x_22630:
        /* <DEDUP_REMOVED lines=43> */
.L_x_22628:
[----:B------:R-:W-:Y:S05]  /*4c20*/  BSYNC.RECONVERGENT B1 ;  /* 0x0000000000017941 */ /* 0x000fea0003800200 */
.L_x_22627:
        /* <DEDUP_REMOVED lines=10> */
[----:B------:R-:W-:-:S07]  /*4cd0*/  FMUL.FTZ R86, R86, R87 ;  /* 0x0000005756567220 */ /* 0x000fce0000410000 */
.L_x_22626:
        /* <DEDUP_REMOVED lines=16> */
.L_x_22635:
        /* <DEDUP_REMOVED lines=13> */
.L_x_22637:
[----:B------:R-:W-:Y:S05]  /*4eb0*/  BSYNC.RECONVERGENT B2 ;  /* 0x0000000000027941 */ /* 0x000fea0003800200 */
.L_x_22636:
        /* <DEDUP_REMOVED lines=43> */
.L_x_22634:
[----:B------:R-:W-:Y:S05]  /*5170*/  BSYNC.RECONVERGENT B1 ;  /* 0x0000000000017941 */ /* 0x000fea0003800200 */
.L_x_22633:
        /* <DEDUP_REMOVED lines=11> */
.L_x_22632:
        /* <DEDUP_REMOVED lines=16> */
.L_x_22641:
        /* <DEDUP_REMOVED lines=13> */
.L_x_22643:
[----:B------:R-:W-:Y:S05]  /*5400*/  BSYNC.RECONVERGENT B2 ;  /* 0x0000000000027941 */ /* 0x000fea0003800200 */
.L_x_22642:
        /* <DEDUP_REMOVED lines=43> */
.L_x_22640:
[----:B------:R-:W-:Y:S05]  /*56c0*/  BSYNC.RECONVERGENT B1 ;  /* 0x0000000000017941 */ /* 0x000fea0003800200 */
.L_x_22639:
        /* <DEDUP_REMOVED lines=11> */
.L_x_22638:
        /* <DEDUP_REMOVED lines=16> */
.L_x_22647:
        /* <DEDUP_REMOVED lines=13> */
.L_x_22649:
[----:B------:R-:W-:Y:S05]  /*5950*/  BSYNC.RECONVERGENT B2 ;  /* 0x0000000000027941 */ /* 0x000fea0003800200 */
.L_x_22648:
        /* <DEDUP_REMOVED lines=43> */
.L_x_22646:
[----:B------:R-:W-:Y:S05]  /*5c10*/  BSYNC.RECONVERGENT B1 ;  /* 0x0000000000017941 */ /* 0x000fea0003800200 */
.L_x_22645:
        /* <DEDUP_REMOVED lines=11> */
.L_x_22644:
        /* <DEDUP_REMOVED lines=16> */
.L_x_22653:
        /* <DEDUP_REMOVED lines=13> */
.L_x_22655:
[----:B------:R-:W-:Y:S05]  /*5ea0*/  BSYNC.RECONVERGENT B2 ;  /* 0x0000000000027941 */ /* 0x000fea0003800200 */
.L_x_22654:
        /* <DEDUP_REMOVED lines=43> */
.L_x_22652:
[----:B------:R-:W-:Y:S05]  /*6160*/  BSYNC.RECONVERGENT B1 ;  /* 0x0000000000017941 */ /* 0x000fea0003800200 */
.L_x_22651:
        /* <DEDUP_REMOVED lines=11> */
.L_x_22650:
        /* <DEDUP_REMOVED lines=16> */
.L_x_22658:
        /* <DEDUP_REMOVED lines=13> */
.L_x_22660:
[----:B------:R-:W-:Y:S05]  /*63f0*/  BSYNC.RECONVERGENT B2 ;  /* 0x0000000000027941 */ /* 0x000fea0003800200 */
.L_x_22659:
        /* <DEDUP_REMOVED lines=43> */
.L_x_22657:
[----:B------:R-:W-:Y:S05]  /*66b0*/  BSYNC.RECONVERGENT B1 ;  /* 0x0000000000017941 */ /* 0x000fea0003800200 */
.L_x_22656:
        /* <DEDUP_REMOVED lines=11> */
.L_x_22608:
[----:B------:R-:W1:Y:S01]  /*6770*/  LDC.64 R124, c[0x0][0x3a8] ;  /* 0x0000ea00ff7c7b82 */ /* 0x000e620000000a00 */
[----:B------:R-:W-:Y:S02]  /*6780*/  IMAD.MOV.U32 R130, RZ, RZ, R140 ;  /* 0x000000ffff827224 */ /* 0x000fe400078e008c */
[----:B-1----:R-:W-:-:S05]  /*6790*/  IMAD.WIDE.U32 R124, R146, 0x20, R124 ;  /* 0x00000020927c7825 */ /* 0x002fca00078e007c */
[----:B------:R1:W-:Y:S04]  /*67a0*/  STG.E.128 desc[UR12][R124.64], R84 ;  /* 0x000000547c007986 */ /* 0x0003e8000c101d0c */
        /* <DEDUP_REMOVED lines=22> */
.L_x_22661:
[----:B------:R-:W-:Y:S01]  /*6910*/  VIADD R146, R146, 0x80 ;  /* 0x0000008092927836 */ /* 0x000fe20000000000 */
[----:B------:R-:W-:-:S07]  /*6920*/  IADD3 R145, PT, PT, R145, 0x80, RZ ;  /* 0x0000008091917810 */ /* 0x000fce0007ffe0ff */
.L_x_22563:
[----:B------:R-:W-:Y:S05]  /*6930*/  BSYNC.RECONVERGENT B0 ;  /* 0x0000000000007941 */ /* 0x000fea0003800200 */
.L_x_22562:
[----:B------:R-:W-:Y:S01]  /*6940*/  ISETP.GE.U32.AND P2, PT, R5, 0x100, PT ;  /* 0x000001000500780c */ /* 0x000fe20003f46070 */
[----:B------:R-:W-:Y:S03]  /*6950*/  BSSY.RECONVERGENT B0, `(.L_x_22662) ;  /* 0x000057f000007945 */ /* 0x000fe60003800200 */
[----:B-12---:R-:W-:-:S09]  /*6960*/  P2R R124, PR, RZ, 0x4 ;  /* 0x00000004ff7c7803 */ /* 0x006fd20000000000 */
        /* <DEDUP_REMOVED lines=32> */
.L_x_22668:
        /* <DEDUP_REMOVED lines=13> */
.L_x_22670:
[----:B------:R-:W-:Y:S05]  /*6c40*/  BSYNC.RECONVERGENT B2 ;  /* 0x0000000000027941 */ /* 0x000fea0003800200 */
.L_x_22669:
        /* <DEDUP_REMOVED lines=42> */
.L_x_22667:
[----:B------:R-:W-:Y:S05]  /*6ef0*/  BSYNC.RECONVERGENT B1 ;  /* 0x0000000000017941 */ /* 0x000fea0003800200 */
.L_x_22666:
        /* <DEDUP_REMOVED lines=11> */
.L_x_22665:
        /* <DEDUP_REMOVED lines=16> */
.L_x_22674:
        /* <DEDUP_REMOVED lines=13> */
.L_x_22676:
[----:B------:R-:W-:Y:S05]  /*7180*/  BSYNC.RECONVERGENT B2 ;  /* 0x0000000000027941 */ /* 0x000fea0003800200 */
.L_x_22675:
        /* <DEDUP_REMOVED lines=42> */
.L_x_22673:
[----:B------:R-:W-:Y:S05]  /*7430*/  BSYNC.RECONVERGENT B1 ;  /* 0x0000000000017941 */ /* 0x000fea0003800200 */
.L_x_22672:
        /* <DEDUP_REMOVED lines=11> */
.L_x_22671:
        /* <DEDUP_REMOVED lines=16> */
.L_x_22680:
        /* <DEDUP_REMOVED lines=13> */
.L_x_22682:
[----:B------:R-:W-:Y:S05]  /*76c0*/  BSYNC.RECONVERGENT B2 ;  /* 0x0000000000027941 */ /* 0x000fea0003800200 */
.L_x_22681:
        /* <DEDUP_REMOVED lines=43> */
.L_x_22679:
[----:B------:R-:W-:Y:S05]  /*7980*/  BSYNC.RECONVERGENT B1 ;  /* 0x0000000000017941 */ /* 0x000fea0003800200 */
.L_x_22678:
        /* <DEDUP_REMOVED lines=11> */
.L_x_22677:
        /* <DEDUP_REMOVED lines=16> */
.L_x_22686:
        /* <DEDUP_REMOVED lines=13> */
.L_x_22688:
[----:B------:R-:W-:Y:S05]  /*7c10*/  BSYNC.RECONVERGENT B2 ;  /* 0x0000000000027941 */ /* 0x000fea0003800200 */
.L_x_22687:
        /* <DEDUP_REMOVED lines=43> */
.L_x_22685:
[----:B------:R-:W-:Y:S05]  /*7ed0*/  BSYNC.RECONVERGENT B1 ;  /* 0x0000000000017941 */ /* 0x000fea0003800200 */
.L_x_22684:
        /* <DEDUP_REMOVED lines=11> */
.L_x_22683:
        /* <DEDUP_REMOVED lines=16> */
.L_x_22692:
        /* <DEDUP_REMOVED lines=13> */
.L_x_22694:
[----:B------:R-:W-:Y:S05]  /*8160*/  BSYNC.RECONVERGENT B2 ;  /* 0x0000000000027941 */ /* 0x000fea0003800200 */
.L_x_22693:
        /* <DEDUP_REMOVED lines=43> */
.L_x_22691:
[----:B------:R-:W-:Y:S05]  /*8420*/  BSYNC.RECONVERGENT B1 ;  /* 0x0000000000017941 */ /* 0x000fea0003800200 */
.L_x_22690:
        /* <DEDUP_REMOVED lines=11> */
.L_x_22689:
        /* <DEDUP_REMOVED lines=16> */
.L_x_22698:
        /* <DEDUP_REMOVED lines=13> */
.L_x_22700:
[----:B------:R-:W-:Y:S05]  /*86b0*/  BSYNC.RECONVERGENT B2 ;  /* 0x0000000000027941 */ /* 0x000fea0003800200 */
.L_x_22699:
        /* <DEDUP_REMOVED lines=43> */
.L_x_22697:
[----:B------:R-:W-:Y:S05]  /*8970*/  BSYNC.RECONVERGENT B1 ;  /* 0x0000000000017941 */ /* 0x000fea0003800200 */
.L_x_22696:
        /* <DEDUP_REMOVED lines=11> */
.L_x_22695:
        /* <DEDUP_REMOVED lines=16> */
.L_x_22704:
        /* <DEDUP_REMOVED lines=13> */
.L_x_22706:
[----:B------:R-:W-:Y:S05]  /*8c00*/  BSYNC.RECONVERGENT B2 ;  /* 0x0000000000027941 */ /* 0x000fea0003800200 */
.L_x_22705:
        /* <DEDUP_REMOVED lines=43> */
.L_x_22703:
[----:B------:R-:W-:Y:S05]  /*8ec0*/  BSYNC.RECONVERGENT B1 ;  /* 0x0000000000017941 */ /* 0x000fea0003800200 */
.L_x_22702:
        /* <DEDUP_REMOVED lines=11> */
.L_x_22701:
        /* <DEDUP_REMOVED lines=16> */
.L_x_22710:
        /* <DEDUP_REMOVED lines=13> */
.L_x_22712:
[----:B------:R-:W-:Y:S05]  /*9150*/  BSYNC.RECONVERGENT B2 ;  /* 0x0000000000027941 */ /* 0x000fea0003800200 */
.L_x_22711:
        /* <DEDUP_REMOVED lines=43> */
.L_x_22709:
[----:B------:R-:W-:Y:S05]  /*9410*/  BSYNC.RECONVERGENT B1 ;  /* 0x0000000000017941 */ /* 0x000fea0003800200 */
.L_x_22708:
        /* <DEDUP_REMOVED lines=12> */
.L_x_22664:
[----:B-1----:R-:W-:Y:S01]  /*94e0*/  IMAD.MOV.U32 R94, RZ, RZ, R128 ;  /* 0x000000ffff5e7224 */ /* 0x002fe200078e0080 */
        /* <DEDUP_REMOVED lines=19> */
.L_x_22716:
        /* <DEDUP_REMOVED lines=13> */
.L_x_22718:
[----:B------:R-:W-:Y:S05]  /*96f0*/  BSYNC.RECONVERGENT B2 ;  /* 0x0000000000027941 */ /* 0x000fea0003800200 */
.L_x_22717:
        /* <DEDUP_REMOVED lines=42> */
.L_x_22715:
[----:B------:R-:W-:Y:S05]  /*99a0*/  BSYNC.RECONVERGENT B1 ;  /* 0x0000000000017941 */ /* 0x000fea0003800200 */
.L_x_22714:
        /* <DEDUP_REMOVED lines=11> */
.L_x_22713:
        /* <DEDUP_REMOVED lines=16> */
.L_x_22722:
        /* <DEDUP_REMOVED lines=13> */
.L_x_22724:
[----:B------:R-:W-:Y:S05]  /*9c30*/  BSYNC.RECONVERGENT B2 ;  /* 0x0000000000027941 */ /* 0x000fea0003800200 */
.L_x_22723:
        /* <DEDUP_REMOVED lines=42> */
.L_x_22721:
[----:B------:R-:W-:Y:S05]  /*9ee0*/  BSYNC.RECONVERGENT B1 ;  /* 0x0000000000017941 */ /* 0x000fea0003800200 */
.L_x_22720:
        /* <DEDUP_REMOVED lines=11> */
.L_x_22719:
        /* <DEDUP_REMOVED lines=16> */
.L_x_22728:
        /* <DEDUP_REMOVED lines=13> */
.L_x_22730:
[----:B------:R-:W-:Y:S05]  /*a170*/  BSYNC.RECONVERGENT B2 ;  /* 0x0000000000027941 */ /* 0x000fea0003800200 */
.L_x_22729:
        /* <DEDUP_REMOVED lines=43> */
.L_x_22727:
[----:B------:R-:W-:Y:S05]  /*a430*/  BSYNC.RECONVERGENT B1 ;  /* 0x0000000000017941 */ /* 0x000fea0003800200 */
.L_x_22726:
        /* <DEDUP_REMOVED lines=11> */
.L_x_22725:
        /* <DEDUP_REMOVED lines=16> */
.L_x_22734:
        /* <DEDUP_REMOVED lines=13> */
.L_x_22736:
[----:B------:R-:W-:Y:S05]  /*a6c0*/  BSYNC.RECONVERGENT B2 ;  /* 0x0000000000027941 */ /* 0x000fea0003800200 */
.L_x_22735:
        /* <DEDUP_REMOVED lines=43> */
.L_x_22733:
[----:B------:R-:W-:Y:S05]  /*a980*/  BSYNC.RECONVERGENT B1 ;  /* 0x0000000000017941 */ /* 0x000fea0003800200 */
.L_x_22732:
        /* <DEDUP_REMOVED lines=11> */
.L_x_22731:
        /* <DEDUP_REMOVED lines=16> */
.L_x_22740:
        /* <DEDUP_REMOVED lines=13> */
.L_x_22742:
[----:B------:R-:W-:Y:S05]  /*ac10*/  BSYNC.RECONVERGENT B2 ;  /* 0x0000000000027941 */ /* 0x000fea0003800200 */
.L_x_22741:
        /* <DEDUP_REMOVED lines=43> */
.L_x_22739:
[----:B------:R-:W-:Y:S05]  /*aed0*/  BSYNC.RECONVERGENT B1 ;  /* 0x0000000000017941 */ /* 0x000fea0003800200 */
.L_x_22738:
        /* <DEDUP_REMOVED lines=11> */
.L_x_22737:
        /* <DEDUP_REMOVED lines=16> */
.L_x_22746:
        /* <DEDUP_REMOVED lines=13> */
.L_x_22748:
[----:B------:R-:W-:Y:S05]  /*b160*/  BSYNC.RECONVERGENT B2 ;  /* 0x0000000000027941 */ /* 0x000fea0003800200 */
.L_x_22747:
        /* <DEDUP_REMOVED lines=43> */
.L_x_22745:
[----:B------:R-:W-:Y:S05]  /*b420*/  BSYNC.RECONVERGENT B1 ;  /* 0x0000000000017941 */ /* 0x000fea0003800200 */
.L_x_22744:
        /* <DEDUP_REMOVED lines=11> */
.L_x_22743:
        /* <DEDUP_REMOVED lines=16> */
.L_x_22752:
        /* <DEDUP_REMOVED lines=13> */
.L_x_22754:
[----:B------:R-:W-:Y:S05]  /*b6b0*/  BSYNC.RECONVERGENT B2 ;  /* 0x0000000000027941 */ /* 0x000fea0003800200 */
.L_x_22753:
        /* <DEDUP_REMOVED lines=43> */
.L_x_22751:
[----:B------:R-:W-:Y:S05]  /*b970*/  BSYNC.RECONVERGENT B1 ;  /* 0x0000000000017941 */ /* 0x000fea0003800200 */
.L_x_22750:
        /* <DEDUP_REMOVED lines=11> */
.L_x_22749:
        /* <DEDUP_REMOVED lines=16> */
.L_x_22757:
        /* <DEDUP_REMOVED lines=13> */
.L_x_22759:
[----:B------:R-:W-:Y:S05]  /*bc00*/  BSYNC.RECONVERGENT B2 ;  /* 0x0000000000027941 */ /* 0x000fea0003800200 */
.L_x_22758:
        /* <DEDUP_REMOVED lines=43> */
.L_x_22756:
[----:B------:R-:W-:Y:S05]  /*bec0*/  BSYNC.RECONVERGENT B1 ;  /* 0x0000000000017941 */ /* 0x000fea0003800200 */
.L_x_22755:
        /* <DEDUP_REMOVED lines=11> */
.L_x_22707:
        /* <DEDUP_REMOVED lines=26> */
.L_x_22760:
[----:B------:R-:W-:Y:S01]  /*c120*/  VIADD R146, R146, 0x80 ;  /* 0x0000008092927836 */ /* 0x000fe20000000000 */
[----:B------:R-:W-:-:S07]  /*c130*/  IADD3 R145, PT, PT, R145, 0x80, RZ ;  /* 0x0000008091917810 */ /* 0x000fce0007ffe0ff */
.L_x_22663:
[----:B------:R-:W-:Y:S05]  /*c140*/  BSYNC.RECONVERGENT B0 ;  /* 0x0000000000007941 */ /* 0x000fea0003800200 */
.L_x_22662:
        /* <DEDUP_REMOVED lines=35> */
.L_x_22767:
        /* <DEDUP_REMOVED lines=13> */
.L_x_22769:
[----:B------:R-:W-:Y:S05]  /*c450*/  BSYNC.RECONVERGENT B2 ;  /* 0x0000000000027941 */ /* 0x000fea0003800200 */
.L_x_22768:
        /* <DEDUP_REMOVED lines=42> */
.L_x_22766:
[----:B------:R-:W-:Y:S05]  /*c700*/  BSYNC.RECONVERGENT B1 ;  /* 0x0000000000017941 */ /* 0x000fea0003800200 */
.L_x_22765:
        /* <DEDUP_REMOVED lines=11> */
.L_x_22764:
        /* <DEDUP_REMOVED lines=16> */
.L_x_22773:
        /* <DEDUP_REMOVED lines=13> */
.L_x_22775:
[----:B------:R-:W-:Y:S05]  /*c990*/  BSYNC.RECONVERGENT B2 ;  /* 0x0000000000027941 */ /* 0x000fea0003800200 */
.L_x_22774:
        /* <DEDUP_REMOVED lines=42> */
.L_x_22772:
[----:B------:R-:W-:Y:S05]  /*cc40*/  BSYNC.RECONVERGENT B1 ;  /* 0x0000000000017941 */ /* 0x000fea0003800200 */
.L_x_22771:
        /* <DEDUP_REMOVED lines=11> */
.L_x_22770:
        /* <DEDUP_REMOVED lines=16> */
.L_x_22779:
        /* <DEDUP_REMOVED lines=13> */
.L_x_22781:
[----:B------:R-:W-:Y:S05]  /*ced0*/  BSYNC.RECONVERGENT B2 ;  /* 0x0000000000027941 */ /* 0x000fea0003800200 */
.L_x_22780:
        /* <DEDUP_REMOVED lines=43> */
.L_x_22778:
[----:B------:R-:W-:Y:S05]  /*d190*/  BSYNC.RECONVERGENT B1 ;  /* 0x0000000000017941 */ /* 0x000fea0003800200 */
.L_x_22777:
        /* <DEDUP_REMOVED lines=11> */
.L_x_22776:
        /* <DEDUP_REMOVED lines=16> */
.L_x_22785:
        /* <DEDUP_REMOVED lines=13> */
.L_x_22787:
[----:B------:R-:W-:Y:S05]  /*d420*/  BSYNC.RECONVERGENT B2 ;  /* 0x0000000000027941 */ /* 0x000fea0003800200 */
.L_x_22786:
        /* <DEDUP_REMOVED lines=43> */
.L_x_22784:
[----:B------:R-:W-:Y:S05]  /*d6e0*/  BSYNC.RECONVERGENT B1 ;  /* 0x0000000000017941 */ /* 0x000fea0003800200 */
.L_x_22783:
        /* <DEDUP_REMOVED lines=11> */
.L_x_22782:
        /* <DEDUP_REMOVED lines=16> */
.L_x_22791:
        /* <DEDUP_REMOVED lines=13> */
.L_x_22793:
[----:B------:R-:W-:Y:S05]  /*d970*/  BSYNC.RECONVERGENT B2 ;  /* 0x0000000000027941 */ /* 0x000fea0003800200 */
.L_x_22792:
        /* <DEDUP_REMOVED lines=43> */
.L_x_22790:
[----:B------:R-:W-:Y:S05]  /*dc30*/  BSYNC.RECONVERGENT B1 ;  /* 0x0000000000017941 */ /* 0x000fea0003800200 */
.L_x_22789:
        /* <DEDUP_REMOVED lines=11> */
.L_x_22788:
        /* <DEDUP_REMOVED lines=16> */
.L_x_22797:
        /* <DEDUP_REMOVED lines=13> */
.L_x_22799:
[----:B------:R-:W-:Y:S05]  /*dec0*/  BSYNC.RECONVERGENT B2 ;  /* 0x0000000000027941 */ /* 0x000fea0003800200 */
.L_x_22798:
        /* <DEDUP_REMOVED lines=43> */
.L_x_22796:
[----:B------:R-:W-:Y:S05]  /*e180*/  BSYNC.RECONVERGENT B1 ;  /* 0x0000000000017941 */ /* 0x000fea0003800200 */
.L_x_22795:
        /* <DEDUP_REMOVED lines=11> */
.L_x_22794:
        /* <DEDUP_REMOVED lines=16> */
.L_x_22803:
        /* <DEDUP_REMOVED lines=13> */
.L_x_22805:
[----:B------:R-:W-:Y:S05]  /*e410*/  BSYNC.RECONVERGENT B2 ;  /* 0x0000000000027941 */ /* 0x000fea0003800200 */
.L_x_22804:
        /* <DEDUP_REMOVED lines=43> */
.L_x_22802:
[----:B------:R-:W-:Y:S05]  /*e6d0*/  BSYNC.RECONVERGENT B1 ;  /* 0x0000000000017941 */ /* 0x000fea0003800200 */
.L_x_22801:
        /* <DEDUP_REMOVED lines=11> */
.L_x_22800:
        /* <DEDUP_REMOVED lines=16> */
.L_x_22809:
        /* <DEDUP_REMOVED lines=13> */
.L_x_22811:
[----:B------:R-:W-:Y:S05]  /*e960*/  BSYNC.RECONVERGENT B2 ;  /* 0x0000000000027941 */ /* 0x000fea0003800200 */
.L_x_22810:
        /* <DEDUP_REMOVED lines=43> */
.L_x_22808:
[----:B------:R-:W-:Y:S05]  /*ec20*/  BSYNC.RECONVERGENT B1 ;  /* 0x0000000000017941 */ /* 0x000fea0003800200 */
.L_x_22807:
        /* <DEDUP_REMOVED lines=12> */
.L_x_22763:
        /* <DEDUP_REMOVED lines=20> */
.L_x_22815:
        /* <DEDUP_REMOVED lines=13> */
.L_x_22817:
[----:B------:R-:W-:Y:S05]  /*ef00*/  BSYNC.RECONVERGENT B2 ;  /* 0x0000000000027941 */ /* 0x000fea0003800200 */
.L_x_22816:
        /* <DEDUP_REMOVED lines=42> */
.L_x_22814:
[----:B------:R-:W-:Y:S05]  /*f1b0*/  BSYNC.RECONVERGENT B1 ;  /* 0x0000000000017941 */ /* 0x000fea0003800200 */
.L_x_22813:
        /* <DEDUP_REMOVED lines=11> */
.L_x_22812:
        /* <DEDUP_REMOVED lines=16> */
.L_x_22821:
        /* <DEDUP_REMOVED lines=13> */
.L_x_22823:
[----:B------:R-:W-:Y:S05]  /*f440*/  BSYNC.RECONVERGENT B2 ;  /* 0x0000000000027941 */ /* 0x000fea0003800200 */
.L_x_22822:
        /* <DEDUP_REMOVED lines=42> */
.L_x_22820:
[----:B------:R-:W-:Y:S05]  /*f6f0*/  BSYNC.RECONVERGENT B1 ;  /* 0x0000000000017941 */ /* 0x000fea0003800200 */
.L_x_22819:
        /* <DEDUP_REMOVED lines=11> */
.L_x_22818:
        /* <DEDUP_REMOVED lines=16> */
.L_x_22827:
        /* <DEDUP_REMOVED lines=13> */
.L_x_22829:
[----:B------:R-:W-:Y:S05]  /*f980*/  BSYNC.RECONVERGENT B2 ;  /* 0x0000000000027941 */ /* 0x000fea0003800200 */
.L_x_22828:
        /* <DEDUP_REMOVED lines=43> */
.L_x_22826:
[----:B------:R-:W-:Y:S05]  /*fc40*/  BSYNC.RECONVERGENT B1 ;  /* 0x0000000000017941 */ /* 0x000fea0003800200 */
.L_x_22825:
        /* <DEDUP_REMOVED lines=11> */
.L_x_22824:
        /* <DEDUP_REMOVED lines=16> */
.L_x_22833:
        /* <DEDUP_REMOVED lines=13> */
.L_x_22835:
[----:B------:R-:W-:Y:S05]  /*fed0*/  BSYNC.RECONVERGENT B2 ;  /* 0x0000000000027941 */ /* 0x000fea0003800200 */
.L_x_22834:
        /* <DEDUP_REMOVED lines=43> */
.L_x_22832:
[----:B------:R-:W-:Y:S05]  /*10190*/  BSYNC.RECONVERGENT B1 ;  /* 0x0000000000017941 */ /* 0x000fea0003800200 */
.L_x_22831:
        /* <DEDUP_REMOVED lines=11> */
.L_x_22830:
        /* <DEDUP_REMOVED lines=16> */
.L_x_22839:
        /* <DEDUP_REMOVED lines=13> */
.L_x_22841:
[----:B------:R-:W-:Y:S05]  /*10420*/  BSYNC.RECONVERGENT B2 ;  /* 0x0000000000027941 */ /* 0x000fea0003800200 */
.L_x_22840:
        /* <DEDUP_REMOVED lines=43> */
.L_x_22838:
[----:B------:R-:W-:Y:S05]  /*106e0*/  BSYNC.RECONVERGENT B1 ;  /* 0x0000000000017941 */ /* 0x000fea0003800200 */
.L_x_22837:
        /* <DEDUP_REMOVED lines=11> */
.L_x_22836:
        /* <DEDUP_REMOVED lines=16> */
.L_x_22845:
        /* <DEDUP_REMOVED lines=13> */
.L_x_22847:
[----:B------:R-:W-:Y:S05]  /*10970*/  BSYNC.RECONVERGENT B2 ;  /* 0x0000000000027941 */ /* 0x000fea0003800200 */
.L_x_22846:
        /* <DEDUP_REMOVED lines=43> */
.L_x_22844:
[----:B------:R-:W-:Y:S05]  /*10c30*/  BSYNC.RECONVERGENT B1 ;  /* 0x0000000000017941 */ /* 0x000fea0003800200 */
.L_x_22843:
        /* <DEDUP_REMOVED lines=11> */
.L_x_22842:
        /* <DEDUP_REMOVED lines=16> */
.L_x_22851:
        /* <DEDUP_REMOVED lines=13> */
.L_x_22853:
[----:B------:R-:W-:Y:S05]  /*10ec0*/  BSYNC.RECONVERGENT B2 ;  /* 0x0000000000027941 */ /* 0x000fea0003800200 */
.L_x_22852:
        /* <DEDUP_REMOVED lines=43> */
.L_x_22850:
[----:B------:R-:W-:Y:S05]  /*11180*/  BSYNC.RECONVERGENT B1 ;  /* 0x0000000000017941 */ /* 0x000fea0003800200 */
.L_x_22849:
        /* <DEDUP_REMOVED lines=11> */
.L_x_22848:
        /* <DEDUP_REMOVED lines=16> */
.L_x_22856:
        /* <DEDUP_REMOVED lines=13> */
.L_x_22858:
[----:B------:R-:W-:Y:S05]  /*11410*/  BSYNC.RECONVERGENT B2 ;  /* 0x0000000000027941 */ /* 0x000fea0003800200 */
.L_x_22857:
        /* <DEDUP_REMOVED lines=43> */
.L_x_22855:
[----:B------:R-:W-:Y:S05]  /*116d0*/  BSYNC.RECONVERGENT B1 ;  /* 0x0000000000017941 */ /* 0x000fea0003800200 */
.L_x_22854:
        /* <DEDUP_REMOVED lines=11> */
.L_x_22806:
        /* <DEDUP_REMOVED lines=26> */
.L_x_22859:
[----:B------:R-:W-:Y:S01]  /*11930*/  VIADD R146, R146, 0x80 ;  /* 0x0000008092927836 */ /* 0x000fe20000000000 */
[----:B------:R-:W-:-:S07]  /*11940*/  IADD3 R145, PT, PT, R145, 0x80, RZ ;  /* 0x0000008091917810 */ /* 0x000fce0007ffe0ff */
.L_x_22762:
[----:B------:R-:W-:Y:S05]  /*11950*/  BSYNC.RECONVERGENT B0 ;  /* 0x0000000000007941 */ /* 0x000fea0003800200 */
.L_x_22761:
        /* <DEDUP_REMOVED lines=8> */
[----:B-----5:R3:W5:Y:S01]  /*119e0*/  @P0 LDG.E.128 R72, desc[UR12][R108.64] ;  /* 0x0000000c6c480981 */ /* 0x020762000c1e1d00 */
[----:B----4-:R-:W-:-:S05]  /*119f0*/  @P3 IMAD.WIDE.U32 R110, R146, 0x20, R110 ;  /* 0x00000020926e3825 */ /* 0x010fca00078e006e */
[----:B------:R3:W5:Y:S04]  /*11a00*/  @P3 LDG.E.128 R76, desc[UR12][R110.64] ;  /* 0x0000000c6e4c3981 */ /* 0x000768000c1e1d00 */
[----:B------:R3:W5:Y:S01]  /*11a10*/  @P3 LDG.E.128 R80, desc[UR12][R110.64+0x10] ;  /* 0x0000100c6e503981 */ /* 0x000762000c1e1d00 */
[----:B------:R-:W-:Y:S05]  /*11a20*/  @!P3 BRA `(.L_x_22862) ;  /* 0x0000002800b0b947 */ /* 0x000fea0003800000 */
[----:B------:R-:W-:Y:S01]  /*11a30*/  ISETP.GT.AND P3, PT, R144, RZ, PT ;  /* 0x000000ff9000720c */ /* 0x000fe20003f64270 */
[----:B---3--:R-:W-:Y:S01]  /*11a40*/  IMAD.MOV.U32 R110, RZ, RZ, R128 ;  /* 0x000000ffff6e7224 */ /* 0x008fe200078e0080 */
        /* <DEDUP_REMOVED lines=19> */
.L_x_22866:
        /* <DEDUP_REMOVED lines=13> */
.L_x_22868:
[----:B------:R-:W-:Y:S05]  /*11c50*/  BSYNC.RECONVERGENT B2 ;  /* 0x0000000000027941 */ /* 0x000fea0003800200 */
.L_x_22867:
        /* <DEDUP_REMOVED lines=22> */
[----:B-12---:R-:W-:Y:S01]  /*11dc0*/  LOP3.LUT R124, R110, UR33, R115, 0x96, !PT ;  /* 0x000000216e7c7c12 */ /* 0x006fe2000f8e9673 */
        /* <DEDUP_REMOVED lines=19> */
.L_x_22865:
[----:B------:R-:W-:Y:S05]  /*11f00*/  BSYNC.RECONVERGENT B1 ;  /* 0x0000000000017941 */ /* 0x000fea0003800200 */
.L_x_22864:
        /* <DEDUP_REMOVED lines=11> */
.L_x_22863:
        /* <DEDUP_REMOVED lines=16> */
.L_x_22872:
        /* <DEDUP_REMOVED lines=13> */
.L_x_22874:
[----:B------:R-:W-:Y:S05]  /*12190*/  BSYNC.RECONVERGENT B2 ;  /* 0x0000000000027941 */ /* 0x000fea0003800200 */
.L_x_22873:
[----:B------:R-:W-:Y:S01]  /*121a0*/  IMAD.WIDE.U32 R114, R3, -0x326172a9, RZ ;  /* 0xcd9e8d5703727825 */ /* 0x000fe200078e00ff */
[----:B------:R-:W-:-:S03]  /*121b0*/  LOP3.LUT R110, R129, UR15, R113, 0x96, !PT ;  /* 0x0000000f816e7c12 */ /* 0x000fc6000f8e9671 */
[----:B------:R-:W-:Y:S01]  /*121c0*/  IMAD.MOV.U32 R109, RZ, RZ, R140 ;  /* 0x000000ffff6d7224 */ /* 0x000fe200078e008c */
        /* <DEDUP_REMOVED lines=39> */
.L_x_22871:
[----:B------:R-:W-:Y:S05]  /*12440*/  BSYNC.RECONVERGENT B1 ;  /* 0x0000000000017941 */ /* 0x000fea0003800200 */
.L_x_22870:
        /* <DEDUP_REMOVED lines=11> */
.L_x_22869:
        /* <DEDUP_REMOVED lines=16> */
.L_x_22878:
        /* <DEDUP_REMOVED lines=13> */
.L_x_22880:
[----:B------:R-:W-:Y:S05]  /*126d0*/  BSYNC.RECONVERGENT B2 ;  /* 0x0000000000027941 */ /* 0x000fea0003800200 */
.L_x_22879:
        /* <DEDUP_REMOVED lines=43> */
.L_x_22877:
[----:B------:R-:W-:Y:S05]  /*12990*/  BSYNC.RECONVERGENT B1 ;  /* 0x0000000000017941 */ /* 0x000fea0003800200 */
.L_x_22876:
        /* <DEDUP_REMOVED lines=11> */
.L_x_22875:
        /* <DEDUP_REMOVED lines=16> */
.L_x_22884:
[----:B------:R-:W-:Y:S01]  /*12b50*/  VIADD R6, R6, 0x1 ;  /* 0x0000000106067836 */ /* 0x000fe20000000000 */
[----:B------:R-:W-:Y:S03]  /*12b60*/  BSSY.RECONVERGENT B2, `(.L_x_22885) ;  /* 0x000000c000027945 */ /* 0x000fe60003800200 */
[C---:B-12---:R-:W-:Y:S01]  /*12b70*/  IMAD.WIDE.U32 R124, R6.reuse, -0x2daee0ad, RZ ;  /* 0xd2511f53067c7825 */ /* 0x046fe200078e00ff */
        /* <DEDUP_REMOVED lines=10> */
.L_x_22886:
[----:B------:R-:W-:Y:S05]  /*12c20*/  BSYNC.RECONVERGENT B2 ;  /* 0x0000000000027941 */ /* 0x000fea0003800200 */
.L_x_22885:
        /* <DEDUP_REMOVED lines=43> */
.L_x_22883:
[----:B------:R-:W-:Y:S05]  /*12ee0*/  BSYNC.RECONVERGENT B1 ;  /* 0x0000000000017941 */ /* 0x000fea0003800200 */
.L_x_22882:
        /* <DEDUP_REMOVED lines=11> */
.L_x_22881:
        /* <DEDUP_REMOVED lines=16> */
.L_x_22890:
        /* <DEDUP_REMOVED lines=13> */
.L_x_22892:
[----:B------:R-:W-:Y:S05]  /*13170*/  BSYNC.RECONVERGENT B2 ;  /* 0x0000000000027941 */ /* 0x000fea0003800200 */
.L_x_22891:
        /* <DEDUP_REMOVED lines=43> */
.L_x_22889:
[----:B------:R-:W-:Y:S05]  /*13430*/  BSYNC.RECONVERGENT B1 ;  /* 0x0000000000017941 */ /* 0x000fea0003800200 */
.L_x_22888:
        /* <DEDUP_REMOVED lines=11> */
.L_x_22887:
        /* <DEDUP_REMOVED lines=16> */
.L_x_22896:
[----:B------:R-:W-:Y:S01]  /*135f0*/  VIADD R6, R6, 0x1 ;  /* 0x0000000106067836 */ /* 0x000fe20000000000 */
[----:B------:R-:W-:Y:S03]  /*13600*/  BSSY.RECONVERGENT B2, `(.L_x_22897) ;  /* 0x000000c000027945 */ /* 0x000fe60003800200 */
[C---:B--2---:R-:W-:Y:S01]  /*13610*/  IMAD.WIDE.U32 R126, R6.reuse, -0x2daee0ad, RZ ;  /* 0xd2511f53067e7825 */ /* 0x044fe200078e00ff */
        /* <DEDUP_REMOVED lines=10> */
.L_x_22898:
[----:B------:R-:W-:Y:S05]  /*136c0*/  BSYNC.RECONVERGENT B2 ;  /* 0x0000000000027941 */ /* 0x000fea0003800200 */
.L_x_22897:
[----:B------:R-:W-:Y:S01]  /*136d0*/  IMAD.WIDE.U32 R142, R3, -0x326172a9, RZ ;  /* 0xcd9e8d57038e7825 */ /* 0x000fe200078e00ff */
[----:B------:R-:W-:-:S03]  /*136e0*/  LOP3.LUT R114, R129, UR15, R127, 0x96, !PT ;  /* 0x0000000f81727c12 */ /* 0x000fc6000f8e967f */
[----:B------:R-:W-:Y:S01]  /*136f0*/  IMAD.MOV.U32 R113, RZ, RZ, R140 ;  /* 0x000000ffff717224 */ /* 0x000fe200078e008c */
        /* <DEDUP_REMOVED lines=40> */
.L_x_22895:
[----:B------:R-:W-:Y:S05]  /*13980*/  BSYNC.RECONVERGENT B1 ;  /* 0x0000000000017941 */ /* 0x000fea0003800200 */
.L_x_22894:
[----:B------:R-:W-:Y:S01]  /*13990*/  I2FP.F32.U32 R113, R113 ;  /* 0x0000007100717245 */ /* 0x000fe20000201000 */
[----:B------:R-:W-:Y:S02]  /*139a0*/  HFMA2 R114, -RZ, RZ, 0.1171875, 0 ;  /* 0x2f800000ff727431 */ /* 0x000fe400000001ff */
[----:B-12---:R-:W-:-:S03]  /*139b0*/  HADD2.F32 R124, -RZ, R74.H1_H1 ;  /* 0x3000004aff7c7230 */ /* 0x006fc60000004100 */
        /* <DEDUP_REMOVED lines=8> */
.L_x_22893:
[----:B-12---:R-:W-:Y:S01]  /*13a40*/  IMAD.MOV.U32 R124, RZ, RZ, R115 ;  /* 0x000000ffff7c7224 */ /* 0x006fe200078e0073 */
        /* <DEDUP_REMOVED lines=15> */
.L_x_22902:
        /* <DEDUP_REMOVED lines=13> */
.L_x_22904:
[----:B------:R-:W-:Y:S05]  /*13c10*/  BSYNC.RECONVERGENT B2 ;  /* 0x0000000000027941 */ /* 0x000fea0003800200 */
.L_x_22903:
        /* <DEDUP_REMOVED lines=43> */
.L_x_22901:
[----:B------:R-:W-:Y:S05]  /*13ed0*/  BSYNC.RECONVERGENT B1 ;  /* 0x0000000000017941 */ /* 0x000fea0003800200 */
.L_x_22900:
        /* <DEDUP_REMOVED lines=11> */
.L_x_22899:
        /* <DEDUP_REMOVED lines=16> */
.L_x_22908:
        /* <DEDUP_REMOVED lines=13> */
.L_x_22910:
[----:B------:R-:W-:Y:S05]  /*14160*/  BSYNC.RECONVERGENT B2 ;  /* 0x0000000000027941 */ /* 0x000fea0003800200 */
.L_x_22909:
        /* <DEDUP_REMOVED lines=43> */
.L_x_22907:
[----:B------:R-:W-:Y:S05]  /*14420*/  BSYNC.RECONVERGENT B1 ;  /* 0x0000000000017941 */ /* 0x000fea0003800200 */
.L_x_22906:
        /* <DEDUP_REMOVED lines=12> */
.L_x_22862:
[----:B---3--:R-:W-:Y:S01]  /*144f0*/  IMAD.MOV.U32 R110, RZ, RZ, R128 ;  /* 0x000000ffff6e7224 */ /* 0x008fe200078e0080 */
        /* <DEDUP_REMOVED lines=19> */
.L_x_22914:
        /* <DEDUP_REMOVED lines=13> */
.L_x_22916:
[----:B------:R-:W-:Y:S05]  /*14700*/  BSYNC.RECONVERGENT B2 ;  /* 0x0000000000027941 */ /* 0x000fea0003800200 */
.L_x_22915:
        /* <DEDUP_REMOVED lines=42> */
.L_x_22913:
[----:B------:R-:W-:Y:S05]  /*149b0*/  BSYNC.RECONVERGENT B1 ;  /* 0x0000000000017941 */ /* 0x000fea0003800200 */
.L_x_22912:
        /* <DEDUP_REMOVED lines=11> */
.L_x_22911:
        /* <DEDUP_REMOVED lines=16> */
.L_x_22920:
        /* <DEDUP_REMOVED lines=13> */
.L_x_22922:
[----:B------:R-:W-:Y:S05]  /*14c40*/  BSYNC.RECONVERGENT B2 ;  /* 0x0000000000027941 */ /* 0x000fea0003800200 */
.L_x_22921:
        /* <DEDUP_REMOVED lines=42> */
.L_x_22919:
[----:B------:R-:W-:Y:S05]  /*14ef0*/  BSYNC.RECONVERGENT B1 ;  /* 0x0000000000017941 */ /* 0x000fea0003800200 */
.L_x_22918:
        /* <DEDUP_REMOVED lines=11> */
.L_x_22917:
        /* <DEDUP_REMOVED lines=16> */
.L_x_22926:
        /* <DEDUP_REMOVED lines=13> */
.L_x_22928:
[----:B------:R-:W-:Y:S05]  /*15180*/  BSYNC.RECONVERGENT B2 ;  /* 0x0000000000027941 */ /* 0x000fea0003800200 */
.L_x_22927:
        /* <DEDUP_REMOVED lines=43> */
.L_x_22925:
[----:B------:R-:W-:Y:S05]  /*15440*/  BSYNC.RECONVERGENT B1 ;  /* 0x0000000000017941 */ /* 0x000fea0003800200 */
.L_x_22924:
        /* <DEDUP_REMOVED lines=11> */
.L_x_22923:
        /* <DEDUP_REMOVED lines=16> */
.L_x_22932:
        /* <DEDUP_REMOVED lines=13> */
.L_x_22934:
[----:B------:R-:W-:Y:S05]  /*156d0*/  BSYNC.RECONVERGENT B2 ;  /* 0x0000000000027941 */ /* 0x000fea0003800200 */
.L_x_22933:
        /* <DEDUP_REMOVED lines=43> */
.L_x_22931:
[----:B------:R-:W-:Y:S05]  /*15990*/  BSYNC.RECONVERGENT B1 ;  /* 0x0000000000017941 */ /* 0x000fea0003800200 */
.L_x_22930:
        /* <DEDUP_REMOVED lines=11> */
.L_x_22929:
        /* <DEDUP_REMOVED lines=16> */
.L_x_22938:
        /* <DEDUP_REMOVED lines=13> */
.L_x_22940:
[----:B------:R-:W-:Y:S05]  /*15c20*/  BSYNC.RECONVERGENT B2 ;  /* 0x0000000000027941 */ /* 0x000fea0003800200 */
.L_x_22939:
        /* <DEDUP_REMOVED lines=43> */
.L_x_22937:
[----:B------:R-:W-:Y:S05]  /*15ee0*/  BSYNC.RECONVERGENT B1 ;  /* 0x0000000000017941 */ /* 0x000fea0003800200 */
.L_x_22936:
        /* <DEDUP_REMOVED lines=11> */
.L_x_22935:
        /* <DEDUP_REMOVED lines=16> */
.L_x_22944:
        /* <DEDUP_REMOVED lines=13> */
.L_x_22946:
[----:B------:R-:W-:Y:S05]  /*16170*/  BSYNC.RECONVERGENT B2 ;  /* 0x0000000000027941 */ /* 0x000fea0003800200 */
.L_x_22945:
        /* <DEDUP_REMOVED lines=43> */
.L_x_22943:
[----:B------:R-:W-:Y:S05]  /*16430*/  BSYNC.RECONVERGENT B1 ;  /* 0x0000000000017941 */ /* 0x000fea0003800200 */
.L_x_22942:
[----:B------:R-:W-:Y:S01]  /*16440*/  I2FP.F32.U32 R113, R113 ;  /* 0x0000007100717245 */ /* 0x000fe20000201000 */
[----:B------:R-:W-:Y:S02]  /*16450*/  HFMA2 R114, -RZ, RZ, 0.1171875, 0 ;  /* 0x2f800000ff727431 */ /* 0x000fe400000001ff */
[----:B-12--5:R-:W-:-:S03]  /*16460*/  HADD2.F32 R124, -RZ, R74.H1_H1 ;  /* 0x3000004aff7c7230 */ /* 0x026fc60000004100 */
        /* <DEDUP_REMOVED lines=8> */
.L_x_22941:
[----:B-12---:R-:W-:Y:S01]  /*164f0*/  IMAD.MOV.U32 R124, RZ, RZ, R115 ;  /* 0x000000ffff7c7224 */ /* 0x006fe200078e0073 */
        /* <DEDUP_REMOVED lines=15> */
.L_x_22950:
        /* <DEDUP_REMOVED lines=13> */
.L_x_22952:
[----:B------:R-:W-:Y:S05]  /*166c0*/  BSYNC.RECONVERGENT B2 ;  /* 0x0000000000027941 */ /* 0x000fea0003800200 */
.L_x_22951:
        /* <DEDUP_REMOVED lines=43> */
.L_x_22949:
[----:B------:R-:W-:Y:S05]  /*16980*/  BSYNC.RECONVERGENT B1 ;  /* 0x0000000000017941 */ /* 0x000fea0003800200 */
.L_x_22948:
        /* <DEDUP_REMOVED lines=11> */
.L_x_22947:
        /* <DEDUP_REMOVED lines=16> */
.L_x_22955:
        /* <DEDUP_REMOVED lines=13> */
.L_x_22957:
[----:B------:R-:W-:Y:S05]  /*16c10*/  BSYNC.RECONVERGENT B2 ;  /* 0x0000000000027941 */ /* 0x000fea0003800200 */
.L_x_22956:
        /* <DEDUP_REMOVED lines=43> */
.L_x_22954:
[----:B------:R-:W-:Y:S05]  /*16ed0*/  BSYNC.RECONVERGENT B1 ;  /* 0x0000000000017941 */ /* 0x000fea0003800200 */
.L_x_22953:
        /* <DEDUP_REMOVED lines=11> */
.L_x_22905:
        /* <DEDUP_REMOVED lines=26> */
.L_x_22958:
[----:B------:R-:W-:Y:S01]  /*17130*/  VIADD R146, R146, 0x80 ;  /* 0x0000008092927836 */ /* 0x000fe20000000000 */
[----:B------:R-:W-:-:S07]  /*17140*/  IADD3 R145, PT, PT, R145, 0x80, RZ ;  /* 0x0000008091917810 */ /* 0x000fce0007ffe0ff */
.L_x_22861:
[----:B------:R-:W-:Y:S05]  /*17150*/  BSYNC.RECONVERGENT B0 ;  /* 0x0000000000007941 */ /* 0x000fea0003800200 */
.L_x_22860:
        /* <DEDUP_REMOVED lines=15> */
[----:B-12---:R-:W-:Y:S01]  /*17250*/  MOV R124, R130 ;  /* 0x00000082007c7202 */ /* 0x006fe20000000f00 */
        /* <DEDUP_REMOVED lines=18> */
.L_x_22965:
        /* <DEDUP_REMOVED lines=13> */
.L_x_22967:
[----:B------:R-:W-:Y:S05]  /*17450*/  BSYNC.RECONVERGENT B2 ;  /* 0x0000000000027941 */ /* 0x000fea0003800200 */
.L_x_22966:
        /* <DEDUP_REMOVED lines=42> */
.L_x_22964:
[----:B------:R-:W-:Y:S05]  /*17700*/  BSYNC.RECONVERGENT B1 ;  /* 0x0000000000017941 */ /* 0x000fea0003800200 */
.L_x_22963:
        /* <DEDUP_REMOVED lines=11> */
.L_x_22962:
        /* <DEDUP_REMOVED lines=16> */
.L_x_22971:
        /* <DEDUP_REMOVED lines=13> */
.L_x_22973:
[----:B------:R-:W-:Y:S05]  /*17990*/  BSYNC.RECONVERGENT B2 ;  /* 0x0000000000027941 */ /* 0x000fea0003800200 */
.L_x_22972:
        /* <DEDUP_REMOVED lines=42> */
.L_x_22970:
[----:B------:R-:W-:Y:S05]  /*17c40*/  BSYNC.RECONVERGENT B1 ;  /* 0x0000000000017941 */ /* 0x000fea0003800200 */
.L_x_22969:
        /* <DEDUP_REMOVED lines=11> */
.L_x_22968:
        /* <DEDUP_REMOVED lines=16> */
.L_x_22977:
        /* <DEDUP_REMOVED lines=13> */
.L_x_22979:
[----:B------:R-:W-:Y:S05]  /*17ed0*/  BSYNC.RECONVERGENT B2 ;  /* 0x0000000000027941 */ /* 0x000fea0003800200 */
.L_x_22978:
        /* <DEDUP_REMOVED lines=43> */
.L_x_22976:
[----:B------:R-:W-:Y:S05]  /*18190*/  BSYNC.RECONVERGENT B1 ;  /* 0x0000000000017941 */ /* 0x000fea0003800200 */
.L_x_22975:
        /* <DEDUP_REMOVED lines=11> */
.L_x_22974:
        /* <DEDUP_REMOVED lines=16> */
.L_x_22983:
        /* <DEDUP_REMOVED lines=13> */
.L_x_22985:
[----:B------:R-:W-:Y:S05]  /*18420*/  BSYNC.RECONVERGENT B2 ;  /* 0x0000000000027941 */ /* 0x000fea0003800200 */
.L_x_22984:
        /* <DEDUP_REMOVED lines=43> */
.L_x_22982:
[----:B------:R-:W-:Y:S05]  /*186e0*/  BSYNC.RECONVERGENT B1 ;  /* 0x0000000000017941 */ /* 0x000fea0003800200 */
.L_x_22981:
        /* <DEDUP_REMOVED lines=11> */
.L_x_22980:
        /* <DEDUP_REMOVED lines=16> */
.L_x_22989:
        /* <DEDUP_REMOVED lines=13> */
.L_x_22991:
[----:B------:R-:W-:Y:S05]  /*18970*/  BSYNC.RECONVERGENT B2 ;  /* 0x0000000000027941 */ /* 0x000fea0003800200 */
.L_x_22990:
        /* <DEDUP_REMOVED lines=43> */
.L_x_22988:
[----:B------:R-:W-:Y:S05]  /*18c30*/  BSYNC.RECONVERGENT B1 ;  /* 0x0000000000017941 */ /* 0x000fea0003800200 */
.L_x_22987:
        /* <DEDUP_REMOVED lines=11> */
.L_x_22986:
        /* <DEDUP_REMOVED lines=16> */
.L_x_22995:
        /* <DEDUP_REMOVED lines=13> */
.L_x_22997:
[----:B------:R-:W-:Y:S05]  /*18ec0*/  BSYNC.RECONVERGENT B2 ;  /* 0x0000000000027941 */ /* 0x000fea0003800200 */
.L_x_22996:
        /* <DEDUP_REMOVED lines=43> */
.L_x_22994:
[----:B------:R-:W-:Y:S05]  /*19180*/  BSYNC.RECONVERGENT B1 ;  /* 0x0000000000017941 */ /* 0x000fea0003800200 */
.L_x_22993:
        /* <DEDUP_REMOVED lines=11> */
.L_x_22992:
        /* <DEDUP_REMOVED lines=16> */
.L_x_23001:
        /* <DEDUP_REMOVED lines=13> */
.L_x_23003:
[----:B------:R-:W-:Y:S05]  /*19410*/  BSYNC.RECONVERGENT B2 ;  /* 0x0000000000027941 */ /* 0x000fea0003800200 */
.L_x_23002:
        /* <DEDUP_REMOVED lines=43> */
.L_x_23000:
[----:B------:R-:W-:Y:S05]  /*196d0*/  BSYNC.RECONVERGENT B1 ;  /* 0x0000000000017941 */ /* 0x000fea0003800200 */
.L_x_22999:
        /* <DEDUP_REMOVED lines=11> */
.L_x_22998:
        /* <DEDUP_REMOVED lines=20> */
.L_x_23007:
        /* <DEDUP_REMOVED lines=13> */
.L_x_23009:
[----:B------:R-:W-:Y:S05]  /*199a0*/  BSYNC.RECONVERGENT B2 ;  /* 0x0000000000027941 */ /* 0x000fea0003800200 */
.L_x_23008:
        /* <DEDUP_REMOVED lines=43> */
.L_x_23006:
[----:B------:R-:W-:Y:S05]  /*19c60*/  BSYNC.RECONVERGENT B1 ;  /* 0x0000000000017941 */ /* 0x000fea0003800200 */
.L_x_23005:
        /* <DEDUP_REMOVED lines=12> */
.L_x_22961:
[----:B---3--:R-:W-:Y:S01]  /*19d30*/  IMAD.MOV.U32 R118, RZ, RZ, R128 ;  /* 0x000000ffff767224 */ /* 0x008fe200078e0080 */
[----:B-12---:R-:W-:Y:S01]  /*19d40*/  MOV R124, R130 ;  /* 0x00000082007c7202 */ /* 0x006fe20000000f00 */
        /* <DEDUP_REMOVED lines=18> */
.L_x_23013:
        /* <DEDUP_REMOVED lines=13> */
.L_x_23015:
[----:B------:R-:W-:Y:S05]  /*19f40*/  BSYNC.RECONVERGENT B2 ;  /* 0x0000000000027941 */ /* 0x000fea0003800200 */
.L_x_23014:
        /* <DEDUP_REMOVED lines=42> */
.L_x_23012:
[----:B------:R-:W-:Y:S05]  /*1a1f0*/  BSYNC.RECONVERGENT B1 ;  /* 0x0000000000017941 */ /* 0x000fea0003800200 */
.L_x_23011:
        /* <DEDUP_REMOVED lines=11> */
.L_x_23010:
        /* <DEDUP_REMOVED lines=16> */
.L_x_23019:
        /* <DEDUP_REMOVED lines=13> */
.L_x_23021:
[----:B------:R-:W-:Y:S05]  /*1a480*/  BSYNC.RECONVERGENT B2 ;  /* 0x0000000000027941 */ /* 0x000fea0003800200 */
.L_x_23020:
        /* <DEDUP_REMOVED lines=42> */
.L_x_23018:
[----:B------:R-:W-:Y:S05]  /*1a730*/  BSYNC.RECONVERGENT B1 ;  /* 0x0000000000017941 */ /* 0x000fea0003800200 */
.L_x_23017:
        /* <DEDUP_REMOVED lines=11> */
.L_x_23016:
        /* <DEDUP_REMOVED lines=16> */
.L_x_23025:
        /* <DEDUP_REMOVED lines=13> */
.L_x_23027:
[----:B------:R-:W-:Y:S05]  /*1a9c0*/  BSYNC.RECONVERGENT B2 ;  /* 0x0000000000027941 */ /* 0x000fea0003800200 */
.L_x_23026:
        /* <DEDUP_REMOVED lines=43> */
.L_x_23024:
[----:B------:R-:W-:Y:S05]  /*1ac80*/  BSYNC.RECONVERGENT B1 ;  /* 0x0000000000017941 */ /* 0x000fea0003800200 */
.L_x_23023:
        /* <DEDUP_REMOVED lines=11> */
.L_x_23022:
        /* <DEDUP_REMOVED lines=16> */
.L_x_23031:
        /* <DEDUP_REMOVED lines=13> */
.L_x_23033:
[----:B------:R-:W-:Y:S05]  /*1af10*/  BSYNC.RECONVERGENT B2 ;  /* 0x0000000000027941 */ /* 0x000fea0003800200 */
.L_x_23032:
        /* <DEDUP_REMOVED lines=43> */
.L_x_23030:
[----:B------:R-:W-:Y:S05]  /*1b1d0*/  BSYNC.RECONVERGENT B1 ;  /* 0x0000000000017941 */ /* 0x000fea0003800200 */
.L_x_23029:
        /* <DEDUP_REMOVED lines=11> */
.L_x_23028:
        /* <DEDUP_REMOVED lines=16> */
.L_x_23037:
        /* <DEDUP_REMOVED lines=13> */
.L_x_23039:
[----:B------:R-:W-:Y:S05]  /*1b460*/  BSYNC.RECONVERGENT B2 ;  /* 0x0000000000027941 */ /* 0x000fea0003800200 */
.L_x_23038:
        /* <DEDUP_REMOVED lines=43> */
.L_x_23036:
[----:B------:R-:W-:Y:S05]  /*1b720*/  BSYNC.RECONVERGENT B1 ;  /* 0x0000000000017941 */ /* 0x000fea0003800200 */
.L_x_23035:
        /* <DEDUP_REMOVED lines=11> */
.L_x_23034:
        /* <DEDUP_REMOVED lines=16> */
.L_x_23043:
        /* <DEDUP_REMOVED lines=13> */
.L_x_23045:
[----:B------:R-:W-:Y:S05]  /*1b9b0*/  BSYNC.RECONVERGENT B2 ;  /* 0x0000000000027941 */ /* 0x000fea0003800200 */
.L_x_23044:
        /* <DEDUP_REMOVED lines=43> */
.L_x_23042:
[----:B------:R-:W-:Y:S05]  /*1bc70*/  BSYNC.RECONVERGENT B1 ;  /* 0x0000000000017941 */ /* 0x000fea0003800200 */
.L_x_23041:
        /* <DEDUP_REMOVED lines=11> */
.L_x_23040:
        /* <DEDUP_REMOVED lines=16> */
.L_x_23049:
        /* <DEDUP_REMOVED lines=13> */
.L_x_23051:
[----:B------:R-:W-:Y:S05]  /*1bf00*/  BSYNC.RECONVERGENT B2 ;  /* 0x0000000000027941 */ /* 0x000fea0003800200 */
.L_x_23050:
        /* <DEDUP_REMOVED lines=43> */
.L_x_23048:
[----:B------:R-:W-:Y:S05]  /*1c1c0*/  BSYNC.RECONVERGENT B1 ;  /* 0x0000000000017941 */ /* 0x000fea0003800200 */
.L_x_23047:
        /* <DEDUP_REMOVED lines=11> */
.L_x_23046:
        /* <DEDUP_REMOVED lines=20> */
.L_x_23054:
        /* <DEDUP_REMOVED lines=13> */
.L_x_23056:
[----:B------:R-:W-:Y:S05]  /*1c490*/  BSYNC.RECONVERGENT B2 ;  /* 0x0000000000027941 */ /* 0x000fea0003800200 */
.L_x_23055:
        /* <DEDUP_REMOVED lines=43> */
.L_x_23053:
[----:B------:R-:W-:Y:S05]  /*1c750*/  BSYNC.RECONVERGENT B1 ;  /* 0x0000000000017941 */ /* 0x000fea0003800200 */
.L_x_23052:
        /* <DEDUP_REMOVED lines=11> */
.L_x_23004:
[----:B------:R-:W1:Y:S02]  /*1c810*/  LDC.64 R124, c[0x0][0x3a8] ;  /* 0x0000ea00ff7c7b82 */ /* 0x000e640000000a00 */
[----:B-1----:R-:W-:-:S05]  /*1c820*/  IMAD.WIDE.U32 R146, R146, 0x20, R124 ;  /* 0x0000002092927825 */ /* 0x002fca00078e007c */
[----:B------:R3:W-:Y:S04]  /*1c830*/  STG.E.128 desc[UR12][R146.64], R116 ;  /* 0x0000007492007986 */ /* 0x0007e8000c101d0c */
[----:B------:R3:W-:Y:S01]  /*1c840*/  STG.E.128 desc[UR12][R146.64+0x10], R120 ;  /* 0x0000107892007986 */ /* 0x0007e2000c101d0c */
[----:B------:R-:W-:Y:S05]  /*1c850*/  @!P0 BRA `(.L_x_22960) ;  /* 0x0000000000508947 */ /* 0x000fea0003800000 */
[----:B------:R-:W-:Y:S01]  /*1c860*/  IMAD.U32 R127, R138, 0x10000, RZ ;  /* 0x000100008a7f7824 */ /* 0x000fe200078e00ff */
        /* <DEDUP_REMOVED lines=9> */
[----:B---3--:R-:W-:Y:S01]  /*1c900*/  LOP3.LUT R147, R126, 0xff00, R141, 0xf8, !PT ;  /* 0x0000ff007e937812 */ /* 0x008fe200078ef88d */
        /* <DEDUP_REMOVED lines=9> */
.L_x_22960:
[----:B------:R-:W-:Y:S05]  /*1c9a0*/  BSYNC.RECONVERGENT B0 ;  /* 0x0000000000007941 */ /* 0x000fea0003800200 */
.L_x_22959:
[----:B-12-4-:R-:W-:Y:S01]  /*1c9b0*/  FADD.FTZ R124, RZ, R84 ;  /* 0x00000054ff7c7221 */ /* 0x016fe20000010000 */
[C---:B------:R-:W-:Y:S01]  /*1c9c0*/  ISETP.GT.U32.AND P0, PT, R5.reuse, 0xff, PT ;  /* 0x000000ff0500780c */ /* 0x040fe20003f04070 */
[----:B------:R-:W1:Y:S01]  /*1c9d0*/  S2UR UR5, SR_CgaCtaId ;  /* 0x00000000000579c3 */ /* 0x000e620000008800 */
[----:B------:R-:W-:Y:S01]  /*1c9e0*/  ISETP.GT.U32.AND P4, PT, R5, 0x17f, PT ;  /* 0x0000017f0500780c */ /* 0x000fe20003f84070 */
[----:B------:R-:W-:Y:S01]  /*1c9f0*/  FADD.FTZ R125, R85, R124 ;  /* 0x0000007c557d7221 */ /* 0x000fe20000010000 */
        /* <DEDUP_REMOVED lines=115> */
[--C-:B------:R-:W-:Y:S02]  /*1d130*/  FADD.FTZ R142, R112, -R126.reuse ;  /* 0x8000007e708e7221 */ /* 0x100fe40000010000 */
[----:B------:R-:W-:Y:S01]  /*1d140*/  @!P4 LEA R143, R4, UR4, 0x3 ;  /* 0x00000004048fcc11 */ /* 0x000fe2000f8e18ff */
        /* <DEDUP_REMOVED lines=26> */
[----:B------:R-:W0:Y:S02]  /*1d2f0*/  SHFL.BFLY PT, R140, R125, 0x2, 0x1f ;  /* 0x0c401f007d8c7f89 */ /* 0x000e2400000e0000 */
[----:B0-----:R-:W-:-:S05]  /*1d300*/  FADD.FTZ R140, R125, R140 ;  /* 0x0000008c7d8c7221 */ /* 0x001fca0000010000 */
        /* <DEDUP_REMOVED lines=8> */
[----:B------:R-:W-:Y:S01]  /*1d390*/  MOV R142, RZ ;  /* 0x000000ff008e7202 */ /* 0x000fe20000000f00 */
[----:B------:R-:W-:-:S03]  /*1d3a0*/  @!P4 IMAD.MOV.U32 R142, RZ, RZ, R8 ;  /* 0x000000ffff8ec224 */ /* 0x000fc600078e0008 */
[----:B------:R0:W-:Y:S01]  /*1d3b0*/  @!P0 STS.64 [R141+UR4], R126 ;  /* 0x0000007e8d008988 */ /* 0x0001e20008000a04 */
[----:B------:R-:W-:Y:S01]  /*1d3c0*/  BAR.SYNC.DEFER_BLOCKING 0x0 ;  /* 0x0000000000007b1d */ /* 0x000fe20000010000 */
[----:B------:R-:W-:-:S05]  /*1d3d0*/  ISETP.NE.AND P0, PT, R0, RZ, PT ;  /* 0x000000ff0000720c */ /* 0x000fca0003f05270 */
[----:B------:R-:W3:Y:S01]  /*1d3e0*/  SHFL.DOWN PT, R145, R142, 0x2, 0x1f ;  /* 0x08401f008e917f89 */ /* 0x000ee200000e0000 */
[----:B0-----:R-:W-:-:S03]  /*1d3f0*/  I2FP.F32.S32 R126, R142 ;  /* 0x0000008e007e7245 */ /* 0x001fc60000201400 */
[----:B------:R-:W-:Y:S01]  /*1d400*/  @!P4 LDS.64 R124, [R143] ;  /* 0x000000008f7cc984 */ /* 0x000fe20000000a00 */
[----:B------:R-:W-:Y:S02]  /*1d410*/  PLOP3.LUT P4, PT, PT, PT, UP2, 0x40, 0x4 ;  /* 0x000000000004781c */ /* 0x000fe40003f8e828 */
[----:B---3--:R-:W-:Y:S02]  /*1d420*/  IADD3 R146, PT, PT, R145, R142, RZ ;  /* 0x0000008e91927210 */ /* 0x008fe40007ffe0ff */
        /* <DEDUP_REMOVED lines=19> */
[----:B------:R-:W-:-:S05]  /*1d560*/  FFMA.FTZ R125, R148, R147, R125 ;  /* 0x00000093947d7223 */ /* 0x000fca000001007d */
[----:B------:R-:W1:Y:S01]  /*1d570*/  SHFL.DOWN PT, R126, R125, 0x1, 0x1f ;  /* 0x08201f007d7e7f89 */ /* 0x000e6200000e0000 */
[----:B0-----:R-:W-:Y:S01]  /*1d580*/  FADD.FTZ R141, R127, -R124 ;  /* 0x8000007c7f8d7221 */ /* 0x001fe20000010000 */
[----:B------:R-:W-:-:S03]  /*1d590*/  FMUL.FTZ R143, R124, R142 ;  /* 0x0000008e7c8f7220 */ /* 0x000fc60000410000 */
[----:B------:R-:W-:Y:S01]  /*1d5a0*/  FMUL.FTZ R141, R141, R141 ;  /* 0x0000008d8d8d7220 */ /* 0x000fe20000410000 */
[----:B------:R-:W-:-:S03]  /*1d5b0*/  FFMA.FTZ R143, R140, R127, R143 ;  /* 0x0000007f8c8f7223 */ /* 0x000fc6000001008f */
[----:B------:R-:W-:Y:S01]  /*1d5c0*/  FMUL.FTZ R141, R140, R141 ;  /* 0x0000008d8c8d7220 */ /* 0x000fe20000410000 */
[C---:B---3--:R-:W-:Y:S01]  /*1d5d0*/  FMUL.FTZ R143, R146.reuse, R143 ;  /* 0x0000008f928f7220 */ /* 0x048fe20000410000 */
        /* <DEDUP_REMOVED lines=9> */
[----:B------:R-:W-:Y:S01]  /*1d670*/  FSEL R145, R140, RZ, !P4 ;  /* 0x000000ff8c917208 */ /* 0x000fe20006000000 */
[----:B--2---:R-:W-:Y:S01]  /*1d680*/  FFMA.FTZ R140, R141, UR23, R142 ;  /* 0x000000178d8c7c23 */ /* 0x004fe2000801008e */
[----:B------:R-:W-:-:S03]  /*1d690*/  IMAD.U32 R141, RZ, RZ, UR7 ;  /* 0x00000007ff8d7e24 */ /* 0x000fc6000f8e00ff */
[----:B------:R-:W-:Y:S01]  /*1d6a0*/  FADD.FTZ R140, R140, R145 ;  /* 0x000000918c8c7221 */ /* 0x000fe20000010000 */
[----:B------:R-:W-:Y:S01]  /*1d6b0*/  MOV R145, UR7 ;  /* 0x0000000700917c02 */ /* 0x000fe20008000f00 */
[----:B0-----:R-:W-:Y:S02]  /*1d6c0*/  @!P0 IMAD.WIDE R124, R141, 0x4, R124 ;  /* 0x000000048d7c8825 */ /* 0x001fe400078e027c */
[----:B------:R-:W0:Y:S02]  /*1d6d0*/  MUFU.RSQ R142, R140 ;  /* 0x0000008c008e7308 */ /* 0x000e240000001400 */
        /* <DEDUP_REMOVED lines=8> */
[----:B-1----:R-:W-:-:S03]  /*1d760*/  FSEL R143, R143, RZ, P0 ;  /* 0x000000ff8f8f7208 */ /* 0x002fc60000000000 */
        /* <DEDUP_REMOVED lines=13> */
[----:B------:R-:W-:-:S02]  /*1d840*/  HADD2.F32 R140, -RZ, R17.H0_H0 ;  /* 0x20000011ff8c7230 */ /* 0x000fc40000004100 */
[----:B------:R-:W-:Y:S01]  /*1d850*/  FFMA.FTZ R124, R124, R127, R141 ;  /* 0x0000007f7c7c7223 */ /* 0x000fe2000001008d */
[----:B------:R-:W-:Y:S02]  /*1d860*/  HADD2.F32 R146, -RZ, R14.H0_H0 ;  /* 0x2000000eff927230 */ /* 0x000fe40000004100 */
[----:B------:R-:W-:Y:S01]  /*1d870*/  FMUL.FTZ R155, R142, R155 ;  /* 0x0000009b8e9b7220 */ /* 0x000fe20000410000 */
[----:B------:R-:W-:Y:S02]  /*1d880*/  HADD2.F32 R148, -RZ, R18.H0_H0 ;  /* 0x20000012ff947230 */ /* 0x000fe40000004100 */
[--C-:B------:R-:W-:Y:S01]  /*1d890*/  FADD.FTZ R141, R90, -R143.reuse ;  /* 0x8000008f5a8d7221 */ /* 0x100fe20000010000 */
[--C-:B------:R-:W-:Y:S01]  /*1d8a0*/  FADD.FTZ R127, R89, -R143.reuse ;  /* 0x8000008f597f7221 */ /* 0x100fe20000010000 */
[----:B------:R-:W-:Y:S01]  /*1d8b0*/  FFMA.FTZ R125, R125, R126, R140 ;  /* 0x0000007e7d7d7223 */ /* 0x000fe2000001008c */
[----:B------:R-:W-:Y:S01]  /*1d8c0*/  FADD.FTZ R149, R87, -R143 ;  /* 0x8000008f57957221 */ /* 0x000fe20000010000 */
[----:B------:R-:W-:Y:S01]  /*1d8d0*/  FFMA.FTZ R148, R155, R146, R148 ;  /* 0x000000929b947223 */ /* 0x000fe20000010094 */
[----:B------:R-:W-:-:S02]  /*1d8e0*/  HADD2.F32 R126, -RZ, R14.H1_H1 ;  /* 0x3000000eff7e7230 */ /* 0x000fc40000004100 */
[C---:B------:R-:W-:Y:S01]  /*1d8f0*/  FMUL.FTZ R147, R142.reuse, R141 ;  /* 0x0000008d8e937220 */ /* 0x040fe20000410000 */
[----:B------:R-:W-:Y:S02]  /*1d900*/  HADD2.F32 R146, -RZ, R18.H1_H1 ;  /* 0x30000012ff927230 */ /* 0x000fe40000004100 */
[C---:B------:R-:W-:Y:S01]  /*1d910*/  FMUL.FTZ R127, R142.reuse, R127 ;  /* 0x0000007f8e7f7220 */ /* 0x040fe20000410000 */
[----:B------:R-:W0:Y:S01]  /*1d920*/  LDC.64 R140, c[0x0][0x428] ;  /* 0x00010a00ff8c7b82 */ /* 0x000e220000000a00 */
[----:B------:R-:W-:Y:S02]  /*1d930*/  HADD2.F32 R151, -RZ, R13.H1_H1 ;  /* 0x3000000dff977230 */ /* 0x000fe40000004100 */
[----:B------:R-:W-:Y:S01]  /*1d940*/  FMUL.FTZ R144, R142, R149 ;  /* 0x000000958e907220 */ /* 0x000fe20000410000 */
[----:B------:R-:W-:Y:S02]  /*1d950*/  HADD2.F32 R153, -RZ, R17.H1_H1 ;  /* 0x30000011ff997230 */ /* 0x000fe40000004100 */
[----:B------:R-:W-:Y:S01]  /*1d960*/  FFMA.FTZ R149, R127, R126, R146 ;  /* 0x0000007e7f957223 */ /* 0x000fe20000010092 */
[----:B------:R-:W-:-:S02]  /*1d970*/  HADD2.F32 R150, -RZ, R15.H0_H0 ;  /* 0x2000000fff967230 */ /* 0x000fc40000004100 */
[----:B------:R-:W-:Y:S01]  /*1d980*/  FADD.FTZ R127, R91, -R143 ;  /* 0x8000008f5b7f7221 */ /* 0x000fe20000010000 */
[--C-:B------:R-:W-:Y:S02]  /*1d990*/  HADD2.F32 R152, -RZ, R19.reuse.H0_H0 ;  /* 0x20000013ff987230 */ /* 0x100fe40000004100 */
[----:B------:R-:W-:Y:S01]  /*1d9a0*/  FFMA.FTZ R144, R144, R151, R153 ;  /* 0x0000009790907223 */ /* 0x000fe20000010099 */
[----:B------:R-:W-:Y:S02]  /*1d9b0*/  HADD2.F32 R151, -RZ, R19.H1_H1 ;  /* 0x30000013ff977230 */ /* 0x000fe40000004100 */
[----:B------:R-:W-:Y:S01]  /*1d9c0*/  FMUL.FTZ R126, R142, R127 ;  /* 0x0000007f8e7e7220 */ /* 0x000fe20000410000 */
[----:B------:R-:W-:Y:S01]  /*1d9d0*/  FADD.FTZ R127, R85, -R143 ;  /* 0x8000008f557f7221 */ /* 0x000fe20000010000 */
[----:B------:R-:W-:Y:S01]  /*1d9e0*/  FFMA.FTZ R150, R147, R150, R152 ;  /* 0x0000009693967223 */ /* 0x000fe20000010098 */
[----:B------:R-:W-:Y:S01]  /*1d9f0*/  HADD2.F32 R147, -RZ, R15.H1_H1 ;  /* 0x3000000fff937230 */ /* 0x000fe20000004100 */
[----:B------:R-:W-:Y:S01]  /*1da00*/  F2FP.F16.F32.PACK_AB R125, R144, R125 ;  /* 0x0000007d907d723e */ /* 0x000fe200000000ff */
[----:B------:R-:W-:-:S02]  /*1da10*/  HADD2.F32 R146, -RZ, R16.H1_H1 ;  /* 0x30000010ff927230 */ /* 0x000fc40000004100 */
[----:B------:R-:W-:Y:S01]  /*1da20*/  FMUL.FTZ R127, R142, R127 ;  /* 0x0000007f8e7f7220 */ /* 0x000fe20000410000 */
[----:B------:R-:W-:Y:S01]  /*1da30*/  FFMA.FTZ R151, R126, R147, R151 ;  /* 0x000000937e977223 */ /* 0x000fe20000010097 */
[----:B------:R-:W-:-:S05]  /*1da40*/  HADD2.F32 R126, -RZ, R12.H1_H1 ;  /* 0x3000000cff7e7230 */ /* 0x000fca0000004100 */
[----:B------:R-:W-:Y:S01]  /*1da50*/  FFMA.FTZ R147, R127, R126, R146 ;  /* 0x0000007e7f937223 */ /* 0x000fe20000010092 */
[----:B------:R-:W-:Y:S01]  /*1da60*/  F2FP.F16.F32.PACK_AB R127, R151, R150 ;  /* 0x00000096977f723e */ /* 0x000fe200000000ff */
[----:B0-----:R-:W-:Y:S01]  /*1da70*/  IMAD.WIDE.U32 R140, R145, 0x10, R140 ;  /* 0x00000010918c7825 */ /* 0x001fe200078e008c */
[----:B------:R-:W-:Y:S02]  /*1da80*/  F2FP.F16.F32.PACK_AB R126, R149, R148 ;  /* 0x00000094957e723e */ /* 0x000fe400000000ff */
[----:B------:R-:W-:Y:S01]  /*1da90*/  F2FP.F16.F32.PACK_AB R124, R147, R124 ;  /* 0x0000007c937c723e */ /* 0x000fe200000000ff */
[----:B------:R-:W-:-:S04]  /*1daa0*/  VIADD R145, R145, 0x80 ;  /* 0x0000008091917836 */ /* 0x000fc80000000000 */
[----:B------:R0:W-:Y:S03]  /*1dab0*/  STG.E.128 desc[UR12][R140.64], R124 ;  /* 0x0000007c8c007986 */ /* 0x0001e6000c101d0c */
.L_x_23059:
[----:B------:R-:W-:Y:S05]  /*1dac0*/  BSYNC.RECONVERGENT B0 ;  /* 0x0000000000007941 */ /* 0x000fea0003800200 */
.L_x_23058:
[----:B------:R-:W-:Y:S01]  /*1dad0*/  ISETP.GE.U32.AND P0, PT, R5, 0x100, PT ;  /* 0x000001000500780c */ /* 0x000fe20003f06070 */
[----:B------:R-:W-:-:S12]  /*1dae0*/  BSSY.RECONVERGENT B0, `(.L_x_23060) ;  /* 0x0000032000007945 */ /* 0x000fd80003800200 */
[----:B------:R-:W-:Y:S05]  /*1daf0*/  @!P0 BRA `(.L_x_23061) ;  /* 0x0000000000c08947 */ /* 0x000fea0003800000 */
[--C-:B0-----:R-:W-:Y:S01]  /*1db00*/  FADD.FTZ R125, R92, -R143.reuse ;  /* 0x8000008f5c7d7221 */ /* 0x101fe20000010000 */
        /* <DEDUP_REMOVED lines=44> */
[----:B------:R-:W-:Y:S02]  /*1ddd0*/  F2FP.F16.F32.PACK_AB R124, R147, R124 ;  /* 0x0000007c937c723e */ /* 0x000fe400000000ff */
[----:B------:R-:W-:-:S03]  /*1dde0*/  IADD3 R145, PT, PT, R145, 0x80, RZ ;  /* 0x0000008091917810 */ /* 0x000fc60007ffe0ff */
[----:B------:R1:W-:Y:S04]  /*1ddf0*/  STG.E.128 desc[UR12][R140.64], R124 ;  /* 0x0000007c8c007986 */ /* 0x0003e8000c101d0c */
.L_x_23061:
[----:B------:R-:W-:Y:S05]  /*1de00*/  BSYNC.RECONVERGENT B0 ;  /* 0x0000000000007941 */ /* 0x000fea0003800200 */
.L_x_23060:
[----:B------:R-:W-:Y:S01]  /*1de10*/  ISETP.GE.U32.AND P0, PT, R5, 0x180, PT ;  /* 0x000001800500780c */ /* 0x000fe20003f06070 */
[----:B------:R-:W-:-:S12]  /*1de20*/  BSSY.RECONVERGENT B0, `(.L_x_23062) ;  /* 0x0000032000007945 */ /* 0x000fd80003800200 */
[----:B------:R-:W-:Y:S05]  /*1de30*/  @!P0 BRA `(.L_x_23063) ;  /* 0x0000000000c08947 */ /* 0x000fea0003800000 */
[--C-:B01----:R-:W-:Y:S01]  /*1de40*/  FADD.FTZ R125, R100, -R143.reuse ;  /* 0x8000008f647d7221 */ /* 0x103fe20000010000 */
        /* <DEDUP_REMOVED lines=47> */
.L_x_23063:
[----:B------:R-:W-:Y:S05]  /*1e140*/  BSYNC.RECONVERGENT B0 ;  /* 0x0000000000007941 */ /* 0x000fea0003800200 */
.L_x_23062:
[----:B------:R-:W-:Y:S04]  /*1e150*/  BSSY.RECONVERGENT B0, `(.L_x_23064) ;  /* 0x0000032000007945 */ /* 0x000fe80003800200 */
[----:B------:R-:W-:Y:S05]  /*1e160*/  @!P2 BRA `(.L_x_23065) ;  /* 0x0000000000c0a947 */ /* 0x000fea0003800000 */
[--C-:B012---:R-:W-:Y:S01]  /*1e170*/  FADD.FTZ R125, R108, -R143.reuse ;  /* 0x8000008f6c7d7221 */ /* 0x107fe20000010000 */
        /* <DEDUP_REMOVED lines=47> */
.L_x_23065:
[----:B------:R-:W-:Y:S05]  /*1e470*/  BSYNC.RECONVERGENT B0 ;  /* 0x0000000000007941 */ /* 0x000fea0003800200 */
.L_x_23064:
        /* <DEDUP_REMOVED lines=11> */
[----:B------:R-:W-:Y:S01]  /*1e530*/  FMUL.FTZ R125, R142, R125 ;  /* 0x0000007d8e7d7220 */ /* 0x000fe20000410000 */
[----:B------:R-:W-:Y:S02]  /*1e540*/  HADD2.F32 R144, -RZ, R60.H0_H0 ;  /* 0x2000003cff907230 */ /* 0x000fe40000004100 */
[----:B------:R-:W-:Y:S01]  /*1e550*/  FFMA.FTZ R146, R127, R146, R126 ;  /* 0x000000927f927223 */ /* 0x000fe2000001007e */
[----:B------:R-:W-:Y:S02]  /*1e560*/  HADD2.F32 R124, -RZ, R64.H0_H0 ;  /* 0x20000040ff7c7230 */ /* 0x000fe40000004100 */
[----:B------:R-:W-:Y:S01]  /*1e570*/  FFMA.FTZ R126, R141, R140, R148 ;  /* 0x0000008c8d7e7223 */ /* 0x000fe20000010094 */
[--C-:B------:R-:W-:Y:S01]  /*1e580*/  FADD.FTZ R141, R122, -R143.reuse ;  /* 0x8000008f7a8d7221 */ /* 0x100fe20000010000 */
[----:B------:R-:W-:Y:S01]  /*1e590*/  FADD.FTZ R127, R121, -R143 ;  /* 0x8000008f797f7221 */ /* 0x000fe20000010000 */
[----:B------:R-:W-:Y:S02]  /*1e5a0*/  HADD2.F32 R150, -RZ, R63.H0_H0 ;  /* 0x2000003fff967230 */ /* 0x000fe40000004100 */
[----:B------:R-:W-:Y:S01]  /*1e5b0*/  FFMA.FTZ R144, R125, R144, R124 ;  /* 0x000000907d907223 */ /* 0x000fe2000001007c */
[----:B------:R-:W-:Y:S01]  /*1e5c0*/  HADD2.F32 R152, -RZ, R67.H0_H0 ;  /* 0x20000043ff987230 */ /* 0x000fe20000004100 */
[----:B------:R-:W0:Y:S01]  /*1e5d0*/  LDC.64 R124, c[0x0][0x428] ;  /* 0x00010a00ff7c7b82 */ /* 0x000e220000000a00 */
[----:B------:R-:W-:Y:S01]  /*1e5e0*/  FMUL.FTZ R141, R142, R141 ;  /* 0x0000008d8e8d7220 */ /* 0x000fe20000410000 */
[----:B------:R-:W-:-:S02]  /*1e5f0*/  HADD2.F32 R140, -RZ, R62.H1_H1 ;  /* 0x3000003eff8c7230 */ /* 0x000fc40000004100 */
[----:B------:R-:W-:Y:S01]  /*1e600*/  FMUL.FTZ R127, R142, R127 ;  /* 0x0000007f8e7f7220 */ /* 0x000fe20000410000 */
[----:B------:R-:W-:Y:S02]  /*1e610*/  HADD2.F32 R148, -RZ, R66.H1_H1 ;  /* 0x30000042ff947230 */ /* 0x000fe40000004100 */
[----:B------:R-:W-:Y:S01]  /*1e620*/  FFMA.FTZ R152, R141, R150, R152 ;  /* 0x000000968d987223 */ /* 0x000fe20000010098 */
[--C-:B------:R-:W-:Y:S01]  /*1e630*/  FADD.FTZ R141, R123, -R143.reuse ;  /* 0x8000008f7b8d7221 */ /* 0x100fe20000010000 */
[----:B------:R-:W-:Y:S02]  /*1e640*/  HADD2.F32 R150, -RZ, R65.H1_H1 ;  /* 0x30000041ff967230 */ /* 0x000fe40000004100 */
[----:B------:R-:W-:Y:S01]  /*1e650*/  FFMA.FTZ R147, R127, R140, R148 ;  /* 0x0000008c7f937223 */ /* 0x000fe20000010094 */
[----:B------:R-:W-:Y:S02]  /*1e660*/  HADD2.F32 R140, -RZ, R63.H1_H1 ;  /* 0x3000003fff8c7230 */ /* 0x000fe40000004100 */
[----:B------:R-:W-:Y:S01]  /*1e670*/  FADD.FTZ R127, R117, -R143 ;  /* 0x8000008f757f7221 */ /* 0x000fe20000010000 */
[----:B------:R-:W-:-:S02]  /*1e680*/  HADD2.F32 R148, -RZ, R67.H1_H1 ;  /* 0x30000043ff947230 */ /* 0x000fc40000004100 */
[C---:B------:R-:W-:Y:S01]  /*1e690*/  FMUL.FTZ R141, R142.reuse, R141 ;  /* 0x0000008d8e8d7220 */ /* 0x040fe20000410000 */
[----:B------:R-:W-:Y:S01]  /*1e6a0*/  FADD.FTZ R143, R119, -R143 ;  /* 0x8000008f778f7221 */ /* 0x000fe20000010000 */
[C---:B------:R-:W-:Y:S01]  /*1e6b0*/  FMUL.FTZ R127, R142.reuse, R127 ;  /* 0x0000007f8e7f7220 */ /* 0x040fe20000410000 */
[----:B------:R-:W-:Y:S01]  /*1e6c0*/  F2FP.F16.F32.PACK_AB R126, R147, R126 ;  /* 0x0000007e937e723e */ /* 0x000fe200000000ff */
[----:B------:R-:W-:Y:S01]  /*1e6d0*/  FFMA.FTZ R151, R141, R140, R148 ;  /* 0x0000008c8d977223 */ /* 0x000fe20000010094 */
[----:B------:R-:W-:Y:S01]  /*1e6e0*/  FMUL.FTZ R143, R142, R143 ;  /* 0x0000008f8e8f7220 */ /* 0x000fe20000410000 */
[----:B------:R-:W-:Y:S02]  /*1e6f0*/  HADD2.F32 R148, -RZ, R61.H1_H1 ;  /* 0x3000003dff947230 */ /* 0x000fe40000004100 */
[----:B------:R-:W-:Y:S02]  /*1e700*/  HADD2.F32 R140, -RZ, R60.H1_H1 ;  /* 0x3000003cff8c7230 */ /* 0x000fe40000004100 */
[----:B------:R-:W-:-:S02]  /*1e710*/  HADD2.F32 R142, -RZ, R64.H1_H1 ;  /* 0x30000040ff8e7230 */ /* 0x000fc40000004100 */
[----:B------:R-:W-:-:S03]  /*1e720*/  FFMA.FTZ R149, R143, R148, R150 ;  /* 0x000000948f957223 */ /* 0x000fc60000010096 */
[----:B------:R-:W-:Y:S01]  /*1e730*/  FFMA.FTZ R143, R127, R140, R142 ;  /* 0x0000008c7f8f7223 */ /* 0x000fe2000001008e */
[----:B0-----:R-:W-:Y:S01]  /*1e740*/  IMAD.WIDE.U32 R140, R145, 0x10, R124 ;  /* 0x00000010918c7825 */ /* 0x001fe200078e007c */
[----:B------:R-:W-:Y:S02]  /*1e750*/  F2FP.F16.F32.PACK_AB R127, R151, R152 ;  /* 0x00000098977f723e */ /* 0x000fe400000000ff */
[----:B------:R-:W-:Y:S02]  /*1e760*/  F2FP.F16.F32.PACK_AB R125, R149, R146 ;  /* 0x00000092957d723e */ /* 0x000fe400000000ff */
[----:B------:R-:W-:-:S05]  /*1e770*/  F2FP.F16.F32.PACK_AB R124, R143, R144 ;  /* 0x000000908f7c723e */ /* 0x000fca00000000ff */
[----:B------:R4:W-:Y:S02]  /*1e780*/  STG.E.128 desc[UR12][R140.64], R124 ;  /* 0x0000007c8c007986 */ /* 0x0009e4000c101d0c */
.L_x_23066:
[----:B------:R-:W-:Y:S05]  /*1e790*/  BSYNC.RECONVERGENT B0 ;  /* 0x0000000000007941 */ /* 0x000fea0003800200 */
.L_x_23057:
[----:B------:R-:W-:Y:S02]  /*1e7a0*/  UIADD3 UR7, UPT, UPT, UR7, UR20, URZ ;  /* 0x0000001407077290 */ /* 0x000fe4000fffe0ff */
[----:B------:R-:W-:Y:S02]  /*1e7b0*/  UPLOP3.LUT UP1, UPT, UPT, UPT, UP1, 0x40, 0x4 ;  /* 0x000000000004789c */ /* 0x000fe40003f2e810 */
[----:B------:R-:W-:-:S09]  /*1e7c0*/  UISETP.GE.AND UP0, UPT, UR7, UR21, UPT ;  /* 0x000000150700728c */ /* 0x000fd2000bf06270 */
[----:B------:R-:W-:Y:S05]  /*1e7d0*/  BRA.U !UP0, `(.L_x_23067) ;  /* 0xfffffe2908007547 */ /* 0x000fea000b83ffff */
[----:B------:R-:W-:Y:S05]  /*1e7e0*/  EXIT ;  /* 0x000000000000794d */ /* 0x000fea0003800000 */
.L_x_23068:
        /* <DEDUP_REMOVED lines=9> */
.L_x_34090:


//--------------------- .text._ZN10layer_norm13ln_fwd_kernelINS_13Kernel_traitsI6__halfS2_fS2_fjLj5120ELj1ELj1ELj4ELj16ENS_18Kernel_traits_baseILj5120ES2_S2_fS2_fjLj128EEEEELb1ELb1ELb1ELb1EEEvNS_9FwdParamsE --------------------------
	.section	.text._ZN10layer_norm13ln_fwd_kernelINS_13Kernel_traitsI6__halfS2_fS2_fjLj5120ELj1ELj1ELj4ELj16ENS_18Kernel_traits_baseILj5120ES2_S2_fS2_fjLj128EEEEELb1ELb1ELb1ELb1EEEvNS_9FwdParamsE,"ax",@progbits
	.align	128
        .global         _ZN10layer_norm13ln_fwd_kernelINS_13Kernel_traitsI6__halfS2_fS2_fjLj5120ELj1ELj1ELj4ELj16ENS_18Kernel_traits_baseILj5120ES2_S2_fS2_fjLj128EEEEELb1ELb1ELb1ELb1EEEvNS_9FwdParamsE
        .type           _ZN10layer_norm13ln_fwd_kernelINS_13Kernel_traitsI6__halfS2_fS2_fjLj5120ELj1ELj1ELj4ELj16ENS_18Kernel_traits_baseILj5120ES2_S2_fS2_fjLj128EEEEELb1ELb1ELb1ELb1EEEvNS_9FwdParamsE,@function
        .size           _ZN10layer_norm13ln_fwd_kernelINS_13Kernel_traitsI6__halfS2_fS2_fjLj5120ELj1ELj1ELj4ELj16ENS_18Kernel_traits_baseILj5120ES2_S2_fS2_fjLj128EEEEELb1ELb1ELb1ELb1EEEvNS_9FwdParamsE,(.L_x_34091 - _ZN10layer_norm13ln_fwd_kernelINS_13Kernel_traitsI6__halfS2_fS2_fjLj5120ELj1ELj1ELj4ELj16ENS_18Kernel_traits_baseILj5120ES2_S2_fS2_fjLj128EEEEELb1ELb1ELb1ELb1EEEvNS_9FwdParamsE)
        .other          _ZN10layer_norm13ln_fwd_kernelINS_13Kernel_traitsI6__halfS2_fS2_fjLj5120ELj1ELj1ELj4ELj16ENS_18Kernel_traits_baseILj5120ES2_S2_fS2_fjLj128EEEEELb1ELb1ELb1ELb1EEEvNS_9FwdParamsE,@"STO_CUDA_ENTRY STV_DEFAULT"
_ZN10layer_norm13ln_fwd_kernelINS_13Kernel_traitsI6__halfS2_fS2_fjLj5120ELj1ELj1ELj4ELj16ENS_18Kernel_traits_baseILj5120ES2_S2_fS2_fjLj128EEEEELb1ELb1ELb1ELb1EEEvNS_9FwdParamsE:
.text._ZN10layer_norm13ln_fwd_kernelINS_13Kernel_traitsI6__halfS2_fS2_fjLj5120ELj1ELj1ELj4ELj16ENS_18Kernel_traits_baseILj5120ES2_S2_fS2_fjLj128EEEEELb1ELb1ELb1ELb1EEEvNS_9FwdParamsE:
        /* <DEDUP_REMOVED lines=47> */
.L_x_23069:
        /* <DEDUP_REMOVED lines=24> */
.L_x_23070:
        /* <DEDUP_REMOVED lines=91> */
.L_x_23401:
[----:B------:R-:W0:Y:S01]  /*0a20*/  LDC.64 R72, c[0x0][0x3f0] ;  /* 0x0000fc00ff487b82 */ /* 0x000e220000000a00 */
[----:B------:R-:W1:Y:S07]  /*0a30*/  S2R R134, SR_TID.X ;  /* 0x0000000000867919 */ /* 0x000e6e0000002100 */
[----:B------:R-:W2:Y:S08]  /*0a40*/  LDC R145, c[0x0][0x388] ;  /* 0x0000e200ff917b82 */ /* 0x000eb00000000800 */
[----:B------:R-:W3:Y:S01]  /*0a50*/  LDC.64 R74, c[0x0][0x3f8] ;  /* 0x0000fe00ff4a7b82 */ /* 0x000ee20000000a00 */
[----:B0-----:R-:W-:-:S05]  /*0a60*/  IMAD.WIDE R72, R112, 0x4, R72 ;  /* 0x0000000470487825 */ /* 0x001fca00078e0248 */
[----:B------:R3:W4:Y:S01]  /*0a70*/  LDG.E R0, desc[UR6][R72.64] ;  /* 0x0000000648007981 */ /* 0x000722000c1e1900 */
[----:B------:R-:W-:Y:S02]  /*0a80*/  HFMA2 R142, -RZ, RZ, 0, 0 ;  /* 0x00000000ff8e7431 */ /* 0x000fe400000001ff */
[----:B---3--:R-:W-:-:S05]  /*0a90*/  IMAD.WIDE R72, R112, 0x4, R74 ;  /* 0x0000000470487825 */ /* 0x008fca00078e024a */
        /* <DEDUP_REMOVED lines=41> */
.L_x_23074:
        /* <DEDUP_REMOVED lines=12> */
.L_x_23075:
        /* <DEDUP_REMOVED lines=54> */
[----:B------:R-:W-:Y:S02]  /*1150*/  HFMA2 R76, -RZ, RZ, 0, 0 ;  /* 0x00000000ff4c7431 */ /* 0x000fe400000001ff */
[----:B------:R-:W-:Y:S01]  /*1160*/  IMAD.WIDE.U32 R124, R124, -0x326172a9, RZ ;  /* 0xcd9e8d577c7c7825 */ /* 0x000fe200078e00ff */
[----:B------:R-:W-:-:S03]  /*1170*/  LOP3.LUT R117, R117, R72, R83, 0x96, !PT ;  /* 0x0000004875757212 */ /* 0x000fc600078e9653 */
[----:B------:R-:W-:Y:S01]  /*1180*/  IMAD.MOV.U32 R72, RZ, RZ, R126 ;  /* 0x000000ffff487224 */ /* 0x000fe200078e007e */
[----:B------:R-:W-:-:S07]  /*1190*/  LOP3.LUT R116, R73, R116, R125, 0x96, !PT ;  /* 0x0000007449747212 */ /* 0x000fce00078e967d */
.L_x_23073:
        /* <DEDUP_REMOVED lines=11> */
.L_x_23072:
[----:B------:R-:W-:Y:S01]  /*1250*/  IMAD.MOV.U32 R75, RZ, RZ, R76 ;  /* 0x000000ffff4b7224 */ /* 0x000fe200078e004c */
        /* <DEDUP_REMOVED lines=14> */
.L_x_23078:
        /* <DEDUP_REMOVED lines=12> */
.L_x_23079:
        /* <DEDUP_REMOVED lines=61> */
.L_x_23077:
        /* <DEDUP_REMOVED lines=11> */
.L_x_23076:
        /* <DEDUP_REMOVED lines=15> */
.L_x_23082:
        /* <DEDUP_REMOVED lines=12> */
.L_x_23083:
        /* <DEDUP_REMOVED lines=61> */
.L_x_23081:
[----:B------:R-:W-:Y:S01]  /*1e00*/  I2FP.F32.U32 R74, R74 ;  /* 0x0000004a004a7245 */ /* 0x000fe20000201000 */
[----:B------:R-:W-:Y:S02]  /*1e10*/  HFMA2 R77, -RZ, RZ, 0.1171875, 0 ;  /* 0x2f800000ff4d7431 */ /* 0x000fe400000001ff */
[----:B-----5:R-:W-:-:S03]  /*1e20*/  HADD2.F32 R75, -RZ, R61.H0_H0 ;  /* 0x2000003dff4b7230 */ /* 0x020fc60000004100 */
        /* <DEDUP_REMOVED lines=8> */
.L_x_23080:
        /* <DEDUP_REMOVED lines=15> */
.L_x_23086:
        /* <DEDUP_REMOVED lines=12> */
.L_x_23087:
        /* <DEDUP_REMOVED lines=61> */
.L_x_23085:
        /* <DEDUP_REMOVED lines=11> */
.L_x_23084:
[----:B------:R-:W-:Y:S01]  /*24e0*/  IMAD.MOV.U32 R78, RZ, RZ, R77 ;  /* 0x000000ffff4e7224 */ /* 0x000fe200078e004d */
[----:B-----5:R-:W-:Y:S01]  /*24f0*/  MOV R76, R68 ;  /* 0x00000044004c7202 */ /* 0x020fe20000000f00 */
        /* <DEDUP_REMOVED lines=13> */
.L_x_23090:
        /* <DEDUP_REMOVED lines=12> */
.L_x_23091:
        /* <DEDUP_REMOVED lines=61> */
.L_x_23089:
        /* <DEDUP_REMOVED lines=11> */
.L_x_23088:
        /* <DEDUP_REMOVED lines=15> */
.L_x_23094:
        /* <DEDUP_REMOVED lines=12> */
.L_x_23095:
        /* <DEDUP_REMOVED lines=61> */
.L_x_23093:
        /* <DEDUP_REMOVED lines=11> */
.L_x_23092:
        /* <DEDUP_REMOVED lines=15> */
.L_x_23098:
        /* <DEDUP_REMOVED lines=12> */
.L_x_23099:
        /* <DEDUP_REMOVED lines=61> */
.L_x_23097:
        /* <DEDUP_REMOVED lines=11> */
.L_x_23096:
        /* <DEDUP_REMOVED lines=15> */
.L_x_23102:
        /* <DEDUP_REMOVED lines=12> */
.L_x_23103:
        /* <DEDUP_REMOVED lines=61> */
.L_x_23101:
        /* <DEDUP_REMOVED lines=12> */
.L_x_23071:
[----:B------:R-:W-:Y:S01]  /*3db0*/  IMAD.MOV.U32 R74, RZ, RZ, R118 ;  /* 0x000000ffff4a7224 */ /* 0x000fe200078e0076 */
[----:B------:R-:W-:Y:S01]  /*3dc0*/  MOV R82, R126 ;  /* 0x0000007e00527202 */ /* 0x000fe20000000f00 */
[----:B------:R-:W-:Y:S01]  /*3dd0*/  IMAD.MOV.U32 R72, RZ, RZ, RZ ;  /* 0x000000ffff487224 */ /* 0x000fe200078e00ff */
        /* <DEDUP_REMOVED lines=16> */
.L_x_23106:
        /* <DEDUP_REMOVED lines=12> */
.L_x_23107:
        /* <DEDUP_REMOVED lines=57> */
[----:B------:R-:W-:Y:S02]  /*4330*/  LOP3.LUT R117, R117, R72, R83, 0x96, !PT ;  /* 0x0000004875757212 */ /* 0x000fe400078e9653 */
[----:B------:R-:W-:-:S07]  /*4340*/  MOV R72, R126 ;  /* 0x0000007e00487202 */ /* 0x000fce0000000f00 */
.L_x_23105:
        /* <DEDUP_REMOVED lines=11> */
.L_x_23104:
        /* <DEDUP_REMOVED lines=15> */
.L_x_23110:
        /* <DEDUP_REMOVED lines=12> */
.L_x_23111:
        /* <DEDUP_REMOVED lines=61> */
.L_x_23109:
        /* <DEDUP_REMOVED lines=11> */
.L_x_23108:
        /* <DEDUP_REMOVED lines=15> */
.L_x_23114:
        /* <DEDUP_REMOVED lines=12> */
.L_x_23115:
        /* <DEDUP_REMOVED lines=61> */
.L_x_23113:
        /* <DEDUP_REMOVED lines=11> */
.L_x_23112:
        /* <DEDUP_REMOVED lines=15> */
.L_x_23118:
        /* <DEDUP_REMOVED lines=12> */
.L_x_23119:
        /* <DEDUP_REMOVED lines=61> */
.L_x_23117:
        /* <DEDUP_REMOVED lines=11> */
.L_x_23116:
        /* <DEDUP_REMOVED lines=15> */
.L_x_23122:
        /* <DEDUP_REMOVED lines=12> */
.L_x_23123:
        /* <DEDUP_REMOVED lines=61> */
.L_x_23121:
        /* <DEDUP_REMOVED lines=11> */
.L_x_23120:
        /* <DEDUP_REMOVED lines=15> */
.L_x_23126:
        /* <DEDUP_REMOVED lines=12> */
.L_x_23127:
        /* <DEDUP_REMOVED lines=61> */
.L_x_23125:
        /* <DEDUP_REMOVED lines=11> */
.L_x_23124:
        /* <DEDUP_REMOVED lines=15> */
.L_x_23130:
        /* <DEDUP_REMOVED lines=12> */
.L_x_23131:
        /* <DEDUP_REMOVED lines=61> */
.L_x_23129:
        /* <DEDUP_REMOVED lines=11> */
.L_x_23128:
        /* <DEDUP_REMOVED lines=15> */
.L_x_23133:
        /* <DEDUP_REMOVED lines=12> */
.L_x_23134:
        /* <DEDUP_REMOVED lines=61> */
.L_x_23132:
        /* <DEDUP_REMOVED lines=11> */
.L_x_23100:
[----:B------:R-:W0:Y:S01]  /*6f50*/  LDC.64 R136, c[0x0][0x3a8] ;  /* 0x0000ea00ff887b82 */ /* 0x000e220000000a00 */
[----:B------:R-:W-:Y:S01]  /*6f60*/  @P0 IADD3 R91, PT, PT, R143, 0x80, RZ ;  /* 0x000000808f5b0810 */ /* 0x000fe20007ffe0ff */
[----:B------:R-:W-:-:S06]  /*6f70*/  @P1 VIADD R89, R142, 0x80 ;  /* 0x000000808e591836 */ /* 0x000fcc0000000000 */
        /* <DEDUP_REMOVED lines=28> */
.L_x_23135:
[----:B-----5:R2:W5:Y:S04]  /*7140*/  @P1 LDG.E.128 R60, desc[UR6][R80.64] ;  /* 0x00000006503c1981 */ /* 0x020568000c1e1d00 */
[----:B------:R2:W5:Y:S04]  /*7150*/  @P0 LDG.E.128 R64, desc[UR6][R84.64] ;  /* 0x0000000654400981 */ /* 0x000568000c1e1d00 */
[----:B------:R2:W5:Y:S01]  /*7160*/  @P0 LDG.E.128 R68, desc[UR6][R84.64+0x10] ;  /* 0x0000100654440981 */ /* 0x000562000c1e1d00 */
[----:B------:R-:W-:Y:S05]  /*7170*/  @!P0 BRA `(.L_x_23136) ;  /* 0x0000003000708947 */ /* 0x000fea0003800000 */
[----:B------:R-:W-:Y:S01]  /*7180*/  ISETP.GT.AND P2, PT, R0, RZ, PT ;  /* 0x000000ff0000720c */ /* 0x000fe20003f44270 */
[----:B------:R-:W-:Y:S01]  /*7190*/  IMAD.MOV.U32 R90, RZ, RZ, R82 ;  /* 0x000000ffff5a7224 */ /* 0x000fe200078e0052 */
[----:B--2---:R-:W-:Y:S02]  /*71a0*/  MOV R84, R83 ;  /* 0x0000005300547202 */ /* 0x004fe40000000f00 */
        /* <DEDUP_REMOVED lines=17> */
.L_x_23139:
        /* <DEDUP_REMOVED lines=12> */
.L_x_23140:
[----:B------:R-:W-:Y:S01]  /*7380*/  IMAD.WIDE.U32 R84, R114, -0x326172a9, RZ ;  /* 0xcd9e8d5772547825 */ /* 0x000fe200078e00ff */
[----:B-1----:R-:W-:Y:S02]  /*7390*/  LOP3.LUT R88, R119, R81, R3, 0x96, !PT ;  /* 0x0000005177587212 */ /* 0x002fe400078e9603 */
        /* <DEDUP_REMOVED lines=42> */
[----:B------:R-:W-:Y:S01]  /*7640*/  LOP3.LUT R81, R81, R84, R89, 0x96, !PT ;  /* 0x0000005451517212 */ /* 0x000fe200078e9659 */
[----:B------:R-:W-:Y:S01]  /*7650*/  HFMA2 R84, -RZ, RZ, 0, 0 ;  /* 0x00000000ff547431 */ /* 0x000fe200000001ff */
        /* <DEDUP_REMOVED lines=12> */
[----:B------:R-:W-:-:S07]  /*7720*/  IMAD.MOV.U32 R80, RZ, RZ, R82 ;  /* 0x000000ffff507224 */ /* 0x000fce00078e0052 */
.L_x_23138:
        /* <DEDUP_REMOVED lines=11> */
.L_x_23137:
        /* <DEDUP_REMOVED lines=15> */
.L_x_23143:
        /* <DEDUP_REMOVED lines=12> */
.L_x_23144:
        /* <DEDUP_REMOVED lines=61> */
.L_x_23142:
        /* <DEDUP_REMOVED lines=11> */
.L_x_23141:
        /* <DEDUP_REMOVED lines=15> */
.L_x_23147:
        /* <DEDUP_REMOVED lines=12> */
.L_x_23148:
[----:B------:R-:W-:Y:S01]  /*7fc0*/  IMAD.WIDE.U32 R84, R114, -0x326172a9, RZ ;  /* 0xcd9e8d5772547825 */ /* 0x000fe200078e00ff */
[----:B-1----:R-:W-:-:S03]  /*7fd0*/  LOP3.LUT R88, R119, R83, R3, 0x96, !PT ;  /* 0x0000005377587212 */ /* 0x002fc600078e9603 */
        /* <DEDUP_REMOVED lines=59> */
.L_x_23146:
        /* <DEDUP_REMOVED lines=11> */
.L_x_23145:
        /* <DEDUP_REMOVED lines=15> */
.L_x_23151:
        /* <DEDUP_REMOVED lines=12> */
.L_x_23152:
[----:B01----:R-:W-:Y:S01]  /*85f0*/  IMAD.WIDE.U32 R86, R114, -0x326172a9, RZ ;  /* 0xcd9e8d5772567825 */ /* 0x003fe200078e00ff */
        /* <DEDUP_REMOVED lines=60> */
.L_x_23150:
[----:B------:R-:W-:Y:S01]  /*89c0*/  I2FP.F32.U32 R83, R83 ;  /* 0x0000005300537245 */ /* 0x000fe20000201000 */
[----:B01----:R-:W-:Y:S02]  /*89d0*/  HADD2.F32 R86, -RZ, R61.H1_H1 ;  /* 0x3000003dff567230 */ /* 0x003fe40000004100 */
        /* <DEDUP_REMOVED lines=9> */
.L_x_23149:
[----:B01----:R-:W-:Y:S01]  /*8a70*/  MOV R86, R85 ;  /* 0x0000005500567202 */ /* 0x003fe20000000f00 */
        /* <DEDUP_REMOVED lines=14> */
.L_x_23155:
        /* <DEDUP_REMOVED lines=12> */
.L_x_23156:
        /* <DEDUP_REMOVED lines=61> */
.L_x_23154:
        /* <DEDUP_REMOVED lines=11> */
.L_x_23153:
        /* <DEDUP_REMOVED lines=15> */
.L_x_23159:
        /* <DEDUP_REMOVED lines=12> */
.L_x_23160:
        /* <DEDUP_REMOVED lines=61> */
.L_x_23158:
        /* <DEDUP_REMOVED lines=11> */
.L_x_23157:
        /* <DEDUP_REMOVED lines=15> */
.L_x_23163:
        /* <DEDUP_REMOVED lines=12> */
.L_x_23164:
        /* <DEDUP_REMOVED lines=61> */
.L_x_23162:
        /* <DEDUP_REMOVED lines=11> */
.L_x_23161:
        /* <DEDUP_REMOVED lines=15> */
.L_x_23167:
        /* <DEDUP_REMOVED lines=12> */
.L_x_23168:
        /* <DEDUP_REMOVED lines=61> */
.L_x_23166:
        /* <DEDUP_REMOVED lines=10> */
[----:B------:R-:W-:Y:S01]  /*a320*/  FFMA.FTZ R87, R88, R87, R71 ;  /* 0x0000005758577223 */ /* 0x000fe20000010047 */
[----:B------:R-:W-:Y:S06]  /*a330*/  BRA `(.L_x_23165) ;  /* 0x0000003000687947 */ /* 0x000fec0003800000 */
.L_x_23136:
[----:B--2---:R-:W-:Y:S01]  /*a340*/  HFMA2 R80, -RZ, RZ, 0, 0 ;  /* 0x00000000ff507431 */ /* 0x004fe200000001ff */
        /* <DEDUP_REMOVED lines=18> */
.L_x_23171:
        /* <DEDUP_REMOVED lines=12> */
.L_x_23172:
        /* <DEDUP_REMOVED lines=59> */
.L_x_23170:
        /* <DEDUP_REMOVED lines=11> */
.L_x_23169:
        /* <DEDUP_REMOVED lines=15> */
.L_x_23175:
        /* <DEDUP_REMOVED lines=12> */
.L_x_23176:
        /* <DEDUP_REMOVED lines=61> */
.L_x_23174:
        /* <DEDUP_REMOVED lines=10> */
[----:B------:R-:W-:-:S07]  /*afb0*/  FMUL.FTZ R81, R82, R81 ;  /* 0x0000005152517220 */ /* 0x000fce0000410000 */
.L_x_23173:
        /* <DEDUP_REMOVED lines=15> */
.L_x_23179:
        /* <DEDUP_REMOVED lines=12> */
.L_x_23180:
        /* <DEDUP_REMOVED lines=61> */
.L_x_23178:
        /* <DEDUP_REMOVED lines=11> */
.L_x_23177:
        /* <DEDUP_REMOVED lines=15> */
.L_x_23183:
        /* <DEDUP_REMOVED lines=12> */
.L_x_23184:
        /* <DEDUP_REMOVED lines=61> */
.L_x_23182:
[----:B------:R-:W-:Y:S01]  /*bb70*/  I2FP.F32.U32 R83, R83 ;  /* 0x0000005300537245 */ /* 0x000fe20000201000 */
[----:B01---5:R-:W-:Y:S02]  /*bb80*/  HADD2.F32 R86, -RZ, R61.H1_H1 ;  /* 0x3000003dff567230 */ /* 0x023fe40000004100 */
        /* <DEDUP_REMOVED lines=9> */
.L_x_23181:
[----:B01----:R-:W-:Y:S01]  /*bc20*/  MOV R86, R85 ;  /* 0x0000005500567202 */ /* 0x003fe20000000f00 */
        /* <DEDUP_REMOVED lines=14> */
.L_x_23187:
        /* <DEDUP_REMOVED lines=12> */
.L_x_23188:
        /* <DEDUP_REMOVED lines=61> */
.L_x_23186:
        /* <DEDUP_REMOVED lines=11> */
.L_x_23185:
        /* <DEDUP_REMOVED lines=15> */
.L_x_23191:
        /* <DEDUP_REMOVED lines=12> */
.L_x_23192:
        /* <DEDUP_REMOVED lines=61> */
.L_x_23190:
        /* <DEDUP_REMOVED lines=11> */
.L_x_23189:
        /* <DEDUP_REMOVED lines=15> */
.L_x_23195:
        /* <DEDUP_REMOVED lines=12> */
.L_x_23196:
        /* <DEDUP_REMOVED lines=61> */
.L_x_23194:
        /* <DEDUP_REMOVED lines=11> */
.L_x_23193:
        /* <DEDUP_REMOVED lines=15> */
.L_x_23198:
        /* <DEDUP_REMOVED lines=12> */
.L_x_23199:
        /* <DEDUP_REMOVED lines=61> */
.L_x_23197:
        /* <DEDUP_REMOVED lines=11> */
.L_x_23165:
        /* <DEDUP_REMOVED lines=32> */
.L_x_23200:
[----:B-----5:R1:W5:Y:S04]  /*d6e0*/  @P1 LDG.E.128 R60, desc[UR6][R92.64] ;  /* 0x000000065c3c1981 */ /* 0x020368000c1e1d00 */
[----:B------:R1:W5:Y:S04]  /*d6f0*/  @P0 LDG.E.128 R64, desc[UR6][R94.64] ;  /* 0x000000065e400981 */ /* 0x000368000c1e1d00 */
[----:B------:R1:W5:Y:S01]  /*d700*/  @P0 LDG.E.128 R68, desc[UR6][R94.64+0x10] ;  /* 0x000010065e440981 */ /* 0x000362000c1e1d00 */
[----:B------:R-:W-:Y:S05]  /*d710*/  @!P0 BRA `(.L_x_23201) ;  /* 0x0000003000708947 */ /* 0x000fea0003800000 */
[----:B------:R-:W-:Y:S01]  /*d720*/  ISETP.GT.AND P2, PT, R0, RZ, PT ;  /* 0x000000ff0000720c */ /* 0x000fe20003f44270 */
[----:B------:R-:W-:Y:S01]  /*d730*/  IMAD.MOV.U32 R91, RZ, RZ, R89 ;  /* 0x000000ffff5b7224 */ /* 0x000fe200078e0059 */
        /* <DEDUP_REMOVED lines=18> */
.L_x_23204:
        /* <DEDUP_REMOVED lines=12> */
.L_x_23205:
[----:B-1----:R-:W-:Y:S01]  /*d920*/  IMAD.WIDE.U32 R92, R114, -0x326172a9, RZ ;  /* 0xcd9e8d57725c7825 */ /* 0x002fe200078e00ff */
        /* <DEDUP_REMOVED lines=55> */
[----:B------:R-:W-:Y:S01]  /*dca0*/  IMAD.MOV.U32 R91, RZ, RZ, RZ ;  /* 0x000000ffff5b7224 */ /* 0x000fe200078e00ff */
[----:B------:R-:W-:Y:S02]  /*dcb0*/  LOP3.LUT R117, R117, R88, R99, 0x96, !PT ;  /* 0x0000005875757212 */ /* 0x000fe400078e9663 */
[----:B------:R-:W-:-:S07]  /*dcc0*/  MOV R88, R90 ;  /* 0x0000005a00587202 */ /* 0x000fce0000000f00 */
.L_x_23203:
[----:B------:R-:W-:Y:S01]  /*dcd0*/  I2FP.F32.U32 R88, R88 ;  /* 0x0000005800587245 */ /* 0x000fe20000201000 */
[----:B------:R-:W-:Y:S01]  /*dce0*/  HADD2.F32 R90, -RZ, R60.H0_H0 ;  /* 0x2000003cff5a7230 */ /* 0x000fe20000004100 */
[----:B------:R-:W-:-:S04]  /*dcf0*/  MOV R89, 0x2f800000 ;  /* 0x2f80000000597802 */ /* 0x000fc80000000f00 */
        /* <DEDUP_REMOVED lines=8> */
.L_x_23202:
        /* <DEDUP_REMOVED lines=15> */
.L_x_23208:
        /* <DEDUP_REMOVED lines=12> */
.L_x_23209:
        /* <DEDUP_REMOVED lines=58> */
[----:B------:R-:W-:Y:S01]  /*e2d0*/  MOV R98, R92 ;  /* 0x0000005c00627202 */ /* 0x000fe20000000f00 */
[----:B------:R-:W-:Y:S01]  /*e2e0*/  IMAD.MOV.U32 R92, RZ, RZ, RZ ;  /* 0x000000ffff5c7224 */ /* 0x000fe200078e00ff */
[----:B------:R-:W-:-:S07]  /*e2f0*/  LOP3.LUT R117, R117, R90, R93, 0x96, !PT ;  /* 0x0000005a75757212 */ /* 0x000fce00078e965d */
.L_x_23207:
        /* <DEDUP_REMOVED lines=11> */
.L_x_23206:
        /* <DEDUP_REMOVED lines=15> */
.L_x_23212:
        /* <DEDUP_REMOVED lines=12> */
.L_x_23213:
[----:B------:R-:W-:Y:S01]  /*e560*/  IMAD.WIDE.U32 R92, R114, -0x326172a9, RZ ;  /* 0xcd9e8d57725c7825 */ /* 0x000fe200078e00ff */
[----:B0-----:R-:W-:Y:S02]  /*e570*/  LOP3.LUT R96, R119, R91, R3, 0x96, !PT ;  /* 0x0000005b77607212 */ /* 0x001fe400078e9603 */
        /* <DEDUP_REMOVED lines=59> */
.L_x_23211:
        /* <DEDUP_REMOVED lines=11> */
.L_x_23210:
        /* <DEDUP_REMOVED lines=15> */
.L_x_23216:
        /* <DEDUP_REMOVED lines=12> */
.L_x_23217:
        /* <DEDUP_REMOVED lines=61> */
.L_x_23215:
        /* <DEDUP_REMOVED lines=11> */
.L_x_23214:
        /* <DEDUP_REMOVED lines=15> */
.L_x_23220:
        /* <DEDUP_REMOVED lines=12> */
.L_x_23221:
[----:B------:R-:W-:Y:S01]  /*f1c0*/  IMAD.WIDE.U32 R94, R114, -0x326172a9, RZ ;  /* 0xcd9e8d57725e7825 */ /* 0x000fe200078e00ff */
[----:B------:R-:W-:Y:S02]  /*f1d0*/  LOP3.LUT R100, R119, R93, R3, 0x96, !PT ;  /* 0x0000005d77647212 */ /* 0x000fe400078e9603 */
[----:B------:R-:W-:Y:S02]  /*f1e0*/  IADD3 R93, PT, PT, R2, -0x61c88647, RZ ;  /* 0x9e3779b9025d7810 */ /* 0x000fe40007ffe0ff */
[----:B0-----:R-:W-:Y:S01]  /*f1f0*/  LOP3.LUT R96, R115, R95, R2, 0x96, !PT ;  /* 0x0000005f73607212 */ /* 0x001fe200078e9602 */
        /* <DEDUP_REMOVED lines=57> */
.L_x_23219:
        /* <DEDUP_REMOVED lines=11> */
.L_x_23218:
        /* <DEDUP_REMOVED lines=15> */
.L_x_23224:
        /* <DEDUP_REMOVED lines=12> */
.L_x_23225:
        /* <DEDUP_REMOVED lines=61> */
.L_x_23223:
        /* <DEDUP_REMOVED lines=11> */
.L_x_23222:
        /* <DEDUP_REMOVED lines=15> */
.L_x_23228:
        /* <DEDUP_REMOVED lines=12> */
.L_x_23229:
        /* <DEDUP_REMOVED lines=61> */
.L_x_23227:
        /* <DEDUP_REMOVED lines=11> */
.L_x_23226:
        /* <DEDUP_REMOVED lines=15> */
.L_x_23232:
        /* <DEDUP_REMOVED lines=12> */
.L_x_23233:
        /* <DEDUP_REMOVED lines=61> */
.L_x_23231:
        /* <DEDUP_REMOVED lines=12> */
.L_x_23201:
        /* <DEDUP_REMOVED lines=19> */
.L_x_23236:
        /* <DEDUP_REMOVED lines=12> */
.L_x_23237:
        /* <DEDUP_REMOVED lines=59> */
.L_x_23235:
        /* <DEDUP_REMOVED lines=11> */
.L_x_23234:
        /* <DEDUP_REMOVED lines=15> */
.L_x_23240:
        /* <DEDUP_REMOVED lines=12> */
.L_x_23241:
        /* <DEDUP_REMOVED lines=61> */
.L_x_23239:
        /* <DEDUP_REMOVED lines=11> */
.L_x_23238:
        /* <DEDUP_REMOVED lines=15> */
.L_x_23244:
        /* <DEDUP_REMOVED lines=12> */
.L_x_23245:
        /* <DEDUP_REMOVED lines=61> */
.L_x_23243:
        /* <DEDUP_REMOVED lines=11> */
.L_x_23242:
        /* <DEDUP_REMOVED lines=15> */
.L_x_23248:
        /* <DEDUP_REMOVED lines=12> */
.L_x_23249:
        /* <DEDUP_REMOVED lines=61> */
.L_x_23247:
        /* <DEDUP_REMOVED lines=11> */
.L_x_23246:
        /* <DEDUP_REMOVED lines=15> */
.L_x_23252:
        /* <DEDUP_REMOVED lines=12> */
.L_x_23253:
        /* <DEDUP_REMOVED lines=61> */
.L_x_23251:
        /* <DEDUP_REMOVED lines=11> */
.L_x_23250:
[----:B0-----:R-:W-:Y:S01]  /*127f0*/  IMAD.MOV.U32 R96, RZ, RZ, R95 ;  /* 0x000000ffff607224 */ /* 0x001fe200078e005f */
        /* <DEDUP_REMOVED lines=14> */
.L_x_23256:
        /* <DEDUP_REMOVED lines=12> */
.L_x_23257:
        /* <DEDUP_REMOVED lines=61> */
.L_x_23255:
        /* <DEDUP_REMOVED lines=11> */
.L_x_23254:
        /* <DEDUP_REMOVED lines=15> */
.L_x_23260:
        /* <DEDUP_REMOVED lines=12> */
.L_x_23261:
        /* <DEDUP_REMOVED lines=61> */
.L_x_23259:
        /* <DEDUP_REMOVED lines=11> */
.L_x_23258:
        /* <DEDUP_REMOVED lines=15> */
.L_x_23263:
        /* <DEDUP_REMOVED lines=12> */
.L_x_23264:
        /* <DEDUP_REMOVED lines=61> */
.L_x_23262:
        /* <DEDUP_REMOVED lines=11> */
.L_x_23230:
        /* <DEDUP_REMOVED lines=32> */
.L_x_23265:
        /* <DEDUP_REMOVED lines=24> */
.L_x_23269:
        /* <DEDUP_REMOVED lines=12> */
.L_x_23270:
        /* <DEDUP_REMOVED lines=56> */
[----:B------:R-:W-:Y:S01]  /*14240*/  IMAD.MOV.U32 R118, RZ, RZ, R96 ;  /* 0x000000ffff767224 */ /* 0x000fe200078e0060 */
[----:B------:R-:W-:Y:S01]  /*14250*/  MOV R96, R98 ;  /* 0x0000006200607202 */ /* 0x000fe20000000f00 */
[----:B------:R-:W-:Y:S01]  /*14260*/  IMAD.MOV.U32 R100, RZ, RZ, RZ ;  /* 0x000000ffff647224 */ /* 0x000fe200078e00ff */
[----:B------:R-:W-:-:S07]  /*14270*/  LOP3.LUT R116, R99, R116, R125, 0x96, !PT ;  /* 0x0000007463747212 */ /* 0x000fce00078e967d */
.L_x_23268:
        /* <DEDUP_REMOVED lines=11> */
.L_x_23267:
        /* <DEDUP_REMOVED lines=15> */
.L_x_23273:
        /* <DEDUP_REMOVED lines=12> */
.L_x_23274:
        /* <DEDUP_REMOVED lines=58> */
[----:B------:R-:W-:Y:S01]  /*14880*/  LOP3.LUT R117, R117, R100, R99, 0x96, !PT ;  /* 0x0000006475757212 */ /* 0x000fe200078e9663 */
[----:B------:R-:W-:Y:S01]  /*14890*/  IMAD.MOV.U32 R99, RZ, RZ, RZ ;  /* 0x000000ffff637224 */ /* 0x000fe200078e00ff */
[----:B------:R-:W-:-:S07]  /*148a0*/  MOV R118, R98 ;  /* 0x0000006200767202 */ /* 0x000fce0000000f00 */
.L_x_23272:
        /* <DEDUP_REMOVED lines=11> */
.L_x_23271:
        /* <DEDUP_REMOVED lines=15> */
.L_x_23277:
        /* <DEDUP_REMOVED lines=12> */
.L_x_23278:
[----:B0-----:R-:W-:Y:S01]  /*14b10*/  IMAD.WIDE.U32 R102, R114, -0x326172a9, RZ ;  /* 0xcd9e8d5772667825 */ /* 0x001fe200078e00ff */
        /* <DEDUP_REMOVED lines=58> */
[----:B------:R-:W-:Y:S01]  /*14ec0*/  LOP3.LUT R117, R117, R100, R99, 0x96, !PT ;  /* 0x0000006475757212 */ /* 0x000fe200078e9663 */
[----:B------:R-:W-:-:S07]  /*14ed0*/  IMAD.MOV.U32 R100, RZ, RZ, RZ ;  /* 0x000000ffff647224 */ /* 0x000fce00078e00ff */
.L_x_23276:
        /* <DEDUP_REMOVED lines=11> */
.L_x_23275:
        /* <DEDUP_REMOVED lines=15> */
.L_x_23281:
        /* <DEDUP_REMOVED lines=12> */
.L_x_23282:
        /* <DEDUP_REMOVED lines=61> */
.L_x_23280:
[----:B------:R-:W-:Y:S01]  /*15510*/  I2FP.F32.U32 R99, R99 ;  /* 0x0000006300637245 */ /* 0x000fe20000201000 */
[----:B------:R-:W-:Y:S02]  /*15520*/  HFMA2 R100, -RZ, RZ, 0.1171875, 0 ;  /* 0x2f800000ff647431 */ /* 0x000fe400000001ff */
[----:B0-----:R-:W-:-:S03]  /*15530*/  HADD2.F32 R102, -RZ, R61.H1_H1 ;  /* 0x3000003dff667230 */ /* 0x001fc60000004100 */
        /* <DEDUP_REMOVED lines=8> */
.L_x_23279:
        /* <DEDUP_REMOVED lines=15> */
.L_x_23285:
        /* <DEDUP_REMOVED lines=12> */
.L_x_23286:
        /* <DEDUP_REMOVED lines=61> */
.L_x_23284:
        /* <DEDUP_REMOVED lines=11> */
.L_x_23283:
        /* <DEDUP_REMOVED lines=15> */
.L_x_23289:
        /* <DEDUP_REMOVED lines=12> */
.L_x_23290:
        /* <DEDUP_REMOVED lines=61> */
.L_x_23288:
        /* <DEDUP_REMOVED lines=11> */
.L_x_23287:
        /* <DEDUP_REMOVED lines=15> */
.L_x_23293:
        /* <DEDUP_REMOVED lines=12> */
.L_x_23294:
        /* <DEDUP_REMOVED lines=61> */
.L_x_23292:
        /* <DEDUP_REMOVED lines=11> */
.L_x_23291:
        /* <DEDUP_REMOVED lines=15> */
.L_x_23297:
        /* <DEDUP_REMOVED lines=12> */
.L_x_23298:
        /* <DEDUP_REMOVED lines=61> */
.L_x_23296:
        /* <DEDUP_REMOVED lines=12> */
.L_x_23266:
        /* <DEDUP_REMOVED lines=19> */
.L_x_23301:
        /* <DEDUP_REMOVED lines=12> */
.L_x_23302:
        /* <DEDUP_REMOVED lines=52> */
[----:B------:R-:W-:Y:S01]  /*173c0*/  IMAD.WIDE.U32 R124, R99, -0x326172a9, RZ ;  /* 0xcd9e8d57637c7825 */ /* 0x000fe200078e00ff */
[----:B------:R-:W-:-:S03]  /*173d0*/  IADD3 R99, PT, PT, R2, -0x700cb87f, RZ ;  /* 0x8ff3478102637810 */ /* 0x000fc60007ffe0ff */
[----:B------:R-:W-:Y:S01]  /*173e0*/  IMAD.WIDE.U32 R96, R97, -0x2daee0ad, RZ ;  /* 0xd2511f5361607825 */ /* 0x000fe200078e00ff */
[----:B------:R-:W-:-:S04]  /*173f0*/  LOP3.LUT R116, R99, R116, R125, 0x96, !PT ;  /* 0x0000007463747212 */ /* 0x000fc800078e967d */
[----:B------:R-:W-:Y:S01]  /*17400*/  LOP3.LUT R117, R117, R100, R97, 0x96, !PT ;  /* 0x0000006475757212 */ /* 0x000fe200078e9661 */
[----:B------:R-:W-:Y:S01]  /*17410*/  HFMA2 R100, -RZ, RZ, 0, 0 ;  /* 0x00000000ff647431 */ /* 0x000fe200000001ff */
[----:B------:R-:W-:Y:S01]  /*17420*/  MOV R118, R96 ;  /* 0x0000006000767202 */ /* 0x000fe20000000f00 */
[----:B------:R-:W-:-:S07]  /*17430*/  IMAD.MOV.U32 R96, RZ, RZ, R98 ;  /* 0x000000ffff607224 */ /* 0x000fce00078e0062 */
.L_x_23300:
        /* <DEDUP_REMOVED lines=11> */
.L_x_23299:
        /* <DEDUP_REMOVED lines=15> */
.L_x_23305:
        /* <DEDUP_REMOVED lines=12> */
.L_x_23306:
        /* <DEDUP_REMOVED lines=61> */
.L_x_23304:
        /* <DEDUP_REMOVED lines=11> */
.L_x_23303:
        /* <DEDUP_REMOVED lines=15> */
.L_x_23309:
        /* <DEDUP_REMOVED lines=12> */
.L_x_23310:
[----:B0-----:R-:W-:Y:S01]  /*17cd0*/  IMAD.WIDE.U32 R102, R114, -0x326172a9, RZ ;  /* 0xcd9e8d5772667825 */ /* 0x001fe200078e00ff */
        /* <DEDUP_REMOVED lines=57> */
[----:B------:R-:W-:Y:S02]  /*18070*/  LOP3.LUT R116, R101, R116, R103, 0x96, !PT ;  /* 0x0000007465747212 */ /* 0x000fe400078e9667 */
[----:B------:R-:W-:Y:S01]  /*18080*/  MOV R101, R118 ;  /* 0x0000007600657202 */ /* 0x000fe20000000f00 */
[----:B------:R-:W-:-:S07]  /*18090*/  IMAD.MOV.U32 R118, RZ, RZ, R98 ;  /* 0x000000ffff767224 */ /* 0x000fce00078e0062 */
.L_x_23308:
        /* <DEDUP_REMOVED lines=11> */
.L_x_23307:
        /* <DEDUP_REMOVED lines=15> */
.L_x_23313:
        /* <DEDUP_REMOVED lines=12> */
.L_x_23314:
        /* <DEDUP_REMOVED lines=61> */
.L_x_23312:
[----:B------:R-:W-:Y:S01]  /*186d0*/  I2FP.F32.U32 R99, R99 ;  /* 0x0000006300637245 */ /* 0x000fe20000201000 */
[----:B0----5:R-:W-:Y:S02]  /*186e0*/  HADD2.F32 R102, -RZ, R61.H1_H1 ;  /* 0x3000003dff667230 */ /* 0x021fe40000004100 */
        /* <DEDUP_REMOVED lines=9> */
.L_x_23311:
        /* <DEDUP_REMOVED lines=15> */
.L_x_23317:
        /* <DEDUP_REMOVED lines=12> */
.L_x_23318:
        /* <DEDUP_REMOVED lines=61> */
.L_x_23316:
        /* <DEDUP_REMOVED lines=11> */
.L_x_23315:
        /* <DEDUP_REMOVED lines=15> */
.L_x_23321:
        /* <DEDUP_REMOVED lines=12> */
.L_x_23322:
        /* <DEDUP_REMOVED lines=61> */
.L_x_23320:
        /* <DEDUP_REMOVED lines=11> */
.L_x_23319:
        /* <DEDUP_REMOVED lines=15> */
.L_x_23325:
        /* <DEDUP_REMOVED lines=12> */
.L_x_23326:
        /* <DEDUP_REMOVED lines=61> */
.L_x_23324:
        /* <DEDUP_REMOVED lines=11> */
.L_x_23323:
        /* <DEDUP_REMOVED lines=15> */
.L_x_23328:
        /* <DEDUP_REMOVED lines=12> */
.L_x_23329:
        /* <DEDUP_REMOVED lines=61> */
.L_x_23327:
        /* <DEDUP_REMOVED lines=11> */
.L_x_23295:
        /* <DEDUP_REMOVED lines=32> */
.L_x_23330:
[----:B-----5:R1:W5:Y:S04]  /*1a240*/  @P1 LDG.E.128 R60, desc[UR6][R104.64] ;  /* 0x00000006683c1981 */ /* 0x020368000c1e1d00 */
[----:B------:R1:W5:Y:S04]  /*1a250*/  @P0 LDG.E.128 R64, desc[UR6][R106.64] ;  /* 0x000000066a400981 */ /* 0x000368000c1e1d00 */
[----:B------:R1:W5:Y:S01]  /*1a260*/  @P0 LDG.E.128 R68, desc[UR6][R106.64+0x10] ;  /* 0x000010066a440981 */ /* 0x000362000c1e1d00 */
[----:B------:R-:W-:Y:S05]  /*1a270*/  @!P0 BRA `(.L_x_23331) ;  /* 0x0000003000748947 */ /* 0x000fea0003800000 */
[----:B------:R-:W-:Y:S01]  /*1a280*/  ISETP.GT.AND P0, PT, R0, RZ, PT ;  /* 0x000000ff0000720c */ /* 0x000fe20003f04270 */
[----:B------:R-:W-:Y:S01]  /*1a290*/  IMAD.MOV.U32 R0, RZ, RZ, R146 ;  /* 0x000000ffff007224 */ /* 0x000fe200078e0092 */
[----:B------:R-:W-:Y:S01]  /*1a2a0*/  MOV R126, R118 ;  /* 0x00000076007e7202 */ /* 0x000fe20000000f00 */
[----:B-1---5:R-:W-:-:S10]  /*1a2b0*/  IMAD.MOV.U32 R104, RZ, RZ, R64 ;  /* 0x000000ffff687224 */ /* 0x022fd400078e0040 */
        /* <DEDUP_REMOVED lines=16> */
.L_x_23334:
        /* <DEDUP_REMOVED lines=12> */
.L_x_23335:
        /* <DEDUP_REMOVED lines=57> */
[----:B------:R-:W-:Y:S01]  /*1a810*/  MOV R126, R104 ;  /* 0x00000068007e7202 */ /* 0x000fe20000000f00 */
[----:B------:R-:W-:-:S03]  /*1a820*/  IMAD.MOV.U32 R104, RZ, RZ, R118 ;  /* 0x000000ffff687224 */ /* 0x000fc600078e0076 */
[----:B------:R-:W-:-:S07]  /*1a830*/  LOP3.LUT R117, R117, R108, R105, 0x96, !PT ;  /* 0x0000006c75757212 */ /* 0x000fce00078e9669 */
.L_x_23333:
        /* <DEDUP_REMOVED lines=11> */
.L_x_23332:
        /* <DEDUP_REMOVED lines=15> */
.L_x_23338:
        /* <DEDUP_REMOVED lines=12> */
.L_x_23339:
[----:B------:R-:W-:Y:S01]  /*1aaa0*/  IMAD.WIDE.U32 R116, R114, -0x326172a9, RZ ;  /* 0xcd9e8d5772747825 */ /* 0x000fe200078e00ff */
[----:B------:R-:W-:Y:S02]  /*1aab0*/  LOP3.LUT R106, R119, R111, R3, 0x96, !PT ;  /* 0x0000006f776a7212 */ /* 0x000fe400078e9603 */
[----:B------:R-:W-:Y:S01]  /*1aac0*/  IADD3 R111, PT, PT, R3, -0x4498517b, RZ ;  /* 0xbb67ae85036f7810 */ /* 0x000fe20007ffe0ff */
[----:B------:R-:W-:Y:S01]  /*1aad0*/  VIADD R105, R2, 0x9e3779b9 ;  /* 0x9e3779b902697836 */ /* 0x000fe20000000000 */
[----:B0-----:R-:W-:Y:S01]  /*1aae0*/  LOP3.LUT R108, R115, R117, R2, 0x96, !PT ;  /* 0x00000075736c7212 */ /* 0x001fe200078e9602 */
        /* <DEDUP_REMOVED lines=56> */
.L_x_23337:
        /* <DEDUP_REMOVED lines=11> */
.L_x_23336:
[----:B------:R-:W-:Y:S01]  /*1af20*/  MOV R0, R107 ;  /* 0x0000006b00007202 */ /* 0x000fe20000000f00 */
[----:B------:R-:W-:Y:S01]  /*1af30*/  IMAD.MOV.U32 R106, RZ, RZ, R66 ;  /* 0x000000ffff6a7224 */ /* 0x000fe200078e0042 */
[----:B------:R-:W-:Y:S06]  /*1af40*/  @!P0 BRA `(.L_x_23340) ;  /* 0x0000000400808947 */ /* 0x000fec0003800000 */
[----:B------:R-:W-:Y:S01]  /*1af50*/  ISETP.NE.AND P2, PT, R107, 0x1, PT ;  /* 0x000000016b00780c */ /* 0x000fe20003f45270 */
[----:B------:R-:W-:Y:S02]  /*1af60*/  HFMA2 R0, -RZ, RZ, 0, 1.1920928955078125e-07 ;  /* 0x00000002ff007431 */ /* 0x000fe400000001ff */
[----:B0-----:R-:W-:-:S10]  /*1af70*/  IMAD.MOV.U32 R108, RZ, RZ, R124 ;  /* 0x000000ffff6c7224 */ /* 0x001fd400078e007c */
        /* <DEDUP_REMOVED lines=9> */
.L_x_23342:
        /* <DEDUP_REMOVED lines=12> */
.L_x_23343:
        /* <DEDUP_REMOVED lines=60> */
[----:B------:R-:W-:-:S07]  /*1b490*/  LOP3.LUT R117, R117, R110, R107, 0x96, !PT ;  /* 0x0000006e75757212 */ /* 0x000fce00078e966b */
.L_x_23341:
        /* <DEDUP_REMOVED lines=11> */
.L_x_23340:
[----:B0-----:R-:W-:Y:S01]  /*1b550*/  MOV R109, R0 ;  /* 0x00000000006d7202 */ /* 0x001fe20000000f00 */
        /* <DEDUP_REMOVED lines=14> */
.L_x_23346:
        /* <DEDUP_REMOVED lines=12> */
.L_x_23347:
        /* <DEDUP_REMOVED lines=61> */
.L_x_23345:
        /* <DEDUP_REMOVED lines=11> */
.L_x_23344:
        /* <DEDUP_REMOVED lines=15> */
.L_x_23350:
        /* <DEDUP_REMOVED lines=12> */
.L_x_23351:
        /* <DEDUP_REMOVED lines=61> */
.L_x_23349:
        /* <DEDUP_REMOVED lines=11> */
.L_x_23348:
        /* <DEDUP_REMOVED lines=15> */
.L_x_23354:
        /* <DEDUP_REMOVED lines=12> */
.L_x_23355:
        /* <DEDUP_REMOVED lines=61> */
.L_x_23353:
        /* <DEDUP_REMOVED lines=11> */
.L_x_23352:
        /* <DEDUP_REMOVED lines=15> */
.L_x_23358:
        /* <DEDUP_REMOVED lines=12> */
.L_x_23359:
        /* <DEDUP_REMOVED lines=61> */
.L_x_23357:
        /* <DEDUP_REMOVED lines=11> */
.L_x_23356:
        /* <DEDUP_REMOVED lines=15> */
.L_x_23362:
        /* <DEDUP_REMOVED lines=12> */
.L_x_23363:
        /* <DEDUP_REMOVED lines=61> */
.L_x_23361:
        /* <DEDUP_REMOVED lines=10> */
[----:B------:R-:W-:Y:S01]  /*1d430*/  FFMA.FTZ R111, R0, R111, R71 ;  /* 0x0000006f006f7223 */ /* 0x000fe20000010047 */
[----:B------:R-:W-:Y:S06]  /*1d440*/  BRA `(.L_x_23360) ;  /* 0x00000030006c7947 */ /* 0x000fec0003800000 */
.L_x_23331:
[----:B-1----:R-:W-:Y:S01]  /*1d450*/  HFMA2 R104, -RZ, RZ, 0, 0 ;  /* 0x00000000ff687431 */ /* 0x002fe200000001ff */
        /* <DEDUP_REMOVED lines=18> */
.L_x_23366:
        /* <DEDUP_REMOVED lines=12> */
.L_x_23367:
        /* <DEDUP_REMOVED lines=60> */
.L_x_23365:
        /* <DEDUP_REMOVED lines=11> */
.L_x_23364:
        /* <DEDUP_REMOVED lines=15> */
.L_x_23370:
        /* <DEDUP_REMOVED lines=12> */
.L_x_23371:
[----:B------:R-:W-:Y:S01]  /*1dc60*/  IMAD.WIDE.U32 R116, R114, -0x326172a9, RZ ;  /* 0xcd9e8d5772747825 */ /* 0x000fe200078e00ff */
[----:B------:R-:W-:Y:S02]  /*1dc70*/  LOP3.LUT R106, R119, R111, R3, 0x96, !PT ;  /* 0x0000006f776a7212 */ /* 0x000fe400078e9603 */
[----:B------:R-:W-:Y:S01]  /*1dc80*/  IADD3 R105, PT, PT, R2, -0x61c88647, RZ ;  /* 0x9e3779b902697810 */ /* 0x000fe20007ffe0ff */
[----:B------:R-:W-:Y:S01]  /*1dc90*/  VIADD R111, R3, 0xbb67ae85 ;  /* 0xbb67ae85036f7836 */ /* 0x000fe20000000000 */
[----:B0-----:R-:W-:Y:S01]  /*1dca0*/  LOP3.LUT R108, R115, R117, R2, 0x96, !PT ;  /* 0x00000075736c7212 */ /* 0x001fe200078e9602 */
        /* <DEDUP_REMOVED lines=56> */
.L_x_23369:
        /* <DEDUP_REMOVED lines=10> */
[----:B------:R-:W-:-:S07]  /*1e0d0*/  FMUL.FTZ R105, R0, R105 ;  /* 0x0000006900697220 */ /* 0x000fce0000410000 */
.L_x_23368:
[----:B------:R-:W-:Y:S01]  /*1e0e0*/  IMAD.MOV.U32 R0, RZ, RZ, R107 ;  /* 0x000000ffff007224 */ /* 0x000fe200078e006b */
[----:B------:R-:W-:Y:S01]  /*1e0f0*/  MOV R106, RZ ;  /* 0x000000ff006a7202 */ /* 0x000fe20000000f00 */
[----:B------:R-:W-:Y:S06]  /*1e100*/  @!P1 BRA `(.L_x_23372) ;  /* 0x0000000400809947 */ /* 0x000fec0003800000 */
[----:B------:R-:W-:Y:S01]  /*1e110*/  ISETP.NE.AND P0, PT, R107, 0x1, PT ;  /* 0x000000016b00780c */ /* 0x000fe20003f05270 */
[----:B------:R-:W-:Y:S01]  /*1e120*/  IMAD.MOV.U32 R0, RZ, RZ, 0x2 ;  /* 0x00000002ff007424 */ /* 0x000fe200078e00ff */
[----:B0-----:R-:W-:-:S11]  /*1e130*/  MOV R108, R124 ;  /* 0x0000007c006c7202 */ /* 0x001fd60000000f00 */
        /* <DEDUP_REMOVED lines=9> */
.L_x_23374:
        /* <DEDUP_REMOVED lines=12> */
.L_x_23375:
        /* <DEDUP_REMOVED lines=61> */
.L_x_23373:
        /* <DEDUP_REMOVED lines=11> */
.L_x_23372:
        /* <DEDUP_REMOVED lines=15> */
.L_x_23378:
        /* <DEDUP_REMOVED lines=12> */
.L_x_23379:
        /* <DEDUP_REMOVED lines=61> */
.L_x_23377:
        /* <DEDUP_REMOVED lines=11> */
.L_x_23376:
        /* <DEDUP_REMOVED lines=15> */
.L_x_23382:
        /* <DEDUP_REMOVED lines=12> */
.L_x_23383:
        /* <DEDUP_REMOVED lines=61> */
.L_x_23381:
        /* <DEDUP_REMOVED lines=11> */
.L_x_23380:
        /* <DEDUP_REMOVED lines=15> */
.L_x_23386:
        /* <DEDUP_REMOVED lines=12> */
.L_x_23387:
        /* <DEDUP_REMOVED lines=61> */
.L_x_23385:
        /* <DEDUP_REMOVED lines=11> */
.L_x_23384:
        /* <DEDUP_REMOVED lines=15> */
.L_x_23390:
        /* <DEDUP_REMOVED lines=12> */
.L_x_23391:
        /* <DEDUP_REMOVED lines=61> */
.L_x_23389:
        /* <DEDUP_REMOVED lines=11> */
.L_x_23388:
        /* <DEDUP_REMOVED lines=15> */
.L_x_23393:
        /* <DEDUP_REMOVED lines=12> */
.L_x_23394:
        /* <DEDUP_REMOVED lines=56> */
[----:B------:R-:W-:-:S04]  /*20500*/  IMAD.WIDE.U32 R140, R111, -0x2daee0ad, RZ ;  /* 0xd2511f536f8c7825 */ /* 0x000fc800078e00ff */
[----:B------:R-:W-:-:S05]  /*20510*/  VIADD R111, R3, 0x96a522ad ;  /* 0x96a522ad036f7836 */ /* 0x000fca0000000000 */
[----:B------:R-:W-:Y:S01]  /*20520*/  LOP3.LUT R117, R111, R138, R141, 0x96, !PT ;  /* 0x0000008a6f757212 */ /* 0x000fe200078e968d */
[----:B------:R-:W-:Y:S01]  /*20530*/  IMAD.MOV.U32 R111, RZ, RZ, R126 ;  /* 0x000000ffff6f7224 */ /* 0x000fe200078e007e */
[----:B------:R-:W-:-:S07]  /*20540*/  MOV R126, R140 ;  /* 0x0000008c007e7202 */ /* 0x000fce0000000f00 */
.L_x_23392:
        /* <DEDUP_REMOVED lines=11> */
.L_x_23360:
        /* <DEDUP_REMOVED lines=64> */
.L_x_23395:
[----:B------:R-:W1:Y:S01]  /*20a00*/  SHFL.BFLY PT, R135, R0, 0x1, 0x1f ;  /* 0x0c201f0000877f89 */ /* 0x000e6200000e0000 */
[----:B------:R-:W-:Y:S01]  /*20a10*/  LOP3.LUT P0, RZ, R134, 0x1f, RZ, 0xc0, !PT ;  /* 0x0000001f86ff7812 */ /* 0x000fe2000780c0ff */
[----:B------:R-:W-:Y:S01]  /*20a20*/  BSSY.RECONVERGENT B0, `(.L_x_23396) ;  /* 0x0000070000007945 */ /* 0x000fe20003800200 */
        /* <DEDUP_REMOVED lines=111> */
.L_x_23397:
[----:B------:R-:W-:Y:S05]  /*21120*/  BSYNC.RECONVERGENT B0 ;  /* 0x0000000000007941 */ /* 0x000fea0003800200 */
.L_x_23396:
        /* <DEDUP_REMOVED lines=12> */
.L_x_23399:
[----:B------:R-:W-:Y:S05]  /*211f0*/  BSYNC.RECONVERGENT B0 ;  /* 0x0000000000007941 */ /* 0x000fea0003800200 */
.L_x_23398:
[----:B------:R-:W2:Y:S01]  /*21200*/  SHFL.DOWN PT, R138, R141, 0x2, 0x1f ;  /* 0x08401f008d8a7f89 */ /* 0x000ea200000e0000 */
[----:B------:R-:W-:Y:S02]  /*21210*/  ISETP.NE.AND P0, PT, R134, RZ, PT ;  /* 0x000000ff8600720c */ /* 0x000fe40003f05270 */
[----:B------:R-:W-:Y:S01]  /*21220*/  ISETP.NE.AND P1, PT, RZ, UR11, PT ;  /* 0x0000000bff007c0c */ /* 0x000fe2000bf25270 */
[----:B-1----:R-:W1:Y:S04]  /*21230*/  SHFL.DOWN PT, R135, R136, 0x2, 0x1f ;  /* 0x08401f0088877f89 */ /* 0x002e6800000e0000 */
[----:B------:R-:W3:Y:S01]  /*21240*/  SHFL.DOWN PT, R140, R137, 0x2, 0x1f ;  /* 0x08401f00898c7f89 */ /* 0x000ee200000e0000 */
[----:B--2---:R-:W-:Y:S01]  /*21250*/  IMAD.IADD R139, R138, 0x1, R141 ;  /* 0x000000018a8b7824 */ /* 0x004fe200078e028d */
[----:B------:R-:W-:-:S02]  /*21260*/  I2FP.F32.S32 R146, R138 ;  /* 0x0000008a00927245 */ /* 0x000fc40000201400 */
[----:B------:R-:W-:Y:S02]  /*21270*/  I2FP.F32.U32 R138, R141 ;  /* 0x0000008d008a7245 */ /* 0x000fe40000201000 */
[----:B0-----:R-:W-:Y:S01]  /*21280*/  I2FP.F32.S32 R0, R139 ;  /* 0x0000008b00007245 */ /* 0x001fe20000201400 */
[----:B------:R-:W0:Y:S01]  /*21290*/  SHFL.DOWN PT, R148, R139, 0x1, 0x1f ;  /* 0x08201f008b947f89 */ /* 0x000e2200000e0000 */
[C---:B-1----:R-:W-:Y:S01]  /*212a0*/  FMUL.FTZ R143, R135.reuse, R146 ;  /* 0x00000092878f7220 */ /* 0x042fe20000410000 */
[----:B------:R-:W-:Y:S01]  /*212b0*/  FADD.FTZ R135, -R135, R136 ;  /* 0x0000008887877221 */ /* 0x000fe20000010100 */
[----:B------:R-:W1:Y:S01]  /*212c0*/  MUFU.RCP R142, R0 ;  /* 0x00000000008e7308 */ /* 0x000e620000001000 */
[----:B---3--:R-:W-:Y:S01]  /*212d0*/  FADD.FTZ R137, R140, R137 ;  /* 0x000000898c897221 */ /* 0x008fe20000010000 */
[----:B------:R-:W-:Y:S01]  /*212e0*/  FFMA.FTZ R143, R138, R136, R143 ;  /* 0x000000888a8f7223 */ /* 0x000fe2000001008f */
        /* <DEDUP_REMOVED lines=37> */
[----:B------:R-:W-:Y:S02]  /*21540*/  VIADD R0, R144, 0xffffffff ;  /* 0xffffffff90007836 */ /* 0x000fe40000000000 */
[----:B------:R-:W-:Y:S02]  /*21550*/  HADD2.F32 R137, -RZ, R54.H0_H0 ;  /* 0x20000036ff897230 */ /* 0x000fe40000004100 */
        /* <DEDUP_REMOVED lines=8> */
[C---:B------:R-:W-:Y:S01]  /*215e0*/  FADD.FTZ R79, -R136.reuse, R107 ;  /* 0x0000006b884f7221 */ /* 0x040fe20000010100 */
[----:B------:R-:W-:Y:S02]  /*215f0*/  HADD2.F32 R85, -RZ, R40.H1_H1 ;  /* 0x30000028ff557230 */ /* 0x000fe40000004100 */
[C---:B------:R-:W-:Y:S01]  /*21600*/  FMUL.FTZ R138, R135.reuse, R138 ;  /* 0x0000008a878a7220 */ /* 0x040fe20000410000 */
[----:B------:R-:W-:Y:S02]  /*21610*/  HADD2.F32 R89, -RZ, R120.H0_H0 ;  /* 0x20000078ff597230 */ /* 0x000fe40000004100 */
[C---:B------:R-:W-:Y:S01]  /*21620*/  FMUL.FTZ R72, R135.reuse, R72 ;  /* 0x0000004887487220 */ /* 0x040fe20000410000 */
[----:B------:R-:W-:Y:S02]  /*21630*/  HADD2.F32 R83, -RZ, R40.H0_H0 ;  /* 0x20000028ff537230 */ /* 0x000fe40000004100 */
[C---:B------:R-:W-:Y:S01]  /*21640*/  FADD.FTZ R74, -R136.reuse, R74 ;  /* 0x0000004a884a7221 */ /* 0x040fe20000010100 */
[C---:B------:R-:W-:Y:S01]  /*21650*/  FADD.FTZ R140, -R136.reuse, R75 ;  /* 0x0000004b888c7221 */ /* 0x040fe20000010100 */
[C---:B------:R-:W-:Y:S01]  /*21660*/  FADD.FTZ R76, -R136.reuse, R76 ;  /* 0x0000004c884c7221 */ /* 0x040fe20000010100 */
[C---:B------:R-:W-:Y:S01]  /*21670*/  FADD.FTZ R156, -R136.reuse, R91 ;  /* 0x0000005b889c7221 */ /* 0x040fe20000010100 */
[C---:B------:R-:W-:Y:S01]  /*21680*/  FADD.FTZ R142, -R136.reuse, R77 ;  /* 0x0000004d888e7221 */ /* 0x040fe20000010100 */
[----:B------:R-:W-:Y:S01]  /*21690*/  FADD.FTZ R78, -R136, R78 ;  /* 0x0000004e884e7221 */ /* 0x000fe20000010100 */
[----:B------:R-:W-:Y:S01]  /*216a0*/  FMUL.FTZ R91, R135, R79 ;  /* 0x0000004f875b7220 */ /* 0x000fe20000410000 */
[----:B------:R-:W-:Y:S01]  /*216b0*/  FFMA.FTZ R138, R138, R87, R85 ;  /* 0x000000578a8a7223 */ /* 0x000fe20000010055 */
[C---:B------:R-:W-:Y:S01]  /*216c0*/  FADD.FTZ R158, -R136.reuse, R93 ;  /* 0x0000005d889e7221 */ /* 0x040fe20000010100 */
[----:B------:R-:W-:Y:S01]  /*216d0*/  FADD.FTZ R160, -R136, R95 ;  /* 0x0000005f88a07221 */ /* 0x000fe20000010100 */
[----:B------:R-:W-:Y:S01]  /*216e0*/  FFMA.FTZ R83, R72, R89, R83 ;  /* 0x0000005948537223 */ /* 0x000fe20000010053 */
[----:B------:R-:W-:-:S02]  /*216f0*/  HADD2.F32 R79, -RZ, R121.H0_H0 ;  /* 0x20000079ff4f7230 */ /* 0x000fc40000004100 */
[C---:B------:R-:W-:Y:S01]  /*21700*/  FADD.FTZ R162, -R136.reuse, R97 ;  /* 0x0000006188a27221 */ /* 0x040fe20000010100 */
[----:B------:R-:W-:Y:S02]  /*21710*/  HADD2.F32 R85, -RZ, R41.H0_H0 ;  /* 0x20000029ff557230 */ /* 0x000fe40000004100 */
[C---:B------:R-:W-:Y:S01]  /*21720*/  FADD.FTZ R164, -R136.reuse, R99 ;  /* 0x0000006388a47221 */ /* 0x040fe20000010100 */
[C---:B------:R-:W-:Y:S01]  /*21730*/  FADD.FTZ R73, -R136.reuse, R101 ;  /* 0x0000006588497221 */ /* 0x040fe20000010100 */
[----:B------:R-:W-:Y:S01]  /*21740*/  FADD.FTZ R75, -R136, R103 ;  /* 0x00000067884b7221 */ /* 0x000fe20000010100 */
[C---:B------:R-:W-:Y:S01]  /*21750*/  FMUL.FTZ R74, R135.reuse, R74 ;  /* 0x0000004a874a7220 */ /* 0x040fe20000410000 */
[----:B------:R-:W-:Y:S02]  /*21760*/  HADD2.F32 R87, -RZ, R121.H1_H1 ;  /* 0x30000079ff577230 */ /* 0x000fe40000004100 */
[----:B------:R-:W-:Y:S01]  /*21770*/  FMUL.FTZ R140, R135, R140 ;  /* 0x0000008c878c7220 */ /* 0x000fe20000410000 */
[----:B------:R-:W-:-:S02]  /*21780*/  HADD2.F32 R89, -RZ, R41.H1_H1 ;  /* 0x30000029ff597230 */ /* 0x000fc40000004100 */
[C---:B------:R-:W-:Y:S01]  /*21790*/  FMUL.FTZ R76, R135.reuse, R76 ;  /* 0x0000004c874c7220 */ /* 0x040fe20000410000 */
[----:B------:R-:W-:Y:S02]  /*217a0*/  HADD2.F32 R93, -RZ, R122.H0_H0 ;  /* 0x2000007aff5d7230 */ /* 0x000fe40000004100 */
[C---:B------:R-:W-:Y:S01]  /*217b0*/  FMUL.FTZ R142, R135.reuse, R142 ;  /* 0x0000008e878e7220 */ /* 0x040fe20000410000 */
[----:B------:R-:W-:Y:S02]  /*217c0*/  HADD2.F32 R95, -RZ, R42.H0_H0 ;  /* 0x2000002aff5f7230 */ /* 0x000fe40000004100 */
[----:B------:R-:W-:Y:S01]  /*217d0*/  FMUL.FTZ R78, R135, R78 ;  /* 0x0000004e874e7220 */ /* 0x000fe20000410000 */
[----:B------:R-:W-:Y:S02]  /*217e0*/  HADD2.F32 R97, -RZ, R122.H1_H1 ;  /* 0x3000007aff617230 */ /* 0x000fe40000004100 */
[----:B------:R-:W-:Y:S01]  /*217f0*/  FADD.FTZ R80, -R136, R80 ;  /* 0x0000005088507221 */ /* 0x000fe20000010100 */
[----:B------:R-:W-:-:S02]  /*21800*/  HADD2.F32 R99, -RZ, R42.H1_H1 ;  /* 0x3000002aff637230 */ /* 0x000fc40000004100 */
[C---:B------:R-:W-:Y:S01]  /*21810*/  FADD.FTZ R146, -R136.reuse, R81 ;  /* 0x0000005188927221 */ /* 0x040fe20000010100 */
[----:B------:R-:W-:Y:S02]  /*21820*/  HADD2.F32 R101, -RZ, R123.H0_H0 ;  /* 0x2000007bff657230 */ /* 0x000fe40000004100 */
[----:B------:R-:W-:Y:S01]  /*21830*/  FADD.FTZ R82, -R136, R82 ;  /* 0x0000005288527221 */ /* 0x000fe20000010100 */
[----:B------:R-:W-:Y:S02]  /*21840*/  HADD2.F32 R103, -RZ, R43.H0_H0 ;  /* 0x2000002bff677230 */ /* 0x000fe40000004100 */
[----:B------:R-:W-:Y:S01]  /*21850*/  FFMA.FTZ R79, R74, R79, R85 ;  /* 0x0000004f4a4f7223 */ /* 0x000fe20000010055 */
[----:B------:R-:W-:Y:S01]  /*21860*/  FADD.FTZ R77, -R136, R105 ;  /* 0x00000069884d7221 */ /* 0x000fe20000010100 */
[----:B------:R-:W-:Y:S01]  /*21870*/  FFMA.FTZ R140, R140, R87, R89 ;  /* 0x000000578c8c7223 */ /* 0x000fe20000010059 */
[----:B------:R-:W-:Y:S01]  /*21880*/  FFMA.FTZ R74, R76, R93, R95 ;  /* 0x0000005d4c4a7223 */ /* 0x000fe2000001005f */
[----:B------:R-:W-:Y:S01]  /*21890*/  FFMA.FTZ R87, R142, R97, R99 ;  /* 0x000000618e577223 */ /* 0x000fe20000010063 */
[----:B------:R-:W-:Y:S01]  /*218a0*/  FFMA.FTZ R78, R78, R101, R103 ;  /* 0x000000654e4e7223 */ /* 0x000fe20000010067 */
[----:B------:R-:W-:-:S02]  /*218b0*/  HADD2.F32 R105, -RZ, R123.H1_H1 ;  /* 0x3000007bff697230 */ /* 0x000fc40000004100 */
[C---:B------:R-:W-:Y:S01]  /*218c0*/  FADD.FTZ R84, -R136.reuse, R84 ;  /* 0x0000005488547221 */ /* 0x040fe20000010100 */
[----:B------:R-:W-:Y:S02]  /*218d0*/  HADD2.F32 R85, -RZ, R43.H1_H1 ;  /* 0x3000002bff557230 */ /* 0x000fe40000004100 */
[C---:B------:R-:W-:Y:S01]  /*218e0*/  FADD.FTZ R86, -R136.reuse, R86 ;  /* 0x0000005688567221 */ /* 0x040fe20000010100 */
[----:B------:R-:W-:Y:S02]  /*218f0*/  HADD2.F32 R89, -RZ, R56.H0_H0 ;  /* 0x20000038ff597230 */ /* 0x000fe40000004100 */
[C---:B------:R-:W-:Y:S01]  /*21900*/  FADD.FTZ R88, -R136.reuse, R88 ;  /* 0x0000005888587221 */ /* 0x040fe20000010100 */
        /* <DEDUP_REMOVED lines=15> */
[----:B------:R-:W-:-:S02]  /*21a00*/  HADD2.F32 R95, -RZ, R56.H1_H1 ;  /* 0x30000038ff5f7230 */ /* 0x000fc40000004100 */
[----:B------:R-:W-:Y:S01]  /*21a10*/  FADD.FTZ R136, -R136, R111 ;  /* 0x0000006f88887221 */ /* 0x000fe20000010100 */
[----:B------:R-:W-:Y:S02]  /*21a20*/  HADD2.F32 R97, -RZ, R36.H1_H1 ;  /* 0x30000024ff617230 */ /* 0x000fe40000004100 */
[C---:B------:R-:W-:Y:S01]  /*21a30*/  FMUL.FTZ R146, R135.reuse, R146 ;  /* 0x0000009287927220 */ /* 0x040fe20000410000 */
[----:B------:R-:W-:Y:S02]  /*21a40*/  HADD2.F32 R99, -RZ, R57.H0_H0 ;  /* 0x20000039ff637230 */ /* 0x000fe40000004100 */
[C---:B------:R-:W-:Y:S01]  /*21a50*/  FMUL.FTZ R82, R135.reuse, R82 ;  /* 0x0000005287527220 */ /* 0x040fe20000410000 */
[----:B------:R-:W-:Y:S02]  /*21a60*/  HADD2.F32 R101, -RZ, R37.H0_H0 ;  /* 0x20000025ff657230 */ /* 0x000fe40000004100 */
[----:B------:R-:W-:Y:S01]  /*21a70*/  FMUL.FTZ R148, R135, R148 ;  /* 0x0000009487947220 */ /* 0x000fe20000410000 */
[----:B------:R-:W-:-:S02]  /*21a80*/  HADD2.F32 R103, -RZ, R57.H1_H1 ;  /* 0x30000039ff677230 */ /* 0x000fc40000004100 */
[----:B------:R-:W-:Y:S01]  /*21a90*/  FFMA.FTZ R105, R144, R105, R85 ;  /* 0x0000006990697223 */ /* 0x000fe20000010055 */
[----:B------:R-:W-:Y:S02]  /*21aa0*/  HADD2.F32 R107, -RZ, R37.H1_H1 ;  /* 0x30000025ff6b7230 */ /* 0x000fe40000004100 */
        /* <DEDUP_REMOVED lines=31> */
[----:B------:R-:W-:Y:S01]  /*21ca0*/  HADD2.F32 R93, -RZ, R58.H0_H0 ;  /* 0x2000003aff5d7230 */ /* 0x000fe20000004100 */
[----:B------:R-:W-:Y:S01]  /*21cb0*/  F2FP.F16.F32.PACK_AB R74, R87, R74 ;  /* 0x0000004a574a723e */ /* 0x000fe200000000ff */
[----:B------:R-:W-:Y:S01]  /*21cc0*/  HADD2.F32 R95, -RZ, R38.H0_H0 ;  /* 0x20000026ff5f7230 */ /* 0x000fe20000004100 */
[----:B------:R-:W-:Y:S01]  /*21cd0*/  F2FP.F16.F32.PACK_AB R76, R85, R76 ;  /* 0x0000004c554c723e */ /* 0x000fe200000000ff */
        /* <DEDUP_REMOVED lines=21> */
[----:B------:R-:W-:Y:S01]  /*21e30*/  HADD2.F32 R101, -RZ, R34.H0_H0 ;  /* 0x20000022ff657230 */ /* 0x000fe20000004100 */
[----:B------:R-:W-:Y:S01]  /*21e40*/  F2FP.F16.F32.PACK_AB R80, R103, R80 ;  /* 0x000000506750723e */ /* 0x000fe200000000ff */
[----:B------:R-:W-:-:S02]  /*21e50*/  HADD2.F32 R111, -RZ, R54.H1_H1 ;  /* 0x30000036ff6f7230 */ /* 0x000fc40000004100 */
[----:B------:R-:W-:Y:S01]  /*21e60*/  FFMA.FTZ R109, R156, R109, R99 ;  /* 0x0000006d9c6d7223 */ /* 0x000fe20000010063 */
        /* <DEDUP_REMOVED lines=11> */
[----:B------:R-:W-:Y:S02]  /*21f20*/  IMAD R0, R0, R145, RZ ;  /* 0x0000009100007224 */ /* 0x000fe400078e02ff */
[----:B------:R-:W-:Y:S02]  /*21f30*/  HADD2.F32 R111, -RZ, R48.H1_H1 ;  /* 0x30000030ff6f7230 */ /* 0x000fe40000004100 */
[----:B------:R-:W-:Y:S01]  /*21f40*/  FFMA.FTZ R88, R96, R99, R101 ;  /* 0x0000006360587223 */ /* 0x000fe20000010065 */
[----:B------:R-:W-:-:S02]  /*21f50*/  HADD2.F32 R139, -RZ, R28.H1_H1 ;  /* 0x3000001cff8b7230 */ /* 0x000fc40000004100 */
[----:B------:R-:W-:Y:S02]  /*21f60*/  HADD2.F32 R143, -RZ, R49.H0_H0 ;  /* 0x20000031ff8f7230 */ /* 0x000fe40000004100 */
[----:B------:R-:W-:Y:S02]  /*21f70*/  HADD2.F32 R145, -RZ, R29.H0_H0 ;  /* 0x2000001dff917230 */ /* 0x000fe40000004100 */
[----:B------:R-:W-:Y:S01]  /*21f80*/  FFMA.FTZ R111, R162, R111, R139 ;  /* 0x0000006fa26f7223 */ /* 0x000fe2000001008b */
[----:B------:R-:W-:Y:S02]  /*21f90*/  HADD2.F32 R72, -RZ, R50.H1_H1 ;  /* 0x30000032ff487230 */ /* 0x000fe40000004100 */
[----:B------:R-:W-:Y:S02]  /*21fa0*/  HADD2.F32 R92, -RZ, R30.H1_H1 ;  /* 0x3000001eff5c7230 */ /* 0x000fe40000004100 */
[----:B------:R-:W-:Y:S01]  /*21fb0*/  FFMA.FTZ R139, R98, R143, R145 ;  /* 0x0000008f628b7223 */ /* 0x000fe20000010091 */
[----:B------:R-:W-:-:S02]  /*21fc0*/  HADD2.F32 R93, -RZ, R49.H1_H1 ;  /* 0x30000031ff5d7230 */ /* 0x000fc40000004100 */
[----:B------:R-:W-:Y:S02]  /*21fd0*/  HADD2.F32 R95, -RZ, R29.H1_H1 ;  /* 0x3000001dff5f7230 */ /* 0x000fe40000004100 */
[----:B------:R-:W-:Y:S01]  /*21fe0*/  FFMA.FTZ R145, R73, R72, R92 ;  /* 0x0000004849917223 */ /* 0x000fe2000001005c */
[----:B------:R-:W-:Y:S01]  /*21ff0*/  HADD2.F32 R94, -RZ, R51.H1_H1 ;  /* 0x30000033ff5e7230 */ /* 0x000fe20000004100 */
[----:B------:R-:W0:Y:S01]  /*22000*/  LDC.64 R72, c[0x0][0x428] ;  /* 0x00010a00ff487b82 */ /* 0x000e220000000a00 */
[----:B------:R-:W-:Y:S02]  /*22010*/  HADD2.F32 R96, -RZ, R31.H1_H1 ;  /* 0x3000001fff607230 */ /* 0x000fe40000004100 */
[----:B------:R-:W-:Y:S01]  /*22020*/  FFMA.FTZ R164, R164, R93, R95 ;  /* 0x0000005da4a47223 */ /* 0x000fe2000001005f */
[----:B------:R-:W-:Y:S02]  /*22030*/  HADD2.F32 R97, -RZ, R50.H0_H0 ;  /* 0x20000032ff617230 */ /* 0x000fe40000004100 */
[----:B------:R-:W-:-:S02]  /*22040*/  HADD2.F32 R99, -RZ, R30.H0_H0 ;  /* 0x2000001eff637230 */ /* 0x000fc40000004100 */
        /* <DEDUP_REMOVED lines=9> */
[----:B------:R-:W-:Y:S01]  /*220e0*/  SHF.R.S32.HI R75, RZ, 0x1f, R0 ;  /* 0x0000001fff4b7819 */ /* 0x000fe20000011400 */
[----:B------:R-:W-:-:S02]  /*220f0*/  HADD2.F32 R94, -RZ, R24.H1_H1 ;  /* 0x30000018ff5e7230 */ /* 0x000fc40000004100 */
[----:B------:R-:W-:Y:S01]  /*22100*/  FFMA.FTZ R102, R102, R101, R143 ;  /* 0x0000006566667223 */ /* 0x000fe2000001008f */
[----:B------:R-:W-:Y:S01]  /*22110*/  HADD2.F32 R96, -RZ, R45.H1_H1 ;  /* 0x3000002dff607230 */ /* 0x000fe20000004100 */
[----:B------:R-:W-:Y:S01]  /*22120*/  LEA.HI R75, R75, R0, RZ, 0x3 ;  /* 0x000000004b4b7211 */ /* 0x000fe200078f18ff */
[----:B------:R-:W-:Y:S02]  /*22130*/  HADD2.F32 R98, -RZ, R25.H1_H1 ;  /* 0x30000019ff627230 */ /* 0x000fe40000004100 */
[----:B------:R-:W-:Y:S01]  /*22140*/  FFMA.FTZ R143, R77, R92, R94 ;  /* 0x0000005c4d8f7223 */ /* 0x000fe2000001005e */
[----:B------:R-:W-:Y:S01]  /*22150*/  HADD2.F32 R95, -RZ, R45.H0_H0 ;  /* 0x2000002dff5f7230 */ /* 0x000fe20000004100 */
[----:B------:R-:W-:Y:S01]  /*22160*/  LEA.HI.SX32 R75, R75, R134, 0x1d ;  /* 0x000000864b4b7211 */ /* 0x000fe200078feaff */
[----:B------:R-:W-:Y:S02]  /*22170*/  HADD2.F32 R97, -RZ, R25.H0_H0 ;  /* 0x20000019ff617230 */ /* 0x000fe40000004100 */
[----:B------:R-:W-:Y:S01]  /*22180*/  FFMA.FTZ R147, R91, R96, R98 ;  /* 0x000000605b937223 */ /* 0x000fe20000010062 */
[----:B------:R-:W-:Y:S01]  /*22190*/  HADD2.F32 R77, -RZ, R46.H0_H0 ;  /* 0x2000002eff4d7230 */ /* 0x000fe20000004100 */
[----:B------:R-:W-:Y:S01]  /*221a0*/  F2FP.F16.F32.PACK_AB R87, R149, R102 ;  /* 0x000000669557723e */ /* 0x000fe200000000ff */
[----:B------:R-:W-:-:S02]  /*221b0*/  HADD2.F32 R91, -RZ, R26.H0_H0 ;  /* 0x2000001aff5b7230 */ /* 0x000fc40000004100 */
[----:B------:R-:W-:Y:S01]  /*221c0*/  FFMA.FTZ R106, R106, R95, R97 ;  /* 0x0000005f6a6a7223 */ /* 0x000fe20000010061 */
[----:B------:R-:W-:Y:S02]  /*221d0*/  HADD2.F32 R93, -RZ, R47.H0_H0 ;  /* 0x2000002fff5d7230 */ /* 0x000fe40000004100 */
[----:B------:R-:W-:Y:S02]  /*221e0*/  HADD2.F32 R95, -RZ, R27.H0_H0 ;  /* 0x2000001bff5f7230 */ /* 0x000fe40000004100 */
[----:B------:R-:W-:Y:S01]  /*221f0*/  FFMA.FTZ R108, R108, R77, R91 ;  /* 0x0000004d6c6c7223 */ /* 0x000fe2000001005b */
[----:B------:R-:W-:Y:S01]  /*22200*/  HADD2.F32 R97, -RZ, R47.H1_H1 ;  /* 0x3000002fff617230 */ /* 0x000fe20000004100 */
[----:B------:R-:W-:Y:S01]  /*22210*/  F2FP.F16.F32.PACK_AB R77, R89, R82 ;  /* 0x00000052594d723e */ /* 0x000fe200000000ff */
[----:B------:R-:W-:Y:S02]  /*22220*/  HADD2.F32 R99, -RZ, R27.H1_H1 ;  /* 0x3000001bff637230 */ /* 0x000fe40000004100 */
[----:B------:R-:W-:Y:S01]  /*22230*/  FFMA.FTZ R91, R110, R93, R95 ;  /* 0x0000005d6e5b7223 */ /* 0x000fe2000001005f */
[----:B------:R-:W-:Y:S01]  /*22240*/  HADD2.F32 R0, -RZ, R46.H1_H1 ;  /* 0x3000002eff007230 */ /* 0x000fe20000004100 */
[----:B------:R-:W-:Y:S01]  /*22250*/  IADD3 R95, PT, PT, R75, 0x80, RZ ;  /* 0x000000804b5f7810 */ /* 0x000fe20007ffe0ff */
[----:B------:R-:W-:-:S02]  /*22260*/  HADD2.F32 R92, -RZ, R26.H1_H1 ;  /* 0x3000001aff5c7230 */ /* 0x000fc40000004100 */
[----:B------:R-:W-:Y:S01]  /*22270*/  FFMA.FTZ R136, R136, R97, R99 ;  /* 0x0000006188887223 */ /* 0x000fe20000010063 */
[C---:B------:R-:W-:Y:S01]  /*22280*/  IADD3 R99, PT, PT, R75.reuse, 0x180, RZ ;  /* 0x000001804b637810 */ /* 0x040fe20007ffe0ff */
[C---:B------:R-:W-:Y:S01]  /*22290*/  VIADD R97, R75.reuse, 0x100 ;  /* 0x000001004b617836 */ /* 0x040fe20000000000 */
        /* <DEDUP_REMOVED lines=21> */
[----:B------:R-:W-:-:S03]  /*223f0*/  F2FP.F16.F32.PACK_AB R86, R145, R142 ;  /* 0x0000008e9156723e */ /* 0x000fc600000000ff */
[----:B------:R0:W-:Y:S04]  /*22400*/  STG.E.128 desc[UR6][R94.64], R76 ;  /* 0x0000004c5e007986 */ /* 0x0001e8000c101d06 */
[----:B------:R0:W-:Y:S04]  /*22410*/  STG.E.128 desc[UR6][R96.64], R80 ;  /* 0x0000005060007986 */ /* 0x0001e8000c101d06 */
[----:B------:R0:W-:Y:S04]  /*22420*/  STG.E.128 desc[UR6][R98.64], R84 ;  /* 0x0000005462007986 */ /* 0x0001e8000c101d06 */
[----:B------:R0:W-:Y:S02]  /*22430*/  STG.E.128 desc[UR6][R100.64], R88 ;  /* 0x0000005864007986 */ /* 0x0001e4000c101d06 */
.L_x_23400:
[----:B0-----:R-:W0:Y:S01]  /*22440*/  LDC.64 R72, c[0x0][0x380] ;  /* 0x0000e000ff487b82 */ /* 0x001e220000000a00 */
[----:B------:R-:W-:Y:S01]  /*22450*/  UPLOP3.LUT UP0, UPT, UPT, UPT, UP0, 0x40, 0x4 ;  /* 0x000000000004789c */ /* 0x000fe20003f0e800 */
[----:B0-----:R-:W-:-:S04]  /*22460*/  IADD3 R112, PT, PT, R112, R72, RZ ;  /* 0x0000004870707210 */ /* 0x001fc80007ffe0ff */
[----:B------:R-:W-:-:S13]  /*22470*/  ISETP.GE.AND P0, PT, R112, R73, PT ;  /* 0x000000497000720c */ /* 0x000fda0003f06270 */
[----:B------:R-:W-:Y:S05]  /*22480*/  @!P0 BRA `(.L_x_23401) ;  /* 0xfffffde400648947 */ /* 0x000fea000383ffff */
[----:B------:R-:W-:Y:S05]  /*22490*/  EXIT ;  /* 0x000000000000794d */ /* 0x000fea0003800000 */
.L_x_23402:
        /* <DEDUP_REMOVED lines=14> */
.L_x_34091:


//--------------------- .text._ZN10layer_norm13ln_fwd_kernelINS_13Kernel_traitsIf6__halffS2_fjLj5120ELj1ELj1ELj4ELj16ENS_18Kernel_traits_baseILj5120EfS2_fS2_fjLj128EEEEELb0ELb0ELb0ELb0EEEvNS_9FwdParamsE --------------------------
	.section	.text._ZN10layer_norm13ln_fwd_kernelINS_13Kernel_traitsIf6__halffS2_fjLj5120ELj1ELj1ELj4ELj16ENS_18Kernel_traits_baseILj5120EfS2_fS2_fjLj128EEEEELb0ELb0ELb0ELb0EEEvNS_9FwdParamsE,"ax",@progbits
	.align	128
        .global         _ZN10layer_norm13ln_fwd_kernelINS_13Kernel_traitsIf6__halffS2_fjLj5120ELj1ELj1ELj4ELj16ENS_18Kernel_traits_baseILj5120EfS2_fS2_fjLj128EEEEELb0ELb0ELb0ELb0EEEvNS_9FwdParamsE
        .type           _ZN10layer_norm13ln_fwd_kernelINS_13Kernel_traitsIf6__halffS2_fjLj5120ELj1ELj1ELj4ELj16ENS_18Kernel_traits_baseILj5120EfS2_fS2_fjLj128EEEEELb0ELb0ELb0ELb0EEEvNS_9FwdParamsE,@function
        .size           _ZN10layer_norm13ln_fwd_kernelINS_13Kernel_traitsIf6__halffS2_fjLj5120ELj1ELj1ELj4ELj16ENS_18Kernel_traits_baseILj5120EfS2_fS2_fjLj128EEEEELb0ELb0ELb0ELb0EEEvNS_9FwdParamsE,(.L_x_34092 - _ZN10layer_norm13ln_fwd_kernelINS_13Kernel_traitsIf6__halffS2_fjLj5120ELj1ELj1ELj4ELj16ENS_18Kernel_traits_baseILj5120EfS2_fS2_fjLj128EEEEELb0ELb0ELb0ELb0EEEvNS_9FwdParamsE)
        .other          _ZN10layer_norm13ln_fwd_kernelINS_13Kernel_traitsIf6__halffS2_fjLj5120ELj1ELj1ELj4ELj16ENS_18Kernel_traits_baseILj5120EfS2_fS2_fjLj128EEEEELb0ELb0ELb0ELb0EEEvNS_9FwdParamsE,@"STO_CUDA_ENTRY STV_DEFAULT"
_ZN10layer_norm13ln_fwd_kernelINS_13Kernel_traitsIf6__halffS2_fjLj5120ELj1ELj1ELj4ELj16ENS_18Kernel_traits_baseILj5120EfS2_fS2_fjLj128EEEEELb0ELb0ELb0ELb0EEEvNS_9FwdParamsE:
.text._ZN10layer_norm13ln_fwd_kernelINS_13Kernel_traitsIf6__halffS2_fjLj5120ELj1ELj1ELj4ELj16ENS_18Kernel_traits_baseILj5120EfS2_fS2_fjLj128EEEEELb0ELb0ELb0ELb0EEEvNS_9FwdParamsE:
        /* <DEDUP_REMOVED lines=69> */
.L_x_23404:
        /* <DEDUP_REMOVED lines=49> */
.L_x_23405:
[----:B------:R-:W-:Y:S05]  /*0760*/  BSYNC.RECONVERGENT B0 ;  /* 0x0000000000007941 */ /* 0x000fea0003800200 */
.L_x_23403:
        /* <DEDUP_REMOVED lines=24> */
.L_x_23440:
        /* <DEDUP_REMOVED lines=41> */
.L_x_23408:
[--C-:B-----5:R-:W-:Y:S02]  /*0b80*/  HADD2.F32 R89, -RZ, R84.reuse.H0_H0 ;  /* 0x20000054ff597230 */ /* 0x120fe40000004100 */
[----:B------:R-:W-:Y:S02]  /*0b90*/  HADD2.F32 R91, -RZ, R84.H1_H1 ;  /* 0x30000054ff5b7230 */ /* 0x000fe40000004100 */
[--C-:B------:R-:W-:Y:S02]  /*0ba0*/  HADD2.F32 R129, -RZ, R85.reuse.H0_H0 ;  /* 0x20000055ff817230 */ /* 0x100fe40000004100 */
[-C--:B------:R-:W-:Y:S01]  /*0bb0*/  FMUL.FTZ R84, R89, R0.reuse ;  /* 0x0000000059547220 */ /* 0x080fe20000410000 */
[----:B------:R-:W-:Y:S02]  /*0bc0*/  HADD2.F32 R131, -RZ, R85.H1_H1 ;  /* 0x30000055ff837230 */ /* 0x000fe40000004100 */
[----:B------:R-:W-:Y:S01]  /*0bd0*/  FMUL.FTZ R85, R91, R0 ;  /* 0x000000005b557220 */ /* 0x000fe20000410000 */
[----:B------:R-:W-:-:S02]  /*0be0*/  HADD2.F32 R133, -RZ, R86.H0_H0 ;  /* 0x20000056ff857230 */ /* 0x000fc40000004100 */
[----:B------:R-:W-:Y:S02]  /*0bf0*/  HADD2.F32 R135, -RZ, R86.H1_H1 ;  /* 0x30000056ff877230 */ /* 0x000fe40000004100 */
[-C--:B------:R-:W-:Y:S01]  /*0c00*/  FMUL.FTZ R86, R129, R0.reuse ;  /* 0x0000000081567220 */ /* 0x080fe20000410000 */
[--C-:B------:R-:W-:Y:S02]  /*0c10*/  HADD2.F32 R137, -RZ, R87.reuse.H0_H0 ;  /* 0x20000057ff897230 */ /* 0x100fe40000004100 */
[-C--:B------:R-:W-:Y:S01]  /*0c20*/  FMUL.FTZ R88, R133, R0.reuse ;  /* 0x0000000085587220 */ /* 0x080fe20000410000 */
[----:B------:R-:W-:Y:S02]  /*0c30*/  HADD2.F32 R139, -RZ, R87.H1_H1 ;  /* 0x30000057ff8b7230 */ /* 0x000fe40000004100 */
[-C--:B------:R-:W-:Y:S01]  /*0c40*/  FMUL.FTZ R87, R131, R0.reuse ;  /* 0x0000000083577220 */ /* 0x080fe20000410000 */
[-C--:B------:R-:W-:Y:S01]  /*0c50*/  FMUL.FTZ R89, R135, R0.reuse ;  /* 0x0000000087597220 */ /* 0x080fe20000410000 */
[-C--:B------:R-:W-:Y:S01]  /*0c60*/  FMUL.FTZ R90, R137, R0.reuse ;  /* 0x00000000895a7220 */ /* 0x080fe20000410000 */
[----:B------:R-:W-:-:S07]  /*0c70*/  FMUL.FTZ R91, R139, R0 ;  /* 0x000000008b5b7220 */ /* 0x000fce0000410000 */
.L_x_23409:
[----:B------:R-:W0:Y:S01]  /*0c80*/  LDC.64 R130, c[0x0][0x3a8] ;  /* 0x0000ea00ff827b82 */ /* 0x000e220000000a00 */
[C---:B------:R-:W-:Y:S01]  /*0c90*/  IADD3 R128, PT, PT, R126.reuse, 0x80, RZ ;  /* 0x000000807e807810 */ /* 0x040fe20007ffe0ff */
[----:B0-----:R-:W-:-:S05]  /*0ca0*/  IMAD.WIDE.U32 R130, R126, 0x20, R130 ;  /* 0x000000207e827825 */ /* 0x001fca00078e0082 */
[----:B------:R0:W-:Y:S04]  /*0cb0*/  STG.E.128 desc[UR6][R130.64], R84 ;  /* 0x0000005482007986 */ /* 0x0001e8000c101d06 */
[----:B------:R0:W-:Y:S02]  /*0cc0*/  STG.E.128 desc[UR6][R130.64+0x10], R88 ;  /* 0x0000105882007986 */ /* 0x0001e4000c101d06 */
.L_x_23407:
[----:B------:R-:W-:Y:S05]  /*0cd0*/  BSYNC.RECONVERGENT B0 ;  /* 0x0000000000007941 */ /* 0x000fea0003800200 */
.L_x_23406:
        /* <DEDUP_REMOVED lines=31> */
.L_x_23412:
[--C-:B-----5:R-:W-:Y:S02]  /*0ed0*/  HADD2.F32 R117, -RZ, R92.reuse.H0_H0 ;  /* 0x2000005cff757230 */ /* 0x120fe40000004100 */
[----:B------:R-:W-:Y:S02]  /*0ee0*/  HADD2.F32 R119, -RZ, R92.H1_H1 ;  /* 0x3000005cff777230 */ /* 0x000fe40000004100 */
[--C-:B0-----:R-:W-:Y:S02]  /*0ef0*/  HADD2.F32 R131, -RZ, R93.reuse.H0_H0 ;  /* 0x2000005dff837230 */ /* 0x101fe40000004100 */
        /* <DEDUP_REMOVED lines=13> */
.L_x_23413:
[----:B------:R-:W0:Y:S02]  /*0fd0*/  LDC.64 R130, c[0x0][0x3a8] ;  /* 0x0000ea00ff827b82 */ /* 0x000e240000000a00 */
[C---:B0-----:R-:W-:Y:S01]  /*0fe0*/  IMAD.WIDE.U32 R130, R128.reuse, 0x20, R130 ;  /* 0x0000002080827825 */ /* 0x041fe200078e0082 */
[----:B------:R-:W-:-:S04]  /*0ff0*/  IADD3 R128, PT, PT, R128, 0x80, RZ ;  /* 0x0000008080807810 */ /* 0x000fc80007ffe0ff */
[----:B------:R1:W-:Y:S04]  /*1000*/  STG.E.128 desc[UR6][R130.64], R92 ;  /* 0x0000005c82007986 */ /* 0x0003e8000c101d06 */
[----:B------:R1:W-:Y:S02]  /*1010*/  STG.E.128 desc[UR6][R130.64+0x10], R116 ;  /* 0x0000107482007986 */ /* 0x0003e4000c101d06 */
.L_x_23411:
[----:B------:R-:W-:Y:S05]  /*1020*/  BSYNC.RECONVERGENT B0 ;  /* 0x0000000000007941 */ /* 0x000fea0003800200 */
.L_x_23410:
        /* <DEDUP_REMOVED lines=30> */
.L_x_23416:
[--C-:B-----5:R-:W-:Y:S02]  /*1210*/  HADD2.F32 R101, -RZ, R96.reuse.H0_H0 ;  /* 0x20000060ff657230 */ /* 0x120fe40000004100 */
[----:B------:R-:W-:Y:S02]  /*1220*/  HADD2.F32 R103, -RZ, R96.H1_H1 ;  /* 0x30000060ff677230 */ /* 0x000fe40000004100 */
[--C-:B01----:R-:W-:Y:S02]  /*1230*/  HADD2.F32 R131, -RZ, R97.reuse.H0_H0 ;  /* 0x20000061ff837230 */ /* 0x103fe40000004100 */
        /* <DEDUP_REMOVED lines=13> */
.L_x_23417:
[----:B------:R-:W0:Y:S02]  /*1310*/  LDC.64 R130, c[0x0][0x3a8] ;  /* 0x0000ea00ff827b82 */ /* 0x000e240000000a00 */
[C---:B0-----:R-:W-:Y:S01]  /*1320*/  IMAD.WIDE.U32 R130, R128.reuse, 0x20, R130 ;  /* 0x0000002080827825 */ /* 0x041fe200078e0082 */
[----:B------:R-:W-:-:S04]  /*1330*/  IADD3 R128, PT, PT, R128, 0x80, RZ ;  /* 0x0000008080807810 */ /* 0x000fc80007ffe0ff */
[----:B------:R2:W-:Y:S04]  /*1340*/  STG.E.128 desc[UR6][R130.64], R96 ;  /* 0x0000006082007986 */ /* 0x0005e8000c101d06 */
[----:B------:R2:W-:Y:S02]  /*1350*/  STG.E.128 desc[UR6][R130.64+0x10], R100 ;  /* 0x0000106482007986 */ /* 0x0005e4000c101d06 */
.L_x_23415:
[----:B------:R-:W-:Y:S05]  /*1360*/  BSYNC.RECONVERGENT B0 ;  /* 0x0000000000007941 */ /* 0x000fea0003800200 */
.L_x_23414:
        /* <DEDUP_REMOVED lines=30> */
.L_x_23420:
[--C-:B-----5:R-:W-:Y:S02]  /*1550*/  HADD2.F32 R109, -RZ, R104.reuse.H0_H0 ;  /* 0x20000068ff6d7230 */ /* 0x120fe40000004100 */
[----:B------:R-:W-:Y:S02]  /*1560*/  HADD2.F32 R111, -RZ, R104.H1_H1 ;  /* 0x30000068ff6f7230 */ /* 0x000fe40000004100 */
[--C-:B012---:R-:W-:Y:S02]  /*1570*/  HADD2.F32 R131, -RZ, R105.reuse.H0_H0 ;  /* 0x20000069ff837230 */ /* 0x107fe40000004100 */
        /* <DEDUP_REMOVED lines=13> */
.L_x_23421:
[----:B------:R-:W0:Y:S02]  /*1650*/  LDC.64 R130, c[0x0][0x3a8] ;  /* 0x0000ea00ff827b82 */ /* 0x000e240000000a00 */
[C---:B0-----:R-:W-:Y:S01]  /*1660*/  IMAD.WIDE.U32 R130, R128.reuse, 0x20, R130 ;  /* 0x0000002080827825 */ /* 0x041fe200078e0082 */
[----:B------:R-:W-:-:S04]  /*1670*/  IADD3 R128, PT, PT, R128, 0x80, RZ ;  /* 0x0000008080807810 */ /* 0x000fc80007ffe0ff */
[----:B------:R3:W-:Y:S04]  /*1680*/  STG.E.128 desc[UR6][R130.64], R104 ;  /* 0x0000006882007986 */ /* 0x0007e8000c101d06 */
[----:B------:R3:W-:Y:S02]  /*1690*/  STG.E.128 desc[UR6][R130.64+0x10], R108 ;  /* 0x0000106c82007986 */ /* 0x0007e4000c101d06 */
.L_x_23419:
[----:B------:R-:W-:Y:S05]  /*16a0*/  BSYNC.RECONVERGENT B0 ;  /* 0x0000000000007941 */ /* 0x000fea0003800200 */
.L_x_23418:
        /* <DEDUP_REMOVED lines=30> */
.L_x_23424:
[--C-:B-----5:R-:W-:Y:S02]  /*1890*/  HADD2.F32 R123, -RZ, R115.reuse.H0_H0 ;  /* 0x20000073ff7b7230 */ /* 0x120fe40000004100 */
[----:B------:R-:W-:Y:S02]  /*18a0*/  HADD2.F32 R139, -RZ, R115.H1_H1 ;  /* 0x30000073ff8b7230 */ /* 0x000fe40000004100 */
[--C-:B------:R-:W-:Y:S02]  /*18b0*/  HADD2.F32 R115, -RZ, R112.reuse.H0_H0 ;  /* 0x20000070ff737230 */ /* 0x100fe40000004100 */
[-C--:B------:R-:W-:Y:S01]  /*18c0*/  FMUL.FTZ R122, R123, R0.reuse ;  /* 0x000000007b7a7220 */ /* 0x080fe20000410000 */
[----:B------:R-:W-:Y:S02]  /*18d0*/  HADD2.F32 R121, -RZ, R112.H1_H1 ;  /* 0x30000070ff797230 */ /* 0x000fe40000004100 */
[----:B------:R-:W-:Y:S01]  /*18e0*/  FMUL.FTZ R123, R139, R0 ;  /* 0x000000008b7b7220 */ /* 0x000fe20000410000 */
[----:B0123--:R-:W-:-:S02]  /*18f0*/  HADD2.F32 R131, -RZ, R113.H0_H0 ;  /* 0x20000071ff837230 */ /* 0x00ffc40000004100 */
[-C--:B------:R-:W-:Y:S01]  /*1900*/  FMUL.FTZ R112, R115, R0.reuse ;  /* 0x0000000073707220 */ /* 0x080fe20000410000 */
[----:B------:R-:W-:Y:S02]  /*1910*/  HADD2.F32 R133, -RZ, R113.H1_H1 ;  /* 0x30000071ff857230 */ /* 0x000fe40000004100 */
[-C--:B------:R-:W-:Y:S01]  /*1920*/  FMUL.FTZ R113, R121, R0.reuse ;  /* 0x0000000079717220 */ /* 0x080fe20000410000 */
[--C-:B------:R-:W-:Y:S02]  /*1930*/  HADD2.F32 R135, -RZ, R114.reuse.H0_H0 ;  /* 0x20000072ff877230 */ /* 0x100fe40000004100 */
[----:B------:R-:W-:Y:S02]  /*1940*/  HADD2.F32 R137, -RZ, R114.H1_H1 ;  /* 0x30000072ff897230 */ /* 0x000fe40000004100 */
[-C--:B------:R-:W-:Y:S01]  /*1950*/  FMUL.FTZ R114, R131, R0.reuse ;  /* 0x0000000083727220 */ /* 0x080fe20000410000 */
[-C--:B------:R-:W-:Y:S01]  /*1960*/  FMUL.FTZ R115, R133, R0.reuse ;  /* 0x0000000085737220 */ /* 0x080fe20000410000 */
[-C--:B------:R-:W-:Y:S01]  /*1970*/  FMUL.FTZ R120, R135, R0.reuse ;  /* 0x0000000087787220 */ /* 0x080fe20000410000 */
[----:B------:R-:W-:-:S07]  /*1980*/  FMUL.FTZ R121, R137, R0 ;  /* 0x0000000089797220 */ /* 0x000fce0000410000 */
.L_x_23425:
[----:B------:R-:W0:Y:S02]  /*1990*/  LDC.64 R130, c[0x0][0x3a8] ;  /* 0x0000ea00ff827b82 */ /* 0x000e240000000a00 */
[----:B0-----:R-:W-:-:S05]  /*19a0*/  IMAD.WIDE.U32 R130, R128, 0x20, R130 ;  /* 0x0000002080827825 */ /* 0x001fca00078e0082 */
[----:B------:R4:W-:Y:S04]  /*19b0*/  STG.E.128 desc[UR6][R130.64], R112 ;  /* 0x0000007082007986 */ /* 0x0009e8000c101d06 */
[----:B------:R4:W-:Y:S02]  /*19c0*/  STG.E.128 desc[UR6][R130.64+0x10], R120 ;  /* 0x0000107882007986 */ /* 0x0009e4000c101d06 */
.L_x_23423:
[----:B------:R-:W-:Y:S05]  /*19d0*/  BSYNC.RECONVERGENT B0 ;  /* 0x0000000000007941 */ /* 0x000fea0003800200 */
.L_x_23422:
        /* <DEDUP_REMOVED lines=164> */
.L_x_23427:
[----:B------:R-:W-:Y:S05]  /*2420*/  BSYNC.RECONVERGENT B0 ;  /* 0x0000000000007941 */ /* 0x000fea0003800200 */
.L_x_23426:
        /* <DEDUP_REMOVED lines=12> */
.L_x_23429:
[----:B------:R-:W-:Y:S05]  /*24f0*/  BSYNC.RECONVERGENT B0 ;  /* 0x0000000000007941 */ /* 0x000fea0003800200 */
.L_x_23428:
        /* <DEDUP_REMOVED lines=84> */
.L_x_23431:
[----:B------:R-:W-:Y:S05]  /*2a40*/  BSYNC.RECONVERGENT B0 ;  /* 0x0000000000007941 */ /* 0x000fea0003800200 */
.L_x_23430:
        /* <DEDUP_REMOVED lines=35> */
.L_x_23433:
[----:B------:R-:W-:Y:S05]  /*2c80*/  BSYNC.RECONVERGENT B0 ;  /* 0x0000000000007941 */ /* 0x000fea0003800200 */
.L_x_23432:
        /* <DEDUP_REMOVED lines=34> */
.L_x_23435:
[----:B------:R-:W-:Y:S05]  /*2eb0*/  BSYNC.RECONVERGENT B0 ;  /* 0x0000000000007941 */ /* 0x000fea0003800200 */
.L_x_23434:
        /* <DEDUP_REMOVED lines=34> */
.L_x_23437:
[----:B------:R-:W-:Y:S05]  /*30e0*/  BSYNC.RECONVERGENT B0 ;  /* 0x0000000000007941 */ /* 0x000fea0003800200 */
.L_x_23436:
        /* <DEDUP_REMOVED lines=33> */
.L_x_23439:
[----:B------:R-:W-:Y:S05]  /*3300*/  BSYNC.RECONVERGENT B0 ;  /* 0x0000000000007941 */ /* 0x000fea0003800200 */
.L_x_23438:
[----:B0-----:R-:W0:Y:S01]  /*3310*/  LDC.64 R126, c[0x0][0x380] ;  /* 0x0000e000ff7e7b82 */ /* 0x001e220000000a00 */
[----:B------:R-:W-:Y:S01]  /*3320*/  UPLOP3.LUT UP1, UPT, UPT, UPT, UP1, 0x40, 0x4 ;  /* 0x000000000004789c */ /* 0x000fe20003f2e810 */
[----:B0-----:R-:W-:-:S04]  /*3330*/  IADD3 R2, PT, PT, R2, R126, RZ ;  /* 0x0000007e02027210 */ /* 0x001fc80007ffe0ff */
[----:B------:R-:W-:-:S13]  /*3340*/  ISETP.GE.AND P1, PT, R2, R127, PT ;  /* 0x0000007f0200720c */ /* 0x000fda0003f26270 */
[----:B------:R-:W-:Y:S05]  /*3350*/  @!P1 BRA `(.L_x_23440) ;  /* 0xffffffd400649947 */ /* 0x000fea000383ffff */
[----:B------:R-:W-:Y:S05]  /*3360*/  EXIT ;  /* 0x000000000000794d */ /* 0x000fea0003800000 */
.L_x_23441:
        /* <DEDUP_REMOVED lines=9> */
.L_x_34092:


//--------------------- .text._ZN10layer_norm13ln_fwd_kernelINS_13Kernel_traitsIf6__halffS2_fjLj5120ELj1ELj1ELj4ELj16ENS_18Kernel_traits_baseILj5120EfS2_fS2_fjLj128EEEEELb0ELb0ELb0ELb1EEEvNS_9FwdParamsE --------------------------
	.section	.text._ZN10layer_norm13ln_fwd_kernelINS_13Kernel_traitsIf6__halffS2_fjLj5120ELj1ELj1ELj4ELj16ENS_18Kernel_traits_baseILj5120EfS2_fS2_fjLj128EEEEELb0ELb0ELb0ELb1EEEvNS_9FwdParamsE,"ax",@progbits
	.align	128
        .global         _ZN10layer_norm13ln_fwd_kernelINS_13Kernel_traitsIf6__halffS2_fjLj5120ELj1ELj1ELj4ELj16ENS_18Kernel_traits_baseILj5120EfS2_fS2_fjLj128EEEEELb0ELb0ELb0ELb1EEEvNS_9FwdParamsE
        .type           _ZN10layer_norm13ln_fwd_kernelINS_13Kernel_traitsIf6__halffS2_fjLj5120ELj1ELj1ELj4ELj16ENS_18Kernel_traits_baseILj5120EfS2_fS2_fjLj128EEEEELb0ELb0ELb0ELb1EEEvNS_9FwdParamsE,@function
        .size           _ZN10layer_norm13ln_fwd_kernelINS_13Kernel_traitsIf6__halffS2_fjLj5120ELj1ELj1ELj4ELj16ENS_18Kernel_traits_baseILj5120EfS2_fS2_fjLj128EEEEELb0ELb0ELb0ELb1EEEvNS_9FwdParamsE,(.L_x_34093 - _ZN10layer_norm13ln_fwd_kernelINS_13Kernel_traitsIf6__halffS2_fjLj5120ELj1ELj1ELj4ELj16ENS_18Kernel_traits_baseILj5120EfS2_fS2_fjLj128EEEEELb0ELb0ELb0ELb1EEEvNS_9FwdParamsE)
        .other          _ZN10layer_norm13ln_fwd_kernelINS_13Kernel_traitsIf6__halffS2_fjLj5120ELj1ELj1ELj4ELj16ENS_18Kernel_traits_baseILj5120EfS2_fS2_fjLj128EEEEELb0ELb0ELb0ELb1EEEvNS_9FwdParamsE,@"STO_CUDA_ENTRY STV_DEFAULT"
_ZN10layer_norm13ln_fwd_kernelINS_13Kernel_traitsIf6__halffS2_fjLj5120ELj1ELj1ELj4ELj16ENS_18Kernel_traits_baseILj5120EfS2_fS2_fjLj128EEEEELb0ELb0ELb0ELb1EEEvNS_9FwdParamsE:
.text._ZN10layer_norm13ln_fwd_kernelINS_13Kernel_traitsIf6__halffS2_fjLj5120ELj1ELj1ELj4ELj16ENS_18Kernel_traits_baseILj5120EfS2_fS2_fjLj128EEEEELb0ELb0ELb0ELb1EEEvNS_9FwdParamsE:
        /* <DEDUP_REMOVED lines=34> */
.L_x_23442:
        /* <DEDUP_REMOVED lines=32> */
.L_x_23443:
        /* <DEDUP_REMOVED lines=11> */
.L_x_23458:
        /* <DEDUP_REMOVED lines=13> */
[----:B--2---:R-:W-:-:S08]  /*05a0*/  @P0 HADD2.F32 R0, -RZ, R2.H0_H0 ;  /* 0x20000002ff000230 */ /* 0x004fd00000004100 */
        /* <DEDUP_REMOVED lines=22> */
.L_x_23444:
        /* <DEDUP_REMOVED lines=16> */
.L_x_23445:
        /* <DEDUP_REMOVED lines=29> */
.L_x_23446:
[----:B-----5:R-:W-:Y:S02]  /*09e0*/  HADD2.F32 R93, -RZ, R89.H0_H0 ;  /* 0x20000059ff5d7230 */ /* 0x020fe40000004100 */
[----:B------:R-:W-:Y:S02]  /*09f0*/  HADD2.F32 R97, -RZ, R91.H0_H0 ;  /* 0x2000005bff617230 */ /* 0x000fe40000004100 */
[--C-:B0-----:R-:W-:Y:S02]  /*0a00*/  HADD2.F32 R87, -RZ, R88.reuse.H0_H0 ;  /* 0x20000058ff577230 */ /* 0x101fe40000004100 */
        /* <DEDUP_REMOVED lines=13> */
.L_x_23447:
        /* <DEDUP_REMOVED lines=28> */
.L_x_23448:
        /* <DEDUP_REMOVED lines=16> */
.L_x_23449:
        /* <DEDUP_REMOVED lines=28> */
.L_x_23450:
[--C-:B-----5:R-:W-:Y:S02]  /*0f60*/  HADD2.F32 R93, -RZ, R89.reuse.H0_H0 ;  /* 0x20000059ff5d7230 */ /* 0x120fe40000004100 */
[----:B------:R-:W-:Y:S02]  /*0f70*/  HADD2.F32 R89, -RZ, R89.H1_H1 ;  /* 0x30000059ff597230 */ /* 0x000fe40000004100 */
[----:B------:R-:W-:Y:S02]  /*0f80*/  HADD2.F32 R133, -RZ, R91.H0_H0 ;  /* 0x2000005bff857230 */ /* 0x000fe40000004100 */
[-C--:B------:R-:W-:Y:S01]  /*0f90*/  FMUL.FTZ R102, R93, R0.reuse ;  /* 0x000000005d667220 */ /* 0x080fe20000410000 */
[--C-:B0-----:R-:W-:Y:S02]  /*0fa0*/  HADD2.F32 R87, -RZ, R88.reuse.H0_H0 ;  /* 0x20000058ff577230 */ /* 0x101fe40000004100 */
[----:B------:R-:W-:Y:S01]  /*0fb0*/  FMUL.FTZ R103, R89, R0 ;  /* 0x0000000059677220 */ /* 0x000fe20000410000 */
[----:B------:R-:W-:-:S02]  /*0fc0*/  HADD2.F32 R101, -RZ, R88.H1_H1 ;  /* 0x30000058ff657230 */ /* 0x000fc40000004100 */
[--C-:B------:R-:W-:Y:S02]  /*0fd0*/  HADD2.F32 R95, -RZ, R90.reuse.H0_H0 ;  /* 0x2000005aff5f7230 */ /* 0x100fe40000004100 */
[-C--:B------:R-:W-:Y:S01]  /*0fe0*/  FMUL.FTZ R100, R87, R0.reuse ;  /* 0x0000000057647220 */ /* 0x080fe20000410000 */
[----:B------:R-:W-:Y:S02]  /*0ff0*/  HADD2.F32 R131, -RZ, R90.H1_H1 ;  /* 0x3000005aff837230 */ /* 0x000fe40000004100 */
[-C--:B------:R-:W-:Y:S01]  /*1000*/  FMUL.FTZ R101, R101, R0.reuse ;  /* 0x0000000065657220 */ /* 0x080fe20000410000 */
[----:B------:R-:W-:Y:S02]  /*1010*/  HADD2.F32 R91, -RZ, R91.H1_H1 ;  /* 0x3000005bff5b7230 */ /* 0x000fe40000004100 */
[-C--:B------:R-:W-:Y:S01]  /*1020*/  FMUL.FTZ R88, R95, R0.reuse ;  /* 0x000000005f587220 */ /* 0x080fe20000410000 */
[-C--:B------:R-:W-:Y:S01]  /*1030*/  FMUL.FTZ R90, R133, R0.reuse ;  /* 0x00000000855a7220 */ /* 0x080fe20000410000 */
[-C--:B------:R-:W-:Y:S01]  /*1040*/  FMUL.FTZ R89, R131, R0.reuse ;  /* 0x0000000083597220 */ /* 0x080fe20000410000 */
[----:B------:R-:W-:-:S07]  /*1050*/  FMUL.FTZ R91, R91, R0 ;  /* 0x000000005b5b7220 */ /* 0x000fce0000410000 */
.L_x_23451:
        /* <DEDUP_REMOVED lines=28> */
.L_x_23452:
[--C-:B0----5:R-:W-:Y:S02]  /*1220*/  HADD2.F32 R93, -RZ, R84.reuse.H0_H0 ;  /* 0x20000054ff5d7230 */ /* 0x121fe40000004100 */
[----:B------:R-:W-:Y:S02]  /*1230*/  HADD2.F32 R95, -RZ, R84.H1_H1 ;  /* 0x30000054ff5f7230 */ /* 0x000fe40000004100 */
[----:B------:R-:W-:Y:S02]  /*1240*/  HADD2.F32 R131, -RZ, R85.H0_H0 ;  /* 0x20000055ff837230 */ /* 0x000fe40000004100 */
[-C--:B------:R-:W-:Y:S01]  /*1250*/  FMUL.FTZ R92, R93, R0.reuse ;  /* 0x000000005d5c7220 */ /* 0x080fe20000410000 */
[----:B------:R-:W-:Y:S02]  /*1260*/  HADD2.F32 R137, -RZ, R87.H0_H0 ;  /* 0x20000057ff897230 */ /* 0x000fe40000004100 */
[----:B------:R-:W-:Y:S01]  /*1270*/  FMUL.FTZ R93, R95, R0 ;  /* 0x000000005f5d7220 */ /* 0x000fe20000410000 */
[----:B------:R-:W-:-:S02]  /*1280*/  HADD2.F32 R85, -RZ, R85.H1_H1 ;  /* 0x30000055ff557230 */ /* 0x000fc40000004100 */
        /* <DEDUP_REMOVED lines=8> */
[----:B------:R-:W-:-:S07]  /*1310*/  FMUL.FTZ R85, R135, R0 ;  /* 0x0000000087557220 */ /* 0x000fce0000410000 */
.L_x_23453:
        /* <DEDUP_REMOVED lines=155> */
.L_x_23455:
[----:B------:R-:W-:Y:S05]  /*1cd0*/  BSYNC.RECONVERGENT B0 ;  /* 0x0000000000007941 */ /* 0x000fea0003800200 */
.L_x_23454:
        /* <DEDUP_REMOVED lines=15> */
.L_x_23457:
[----:B------:R-:W-:Y:S05]  /*1dd0*/  BSYNC.RECONVERGENT B0 ;  /* 0x0000000000007941 */ /* 0x000fea0003800200 */
.L_x_23456:
        /* <DEDUP_REMOVED lines=129> */
[----:B------:R-:W-:Y:S01]  /*25f0*/  F2FP.F16.F32.PACK_AB R101, R101, R104 ;  /* 0x000000686565723e */ /* 0x000fe200000000ff */
[----:B------:R-:W-:Y:S01]  /*2600*/  IMAD.WIDE.U32 R126, R126, 0x10, R84 ;  /* 0x000000107e7e7825 */ /* 0x000fe200078e0054 */
[----:B------:R-:W-:-:S03]  /*2610*/  F2FP.F16.F32.PACK_AB R102, R105, R102 ;  /* 0x000000666966723e */ /* 0x000fc600000000ff */
        /* <DEDUP_REMOVED lines=20> */
[----:B------:R-:W-:Y:S01]  /*2760*/  F2FP.F16.F32.PACK_AB R88, R99, R88 ;  /* 0x000000586358723e */ /* 0x000fe200000000ff */
        /* <DEDUP_REMOVED lines=54> */
.L_x_23459:
        /* <DEDUP_REMOVED lines=11> */
.L_x_34093:


//--------------------- .text._ZN10layer_norm13ln_fwd_kernelINS_13Kernel_traitsIf6__halffS2_fjLj5120ELj1ELj1ELj4ELj16ENS_18Kernel_traits_baseILj5120EfS2_fS2_fjLj128EEEEELb0ELb0ELb1ELb0EEEvNS_9FwdParamsE --------------------------
	.section	.text._ZN10layer_norm13ln_fwd_kernelINS_13Kernel_traitsIf6__halffS2_fjLj5120ELj1ELj1ELj4ELj16ENS_18Kernel_traits_baseILj5120EfS2_fS2_fjLj128EEEEELb0ELb0ELb1ELb0EEEvNS_9FwdParamsE,"ax",@progbits
	.align	128
        .global         _ZN10layer_norm13ln_fwd_kernelINS_13Kernel_traitsIf6__halffS2_fjLj5120ELj1ELj1ELj4ELj16ENS_18Kernel_traits_baseILj5120EfS2_fS2_fjLj128EEEEELb0ELb0ELb1ELb0EEEvNS_9FwdParamsE
        .type           _ZN10layer_norm13ln_fwd_kernelINS_13Kernel_traitsIf6__halffS2_fjLj5120ELj1ELj1ELj4ELj16ENS_18Kernel_traits_baseILj5120EfS2_fS2_fjLj128EEEEELb0ELb0ELb1ELb0EEEvNS_9FwdParamsE,@function
        .size           _ZN10layer_norm13ln_fwd_kernelINS_13Kernel_traitsIf6__halffS2_fjLj5120ELj1ELj1ELj4ELj16ENS_18Kernel_traits_baseILj5120EfS2_fS2_fjLj128EEEEELb0ELb0ELb1ELb0EEEvNS_9FwdParamsE,(.L_x_34094 - _ZN10layer_norm13ln_fwd_kernelINS_13Kernel_traitsIf6__halffS2_fjLj5120ELj1ELj1ELj4ELj16ENS_18Kernel_traits_baseILj5120EfS2_fS2_fjLj128EEEEELb0ELb0ELb1ELb0EEEvNS_9FwdParamsE)
        .other          _ZN10layer_norm13ln_fwd_kernelINS_13Kernel_traitsIf6__halffS2_fjLj5120ELj1ELj1ELj4ELj16ENS_18Kernel_traits_baseILj5120EfS2_fS2_fjLj128EEEEELb0ELb0ELb1ELb0EEEvNS_9FwdParamsE,@"STO_CUDA_ENTRY STV_DEFAULT"
_ZN10layer_norm13ln_fwd_kernelINS_13Kernel_traitsIf6__halffS2_fjLj5120ELj1ELj1ELj4ELj16ENS_18Kernel_traits_baseILj5120EfS2_fS2_fjLj128EEEEELb0ELb0ELb1ELb0EEEvNS_9FwdParamsE:
.text._ZN10layer_norm13ln_fwd_kernelINS_13Kernel_traitsIf6__halffS2_fjLj5120ELj1ELj1ELj4ELj16ENS_18Kernel_traits_baseILj5120EfS2_fS2_fjLj128EEEEELb0ELb0ELb1ELb0EEEvNS_9FwdParamsE:
        /* <DEDUP_REMOVED lines=70> */
.L_x_23461:
        /* <DEDUP_REMOVED lines=50> */
.L_x_23462:
[----:B------:R-:W-:Y:S05]  /*0780*/  BSYNC.RECONVERGENT B0 ;  /* 0x0000000000007941 */ /* 0x000fea0003800200 */
.L_x_23460:
        /* <DEDUP_REMOVED lines=22> */
.L_x_23498:
        /* <DEDUP_REMOVED lines=27> */
.L_x_23465:
[----:B------:R-:W-:Y:S05]  /*0aa0*/  BRA.U !UP0, `(.L_x_23466) ;  /* 0x0000000108787547 */ /* 0x000fea000b800000 */
[----:B------:R-:W0:Y:S02]  /*0ab0*/  LDC.64 R138, c[0x0][0x3a0] ;  /* 0x0000e800ff8a7b82 */ /* 0x000e240000000a00 */
[----:B0-----:R-:W-:-:S05]  /*0ac0*/  IMAD.WIDE.U32 R138, R8, 0x20, R138 ;  /* 0x00000020088a7825 */ /* 0x001fca00078e008a */
[----:B------:R-:W2:Y:S04]  /*0ad0*/  LDG.E.128 R96, desc[UR6][R138.64] ;  /* 0x000000068a607981 */ /* 0x000ea8000c1e1d00 */
[----:B------:R0:W4:Y:S01]  /*0ae0*/  LDG.E.128 R100, desc[UR6][R138.64+0x10] ;  /* 0x000010068a647981 */ /* 0x000122000c1e1d00 */
[----:B------:R-:W-:-:S13]  /*0af0*/  ISETP.GT.AND P1, PT, R6, RZ, PT ;  /* 0x000000ff0600720c */ /* 0x000fda0003f24270 */
[----:B------:R-:W2:Y:S01]  /*0b00*/  @P1 LDC R140, c[0x0][0x40c] ;  /* 0x00010300ff8c1b82 */ /* 0x000ea20000000800 */
[--C-:B-----5:R-:W-:Y:S02]  /*0b10*/  @P1 HADD2.F32 R141, -RZ, R92.reuse.H0_H0 ;  /* 0x2000005cff8d1230 */ /* 0x120fe40000004100 */
[----:B0-----:R-:W-:Y:S02]  /*0b20*/  @P1 HADD2.F32 R138, -RZ, R92.H1_H1 ;  /* 0x3000005cff8a1230 */ /* 0x001fe40000004100 */
[----:B------:R-:W-:-:S03]  /*0b30*/  @P1 HADD2.F32 R139, -RZ, R93.H0_H0 ;  /* 0x2000005dff8b1230 */ /* 0x000fc60000004100 */
[----:B------:R-:W0:Y:S08]  /*0b40*/  @P1 LDC R142, c[0x0][0x40c] ;  /* 0x00010300ff8e1b82 */ /* 0x000e300000000800 */
[----:B------:R-:W1:Y:S08]  /*0b50*/  @P1 LDC R143, c[0x0][0x40c] ;  /* 0x00010300ff8f1b82 */ /* 0x000e700000000800 */
[----:B------:R-:W3:Y:S08]  /*0b60*/  @P1 LDC R144, c[0x0][0x40c] ;  /* 0x00010300ff901b82 */ /* 0x000ef00000000800 */
[----:B------:R-:W4:Y:S08]  /*0b70*/  @P1 LDC R145, c[0x0][0x40c] ;  /* 0x00010300ff911b82 */ /* 0x000f300000000800 */
[----:B------:R-:W4:Y:S08]  /*0b80*/  @P1 LDC R146, c[0x0][0x40c] ;  /* 0x00010300ff921b82 */ /* 0x000f300000000800 */
[----:B------:R-:W4:Y:S08]  /*0b90*/  @P1 LDC R147, c[0x0][0x40c] ;  /* 0x00010300ff931b82 */ /* 0x000f300000000800 */
[----:B------:R-:W4:Y:S01]  /*0ba0*/  @P1 LDC R148, c[0x0][0x40c] ;  /* 0x00010300ff941b82 */ /* 0x000f220000000800 */
[----:B--2---:R-:W-:Y:S01]  /*0bb0*/  @P1 FFMA.FTZ R96, R141, R140, R96 ;  /* 0x0000008c8d601223 */ /* 0x004fe20000010060 */
[----:B------:R-:W-:-:S02]  /*0bc0*/  @P1 HADD2.F32 R140, -RZ, R93.H1_H1 ;  /* 0x3000005dff8c1230 */ /* 0x000fc40000004100 */
[----:B0-----:R-:W-:Y:S01]  /*0bd0*/  @P1 FFMA.FTZ R97, R138, R142, R97 ;  /* 0x0000008e8a611223 */ /* 0x001fe20000010061 */
[----:B-1----:R-:W-:Y:S01]  /*0be0*/  @P1 FFMA.FTZ R98, R139, R143, R98 ;  /* 0x0000008f8b621223 */ /* 0x002fe20000010062 */
[--C-:B------:R-:W-:Y:S02]  /*0bf0*/  @P1 HADD2.F32 R139, -RZ, R94.reuse.H0_H0 ;  /* 0x2000005eff8b1230 */ /* 0x100fe40000004100 */
[----:B---3--:R-:W-:Y:S01]  /*0c00*/  @P1 FFMA.FTZ R99, R140, R144, R99 ;  /* 0x000000908c631223 */ /* 0x008fe20000010063 */
[----:B------:R-:W-:Y:S02]  /*0c10*/  @P1 HADD2.F32 R138, -RZ, R94.H1_H1 ;  /* 0x3000005eff8a1230 */ /* 0x000fe40000004100 */
[--C-:B------:R-:W-:Y:S02]  /*0c20*/  @P1 HADD2.F32 R141, -RZ, R95.reuse.H0_H0 ;  /* 0x2000005fff8d1230 */ /* 0x100fe40000004100 */
[----:B----4-:R-:W-:Y:S01]  /*0c30*/  @P1 FFMA.FTZ R100, R139, R145, R100 ;  /* 0x000000918b641223 */ /* 0x010fe20000010064 */
[----:B------:R-:W-:-:S02]  /*0c40*/  @P1 HADD2.F32 R140, -RZ, R95.H1_H1 ;  /* 0x3000005fff8c1230 */ /* 0x000fc40000004100 */
[----:B------:R-:W-:Y:S01]  /*0c50*/  @P1 FFMA.FTZ R101, R138, R146, R101 ;  /* 0x000000928a651223 */ /* 0x000fe20000010065 */
[----:B------:R-:W-:Y:S02]  /*0c60*/  @P1 FFMA.FTZ R102, R141, R147, R102 ;  /* 0x000000938d661223 */ /* 0x000fe40000010066 */
[----:B------:R-:W-:Y:S01]  /*0c70*/  @P1 FFMA.FTZ R103, R140, R148, R103 ;  /* 0x000000948c671223 */ /* 0x000fe20000010067 */
[----:B------:R-:W-:Y:S06]  /*0c80*/  BRA `(.L_x_23467) ;  /* 0x0000000000747947 */ /* 0x000fec0003800000 */
.L_x_23466:
[----:B------:R-:W0:Y:S01]  /*0c90*/  @P5 LDC R138, c[0x0][0x40c] ;  /* 0x00010300ff8a5b82 */ /* 0x000e220000000800 */
[----:B-----5:R-:W-:Y:S01]  /*0ca0*/  @P5 HADD2.F32 R103, -RZ, R93.H0_H0 ;  /* 0x2000005dff675230 */ /* 0x020fe20000004100 */
[----:B------:R-:W-:Y:S01]  /*0cb0*/  MOV R98, RZ ;  /* 0x000000ff00627202 */ /* 0x000fe20000000f00 */
[--C-:B------:R-:W-:Y:S01]  /*0cc0*/  @P5 HADD2.F32 R99, -RZ, R92.reuse.H0_H0 ;  /* 0x2000005cff635230 */ /* 0x100fe20000004100 */
[----:B------:R-:W-:Y:S01]  /*0cd0*/  CS2R R96, SRZ ;  /* 0x0000000000607805 */ /* 0x000fe2000001ff00 */
[----:B------:R-:W-:Y:S02]  /*0ce0*/  @P5 HADD2.F32 R101, -RZ, R92.H1_H1 ;  /* 0x3000005cff655230 */ /* 0x000fe40000004100 */
[--C-:B------:R-:W-:Y:S01]  /*0cf0*/  @P5 HADD2.F32 R140, -RZ, R94.reuse.H0_H0 ;  /* 0x2000005eff8c5230 */ /* 0x100fe20000004100 */
[----:B------:R-:W1:Y:S01]  /*0d00*/  @P5 LDC R100, c[0x0][0x40c] ;  /* 0x00010300ff645b82 */ /* 0x000e620000000800 */
[----:B------:R-:W-:Y:S02]  /*0d10*/  @P5 HADD2.F32 R142, -RZ, R94.H1_H1 ;  /* 0x3000005eff8e5230 */ /* 0x000fe40000004100 */
[----:B------:R-:W-:-:S02]  /*0d20*/  @P5 HADD2.F32 R144, -RZ, R95.H0_H0 ;  /* 0x2000005fff905230 */ /* 0x000fc40000004100 */
[----:B------:R-:W-:-:S03]  /*0d30*/  @P5 HADD2.F32 R146, -RZ, R95.H1_H1 ;  /* 0x3000005fff925230 */ /* 0x000fc60000004100 */
[----:B------:R-:W2:Y:S08]  /*0d40*/  @P5 LDC R102, c[0x0][0x40c] ;  /* 0x00010300ff665b82 */ /* 0x000eb00000000800 */
[----:B------:R-:W4:Y:S01]  /*0d50*/  @P5 LDC R139, c[0x0][0x40c] ;  /* 0x00010300ff8b5b82 */ /* 0x000f220000000800 */
[----:B0-----:R-:W-:Y:S01]  /*0d60*/  @P5 FMUL.FTZ R98, R103, R138 ;  /* 0x0000008a67625220 */ /* 0x001fe20000410000 */
[----:B------:R-:W-:-:S06]  /*0d70*/  @P5 HADD2.F32 R138, -RZ, R93.H1_H1 ;  /* 0x3000005dff8a5230 */ /* 0x000fcc0000004100 */
[----:B------:R-:W0:Y:S01]  /*0d80*/  @P5 LDC R141, c[0x0][0x40c] ;  /* 0x00010300ff8d5b82 */ /* 0x000e220000000800 */
[----:B-1----:R-:W-:Y:S01]  /*0d90*/  @P5 FMUL.FTZ R96, R99, R100 ;  /* 0x0000006463605220 */ /* 0x002fe20000410000 */
[----:B------:R-:W-:-:S06]  /*0da0*/  HFMA2 R99, -RZ, RZ, 0, 0 ;  /* 0x00000000ff637431 */ /* 0x000fcc00000001ff */
[----:B------:R-:W1:Y:S01]  /*0db0*/  @P5 LDC R143, c[0x0][0x40c] ;  /* 0x00010300ff8f5b82 */ /* 0x000e620000000800 */
[----:B--2---:R-:W-:Y:S01]  /*0dc0*/  @P5 FMUL.FTZ R97, R101, R102 ;  /* 0x0000006665615220 */ /* 0x004fe20000410000 */
[----:B------:R-:W-:Y:S02]  /*0dd0*/  CS2R R100, SRZ ;  /* 0x0000000000647805 */ /* 0x000fe4000001ff00 */
[----:B------:R-:W-:-:S04]  /*0de0*/  CS2R R102, SRZ ;  /* 0x0000000000667805 */ /* 0x000fc8000001ff00 */
[----:B------:R-:W2:Y:S01]  /*0df0*/  @P5 LDC R145, c[0x0][0x40c] ;  /* 0x00010300ff915b82 */ /* 0x000ea20000000800 */
[----:B----4-:R-:W-:-:S07]  /*0e00*/  @P5 FMUL.FTZ R99, R138, R139 ;  /* 0x0000008b8a635220 */ /* 0x010fce0000410000 */
[----:B------:R-:W4:Y:S01]  /*0e10*/  @P5 LDC R147, c[0x0][0x40c] ;  /* 0x00010300ff935b82 */ /* 0x000f220000000800 */
[----:B0-----:R-:W-:Y:S01]  /*0e20*/  @P5 FMUL.FTZ R100, R140, R141 ;  /* 0x0000008d8c645220 */ /* 0x001fe20000410000 */
[----:B-1----:R-:W-:Y:S01]  /*0e30*/  @P5 FMUL.FTZ R101, R142, R143 ;  /* 0x0000008f8e655220 */ /* 0x002fe20000410000 */
[----:B--2---:R-:W-:Y:S01]  /*0e40*/  @P5 FMUL.FTZ R102, R144, R145 ;  /* 0x0000009190665220 */ /* 0x004fe20000410000 */
[----:B----4-:R-:W-:-:S07]  /*0e50*/  @P5 FMUL.FTZ R103, R146, R147 ;  /* 0x0000009392675220 */ /* 0x010fce0000410000 */
.L_x_23467:
[----:B------:R-:W0:Y:S01]  /*0e60*/  LDC.64 R138, c[0x0][0x3a8] ;  /* 0x0000ea00ff8a7b82 */ /* 0x000e220000000a00 */
[----:B------:R-:W-:Y:S01]  /*0e70*/  IADD3 R137, PT, PT, R137, 0x80, RZ ;  /* 0x0000008089897810 */ /* 0x000fe20007ffe0ff */
[C---:B0-----:R-:W-:Y:S01]  /*0e80*/  IMAD.WIDE.U32 R138, R8.reuse, 0x20, R138 ;  /* 0x00000020088a7825 */ /* 0x041fe200078e008a */
[----:B------:R-:W-:-:S04]  /*0e90*/  IADD3 R8, PT, PT, R8, 0x80, RZ ;  /* 0x0000008008087810 */ /* 0x000fc80007ffe0ff */
[----:B------:R0:W-:Y:S04]  /*0ea0*/  STG.E.128 desc[UR6][R138.64], R96 ;  /* 0x000000608a007986 */ /* 0x0001e8000c101d06 */
[----:B------:R0:W-:Y:S02]  /*0eb0*/  STG.E.128 desc[UR6][R138.64+0x10], R100 ;  /* 0x000010648a007986 */ /* 0x0001e4000c101d06 */
.L_x_23464:
[----:B------:R-:W-:Y:S05]  /*0ec0*/  BSYNC.RECONVERGENT B0 ;  /* 0x0000000000007941 */ /* 0x000fea0003800200 */
.L_x_23463:
        /* <DEDUP_REMOVED lines=9> */
.L_x_23470:
        /* <DEDUP_REMOVED lines=15> */
[----:B------:R-:W4:Y:S01]  /*1050*/  @P2 LDC R147, c[0x0][0x40c] ;  /* 0x00010300ff932b82 */ /* 0x000f220000000800 */
[----:B--2---:R-:W-:Y:S01]  /*1060*/  @P2 FFMA.FTZ R104, R141, R140, R104 ;  /* 0x0000008c8d682223 */ /* 0x004fe20000010068 */
[----:B------:R-:W-:-:S06]  /*1070*/  @P2 HADD2.F32 R140, -RZ, R93.H1_H1 ;  /* 0x3000005dff8c2230 */ /* 0x000fcc0000004100 */
[----:B------:R-:W2:Y:S01]  /*1080*/  @P2 LDC R141, c[0x0][0x40c] ;  /* 0x00010300ff8d2b82 */ /* 0x000ea20000000800 */
[----:B0-----:R-:W-:Y:S01]  /*1090*/  @P2 FFMA.FTZ R105, R138, R142, R105 ;  /* 0x0000008e8a692223 */ /* 0x001fe20000010069 */
[----:B-1----:R-:W-:Y:S01]  /*10a0*/  @P2 FFMA.FTZ R106, R139, R143, R106 ;  /* 0x0000008f8b6a2223 */ /* 0x002fe2000001006a */
[--C-:B------:R-:W-:Y:S02]  /*10b0*/  @P2 HADD2.F32 R139, -RZ, R94.reuse.H0_H0 ;  /* 0x2000005eff8b2230 */ /* 0x100fe40000004100 */
[----:B---3--:R-:W-:Y:S01]  /*10c0*/  @P2 FFMA.FTZ R107, R140, R144, R107 ;  /* 0x000000908c6b2223 */ /* 0x008fe2000001006b */
[----:B------:R-:W-:Y:S02]  /*10d0*/  @P2 HADD2.F32 R138, -RZ, R94.H1_H1 ;  /* 0x3000005eff8a2230 */ /* 0x000fe40000004100 */
[--C-:B------:R-:W-:Y:S02]  /*10e0*/  @P2 HADD2.F32 R143, -RZ, R95.reuse.H0_H0 ;  /* 0x2000005fff8f2230 */ /* 0x100fe40000004100 */
[----:B------:R-:W-:-:S02]  /*10f0*/  @P2 HADD2.F32 R140, -RZ, R95.H1_H1 ;  /* 0x3000005fff8c2230 */ /* 0x000fc40000004100 */
[----:B----4-:R-:W-:Y:S01]  /*1100*/  @P2 FFMA.FTZ R109, R138, R145, R109 ;  /* 0x000000918a6d2223 */ /* 0x010fe2000001006d */
[----:B------:R-:W-:Y:S02]  /*1110*/  @P2 FFMA.FTZ R110, R143, R146, R110 ;  /* 0x000000928f6e2223 */ /* 0x000fe4000001006e */
[----:B------:R-:W-:Y:S01]  /*1120*/  @P2 FFMA.FTZ R111, R140, R147, R111 ;  /* 0x000000938c6f2223 */ /* 0x000fe2000001006f */
[----:B--2---:R-:W-:Y:S01]  /*1130*/  @P2 FFMA.FTZ R108, R139, R141, R108 ;  /* 0x0000008d8b6c2223 */ /* 0x004fe2000001006c */
[----:B------:R-:W-:Y:S06]  /*1140*/  BRA `(.L_x_23472) ;  /* 0x0000000000747947 */ /* 0x000fec0003800000 */
.L_x_23471:
[----:B0-----:R-:W0:Y:S01]  /*1150*/  @P5 LDC R138, c[0x0][0x40c] ;  /* 0x00010300ff8a5b82 */ /* 0x001e220000000800 */
        /* <DEDUP_REMOVED lines=28> */
.L_x_23472:
[----:B------:R-:W0:Y:S01]  /*1320*/  LDC.64 R138, c[0x0][0x3a8] ;  /* 0x0000ea00ff8a7b82 */ /* 0x000e220000000a00 */
[----:B------:R-:W-:Y:S01]  /*1330*/  IADD3 R137, PT, PT, R137, 0x80, RZ ;  /* 0x0000008089897810 */ /* 0x000fe20007ffe0ff */
[C---:B0-----:R-:W-:Y:S01]  /*1340*/  IMAD.WIDE.U32 R138, R8.reuse, 0x20, R138 ;  /* 0x00000020088a7825 */ /* 0x041fe200078e008a */
[----:B------:R-:W-:-:S04]  /*1350*/  IADD3 R8, PT, PT, R8, 0x80, RZ ;  /* 0x0000008008087810 */ /* 0x000fc80007ffe0ff */
[----:B------:R1:W-:Y:S04]  /*1360*/  STG.E.128 desc[UR6][R138.64], R104 ;  /* 0x000000688a007986 */ /* 0x0003e8000c101d06 */
[----:B------:R1:W-:Y:S02]  /*1370*/  STG.E.128 desc[UR6][R138.64+0x10], R108 ;  /* 0x0000106c8a007986 */ /* 0x0003e4000c101d06 */
.L_x_23469:
[----:B------:R-:W-:Y:S05]  /*1380*/  BSYNC.RECONVERGENT B0 ;  /* 0x0000000000007941 */ /* 0x000fea0003800200 */
.L_x_23468:
        /* <DEDUP_REMOVED lines=9> */
.L_x_23475:
[----:B------:R-:W-:Y:S05]  /*1420*/  BRA.U !UP0, `(.L_x_23476) ;  /* 0x0000000108787547 */ /* 0x000fea000b800000 */
[----:B------:R-:W0:Y:S02]  /*1430*/  LDC.64 R112, c[0x0][0x3a0] ;  /* 0x0000e800ff707b82 */ /* 0x000e240000000a00 */
[----:B01----:R-:W-:-:S05]  /*1440*/  IMAD.WIDE.U32 R138, R8, 0x20, R112 ;  /* 0x00000020088a7825 */ /* 0x003fca00078e0070 */
        /* <DEDUP_REMOVED lines=28> */
.L_x_23476:
[----:B01----:R-:W0:Y:S01]  /*1610*/  @P5 LDC R138, c[0x0][0x40c] ;  /* 0x00010300ff8a5b82 */ /* 0x003e220000000800 */
        /* <DEDUP_REMOVED lines=28> */
.L_x_23477:
[----:B------:R-:W0:Y:S01]  /*17e0*/  LDC.64 R138, c[0x0][0x3a8] ;  /* 0x0000ea00ff8a7b82 */ /* 0x000e220000000a00 */
[----:B------:R-:W-:Y:S01]  /*17f0*/  IADD3 R137, PT, PT, R137, 0x80, RZ ;  /* 0x0000008089897810 */ /* 0x000fe20007ffe0ff */
[C---:B0-----:R-:W-:Y:S01]  /*1800*/  IMAD.WIDE.U32 R138, R8.reuse, 0x20, R138 ;  /* 0x00000020088a7825 */ /* 0x041fe200078e008a */
[----:B------:R-:W-:-:S04]  /*1810*/  IADD3 R8, PT, PT, R8, 0x80, RZ ;  /* 0x0000008008087810 */ /* 0x000fc80007ffe0ff */
[----:B------:R2:W-:Y:S04]  /*1820*/  STG.E.128 desc[UR6][R138.64], R112 ;  /* 0x000000708a007986 */ /* 0x0005e8000c101d06 */
[----:B------:R2:W-:Y:S02]  /*1830*/  STG.E.128 desc[UR6][R138.64+0x10], R116 ;  /* 0x000010748a007986 */ /* 0x0005e4000c101d06 */
.L_x_23474:
[----:B------:R-:W-:Y:S05]  /*1840*/  BSYNC.RECONVERGENT B0 ;  /* 0x0000000000007941 */ /* 0x000fea0003800200 */
.L_x_23473:
        /* <DEDUP_REMOVED lines=9> */
.L_x_23480:
[----:B------:R-:W-:Y:S05]  /*18e0*/  BRA.U !UP0, `(.L_x_23481) ;  /* 0x0000000108787547 */ /* 0x000fea000b800000 */
[----:B------:R-:W0:Y:S02]  /*18f0*/  LDC.64 R120, c[0x0][0x3a0] ;  /* 0x0000e800ff787b82 */ /* 0x000e240000000a00 */
[----:B012---:R-:W-:-:S05]  /*1900*/  IMAD.WIDE.U32 R138, R8, 0x20, R120 ;  /* 0x00000020088a7825 */ /* 0x007fca00078e0078 */
        /* <DEDUP_REMOVED lines=28> */
.L_x_23481:
[----:B012---:R-:W0:Y:S01]  /*1ad0*/  @P5 LDC R138, c[0x0][0x40c] ;  /* 0x00010300ff8a5b82 */ /* 0x007e220000000800 */
        /* <DEDUP_REMOVED lines=28> */
.L_x_23482:
[----:B------:R-:W0:Y:S01]  /*1ca0*/  LDC.64 R138, c[0x0][0x3a8] ;  /* 0x0000ea00ff8a7b82 */ /* 0x000e220000000a00 */
[----:B------:R-:W-:Y:S01]  /*1cb0*/  IADD3 R137, PT, PT, R137, 0x80, RZ ;  /* 0x0000008089897810 */ /* 0x000fe20007ffe0ff */
[C---:B0-----:R-:W-:Y:S01]  /*1cc0*/  IMAD.WIDE.U32 R138, R8.reuse, 0x20, R138 ;  /* 0x00000020088a7825 */ /* 0x041fe200078e008a */
[----:B------:R-:W-:-:S04]  /*1cd0*/  IADD3 R8, PT, PT, R8, 0x80, RZ ;  /* 0x0000008008087810 */ /* 0x000fc80007ffe0ff */
[----:B------:R4:W-:Y:S04]  /*1ce0*/  STG.E.128 desc[UR6][R138.64], R120 ;  /* 0x000000788a007986 */ /* 0x0009e8000c101d06 */
[----:B------:R4:W-:Y:S02]  /*1cf0*/  STG.E.128 desc[UR6][R138.64+0x10], R124 ;  /* 0x0000107c8a007986 */ /* 0x0009e4000c101d06 */
.L_x_23479:
[----:B------:R-:W-:Y:S05]  /*1d00*/  BSYNC.RECONVERGENT B0 ;  /* 0x0000000000007941 */ /* 0x000fea0003800200 */
.L_x_23478:
        /* <DEDUP_REMOVED lines=9> */
.L_x_23485:
[----:B------:R-:W-:Y:S05]  /*1da0*/  BRA.U !UP0, `(.L_x_23486) ;  /* 0x0000000108787547 */ /* 0x000fea000b800000 */
[----:B012-4-:R-:W0:Y:S02]  /*1db0*/  LDC.64 R138, c[0x0][0x3a0] ;  /* 0x0000e800ff8a7b82 */ /* 0x017e240000000a00 */
[----:B0-----:R-:W-:-:S05]  /*1dc0*/  IMAD.WIDE.U32 R138, R8, 0x20, R138 ;  /* 0x00000020088a7825 */ /* 0x001fca00078e008a */
[----:B------:R-:W2:Y:S04]  /*1dd0*/  LDG.E.128 R128, desc[UR6][R138.64] ;  /* 0x000000068a807981 */ /* 0x000ea8000c1e1d00 */
[----:B------:R0:W4:Y:S01]  /*1de0*/  LDG.E.128 R132, desc[UR6][R138.64+0x10] ;  /* 0x000010068a847981 */ /* 0x000122000c1e1d00 */
[----:B------:R-:W-:-:S13]  /*1df0*/  ISETP.GT.AND P5, PT, R6, RZ, PT ;  /* 0x000000ff0600720c */ /* 0x000fda0003fa4270 */
[----:B------:R-:W2:Y:S01]  /*1e00*/  @P5 LDC R6, c[0x0][0x40c] ;  /* 0x00010300ff065b82 */ /* 0x000ea20000000800 */
[--C-:B-----5:R-:W-:Y:S02]  /*1e10*/  @P5 HADD2.F32 R137, -RZ, R92.reuse.H0_H0 ;  /* 0x2000005cff895230 */ /* 0x120fe40000004100 */
[----:B------:R-:W-:Y:S02]  /*1e20*/  @P5 HADD2.F32 R140, -RZ, R92.H1_H1 ;  /* 0x3000005cff8c5230 */ /* 0x000fe40000004100 */
[--C-:B0-----:R-:W-:Y:S02]  /*1e30*/  @P5 HADD2.F32 R139, -RZ, R93.reuse.H0_H0 ;  /* 0x2000005dff8b5230 */ /* 0x101fe40000004100 */
[----:B------:R-:W-:Y:S01]  /*1e40*/  @P5 HADD2.F32 R138, -RZ, R94.H1_H1 ;  /* 0x3000005eff8a5230 */ /* 0x000fe20000004100 */
[----:B------:R-:W0:Y:S08]  /*1e50*/  @P5 LDC R141, c[0x0][0x40c] ;  /* 0x00010300ff8d5b82 */ /* 0x000e300000000800 */
[----:B------:R-:W1:Y:S08]  /*1e60*/  @P5 LDC R142, c[0x0][0x40c] ;  /* 0x00010300ff8e5b82 */ /* 0x000e700000000800 */
[----:B------:R-:W3:Y:S08]  /*1e70*/  @P5 LDC R143, c[0x0][0x40c] ;  /* 0x00010300ff8f5b82 */ /* 0x000ef00000000800 */
[----:B------:R-:W3:Y:S08]  /*1e80*/  @P5 LDC R144, c[0x0][0x40c] ;  /* 0x00010300ff905b82 */ /* 0x000ef00000000800 */
[----:B------:R-:W4:Y:S08]  /*1e90*/  @P5 LDC R145, c[0x0][0x40c] ;  /* 0x00010300ff915b82 */ /* 0x000f300000000800 */
[----:B------:R-:W3:Y:S08]  /*1ea0*/  @P5 LDC R146, c[0x0][0x40c] ;  /* 0x00010300ff925b82 */ /* 0x000ef00000000800 */
[----:B------:R-:W3:Y:S01]  /*1eb0*/  @P5 LDC R147, c[0x0][0x40c] ;  /* 0x00010300ff935b82 */ /* 0x000ee20000000800 */
[----:B--2---:R-:W-:Y:S01]  /*1ec0*/  @P5 FFMA.FTZ R128, R137, R6, R128 ;  /* 0x0000000689805223 */ /* 0x004fe20000010080 */
[----:B0-----:R-:W-:Y:S01]  /*1ed0*/  @P5 FFMA.FTZ R129, R140, R141, R129 ;  /* 0x0000008d8c815223 */ /* 0x001fe20000010081 */
[----:B-1----:R-:W-:Y:S01]  /*1ee0*/  @P5 FFMA.FTZ R130, R139, R142, R130 ;  /* 0x0000008e8b825223 */ /* 0x002fe20000010082 */
[----:B------:R-:W-:-:S02]  /*1ef0*/  @P5 HADD2.F32 R6, -RZ, R93.H1_H1 ;  /* 0x3000005dff065230 */ /* 0x000fc40000004100 */
[----:B----4-:R-:W-:Y:S01]  /*1f00*/  @P5 FFMA.FTZ R133, R138, R145, R133 ;  /* 0x000000918a855223 */ /* 0x010fe20000010085 */
[----:B------:R-:W-:Y:S02]  /*1f10*/  @P5 HADD2.F32 R137, -RZ, R94.H0_H0 ;  /* 0x2000005eff895230 */ /* 0x000fe40000004100 */
[--C-:B------:R-:W-:Y:S02]  /*1f20*/  @P5 HADD2.F32 R139, -RZ, R95.reuse.H0_H0 ;  /* 0x2000005fff8b5230 */ /* 0x100fe40000004100 */
[----:B---3--:R-:W-:Y:S01]  /*1f30*/  @P5 FFMA.FTZ R131, R6, R143, R131 ;  /* 0x0000008f06835223 */ /* 0x008fe20000010083 */
[----:B------:R-:W-:Y:S02]  /*1f40*/  @P5 HADD2.F32 R140, -RZ, R95.H1_H1 ;  /* 0x3000005fff8c5230 */ /* 0x000fe40000004100 */
[----:B------:R-:W-:Y:S01]  /*1f50*/  @P5 FFMA.FTZ R132, R137, R144, R132 ;  /* 0x0000009089845223 */ /* 0x000fe20000010084 */
[----:B------:R-:W-:Y:S02]  /*1f60*/  @P5 FFMA.FTZ R134, R139, R146, R134 ;  /* 0x000000928b865223 */ /* 0x000fe40000010086 */
[----:B------:R-:W-:Y:S01]  /*1f70*/  @P5 FFMA.FTZ R135, R140, R147, R135 ;  /* 0x000000938c875223 */ /* 0x000fe20000010087 */
[----:B------:R-:W-:Y:S06]  /*1f80*/  BRA `(.L_x_23487) ;  /* 0x0000000000747947 */ /* 0x000fec0003800000 */
.L_x_23486:
[----:B------:R-:W3:Y:S01]  /*1f90*/  @P5 LDC R131, c[0x0][0x40c] ;  /* 0x00010300ff835b82 */ /* 0x000ee20000000800 */
[--C-:B-----5:R-:W-:Y:S01]  /*1fa0*/  @P5 HADD2.F32 R6, -RZ, R92.reuse.H0_H0 ;  /* 0x2000005cff065230 */ /* 0x120fe20000004100 */
[----:B------:R-:W-:Y:S01]  /*1fb0*/  CS2R R128, SRZ ;  /* 0x0000000000807805 */ /* 0x000fe2000001ff00 */
[----:B------:R-:W-:Y:S01]  /*1fc0*/  @P5 HADD2.F32 R132, -RZ, R92.H1_H1 ;  /* 0x3000005cff845230 */ /* 0x000fe20000004100 */
[----:B------:R-:W-:Y:S01]  /*1fd0*/  MOV R130, RZ ;  /* 0x000000ff00827202 */ /* 0x000fe20000000f00 */
[----:B------:R-:W-:Y:S02]  /*1fe0*/  @P5 HADD2.F32 R134, -RZ, R93.H0_H0 ;  /* 0x2000005dff865230 */ /* 0x000fe40000004100 */
[--C-:B012-4-:R-:W-:Y:S01]  /*1ff0*/  @P5 HADD2.F32 R138, -RZ, R94.reuse.H0_H0 ;  /* 0x2000005eff8a5230 */ /* 0x117fe20000004100 */
[----:B------:R-:W0:Y:S01]  /*2000*/  @P5 LDC R133, c[0x0][0x40c] ;  /* 0x00010300ff855b82 */ /* 0x000e220000000800 */
[----:B------:R-:W-:Y:S02]  /*2010*/  @P5 HADD2.F32 R140, -RZ, R94.H1_H1 ;  /* 0x3000005eff8c5230 */ /* 0x000fe40000004100 */
[----:B------:R-:W-:-:S02]  /*2020*/  @P5 HADD2.F32 R142, -RZ, R95.H0_H0 ;  /* 0x2000005fff8e5230 */ /* 0x000fc40000004100 */
[----:B------:R-:W-:-:S03]  /*2030*/  @P5 HADD2.F32 R144, -RZ, R95.H1_H1 ;  /* 0x3000005fff905230 */ /* 0x000fc60000004100 */
[----:B------:R-:W1:Y:S08]  /*2040*/  @P5 LDC R135, c[0x0][0x40c] ;  /* 0x00010300ff875b82 */ /* 0x000e700000000800 */
[----:B------:R-:W2:Y:S01]  /*2050*/  @P5 LDC R137, c[0x0][0x40c] ;  /* 0x00010300ff895b82 */ /* 0x000ea20000000800 */
[----:B---3--:R-:W-:Y:S01]  /*2060*/  @P5 FMUL.FTZ R128, R6, R131 ;  /* 0x0000008306805220 */ /* 0x008fe20000410000 */
[----:B------:R-:W-:-:S02]  /*2070*/  @P5 HADD2.F32 R6, -RZ, R93.H1_H1 ;  /* 0x3000005dff065230 */ /* 0x000fc40000004100 */
[----:B------:R-:W-:-:S04]  /*2080*/  HFMA2 R131, -RZ, RZ, 0, 0 ;  /* 0x00000000ff837431 */ /* 0x000fc800000001ff */
[----:B------:R-:W3:Y:S01]  /*2090*/  @P5 LDC R139, c[0x0][0x40c] ;  /* 0x00010300ff8b5b82 */ /* 0x000ee20000000800 */
[----:B0-----:R-:W-:Y:S01]  /*20a0*/  @P5 FMUL.FTZ R129, R132, R133 ;  /* 0x0000008584815220 */ /* 0x001fe20000410000 */
[----:B------:R-:W-:-:S06]  /*20b0*/  CS2R R132, SRZ ;  /* 0x0000000000847805 */ /* 0x000fcc000001ff00 */
[----:B------:R-:W0:Y:S01]  /*20c0*/  @P5 LDC R141, c[0x0][0x40c] ;  /* 0x00010300ff8d5b82 */ /* 0x000e220000000800 */
[----:B-1----:R-:W-:Y:S01]  /*20d0*/  @P5 FMUL.FTZ R130, R134, R135 ;  /* 0x0000008786825220 */ /* 0x002fe20000410000 */
[----:B------:R-:W-:-:S06]  /*20e0*/  CS2R R134, SRZ ;  /* 0x0000000000867805 */ /* 0x000fcc000001ff00 */
[----:B------:R-:W1:Y:S01]  /*20f0*/  @P5 LDC R143, c[0x0][0x40c] ;  /* 0x00010300ff8f5b82 */ /* 0x000e620000000800 */
[----:B--2---:R-:W-:-:S07]  /*2100*/  @P5 FMUL.FTZ R131, R6, R137 ;  /* 0x0000008906835220 */ /* 0x004fce0000410000 */
[----:B------:R-:W2:Y:S01]  /*2110*/  @P5 LDC R145, c[0x0][0x40c] ;  /* 0x00010300ff915b82 */ /* 0x000ea20000000800 */
[----:B---3--:R-:W-:Y:S01]  /*2120*/  @P5 FMUL.FTZ R132, R138, R139 ;  /* 0x0000008b8a845220 */ /* 0x008fe20000410000 */
[----:B0-----:R-:W-:Y:S01]  /*2130*/  @P5 FMUL.FTZ R133, R140, R141 ;  /* 0x0000008d8c855220 */ /* 0x001fe20000410000 */
[----:B-1----:R-:W-:Y:S01]  /*2140*/  @P5 FMUL.FTZ R134, R142, R143 ;  /* 0x0000008f8e865220 */ /* 0x002fe20000410000 */
[----:B--2---:R-:W-:-:S07]  /*2150*/  @P5 FMUL.FTZ R135, R144, R145 ;  /* 0x0000009190875220 */ /* 0x004fce0000410000 */
.L_x_23487:
[----:B------:R-:W0:Y:S02]  /*2160*/  LDC.64 R138, c[0x0][0x3a8] ;  /* 0x0000ea00ff8a7b82 */ /* 0x000e240000000a00 */
[----:B0-----:R-:W-:-:S05]  /*2170*/  IMAD.WIDE.U32 R138, R8, 0x20, R138 ;  /* 0x00000020088a7825 */ /* 0x001fca00078e008a */
[----:B------:R0:W-:Y:S04]  /*2180*/  STG.E.128 desc[UR6][R138.64], R128 ;  /* 0x000000808a007986 */ /* 0x0001e8000c101d06 */
[----:B------:R0:W-:Y:S02]  /*2190*/  STG.E.128 desc[UR6][R138.64+0x10], R132 ;  /* 0x000010848a007986 */ /* 0x0001e4000c101d06 */
.L_x_23484:
[----:B------:R-:W-:Y:S05]  /*21a0*/  BSYNC.RECONVERGENT B0 ;  /* 0x0000000000007941 */ /* 0x000fea0003800200 */
.L_x_23483:
        /* <DEDUP_REMOVED lines=257> */
.L_x_23490:
[----:B------:R-:W-:Y:S05]  /*31c0*/  BSYNC.RECONVERGENT B0 ;  /* 0x0000000000007941 */ /* 0x000fea0003800200 */
.L_x_23489:
        /* <DEDUP_REMOVED lines=34> */
.L_x_23492:
[----:B------:R-:W-:Y:S05]  /*33f0*/  BSYNC.RECONVERGENT B0 ;  /* 0x0000000000007941 */ /* 0x000fea0003800200 */
.L_x_23491:
        /* <DEDUP_REMOVED lines=34> */
.L_x_23494:
[----:B------:R-:W-:Y:S05]  /*3620*/  BSYNC.RECONVERGENT B0 ;  /* 0x0000000000007941 */ /* 0x000fea0003800200 */
.L_x_23493:
        /* <DEDUP_REMOVED lines=34> */
.L_x_23496:
[----:B------:R-:W-:Y:S05]  /*3850*/  BSYNC.RECONVERGENT B0 ;  /* 0x0000000000007941 */ /* 0x000fea0003800200 */
.L_x_23495:
        /* <DEDUP_REMOVED lines=33> */
.L_x_23497:
[----:B------:R-:W-:Y:S05]  /*3a70*/  BSYNC.RECONVERGENT B0 ;  /* 0x0000000000007941 */ /* 0x000fea0003800200 */
.L_x_23488:
[----:B------:R-:W5:Y:S01]  /*3a80*/  LDC.64 R6, c[0x0][0x380] ;  /* 0x0000e000ff067b82 */ /* 0x000f620000000a00 */
[----:B------:R-:W-:Y:S01]  /*3a90*/  UPLOP3.LUT UP1, UPT, UPT, UPT, UP1, 0x40, 0x4 ;  /* 0x000000000004789c */ /* 0x000fe20003f2e810 */
[----:B-----5:R-:W-:-:S04]  /*3aa0*/  IADD3 R2, PT, PT, R2, R6, RZ ;  /* 0x0000000602027210 */ /* 0x020fc80007ffe0ff */
[----:B------:R-:W-:-:S13]  /*3ab0*/  ISETP.GE.AND P0, PT, R2, R7, PT ;  /* 0x000000070200720c */ /* 0x000fda0003f06270 */
[----:B------:R-:W-:Y:S05]  /*3ac0*/  @!P0 BRA `(.L_x_23498) ;  /* 0xffffffcc00888947 */ /* 0x000fea000383ffff */
[----:B------:R-:W-:Y:S05]  /*3ad0*/  EXIT ;  /* 0x000000000000794d */ /* 0x000fea0003800000 */
.L_x_23499:
        /* <DEDUP_REMOVED lines=10> */
.L_x_34094:


//--------------------- .text._ZN10layer_norm13ln_fwd_kernelINS_13Kernel_traitsIf6__halffS2_fjLj5120ELj1ELj1ELj4ELj16ENS_18Kernel_traits_baseILj5120EfS2_fS2_fjLj128EEEEELb0ELb0ELb1ELb1EEEvNS_9FwdParamsE --------------------------
	.section	.text._ZN10layer_norm13ln_fwd_kernelINS_13Kernel_traitsIf6__halffS2_fjLj5120ELj1ELj1ELj4ELj16ENS_18Kernel_traits_baseILj5120EfS2_fS2_fjLj128EEEEELb0ELb0ELb1ELb1EEEvNS_9FwdParamsE,"ax",@progbits
	.align	128
        .global         _ZN10layer_norm13ln_fwd_kernelINS_13Kernel_traitsIf6__halffS2_fjLj5120ELj1ELj1ELj4ELj16ENS_18Kernel_traits_baseILj5120EfS2_fS2_fjLj128EEEEELb0ELb0ELb1ELb1EEEvNS_9FwdParamsE
        .type           _ZN10layer_norm13ln_fwd_kernelINS_13Kernel_traitsIf6__halffS2_fjLj5120ELj1ELj1ELj4ELj16ENS_18Kernel_traits_baseILj5120EfS2_fS2_fjLj128EEEEELb0ELb0ELb1ELb1EEEvNS_9FwdParamsE,@function
        .size           _ZN10layer_norm13ln_fwd_kernelINS_13Kernel_traitsIf6__halffS2_fjLj5120ELj1ELj1ELj4ELj16ENS_18Kernel_traits_baseILj5120EfS2_fS2_fjLj128EEEEELb0ELb0ELb1ELb1EEEvNS_9FwdParamsE,(.L_x_34095 - _ZN10layer_norm13ln_fwd_kernelINS_13Kernel_traitsIf6__halffS2_fjLj5120ELj1ELj1ELj4ELj16ENS_18Kernel_traits_baseILj5120EfS2_fS2_fjLj128EEEEELb0ELb0ELb1ELb1EEEvNS_9FwdParamsE)
        .other          _ZN10layer_norm13ln_fwd_kernelINS_13Kernel_traitsIf6__halffS2_fjLj5120ELj1ELj1ELj4ELj16ENS_18Kernel_traits_baseILj5120EfS2_fS2_fjLj128EEEEELb0ELb0ELb1ELb1EEEvNS_9FwdParamsE,@"STO_CUDA_ENTRY STV_DEFAULT"
_ZN10layer_norm13ln_fwd_kernelINS_13Kernel_traitsIf6__halffS2_fjLj5120ELj1ELj1ELj4ELj16ENS_18Kernel_traits_baseILj5120EfS2_fS2_fjLj128EEEEELb0ELb0ELb1ELb1EEEvNS_9FwdParamsE:
.text._ZN10layer_norm13ln_fwd_kernelINS_13Kernel_traitsIf6__halffS2_fjLj5120ELj1ELj1ELj4ELj16ENS_18Kernel_traits_baseILj5120EfS2_fS2_fjLj128EEEEELb0ELb0ELb1ELb1EEEvNS_9FwdParamsE:
        /* <DEDUP_REMOVED lines=34> */
.L_x_23500:
        /* <DEDUP_REMOVED lines=32> */
.L_x_23501:
[----:B------:R-:W0:Y:S02]  /*0420*/  LDCU UR4, c[0x0][0x384] ;  /* 0x00007080ff0477ac */ /* 0x000e240008000800 */
[----:B0-----:R-:W-:-:S13]  /*0430*/  ISETP.GE.AND P0, PT, R2, UR4, PT ;  /* 0x0000000402007c0c */ /* 0x001fda000bf06270 */
[----:B------:R-:W-:Y:S05]  /*0440*/  @P0 EXIT ;  /* 0x000000000000094d */ /* 0x000fea0003800000 */
[----:B------:R-:W0:Y:S01]  /*0450*/  LDCU.U8 UR10, c[0x0][0x410] ;  /* 0x00008200ff0a77ac */ /* 0x000e220008000000 */
[----:B------:R-:W2:Y:S01]  /*0460*/  LDCU UR11, c[0x0][0x400] ;  /* 0x00008000ff0b77ac */ /* 0x000ea20008000800 */
[----:B------:R-:W3:Y:S01]  /*0470*/  LDCU.64 UR8, c[0x0][0x3a0] ;  /* 0x00007400ff0877ac */ /* 0x000ee20008000a00 */
[----:B------:R-:W-:-:S11]  /*0480*/  UPLOP3.LUT UP1, UPT, UPT, UPT, UPT, 0x40, 0x4 ;  /* 0x000000000004789c */ /* 0x000fd60003f2e870 */
.L_x_23520:
[----:B------:R-:W4:Y:S08]  /*0490*/  LDC.64 R88, c[0x0][0x3f0] ;  /* 0x0000fc00ff587b82 */ /* 0x000f300000000a00 */
[----:B------:R-:W1:Y:S08]  /*04a0*/  LDC R125, c[0x0][0x388] ;  /* 0x0000e200ff7d7b82 */ /* 0x000e700000000800 */
[----:B------:R-:W0:Y:S01]  /*04b0*/  LDC.64 R90, c[0x0][0x3f8] ;  /* 0x0000fe00ff5a7b82 */ /* 0x000e220000000a00 */
[----:B----4-:R-:W-:-:S05]  /*04c0*/  IMAD.WIDE R88, R2, 0x4, R88 ;  /* 0x0000000402587825 */ /* 0x010fca00078e0258 */
[----:B------:R0:W4:Y:S02]  /*04d0*/  LDG.E R3, desc[UR6][R88.64] ;  /* 0x0000000658037981 */ /* 0x000124000c1e1900 */
[----:B0-----:R-:W-:-:S05]  /*04e0*/  IMAD.WIDE R88, R2, 0x4, R90 ;  /* 0x0000000402587825 */ /* 0x001fca00078e025a */
[----:B-----5:R0:W5:Y:S01]  /*04f0*/  LDG.E R124, desc[UR6][R88.64] ;  /* 0x00000006587c7981 */ /* 0x020162000c1e1900 */
[----:B----4-:R-:W-:-:S13]  /*0500*/  ISETP.GE.AND P0, PT, R3, 0x1, PT ;  /* 0x000000010300780c */ /* 0x010fda0003f06270 */
[----:B------:R-:W4:Y:S01]  /*0510*/  @P0 LDC.64 R94, c[0x0][0x390] ;  /* 0x0000e400ff5e0b82 */ /* 0x000f220000000a00 */
[----:B------:R-:W-:-:S05]  /*0520*/  @P0 IADD3 R92, PT, PT, R3, -0x1, RZ ;  /* 0xffffffff035c0810 */ /* 0x000fca0007ffe0ff */
[----:B-1----:R-:W-:-:S05]  /*0530*/  @P0 IMAD R92, R92, R125, RZ ;  /* 0x0000007d5c5c0224 */ /* 0x002fca00078e02ff */
[----:B------:R-:W-:-:S04]  /*0540*/  @P0 SHF.R.S32.HI R93, RZ, 0x1f, R92 ;  /* 0x0000001fff5d0819 */ /* 0x000fc8000001145c */
[----:B------:R-:W-:Y:S01]  /*0550*/  @P0 LEA.HI R93, R93, R92, RZ, 0x3 ;  /* 0x0000005c5d5d0211 */ /* 0x000fe200078f18ff */
[----:B------:R-:W-:-:S03]  /*0560*/  HFMA2 R92, -RZ, RZ, 0, 0 ;  /* 0x00000000ff5c7431 */ /* 0x000fc600000001ff */
        /* <DEDUP_REMOVED lines=9> */
[----:B0-----:R-:W-:Y:S06]  /*0600*/  BRA.U !UP0, `(.L_x_23502) ;  /* 0x0000000108787547 */ /* 0x001fec000b800000 */
[----:B------:R-:W0:Y:S02]  /*0610*/  LDC.64 R88, c[0x0][0x3a0] ;  /* 0x0000e800ff587b82 */ /* 0x000e240000000a00 */
[----:B0-----:R-:W-:-:S05]  /*0620*/  IMAD.WIDE.U32 R88, R93, 0x20, R88 ;  /* 0x000000205d587825 */ /* 0x001fca00078e0058 */
[----:B------:R-:W3:Y:S04]  /*0630*/  LDG.E.128 R128, desc[UR6][R88.64] ;  /* 0x0000000658807981 */ /* 0x000ee8000c1e1d00 */
[----:B------:R0:W4:Y:S01]  /*0640*/  LDG.E.128 R120, desc[UR6][R88.64+0x10] ;  /* 0x0000100658787981 */ /* 0x000122000c1e1d00 */
[----:B------:R-:W-:-:S13]  /*0650*/  ISETP.GT.AND P1, PT, R3, RZ, PT ;  /* 0x000000ff0300720c */ /* 0x000fda0003f24270 */
[----:B------:R-:W3:Y:S01]  /*0660*/  @P1 LDC R90, c[0x0][0x40c] ;  /* 0x00010300ff5a1b82 */ /* 0x000ee20000000800 */
[--C-:B-----5:R-:W-:Y:S02]  /*0670*/  @P1 HADD2.F32 R91, -RZ, R84.reuse.H0_H0 ;  /* 0x20000054ff5b1230 */ /* 0x120fe40000004100 */
[----:B------:R-:W-:Y:S02]  /*0680*/  @P1 HADD2.F32 R0, -RZ, R84.H1_H1 ;  /* 0x30000054ff001230 */ /* 0x000fe40000004100 */
[--C-:B0-----:R-:W-:Y:S02]  /*0690*/  @P1 HADD2.F32 R89, -RZ, R85.reuse.H0_H0 ;  /* 0x20000055ff591230 */ /* 0x101fe40000004100 */
[----:B------:R-:W-:Y:S01]  /*06a0*/  @P1 HADD2.F32 R88, -RZ, R86.H1_H1 ;  /* 0x30000056ff581230 */ /* 0x000fe20000004100 */
[----:B------:R-:W0:Y:S08]  /*06b0*/  @P1 LDC R94, c[0x0][0x40c] ;  /* 0x00010300ff5e1b82 */ /* 0x000e300000000800 */
[----:B------:R-:W1:Y:S08]  /*06c0*/  @P1 LDC R95, c[0x0][0x40c] ;  /* 0x00010300ff5f1b82 */ /* 0x000e700000000800 */
[----:B------:R-:W2:Y:S08]  /*06d0*/  @P1 LDC R96, c[0x0][0x40c] ;  /* 0x00010300ff601b82 */ /* 0x000eb00000000800 */
[----:B------:R-:W2:Y:S08]  /*06e0*/  @P1 LDC R97, c[0x0][0x40c] ;  /* 0x00010300ff611b82 */ /* 0x000eb00000000800 */
[----:B------:R-:W4:Y:S08]  /*06f0*/  @P1 LDC R98, c[0x0][0x40c] ;  /* 0x00010300ff621b82 */ /* 0x000f300000000800 */
[----:B------:R-:W2:Y:S08]  /*0700*/  @P1 LDC R99, c[0x0][0x40c] ;  /* 0x00010300ff631b82 */ /* 0x000eb00000000800 */
[----:B------:R-:W2:Y:S01]  /*0710*/  @P1 LDC R100, c[0x0][0x40c] ;  /* 0x00010300ff641b82 */ /* 0x000ea20000000800 */
[----:B---3--:R-:W-:Y:S01]  /*0720*/  @P1 FFMA.FTZ R128, R91, R90, R128 ;  /* 0x0000005a5b801223 */ /* 0x008fe20000010080 */
[----:B0-----:R-:W-:Y:S01]  /*0730*/  @P1 FFMA.FTZ R129, R0, R94, R129 ;  /* 0x0000005e00811223 */ /* 0x001fe20000010081 */
[----:B-1----:R-:W-:Y:S01]  /*0740*/  @P1 FFMA.FTZ R130, R89, R95, R130 ;  /* 0x0000005f59821223 */ /* 0x002fe20000010082 */
[----:B------:R-:W-:-:S02]  /*0750*/  @P1 HADD2.F32 R0, -RZ, R85.H1_H1 ;  /* 0x30000055ff001230 */ /* 0x000fc40000004100 */
[----:B----4-:R-:W-:Y:S01]  /*0760*/  @P1 FFMA.FTZ R121, R88, R98, R121 ;  /* 0x0000006258791223 */ /* 0x010fe20000010079 */
[----:B------:R-:W-:Y:S02]  /*0770*/  @P1 HADD2.F32 R89, -RZ, R86.H0_H0 ;  /* 0x20000056ff591230 */ /* 0x000fe40000004100 */
[--C-:B------:R-:W-:Y:S02]  /*0780*/  @P1 HADD2.F32 R91, -RZ, R87.reuse.H0_H0 ;  /* 0x20000057ff5b1230 */ /* 0x100fe40000004100 */
[----:B--2---:R-:W-:Y:S01]  /*0790*/  @P1 FFMA.FTZ R131, R0, R96, R131 ;  /* 0x0000006000831223 */ /* 0x004fe20000010083 */
[----:B------:R-:W-:Y:S02]  /*07a0*/  @P1 HADD2.F32 R90, -RZ, R87.H1_H1 ;  /* 0x30000057ff5a1230 */ /* 0x000fe40000004100 */
[----:B------:R-:W-:Y:S01]  /*07b0*/  @P1 FFMA.FTZ R120, R89, R97, R120 ;  /* 0x0000006159781223 */ /* 0x000fe20000010078 */
[----:B------:R-:W-:Y:S02]  /*07c0*/  @P1 FFMA.FTZ R122, R91, R99, R122 ;  /* 0x000000635b7a1223 */ /* 0x000fe4000001007a */
[----:B------:R-:W-:Y:S01]  /*07d0*/  @P1 FFMA.FTZ R123, R90, R100, R123 ;  /* 0x000000645a7b1223 */ /* 0x000fe2000001007b */
[----:B------:R-:W-:Y:S06]  /*07e0*/  BRA `(.L_x_23503) ;  /* 0x0000000000707947 */ /* 0x000fec0003800000 */
.L_x_23502:
[----:B------:R-:W0:Y:S01]  /*07f0*/  @P0 LDC R89, c[0x0][0x40c] ;  /* 0x00010300ff590b82 */ /* 0x000e220000000800 */
[--C-:B-----5:R-:W-:Y:S01]  /*0800*/  @P0 HADD2.F32 R0, -RZ, R84.reuse.H0_H0 ;  /* 0x20000054ff000230 */ /* 0x120fe20000004100 */
[----:B------:R-:W-:Y:S01]  /*0810*/  CS2R R128, SRZ ;  /* 0x0000000000807805 */ /* 0x000fe2000001ff00 */
[----:B------:R-:W-:Y:S01]  /*0820*/  @P0 HADD2.F32 R88, -RZ, R84.H1_H1 ;  /* 0x30000054ff580230 */ /* 0x000fe20000004100 */
[----:B------:R-:W-:Y:S01]  /*0830*/  CS2R R130, SRZ ;  /* 0x0000000000827805 */ /* 0x000fe2000001ff00 */
[--C-:B------:R-:W-:Y:S01]  /*0840*/  @P0 HADD2.F32 R90, -RZ, R85.reuse.H0_H0 ;  /* 0x20000055ff5a0230 */ /* 0x100fe20000004100 */
[----:B------:R-:W-:Y:S02]  /*0850*/  CS2R R120, SRZ ;  /* 0x0000000000787805 */ /* 0x000fe4000001ff00 */
[----:B------:R-:W-:Y:S01]  /*0860*/  CS2R R122, SRZ ;  /* 0x00000000007a7805 */ /* 0x000fe2000001ff00 */
[----:B------:R-:W1:Y:S08]  /*0870*/  @P0 LDC R91, c[0x0][0x40c] ;  /* 0x00010300ff5b0b82 */ /* 0x000e700000000800 */
        /* <DEDUP_REMOVED lines=13> */
[----:B----4-:R-:W-:-:S07]  /*0950*/  @P0 FMUL.FTZ R131, R0, R97 ;  /* 0x0000006100830220 */ /* 0x010fce0000410000 */
[----:B------:R-:W4:Y:S01]  /*0960*/  @P0 LDC R96, c[0x0][0x40c] ;  /* 0x00010300ff600b82 */ /* 0x000f220000000800 */
[----:B0-----:R-:W-:Y:S01]  /*0970*/  @P0 FMUL.FTZ R120, R88, R99 ;  /* 0x0000006358780220 */ /* 0x001fe20000410000 */
[----:B-1----:R-:W-:Y:S01]  /*0980*/  @P0 FMUL.FTZ R121, R89, R94 ;  /* 0x0000005e59790220 */ /* 0x002fe20000410000 */
[----:B---3--:R-:W-:Y:S01]  /*0990*/  @P0 FMUL.FTZ R122, R90, R101 ;  /* 0x000000655a7a0220 */ /* 0x008fe20000410000 */
[----:B----4-:R-:W-:-:S07]  /*09a0*/  @P0 FMUL.FTZ R123, R91, R96 ;  /* 0x000000605b7b0220 */ /* 0x010fce0000410000 */
.L_x_23503:
        /* <DEDUP_REMOVED lines=9> */
.L_x_23504:
        /* <DEDUP_REMOVED lines=32> */
.L_x_23505:
[----:B0-----:R-:W0:Y:S01]  /*0c40*/  @P0 LDC R89, c[0x0][0x40c] ;  /* 0x00010300ff590b82 */ /* 0x001e220000000800 */
        /* <DEDUP_REMOVED lines=27> */
.L_x_23506:
        /* <DEDUP_REMOVED lines=40> */
.L_x_23507:
[----:B-1----:R-:W0:Y:S01]  /*1080*/  @P0 LDC R89, c[0x0][0x40c] ;  /* 0x00010300ff590b82 */ /* 0x002e220000000800 */
        /* <DEDUP_REMOVED lines=27> */
.L_x_23508:
        /* <DEDUP_REMOVED lines=9> */
.L_x_23509:
        /* <DEDUP_REMOVED lines=32> */
.L_x_23510:
[----:B0-----:R-:W0:Y:S01]  /*14d0*/  @P0 LDC R89, c[0x0][0x40c] ;  /* 0x00010300ff590b82 */ /* 0x001e220000000800 */
[--C-:B-----5:R-:W-:Y:S01]  /*14e0*/  @P0 HADD2.F32 R0, -RZ, R84.reuse.H0_H0 ;  /* 0x20000054ff000230 */ /* 0x120fe20000004100 */
[----:B------:R-:W-:Y:S01]  /*14f0*/  CS2R R100, SRZ ;  /* 0x0000000000647805 */ /* 0x000fe2000001ff00 */
[----:B------:R-:W-:Y:S01]  /*1500*/  @P0 HADD2.F32 R90, -RZ, R85.H0_H0 ;  /* 0x20000055ff5a0230 */ /* 0x000fe20000004100 */
[----:B------:R-:W-:Y:S01]  /*1510*/  CS2R R102, SRZ ;  /* 0x0000000000667805 */ /* 0x000fe2000001ff00 */
[----:B------:R-:W-:Y:S02]  /*1520*/  @P0 HADD2.F32 R88, -RZ, R84.H1_H1 ;  /* 0x30000054ff580230 */ /* 0x000fe40000004100 */
[----:B------:R-:W-:Y:S01]  /*1530*/  @P0 HADD2.F32 R94, -RZ, R86.H0_H0 ;  /* 0x20000056ff5e0230 */ /* 0x000fe20000004100 */
[----:B------:R-:W1:Y:S01]  /*1540*/  @P0 LDC R95, c[0x0][0x40c] ;  /* 0x00010300ff5f0b82 */ /* 0x000e620000000800 */
[--C-:B------:R-:W-:Y:S02]  /*1550*/  @P0 HADD2.F32 R118, -RZ, R87.reuse.H0_H0 ;  /* 0x20000057ff760230 */ /* 0x100fe40000004100 */
[----:B------:R-:W-:-:S05]  /*1560*/  @P0 HADD2.F32 R132, -RZ, R87.H1_H1 ;  /* 0x30000057ff840230 */ /* 0x000fca0000004100 */
[----:B------:R-:W3:Y:S08]  /*1570*/  @P0 LDC R91, c[0x0][0x40c] ;  /* 0x00010300ff5b0b82 */ /* 0x000ef00000000800 */
[----:B------:R-:W4:Y:S01]  /*1580*/  @P0 LDC R117, c[0x0][0x40c] ;  /* 0x00010300ff750b82 */ /* 0x000f220000000800 */
[----:B0-----:R-:W-:Y:S01]  /*1590*/  @P0 FMUL.FTZ R100, R0, R89 ;  /* 0x0000005900640220 */ /* 0x001fe20000410000 */
[----:B------:R-:W-:-:S06]  /*15a0*/  @P0 HADD2.F32 R0, -RZ, R85.H1_H1 ;  /* 0x30000055ff000230 */ /* 0x000fcc0000004100 */
[----:B------:R-:W0:Y:S01]  /*15b0*/  @P0 LDC R119, c[0x0][0x40c] ;  /* 0x00010300ff770b82 */ /* 0x000e220000000800 */
[----:B-1----:R-:W-:Y:S01]  /*15c0*/  @P0 FMUL.FTZ R102, R90, R95 ;  /* 0x0000005f5a660220 */ /* 0x002fe20000410000 */
[----:B------:R-:W-:-:S06]  /*15d0*/  @P0 HADD2.F32 R95, -RZ, R86.H1_H1 ;  /* 0x30000056ff5f0230 */ /* 0x000fcc0000004100 */
[----:B------:R-:W1:Y:S01]  /*15e0*/  @P0 LDC R116, c[0x0][0x40c] ;  /* 0x00010300ff740b82 */ /* 0x000e620000000800 */
[----:B---3--:R-:W-:Y:S01]  /*15f0*/  @P0 FMUL.FTZ R101, R88, R91 ;  /* 0x0000005b58650220 */ /* 0x008fe20000410000 */
[----:B------:R-:W-:Y:S02]  /*1600*/  CS2R R88, SRZ ;  /* 0x0000000000587805 */ /* 0x000fe4000001ff00 */
[----:B------:R-:W-:-:S04]  /*1610*/  CS2R R90, SRZ ;  /* 0x00000000005a7805 */ /* 0x000fc8000001ff00 */
[----:B------:R-:W3:Y:S01]  /*1620*/  @P0 LDC R133, c[0x0][0x40c] ;  /* 0x00010300ff850b82 */ /* 0x000ee20000000800 */
[----:B----4-:R-:W-:-:S07]  /*1630*/  @P0 FMUL.FTZ R103, R0, R117 ;  /* 0x0000007500670220 */ /* 0x010fce0000410000 */
[----:B------:R-:W4:Y:S01]  /*1640*/  @P0 LDC R135, c[0x0][0x40c] ;  /* 0x00010300ff870b82 */ /* 0x000f220000000800 */
[----:B0-----:R-:W-:Y:S01]  /*1650*/  @P0 FMUL.FTZ R88, R94, R119 ;  /* 0x000000775e580220 */ /* 0x001fe20000410000 */
[----:B-1----:R-:W-:Y:S01]  /*1660*/  @P0 FMUL.FTZ R89, R95, R116 ;  /* 0x000000745f590220 */ /* 0x002fe20000410000 */
[----:B---3--:R-:W-:Y:S01]  /*1670*/  @P0 FMUL.FTZ R90, R118, R133 ;  /* 0x00000085765a0220 */ /* 0x008fe20000410000 */
[----:B----4-:R-:W-:-:S07]  /*1680*/  @P0 FMUL.FTZ R91, R132, R135 ;  /* 0x00000087845b0220 */ /* 0x010fce0000410000 */
.L_x_23511:
        /* <DEDUP_REMOVED lines=9> */
.L_x_23512:
        /* <DEDUP_REMOVED lines=8> */
[--C-:B-----5:R-:W-:Y:S02]  /*17a0*/  @P0 HADD2.F32 R3, -RZ, R84.reuse.H0_H0 ;  /* 0x20000054ff030230 */ /* 0x120fe40000004100 */
[----:B------:R-:W-:Y:S02]  /*17b0*/  @P0 HADD2.F32 R132, -RZ, R84.H1_H1 ;  /* 0x30000054ff840230 */ /* 0x000fe40000004100 */
[----:B0-----:R-:W-:Y:S02]  /*17c0*/  @P0 HADD2.F32 R135, -RZ, R85.H0_H0 ;  /* 0x20000055ff870230 */ /* 0x001fe40000004100 */
[----:B------:R-:W-:Y:S01]  /*17d0*/  @P0 HADD2.F32 R134, -RZ, R87.H1_H1 ;  /* 0x30000057ff860230 */ /* 0x000fe20000004100 */
[----:B------:R-:W0:Y:S08]  /*17e0*/  @P0 LDC R136, c[0x0][0x40c] ;  /* 0x00010300ff880b82 */ /* 0x000e300000000800 */
[----:B------:R-:W1:Y:S08]  /*17f0*/  @P0 LDC R137, c[0x0][0x40c] ;  /* 0x00010300ff890b82 */ /* 0x000e700000000800 */
[----:B------:R-:W2:Y:S08]  /*1800*/  @P0 LDC R138, c[0x0][0x40c] ;  /* 0x00010300ff8a0b82 */ /* 0x000eb00000000800 */
[----:B------:R-:W2:Y:S08]  /*1810*/  @P0 LDC R139, c[0x0][0x40c] ;  /* 0x00010300ff8b0b82 */ /* 0x000eb00000000800 */
[----:B------:R-:W2:Y:S08]  /*1820*/  @P0 LDC R140, c[0x0][0x40c] ;  /* 0x00010300ff8c0b82 */ /* 0x000eb00000000800 */
[----:B------:R-:W2:Y:S08]  /*1830*/  @P0 LDC R141, c[0x0][0x40c] ;  /* 0x00010300ff8d0b82 */ /* 0x000eb00000000800 */
[----:B------:R-:W4:Y:S01]  /*1840*/  @P0 LDC R142, c[0x0][0x40c] ;  /* 0x00010300ff8e0b82 */ /* 0x000f220000000800 */
[----:B---3--:R-:W-:Y:S01]  /*1850*/  @P0 FFMA.FTZ R92, R3, R0, R92 ;  /* 0x00000000035c0223 */ /* 0x008fe2000001005c */
[----:B0-----:R-:W-:Y:S01]  /*1860*/  @P0 FFMA.FTZ R93, R132, R136, R93 ;  /* 0x00000088845d0223 */ /* 0x001fe2000001005d */
[----:B-1----:R-:W-:Y:S01]  /*1870*/  @P0 FFMA.FTZ R94, R135, R137, R94 ;  /* 0x00000089875e0223 */ /* 0x002fe2000001005e */
[----:B------:R-:W-:-:S02]  /*1880*/  @P0 HADD2.F32 R0, -RZ, R85.H1_H1 ;  /* 0x30000055ff000230 */ /* 0x000fc40000004100 */
[----:B----4-:R-:W-:Y:S01]  /*1890*/  @P0 FFMA.FTZ R119, R134, R142, R119 ;  /* 0x0000008e86770223 */ /* 0x010fe20000010077 */
[--C-:B------:R-:W-:Y:S02]  /*18a0*/  @P0 HADD2.F32 R3, -RZ, R86.reuse.H0_H0 ;  /* 0x20000056ff030230 */ /* 0x100fe40000004100 */
[----:B------:R-:W-:Y:S02]  /*18b0*/  @P0 HADD2.F32 R132, -RZ, R86.H1_H1 ;  /* 0x30000056ff840230 */ /* 0x000fe40000004100 */
[----:B--2---:R-:W-:Y:S01]  /*18c0*/  @P0 FFMA.FTZ R95, R0, R138, R95 ;  /* 0x0000008a005f0223 */ /* 0x004fe2000001005f */
[----:B------:R-:W-:Y:S02]  /*18d0*/  @P0 HADD2.F32 R135, -RZ, R87.H0_H0 ;  /* 0x20000057ff870230 */ /* 0x000fe40000004100 */
[----:B------:R-:W-:Y:S01]  /*18e0*/  @P0 FFMA.FTZ R116, R3, R139, R116 ;  /* 0x0000008b03740223 */ /* 0x000fe20000010074 */
[----:B------:R-:W-:Y:S02]  /*18f0*/  @P0 FFMA.FTZ R117, R132, R140, R117 ;  /* 0x0000008c84750223 */ /* 0x000fe40000010075 */
[----:B------:R-:W-:Y:S01]  /*1900*/  @P0 FFMA.FTZ R118, R135, R141, R118 ;  /* 0x0000008d87760223 */ /* 0x000fe20000010076 */
[----:B------:R-:W-:Y:S06]  /*1910*/  BRA `(.L_x_23514) ;  /* 0x0000000000747947 */ /* 0x000fec0003800000 */
.L_x_23513:
[----:B------:R-:W1:Y:S01]  /*1920*/  @P0 LDC R3, c[0x0][0x40c] ;  /* 0x00010300ff030b82 */ /* 0x000e620000000800 */
[--C-:B-----5:R-:W-:Y:S01]  /*1930*/  @P0 HADD2.F32 R0, -RZ, R84.reuse.H0_H0 ;  /* 0x20000054ff000230 */ /* 0x120fe20000004100 */
[----:B------:R-:W-:Y:S01]  /*1940*/  CS2R R92, SRZ ;  /* 0x00000000005c7805 */ /* 0x000fe2000001ff00 */
[----:B0-----:R-:W-:Y:S01]  /*1950*/  @P0 HADD2.F32 R95, -RZ, R84.H1_H1 ;  /* 0x30000054ff5f0230 */ /* 0x001fe20000004100 */
[----:B------:R-:W-:Y:S01]  /*1960*/  MOV R94, RZ ;  /* 0x000000ff005e7202 */ /* 0x000fe20000000f00 */
[----:B------:R-:W-:Y:S02]  /*1970*/  @P0 HADD2.F32 R117, -RZ, R85.H0_H0 ;  /* 0x20000055ff750230 */ /* 0x000fe40000004100 */
[----:B------:R-:W-:Y:S01]  /*1980*/  @P0 HADD2.F32 R134, -RZ, R86.H1_H1 ;  /* 0x30000056ff860230 */ /* 0x000fe20000004100 */
[----:B------:R-:W0:Y:S01]  /*1990*/  @P0 LDC R116, c[0x0][0x40c] ;  /* 0x00010300ff740b82 */ /* 0x000e220000000800 */
[--C-:B------:R-:W-:Y:S02]  /*19a0*/  @P0 HADD2.F32 R136, -RZ, R87.reuse.H0_H0 ;  /* 0x20000057ff880230 */ /* 0x100fe40000004100 */
[----:B------:R-:W-:-:S05]  /*19b0*/  @P0 HADD2.F32 R138, -RZ, R87.H1_H1 ;  /* 0x30000057ff8a0230 */ /* 0x000fca0000004100 */
[----:B------:R-:W3:Y:S08]  /*19c0*/  @P0 LDC R118, c[0x0][0x40c] ;  /* 0x00010300ff760b82 */ /* 0x000ef00000000800 */
[----:B------:R-:W4:Y:S01]  /*19d0*/  @P0 LDC R135, c[0x0][0x40c] ;  /* 0x00010300ff870b82 */ /* 0x000f220000000800 */
[----:B-1----:R-:W-:Y:S01]  /*19e0*/  @P0 FMUL.FTZ R92, R0, R3 ;  /* 0x00000003005c0220 */ /* 0x002fe20000410000 */
[----:B------:R-:W-:-:S02]  /*19f0*/  @P0 HADD2.F32 R0, -RZ, R85.H1_H1 ;  /* 0x30000055ff000230 */ /* 0x000fc40000004100 */
[----:B------:R-:W-:-:S04]  /*1a00*/  @P0 HADD2.F32 R3, -RZ, R86.H0_H0 ;  /* 0x20000056ff030230 */ /* 0x000fc80000004100 */
[----:B------:R-:W1:Y:S01]  /*1a10*/  @P0 LDC R132, c[0x0][0x40c] ;  /* 0x00010300ff840b82 */ /* 0x000e620000000800 */
[----:B0-----:R-:W-:Y:S01]  /*1a20*/  @P0 FMUL.FTZ R93, R95, R116 ;  /* 0x000000745f5d0220 */ /* 0x001fe20000410000 */
[----:B------:R-:W-:-:S06]  /*1a30*/  HFMA2 R95, -RZ, RZ, 0, 0 ;  /* 0x00000000ff5f7431 */ /* 0x000fcc00000001ff */
[----:B------:R-:W0:Y:S01]  /*1a40*/  @P0 LDC R137, c[0x0][0x40c] ;  /* 0x00010300ff890b82 */ /* 0x000e220000000800 */
[----:B---3--:R-:W-:Y:S01]  /*1a50*/  @P0 FMUL.FTZ R94, R117, R118 ;  /* 0x00000076755e0220 */ /* 0x008fe20000410000 */
[----:B------:R-:W-:Y:S02]  /*1a60*/  CS2R R116, SRZ ;  /* 0x0000000000747805 */ /* 0x000fe4000001ff00 */
[----:B------:R-:W-:-:S04]  /*1a70*/  CS2R R118, SRZ ;  /* 0x0000000000767805 */ /* 0x000fc8000001ff00 */
[----:B------:R-:W3:Y:S01]  /*1a80*/  @P0 LDC R139, c[0x0][0x40c] ;  /* 0x00010300ff8b0b82 */ /* 0x000ee20000000800 */
[----:B----4-:R-:W-:-:S07]  /*1a90*/  @P0 FMUL.FTZ R95, R0, R135 ;  /* 0x00000087005f0220 */ /* 0x010fce0000410000 */
[----:B------:R-:W4:Y:S01]  /*1aa0*/  @P0 LDC R141, c[0x0][0x40c] ;  /* 0x00010300ff8d0b82 */ /* 0x000f220000000800 */
[----:B-1----:R-:W-:Y:S01]  /*1ab0*/  @P0 FMUL.FTZ R116, R3, R132 ;  /* 0x0000008403740220 */ /* 0x002fe20000410000 */
[----:B0-----:R-:W-:Y:S01]  /*1ac0*/  @P0 FMUL.FTZ R117, R134, R137 ;  /* 0x0000008986750220 */ /* 0x001fe20000410000 */
[----:B---3--:R-:W-:Y:S01]  /*1ad0*/  @P0 FMUL.FTZ R118, R136, R139 ;  /* 0x0000008b88760220 */ /* 0x008fe20000410000 */
[----:B----4-:R-:W-:-:S07]  /*1ae0*/  @P0 FMUL.FTZ R119, R138, R141 ;  /* 0x0000008d8a770220 */ /* 0x010fce0000410000 */
.L_x_23514:
        /* <DEDUP_REMOVED lines=157> */
.L_x_23516:
[----:B--2---:R-:W-:Y:S05]  /*24c0*/  BSYNC.RECONVERGENT B0 ;  /* 0x0000000000007941 */ /* 0x004fea0003800200 */
.L_x_23515:
        /* <DEDUP_REMOVED lines=13> */
.L_x_23518:
[----:B------:R-:W-:Y:S05]  /*25a0*/  BSYNC.RECONVERGENT B0 ;  /* 0x0000000000007941 */ /* 0x000fea0003800200 */
.L_x_23517:
        /* <DEDUP_REMOVED lines=63> */
[----:B------:R-:W0:Y:S01]  /*29a0*/  LDC.64 R88, c[0x0][0x428] ;  /* 0x00010a00ff587b82 */ /* 0x000e220000000a00 */
[----:B------:R-:W-:Y:S01]  /*29b0*/  FADD.FTZ R138, -R127, R104 ;  /* 0x000000687f8a7221 */ /* 0x000fe20000010100 */
        /* <DEDUP_REMOVED lines=15> */
[----:B------:R-:W-:Y:S01]  /*2ab0*/  IADD3 R99, PT, PT, R97, 0x80, RZ ;  /* 0x0000008061637810 */ /* 0x000fe20007ffe0ff */
[----:B------:R-:W-:Y:S01]  /*2ac0*/  FADD.FTZ R128, -R127, R131 ;  /* 0x000000837f807221 */ /* 0x000fe20000010100 */
[----:B------:R-:W-:Y:S01]  /*2ad0*/  IADD3 R101, PT, PT, R97, 0x100, RZ ;  /* 0x0000010061657810 */ /* 0x000fe20007ffe0ff */
[----:B------:R-:W-:Y:S01]  /*2ae0*/  FADD.FTZ R122, -R127, R122 ;  /* 0x0000007a7f7a7221 */ /* 0x000fe20000010100 */
[----:B------:R-:W-:Y:S01]  /*2af0*/  IADD3 R103, PT, PT, R97, 0x180, RZ ;  /* 0x0000018061677810 */ /* 0x000fe20007ffe0ff */
[----:B------:R-:W-:Y:S01]  /*2b00*/  FADD.FTZ R134, -R127, R123 ;  /* 0x0000007b7f867221 */ /* 0x000fe20000010100 */
        /* <DEDUP_REMOVED lines=125> */
[----:B------:R0:W-:Y:S02]  /*32e0*/  STG.E.128 desc[UR6][R104.64], R120 ;  /* 0x0000007868007986 */ /* 0x0001e4000c101d06 */
.L_x_23519:
[----:B0-----:R-:W0:Y:S01]  /*32f0*/  LDC.64 R88, c[0x0][0x380] ;  /* 0x0000e000ff587b82 */ /* 0x001e220000000a00 */
[----:B------:R-:W-:Y:S01]  /*3300*/  UPLOP3.LUT UP1, UPT, UPT, UPT, UP1, 0x40, 0x4 ;  /* 0x000000000004789c */ /* 0x000fe20003f2e810 */
[----:B0-----:R-:W-:-:S04]  /*3310*/  IADD3 R2, PT, PT, R2, R88, RZ ;  /* 0x0000005802027210 */ /* 0x001fc80007ffe0ff */
[----:B------:R-:W-:-:S13]  /*3320*/  ISETP.GE.AND P0, PT, R2, R89, PT ;  /* 0x000000590200720c */ /* 0x000fda0003f06270 */
[----:B------:R-:W-:Y:S05]  /*3330*/  @!P0 BRA `(.L_x_23520) ;  /* 0xffffffd000548947 */ /* 0x000fea000383ffff */
[----:B------:R-:W-:Y:S05]  /*3340*/  EXIT ;  /* 0x000000000000794d */ /* 0x000fea0003800000 */
.L_x_23521:
        /* <DEDUP_REMOVED lines=11> */
.L_x_34095:


//--------------------- .text._ZN10layer_norm13ln_fwd_kernelINS_13Kernel_traitsIf6__halffS2_fjLj5120ELj1ELj1ELj4ELj16ENS_18Kernel_traits_baseILj5120EfS2_fS2_fjLj128EEEEELb0ELb1ELb0ELb0EEEvNS_9FwdParamsE --------------------------
	.section	.text._ZN10layer_norm13ln_fwd_kernelINS_13Kernel_traitsIf6__halffS2_fjLj5120ELj1ELj1ELj4ELj16ENS_18Kernel_traits_baseILj5120EfS2_fS2_fjLj128EEEEELb0ELb1ELb0ELb0EEEvNS_9FwdParamsE,"ax",@progbits
	.align	128
        .global         _ZN10layer_norm13ln_fwd_kernelINS_13Kernel_traitsIf6__halffS2_fjLj5120ELj1ELj1ELj4ELj16ENS_18Kernel_traits_baseILj5120EfS2_fS2_fjLj128EEEEELb0ELb1ELb0ELb0EEEvNS_9FwdParamsE
        .type           _ZN10layer_norm13ln_fwd_kernelINS_13Kernel_traitsIf6__halffS2_fjLj5120ELj1ELj1ELj4ELj16ENS_18Kernel_traits_baseILj5120EfS2_fS2_fjLj128EEEEELb0ELb1ELb0ELb0EEEvNS_9FwdParamsE,@function
        .size           _ZN10layer_norm13ln_fwd_kernelINS_13Kernel_traitsIf6__halffS2_fjLj5120ELj1ELj1ELj4ELj16ENS_18Kernel_traits_baseILj5120EfS2_fS2_fjLj128EEEEELb0ELb1ELb0ELb0EEEvNS_9FwdParamsE,(.L_x_34096 - _ZN10layer_norm13ln_fwd_kernelINS_13Kernel_traitsIf6__halffS2_fjLj5120ELj1ELj1ELj4ELj16ENS_18Kernel_traits_baseILj5120EfS2_fS2_fjLj128EEEEELb0ELb1ELb0ELb0EEEvNS_9FwdParamsE)
        .other          _ZN10layer_norm13ln_fwd_kernelINS_13Kernel_traitsIf6__halffS2_fjLj5120ELj1ELj1ELj4ELj16ENS_18Kernel_traits_baseILj5120EfS2_fS2_fjLj128EEEEELb0ELb1ELb0ELb0EEEvNS_9FwdParamsE,@"STO_CUDA_ENTRY STV_DEFAULT"
_ZN10layer_norm13ln_fwd_kernelINS_13Kernel_traitsIf6__halffS2_fjLj5120ELj1ELj1ELj4ELj16ENS_18Kernel_traits_baseILj5120EfS2_fS2_fjLj128EEEEELb0ELb1ELb0ELb0EEEvNS_9FwdParamsE:
.text._ZN10layer_norm13ln_fwd_kernelINS_13Kernel_traitsIf6__halffS2_fjLj5120ELj1ELj1ELj4ELj16ENS_18Kernel_traits_baseILj5120EfS2_fS2_fjLj128EEEEELb0ELb1ELb0ELb0EEEvNS_9FwdParamsE:
        /* <DEDUP_REMOVED lines=89> */
.L_x_23523:
        /* <DEDUP_REMOVED lines=69> */
.L_x_23524:
[----:B------:R-:W-:Y:S05]  /*09e0*/  BSYNC.RECONVERGENT B0 ;  /* 0x0000000000007941 */ /* 0x000fea0003800200 */
.L_x_23522:
        /* <DEDUP_REMOVED lines=24> */
.L_x_23559:
        /* <DEDUP_REMOVED lines=24> */
[--C-:B-----5:R-:W-:Y:S02]  /*0cf0*/  HADD2.F32 R179, -RZ, R157.reuse.H0_H0 ;  /* 0x2000009dffb37230 */ /* 0x120fe40000004100 */
[--C-:B------:R-:W-:Y:S02]  /*0d00*/  HADD2.F32 R163, -RZ, R156.reuse.H0_H0 ;  /* 0x2000009cffa37230 */ /* 0x100fe40000004100 */
[----:B------:R-:W-:Y:S02]  /*0d10*/  HADD2.F32 R177, -RZ, R156.H1_H1 ;  /* 0x3000009cffb17230 */ /* 0x000fe40000004100 */
[----:B------:R-:W-:Y:S01]  /*0d20*/  FMUL.FTZ R179, R179, R0 ;  /* 0x00000000b3b37220 */ /* 0x000fe20000410000 */
[----:B------:R-:W-:-:S02]  /*0d30*/  HADD2.F32 R157, -RZ, R157.H1_H1 ;  /* 0x3000009dff9d7230 */ /* 0x000fc40000004100 */
[-C--:B------:R-:W-:Y:S01]  /*0d40*/  FMUL.FTZ R163, R163, R0.reuse ;  /* 0x00000000a3a37220 */ /* 0x080fe20000410000 */
[--C-:B------:R-:W-:Y:S02]  /*0d50*/  HADD2.F32 R183, -RZ, R158.reuse.H1_H1 ;  /* 0x3000009effb77230 */ /* 0x100fe40000004100 */
[--C-:B------:R-:W-:Y:S02]  /*0d60*/  HADD2.F32 R185, -RZ, R159.reuse.H0_H0 ;  /* 0x2000009fffb97230 */ /* 0x100fe40000004100 */
[-C--:B0-----:R-:W-:Y:S01]  /*0d70*/  FMUL.FTZ R160, R157, R0.reuse ;  /* 0x000000009da07220 */ /* 0x081fe20000410000 */
[----:B------:R-:W-:Y:S02]  /*0d80*/  HADD2.F32 R181, -RZ, R158.H0_H0 ;  /* 0x2000009effb57230 */ /* 0x000fe40000004100 */
[-C--:B------:R-:W-:Y:S01]  /*0d90*/  FMUL.FTZ R158, R177, R0.reuse ;  /* 0x00000000b19e7220 */ /* 0x080fe20000410000 */
[----:B------:R-:W-:Y:S02]  /*0da0*/  HADD2.F32 R159, -RZ, R159.H1_H1 ;  /* 0x3000009fff9f7230 */ /* 0x000fe40000004100 */
[-C--:B------:R-:W-:Y:S01]  /*0db0*/  FMUL.FTZ R162, R183, R0.reuse ;  /* 0x00000000b7a27220 */ /* 0x080fe20000410000 */
[-C--:B------:R-:W-:Y:S01]  /*0dc0*/  FMUL.FTZ R185, R185, R0.reuse ;  /* 0x00000000b9b97220 */ /* 0x080fe20000410000 */
[-C--:B------:R-:W-:Y:S01]  /*0dd0*/  FMUL.FTZ R181, R181, R0.reuse ;  /* 0x00000000b5b57220 */ /* 0x080fe20000410000 */
        /* <DEDUP_REMOVED lines=10> */
.L_x_23527:
[--C-:B-----5:R-:W-:Y:S02]  /*0e80*/  HADD2.F32 R161, -RZ, R156.reuse.H0_H0 ;  /* 0x2000009cffa17230 */ /* 0x120fe40000004100 */
[--C-:B------:R-:W-:Y:S02]  /*0e90*/  HADD2.F32 R177, -RZ, R157.reuse.H0_H0 ;  /* 0x2000009dffb17230 */ /* 0x100fe40000004100 */
[----:B------:R-:W-:Y:S02]  /*0ea0*/  HADD2.F32 R163, -RZ, R156.H1_H1 ;  /* 0x3000009cffa37230 */ /* 0x000fe40000004100 */
[-C--:B------:R-:W-:Y:S01]  /*0eb0*/  FMUL.FTZ R161, R161, R0.reuse ;  /* 0x00000000a1a17220 */ /* 0x080fe20000410000 */
[----:B------:R-:W-:Y:S02]  /*0ec0*/  HADD2.F32 R157, -RZ, R157.H1_H1 ;  /* 0x3000009dff9d7230 */ /* 0x000fe40000004100 */
[----:B------:R-:W-:Y:S01]  /*0ed0*/  FMUL.FTZ R177, R177, R0 ;  /* 0x00000000b1b17220 */ /* 0x000fe20000410000 */
[----:B------:R-:W-:-:S02]  /*0ee0*/  HADD2.F32 R181, -RZ, R158.H1_H1 ;  /* 0x3000009effb57230 */ /* 0x000fc40000004100 */
[----:B------:R-:W-:Y:S01]  /*0ef0*/  FMUL.FTZ R156, R161, R12 ;  /* 0x0000000ca19c7220 */ /* 0x000fe20000410000 */
[--C-:B------:R-:W-:Y:S02]  /*0f00*/  HADD2.F32 R183, -RZ, R159.reuse.H0_H0 ;  /* 0x2000009fffb77230 */ /* 0x100fe40000004100 */
[-C--:B------:R-:W-:Y:S01]  /*0f10*/  FMUL.FTZ R160, R157, R0.reuse ;  /* 0x000000009da07220 */ /* 0x080fe20000410000 */
[----:B------:R-:W-:Y:S02]  /*0f20*/  HADD2.F32 R179, -RZ, R158.H0_H0 ;  /* 0x2000009effb37230 */ /* 0x000fe40000004100 */
        /* <DEDUP_REMOVED lines=13> */
.L_x_23528:
[----:B------:R-:W0:Y:S01]  /*1000*/  LDC.64 R178, c[0x0][0x3a8] ;  /* 0x0000ea00ffb27b82 */ /* 0x000e220000000a00 */
[C---:B------:R-:W-:Y:S01]  /*1010*/  IADD3 R176, PT, PT, R174.reuse, 0x80, RZ ;  /* 0x00000080aeb07810 */ /* 0x040fe20007ffe0ff */
[----:B0-----:R-:W-:-:S05]  /*1020*/  IMAD.WIDE.U32 R178, R174, 0x20, R178 ;  /* 0x00000020aeb27825 */ /* 0x001fca00078e00b2 */
[----:B------:R0:W-:Y:S04]  /*1030*/  STG.E.128 desc[UR6][R178.64], R156 ;  /* 0x0000009cb2007986 */ /* 0x0001e8000c101d06 */
[----:B------:R0:W-:Y:S02]  /*1040*/  STG.E.128 desc[UR6][R178.64+0x10], R160 ;  /* 0x000010a0b2007986 */ /* 0x0001e4000c101d06 */
.L_x_23526:
[----:B------:R-:W-:Y:S05]  /*1050*/  BSYNC.RECONVERGENT B0 ;  /* 0x0000000000007941 */ /* 0x000fea0003800200 */
.L_x_23525:
        /* <DEDUP_REMOVED lines=21> */
[----:B------:R-:W-:Y:S01]  /*11b0*/  FFMA.FTZ R164, R169, R28, R124 ;  /* 0x0000001ca9a47223 */ /* 0x000fe2000001007c */
[--C-:B------:R-:W-:Y:S02]  /*11c0*/  HADD2.F32 R183, -RZ, R167.reuse.H0_H0 ;  /* 0x200000a7ffb77230 */ /* 0x100fe40000004100 */
[-C--:B------:R-:W-:Y:S01]  /*11d0*/  FMUL.FTZ R168, R165, R0.reuse ;  /* 0x00000000a5a87220 */ /* 0x080fe20000410000 */
[----:B0-----:R-:W-:Y:S02]  /*11e0*/  HADD2.F32 R179, -RZ, R166.H0_H0 ;  /* 0x200000a6ffb37230 */ /* 0x001fe40000004100 */
[-C--:B------:R-:W-:Y:S01]  /*11f0*/  FMUL.FTZ R166, R171, R0.reuse ;  /* 0x00000000aba67220 */ /* 0x080fe20000410000 */
[----:B------:R-:W-:Y:S02]  /*1200*/  HADD2.F32 R167, -RZ, R167.H1_H1 ;  /* 0x300000a7ffa77230 */ /* 0x000fe40000004100 */
[-C--:B------:R-:W-:Y:S01]  /*1210*/  FMUL.FTZ R170, R181, R0.reuse ;  /* 0x00000000b5aa7220 */ /* 0x080fe20000410000 */
[-C--:B------:R-:W-:Y:S01]  /*1220*/  FMUL.FTZ R183, R183, R0.reuse ;  /* 0x00000000b7b77220 */ /* 0x080fe20000410000 */
[-C--:B------:R-:W-:Y:S01]  /*1230*/  FMUL.FTZ R179, R179, R0.reuse ;  /* 0x00000000b3b37220 */ /* 0x080fe20000410000 */
        /* <DEDUP_REMOVED lines=9> */
.L_x_23531:
[--C-:B-1---5:R-:W-:Y:S02]  /*12d0*/  HADD2.F32 R169, -RZ, R164.reuse.H0_H0 ;  /* 0x200000a4ffa97230 */ /* 0x122fe40000004100 */
        /* <DEDUP_REMOVED lines=23> */
.L_x_23532:
[----:B------:R-:W0:Y:S02]  /*1450*/  LDC.64 R178, c[0x0][0x3a8] ;  /* 0x0000ea00ffb27b82 */ /* 0x000e240000000a00 */
[C---:B0-----:R-:W-:Y:S01]  /*1460*/  IMAD.WIDE.U32 R178, R176.reuse, 0x20, R178 ;  /* 0x00000020b0b27825 */ /* 0x041fe200078e00b2 */
[----:B------:R-:W-:-:S04]  /*1470*/  IADD3 R176, PT, PT, R176, 0x80, RZ ;  /* 0x00000080b0b07810 */ /* 0x000fc80007ffe0ff */
[----:B------:R1:W-:Y:S04]  /*1480*/  STG.E.128 desc[UR6][R178.64], R164 ;  /* 0x000000a4b2007986 */ /* 0x0003e8000c101d06 */
[----:B------:R1:W-:Y:S02]  /*1490*/  STG.E.128 desc[UR6][R178.64+0x10], R168 ;  /* 0x000010a8b2007986 */ /* 0x0003e4000c101d06 */
.L_x_23530:
[----:B------:R-:W-:Y:S05]  /*14a0*/  BSYNC.RECONVERGENT B0 ;  /* 0x0000000000007941 */ /* 0x000fea0003800200 */
.L_x_23529:
        /* <DEDUP_REMOVED lines=13> */
[--C-:B--2--5:R-:W-:Y:S02]  /*1580*/  HADD2.F32 R137, -RZ, R132.reuse.H0_H0 ;  /* 0x20000084ff897230 */ /* 0x124fe40000004100 */
        /* <DEDUP_REMOVED lines=9> */
[----:B01----:R-:W-:Y:S02]  /*1620*/  HADD2.F32 R179, -RZ, R134.H0_H0 ;  /* 0x20000086ffb37230 */ /* 0x003fe40000004100 */
        /* <DEDUP_REMOVED lines=14> */
.L_x_23535:
[--C-:B--2--5:R-:W-:Y:S02]  /*1710*/  HADD2.F32 R137, -RZ, R132.reuse.H0_H0 ;  /* 0x20000084ff897230 */ /* 0x124fe40000004100 */
        /* <DEDUP_REMOVED lines=23> */
.L_x_23536:
[----:B------:R-:W0:Y:S02]  /*1890*/  LDC.64 R178, c[0x0][0x3a8] ;  /* 0x0000ea00ffb27b82 */ /* 0x000e240000000a00 */
[C---:B0-----:R-:W-:Y:S01]  /*18a0*/  IMAD.WIDE.U32 R178, R176.reuse, 0x20, R178 ;  /* 0x00000020b0b27825 */ /* 0x041fe200078e00b2 */
[----:B------:R-:W-:-:S04]  /*18b0*/  IADD3 R176, PT, PT, R176, 0x80, RZ ;  /* 0x00000080b0b07810 */ /* 0x000fc80007ffe0ff */
[----:B------:R2:W-:Y:S04]  /*18c0*/  STG.E.128 desc[UR6][R178.64], R132 ;  /* 0x00000084b2007986 */ /* 0x0005e8000c101d06 */
[----:B------:R2:W-:Y:S02]  /*18d0*/  STG.E.128 desc[UR6][R178.64+0x10], R136 ;  /* 0x00001088b2007986 */ /* 0x0005e4000c101d06 */
.L_x_23534:
[----:B------:R-:W-:Y:S05]  /*18e0*/  BSYNC.RECONVERGENT B0 ;  /* 0x0000000000007941 */ /* 0x000fea0003800200 */
.L_x_23533:
        /* <DEDUP_REMOVED lines=13> */
[--C-:B---3-5:R-:W-:Y:S02]  /*19c0*/  HADD2.F32 R145, -RZ, R140.reuse.H0_H0 ;  /* 0x2000008cff917230 */ /* 0x128fe40000004100 */
        /* <DEDUP_REMOVED lines=9> */
[----:B012---:R-:W-:Y:S02]  /*1a60*/  HADD2.F32 R179, -RZ, R142.H0_H0 ;  /* 0x2000008effb37230 */ /* 0x007fe40000004100 */
        /* <DEDUP_REMOVED lines=14> */
.L_x_23539:
[--C-:B---3-5:R-:W-:Y:S02]  /*1b50*/  HADD2.F32 R145, -RZ, R140.reuse.H0_H0 ;  /* 0x2000008cff917230 */ /* 0x128fe40000004100 */
        /* <DEDUP_REMOVED lines=23> */
.L_x_23540:
[----:B------:R-:W0:Y:S02]  /*1cd0*/  LDC.64 R178, c[0x0][0x3a8] ;  /* 0x0000ea00ffb27b82 */ /* 0x000e240000000a00 */
[C---:B0-----:R-:W-:Y:S01]  /*1ce0*/  IMAD.WIDE.U32 R178, R176.reuse, 0x20, R178 ;  /* 0x00000020b0b27825 */ /* 0x041fe200078e00b2 */
[----:B------:R-:W-:-:S04]  /*1cf0*/  IADD3 R176, PT, PT, R176, 0x80, RZ ;  /* 0x00000080b0b07810 */ /* 0x000fc80007ffe0ff */
[----:B------:R3:W-:Y:S04]  /*1d00*/  STG.E.128 desc[UR6][R178.64], R140 ;  /* 0x0000008cb2007986 */ /* 0x0007e8000c101d06 */
[----:B------:R3:W-:Y:S02]  /*1d10*/  STG.E.128 desc[UR6][R178.64+0x10], R144 ;  /* 0x00001090b2007986 */ /* 0x0007e4000c101d06 */
.L_x_23538:
[----:B------:R-:W-:Y:S05]  /*1d20*/  BSYNC.RECONVERGENT B0 ;  /* 0x0000000000007941 */ /* 0x000fea0003800200 */
.L_x_23537:
        /* <DEDUP_REMOVED lines=13> */
[--C-:B-----5:R-:W-:Y:S02]  /*1e00*/  HADD2.F32 R183, -RZ, R151.reuse.H0_H0 ;  /* 0x20000097ffb77230 */ /* 0x120fe40000004100 */
[----:B------:R-:W-:Y:S02]  /*1e10*/  HADD2.F32 R185, -RZ, R151.H1_H1 ;  /* 0x30000097ffb97230 */ /* 0x000fe40000004100 */
[--C-:B------:R-:W-:Y:S02]  /*1e20*/  HADD2.F32 R151, -RZ, R148.reuse.H0_H0 ;  /* 0x20000094ff977230 */ /* 0x100fe40000004100 */
[-C--:B------:R-:W-:Y:S01]  /*1e30*/  FMUL.FTZ R183, R183, R0.reuse ;  /* 0x00000000b7b77220 */ /* 0x080fe20000410000 */
[----:B0-----:R-:W-:Y:S02]  /*1e40*/  HADD2.F32 R153, -RZ, R148.H1_H1 ;  /* 0x30000094ff997230 */ /* 0x001fe40000004100 */
[----:B------:R-:W-:Y:S01]  /*1e50*/  FMUL.FTZ R152, R185, R0 ;  /* 0x00000000b9987220 */ /* 0x000fe20000410000 */
[----:B------:R-:W-:-:S02]  /*1e60*/  HADD2.F32 R155, -RZ, R149.H0_H0 ;  /* 0x20000095ff9b7230 */ /* 0x000fc40000004100 */
[----:B------:R-:W-:Y:S02]  /*1e70*/  HADD2.F32 R177, -RZ, R149.H1_H1 ;  /* 0x30000095ffb17230 */ /* 0x000fe40000004100 */
[-C--:B------:R-:W-:Y:S01]  /*1e80*/  FMUL.FTZ R149, R151, R0.reuse ;  /* 0x0000000097957220 */ /* 0x080fe20000410000 */
[--C-:B-123--:R-:W-:Y:S02]  /*1e90*/  HADD2.F32 R179, -RZ, R150.reuse.H0_H0 ;  /* 0x20000096ffb37230 */ /* 0x10efe40000004100 */
        /* <DEDUP_REMOVED lines=14> */
[----:B------:R-:W-:Y:S06]  /*1f80*/  BRA `(.L_x_23544) ;  /* 0x0000000000607947 */ /* 0x000fec0003800000 */
.L_x_23543:
        /* <DEDUP_REMOVED lines=24> */
.L_x_23544:
[----:B------:R-:W0:Y:S02]  /*2110*/  LDC.64 R178, c[0x0][0x3a8] ;  /* 0x0000ea00ffb27b82 */ /* 0x000e240000000a00 */
[----:B0-----:R-:W-:-:S05]  /*2120*/  IMAD.WIDE.U32 R176, R176, 0x20, R178 ;  /* 0x00000020b0b07825 */ /* 0x001fca00078e00b2 */
[----:B------:R4:W-:Y:S04]  /*2130*/  STG.E.128 desc[UR6][R176.64], R152 ;  /* 0x00000098b0007986 */ /* 0x0009e8000c101d06 */
[----:B------:R4:W-:Y:S02]  /*2140*/  STG.E.128 desc[UR6][R176.64+0x10], R148 ;  /* 0x00001094b0007986 */ /* 0x0009e4000c101d06 */
.L_x_23542:
[----:B------:R-:W-:Y:S05]  /*2150*/  BSYNC.RECONVERGENT B0 ;  /* 0x0000000000007941 */ /* 0x000fea0003800200 */
.L_x_23541:
        /* <DEDUP_REMOVED lines=164> */
.L_x_23546:
[----:B------:R-:W-:Y:S05]  /*2ba0*/  BSYNC.RECONVERGENT B0 ;  /* 0x0000000000007941 */ /* 0x000fea0003800200 */
.L_x_23545:
        /* <DEDUP_REMOVED lines=12> */
.L_x_23548:
[----:B------:R-:W-:Y:S05]  /*2c70*/  BSYNC.RECONVERGENT B0 ;  /* 0x0000000000007941 */ /* 0x000fea0003800200 */
.L_x_23547:
        /* <DEDUP_REMOVED lines=84> */
.L_x_23550:
[----:B------:R-:W-:Y:S05]  /*31c0*/  BSYNC.RECONVERGENT B0 ;  /* 0x0000000000007941 */ /* 0x000fea0003800200 */
.L_x_23549:
        /* <DEDUP_REMOVED lines=35> */
.L_x_23552:
[----:B------:R-:W-:Y:S05]  /*3400*/  BSYNC.RECONVERGENT B0 ;  /* 0x0000000000007941 */ /* 0x000fea0003800200 */
.L_x_23551:
        /* <DEDUP_REMOVED lines=34> */
.L_x_23554:
[----:B------:R-:W-:Y:S05]  /*3630*/  BSYNC.RECONVERGENT B0 ;  /* 0x0000000000007941 */ /* 0x000fea0003800200 */
.L_x_23553:
        /* <DEDUP_REMOVED lines=34> */
.L_x_23556:
[----:B------:R-:W-:Y:S05]  /*3860*/  BSYNC.RECONVERGENT B0 ;  /* 0x0000000000007941 */ /* 0x000fea0003800200 */
.L_x_23555:
        /* <DEDUP_REMOVED lines=31> */
[----:B------:R-:W-:-:S05]  /*3a60*/  F2FP.F16.F32.PACK_AB R184, R180, R179 ;  /* 0x000000b3b4b8723e */ /* 0x000fca00000000ff */
[----:B------:R0:W-:Y:S02]  /*3a70*/  STG.E.128 desc[UR6][R174.64], R184 ;  /* 0x000000b8ae007986 */ /* 0x0001e4000c101d06 */
.L_x_23558:
[----:B------:R-:W-:Y:S05]  /*3a80*/  BSYNC.RECONVERGENT B0 ;  /* 0x0000000000007941 */ /* 0x000fea0003800200 */
.L_x_23557:
[----:B0-----:R-:W0:Y:S01]  /*3a90*/  LDC.64 R174, c[0x0][0x380] ;  /* 0x0000e000ffae7b82 */ /* 0x001e220000000a00 */
[----:B------:R-:W-:Y:S01]  /*3aa0*/  UPLOP3.LUT UP1, UPT, UPT, UPT, UP1, 0x40, 0x4 ;  /* 0x000000000004789c */ /* 0x000fe20003f2e810 */
[----:B0-----:R-:W-:-:S04]  /*3ab0*/  IADD3 R2, PT, PT, R2, R174, RZ ;  /* 0x000000ae02027210 */ /* 0x001fc80007ffe0ff */
[----:B------:R-:W-:-:S13]  /*3ac0*/  ISETP.GE.AND P1, PT, R2, R175, PT ;  /* 0x000000af0200720c */ /* 0x000fda0003f26270 */
[----:B------:R-:W-:Y:S05]  /*3ad0*/  @!P1 BRA `(.L_x_23559) ;  /* 0xffffffd000249947 */ /* 0x000fea000383ffff */
[----:B------:R-:W-:Y:S05]  /*3ae0*/  EXIT ;  /* 0x000000000000794d */ /* 0x000fea0003800000 */
.L_x_23560:
        /* <DEDUP_REMOVED lines=9> */
.L_x_34096:


//--------------------- .text._ZN10layer_norm13ln_fwd_kernelINS_13Kernel_traitsIf6__halffS2_fjLj5120ELj1ELj1ELj4ELj16ENS_18Kernel_traits_baseILj5120EfS2_fS2_fjLj128EEEEELb0ELb1ELb0ELb1EEEvNS_9FwdParamsE --------------------------
	.section	.text._ZN10layer_norm13ln_fwd_kernelINS_13Kernel_traitsIf6__halffS2_fjLj5120ELj1ELj1ELj4ELj16ENS_18Kernel_traits_baseILj5120EfS2_fS2_fjLj128EEEEELb0ELb1ELb0ELb1EEEvNS_9FwdParamsE,"ax",@progbits
	.align	128
        .global         _ZN10layer_norm13ln_fwd_kernelINS_13Kernel_traitsIf6__halffS2_fjLj5120ELj1ELj1ELj4ELj16ENS_18Kernel_traits_baseILj5120EfS2_fS2_fjLj128EEEEELb0ELb1ELb0ELb1EEEvNS_9FwdParamsE
        .type           _ZN10layer_norm13ln_fwd_kernelINS_13Kernel_traitsIf6__halffS2_fjLj5120ELj1ELj1ELj4ELj16ENS_18Kernel_traits_baseILj5120EfS2_fS2_fjLj128EEEEELb0ELb1ELb0ELb1EEEvNS_9FwdParamsE,@function
        .size           _ZN10layer_norm13ln_fwd_kernelINS_13Kernel_traitsIf6__halffS2_fjLj5120ELj1ELj1ELj4ELj16ENS_18Kernel_traits_baseILj5120EfS2_fS2_fjLj128EEEEELb0ELb1ELb0ELb1EEEvNS_9FwdParamsE,(.L_x_34097 - _ZN10layer_norm13ln_fwd_kernelINS_13Kernel_traitsIf6__halffS2_fjLj5120ELj1ELj1ELj4ELj16ENS_18Kernel_traits_baseILj5120EfS2_fS2_fjLj128EEEEELb0ELb1ELb0ELb1EEEvNS_9FwdParamsE)
        .other          _ZN10layer_norm13ln_fwd_kernelINS_13Kernel_traitsIf6__halffS2_fjLj5120ELj1ELj1ELj4ELj16ENS_18Kernel_traits_baseILj5120EfS2_fS2_fjLj128EEEEELb0ELb1ELb0ELb1EEEvNS_9FwdParamsE,@"STO_CUDA_ENTRY STV_DEFAULT"
_ZN10layer_norm13ln_fwd_kernelINS_13Kernel_traitsIf6__halffS2_fjLj5120ELj1ELj1ELj4ELj16ENS_18Kernel_traits_baseILj5120EfS2_fS2_fjLj128EEEEELb0ELb1ELb0ELb1EEEvNS_9FwdParamsE:
.text._ZN10layer_norm13ln_fwd_kernelINS_13Kernel_traitsIf6__halffS2_fjLj5120ELj1ELj1ELj4ELj16ENS_18Kernel_traits_baseILj5120EfS2_fS2_fjLj128EEEEELb0ELb1ELb0ELb1EEEvNS_9FwdParamsE:
        /* <DEDUP_REMOVED lines=46> */
.L_x_23561:
        /* <DEDUP_REMOVED lines=44> */
.L_x_23562:
        /* <DEDUP_REMOVED lines=11> */
.L_x_23577:
        /* <DEDUP_REMOVED lines=12> */
[----:B------:R-:W-:Y:S01]  /*0710*/  ISETP.NE.AND.EX P1, PT, RZ, UR9, PT, P1 ;  /* 0x00000009ff007c0c */ /* 0x000fe2000bf25310 */
[----:B--2---:R-:W-:-:S12]  /*0720*/  @P0 HADD2.F32 R0, -RZ, R132.H0_H0 ;  /* 0x20000084ff000230 */ /* 0x004fd80000004100 */
[----:B0-----:R-:W-:Y:S05]  /*0730*/  @!P1 BRA `(.L_x_23563) ;  /* 0x0000000000749947 */ /* 0x001fea0003800000 */
[----:B------:R-:W0:Y:S02]  /*0740*/  LDC.64 R132, c[0x0][0x3a0] ;  /* 0x0000e800ff847b82 */ /* 0x000e240000000a00 */
[----:B0-----:R-:W-:-:S05]  /*0750*/  IMAD.WIDE.U32 R132, R3, 0x20, R132 ;  /* 0x0000002003847825 */ /* 0x001fca00078e0084 */
[----:B------:R-:W2:Y:S04]  /*0760*/  LDG.E.128 R124, desc[UR6][R132.64] ;  /* 0x00000006847c7981 */ /* 0x000ea8000c1e1d00 */
[----:B------:R2:W3:Y:S01]  /*0770*/  LDG.E.128 R128, desc[UR6][R132.64+0x10] ;  /* 0x0000100684807981 */ /* 0x0004e2000c1e1d00 */
[--C-:B-----5:R-:W-:Y:S02]  /*0780*/  HADD2.F32 R135, -RZ, R148.reuse.H0_H0 ;  /* 0x20000094ff877230 */ /* 0x120fe40000004100 */
[----:B------:R-:W-:Y:S02]  /*0790*/  HADD2.F32 R137, -RZ, R148.H1_H1 ;  /* 0x30000094ff897230 */ /* 0x000fe40000004100 */
[--C-:B------:R-:W-:Y:S02]  /*07a0*/  HADD2.F32 R139, -RZ, R149.reuse.H0_H0 ;  /* 0x20000095ff8b7230 */ /* 0x100fe40000004100 */
[----:B------:R-:W-:Y:S01]  /*07b0*/  FMUL.FTZ R135, R135, R0 ;  /* 0x0000000087877220 */ /* 0x000fe20000410000 */
[----:B------:R-:W-:-:S02]  /*07c0*/  HADD2.F32 R141, -RZ, R149.H1_H1 ;  /* 0x30000095ff8d7230 */ /* 0x000fc40000004100 */
[-C--:B------:R-:W-:Y:S01]  /*07d0*/  FMUL.FTZ R134, R137, R0.reuse ;  /* 0x0000000089867220 */ /* 0x080fe20000410000 */
[--C-:B------:R-:W-:Y:S02]  /*07e0*/  HADD2.F32 R145, -RZ, R150.reuse.H1_H1 ;  /* 0x30000096ff917230 */ /* 0x100fe40000004100 */
[-C--:B------:R-:W-:Y:S01]  /*07f0*/  FMUL.FTZ R139, R139, R0.reuse ;  /* 0x000000008b8b7220 */ /* 0x080fe20000410000 */
[----:B------:R-:W-:Y:S02]  /*0800*/  HADD2.F32 R143, -RZ, R150.H0_H0 ;  /* 0x20000096ff8f7230 */ /* 0x000fe40000004100 */
[-C--:B------:R-:W-:Y:S01]  /*0810*/  FMUL.FTZ R136, R141, R0.reuse ;  /* 0x000000008d887220 */ /* 0x080fe20000410000 */
[--C-:B------:R-:W-:Y:S02]  /*0820*/  HADD2.F32 R147, -RZ, R151.reuse.H0_H0 ;  /* 0x20000097ff937230 */ /* 0x100fe40000004100 */
[----:B------:R-:W-:Y:S01]  /*0830*/  FMUL.FTZ R138, R145, R0 ;  /* 0x00000000918a7220 */ /* 0x000fe20000410000 */
[----:B------:R-:W-:-:S02]  /*0840*/  HADD2.F32 R149, -RZ, R151.H1_H1 ;  /* 0x30000097ff957230 */ /* 0x000fc40000004100 */
        /* <DEDUP_REMOVED lines=12> */
.L_x_23563:
        /* <DEDUP_REMOVED lines=14> */
[----:B------:R-:W-:Y:S01]  /*09f0*/  FMUL.FTZ R132, R133, R84 ;  /* 0x0000005485847220 */ /* 0x000fe20000410000 */
        /* <DEDUP_REMOVED lines=9> */
.L_x_23564:
        /* <DEDUP_REMOVED lines=12> */
[--C-:B0----5:R-:W-:Y:S02]  /*0b50*/  HADD2.F32 R141, -RZ, R152.reuse.H0_H0 ;  /* 0x20000098ff8d7230 */ /* 0x121fe40000004100 */
[----:B------:R-:W-:Y:S02]  /*0b60*/  HADD2.F32 R143, -RZ, R152.H1_H1 ;  /* 0x30000098ff8f7230 */ /* 0x000fe40000004100 */
        /* <DEDUP_REMOVED lines=8> */
[----:B------:R-:W-:Y:S02]  /*0bf0*/  HADD2.F32 R149, -RZ, R154.H0_H0 ;  /* 0x2000009aff957230 */ /* 0x000fe40000004100 */
[-C--:B------:R-:W-:Y:S01]  /*0c00*/  FMUL.FTZ R146, R151, R0.reuse ;  /* 0x0000000097927220 */ /* 0x080fe20000410000 */
[----:B------:R-:W-:Y:S02]  /*0c10*/  HADD2.F32 R155, -RZ, R155.H1_H1 ;  /* 0x3000009bff9b7230 */ /* 0x000fe40000004100 */
[----:B------:R-:W-:Y:S01]  /*0c20*/  FMUL.FTZ R153, R153, R0 ;  /* 0x0000000099997220 */ /* 0x000fe20000410000 */
[----:B------:R-:W-:Y:S01]  /*0c30*/  FFMA.FTZ R140, R141, R92, R124 ;  /* 0x0000005c8d8c7223 */ /* 0x000fe2000001007c */
        /* <DEDUP_REMOVED lines=10> */
.L_x_23565:
[--C-:B0----5:R-:W-:Y:S02]  /*0ce0*/  HADD2.F32 R141, -RZ, R152.reuse.H0_H0 ;  /* 0x20000098ff8d7230 */ /* 0x121fe40000004100 */
        /* <DEDUP_REMOVED lines=23> */
.L_x_23566:
        /* <DEDUP_REMOVED lines=11> */
[--C-:B-1---5:R-:W-:Y:S02]  /*0f10*/  HADD2.F32 R151, -RZ, R168.reuse.H1_H1 ;  /* 0x300000a8ff977230 */ /* 0x122fe40000004100 */
[--C-:B------:R-:W-:Y:S02]  /*0f20*/  HADD2.F32 R153, -RZ, R169.reuse.H0_H0 ;  /* 0x200000a9ff997230 */ /* 0x100fe40000004100 */
[----:B------:R-:W-:Y:S02]  /*0f30*/  HADD2.F32 R155, -RZ, R169.H1_H1 ;  /* 0x300000a9ff9b7230 */ /* 0x000fe40000004100 */
[-C--:B------:R-:W-:Y:S01]  /*0f40*/  FMUL.FTZ R148, R151, R0.reuse ;  /* 0x0000000097947220 */ /* 0x080fe20000410000 */
[----:B------:R-:W-:Y:S02]  /*0f50*/  HADD2.F32 R149, -RZ, R168.H0_H0 ;  /* 0x200000a8ff957230 */ /* 0x000fe40000004100 */
[----:B------:R-:W-:Y:S01]  /*0f60*/  FMUL.FTZ R151, R153, R0 ;  /* 0x0000000099977220 */ /* 0x000fe20000410000 */
[----:B------:R-:W-:-:S02]  /*0f70*/  HADD2.F32 R169, -RZ, R171.H0_H0 ;  /* 0x200000abffa97230 */ /* 0x000fc40000004100 */
[-C--:B------:R-:W-:Y:S01]  /*0f80*/  FMUL.FTZ R150, R155, R0.reuse ;  /* 0x000000009b967220 */ /* 0x080fe20000410000 */
[--C-:B------:R-:W-:Y:S02]  /*0f90*/  HADD2.F32 R165, -RZ, R170.reuse.H0_H0 ;  /* 0x200000aaffa57230 */ /* 0x100fe40000004100 */
[-C--:B------:R-:W-:Y:S01]  /*0fa0*/  FMUL.FTZ R149, R149, R0.reuse ;  /* 0x0000000095957220 */ /* 0x080fe20000410000 */
[----:B------:R-:W-:Y:S02]  /*0fb0*/  HADD2.F32 R167, -RZ, R170.H1_H1 ;  /* 0x300000aaffa77230 */ /* 0x000fe40000004100 */
        /* <DEDUP_REMOVED lines=14> */
.L_x_23567:
[--C-:B-1---5:R-:W-:Y:S02]  /*10a0*/  HADD2.F32 R151, -RZ, R168.reuse.H1_H1 ;  /* 0x300000a8ff977230 */ /* 0x122fe40000004100 */
[--C-:B------:R-:W-:Y:S02]  /*10b0*/  HADD2.F32 R153, -RZ, R169.reuse.H0_H0 ;  /* 0x200000a9ff997230 */ /* 0x100fe40000004100 */
[----:B------:R-:W-:Y:S02]  /*10c0*/  HADD2.F32 R149, -RZ, R168.H0_H0 ;  /* 0x200000a8ff957230 */ /* 0x000fe40000004100 */
[-C--:B------:R-:W-:Y:S01]  /*10d0*/  FMUL.FTZ R148, R151, R0.reuse ;  /* 0x0000000097947220 */ /* 0x080fe20000410000 */
[----:B------:R-:W-:Y:S02]  /*10e0*/  HADD2.F32 R169, -RZ, R169.H1_H1 ;  /* 0x300000a9ffa97230 */ /* 0x000fe40000004100 */
        /* <DEDUP_REMOVED lines=19> */
.L_x_23568:
        /* <DEDUP_REMOVED lines=11> */
[--C-:B-1---5:R-:W-:Y:S02]  /*12d0*/  HADD2.F32 R169, -RZ, R181.reuse.H0_H0 ;  /* 0x200000b5ffa97230 */ /* 0x122fe40000004100 */
[----:B------:R-:W-:Y:S02]  /*12e0*/  HADD2.F32 R165, -RZ, R180.H0_H0 ;  /* 0x200000b4ffa57230 */ /* 0x000fe40000004100 */
        /* <DEDUP_REMOVED lines=8> */
[--C-:B------:R-:W-:Y:S02]  /*1370*/  HADD2.F32 R179, -RZ, R183.reuse.H0_H0 ;  /* 0x200000b7ffb37230 */ /* 0x100fe40000004100 */
[-C--:B------:R-:W-:Y:S01]  /*1380*/  FMUL.FTZ R160, R167, R0.reuse ;  /* 0x00000000a7a07220 */ /* 0x080fe20000410000 */
[----:B------:R-:W-:Y:S02]  /*1390*/  HADD2.F32 R181, -RZ, R183.H1_H1 ;  /* 0x300000b7ffb57230 */ /* 0x000fe40000004100 */
        /* <DEDUP_REMOVED lines=12> */
.L_x_23569:
[----:B-1---5:R-:W-:Y:S02]  /*1460*/  HADD2.F32 R169, -RZ, R181.H0_H0 ;  /* 0x200000b5ffa97230 */ /* 0x022fe40000004100 */
[----:B------:R-:W-:Y:S02]  /*1470*/  HADD2.F32 R165, -RZ, R180.H0_H0 ;  /* 0x200000b4ffa57230 */ /* 0x000fe40000004100 */
        /* <DEDUP_REMOVED lines=22> */
.L_x_23570:
        /* <DEDUP_REMOVED lines=15> */
[----:B------:R-:W-:Y:S02]  /*16d0*/  HADD2.F32 R175, -RZ, R172.H1_H1 ;  /* 0x300000acffaf7230 */ /* 0x000fe40000004100 */
[----:B------:R-:W-:Y:S01]  /*16e0*/  FMUL.FTZ R162, R191, R0 ;  /* 0x00000000bfa27220 */ /* 0x000fe20000410000 */
[----:B-1----:R-:W-:-:S02]  /*16f0*/  HADD2.F32 R181, -RZ, R173.H0_H0 ;  /* 0x200000adffb57230 */ /* 0x002fc40000004100 */
[-C--:B------:R-:W-:Y:S01]  /*1700*/  FMUL.FTZ R157, R157, R0.reuse ;  /* 0x000000009d9d7220 */ /* 0x080fe20000410000 */
[----:B------:R-:W-:Y:S02]  /*1710*/  HADD2.F32 R183, -RZ, R173.H1_H1 ;  /* 0x300000adffb77230 */ /* 0x000fe40000004100 */
        /* <DEDUP_REMOVED lines=16> */
.L_x_23571:
        /* <DEDUP_REMOVED lines=24> */
.L_x_23572:
        /* <DEDUP_REMOVED lines=155> */
.L_x_23574:
[----:B------:R-:W-:Y:S05]  /*2350*/  BSYNC.RECONVERGENT B0 ;  /* 0x0000000000007941 */ /* 0x000fea0003800200 */
.L_x_23573:
        /* <DEDUP_REMOVED lines=15> */
.L_x_23576:
[----:B------:R-:W-:Y:S05]  /*2450*/  BSYNC.RECONVERGENT B0 ;  /* 0x0000000000007941 */ /* 0x000fea0003800200 */
.L_x_23575:
        /* <DEDUP_REMOVED lines=93> */
[----:B------:R-:W-:Y:S01]  /*2a30*/  F2FP.F16.F32.PACK_AB R135, R138, R153 ;  /* 0x000000998a87723e */ /* 0x000fe200000000ff */
[----:B------:R-:W-:Y:S01]  /*2a40*/  FFMA.FTZ R138, R159, R16, R56 ;  /* 0x000000109f8a7223 */ /* 0x000fe20000010038 */
[----:B------:R-:W-:Y:S01]  /*2a50*/  FADD.FTZ R202, -R156, R172 ;  /* 0x000000ac9cca7221 */ /* 0x000fe20000010100 */
[C---:B------:R-:W-:Y:S01]  /*2a60*/  FMUL.FTZ R157, R209.reuse, R157 ;  /* 0x0000009dd19d7220 */ /* 0x040fe20000410000 */
[----:B------:R-:W-:Y:S01]  /*2a70*/  F2FP.F16.F32.PACK_AB R134, R134, R151 ;  /* 0x000000978686723e */ /* 0x000fe200000000ff */
        /* <DEDUP_REMOVED lines=15> */
[----:B------:R-:W-:Y:S01]  /*2b70*/  F2FP.F16.F32.PACK_AB R138, R151, R138 ;  /* 0x0000008a978a723e */ /* 0x000fe200000000ff */
[----:B------:R-:W-:-:S04]  /*2b80*/  IMAD.WIDE.U32 R142, R161, 0x10, R132 ;  /* 0x00000010a18e7825 */ /* 0x000fc800078e0084 */
[----:B------:R-:W-:Y:S01]  /*2b90*/  FFMA.FTZ R158, R183, R32, R72 ;  /* 0x00000020b79e7223 */ /* 0x000fe20000010048 */
[----:B------:R-:W-:Y:S01]  /*2ba0*/  FFMA.FTZ R151, R172, R33, R73 ;  /* 0x00000021ac977223 */ /* 0x000fe20000010049 */
[----:B------:R-:W-:Y:S01]  /*2bb0*/  FFMA.FTZ R152, R152, R15, R55 ;  /* 0x0000000f98987223 */ /* 0x000fe20000010037 */
[----:B------:R-:W-:-:S04]  /*2bc0*/  IMAD.WIDE.U32 R144, R163, 0x10, R132 ;  /* 0x00000010a3907825 */ /* 0x000fc800078e0084 */
[C---:B------:R-:W-:Y:S01]  /*2bd0*/  FADD.FTZ R194, -R156.reuse, R166 ;  /* 0x000000a69cc27221 */ /* 0x040fe20000010100 */
[----:B------:R-:W-:Y:S01]  /*2be0*/  FADD.FTZ R195, -R156, R167 ;  /* 0x000000a79cc37221 */ /* 0x000fe20000010100 */
[----:B------:R-:W-:Y:S01]  /*2bf0*/  F2FP.F16.F32.PACK_AB R158, R151, R158 ;  /* 0x0000009e979e723e */ /* 0x000fe200000000ff */
        /* <DEDUP_REMOVED lines=11> */
[----:B------:R-:W-:Y:S01]  /*2cb0*/  F2FP.F16.F32.PACK_AB R132, R3, R132 ;  /* 0x000000840384723e */ /* 0x000fe200000000ff */
[----:B------:R-:W-:Y:S01]  /*2cc0*/  FFMA.FTZ R3, R150, R13, R53 ;  /* 0x0000000d96037223 */ /* 0x000fe20000010035 */
[----:B------:R-:W-:Y:S01]  /*2cd0*/  F2FP.F16.F32.PACK_AB R139, R136, R139 ;  /* 0x0000008b888b723e */ /* 0x000fe200000000ff */
[----:B------:R-:W-:Y:S01]  /*2ce0*/  FFMA.FTZ R136, R137, R12, R52 ;  /* 0x0000000c89887223 */ /* 0x000fe20000010034 */
[----:B------:R-:W-:Y:S01]  /*2cf0*/  FFMA.FTZ R137, R155, R14, R54 ;  /* 0x0000000e9b897223 */ /* 0x000fe20000010036 */
[----:B------:R-:W0:Y:S01]  /*2d00*/  LDC.64 R150, c[0x0][0x380] ;  /* 0x0000e000ff967b82 */ /* 0x000e220000000a00 */
[----:B------:R-:W-:Y:S01]  /*2d10*/  FADD.FTZ R205, -R156, R175 ;  /* 0x000000af9ccd7221 */ /* 0x000fe20000010100 */
[C---:B------:R-:W-:Y:S01]  /*2d20*/  FMUL.FTZ R167, R209.reuse, R186 ;  /* 0x000000bad1a77220 */ /* 0x040fe20000410000 */
[C---:B------:R-:W-:Y:S01]  /*2d30*/  FMUL.FTZ R156, R209.reuse, R187 ;  /* 0x000000bbd19c7220 */ /* 0x040fe20000410000 */
[----:B------:R-:W-:Y:S01]  /*2d40*/  FMUL.FTZ R162, R209, R162 ;  /* 0x000000a2d1a27220 */ /* 0x000fe20000410000 */
[----:B------:R-:W-:Y:S01]  /*2d50*/  FFMA.FTZ R154, R171, R24, R64 ;  /* 0x00000018ab9a7223 */ /* 0x000fe20000010040 */
[----:B------:R-:W-:Y:S01]  /*2d60*/  FFMA.FTZ R153, R164, R25, R65 ;  /* 0x00000019a4997223 */ /* 0x000fe20000010041 */
[----:B------:R-:W-:Y:S01]  /*2d70*/  F2FP.F16.F32.PACK_AB R137, R152, R137 ;  /* 0x000000899889723e */ /* 0x000fe200000000ff */
[----:B------:R-:W-:Y:S01]  /*2d80*/  FFMA.FTZ R152, R167, R20, R60 ;  /* 0x00000014a7987223 */ /* 0x000fe2000001003c */
        /* <DEDUP_REMOVED lines=60> */
.L_x_23578:
        /* <DEDUP_REMOVED lines=11> */
.L_x_34097:


//--------------------- .text._ZN10layer_norm13ln_fwd_kernelINS_13Kernel_traitsIf6__halffS2_fjLj5120ELj1ELj1ELj4ELj16ENS_18Kernel_traits_baseILj5120EfS2_fS2_fjLj128EEEEELb0ELb1ELb1ELb0EEEvNS_9FwdParamsE --------------------------
	.section	.text._ZN10layer_norm13ln_fwd_kernelINS_13Kernel_traitsIf6__halffS2_fjLj5120ELj1ELj1ELj4ELj16ENS_18Kernel_traits_baseILj5120EfS2_fS2_fjLj128EEEEELb0ELb1ELb1ELb0EEEvNS_9FwdParamsE,"ax",@progbits
	.align	128
        .global         _ZN10layer_norm13ln_fwd_kernelINS_13Kernel_traitsIf6__halffS2_fjLj5120ELj1ELj1ELj4ELj16ENS_18Kernel_traits_baseILj5120EfS2_fS2_fjLj128EEEEELb0ELb1ELb1ELb0EEEvNS_9FwdParamsE
        .type           _ZN10layer_norm13ln_fwd_kernelINS_13Kernel_traitsIf6__halffS2_fjLj5120ELj1ELj1ELj4ELj16ENS_18Kernel_traits_baseILj5120EfS2_fS2_fjLj128EEEEELb0ELb1ELb1ELb0EEEvNS_9FwdParamsE,@function
        .size           _ZN10layer_norm13ln_fwd_kernelINS_13Kernel_traitsIf6__halffS2_fjLj5120ELj1ELj1ELj4ELj16ENS_18Kernel_traits_baseILj5120EfS2_fS2_fjLj128EEEEELb0ELb1ELb1ELb0EEEvNS_9FwdParamsE,(.L_x_34098 - _ZN10layer_norm13ln_fwd_kernelINS_13Kernel_traitsIf6__halffS2_fjLj5120ELj1ELj1ELj4ELj16ENS_18Kernel_traits_baseILj5120EfS2_fS2_fjLj128EEEEELb0ELb1ELb1ELb0EEEvNS_9FwdParamsE)
        .other          _ZN10layer_norm13ln_fwd_kernelINS_13Kernel_traitsIf6__halffS2_fjLj5120ELj1ELj1ELj4ELj16ENS_18Kernel_traits_baseILj5120EfS2_fS2_fjLj128EEEEELb0ELb1ELb1ELb0EEEvNS_9FwdParamsE,@"STO_CUDA_ENTRY STV_DEFAULT"
_ZN10layer_norm13ln_fwd_kernelINS_13Kernel_traitsIf6__halffS2_fjLj5120ELj1ELj1ELj4ELj16ENS_18Kernel_traits_baseILj5120EfS2_fS2_fjLj128EEEEELb0ELb1ELb1ELb0EEEvNS_9FwdParamsE:
.text._ZN10layer_norm13ln_fwd_kernelINS_13Kernel_traitsIf6__halffS2_fjLj5120ELj1ELj1ELj4ELj16ENS_18Kernel_traits_baseILj5120EfS2_fS2_fjLj128EEEEELb0ELb1ELb1ELb0EEEvNS_9FwdParamsE:
        /* <DEDUP_REMOVED lines=89> */
.L_x_23580:
        /* <DEDUP_REMOVED lines=69> */
.L_x_23581:
[----:B------:R-:W-:Y:S05]  /*09e0*/  BSYNC.RECONVERGENT B0 ;  /* 0x0000000000007941 */ /* 0x000fea0003800200 */
.L_x_23579:
        /* <DEDUP_REMOVED lines=21> */
.L_x_23617:
        /* <DEDUP_REMOVED lines=28> */
.L_x_23584:
[----:B------:R-:W-:Y:S05]  /*0d00*/  BRA.U !UP0, `(.L_x_23585) ;  /* 0x0000000108b87547 */ /* 0x000fea000b800000 */
[----:B------:R-:W1:Y:S02]  /*0d10*/  LDC.64 R168, c[0x0][0x3a0] ;  /* 0x0000e800ffa87b82 */ /* 0x000e640000000a00 */
[----:B-1----:R-:W-:-:S05]  /*0d20*/  IMAD.WIDE.U32 R168, R180, 0x20, R168 ;  /* 0x00000020b4a87825 */ /* 0x002fca00078e00a8 */
[----:B------:R-:W2:Y:S04]  /*0d30*/  LDG.E.128 R124, desc[UR6][R168.64] ;  /* 0x00000006a87c7981 */ /* 0x000ea8000c1e1d00 */
[----:B------:R1:W3:Y:S01]  /*0d40*/  LDG.E.128 R164, desc[UR6][R168.64+0x10] ;  /* 0x00001006a8a47981 */ /* 0x0002e2000c1e1d00 */
[----:B------:R-:W-:-:S13]  /*0d50*/  ISETP.GT.AND P1, PT, R0, RZ, PT ;  /* 0x000000ff0000720c */ /* 0x000fda0003f24270 */
[----:B------:R-:W4:Y:S01]  /*0d60*/  @P1 LDC R171, c[0x0][0x40c] ;  /* 0x00010300ffab1b82 */ /* 0x000f220000000800 */
[--C-:B-----5:R-:W-:Y:S02]  /*0d70*/  @P1 HADD2.F32 R170, -RZ, R160.reuse.H0_H0 ;  /* 0x200000a0ffaa1230 */ /* 0x120fe40000004100 */
[----:B------:R-:W-:Y:S02]  /*0d80*/  @P1 HADD2.F32 R172, -RZ, R160.H1_H1 ;  /* 0x300000a0ffac1230 */ /* 0x000fe40000004100 */
[--C-:B-1----:R-:W-:Y:S02]  /*0d90*/  @P1 HADD2.F32 R168, -RZ, R161.reuse.H0_H0 ;  /* 0x200000a1ffa81230 */ /* 0x102fe40000004100 */
[----:B------:R-:W-:Y:S01]  /*0da0*/  @P1 HADD2.F32 R169, -RZ, R161.H1_H1 ;  /* 0x300000a1ffa91230 */ /* 0x000fe20000004100 */
[----:B------:R-:W1:Y:S01]  /*0db0*/  @P1 LDC R173, c[0x0][0x40c] ;  /* 0x00010300ffad1b82 */ /* 0x000e620000000800 */
[----:B------:R-:W-:-:S07]  /*0dc0*/  @P1 HADD2.F32 R174, -RZ, R163.H0_H0 ;  /* 0x200000a3ffae1230 */ /* 0x000fce0000004100 */
[----:B------:R-:W0:Y:S08]  /*0dd0*/  @P1 LDC R175, c[0x0][0x40c] ;  /* 0x00010300ffaf1b82 */ /* 0x000e300000000800 */
[----:B------:R-:W0:Y:S01]  /*0de0*/  @P1 LDC R184, c[0x0][0x40c] ;  /* 0x00010300ffb81b82 */ /* 0x000e220000000800 */
[----:B----4-:R-:W-:Y:S01]  /*0df0*/  @P1 FMUL.FTZ R171, R170, R171 ;  /* 0x000000abaaab1220 */ /* 0x010fe20000410000 */
[----:B------:R-:W-:-:S06]  /*0e00*/  @P1 HADD2.F32 R170, -RZ, R162.H0_H0 ;  /* 0x200000a2ffaa1230 */ /* 0x000fcc0000004100 */
[----:B------:R-:W4:Y:S01]  /*0e10*/  @P1 LDC R183, c[0x0][0x40c] ;  /* 0x00010300ffb71b82 */ /* 0x000f220000000800 */
[----:B-1----:R-:W-:Y:S01]  /*0e20*/  @P1 FMUL.FTZ R172, R172, R173 ;  /* 0x000000adacac1220 */ /* 0x002fe20000410000 */
[----:B------:R-:W-:-:S06]  /*0e30*/  @P1 HADD2.F32 R173, -RZ, R162.H1_H1 ;  /* 0x300000a2ffad1230 */ /* 0x000fcc0000004100 */
[----:B------:R-:W1:Y:S01]  /*0e40*/  @P1 LDC R186, c[0x0][0x40c] ;  /* 0x00010300ffba1b82 */ /* 0x000e620000000800 */
[----:B0-----:R-:W-:-:S07]  /*0e50*/  @P1 FMUL.FTZ R175, R168, R175 ;  /* 0x000000afa8af1220 */ /* 0x001fce0000410000 */
[----:B------:R-:W0:Y:S01]  /*0e60*/  @P1 LDC R185, c[0x0][0x40c] ;  /* 0x00010300ffb91b82 */ /* 0x000e220000000800 */
[----:B------:R-:W-:Y:S01]  /*0e70*/  @P1 FMUL.FTZ R184, R169, R184 ;  /* 0x000000b8a9b81220 */ /* 0x000fe20000410000 */
[----:B----4-:R-:W-:Y:S01]  /*0e80*/  @P1 FMUL.FTZ R183, R170, R183 ;  /* 0x000000b7aab71220 */ /* 0x010fe20000410000 */
[----:B-1----:R-:W-:Y:S01]  /*0e90*/  @P1 FMUL.FTZ R186, R173, R186 ;  /* 0x000000baadba1220 */ /* 0x002fe20000410000 */
        /* <DEDUP_REMOVED lines=17> */
[----:B------:R-:W-:-:S05]  /*0fb0*/  HADD2.F32 R175, -RZ, R163.H1_H1 ;  /* 0x300000a3ffaf7230 */ /* 0x000fca0000004100 */
[----:B------:R-:W-:-:S04]  /*0fc0*/  FMUL.FTZ R184, R175, UR12 ;  /* 0x0000000cafb87c20 */ /* 0x000fc80008410000 */
[----:B------:R-:W-:Y:S01]  /*0fd0*/  FFMA.FTZ R175, R184, R19, R167 ;  /* 0x00000013b8af7223 */ /* 0x000fe200000100a7 */
[----:B------:R-:W-:Y:S06]  /*0fe0*/  BRA `(.L_x_23586) ;  /* 0x0000000000947947 */ /* 0x000fec0003800000 */
.L_x_23585:
[----:B------:R-:W1:Y:S01]  /*0ff0*/  @P5 LDC R169, c[0x0][0x40c] ;  /* 0x00010300ffa95b82 */ /* 0x000e620000000800 */
[----:B-----5:R-:W-:Y:S02]  /*1000*/  @P5 HADD2.F32 R168, -RZ, R160.H0_H0 ;  /* 0x200000a0ffa85230 */ /* 0x020fe40000004100 */
[----:B------:R-:W-:Y:S02]  /*1010*/  @P5 HADD2.F32 R174, -RZ, R161.H1_H1 ;  /* 0x300000a1ffae5230 */ /* 0x000fe40000004100 */
[--C-:B------:R-:W-:Y:S02]  /*1020*/  @P5 HADD2.F32 R183, -RZ, R162.reuse.H0_H0 ;  /* 0x200000a2ffb75230 */ /* 0x100fe40000004100 */
        /* <DEDUP_REMOVED lines=9> */
[--C-:B------:R-:W-:Y:S02]  /*10c0*/  @P5 HADD2.F32 R174, -RZ, R163.reuse.H0_H0 ;  /* 0x200000a3ffae5230 */ /* 0x100fe40000004100 */
[----:B------:R-:W-:-:S04]  /*10d0*/  @P5 HADD2.F32 R175, -RZ, R163.H1_H1 ;  /* 0x300000a3ffaf5230 */ /* 0x000fc80000004100 */
[----:B------:R-:W2:Y:S01]  /*10e0*/  @P5 LDC R188, c[0x0][0x40c] ;  /* 0x00010300ffbc5b82 */ /* 0x000ea20000000800 */
[----:B---3--:R-:W-:-:S07]  /*10f0*/  @P5 FMUL.FTZ R172, R168, R173 ;  /* 0x000000ada8ac5220 */ /* 0x008fce0000410000 */
[----:B------:R-:W3:Y:S01]  /*1100*/  @P5 LDC R187, c[0x0][0x40c] ;  /* 0x00010300ffbb5b82 */ /* 0x000ee20000000800 */
[----:B----4-:R-:W-:Y:S01]  /*1110*/  @P5 FMUL.FTZ R173, R169, R170 ;  /* 0x000000aaa9ad5220 */ /* 0x010fe20000410000 */
[----:B------:R-:W-:Y:S01]  /*1120*/  CS2R R168, SRZ ;  /* 0x0000000000a87805 */ /* 0x000fe2000001ff00 */
[----:B------:R-:W-:Y:S02]  /*1130*/  HFMA2 R170, -RZ, RZ, 0, 0 ;  /* 0x00000000ffaa7431 */ /* 0x000fe400000001ff */
[----:B------:R-:W-:Y:S01]  /*1140*/  @P5 FMUL.FTZ R169, R172, R13 ;  /* 0x0000000daca95220 */ /* 0x000fe20000410000 */
[----:B------:R-:W-:Y:S01]  /*1150*/  @P5 FMUL.FTZ R170, R173, R14 ;  /* 0x0000000eadaa5220 */ /* 0x000fe20000410000 */
[----:B------:R-:W-:Y:S01]  /*1160*/  @P5 FMUL.FTZ R168, R171, R12 ;  /* 0x0000000caba85220 */ /* 0x000fe20000410000 */
[----:B------:R-:W-:Y:S01]  /*1170*/  CS2R R172, SRZ ;  /* 0x0000000000ac7805 */ /* 0x000fe2000001ff00 */
[----:B------:R-:W4:Y:S01]  /*1180*/  @P5 LDC R190, c[0x0][0x40c] ;  /* 0x00010300ffbe5b82 */ /* 0x000f220000000800 */
[----:B-1----:R-:W-:Y:S01]  /*1190*/  @P5 FMUL.FTZ R183, R183, R186 ;  /* 0x000000bab7b75220 */ /* 0x002fe20000410000 */
[----:B------:R-:W-:Y:S01]  /*11a0*/  MOV R171, RZ ;  /* 0x000000ff00ab7202 */ /* 0x000fe20000000f00 */
[----:B------:R-:W-:-:S02]  /*11b0*/  @P5 FMUL.FTZ R171, R184, R15 ;  /* 0x0000000fb8ab5220 */ /* 0x000fc40000410000 */
[----:B------:R-:W-:Y:S01]  /*11c0*/  @P5 FMUL.FTZ R172, R183, R16 ;  /* 0x00000010b7ac5220 */ /* 0x000fe20000410000 */
[----:B--2---:R-:W-:-:S04]  /*11d0*/  @P5 FMUL.FTZ R188, R185, R188 ;  /* 0x000000bcb9bc5220 */ /* 0x004fc80000410000 */
[----:B------:R-:W-:Y:S01]  /*11e0*/  @P5 FMUL.FTZ R173, R188, R17 ;  /* 0x00000011bcad5220 */ /* 0x000fe20000410000 */
[----:B---3--:R-:W-:Y:S01]  /*11f0*/  @P5 FMUL.FTZ R187, R174, R187 ;  /* 0x000000bbaebb5220 */ /* 0x008fe20000410000 */
[----:B----4-:R-:W-:Y:S01]  /*1200*/  @P5 FMUL.FTZ R190, R175, R190 ;  /* 0x000000beafbe5220 */ /* 0x010fe20000410000 */
[----:B------:R-:W-:Y:S02]  /*1210*/  CS2R R174, SRZ ;  /* 0x0000000000ae7805 */ /* 0x000fe4000001ff00 */
[----:B------:R-:W-:Y:S01]  /*1220*/  @P5 FMUL.FTZ R174, R187, R18 ;  /* 0x00000012bbae5220 */ /* 0x000fe20000410000 */
[----:B------:R-:W-:-:S07]  /*1230*/  @P5 FMUL.FTZ R175, R190, R19 ;  /* 0x00000013beaf5220 */ /* 0x000fce0000410000 */
.L_x_23586:
[----:B------:R-:W1:Y:S01]  /*1240*/  LDC.64 R184, c[0x0][0x3a8] ;  /* 0x0000ea00ffb87b82 */ /* 0x000e620000000a00 */
[----:B------:R-:W-:Y:S01]  /*1250*/  IADD3 R182, PT, PT, R182, 0x80, RZ ;  /* 0x00000080b6b67810 */ /* 0x000fe20007ffe0ff */
[C---:B-1----:R-:W-:Y:S01]  /*1260*/  IMAD.WIDE.U32 R184, R180.reuse, 0x20, R184 ;  /* 0x00000020b4b87825 */ /* 0x042fe200078e00b8 */
[----:B------:R-:W-:-:S04]  /*1270*/  IADD3 R180, PT, PT, R180, 0x80, RZ ;  /* 0x00000080b4b47810 */ /* 0x000fc80007ffe0ff */
[----:B------:R1:W-:Y:S04]  /*1280*/  STG.E.128 desc[UR6][R184.64], R168 ;  /* 0x000000a8b8007986 */ /* 0x0003e8000c101d06 */
[----:B------:R1:W-:Y:S02]  /*1290*/  STG.E.128 desc[UR6][R184.64+0x10], R172 ;  /* 0x000010acb8007986 */ /* 0x0003e4000c101d06 */
.L_x_23583:
[----:B0-----:R-:W-:Y:S05]  /*12a0*/  BSYNC.RECONVERGENT B0 ;  /* 0x0000000000007941 */ /* 0x001fea0003800200 */
.L_x_23582:
        /* <DEDUP_REMOVED lines=14> */
[----:B------:R-:W2:Y:S01]  /*1390*/  @P2 LDC R133, c[0x0][0x40c] ;  /* 0x00010300ff852b82 */ /* 0x000ea20000000800 */
[--C-:B0----5:R-:W-:Y:S02]  /*13a0*/  @P2 HADD2.F32 R130, -RZ, R160.reuse.H1_H1 ;  /* 0x300000a0ff822230 */ /* 0x121fe40000004100 */
[--C-:B------:R-:W-:Y:S02]  /*13b0*/  @P2 HADD2.F32 R132, -RZ, R161.reuse.H0_H0 ;  /* 0x200000a1ff842230 */ /* 0x100fe40000004100 */
[----:B------:R-:W-:Y:S02]  /*13c0*/  @P2 HADD2.F32 R134, -RZ, R161.H1_H1 ;  /* 0x300000a1ff862230 */ /* 0x000fe40000004100 */
[----:B------:R-:W-:Y:S01]  /*13d0*/  @P2 HADD2.F32 R128, -RZ, R160.H0_H0 ;  /* 0x200000a0ff802230 */ /* 0x000fe20000004100 */
[----:B------:R-:W0:Y:S08]  /*13e0*/  @P2 LDC R135, c[0x0][0x40c] ;  /* 0x00010300ff872b82 */ /* 0x000e300000000800 */
[----:B------:R-:W3:Y:S08]  /*13f0*/  @P2 LDC R183, c[0x0][0x40c] ;  /* 0x00010300ffb72b82 */ /* 0x000ef00000000800 */
[----:B------:R-:W4:Y:S01]  /*1400*/  @P2 LDC R129, c[0x0][0x40c] ;  /* 0x00010300ff812b82 */ /* 0x000f220000000800 */
[----:B--2---:R-:W-:Y:S01]  /*1410*/  @P2 FMUL.FTZ R130, R130, R133 ;  /* 0x0000008582822220 */ /* 0x004fe20000410000 */
[----:B------:R-:W-:-:S06]  /*1420*/  @P2 HADD2.F32 R133, -RZ, R162.H1_H1 ;  /* 0x300000a2ff852230 */ /* 0x000fcc0000004100 */
[----:B-1----:R-:W1:Y:S01]  /*1430*/  @P2 LDC R185, c[0x0][0x40c] ;  /* 0x00010300ffb92b82 */ /* 0x002e620000000800 */
[----:B0-----:R-:W-:Y:S01]  /*1440*/  @P2 FMUL.FTZ R135, R132, R135 ;  /* 0x0000008784872220 */ /* 0x001fe20000410000 */
[----:B------:R-:W-:-:S06]  /*1450*/  @P2 HADD2.F32 R132, -RZ, R162.H0_H0 ;  /* 0x200000a2ff842230 */ /* 0x000fcc0000004100 */
[----:B------:R-:W0:Y:S01]  /*1460*/  @P2 LDC R186, c[0x0][0x40c] ;  /* 0x00010300ffba2b82 */ /* 0x000e220000000800 */
[----:B---3--:R-:W-:Y:S01]  /*1470*/  @P2 FMUL.FTZ R184, R134, R183 ;  /* 0x000000b786b82220 */ /* 0x008fe20000410000 */
[----:B------:R-:W-:-:S06]  /*1480*/  @P2 HADD2.F32 R134, -RZ, R163.H0_H0 ;  /* 0x200000a3ff862230 */ /* 0x000fcc0000004100 */
[----:B------:R-:W2:Y:S01]  /*1490*/  @P2 LDC R187, c[0x0][0x40c] ;  /* 0x00010300ffbb2b82 */ /* 0x000ea20000000800 */
[----:B----4-:R-:W-:Y:S01]  /*14a0*/  @P2 FMUL.FTZ R131, R128, R129 ;  /* 0x0000008180832220 */ /* 0x010fe20000410000 */
[----:B------:R-:W-:Y:S01]  /*14b0*/  MOV R129, R125 ;  /* 0x0000007d00817202 */ /* 0x000fe20000000f00 */
[----:B------:R-:W-:Y:S01]  /*14c0*/  @P2 FFMA.FTZ R129, R130, R29, R125 ;  /* 0x0000001d82812223 */ /* 0x000fe2000001007d */
[----:B------:R-:W-:Y:S01]  /*14d0*/  MOV R128, R124 ;  /* 0x0000007c00807202 */ /* 0x000fe20000000f00 */
[----:B------:R-:W-:Y:S01]  /*14e0*/  @P2 FFMA.FTZ R128, R131, R28, R124 ;  /* 0x0000001c83802223 */ /* 0x000fe2000001007c */
[----:B------:R-:W-:Y:S01]  /*14f0*/  MOV R130, R126 ;  /* 0x0000007e00827202 */ /* 0x000fe20000000f00 */
[----:B------:R-:W-:Y:S01]  /*1500*/  @P2 FFMA.FTZ R130, R135, R30, R126 ;  /* 0x0000001e87822223 */ /* 0x000fe2000001007e */
[----:B-1----:R-:W-:Y:S01]  /*1510*/  @P2 FMUL.FTZ R185, R132, R185 ;  /* 0x000000b984b92220 */ /* 0x002fe20000410000 */
[----:B------:R-:W-:Y:S01]  /*1520*/  MOV R131, R127 ;  /* 0x0000007f00837202 */ /* 0x000fe20000000f00 */
[----:B------:R-:W-:Y:S01]  /*1530*/  @P2 FFMA.FTZ R131, R184, R31, R127 ;  /* 0x0000001fb8832223 */ /* 0x000fe2000001007f */
[----:B------:R-:W-:Y:S01]  /*1540*/  MOV R132, R164 ;  /* 0x000000a400847202 */ /* 0x000fe20000000f00 */
[----:B------:R-:W-:Y:S01]  /*1550*/  @P2 FFMA.FTZ R132, R185, R32, R164 ;  /* 0x00000020b9842223 */ /* 0x000fe200000100a4 */
[----:B------:R-:W-:Y:S01]  /*1560*/  MOV R135, R167 ;  /* 0x000000a700877202 */ /* 0x000fe20000000f00 */
[----:B0-----:R-:W-:Y:S01]  /*1570*/  @P2 FMUL.FTZ R186, R133, R186 ;  /* 0x000000ba85ba2220 */ /* 0x001fe20000410000 */
[----:B------:R-:W-:-:S03]  /*1580*/  MOV R133, R165 ;  /* 0x000000a500857202 */ /* 0x000fc60000000f00 */
[----:B------:R-:W-:Y:S01]  /*1590*/  @P2 FFMA.FTZ R133, R186, R33, R165 ;  /* 0x00000021ba852223 */ /* 0x000fe200000100a5 */
[----:B--2---:R-:W-:Y:S01]  /*15a0*/  @P2 FMUL.FTZ R187, R134, R187 ;  /* 0x000000bb86bb2220 */ /* 0x004fe20000410000 */
[----:B------:R-:W-:-:S03]  /*15b0*/  MOV R134, R166 ;  /* 0x000000a600867202 */ /* 0x000fc60000000f00 */
[----:B------:R-:W-:Y:S01]  /*15c0*/  @P2 FFMA.FTZ R134, R187, R34, R166 ;  /* 0x00000022bb862223 */ /* 0x000fe200000100a6 */
[----:B------:R-:W-:Y:S06]  /*15d0*/  @!P2 BRA `(.L_x_23590) ;  /* 0x0000000000a4a947 */ /* 0x000fec0003800000 */
[----:B------:R-:W-:-:S05]  /*15e0*/  HADD2.F32 R135, -RZ, R163.H1_H1 ;  /* 0x300000a3ff877230 */ /* 0x000fca0000004100 */
[----:B------:R-:W-:-:S04]  /*15f0*/  FMUL.FTZ R184, R135, UR12 ;  /* 0x0000000c87b87c20 */ /* 0x000fc80008410000 */
[----:B------:R-:W-:Y:S01]  /*1600*/  FFMA.FTZ R135, R184, R35, R167 ;  /* 0x00000023b8877223 */ /* 0x000fe200000100a7 */
[----:B------:R-:W-:Y:S06]  /*1610*/  BRA `(.L_x_23590) ;  /* 0x0000000000947947 */ /* 0x000fec0003800000 */
.L_x_23589:
[----:B0-----:R-:W0:Y:S01]  /*1620*/  @P5 LDC R129, c[0x0][0x40c] ;  /* 0x00010300ff815b82 */ /* 0x001e220000000800 */
[----:B-----5:R-:W-:Y:S02]  /*1630*/  @P5 HADD2.F32 R128, -RZ, R160.H0_H0 ;  /* 0x200000a0ff805230 */ /* 0x020fe40000004100 */
[----:B------:R-:W-:Y:S02]  /*1640*/  @P5 HADD2.F32 R134, -RZ, R161.H1_H1 ;  /* 0x300000a1ff865230 */ /* 0x000fe40000004100 */
[--C-:B------:R-:W-:Y:S02]  /*1650*/  @P5 HADD2.F32 R183, -RZ, R162.reuse.H0_H0 ;  /* 0x200000a2ffb75230 */ /* 0x100fe40000004100 */
[----:B-1----:R-:W-:Y:S01]  /*1660*/  @P5 HADD2.F32 R185, -RZ, R162.H1_H1 ;  /* 0x300000a2ffb95230 */ /* 0x002fe20000004100 */
[----:B------:R-:W1:Y:S08]  /*1670*/  @P5 LDC R135, c[0x0][0x40c] ;  /* 0x00010300ff875b82 */ /* 0x000e700000000800 */
[----:B------:R-:W2:Y:S08]  /*1680*/  @P5 LDC R133, c[0x0][0x40c] ;  /* 0x00010300ff855b82 */ /* 0x000eb00000000800 */
[----:B------:R-:W3:Y:S01]  /*1690*/  @P5 LDC R130, c[0x0][0x40c] ;  /* 0x00010300ff825b82 */ /* 0x000ee20000000800 */
[----:B0-----:R-:W-:Y:S01]  /*16a0*/  @P5 FMUL.FTZ R131, R128, R129 ;  /* 0x0000008180835220 */ /* 0x001fe20000410000 */
[----:B------:R-:W-:-:S02]  /*16b0*/  @P5 HADD2.F32 R128, -RZ, R160.H1_H1 ;  /* 0x300000a0ff805230 */ /* 0x000fc40000004100 */
[----:B------:R-:W-:-:S04]  /*16c0*/  @P5 HADD2.F32 R129, -RZ, R161.H0_H0 ;  /* 0x200000a1ff815230 */ /* 0x000fc80000004100 */
[----:B------:R-:W0:Y:S01]  /*16d0*/  @P5 LDC R186, c[0x0][0x40c] ;  /* 0x00010300ffba5b82 */ /* 0x000e220000000800 */
[----:B-1----:R-:W-:Y:S01]  /*16e0*/  @P5 FMUL.FTZ R184, R134, R135 ;  /* 0x0000008786b85220 */ /* 0x002fe20000410000 */
[--C-:B------:R-:W-:Y:S02]  /*16f0*/  @P5 HADD2.F32 R134, -RZ, R163.reuse.H0_H0 ;  /* 0x200000a3ff865230 */ /* 0x100fe40000004100 */
[----:B------:R-:W-:-:S04]  /*1700*/  @P5 HADD2.F32 R135, -RZ, R163.H1_H1 ;  /* 0x300000a3ff875230 */ /* 0x000fc80000004100 */
[----:B------:R-:W1:Y:S01]  /*1710*/  @P5 LDC R188, c[0x0][0x40c] ;  /* 0x00010300ffbc5b82 */ /* 0x000e620000000800 */
[----:B--2---:R-:W-:-:S07]  /*1720*/  @P5 FMUL.FTZ R132, R128, R133 ;  /* 0x0000008580845220 */ /* 0x004fce0000410000 */
[----:B------:R-:W2:Y:S01]  /*1730*/  @P5 LDC R187, c[0x0][0x40c] ;  /* 0x00010300ffbb5b82 */ /* 0x000ea20000000800 */
[----:B---3--:R-:W-:Y:S01]  /*1740*/  @P5 FMUL.FTZ R133, R129, R130 ;  /* 0x0000008281855220 */ /* 0x008fe20000410000 */
[----:B------:R-:W-:Y:S01]  /*1750*/  CS2R R128, SRZ ;  /* 0x0000000000807805 */ /* 0x000fe2000001ff00 */
[----:B------:R-:W-:Y:S02]  /*1760*/  HFMA2 R130, -RZ, RZ, 0, 0 ;  /* 0x00000000ff827431 */ /* 0x000fe400000001ff */
[----:B------:R-:W-:Y:S01]  /*1770*/  @P5 FMUL.FTZ R129, R132, R29 ;  /* 0x0000001d84815220 */ /* 0x000fe20000410000 */
[----:B------:R-:W-:Y:S01]  /*1780*/  @P5 FMUL.FTZ R130, R133, R30 ;  /* 0x0000001e85825220 */ /* 0x000fe20000410000 */
[----:B------:R-:W-:Y:S01]  /*1790*/  @P5 FMUL.FTZ R128, R131, R28 ;  /* 0x0000001c83805220 */ /* 0x000fe20000410000 */
[----:B------:R-:W-:Y:S01]  /*17a0*/  CS2R R132, SRZ ;  /* 0x0000000000847805 */ /* 0x000fe2000001ff00 */
[----:B------:R-:W3:Y:S01]  /*17b0*/  @P5 LDC R190, c[0x0][0x40c] ;  /* 0x00010300ffbe5b82 */ /* 0x000ee20000000800 */
[----:B0-----:R-:W-:Y:S01]  /*17c0*/  @P5 FMUL.FTZ R183, R183, R186 ;  /* 0x000000bab7b75220 */ /* 0x001fe20000410000 */
[----:B------:R-:W-:Y:S01]  /*17d0*/  MOV R131, RZ ;  /* 0x000000ff00837202 */ /* 0x000fe20000000f00 */
[----:B------:R-:W-:-:S02]  /*17e0*/  @P5 FMUL.FTZ R131, R184, R31 ;  /* 0x0000001fb8835220 */ /* 0x000fc40000410000 */
[----:B------:R-:W-:Y:S01]  /*17f0*/  @P5 FMUL.FTZ R132, R183, R32 ;  /* 0x00000020b7845220 */ /* 0x000fe20000410000 */
[----:B-1----:R-:W-:-:S04]  /*1800*/  @P5 FMUL.FTZ R188, R185, R188 ;  /* 0x000000bcb9bc5220 */ /* 0x002fc80000410000 */
[----:B------:R-:W-:Y:S01]  /*1810*/  @P5 FMUL.FTZ R133, R188, R33 ;  /* 0x00000021bc855220 */ /* 0x000fe20000410000 */
[----:B--2---:R-:W-:Y:S01]  /*1820*/  @P5 FMUL.FTZ R187, R134, R187 ;  /* 0x000000bb86bb5220 */ /* 0x004fe20000410000 */
[----:B---3--:R-:W-:Y:S01]  /*1830*/  @P5 FMUL.FTZ R190, R135, R190 ;  /* 0x000000be87be5220 */ /* 0x008fe20000410000 */
[----:B------:R-:W-:Y:S02]  /*1840*/  CS2R R134, SRZ ;  /* 0x0000000000867805 */ /* 0x000fe4000001ff00 */
[----:B------:R-:W-:Y:S01]  /*1850*/  @P5 FMUL.FTZ R134, R187, R34 ;  /* 0x00000022bb865220 */ /* 0x000fe20000410000 */
[----:B------:R-:W-:-:S07]  /*1860*/  @P5 FMUL.FTZ R135, R190, R35 ;  /* 0x00000023be875220 */ /* 0x000fce0000410000 */
.L_x_23590:
[----:B------:R-:W0:Y:S01]  /*1870*/  LDC.64 R184, c[0x0][0x3a8] ;  /* 0x0000ea00ffb87b82 */ /* 0x000e220000000a00 */
[----:B------:R-:W-:Y:S01]  /*1880*/  IADD3 R182, PT, PT, R182, 0x80, RZ ;  /* 0x00000080b6b67810 */ /* 0x000fe20007ffe0ff */
[C---:B0-----:R-:W-:Y:S01]  /*1890*/  IMAD.WIDE.U32 R184, R180.reuse, 0x20, R184 ;  /* 0x00000020b4b87825 */ /* 0x041fe200078e00b8 */
[----:B------:R-:W-:-:S04]  /*18a0*/  IADD3 R180, PT, PT, R180, 0x80, RZ ;  /* 0x00000080b4b47810 */ /* 0x000fc80007ffe0ff */
[----:B------:R0:W-:Y:S04]  /*18b0*/  STG.E.128 desc[UR6][R184.64], R128 ;  /* 0x00000080b8007986 */ /* 0x0001e8000c101d06 */
[----:B------:R0:W-:Y:S02]  /*18c0*/  STG.E.128 desc[UR6][R184.64+0x10], R132 ;  /* 0x00001084b8007986 */ /* 0x0001e4000c101d06 */
.L_x_23588:
[----:B------:R-:W-:Y:S05]  /*18d0*/  BSYNC.RECONVERGENT B0 ;  /* 0x0000000000007941 */ /* 0x000fea0003800200 */
.L_x_23587:
        /* <DEDUP_REMOVED lines=14> */
[----:B------:R-:W3:Y:S01]  /*19c0*/  @P3 LDC R141, c[0x0][0x40c] ;  /* 0x00010300ff8d3b82 */ /* 0x000ee20000000800 */
[--C-:B--2--5:R-:W-:Y:S02]  /*19d0*/  @P3 HADD2.F32 R138, -RZ, R160.reuse.H1_H1 ;  /* 0x300000a0ff8a3230 */ /* 0x124fe40000004100 */
[--C-:B------:R-:W-:Y:S02]  /*19e0*/  @P3 HADD2.F32 R140, -RZ, R161.reuse.H0_H0 ;  /* 0x200000a1ff8c3230 */ /* 0x100fe40000004100 */
[----:B------:R-:W-:Y:S02]  /*19f0*/  @P3 HADD2.F32 R142, -RZ, R161.H1_H1 ;  /* 0x300000a1ff8e3230 */ /* 0x000fe40000004100 */
[----:B------:R-:W-:Y:S01]  /*1a00*/  @P3 HADD2.F32 R136, -RZ, R160.H0_H0 ;  /* 0x200000a0ff883230 */ /* 0x000fe20000004100 */
[----:B------:R-:W2:Y:S08]  /*1a10*/  @P3 LDC R143, c[0x0][0x40c] ;  /* 0x00010300ff8f3b82 */ /* 0x000eb00000000800 */
[----:B------:R-:W4:Y:S08]  /*1a20*/  @P3 LDC R183, c[0x0][0x40c] ;  /* 0x00010300ffb73b82 */ /* 0x000f300000000800 */
[----:B------:R-:W4:Y:S01]  /*1a30*/  @P3 LDC R137, c[0x0][0x40c] ;  /* 0x00010300ff893b82 */ /* 0x000f220000000800 */
[----:B---3--:R-:W-:Y:S01]  /*1a40*/  @P3 FMUL.FTZ R138, R138, R141 ;  /* 0x0000008d8a8a3220 */ /* 0x008fe20000410000 */
[----:B------:R-:W-:-:S06]  /*1a50*/  @P3 HADD2.F32 R141, -RZ, R162.H1_H1 ;  /* 0x300000a2ff8d3230 */ /* 0x000fcc0000004100 */
[----:B01----:R-:W0:Y:S01]  /*1a60*/  @P3 LDC R185, c[0x0][0x40c] ;  /* 0x00010300ffb93b82 */ /* 0x003e220000000800 */
[----:B--2---:R-:W-:Y:S01]  /*1a70*/  @P3 FMUL.FTZ R143, R140, R143 ;  /* 0x0000008f8c8f3220 */ /* 0x004fe20000410000 */
[----:B------:R-:W-:-:S06]  /*1a80*/  @P3 HADD2.F32 R140, -RZ, R162.H0_H0 ;  /* 0x200000a2ff8c3230 */ /* 0x000fcc0000004100 */
[----:B------:R-:W1:Y:S01]  /*1a90*/  @P3 LDC R186, c[0x0][0x40c] ;  /* 0x00010300ffba3b82 */ /* 0x000e620000000800 */
[----:B----4-:R-:W-:Y:S01]  /*1aa0*/  @P3 FMUL.FTZ R184, R142, R183 ;  /* 0x000000b78eb83220 */ /* 0x010fe20000410000 */
[----:B------:R-:W-:-:S06]  /*1ab0*/  @P3 HADD2.F32 R142, -RZ, R163.H0_H0 ;  /* 0x200000a3ff8e3230 */ /* 0x000fcc0000004100 */
[----:B------:R-:W2:Y:S01]  /*1ac0*/  @P3 LDC R187, c[0x0][0x40c] ;  /* 0x00010300ffbb3b82 */ /* 0x000ea20000000800 */
[----:B------:R-:W-:Y:S01]  /*1ad0*/  @P3 FMUL.FTZ R139, R136, R137 ;  /* 0x00000089888b3220 */ /* 0x000fe20000410000 */
[----:B------:R-:W-:Y:S01]  /*1ae0*/  MOV R137, R125 ;  /* 0x0000007d00897202 */ /* 0x000fe20000000f00 */
[----:B------:R-:W-:Y:S01]  /*1af0*/  @P3 FFMA.FTZ R137, R138, R45, R125 ;  /* 0x0000002d8a893223 */ /* 0x000fe2000001007d */
[----:B------:R-:W-:Y:S01]  /*1b00*/  MOV R136, R124 ;  /* 0x0000007c00887202 */ /* 0x000fe20000000f00 */
[----:B------:R-:W-:Y:S01]  /*1b10*/  @P3 FFMA.FTZ R136, R139, R44, R124 ;  /* 0x0000002c8b883223 */ /* 0x000fe2000001007c */
[----:B------:R-:W-:Y:S01]  /*1b20*/  MOV R138, R126 ;  /* 0x0000007e008a7202 */ /* 0x000fe20000000f00 */
[----:B------:R-:W-:Y:S01]  /*1b30*/  @P3 FFMA.FTZ R138, R143, R46, R126 ;  /* 0x0000002e8f8a3223 */ /* 0x000fe2000001007e */
[----:B0-----:R-:W-:Y:S01]  /*1b40*/  @P3 FMUL.FTZ R185, R140, R185 ;  /* 0x000000b98cb93220 */ /* 0x001fe20000410000 */
[----:B------:R-:W-:Y:S01]  /*1b50*/  MOV R139, R127 ;  /* 0x0000007f008b7202 */ /* 0x000fe20000000f00 */
[----:B------:R-:W-:Y:S01]  /*1b60*/  @P3 FFMA.FTZ R139, R184, R47, R127 ;  /* 0x0000002fb88b3223 */ /* 0x000fe2000001007f */
[----:B------:R-:W-:Y:S01]  /*1b70*/  MOV R140, R164 ;  /* 0x000000a4008c7202 */ /* 0x000fe20000000f00 */
[----:B------:R-:W-:Y:S01]  /*1b80*/  @P3 FFMA.FTZ R140, R185, R48, R164 ;  /* 0x00000030b98c3223 */ /* 0x000fe200000100a4 */
[----:B------:R-:W-:Y:S01]  /*1b90*/  MOV R143, R167 ;  /* 0x000000a7008f7202 */ /* 0x000fe20000000f00 */
[----:B-1----:R-:W-:Y:S01]  /*1ba0*/  @P3 FMUL.FTZ R186, R141, R186 ;  /* 0x000000ba8dba3220 */ /* 0x002fe20000410000 */
        /* <DEDUP_REMOVED lines=10> */
.L_x_23593:
[----:B--2---:R-:W2:Y:S01]  /*1c50*/  @P5 LDC R137, c[0x0][0x40c] ;  /* 0x00010300ff895b82 */ /* 0x004ea20000000800 */
[----:B-----5:R-:W-:Y:S02]  /*1c60*/  @P5 HADD2.F32 R136, -RZ, R160.H0_H0 ;  /* 0x200000a0ff885230 */ /* 0x020fe40000004100 */
[----:B------:R-:W-:Y:S02]  /*1c70*/  @P5 HADD2.F32 R142, -RZ, R161.H1_H1 ;  /* 0x300000a1ff8e5230 */ /* 0x000fe40000004100 */
[--C-:B------:R-:W-:Y:S02]  /*1c80*/  @P5 HADD2.F32 R183, -RZ, R162.reuse.H0_H0 ;  /* 0x200000a2ffb75230 */ /* 0x100fe40000004100 */
[----:B01----:R-:W-:Y:S01]  /*1c90*/  @P5 HADD2.F32 R185, -RZ, R162.H1_H1 ;  /* 0x300000a2ffb95230 */ /* 0x003fe20000004100 */
[----:B------:R-:W0:Y:S08]  /*1ca0*/  @P5 LDC R143, c[0x0][0x40c] ;  /* 0x00010300ff8f5b82 */ /* 0x000e300000000800 */
[----:B------:R-:W1:Y:S08]  /*1cb0*/  @P5 LDC R141, c[0x0][0x40c] ;  /* 0x00010300ff8d5b82 */ /* 0x000e700000000800 */
[----:B------:R-:W3:Y:S01]  /*1cc0*/  @P5 LDC R138, c[0x0][0x40c] ;  /* 0x00010300ff8a5b82 */ /* 0x000ee20000000800 */
[----:B--2---:R-:W-:Y:S01]  /*1cd0*/  @P5 FMUL.FTZ R139, R136, R137 ;  /* 0x00000089888b5220 */ /* 0x004fe20000410000 */
[----:B------:R-:W-:-:S02]  /*1ce0*/  @P5 HADD2.F32 R136, -RZ, R160.H1_H1 ;  /* 0x300000a0ff885230 */ /* 0x000fc40000004100 */
[----:B------:R-:W-:-:S04]  /*1cf0*/  @P5 HADD2.F32 R137, -RZ, R161.H0_H0 ;  /* 0x200000a1ff895230 */ /* 0x000fc80000004100 */
[----:B------:R-:W2:Y:S01]  /*1d00*/  @P5 LDC R186, c[0x0][0x40c] ;  /* 0x00010300ffba5b82 */ /* 0x000ea20000000800 */
[----:B0-----:R-:W-:Y:S01]  /*1d10*/  @P5 FMUL.FTZ R184, R142, R143 ;  /* 0x0000008f8eb85220 */ /* 0x001fe20000410000 */
[--C-:B------:R-:W-:Y:S02]  /*1d20*/  @P5 HADD2.F32 R142, -RZ, R163.reuse.H0_H0 ;  /* 0x200000a3ff8e5230 */ /* 0x100fe40000004100 */
[----:B------:R-:W-:-:S04]  /*1d30*/  @P5 HADD2.F32 R143, -RZ, R163.H1_H1 ;  /* 0x300000a3ff8f5230 */ /* 0x000fc80000004100 */
[----:B------:R-:W0:Y:S01]  /*1d40*/  @P5 LDC R188, c[0x0][0x40c] ;  /* 0x00010300ffbc5b82 */ /* 0x000e220000000800 */
[----:B-1----:R-:W-:-:S07]  /*1d50*/  @P5 FMUL.FTZ R140, R136, R141 ;  /* 0x0000008d888c5220 */ /* 0x002fce0000410000 */
[----:B------:R-:W1:Y:S01]  /*1d60*/  @P5 LDC R187, c[0x0][0x40c] ;  /* 0x00010300ffbb5b82 */ /* 0x000e620000000800 */
        /* <DEDUP_REMOVED lines=8> */
[----:B--2---:R-:W-:Y:S01]  /*1df0*/  @P5 FMUL.FTZ R183, R183, R186 ;  /* 0x000000bab7b75220 */ /* 0x004fe20000410000 */
[----:B------:R-:W-:Y:S01]  /*1e00*/  MOV R139, RZ ;  /* 0x000000ff008b7202 */ /* 0x000fe20000000f00 */
[----:B------:R-:W-:-:S02]  /*1e10*/  @P5 FMUL.FTZ R139, R184, R47 ;  /* 0x0000002fb88b5220 */ /* 0x000fc40000410000 */
[----:B------:R-:W-:Y:S01]  /*1e20*/  @P5 FMUL.FTZ R140, R183, R48 ;  /* 0x00000030b78c5220 */ /* 0x000fe20000410000 */
[----:B0-----:R-:W-:-:S04]  /*1e30*/  @P5 FMUL.FTZ R188, R185, R188 ;  /* 0x000000bcb9bc5220 */ /* 0x001fc80000410000 */
[----:B------:R-:W-:Y:S01]  /*1e40*/  @P5 FMUL.FTZ R141, R188, R49 ;  /* 0x00000031bc8d5220 */ /* 0x000fe20000410000 */
[----:B-1----:R-:W-:Y:S01]  /*1e50*/  @P5 FMUL.FTZ R187, R142, R187 ;  /* 0x000000bb8ebb5220 */ /* 0x002fe20000410000 */
[----:B---3--:R-:W-:Y:S01]  /*1e60*/  @P5 FMUL.FTZ R190, R143, R190 ;  /* 0x000000be8fbe5220 */ /* 0x008fe20000410000 */
[----:B------:R-:W-:Y:S02]  /*1e70*/  CS2R R142, SRZ ;  /* 0x00000000008e7805 */ /* 0x000fe4000001ff00 */
[----:B------:R-:W-:Y:S01]  /*1e80*/  @P5 FMUL.FTZ R142, R187, R50 ;  /* 0x00000032bb8e5220 */ /* 0x000fe20000410000 */
[----:B------:R-:W-:-:S07]  /*1e90*/  @P5 FMUL.FTZ R143, R190, R51 ;  /* 0x00000033be8f5220 */ /* 0x000fce0000410000 */
.L_x_23594:
[----:B------:R-:W0:Y:S01]  /*1ea0*/  LDC.64 R184, c[0x0][0x3a8] ;  /* 0x0000ea00ffb87b82 */ /* 0x000e220000000a00 */
[----:B------:R-:W-:Y:S01]  /*1eb0*/  IADD3 R182, PT, PT, R182, 0x80, RZ ;  /* 0x00000080b6b67810 */ /* 0x000fe20007ffe0ff */
[C---:B0-----:R-:W-:Y:S01]  /*1ec0*/  IMAD.WIDE.U32 R184, R180.reuse, 0x20, R184 ;  /* 0x00000020b4b87825 */ /* 0x041fe200078e00b8 */
[----:B------:R-:W-:-:S04]  /*1ed0*/  IADD3 R180, PT, PT, R180, 0x80, RZ ;  /* 0x00000080b4b47810 */ /* 0x000fc80007ffe0ff */
[----:B------:R2:W-:Y:S04]  /*1ee0*/  STG.E.128 desc[UR6][R184.64], R136 ;  /* 0x00000088b8007986 */ /* 0x0005e8000c101d06 */
[----:B------:R2:W-:Y:S02]  /*1ef0*/  STG.E.128 desc[UR6][R184.64+0x10], R140 ;  /* 0x0000108cb8007986 */ /* 0x0005e4000c101d06 */
.L_x_23592:
[----:B------:R-:W-:Y:S05]  /*1f00*/  BSYNC.RECONVERGENT B0 ;  /* 0x0000000000007941 */ /* 0x000fea0003800200 */
.L_x_23591:
        /* <DEDUP_REMOVED lines=14> */
[----:B------:R-:W4:Y:S01]  /*1ff0*/  @P4 LDC R149, c[0x0][0x40c] ;  /* 0x00010300ff954b82 */ /* 0x000f220000000800 */
[--C-:B---3-5:R-:W-:Y:S02]  /*2000*/  @P4 HADD2.F32 R146, -RZ, R160.reuse.H1_H1 ;  /* 0x300000a0ff924230 */ /* 0x128fe40000004100 */
[--C-:B------:R-:W-:Y:S02]  /*2010*/  @P4 HADD2.F32 R148, -RZ, R161.reuse.H0_H0 ;  /* 0x200000a1ff944230 */ /* 0x100fe40000004100 */
[----:B------:R-:W-:Y:S02]  /*2020*/  @P4 HADD2.F32 R150, -RZ, R161.H1_H1 ;  /* 0x300000a1ff964230 */ /* 0x000fe40000004100 */
[----:B------:R-:W-:Y:S01]  /*2030*/  @P4 HADD2.F32 R144, -RZ, R160.H0_H0 ;  /* 0x200000a0ff904230 */ /* 0x000fe20000004100 */
[----:B------:R-:W3:Y:S08]  /*2040*/  @P4 LDC R151, c[0x0][0x40c] ;  /* 0x00010300ff974b82 */ /* 0x000ef00000000800 */
[----:B------:R-:W3:Y:S08]  /*2050*/  @P4 LDC R183, c[0x0][0x40c] ;  /* 0x00010300ffb74b82 */ /* 0x000ef00000000800 */
[----:B------:R-:W3:Y:S01]  /*2060*/  @P4 LDC R145, c[0x0][0x40c] ;  /* 0x00010300ff914b82 */ /* 0x000ee20000000800 */
[----:B----4-:R-:W-:Y:S01]  /*2070*/  @P4 FMUL.FTZ R146, R146, R149 ;  /* 0x0000009592924220 */ /* 0x010fe20000410000 */
[----:B------:R-:W-:-:S06]  /*2080*/  @P4 HADD2.F32 R149, -RZ, R162.H1_H1 ;  /* 0x300000a2ff954230 */ /* 0x000fcc0000004100 */
[----:B012---:R-:W0:Y:S01]  /*2090*/  @P4 LDC R185, c[0x0][0x40c] ;  /* 0x00010300ffb94b82 */ /* 0x007e220000000800 */
[----:B---3--:R-:W-:Y:S01]  /*20a0*/  @P4 FMUL.FTZ R151, R148, R151 ;  /* 0x0000009794974220 */ /* 0x008fe20000410000 */
[----:B------:R-:W-:-:S06]  /*20b0*/  @P4 HADD2.F32 R148, -RZ, R162.H0_H0 ;  /* 0x200000a2ff944230 */ /* 0x000fcc0000004100 */
[----:B------:R-:W1:Y:S01]  /*20c0*/  @P4 LDC R186, c[0x0][0x40c] ;  /* 0x00010300ffba4b82 */ /* 0x000e620000000800 */
[----:B------:R-:W-:Y:S01]  /*20d0*/  @P4 FMUL.FTZ R184, R150, R183 ;  /* 0x000000b796b84220 */ /* 0x000fe20000410000 */
        /* <DEDUP_REMOVED lines=26> */
.L_x_23597:
[----:B---3--:R-:W3:Y:S01]  /*2280*/  @P5 LDC R145, c[0x0][0x40c] ;  /* 0x00010300ff915b82 */ /* 0x008ee20000000800 */
[----:B-----5:R-:W-:Y:S02]  /*2290*/  @P5 HADD2.F32 R144, -RZ, R160.H0_H0 ;  /* 0x200000a0ff905230 */ /* 0x020fe40000004100 */
[----:B------:R-:W-:Y:S02]  /*22a0*/  @P5 HADD2.F32 R150, -RZ, R161.H1_H1 ;  /* 0x300000a1ff965230 */ /* 0x000fe40000004100 */
[--C-:B------:R-:W-:Y:S02]  /*22b0*/  @P5 HADD2.F32 R183, -RZ, R162.reuse.H0_H0 ;  /* 0x200000a2ffb75230 */ /* 0x100fe40000004100 */
[----:B012---:R-:W-:Y:S01]  /*22c0*/  @P5 HADD2.F32 R185, -RZ, R162.H1_H1 ;  /* 0x300000a2ffb95230 */ /* 0x007fe20000004100 */
[----:B------:R-:W0:Y:S08]  /*22d0*/  @P5 LDC R151, c[0x0][0x40c] ;  /* 0x00010300ff975b82 */ /* 0x000e300000000800 */
[----:B------:R-:W1:Y:S08]  /*22e0*/  @P5 LDC R149, c[0x0][0x40c] ;  /* 0x00010300ff955b82 */ /* 0x000e700000000800 */
[----:B------:R-:W2:Y:S01]  /*22f0*/  @P5 LDC R146, c[0x0][0x40c] ;  /* 0x00010300ff925b82 */ /* 0x000ea20000000800 */
[----:B---3--:R-:W-:Y:S01]  /*2300*/  @P5 FMUL.FTZ R147, R144, R145 ;  /* 0x0000009190935220 */ /* 0x008fe20000410000 */
[----:B------:R-:W-:-:S02]  /*2310*/  @P5 HADD2.F32 R144, -RZ, R160.H1_H1 ;  /* 0x300000a0ff905230 */ /* 0x000fc40000004100 */
[----:B------:R-:W-:-:S04]  /*2320*/  @P5 HADD2.F32 R145, -RZ, R161.H0_H0 ;  /* 0x200000a1ff915230 */ /* 0x000fc80000004100 */
[----:B------:R-:W3:Y:S01]  /*2330*/  @P5 LDC R186, c[0x0][0x40c] ;  /* 0x00010300ffba5b82 */ /* 0x000ee20000000800 */
[----:B0-----:R-:W-:Y:S01]  /*2340*/  @P5 FMUL.FTZ R184, R150, R151 ;  /* 0x0000009796b85220 */ /* 0x001fe20000410000 */
[--C-:B------:R-:W-:Y:S02]  /*2350*/  @P5 HADD2.F32 R150, -RZ, R163.reuse.H0_H0 ;  /* 0x200000a3ff965230 */ /* 0x100fe40000004100 */
[----:B------:R-:W-:-:S04]  /*2360*/  @P5 HADD2.F32 R151, -RZ, R163.H1_H1 ;  /* 0x300000a3ff975230 */ /* 0x000fc80000004100 */
[----:B------:R-:W0:Y:S01]  /*2370*/  @P5 LDC R188, c[0x0][0x40c] ;  /* 0x00010300ffbc5b82 */ /* 0x000e220000000800 */
[----:B-1----:R-:W-:-:S07]  /*2380*/  @P5 FMUL.FTZ R148, R144, R149 ;  /* 0x0000009590945220 */ /* 0x002fce0000410000 */
[----:B------:R-:W1:Y:S01]  /*2390*/  @P5 LDC R187, c[0x0][0x40c] ;  /* 0x00010300ffbb5b82 */ /* 0x000e620000000800 */
[----:B--2---:R-:W-:Y:S01]  /*23a0*/  @P5 FMUL.FTZ R149, R145, R146 ;  /* 0x0000009291955220 */ /* 0x004fe20000410000 */
[----:B------:R-:W-:Y:S01]  /*23b0*/  CS2R R144, SRZ ;  /* 0x0000000000907805 */ /* 0x000fe2000001ff00 */
[----:B------:R-:W-:Y:S02]  /*23c0*/  HFMA2 R146, -RZ, RZ, 0, 0 ;  /* 0x00000000ff927431 */ /* 0x000fe400000001ff */
[----:B------:R-:W-:Y:S01]  /*23d0*/  @P5 FMUL.FTZ R145, R148, R61 ;  /* 0x0000003d94915220 */ /* 0x000fe20000410000 */
[----:B------:R-:W-:Y:S01]  /*23e0*/  @P5 FMUL.FTZ R146, R149, R62 ;  /* 0x0000003e95925220 */ /* 0x000fe20000410000 */
[----:B------:R-:W-:Y:S01]  /*23f0*/  @P5 FMUL.FTZ R144, R147, R60 ;  /* 0x0000003c93905220 */ /* 0x000fe20000410000 */
[----:B------:R-:W-:Y:S01]  /*2400*/  CS2R R148, SRZ ;  /* 0x0000000000947805 */ /* 0x000fe2000001ff00 */
[----:B------:R-:W2:Y:S01]  /*2410*/  @P5 LDC R190, c[0x0][0x40c] ;  /* 0x00010300ffbe5b82 */ /* 0x000ea20000000800 */
[----:B---3--:R-:W-:Y:S01]  /*2420*/  @P5 FMUL.FTZ R183, R183, R186 ;  /* 0x000000bab7b75220 */ /* 0x008fe20000410000 */
[----:B------:R-:W-:Y:S01]  /*2430*/  MOV R147, RZ ;  /* 0x000000ff00937202 */ /* 0x000fe20000000f00 */
[----:B------:R-:W-:-:S02]  /*2440*/  @P5 FMUL.FTZ R147, R184, R63 ;  /* 0x0000003fb8935220 */ /* 0x000fc40000410000 */
[----:B------:R-:W-:Y:S01]  /*2450*/  @P5 FMUL.FTZ R148, R183, R64 ;  /* 0x00000040b7945220 */ /* 0x000fe20000410000 */
[----:B0-----:R-:W-:-:S04]  /*2460*/  @P5 FMUL.FTZ R188, R185, R188 ;  /* 0x000000bcb9bc5220 */ /* 0x001fc80000410000 */
[----:B------:R-:W-:Y:S01]  /*2470*/  @P5 FMUL.FTZ R149, R188, R65 ;  /* 0x00000041bc955220 */ /* 0x000fe20000410000 */
[----:B-1----:R-:W-:Y:S01]  /*2480*/  @P5 FMUL.FTZ R187, R150, R187 ;  /* 0x000000bb96bb5220 */ /* 0x002fe20000410000 */
[----:B--2---:R-:W-:Y:S01]  /*2490*/  @P5 FMUL.FTZ R190, R151, R190 ;  /* 0x000000be97be5220 */ /* 0x004fe20000410000 */
[----:B------:R-:W-:Y:S02]  /*24a0*/  CS2R R150, SRZ ;  /* 0x0000000000967805 */ /* 0x000fe4000001ff00 */
[----:B------:R-:W-:Y:S01]  /*24b0*/  @P5 FMUL.FTZ R150, R187, R66 ;  /* 0x00000042bb965220 */ /* 0x000fe20000410000 */
[----:B------:R-:W-:-:S07]  /*24c0*/  @P5 FMUL.FTZ R151, R190, R67 ;  /* 0x00000043be975220 */ /* 0x000fce0000410000 */
.L_x_23598:
[----:B------:R-:W0:Y:S01]  /*24d0*/  LDC.64 R184, c[0x0][0x3a8] ;  /* 0x0000ea00ffb87b82 */ /* 0x000e220000000a00 */
[----:B------:R-:W-:Y:S01]  /*24e0*/  IADD3 R182, PT, PT, R182, 0x80, RZ ;  /* 0x00000080b6b67810 */ /* 0x000fe20007ffe0ff */
[C---:B0-----:R-:W-:Y:S01]  /*24f0*/  IMAD.WIDE.U32 R184, R180.reuse, 0x20, R184 ;  /* 0x00000020b4b87825 */ /* 0x041fe200078e00b8 */
[----:B------:R-:W-:-:S04]  /*2500*/  IADD3 R180, PT, PT, R180, 0x80, RZ ;  /* 0x00000080b4b47810 */ /* 0x000fc80007ffe0ff */
[----:B------:R3:W-:Y:S04]  /*2510*/  STG.E.128 desc[UR6][R184.64], R144 ;  /* 0x00000090b8007986 */ /* 0x0007e8000c101d06 */
[----:B------:R3:W-:Y:S02]  /*2520*/  STG.E.128 desc[UR6][R184.64+0x10], R148 ;  /* 0x00001094b8007986 */ /* 0x0007e4000c101d06 */
.L_x_23596:
[----:B------:R-:W-:Y:S05]  /*2530*/  BSYNC.RECONVERGENT B0 ;  /* 0x0000000000007941 */ /* 0x000fea0003800200 */
.L_x_23595:
        /* <DEDUP_REMOVED lines=14> */
[----:B----4-:R-:W0:Y:S01]  /*2620*/  @P5 LDC R153, c[0x0][0x40c] ;  /* 0x00010300ff995b82 */ /* 0x010e220000000800 */
[--C-:B-----5:R-:W-:Y:S02]  /*2630*/  @P5 HADD2.F32 R0, -RZ, R160.reuse.H0_H0 ;  /* 0x200000a0ff005230 */ /* 0x120fe40000004100 */
[----:B------:R-:W-:Y:S02]  /*2640*/  @P5 HADD2.F32 R152, -RZ, R160.H1_H1 ;  /* 0x300000a0ff985230 */ /* 0x000fe40000004100 */
[--C-:B------:R-:W-:Y:S02]  /*2650*/  @P5 HADD2.F32 R154, -RZ, R161.reuse.H0_H0 ;  /* 0x200000a1ff9a5230 */ /* 0x100fe40000004100 */
[----:B------:R-:W-:Y:S01]  /*2660*/  @P5 HADD2.F32 R156, -RZ, R161.H1_H1 ;  /* 0x300000a1ff9c5230 */ /* 0x000fe20000004100 */
[----:B------:R-:W4:Y:S08]  /*2670*/  @P5 LDC R157, c[0x0][0x40c] ;  /* 0x00010300ff9d5b82 */ /* 0x000f300000000800 */
[----:B------:R-:W4:Y:S08]  /*2680*/  @P5 LDC R159, c[0x0][0x40c] ;  /* 0x00010300ff9f5b82 */ /* 0x000f300000000800 */
[----:B------:R-:W4:Y:S01]  /*2690*/  @P5 LDC R183, c[0x0][0x40c] ;  /* 0x00010300ffb75b82 */ /* 0x000f220000000800 */
[----:B0-----:R-:W-:Y:S01]  /*26a0*/  @P5 FMUL.FTZ R155, R0, R153 ;  /* 0x00000099009b5220 */ /* 0x001fe20000410000 */
[----:B------:R-:W-:-:S06]  /*26b0*/  MOV R153, R125 ;  /* 0x0000007d00997202 */ /* 0x000fcc0000000f00 */
[----:B-123--:R-:W0:Y:S01]  /*26c0*/  @P5 LDC R185, c[0x0][0x40c] ;  /* 0x00010300ffb95b82 */ /* 0x00ee220000000800 */
[----:B----4-:R-:W-:Y:S01]  /*26d0*/  @P5 FMUL.FTZ R0, R152, R157 ;  /* 0x0000009d98005220 */ /* 0x010fe20000410000 */
[----:B------:R-:W-:Y:S01]  /*26e0*/  @P5 HADD2.F32 R157, -RZ, R163.H0_H0 ;  /* 0x200000a3ff9d5230 */ /* 0x000fe20000004100 */
[----:B------:R-:W-:Y:S01]  /*26f0*/  MOV R152, R124 ;  /* 0x0000007c00987202 */ /* 0x000fe20000000f00 */
[----:B------:R-:W-:Y:S01]  /*2700*/  @P5 FFMA.FTZ R152, R155, R84, R124 ;  /* 0x000000549b985223 */ /* 0x000fe2000001007c */
[----:B------:R-:W-:Y:S01]  /*2710*/  MOV R155, R127 ;  /* 0x0000007f009b7202 */ /* 0x000fe20000000f00 */
[----:B------:R-:W-:Y:S02]  /*2720*/  @P5 FFMA.FTZ R153, R0, R85, R125 ;  /* 0x0000005500995223 */ /* 0x000fe4000001007d */
[----:B------:R-:W1:Y:S01]  /*2730*/  @P5 LDC R187, c[0x0][0x40c] ;  /* 0x00010300ffbb5b82 */ /* 0x000e620000000800 */
[----:B------:R-:W-:Y:S01]  /*2740*/  @P5 FMUL.FTZ R159, R154, R159 ;  /* 0x0000009f9a9f5220 */ /* 0x000fe20000410000 */
[----:B------:R-:W-:-:S06]  /*2750*/  @P5 HADD2.F32 R154, -RZ, R162.H0_H0 ;  /* 0x200000a2ff9a5230 */ /* 0x000fcc0000004100 */
[----:B------:R-:W2:Y:S01]  /*2760*/  @P5 LDC R158, c[0x0][0x40c] ;  /* 0x00010300ff9e5b82 */ /* 0x000ea20000000800 */
[----:B------:R-:W-:Y:S01]  /*2770*/  @P5 FMUL.FTZ R182, R156, R183 ;  /* 0x000000b79cb65220 */ /* 0x000fe20000410000 */
[----:B------:R-:W-:-:S03]  /*2780*/  @P5 HADD2.F32 R156, -RZ, R162.H1_H1 ;  /* 0x300000a2ff9c5230 */ /* 0x000fc60000004100 */
[----:B------:R-:W-:Y:S01]  /*2790*/  @P5 FFMA.FTZ R155, R182, R87, R127 ;  /* 0x00000057b69b5223 */ /* 0x000fe2000001007f */
[----:B0-----:R-:W-:Y:S01]  /*27a0*/  @P5 FMUL.FTZ R185, R154, R185 ;  /* 0x000000b99ab95220 */ /* 0x001fe20000410000 */
[----:B------:R-:W-:Y:S01]  /*27b0*/  MOV R154, R126 ;  /* 0x0000007e009a7202 */ /* 0x000fe20000000f00 */
[----:B------:R-:W-:Y:S01]  /*27c0*/  @P5 FFMA.FTZ R154, R159, R86, R126 ;  /* 0x000000569f9a5223 */ /* 0x000fe2000001007e */
[----:B------:R-:W-:Y:S01]  /*27d0*/  MOV R159, R167 ;  /* 0x000000a7009f7202 */ /* 0x000fe20000000f00 */
[----:B-1----:R-:W-:Y:S01]  /*27e0*/  @P5 FMUL.FTZ R184, R156, R187 ;  /* 0x000000bb9cb85220 */ /* 0x002fe20000410000 */
        /* <DEDUP_REMOVED lines=8> */
[----:B------:R-:W-:-:S05]  /*2870*/  HADD2.F32 R0, -RZ, R163.H1_H1 ;  /* 0x300000a3ff007230 */ /* 0x000fca0000004100 */
[----:B------:R-:W-:-:S04]  /*2880*/  FMUL.FTZ R0, R0, UR12 ;  /* 0x0000000c00007c20 */ /* 0x000fc80008410000 */
[----:B------:R-:W-:Y:S01]  /*2890*/  FFMA.FTZ R159, R0, R91, R167 ;  /* 0x0000005b009f7223 */ /* 0x000fe200000100a7 */
[----:B------:R-:W-:Y:S06]  /*28a0*/  BRA `(.L_x_23602) ;  /* 0x0000000000947947 */ /* 0x000fec0003800000 */
.L_x_23601:
[----:B----4-:R-:W0:Y:S01]  /*28b0*/  @P5 LDC R153, c[0x0][0x40c] ;  /* 0x00010300ff995b82 */ /* 0x010e220000000800 */
[----:B-----5:R-:W-:Y:S02]  /*28c0*/  @P5 HADD2.F32 R0, -RZ, R160.H0_H0 ;  /* 0x200000a0ff005230 */ /* 0x020fe40000004100 */
[--C-:B------:R-:W-:Y:S02]  /*28d0*/  @P5 HADD2.F32 R156, -RZ, R162.reuse.H0_H0 ;  /* 0x200000a2ff9c5230 */ /* 0x100fe40000004100 */
[----:B------:R-:W-:Y:S02]  /*28e0*/  @P5 HADD2.F32 R152, -RZ, R161.H0_H0 ;  /* 0x200000a1ff985230 */ /* 0x000fe40000004100 */
[----:B------:R-:W-:Y:S01]  /*28f0*/  @P5 HADD2.F32 R158, -RZ, R162.H1_H1 ;  /* 0x300000a2ff9e5230 */ /* 0x000fe20000004100 */
[----:B------:R-:W4:Y:S08]  /*2900*/  @P5 LDC R157, c[0x0][0x40c] ;  /* 0x00010300ff9d5b82 */ /* 0x000f300000000800 */
[----:B------:R-:W1:Y:S08]  /*2910*/  @P5 LDC R183, c[0x0][0x40c] ;  /* 0x00010300ffb75b82 */ /* 0x000e700000000800 */
[----:B------:R-:W1:Y:S01]  /*2920*/  @P5 LDC R159, c[0x0][0x40c] ;  /* 0x00010300ff9f5b82 */ /* 0x000e620000000800 */
[----:B0-----:R-:W-:Y:S01]  /*2930*/  @P5 FMUL.FTZ R155, R0, R153 ;  /* 0x00000099009b5220 */ /* 0x001fe20000410000 */
[----:B------:R-:W-:-:S02]  /*2940*/  @P5 HADD2.F32 R0, -RZ, R160.H1_H1 ;  /* 0x300000a0ff005230 */ /* 0x000fc40000004100 */
[----:B------:R-:W-:-:S04]  /*2950*/  @P5 HADD2.F32 R153, -RZ, R161.H1_H1 ;  /* 0x300000a1ff995230 */ /* 0x000fc80000004100 */
[----:B------:R-:W0:Y:S01]  /*2960*/  @P5 LDC R154, c[0x0][0x40c] ;  /* 0x00010300ff9a5b82 */ /* 0x000e220000000800 */
[----:B----4-:R-:W-:Y:S01]  /*2970*/  @P5 FMUL.FTZ R0, R0, R157 ;  /* 0x0000009d00005220 */ /* 0x010fe20000410000 */
[----:B------:R-:W-:-:S06]  /*2980*/  @P5 HADD2.F32 R157, -RZ, R163.H1_H1 ;  /* 0x300000a3ff9d5230 */ /* 0x000fcc0000004100 */
[----:B-123--:R-:W1:Y:S01]  /*2990*/  @P5 LDC R185, c[0x0][0x40c] ;  /* 0x00010300ffb95b82 */ /* 0x00ee620000000800 */
[----:B------:R-:W-:Y:S01]  /*29a0*/  @P5 FMUL.FTZ R183, R156, R183 ;  /* 0x000000b79cb75220 */ /* 0x000fe20000410000 */
[----:B------:R-:W-:-:S06]  /*29b0*/  @P5 HADD2.F32 R156, -RZ, R163.H0_H0 ;  /* 0x200000a3ff9c5230 */ /* 0x000fcc0000004100 */
[----:B------:R-:W2:Y:S01]  /*29c0*/  @P5 LDC R187, c[0x0][0x40c] ;  /* 0x00010300ffbb5b82 */ /* 0x000ea20000000800 */
[----:B------:R-:W-:-:S07]  /*29d0*/  @P5 FMUL.FTZ R159, R152, R159 ;  /* 0x0000009f989f5220 */ /* 0x000fce0000410000 */
[----:B------:R-:W3:Y:S01]  /*29e0*/  @P5 LDC R186, c[0x0][0x40c] ;  /* 0x00010300ffba5b82 */ /* 0x000ee20000000800 */
[----:B0-----:R-:W-:Y:S01]  /*29f0*/  @P5 FMUL.FTZ R182, R153, R154 ;  /* 0x0000009a99b65220 */ /* 0x001fe20000410000 */
[----:B------:R-:W-:Y:S01]  /*2a00*/  CS2R R152, SRZ ;  /* 0x0000000000987805 */ /* 0x000fe2000001ff00 */
[----:B------:R-:W-:Y:S02]  /*2a10*/  HFMA2 R154, -RZ, RZ, 0, 0 ;  /* 0x00000000ff9a7431 */ /* 0x000fe400000001ff */
[----:B------:R-:W-:Y:S01]  /*2a20*/  @P5 FMUL.FTZ R154, R159, R86 ;  /* 0x000000569f9a5220 */ /* 0x000fe20000410000 */
[----:B------:R-:W-:Y:S01]  /*2a30*/  @P5 FMUL.FTZ R152, R155, R84 ;  /* 0x000000549b985220 */ /* 0x000fe20000410000 */
[----:B------:R-:W-:Y:S01]  /*2a40*/  MOV R155, RZ ;  /* 0x000000ff009b7202 */ /* 0x000fe20000000f00 */
[----:B------:R-:W-:Y:S01]  /*2a50*/  @P5 FMUL.FTZ R153, R0, R85 ;  /* 0x0000005500995220 */ /* 0x000fe20000410000 */
[----:B-1----:R-:W-:Y:S01]  /*2a60*/  @P5 FMUL.FTZ R184, R158, R185 ;  /* 0x000000b99eb85220 */ /* 0x002fe20000410000 */
[----:B------:R-:W-:Y:S01]  /*2a70*/  CS2R R158, SRZ ;  /* 0x00000000009e7805 */ /* 0x000fe2000001ff00 */
[----:B------:R-:W-:Y:S01]  /*2a80*/  @P5 FMUL.FTZ R155, R182, R87 ;  /* 0x00000057b69b5220 */ /* 0x000fe20000410000 */
[----:B--2---:R-:W-:-:S04]  /*2a90*/  @P5 FMUL.FTZ R187, R156, R187 ;  /* 0x000000bb9cbb5220 */ /* 0x004fc80000410000 */
[----:B------:R-:W-:Y:S01]  /*2aa0*/  @P5 FMUL.FTZ R158, R187, R90 ;  /* 0x0000005abb9e5220 */ /* 0x000fe20000410000 */
[----:B---3--:R-:W-:Y:S01]  /*2ab0*/  @P5 FMUL.FTZ R186, R157, R186 ;  /* 0x000000ba9dba5220 */ /* 0x008fe20000410000 */
[----:B------:R-:W-:Y:S02]  /*2ac0*/  CS2R R156, SRZ ;  /* 0x00000000009c7805 */ /* 0x000fe4000001ff00 */
[----:B------:R-:W-:Y:S01]  /*2ad0*/  @P5 FMUL.FTZ R156, R183, R88 ;  /* 0x00000058b79c5220 */ /* 0x000fe20000410000 */
[----:B------:R-:W-:Y:S01]  /*2ae0*/  @P5 FMUL.FTZ R157, R184, R89 ;  /* 0x00000059b89d5220 */ /* 0x000fe20000410000 */
[----:B------:R-:W-:-:S07]  /*2af0*/  @P5 FMUL.FTZ R159, R186, R91 ;  /* 0x0000005bba9f5220 */ /* 0x000fce0000410000 */
.L_x_23602:
[----:B------:R-:W0:Y:S02]  /*2b00*/  LDC.64 R182, c[0x0][0x3a8] ;  /* 0x0000ea00ffb67b82 */ /* 0x000e240000000a00 */
[----:B0-----:R-:W-:-:S05]  /*2b10*/  IMAD.WIDE.U32 R182, R180, 0x20, R182 ;  /* 0x00000020b4b67825 */ /* 0x001fca00078e00b6 */
[----:B------:R4:W-:Y:S04]  /*2b20*/  STG.E.128 desc[UR6][R182.64], R152 ;  /* 0x00000098b6007986 */ /* 0x0009e8000c101d06 */
[----:B------:R4:W-:Y:S02]  /*2b30*/  STG.E.128 desc[UR6][R182.64+0x10], R156 ;  /* 0x0000109cb6007986 */ /* 0x0009e4000c101d06 */
.L_x_23600:
[----:B------:R-:W-:Y:S05]  /*2b40*/  BSYNC.RECONVERGENT B0 ;  /* 0x0000000000007941 */ /* 0x000fea0003800200 */
.L_x_23599:
        /* <DEDUP_REMOVED lines=164> */
.L_x_23604:
[----:B------:R-:W-:Y:S05]  /*3590*/  BSYNC.RECONVERGENT B0 ;  /* 0x0000000000007941 */ /* 0x000fea0003800200 */
.L_x_23603:
        /* <DEDUP_REMOVED lines=12> */
.L_x_23606:
[----:B------:R-:W-:Y:S05]  /*3660*/  BSYNC.RECONVERGENT B0 ;  /* 0x0000000000007941 */ /* 0x000fea0003800200 */
.L_x_23605:
        /* <DEDUP_REMOVED lines=91> */
.L_x_23609:
[----:B------:R-:W-:Y:S05]  /*3c20*/  BSYNC.RECONVERGENT B0 ;  /* 0x0000000000007941 */ /* 0x000fea0003800200 */
.L_x_23608:
        /* <DEDUP_REMOVED lines=34> */
.L_x_23611:
[----:B------:R-:W-:Y:S05]  /*3e50*/  BSYNC.RECONVERGENT B0 ;  /* 0x0000000000007941 */ /* 0x000fea0003800200 */
.L_x_23610:
        /* <DEDUP_REMOVED lines=34> */
.L_x_23613:
[----:B------:R-:W-:Y:S05]  /*4080*/  BSYNC.RECONVERGENT B0 ;  /* 0x0000000000007941 */ /* 0x000fea0003800200 */
.L_x_23612:
        /* <DEDUP_REMOVED lines=34> */
.L_x_23615:
[----:B------:R-:W-:Y:S05]  /*42b0*/  BSYNC.RECONVERGENT B0 ;  /* 0x0000000000007941 */ /* 0x000fea0003800200 */
.L_x_23614:
        /* <DEDUP_REMOVED lines=33> */
.L_x_23616:
[----:B------:R-:W-:Y:S05]  /*44d0*/  BSYNC.RECONVERGENT B0 ;  /* 0x0000000000007941 */ /* 0x000fea0003800200 */
.L_x_23607:
[----:B----4-:R-:W4:Y:S01]  /*44e0*/  LDC.64 R178, c[0x0][0x380] ;  /* 0x0000e000ffb27b82 */ /* 0x010f220000000a00 */
[----:B------:R-:W-:Y:S01]  /*44f0*/  UPLOP3.LUT UP1, UPT, UPT, UPT, UP1, 0x40, 0x4 ;  /* 0x000000000004789c */ /* 0x000fe20003f2e810 */
[----:B----4-:R-:W-:-:S04]  /*4500*/  IADD3 R2, PT, PT, R2, R178, RZ ;  /* 0x000000b202027210 */ /* 0x010fc80007ffe0ff */
[----:B------:R-:W-:-:S13]  /*4510*/  ISETP.GE.AND P0, PT, R2, R179, PT ;  /* 0x000000b30200720c */ /* 0x000fda0003f06270 */
[----:B------:R-:W-:Y:S05]  /*4520*/  @!P0 BRA `(.L_x_23617) ;  /* 0xffffffc400848947 */ /* 0x000fea000383ffff */
[----:B------:R-:W-:Y:S05]  /*4530*/  EXIT ;  /* 0x000000000000794d */ /* 0x000fea0003800000 */
.L_x_23618:
        /* <DEDUP_REMOVED lines=12> */
.L_x_34098:


//--------------------- .text._ZN10layer_norm13ln_fwd_kernelINS_13Kernel_traitsIf6__halffS2_fjLj5120ELj1ELj1ELj4ELj16ENS_18Kernel_traits_baseILj5120EfS2_fS2_fjLj128EEEEELb0ELb1ELb1ELb1EEEvNS_9FwdParamsE --------------------------
	.section	.text._ZN10layer_norm13ln_fwd_kernelINS_13Kernel_traitsIf6__halffS2_fjLj5120ELj1ELj1ELj4ELj16ENS_18Kernel_traits_baseILj5120EfS2_fS2_fjLj128EEEEELb0ELb1ELb1ELb1EEEvNS_9FwdParamsE,"ax",@progbits
	.align	128
        .global         _ZN10layer_norm13ln_fwd_kernelINS_13Kernel_traitsIf6__halffS2_fjLj5120ELj1ELj1ELj4ELj16ENS_18Kernel_traits_baseILj5120EfS2_fS2_fjLj128EEEEELb0ELb1ELb1ELb1EEEvNS_9FwdParamsE
        .type           _ZN10layer_norm13ln_fwd_kernelINS_13Kernel_traitsIf6__halffS2_fjLj5120ELj1ELj1ELj4ELj16ENS_18Kernel_traits_baseILj5120EfS2_fS2_fjLj128EEEEELb0ELb1ELb1ELb1EEEvNS_9FwdParamsE,@function
        .size           _ZN10layer_norm13ln_fwd_kernelINS_13Kernel_traitsIf6__halffS2_fjLj5120ELj1ELj1ELj4ELj16ENS_18Kernel_traits_baseILj5120EfS2_fS2_fjLj128EEEEELb0ELb1ELb1ELb1EEEvNS_9FwdParamsE,(.L_x_34099 - _ZN10layer_norm13ln_fwd_kernelINS_13Kernel_traitsIf6__halffS2_fjLj5120ELj1ELj1ELj4ELj16ENS_18Kernel_traits_baseILj5120EfS2_fS2_fjLj128EEEEELb0ELb1ELb1ELb1EEEvNS_9FwdParamsE)
        .other          _ZN10layer_norm13ln_fwd_kernelINS_13Kernel_traitsIf6__halffS2_fjLj5120ELj1ELj1ELj4ELj16ENS_18Kernel_traits_baseILj5120EfS2_fS2_fjLj128EEEEELb0ELb1ELb1ELb1EEEvNS_9FwdParamsE,@"STO_CUDA_ENTRY STV_DEFAULT"
_ZN10layer_norm13ln_fwd_kernelINS_13Kernel_traitsIf6__halffS2_fjLj5120ELj1ELj1ELj4ELj16ENS_18Kernel_traits_baseILj5120EfS2_fS2_fjLj128EEEEELb0ELb1ELb1ELb1EEEvNS_9FwdParamsE:
.text._ZN10layer_norm13ln_fwd_kernelINS_13Kernel_traitsIf6__halffS2_fjLj5120ELj1ELj1ELj4ELj16ENS_18Kernel_traits_baseILj5120EfS2_fS2_fjLj128EEEEELb0ELb1ELb1ELb1EEEvNS_9FwdParamsE:
        /* <DEDUP_REMOVED lines=46> */
.L_x_23619:
        /* <DEDUP_REMOVED lines=44> */
.L_x_23620:
        /* <DEDUP_REMOVED lines=8> */
.L_x_23636:
        /* <DEDUP_REMOVED lines=30> */
[--C-:B-----5:R-:W-:Y:S02]  /*0800*/  @P2 HADD2.F32 R0, -RZ, R124.reuse.H0_H0 ;  /* 0x2000007cff002230 */ /* 0x120fe40000004100 */
[----:B------:R-:W-:Y:S02]  /*0810*/  @P2 HADD2.F32 R138, -RZ, R124.H1_H1 ;  /* 0x3000007cff8a2230 */ /* 0x000fe40000004100 */
[--C-:B0-----:R-:W-:Y:S02]  /*0820*/  @P2 HADD2.F32 R137, -RZ, R125.reuse.H1_H1 ;  /* 0x3000007dff892230 */ /* 0x101fe40000004100 */
[----:B------:R-:W-:Y:S01]  /*0830*/  @P2 HADD2.F32 R136, -RZ, R125.H0_H0 ;  /* 0x2000007dff882230 */ /* 0x000fe20000004100 */
[----:B------:R-:W0:Y:S01]  /*0840*/  @P2 LDC R141, c[0x0][0x40c] ;  /* 0x00010300ff8d2b82 */ /* 0x000e220000000800 */
[----:B------:R-:W-:-:S07]  /*0850*/  @P2 HADD2.F32 R142, -RZ, R127.H0_H0 ;  /* 0x2000007fff8e2230 */ /* 0x000fce0000004100 */
[----:B------:R-:W3:Y:S08]  /*0860*/  @P2 LDC R140, c[0x0][0x40c] ;  /* 0x00010300ff8c2b82 */ /* 0x000ef00000000800 */
[----:B------:R-:W3:Y:S01]  /*0870*/  @P2 LDC R143, c[0x0][0x40c] ;  /* 0x00010300ff8f2b82 */ /* 0x000ee20000000800 */
[----:B-1----:R-:W-:-:S07]  /*0880*/  @P2 FMUL.FTZ R139, R0, R139 ;  /* 0x0000008b008b2220 */ /* 0x002fce0000410000 */
[----:B------:R-:W1:Y:S01]  /*0890*/  @P2 LDC R145, c[0x0][0x40c] ;  /* 0x00010300ff912b82 */ /* 0x000e620000000800 */
[----:B0-----:R-:W-:Y:S01]  /*08a0*/  @P2 FMUL.FTZ R138, R138, R141 ;  /* 0x0000008d8a8a2220 */ /* 0x001fe20000410000 */
[----:B------:R-:W-:-:S06]  /*08b0*/  @P2 HADD2.F32 R141, -RZ, R126.H1_H1 ;  /* 0x3000007eff8d2230 */ /* 0x000fcc0000004100 */
[----:B------:R-:W0:Y:S01]  /*08c0*/  @P2 LDC R144, c[0x0][0x40c] ;  /* 0x00010300ff902b82 */ /* 0x000e220000000800 */
[----:B---3--:R-:W-:Y:S01]  /*08d0*/  @P2 FMUL.FTZ R0, R137, R140 ;  /* 0x0000008c89002220 */ /* 0x008fe20000410000 */
[----:B------:R-:W-:-:S06]  /*08e0*/  @P2 HADD2.F32 R140, -RZ, R126.H0_H0 ;  /* 0x2000007eff8c2230 */ /* 0x000fcc0000004100 */
        /* <DEDUP_REMOVED lines=25> */
.L_x_23621:
[----:B------:R-:W0:Y:S01]  /*0a80*/  @P1 LDC R137, c[0x0][0x40c] ;  /* 0x00010300ff891b82 */ /* 0x000e220000000800 */
[----:B-----5:R-:W-:Y:S02]  /*0a90*/  @P1 HADD2.F32 R0, -RZ, R124.H0_H0 ;  /* 0x2000007cff001230 */ /* 0x020fe40000004100 */
[--C-:B------:R-:W-:Y:S02]  /*0aa0*/  @P1 HADD2.F32 R140, -RZ, R126.reuse.H0_H0 ;  /* 0x2000007eff8c1230 */ /* 0x100fe40000004100 */
[----:B------:R-:W-:Y:S02]  /*0ab0*/  @P1 HADD2.F32 R136, -RZ, R125.H0_H0 ;  /* 0x2000007dff881230 */ /* 0x000fe40000004100 */
[----:B------:R-:W-:Y:S01]  /*0ac0*/  @P1 HADD2.F32 R142, -RZ, R126.H1_H1 ;  /* 0x3000007eff8e1230 */ /* 0x000fe20000004100 */
[----:B------:R-:W1:Y:S08]  /*0ad0*/  @P1 LDC R141, c[0x0][0x40c] ;  /* 0x00010300ff8d1b82 */ /* 0x000e700000000800 */
[----:B------:R-:W2:Y:S08]  /*0ae0*/  @P1 LDC R145, c[0x0][0x40c] ;  /* 0x00010300ff911b82 */ /* 0x000eb00000000800 */
[----:B------:R-:W4:Y:S01]  /*0af0*/  @P1 LDC R143, c[0x0][0x40c] ;  /* 0x00010300ff8f1b82 */ /* 0x000f220000000800 */
[----:B0-----:R-:W-:Y:S01]  /*0b00*/  @P1 FMUL.FTZ R139, R0, R137 ;  /* 0x00000089008b1220 */ /* 0x001fe20000410000 */
[----:B------:R-:W-:-:S02]  /*0b10*/  @P1 HADD2.F32 R0, -RZ, R124.H1_H1 ;  /* 0x3000007cff001230 */ /* 0x000fc40000004100 */
[----:B------:R-:W-:-:S04]  /*0b20*/  @P1 HADD2.F32 R137, -RZ, R125.H1_H1 ;  /* 0x3000007dff891230 */ /* 0x000fc80000004100 */
[----:B------:R-:W0:Y:S01]  /*0b30*/  @P1 LDC R138, c[0x0][0x40c] ;  /* 0x00010300ff8a1b82 */ /* 0x000e220000000800 */
[----:B-1----:R-:W-:Y:S01]  /*0b40*/  @P1 FMUL.FTZ R0, R0, R141 ;  /* 0x0000008d00001220 */ /* 0x002fe20000410000 */
[----:B------:R-:W-:-:S06]  /*0b50*/  @P1 HADD2.F32 R141, -RZ, R127.H1_H1 ;  /* 0x3000007fff8d1230 */ /* 0x000fcc0000004100 */
[----:B------:R-:W1:Y:S01]  /*0b60*/  @P1 LDC R147, c[0x0][0x40c] ;  /* 0x00010300ff931b82 */ /* 0x000e620000000800 */
[----:B--2---:R-:W-:Y:S01]  /*0b70*/  @P1 FMUL.FTZ R145, R140, R145 ;  /* 0x000000918c911220 */ /* 0x004fe20000410000 */
[----:B------:R-:W-:-:S06]  /*0b80*/  @P1 HADD2.F32 R140, -RZ, R127.H0_H0 ;  /* 0x2000007fff8c1230 */ /* 0x000fcc0000004100 */
[----:B------:R-:W2:Y:S01]  /*0b90*/  @P1 LDC R149, c[0x0][0x40c] ;  /* 0x00010300ff951b82 */ /* 0x000ea20000000800 */
[----:B----4-:R-:W-:-:S07]  /*0ba0*/  @P1 FMUL.FTZ R143, R136, R143 ;  /* 0x0000008f888f1220 */ /* 0x010fce0000410000 */
[----:B------:R-:W4:Y:S01]  /*0bb0*/  @P1 LDC R148, c[0x0][0x40c] ;  /* 0x00010300ff941b82 */ /* 0x000f220000000800 */
[----:B0-----:R-:W-:Y:S01]  /*0bc0*/  @P1 FMUL.FTZ R144, R137, R138 ;  /* 0x0000008a89901220 */ /* 0x001fe20000410000 */
[----:B------:R-:W-:Y:S02]  /*0bd0*/  CS2R R136, SRZ ;  /* 0x0000000000887805 */ /* 0x000fe4000001ff00 */
[----:B------:R-:W-:Y:S01]  /*0be0*/  MOV R138, RZ ;  /* 0x000000ff008a7202 */ /* 0x000fe20000000f00 */
        /* <DEDUP_REMOVED lines=9> */
[----:B----4-:R-:W-:Y:S01]  /*0c80*/  @P1 FMUL.FTZ R148, R141, R148 ;  /* 0x000000948d941220 */ /* 0x010fe20000410000 */
[----:B------:R-:W-:Y:S02]  /*0c90*/  CS2R R140, SRZ ;  /* 0x00000000008c7805 */ /* 0x000fe4000001ff00 */
[----:B------:R-:W-:Y:S01]  /*0ca0*/  @P1 FMUL.FTZ R140, R145, R88 ;  /* 0x00000058918c1220 */ /* 0x000fe20000410000 */
[----:B------:R-:W-:Y:S01]  /*0cb0*/  @P1 FMUL.FTZ R141, R146, R89 ;  /* 0x00000059928d1220 */ /* 0x000fe20000410000 */
[----:B------:R-:W-:-:S07]  /*0cc0*/  @P1 FMUL.FTZ R143, R148, R91 ;  /* 0x0000005b948f1220 */ /* 0x000fce0000410000 */
.L_x_23622:
        /* <DEDUP_REMOVED lines=16> */
[--C-:B-----5:R-:W-:Y:S02]  /*0dd0*/  @P2 HADD2.F32 R0, -RZ, R124.reuse.H0_H0 ;  /* 0x2000007cff002230 */ /* 0x120fe40000004100 */
[----:B------:R-:W-:Y:S02]  /*0de0*/  @P2 HADD2.F32 R144, -RZ, R124.H1_H1 ;  /* 0x3000007cff902230 */ /* 0x000fe40000004100 */
[--C-:B------:R-:W-:Y:S02]  /*0df0*/  @P2 HADD2.F32 R146, -RZ, R125.reuse.H0_H0 ;  /* 0x2000007dff922230 */ /* 0x100fe40000004100 */
[----:B------:R-:W-:Y:S01]  /*0e00*/  @P2 HADD2.F32 R148, -RZ, R125.H1_H1 ;  /* 0x3000007dff942230 */ /* 0x000fe20000004100 */
[----:B------:R-:W1:Y:S08]  /*0e10*/  @P2 LDC R149, c[0x0][0x40c] ;  /* 0x00010300ff952b82 */ /* 0x000e700000000800 */
[----:B------:R-:W2:Y:S08]  /*0e20*/  @P2 LDC R151, c[0x0][0x40c] ;  /* 0x00010300ff972b82 */ /* 0x000eb00000000800 */
[----:B------:R-:W4:Y:S01]  /*0e30*/  @P2 LDC R153, c[0x0][0x40c] ;  /* 0x00010300ff992b82 */ /* 0x000f220000000800 */
[----:B0-----:R-:W-:Y:S01]  /*0e40*/  @P2 FMUL.FTZ R147, R0, R145 ;  /* 0x0000009100932220 */ /* 0x001fe20000410000 */
[----:B------:R-:W-:-:S06]  /*0e50*/  MOV R145, R129 ;  /* 0x0000008100917202 */ /* 0x000fcc0000000f00 */
[----:B------:R-:W0:Y:S01]  /*0e60*/  @P2 LDC R155, c[0x0][0x40c] ;  /* 0x00010300ff9b2b82 */ /* 0x000e220000000800 */
[----:B-1----:R-:W-:Y:S01]  /*0e70*/  @P2 FMUL.FTZ R0, R144, R149 ;  /* 0x0000009590002220 */ /* 0x002fe20000410000 */
[----:B------:R-:W-:Y:S01]  /*0e80*/  @P2 HADD2.F32 R149, -RZ, R127.H0_H0 ;  /* 0x2000007fff952230 */ /* 0x000fe20000004100 */
[----:B------:R-:W-:Y:S01]  /*0e90*/  MOV R144, R128 ;  /* 0x0000008000907202 */ /* 0x000fe20000000f00 */
[----:B------:R-:W-:Y:S01]  /*0ea0*/  @P2 FFMA.FTZ R144, R147, R92, R128 ;  /* 0x0000005c93902223 */ /* 0x000fe20000010080 */
[----:B------:R-:W-:Y:S01]  /*0eb0*/  MOV R147, R131 ;  /* 0x0000008300937202 */ /* 0x000fe20000000f00 */
[----:B------:R-:W-:Y:S02]  /*0ec0*/  @P2 FFMA.FTZ R145, R0, R93, R129 ;  /* 0x0000005d00912223 */ /* 0x000fe40000010081 */
[----:B------:R-:W1:Y:S01]  /*0ed0*/  @P2 LDC R157, c[0x0][0x40c] ;  /* 0x00010300ff9d2b82 */ /* 0x000e620000000800 */
[----:B--2---:R-:W-:Y:S01]  /*0ee0*/  @P2 FMUL.FTZ R151, R146, R151 ;  /* 0x0000009792972220 */ /* 0x004fe20000410000 */
[----:B------:R-:W-:-:S06]  /*0ef0*/  @P2 HADD2.F32 R146, -RZ, R126.H0_H0 ;  /* 0x2000007eff922230 */ /* 0x000fcc0000004100 */
[----:B------:R-:W2:Y:S01]  /*0f00*/  @P2 LDC R150, c[0x0][0x40c] ;  /* 0x00010300ff962b82 */ /* 0x000ea20000000800 */
[----:B----4-:R-:W-:Y:S01]  /*0f10*/  @P2 FMUL.FTZ R152, R148, R153 ;  /* 0x0000009994982220 */ /* 0x010fe20000410000 */
        /* <DEDUP_REMOVED lines=19> */
.L_x_23623:
[----:B0-----:R-:W0:Y:S01]  /*1050*/  @P1 LDC R145, c[0x0][0x40c] ;  /* 0x00010300ff911b82 */ /* 0x001e220000000800 */
        /* <DEDUP_REMOVED lines=36> */
.L_x_23624:
        /* <DEDUP_REMOVED lines=56> */
.L_x_23625:
[----:B--2---:R-:W0:Y:S01]  /*1620*/  @P1 LDC R153, c[0x0][0x40c] ;  /* 0x00010300ff991b82 */ /* 0x004e220000000800 */
        /* <DEDUP_REMOVED lines=36> */
.L_x_23626:
        /* <DEDUP_REMOVED lines=56> */
.L_x_23627:
        /* <DEDUP_REMOVED lines=37> */
.L_x_23628:
        /* <DEDUP_REMOVED lines=24> */
[----:B------:R-:W-:-:S02]  /*1fc0*/  @P0 HADD2.F32 R174, -RZ, R126.H0_H0 ;  /* 0x2000007effae0230 */ /* 0x000fc40000004100 */
[----:B------:R-:W-:-:S04]  /*1fd0*/  @P0 HADD2.F32 R175, -RZ, R126.H1_H1 ;  /* 0x3000007effaf0230 */ /* 0x000fc80000004100 */
[----:B------:R-:W0:Y:S01]  /*1fe0*/  @P0 LDC R183, c[0x0][0x40c] ;  /* 0x00010300ffb70b82 */ /* 0x000e220000000800 */
[----:B-1----:R-:W-:Y:S01]  /*1ff0*/  @P0 FMUL.FTZ R180, R176, R177 ;  /* 0x000000b1b0b40220 */ /* 0x002fe20000410000 */
[----:B------:R-:W-:Y:S01]  /*2000*/  @P0 HADD2.F32 R176, -RZ, R127.H0_H0 ;  /* 0x2000007fffb00230 */ /* 0x000fe20000004100 */
[----:B------:R-:W-:-:S05]  /*2010*/  MOV R177, R133 ;  /* 0x0000008500b17202 */ /* 0x000fca0000000f00 */
[----:B------:R-:W1:Y:S01]  /*2020*/  @P0 LDC R178, c[0x0][0x40c] ;  /* 0x00010300ffb20b82 */ /* 0x000e620000000800 */
[----:B--2---:R-:W-:-:S07]  /*2030*/  @P0 FMUL.FTZ R169, R0, R169 ;  /* 0x000000a900a90220 */ /* 0x004fce0000410000 */
[----:B------:R-:W2:Y:S01]  /*2040*/  @P0 LDC R185, c[0x0][0x40c] ;  /* 0x00010300ffb90b82 */ /* 0x000ea20000000800 */
[----:B----4-:R-:W-:Y:S01]  /*2050*/  @P0 FMUL.FTZ R0, R172, R173 ;  /* 0x000000adac000220 */ /* 0x010fe20000410000 */
        /* <DEDUP_REMOVED lines=11> */
[----:B------:R-:W-:Y:S01]  /*2110*/  MOV R178, R134 ;  /* 0x0000008600b27202 */ /* 0x000fe20000000f00 */
[----:B------:R-:W-:Y:S01]  /*2120*/  @P0 FFMA.FTZ R177, R182, R121, R133 ;  /* 0x00000079b6b10223 */ /* 0x000fe20000010085 */
[----:B--2---:R-:W-:Y:S01]  /*2130*/  @P0 FMUL.FTZ R185, R176, R185 ;  /* 0x000000b9b0b90220 */ /* 0x004fe20000410000 */
[----:B------:R-:W-:Y:S01]  /*2140*/  MOV R176, R132 ;  /* 0x0000008400b07202 */ /* 0x000fe20000000f00 */
[----:B------:R-:W-:-:S02]  /*2150*/  @P0 FFMA.FTZ R176, R183, R120, R132 ;  /* 0x00000078b7b00223 */ /* 0x000fc40000010084 */
[----:B------:R-:W-:Y:S01]  /*2160*/  @P0 FFMA.FTZ R178, R185, R122, R134 ;  /* 0x0000007ab9b20223 */ /* 0x000fe20000010086 */
[----:B------:R-:W-:Y:S06]  /*2170*/  @!P0 BRA `(.L_x_23630) ;  /* 0x0000000000a48947 */ /* 0x000fec0003800000 */
[----:B------:R-:W-:-:S05]  /*2180*/  HADD2.F32 R0, -RZ, R127.H1_H1 ;  /* 0x3000007fff007230 */ /* 0x000fca0000004100 */
[----:B------:R-:W-:-:S04]  /*2190*/  FMUL.FTZ R0, R0, UR12 ;  /* 0x0000000c00007c20 */ /* 0x000fc80008410000 */
[----:B------:R-:W-:Y:S01]  /*21a0*/  FFMA.FTZ R179, R0, R123, R135 ;  /* 0x0000007b00b37223 */ /* 0x000fe20000010087 */
[----:B------:R-:W-:Y:S06]  /*21b0*/  BRA `(.L_x_23630) ;  /* 0x0000000000947947 */ /* 0x000fec0003800000 */
.L_x_23629:
[----:B------:R-:W0:Y:S01]  /*21c0*/  @P1 LDC R169, c[0x0][0x40c] ;  /* 0x00010300ffa91b82 */ /* 0x000e220000000800 */
[----:B-----5:R-:W-:Y:S02]  /*21d0*/  @P1 HADD2.F32 R0, -RZ, R124.H0_H0 ;  /* 0x2000007cff001230 */ /* 0x020fe40000004100 */
[--C-:B--2---:R-:W-:Y:S02]  /*21e0*/  @P1 HADD2.F32 R174, -RZ, R125.reuse.H1_H1 ;  /* 0x3000007dffae1230 */ /* 0x104fe40000004100 */
[--C-:B------:R-:W-:Y:S02]  /*21f0*/  @P1 HADD2.F32 R176, -RZ, R126.reuse.H0_H0 ;  /* 0x2000007effb01230 */ /* 0x100fe40000004100 */
[----:B------:R-:W-:Y:S01]  /*2200*/  @P1 HADD2.F32 R172, -RZ, R125.H0_H0 ;  /* 0x2000007dffac1230 */ /* 0x000fe20000004100 */
[----:B------:R-:W1:Y:S01]  /*2210*/  @P1 LDC R177, c[0x0][0x40c] ;  /* 0x00010300ffb11b82 */ /* 0x000e620000000800 */
[----:B------:R-:W-:-:S07]  /*2220*/  @P1 HADD2.F32 R178, -RZ, R126.H1_H1 ;  /* 0x3000007effb21230 */ /* 0x000fce0000004100 */
[----:B------:R-:W2:Y:S08]  /*2230*/  @P1 LDC R179, c[0x0][0x40c] ;  /* 0x00010300ffb31b82 */ /* 0x000eb00000000800 */
[----:B------:R-:W4:Y:S01]  /*2240*/  @P1 LDC R175, c[0x0][0x40c] ;  /* 0x00010300ffaf1b82 */ /* 0x000f220000000800 */
[----:B0-----:R-:W-:Y:S01]  /*2250*/  @P1 FMUL.FTZ R169, R0, R169 ;  /* 0x000000a900a91220 */ /* 0x001fe20000410000 */
[----:B------:R-:W-:-:S06]  /*2260*/  @P1 HADD2.F32 R0, -RZ, R124.H1_H1 ;  /* 0x3000007cff001230 */ /* 0x000fcc0000004100 */
[----:B------:R-:W0:Y:S01]  /*2270*/  @P1 LDC R173, c[0x0][0x40c] ;  /* 0x00010300ffad1b82 */ /* 0x000e220000000800 */
[----:B-1----:R-:W-:Y:S01]  /*2280*/  @P1 FMUL.FTZ R180, R174, R177 ;  /* 0x000000b1aeb41220 */ /* 0x002fe20000410000 */
[----:B------:R-:W-:Y:S02]  /*2290*/  @P1 HADD2.F32 R177, -RZ, R127.H1_H1 ;  /* 0x3000007fffb11230 */ /* 0x000fe40000004100 */
[----:B------:R-:W-:-:S04]  /*22a0*/  HFMA2 R174, -RZ, RZ, 0, 0 ;  /* 0x00000000ffae7431 */ /* 0x000fc800000001ff */
[----:B------:R-:W1:Y:S01]  /*22b0*/  @P1 LDC R185, c[0x0][0x40c] ;  /* 0x00010300ffb91b82 */ /* 0x000e620000000800 */
[----:B--2---:R-:W-:Y:S01]  /*22c0*/  @P1 FMUL.FTZ R183, R176, R179 ;  /* 0x000000b3b0b71220 */ /* 0x004fe20000410000 */
[----:B------:R-:W-:-:S06]  /*22d0*/  @P1 HADD2.F32 R176, -RZ, R127.H0_H0 ;  /* 0x2000007fffb01230 */ /* 0x000fcc0000004100 */
[----:B------:R-:W2:Y:S01]  /*22e0*/  @P1 LDC R187, c[0x0][0x40c] ;  /* 0x00010300ffbb1b82 */ /* 0x000ea20000000800 */
[----:B----4-:R-:W-:-:S04]  /*22f0*/  @P1 FMUL.FTZ R175, R172, R175 ;  /* 0x000000afacaf1220 */ /* 0x010fc80000410000 */
[----:B------:R-:W-:Y:S01]  /*2300*/  @P1 FMUL.FTZ R174, R175, R118 ;  /* 0x00000076afae1220 */ /* 0x000fe20000410000 */
[----:B------:R-:W-:Y:S01]  /*2310*/  MOV R175, RZ ;  /* 0x000000ff00af7202 */ /* 0x000fe20000000f00 */
[----:B------:R-:W-:Y:S01]  /*2320*/  @P1 FMUL.FTZ R175, R180, R119 ;  /* 0x00000077b4af1220 */ /* 0x000fe20000410000 */
[----:B------:R-:W4:Y:S01]  /*2330*/  @P1 LDC R184, c[0x0][0x40c] ;  /* 0x00010300ffb81b82 */ /* 0x000f220000000800 */
[----:B0-----:R-:W-:Y:S01]  /*2340*/  @P1 FMUL.FTZ R0, R0, R173 ;  /* 0x000000ad00001220 */ /* 0x001fe20000410000 */
[----:B------:R-:W-:Y:S02]  /*2350*/  CS2R R172, SRZ ;  /* 0x0000000000ac7805 */ /* 0x000fe4000001ff00 */
[----:B------:R-:W-:Y:S01]  /*2360*/  @P1 FMUL.FTZ R172, R169, R116 ;  /* 0x00000074a9ac1220 */ /* 0x000fe20000410000 */
[----:B------:R-:W-:Y:S01]  /*2370*/  @P1 FMUL.FTZ R173, R0, R117 ;  /* 0x0000007500ad1220 */ /* 0x000fe20000410000 */
[----:B-1----:R-:W-:Y:S01]  /*2380*/  @P1 FMUL.FTZ R182, R178, R185 ;  /* 0x000000b9b2b61220 */ /* 0x002fe20000410000 */
[----:B------:R-:W-:Y:S01]  /*2390*/  CS2R R178, SRZ ;  /* 0x0000000000b27805 */ /* 0x000fe2000001ff00 */
[----:B--2---:R-:W-:-:S04]  /*23a0*/  @P1 FMUL.FTZ R187, R176, R187 ;  /* 0x000000bbb0bb1220 */ /* 0x004fc80000410000 */
[----:B------:R-:W-:Y:S01]  /*23b0*/  @P1 FMUL.FTZ R178, R187, R122 ;  /* 0x0000007abbb21220 */ /* 0x000fe20000410000 */
[----:B----4-:R-:W-:Y:S01]  /*23c0*/  @P1 FMUL.FTZ R184, R177, R184 ;  /* 0x000000b8b1b81220 */ /* 0x010fe20000410000 */
[----:B------:R-:W-:Y:S02]  /*23d0*/  CS2R R176, SRZ ;  /* 0x0000000000b07805 */ /* 0x000fe4000001ff00 */
[----:B------:R-:W-:Y:S01]  /*23e0*/  @P1 FMUL.FTZ R176, R183, R120 ;  /* 0x00000078b7b01220 */ /* 0x000fe20000410000 */
[----:B------:R-:W-:Y:S01]  /*23f0*/  @P1 FMUL.FTZ R177, R182, R121 ;  /* 0x00000079b6b11220 */ /* 0x000fe20000410000 */
[----:B------:R-:W-:-:S07]  /*2400*/  @P1 FMUL.FTZ R179, R184, R123 ;  /* 0x0000007bb8b31220 */ /* 0x000fce0000410000 */
.L_x_23630:
        /* <DEDUP_REMOVED lines=157> */
.L_x_23632:
[----:B---3--:R-:W-:Y:S05]  /*2de0*/  BSYNC.RECONVERGENT B0 ;  /* 0x0000000000007941 */ /* 0x008fea0003800200 */
.L_x_23631:
        /* <DEDUP_REMOVED lines=13> */
.L_x_23634:
[----:B------:R-:W-:Y:S05]  /*2ec0*/  BSYNC.RECONVERGENT B0 ;  /* 0x0000000000007941 */ /* 0x000fea0003800200 */
.L_x_23633:
        /* <DEDUP_REMOVED lines=102> */
[----:B------:R-:W-:Y:S01]  /*3530*/  FADD.FTZ R214, -R170, R173 ;  /* 0x000000adaad67221 */ /* 0x000fe20000010100 */
[C---:B------:R-:W-:Y:S01]  /*3540*/  FMUL.FTZ R184, R169.reuse, R184 ;  /* 0x000000b8a9b87220 */ /* 0x040fe20000410000 */
[----:B------:R-:W-:Y:S01]  /*3550*/  FMUL.FTZ R188, R169, R188 ;  /* 0x000000bca9bc7220 */ /* 0x000fe20000410000 */
[----:B------:R-:W-:-:S04]  /*3560*/  IMAD.WIDE.U32 R152, R141, 0x10, R152 ;  /* 0x000000108d987825 */ /* 0x000fc800078e0098 */
[----:B------:R-:W-:Y:S01]  /*3570*/  FFMA.FTZ R141, R180, R5, R45 ;  /* 0x00000005b48d7223 */ /* 0x000fe2000001002d */
[C---:B------:R-:W-:Y:S01]  /*3580*/  FMUL.FTZ R192, R169.reuse, R192 ;  /* 0x000000c0a9c07220 */ /* 0x040fe20000410000 */
        /* <DEDUP_REMOVED lines=18> */
[----:B------:R-:W-:Y:S01]  /*36b0*/  F2FP.F16.F32.PACK_AB R136, R141, R136 ;  /* 0x000000888d88723e */ /* 0x000fe200000000ff */
        /* <DEDUP_REMOVED lines=85> */
.L_x_23635:
[----:B0-----:R-:W0:Y:S01]  /*3c10*/  LDC.64 R136, c[0x0][0x380] ;  /* 0x0000e000ff887b82 */ /* 0x001e220000000a00 */
[----:B------:R-:W-:Y:S01]  /*3c20*/  UPLOP3.LUT UP0, UPT, UPT, UPT, UP0, 0x40, 0x4 ;  /* 0x000000000004789c */ /* 0x000fe20003f0e800 */
[----:B0-----:R-:W-:-:S04]  /*3c30*/  IADD3 R2, PT, PT, R2, R136, RZ ;  /* 0x0000008802027210 */ /* 0x001fc80007ffe0ff */
[----:B------:R-:W-:-:S13]  /*3c40*/  ISETP.GE.AND P0, PT, R2, R137, PT ;  /* 0x000000890200720c */ /* 0x000fda0003f06270 */
[----:B------:R-:W-:Y:S05]  /*3c50*/  @!P0 BRA `(.L_x_23636) ;  /* 0xffffffc800708947 */ /* 0x000fea000383ffff */
[----:B------:R-:W-:Y:S05]  /*3c60*/  EXIT ;  /* 0x000000000000794d */ /* 0x000fea0003800000 */
.L_x_23637:
        /* <DEDUP_REMOVED lines=9> */
.L_x_34099:


//--------------------- .text._ZN10layer_norm13ln_fwd_kernelINS_13Kernel_traitsIf6__halffS2_fjLj5120ELj1ELj1ELj4ELj16ENS_18Kernel_traits_baseILj5120EfS2_fS2_fjLj128EEEEELb1ELb0ELb0ELb0EEEvNS_9FwdParamsE --------------------------
	.section	.text._ZN10layer_norm13ln_fwd_kernelINS_13Kernel_traitsIf6__halffS2_fjLj5120ELj1ELj1ELj4ELj16ENS_18Kernel_traits_baseILj5120EfS2_fS2_fjLj128EEEEELb1ELb0ELb0ELb0EEEvNS_9FwdParamsE,"ax",@progbits
	.align	128
        .global         _ZN10layer_norm13ln_fwd_kernelINS_13Kernel_traitsIf6__halffS2_fjLj5120ELj1ELj1ELj4ELj16ENS_18Kernel_traits_baseILj5120EfS2_fS2_fjLj128EEEEELb1ELb0ELb0ELb0EEEvNS_9FwdParamsE
        .type           _ZN10layer_norm13ln_fwd_kernelINS_13Kernel_traitsIf6__halffS2_fjLj5120ELj1ELj1ELj4ELj16ENS_18Kernel_traits_baseILj5120EfS2_fS2_fjLj128EEEEELb1ELb0ELb0ELb0EEEvNS_9FwdParamsE,@function
        .size           _ZN10layer_norm13ln_fwd_kernelINS_13Kernel_traitsIf6__halffS2_fjLj5120ELj1ELj1ELj4ELj16ENS_18Kernel_traits_baseILj5120EfS2_fS2_fjLj128EEEEELb1ELb0ELb0ELb0EEEvNS_9FwdParamsE,(.L_x_34100 - _ZN10layer_norm13ln_fwd_kernelINS_13Kernel_traitsIf6__halffS2_fjLj5120ELj1ELj1ELj4ELj16ENS_18Kernel_traits_baseILj5120EfS2_fS2_fjLj128EEEEELb1ELb0ELb0ELb0EEEvNS_9FwdParamsE)
        .other          _ZN10layer_norm13ln_fwd_kernelINS_13Kernel_traitsIf6__halffS2_fjLj5120ELj1ELj1ELj4ELj16ENS_18Kernel_traits_baseILj5120EfS2_fS2_fjLj128EEEEELb1ELb0ELb0ELb0EEEvNS_9FwdParamsE,@"STO_CUDA_ENTRY STV_DEFAULT"
_ZN10layer_norm13ln_fwd_kernelINS_13Kernel_traitsIf6__halffS2_fjLj5120ELj1ELj1ELj4ELj16ENS_18Kernel_traits_baseILj5120EfS2_fS2_fjLj128EEEEELb1ELb0ELb0ELb0EEEvNS_9FwdParamsE:
.text._ZN10layer_norm13ln_fwd_kernelINS_13Kernel_traitsIf6__halffS2_fjLj5120ELj1ELj1ELj4ELj16ENS_18Kernel_traits_baseILj5120EfS2_fS2_fjLj128EEEEELb1ELb0ELb0ELb0EEEvNS_9FwdParamsE:
        /* <DEDUP_REMOVED lines=106> */
.L_x_23639:
        /* <DEDUP_REMOVED lines=49> */
.L_x_23640:
[----:B------:R-:W-:Y:S05]  /*09b0*/  BSYNC.RECONVERGENT B0 ;  /* 0x0000000000007941 */ /* 0x000fea0003800200 */
.L_x_23638:
        /* <DEDUP_REMOVED lines=87> */
.L_x_24070:
[----:B-1----:R-:W1:Y:S01]  /*0f30*/  @UP0 LDCU.64 UR4, c[0x0][0x3e0] ;  /* 0x00007c00ff0407ac */ /* 0x002e620008000a00 */
[----:B------:R-:W-:Y:S01]  /*0f40*/  PLOP3.LUT P0, PT, PT, PT, UP0, 0x80, 0x8 ;  /* 0x000000000008781c */ /* 0x000fe20003f0f008 */
[----:B-1----:R-:W-:-:S06]  /*0f50*/  @UP0 UIMAD.WIDE UR4, UR10, 0x2, UR4 ;  /* 0x000000020a0408a5 */ /* 0x002fcc000f8e0204 */
[----:B0-234-:R-:W-:Y:S02]  /*0f60*/  IMAD.U32 R128, RZ, RZ, UR4 ;  /* 0x00000004ff807e24 */ /* 0x01dfe4000f8e00ff */
[----:B------:R-:W-:-:S05]  /*0f70*/  IMAD.U32 R129, RZ, RZ, UR5 ;  /* 0x00000005ff817e24 */ /* 0x000fca000f8e00ff */
[----:B------:R-:W2:Y:S01]  /*0f80*/  @P0 LDG.E.U16 R128, desc[UR6][R128.64] ;  /* 0x0000000680800981 */ /* 0x000ea2000c1e1500 */
[----:B0-----:R-:W-:Y:S01]  /*0f90*/  UIMAD UR4, UR10, UR35, URZ ;  /* 0x000000230a0472a4 */ /* 0x001fe2000f8e02ff */
[----:B------:R-:W-:Y:S01]  /*0fa0*/  PLOP3.LUT P0, PT, PT, PT, UP0, 0x80, 0x8 ;  /* 0x000000000008781c */ /* 0x000fe20003f0f008 */
[----:B------:R-:W-:Y:S01]  /*0fb0*/  BSSY.RECONVERGENT B0, `(.L_x_23641) ;  /* 0x0000536000007945 */ /* 0x000fe20003800200 */
[----:B------:R-:W0:Y:S01]  /*0fc0*/  S2R R138, SR_TID.X ;  /* 0x00000000008a7919 */ /* 0x000e220000002100 */
[----:B------:R-:W-:Y:S01]  /*0fd0*/  USHF.R.S32.HI UR5, URZ, 0x1f, UR4 ;  /* 0x0000001fff057899 */ /* 0x000fe20008011404 */
[----:B------:R-:W-:Y:S02]  /*0fe0*/  PLOP3.LUT P1, PT, PT, PT, UP0, 0x80, 0x8 ;  /* 0x000000000008781c */ /* 0x000fe40003f2f008 */
[----:B------:R-:W-:Y:S01]  /*0ff0*/  ISETP.GE.U32.AND P2, PT, R9, 0x80, PT ;  /* 0x000000800900780c */ /* 0x000fe20003f46070 */
[----:B------:R-:W-:-:S03]  /*1000*/  ULEA.HI UR5, UR5, UR4, URZ, 0x3 ;  /* 0x0000000405057291 */ /* 0x000fc6000f8f18ff */
[----:B------:R-:W-:Y:S01]  /*1010*/  UMOV UR4, 0x3f800000 ;  /* 0x3f80000000047882 */ /* 0x000fe20000000000 */
[----:B------:R-:W-:Y:S02]  /*1020*/  P2R R139, PR, RZ, 0x4 ;  /* 0x00000004ff8b7803 */ /* 0x000fe40000000000 */
[----:B------:R-:W-:-:S04]  /*1030*/  MOV R137, UR5 ;  /* 0x0000000500897c02 */ /* 0x000fc80008000f00 */
[----:B0-----:R-:W-:-:S05]  /*1040*/  LEA.HI.SX32 R137, R137, R138, 0x1d ;  /* 0x0000008a89897211 */ /* 0x001fca00078feaff */
[----:B------:R-:W-:Y:S02]  /*1050*/  IMAD.MOV.U32 R141, RZ, RZ, R137 ;  /* 0x000000ffff8d7224 */ /* 0x000fe400078e0089 */
[----:B--2---:R-:W-:-:S05]  /*1060*/  @P0 HADD2.F32 R130, -RZ, R128.H0_H0 ;  /* 0x20000080ff820230 */ /* 0x004fca0000004100 */
[----:B------:R-:W-:Y:S01]  /*1070*/  @P1 R2UR UR4, R130 ;  /* 0x00000000820412ca */ /* 0x000fe200000e0000 */
[----:B------:R-:W-:-:S14]  /*1080*/  @!P2 BRA `(.L_x_23642) ;  /* 0x0000005000a0a947 */ /* 0x000fdc0003800000 */
        /* <DEDUP_REMOVED lines=21> */
.L_x_33932:
[----:B------:R-:W-:Y:S05]  /*11e0*/  BRX R140 -0x11f0                                       (*"BRANCH_TARGETS .L_x_33933,.L_x_33934,.L_x_33935"*) ;  /* 0xffffffec8c847949 */ /* 0x000fea000383ffff */
.L_x_33935:
[----:B------:R-:W-:Y:S01]  /*11f0*/  VIADD R144, R4, 0x1 ;  /* 0x0000000104907836 */ /* 0x000fe20000000000 */
[----:B------:R-:W-:Y:S01]  /*1200*/  MOV R145, R6 ;  /* 0x0000000600917202 */ /* 0x000fe20000000f00 */
[----:B------:R-:W-:Y:S01]  /*1210*/  IMAD.MOV.U32 R140, RZ, RZ, R2 ;  /* 0x000000ffff8c7224 */ /* 0x000fe200078e0002 */
[----:B------:R-:W-:Y:S06]  /*1220*/  BRA `(.L_x_23645) ;  /* 0x0000000000f47947 */ /* 0x000fec0003800000 */
.L_x_33933:
[----:B------:R-:W-:Y:S01]  /*1230*/  IMAD.MOV.U32 R140, RZ, RZ, R2 ;  /* 0x000000ffff8c7224 */ /* 0x000fe200078e0002 */
[----:B------:R-:W-:Y:S01]  /*1240*/  MOV R145, R7 ;  /* 0x0000000700917202 */ /* 0x000fe20000000f00 */
[----:B------:R-:W-:Y:S01]  /*1250*/  IMAD.MOV.U32 R144, RZ, RZ, 0x3 ;  /* 0x00000003ff907424 */ /* 0x000fe200078e00ff */
[----:B------:R-:W-:Y:S06]  /*1260*/  BRA `(.L_x_23645) ;  /* 0x0000000000e47947 */ /* 0x000fec0003800000 */
.L_x_33934:
        /* <DEDUP_REMOVED lines=13> */
.L_x_23647:
[----:B------:R-:W-:Y:S05]  /*1340*/  BSYNC.RECONVERGENT B2 ;  /* 0x0000000000027941 */ /* 0x000fea0003800200 */
.L_x_23646:
        /* <DEDUP_REMOVED lines=43> */
.L_x_23645:
[----:B------:R-:W-:Y:S05]  /*1600*/  BSYNC.RECONVERGENT B1 ;  /* 0x0000000000017941 */ /* 0x000fea0003800200 */
.L_x_23644:
        /* <DEDUP_REMOVED lines=26> */
.L_x_23650:
        /* <DEDUP_REMOVED lines=13> */
.L_x_23652:
[----:B------:R-:W-:Y:S05]  /*1880*/  BSYNC.RECONVERGENT B2 ;  /* 0x0000000000027941 */ /* 0x000fea0003800200 */
.L_x_23651:
        /* <DEDUP_REMOVED lines=43> */
.L_x_23649:
[----:B------:R-:W-:Y:S05]  /*1b40*/  BSYNC.RECONVERGENT B1 ;  /* 0x0000000000017941 */ /* 0x000fea0003800200 */
.L_x_23648:
        /* <DEDUP_REMOVED lines=22> */
.L_x_23655:
        /* <DEDUP_REMOVED lines=13> */
.L_x_23657:
[----:B------:R-:W-:Y:S05]  /*1d80*/  BSYNC.RECONVERGENT B2 ;  /* 0x0000000000027941 */ /* 0x000fea0003800200 */
.L_x_23656:
        /* <DEDUP_REMOVED lines=43> */
.L_x_23654:
[----:B------:R-:W-:Y:S05]  /*2040*/  BSYNC.RECONVERGENT B1 ;  /* 0x0000000000017941 */ /* 0x000fea0003800200 */
.L_x_23653:
        /* <DEDUP_REMOVED lines=22> */
.L_x_23660:
        /* <DEDUP_REMOVED lines=13> */
.L_x_23662:
[----:B------:R-:W-:Y:S05]  /*2280*/  BSYNC.RECONVERGENT B2 ;  /* 0x0000000000027941 */ /* 0x000fea0003800200 */
.L_x_23661:
        /* <DEDUP_REMOVED lines=43> */
.L_x_23659:
[----:B------:R-:W-:Y:S05]  /*2540*/  BSYNC.RECONVERGENT B1 ;  /* 0x0000000000017941 */ /* 0x000fea0003800200 */
.L_x_23658:
        /* <DEDUP_REMOVED lines=22> */
.L_x_23665:
        /* <DEDUP_REMOVED lines=13> */
.L_x_23667:
[----:B------:R-:W-:Y:S05]  /*2780*/  BSYNC.RECONVERGENT B2 ;  /* 0x0000000000027941 */ /* 0x000fea0003800200 */
.L_x_23666:
        /* <DEDUP_REMOVED lines=43> */
.L_x_23664:
[----:B------:R-:W-:Y:S05]  /*2a40*/  BSYNC.RECONVERGENT B1 ;  /* 0x0000000000017941 */ /* 0x000fea0003800200 */
.L_x_23663:
        /* <DEDUP_REMOVED lines=22> */
.L_x_23670:
        /* <DEDUP_REMOVED lines=13> */
.L_x_23672:
[----:B------:R-:W-:Y:S05]  /*2c80*/  BSYNC.RECONVERGENT B2 ;  /* 0x0000000000027941 */ /* 0x000fea0003800200 */
.L_x_23671:
        /* <DEDUP_REMOVED lines=43> */
.L_x_23669:
[----:B------:R-:W-:Y:S05]  /*2f40*/  BSYNC.RECONVERGENT B1 ;  /* 0x0000000000017941 */ /* 0x000fea0003800200 */
.L_x_23668:
        /* <DEDUP_REMOVED lines=22> */
.L_x_23675:
        /* <DEDUP_REMOVED lines=13> */
.L_x_23677:
[----:B------:R-:W-:Y:S05]  /*3180*/  BSYNC.RECONVERGENT B2 ;  /* 0x0000000000027941 */ /* 0x000fea0003800200 */
.L_x_23676:
        /* <DEDUP_REMOVED lines=43> */
.L_x_23674:
[----:B------:R-:W-:Y:S05]  /*3440*/  BSYNC.RECONVERGENT B1 ;  /* 0x0000000000017941 */ /* 0x000fea0003800200 */
.L_x_23673:
        /* <DEDUP_REMOVED lines=22> */
.L_x_23680:
        /* <DEDUP_REMOVED lines=15> */
.L_x_23682:
[----:B------:R-:W-:Y:S05]  /*36a0*/  BSYNC.RECONVERGENT B2 ;  /* 0x0000000000027941 */ /* 0x000fea0003800200 */
.L_x_23681:
        /* <DEDUP_REMOVED lines=43> */
.L_x_23679:
[----:B------:R-:W-:Y:S05]  /*3960*/  BSYNC.RECONVERGENT B1 ;  /* 0x0000000000017941 */ /* 0x000fea0003800200 */
.L_x_23678:
        /* <DEDUP_REMOVED lines=10> */
.L_x_23643:
        /* <DEDUP_REMOVED lines=16> */
.L_x_23686:
        /* <DEDUP_REMOVED lines=13> */
.L_x_23688:
[----:B------:R-:W-:Y:S05]  /*3be0*/  BSYNC.RECONVERGENT B2 ;  /* 0x0000000000027941 */ /* 0x000fea0003800200 */
.L_x_23687:
        /* <DEDUP_REMOVED lines=42> */
.L_x_23685:
[----:B------:R-:W-:Y:S05]  /*3e90*/  BSYNC.RECONVERGENT B1 ;  /* 0x0000000000017941 */ /* 0x000fea0003800200 */
.L_x_23684:
[----:B------:R-:W0:Y:S01]  /*3ea0*/  LDC R13, c[0x0][0x404] ;  /* 0x00010100ff0d7b82 */ /* 0x000e220000000800 */
[----:B------:R-:W-:Y:S01]  /*3eb0*/  ISETP.NE.AND P0, PT, R132, 0x1, PT ;  /* 0x000000018400780c */ /* 0x000fe20003f05270 */
[----:B-----5:R-:W-:Y:S01]  /*3ec0*/  HADD2.F32 R4, -RZ, R128.H0_H0 ;  /* 0x20000080ff047230 */ /* 0x020fe20000004100 */
[----:B------:R-:W-:Y:S01]  /*3ed0*/  I2FP.F32.U32 R15, R12 ;  /* 0x0000000c000f7245 */ /* 0x000fe20000201000 */
[----:B------:R-:W-:Y:S01]  /*3ee0*/  IMAD.MOV.U32 R12, RZ, RZ, 0x2f800000 ;  /* 0x2f800000ff0c7424 */ /* 0x000fe200078e00ff */
[----:B------:R-:W-:Y:S01]  /*3ef0*/  BSSY.RECONVERGENT B1, `(.L_x_23689) ;  /* 0x000004b000017945 */ /* 0x000fe20003800200 */
[----:B------:R-:W-:Y:S02]  /*3f00*/  IMAD.MOV.U32 R133, RZ, RZ, 0x2 ;  /* 0x00000002ff857424 */ /* 0x000fe400078e00ff */
[----:B------:R-:W-:Y:S01]  /*3f10*/  FMUL.FTZ R14, R4, UR4 ;  /* 0x00000004040e7c20 */ /* 0x000fe20008410000 */
[----:B------:R-:W1:Y:S01]  /*3f20*/  LDC R135, c[0x0][0x408] ;  /* 0x00010200ff877b82 */ /* 0x000e620000000800 */
[----:B------:R-:W-:Y:S01]  /*3f30*/  FFMA.FTZ R2, R15, R12, 1.1641532182693481445e-10 ;  /* 0x2f0000000f027423 */ /* 0x000fe2000001000c */
[----:B------:R-:W-:-:S04]  /*3f40*/  MOV R4, R0 ;  /* 0x0000000000047202 */ /* 0x000fc80000000f00 */
        /* <DEDUP_REMOVED lines=12> */
.L_x_23691:
        /* <DEDUP_REMOVED lines=13> */
.L_x_23693:
[----:B------:R-:W-:Y:S05]  /*40e0*/  BSYNC.RECONVERGENT B2 ;  /* 0x0000000000027941 */ /* 0x000fea0003800200 */
.L_x_23692:
        /* <DEDUP_REMOVED lines=43> */
.L_x_23690:
[----:B------:R-:W-:Y:S05]  /*43a0*/  BSYNC.RECONVERGENT B1 ;  /* 0x0000000000017941 */ /* 0x000fea0003800200 */
.L_x_23689:
        /* <DEDUP_REMOVED lines=19> */
.L_x_23696:
        /* <DEDUP_REMOVED lines=13> */
.L_x_23698:
[----:B------:R-:W-:Y:S05]  /*45b0*/  BSYNC.RECONVERGENT B2 ;  /* 0x0000000000027941 */ /* 0x000fea0003800200 */
.L_x_23697:
        /* <DEDUP_REMOVED lines=43> */
.L_x_23695:
[----:B------:R-:W-:Y:S05]  /*4870*/  BSYNC.RECONVERGENT B1 ;  /* 0x0000000000017941 */ /* 0x000fea0003800200 */
.L_x_23694:
[----:B------:R-:W-:Y:S01]  /*4880*/  ISETP.NE.AND P2, PT, R132, 0x1, PT ;  /* 0x000000018400780c */ /* 0x000fe20003f45270 */
[----:B------:R-:W-:Y:S01]  /*4890*/  HADD2.F32 R14, -RZ, R129.H0_H0 ;  /* 0x20000081ff0e7230 */ /* 0x000fe20000004100 */
        /* <DEDUP_REMOVED lines=17> */
.L_x_23701:
        /* <DEDUP_REMOVED lines=13> */
.L_x_23703:
[----:B------:R-:W-:Y:S05]  /*4a80*/  BSYNC.RECONVERGENT B2 ;  /* 0x0000000000027941 */ /* 0x000fea0003800200 */
.L_x_23702:
        /* <DEDUP_REMOVED lines=43> */
.L_x_23700:
[----:B------:R-:W-:Y:S05]  /*4d40*/  BSYNC.RECONVERGENT B1 ;  /* 0x0000000000017941 */ /* 0x000fea0003800200 */
.L_x_23699:
        /* <DEDUP_REMOVED lines=19> */
.L_x_23706:
        /* <DEDUP_REMOVED lines=13> */
.L_x_23708:
[----:B------:R-:W-:Y:S05]  /*4f50*/  BSYNC.RECONVERGENT B2 ;  /* 0x0000000000027941 */ /* 0x000fea0003800200 */
.L_x_23707:
        /* <DEDUP_REMOVED lines=43> */
.L_x_23705:
[----:B------:R-:W-:Y:S05]  /*5210*/  BSYNC.RECONVERGENT B1 ;  /* 0x0000000000017941 */ /* 0x000fea0003800200 */
.L_x_23704:
[----:B------:R-:W-:Y:S01]  /*5220*/  I2FP.F32.U32 R129, R4 ;  /* 0x0000000400817245 */ /* 0x000fe20000201000 */
[----:B------:R-:W-:Y:S01]  /*5230*/  BSSY.RECONVERGENT B1, `(.L_x_23709) ;  /* 0x000004b000017945 */ /* 0x000fe20003800200 */
[----:B------:R-:W-:Y:S01]  /*5240*/  ISETP.NE.AND P4, PT, R134, 0x1, PT ;  /* 0x000000018600780c */ /* 0x000fe20003f85270 */
[----:B------:R-:W-:Y:S02]  /*5250*/  IMAD.MOV.U32 R142, RZ, RZ, 0x2 ;  /* 0x00000002ff8e7424 */ /* 0x000fe400078e00ff */
        /* <DEDUP_REMOVED lines=15> */
.L_x_23711:
        /* <DEDUP_REMOVED lines=13> */
.L_x_23713:
[----:B------:R-:W-:Y:S05]  /*5420*/  BSYNC.RECONVERGENT B2 ;  /* 0x0000000000027941 */ /* 0x000fea0003800200 */
.L_x_23712:
        /* <DEDUP_REMOVED lines=43> */
.L_x_23710:
[----:B------:R-:W-:Y:S05]  /*56e0*/  BSYNC.RECONVERGENT B1 ;  /* 0x0000000000017941 */ /* 0x000fea0003800200 */
.L_x_23709:
        /* <DEDUP_REMOVED lines=19> */
.L_x_23716:
        /* <DEDUP_REMOVED lines=13> */
.L_x_23718:
[----:B------:R-:W-:Y:S05]  /*58f0*/  BSYNC.RECONVERGENT B2 ;  /* 0x0000000000027941 */ /* 0x000fea0003800200 */
.L_x_23717:
        /* <DEDUP_REMOVED lines=43> */
.L_x_23715:
[----:B------:R-:W-:Y:S05]  /*5bb0*/  BSYNC.RECONVERGENT B1 ;  /* 0x0000000000017941 */ /* 0x000fea0003800200 */
.L_x_23714:
[----:B------:R-:W-:Y:S01]  /*5bc0*/  ISETP.NE.AND P6, PT, R143, 0x1, PT ;  /* 0x000000018f00780c */ /* 0x000fe20003fc5270 */
[----:B------:R-:W-:Y:S01]  /*5bd0*/  BSSY.RECONVERGENT B1, `(.L_x_23719) ;  /* 0x000004d000017945 */ /* 0x000fe20003800200 */
[----:B------:R-:W-:Y:S01]  /*5be0*/  I2FP.F32.U32 R129, R4 ;  /* 0x0000000400817245 */ /* 0x000fe20000201000 */
[----:B------:R-:W-:-:S04]  /*5bf0*/  HADD2.F32 R4, -RZ, R131.H0_H0 ;  /* 0x20000083ff047230 */ /* 0x000fc80000004100 */
[----:B------:R-:W-:Y:S01]  /*5c00*/  FFMA.FTZ R130, R129, R12, 1.1641532182693481445e-10 ;  /* 0x2f00000081827423 */ /* 0x000fe2000001000c */
[----:B------:R-:W-:Y:S01]  /*5c10*/  FMUL.FTZ R134, R4, UR4 ;  /* 0x0000000404867c20 */ /* 0x000fe20008410000 */
[----:B------:R-:W-:Y:S01]  /*5c20*/  IMAD.MOV.U32 R4, RZ, RZ, 0x2 ;  /* 0x00000002ff047424 */ /* 0x000fe200078e00ff */
[----:B------:R-:W-:Y:S02]  /*5c30*/  MOV R129, R0 ;  /* 0x0000000000817202 */ /* 0x000fe40000000f00 */
        /* <DEDUP_REMOVED lines=11> */
.L_x_23721:
        /* <DEDUP_REMOVED lines=15> */
.L_x_23723:
[----:B------:R-:W-:Y:S05]  /*5de0*/  BSYNC.RECONVERGENT B2 ;  /* 0x0000000000027941 */ /* 0x000fea0003800200 */
.L_x_23722:
        /* <DEDUP_REMOVED lines=43> */
.L_x_23720:
[----:B------:R-:W-:Y:S05]  /*60a0*/  BSYNC.RECONVERGENT B1 ;  /* 0x0000000000017941 */ /* 0x000fea0003800200 */
.L_x_23719:
        /* <DEDUP_REMOVED lines=16> */
.L_x_23683:
        /* <DEDUP_REMOVED lines=19> */
[----:B-1----:R-:W-:Y:S01]  /*62e0*/  IMAD.WIDE.U32 R128, R137, 0x8, R128 ;  /* 0x0000000889807825 */ /* 0x002fe200078e0080 */
[----:B------:R0:W-:Y:S04]  /*62f0*/  STG.E.128 desc[UR6][R130.64+0x10], R132 ;  /* 0x0000108482007986 */ /* 0x0001e8000c101d06 */
[----:B------:R0:W-:Y:S02]  /*6300*/  STG.E.64 desc[UR6][R128.64], R142 ;  /* 0x0000008e80007986 */ /* 0x0001e4000c101b06 */
.L_x_23642:
[----:B------:R-:W-:Y:S05]  /*6310*/  BSYNC.RECONVERGENT B0 ;  /* 0x0000000000007941 */ /* 0x000fea0003800200 */
.L_x_23641:
        /* <DEDUP_REMOVED lines=30> */
.L_x_23729:
        /* <DEDUP_REMOVED lines=13> */
.L_x_23731:
[----:B------:R-:W-:Y:S05]  /*65d0*/  BSYNC.RECONVERGENT B2 ;  /* 0x0000000000027941 */ /* 0x000fea0003800200 */
.L_x_23730:
        /* <DEDUP_REMOVED lines=43> */
.L_x_23728:
[----:B------:R-:W-:Y:S05]  /*6890*/  BSYNC.RECONVERGENT B1 ;  /* 0x0000000000017941 */ /* 0x000fea0003800200 */
.L_x_23727:
        /* <DEDUP_REMOVED lines=26> */
.L_x_23734:
        /* <DEDUP_REMOVED lines=13> */
.L_x_23736:
[----:B------:R-:W-:Y:S05]  /*6b10*/  BSYNC.RECONVERGENT B2 ;  /* 0x0000000000027941 */ /* 0x000fea0003800200 */
.L_x_23735:
        /* <DEDUP_REMOVED lines=43> */
.L_x_23733:
[----:B------:R-:W-:Y:S05]  /*6dd0*/  BSYNC.RECONVERGENT B1 ;  /* 0x0000000000017941 */ /* 0x000fea0003800200 */
.L_x_23732:
        /* <DEDUP_REMOVED lines=22> */
.L_x_23739:
        /* <DEDUP_REMOVED lines=13> */
.L_x_23741:
[----:B------:R-:W-:Y:S05]  /*7010*/  BSYNC.RECONVERGENT B2 ;  /* 0x0000000000027941 */ /* 0x000fea0003800200 */
.L_x_23740:
        /* <DEDUP_REMOVED lines=43> */
.L_x_23738:
[----:B------:R-:W-:Y:S05]  /*72d0*/  BSYNC.RECONVERGENT B1 ;  /* 0x0000000000017941 */ /* 0x000fea0003800200 */
.L_x_23737:
        /* <DEDUP_REMOVED lines=22> */
.L_x_23744:
        /* <DEDUP_REMOVED lines=13> */
.L_x_23746:
[----:B------:R-:W-:Y:S05]  /*7510*/  BSYNC.RECONVERGENT B2 ;  /* 0x0000000000027941 */ /* 0x000fea0003800200 */
.L_x_23745:
        /* <DEDUP_REMOVED lines=43> */
.L_x_23743:
[----:B------:R-:W-:Y:S05]  /*77d0*/  BSYNC.RECONVERGENT B1 ;  /* 0x0000000000017941 */ /* 0x000fea0003800200 */
.L_x_23742:
        /* <DEDUP_REMOVED lines=22> */
.L_x_23749:
        /* <DEDUP_REMOVED lines=13> */
.L_x_23751:
[----:B------:R-:W-:Y:S05]  /*7a10*/  BSYNC.RECONVERGENT B2 ;  /* 0x0000000000027941 */ /* 0x000fea0003800200 */
.L_x_23750:
        /* <DEDUP_REMOVED lines=43> */
.L_x_23748:
[----:B------:R-:W-:Y:S05]  /*7cd0*/  BSYNC.RECONVERGENT B1 ;  /* 0x0000000000017941 */ /* 0x000fea0003800200 */
.L_x_23747:
        /* <DEDUP_REMOVED lines=22> */
.L_x_23754:
        /* <DEDUP_REMOVED lines=13> */
.L_x_23756:
[----:B------:R-:W-:Y:S05]  /*7f10*/  BSYNC.RECONVERGENT B2 ;  /* 0x0000000000027941 */ /* 0x000fea0003800200 */
.L_x_23755:
        /* <DEDUP_REMOVED lines=43> */
.L_x_23753:
[----:B------:R-:W-:Y:S05]  /*81d0*/  BSYNC.RECONVERGENT B1 ;  /* 0x0000000000017941 */ /* 0x000fea0003800200 */
.L_x_23752:
        /* <DEDUP_REMOVED lines=22> */
.L_x_23759:
        /* <DEDUP_REMOVED lines=13> */
.L_x_23761:
[----:B------:R-:W-:Y:S05]  /*8410*/  BSYNC.RECONVERGENT B2 ;  /* 0x0000000000027941 */ /* 0x000fea0003800200 */
.L_x_23760:
        /* <DEDUP_REMOVED lines=43> */
.L_x_23758:
[----:B------:R-:W-:Y:S05]  /*86d0*/  BSYNC.RECONVERGENT B1 ;  /* 0x0000000000017941 */ /* 0x000fea0003800200 */
.L_x_23757:
[----:B------:R-:W-:Y:S01]  /*86e0*/  I2FP.F32.U32 R4, R4 ;  /* 0x0000000400047245 */ /* 0x000fe20000201000 */
[----:B------:R-:W-:Y:S01]  /*86f0*/  HADD2.F32 R102, -RZ, R103.H0_H0 ;  /* 0x20000067ff667230 */ /* 0x000fe20000004100 */
[----:B------:R-:W-:Y:S01]  /*8700*/  ISETP.NE.AND P6, PT, R128, 0x1, PT ;  /* 0x000000018000780c */ /* 0x000fe20003fc5270 */
[----:B------:R-:W-:Y:S01]  /*8710*/  BSSY.RECONVERGENT B1, `(.L_x_23762) ;  /* 0x000004e000017945 */ /* 0x000fe20003800200 */
[----:B------:R-:W-:Y:S02]  /*8720*/  IMAD.MOV.U32 R144, RZ, RZ, R0 ;  /* 0x000000ffff907224 */ /* 0x000fe400078e0000 */
        /* <DEDUP_REMOVED lines=17> */
.L_x_23764:
        /* <DEDUP_REMOVED lines=15> */
.L_x_23766:
[----:B------:R-:W-:Y:S05]  /*8930*/  BSYNC.RECONVERGENT B2 ;  /* 0x0000000000027941 */ /* 0x000fea0003800200 */
.L_x_23765:
        /* <DEDUP_REMOVED lines=43> */
.L_x_23763:
[----:B------:R-:W-:Y:S05]  /*8bf0*/  BSYNC.RECONVERGENT B1 ;  /* 0x0000000000017941 */ /* 0x000fea0003800200 */
.L_x_23762:
        /* <DEDUP_REMOVED lines=10> */
.L_x_23726:
        /* <DEDUP_REMOVED lines=16> */
.L_x_23770:
        /* <DEDUP_REMOVED lines=13> */
.L_x_23772:
[----:B------:R-:W-:Y:S05]  /*8e70*/  BSYNC.RECONVERGENT B2 ;  /* 0x0000000000027941 */ /* 0x000fea0003800200 */
.L_x_23771:
        /* <DEDUP_REMOVED lines=42> */
.L_x_23769:
[----:B------:R-:W-:Y:S05]  /*9120*/  BSYNC.RECONVERGENT B1 ;  /* 0x0000000000017941 */ /* 0x000fea0003800200 */
.L_x_23768:
        /* <DEDUP_REMOVED lines=23> */
.L_x_23775:
        /* <DEDUP_REMOVED lines=13> */
.L_x_23777:
[----:B------:R-:W-:Y:S05]  /*9370*/  BSYNC.RECONVERGENT B2 ;  /* 0x0000000000027941 */ /* 0x000fea0003800200 */
.L_x_23776:
        /* <DEDUP_REMOVED lines=43> */
.L_x_23774:
[----:B------:R-:W-:Y:S05]  /*9630*/  BSYNC.RECONVERGENT B1 ;  /* 0x0000000000017941 */ /* 0x000fea0003800200 */
.L_x_23773:
[----:B------:R-:W-:Y:S01]  /*9640*/  ISETP.NE.AND P1, PT, R130, 0x1, PT ;  /* 0x000000018200780c */ /* 0x000fe20003f25270 */
[----:B------:R-:W-:Y:S01]  /*9650*/  HADD2.F32 R100, -RZ, R100.H1_H1 ;  /* 0x30000064ff647230 */ /* 0x000fe20000004100 */
[----:B------:R-:W-:Y:S01]  /*9660*/  I2FP.F32.U32 R99, R4 ;  /* 0x0000000400637245 */ /* 0x000fe20000201000 */
[----:B------:R-:W-:Y:S03]  /*9670*/  BSSY.RECONVERGENT B1, `(.L_x_23778) ;  /* 0x0000049000017945 */ /* 0x000fe60003800200 */
[----:B------:R-:W-:Y:S01]  /*9680*/  FMUL.FTZ R129, R100, UR4 ;  /* 0x0000000464817c20 */ /* 0x000fe20008410000 */
[----:B------:R-:W-:Y:S01]  /*9690*/  FFMA.FTZ R4, R99, R96, 1.1641532182693481445e-10 ;  /* 0x2f00000063047423 */ /* 0x000fe20000010060 */
[----:B------:R-:W-:Y:S02]  /*96a0*/  HFMA2 R100, -RZ, RZ, 0, 1.1920928955078125e-07 ;  /* 0x00000002ff647431 */ /* 0x000fe400000001ff */
[----:B------:R-:W-:-:S02]  /*96b0*/  FMUL.FTZ R129, R129, R128 ;  /* 0x0000008081817220 */ /* 0x000fc40000410000 */
        /* <DEDUP_REMOVED lines=11> */
.L_x_23780:
        /* <DEDUP_REMOVED lines=13> */
.L_x_23782:
[----:B------:R-:W-:Y:S05]  /*9840*/  BSYNC.RECONVERGENT B2 ;  /* 0x0000000000027941 */ /* 0x000fea0003800200 */
.L_x_23781:
        /* <DEDUP_REMOVED lines=43> */
.L_x_23779:
[----:B------:R-:W-:Y:S05]  /*9b00*/  BSYNC.RECONVERGENT B1 ;  /* 0x0000000000017941 */ /* 0x000fea0003800200 */
.L_x_23778:
        /* <DEDUP_REMOVED lines=19> */
.L_x_23785:
        /* <DEDUP_REMOVED lines=13> */
.L_x_23787:
[----:B------:R-:W-:Y:S05]  /*9d10*/  BSYNC.RECONVERGENT B2 ;  /* 0x0000000000027941 */ /* 0x000fea0003800200 */
.L_x_23786:
        /* <DEDUP_REMOVED lines=43> */
.L_x_23784:
[----:B------:R-:W-:Y:S05]  /*9fd0*/  BSYNC.RECONVERGENT B1 ;  /* 0x0000000000017941 */ /* 0x000fea0003800200 */
.L_x_23783:
[----:B------:R-:W-:Y:S01]  /*9fe0*/  ISETP.NE.AND P3, PT, R130, 0x1, PT ;  /* 0x000000018200780c */ /* 0x000fe20003f65270 */
[----:B------:R-:W-:Y:S01]  /*9ff0*/  HADD2.F32 R101, -RZ, R101.H1_H1 ;  /* 0x30000065ff657230 */ /* 0x000fe20000004100 */
        /* <DEDUP_REMOVED lines=17> */
.L_x_23790:
        /* <DEDUP_REMOVED lines=13> */
.L_x_23792:
[----:B------:R-:W-:Y:S05]  /*a1e0*/  BSYNC.RECONVERGENT B2 ;  /* 0x0000000000027941 */ /* 0x000fea0003800200 */
.L_x_23791:
        /* <DEDUP_REMOVED lines=43> */
.L_x_23789:
[----:B------:R-:W-:Y:S05]  /*a4a0*/  BSYNC.RECONVERGENT B1 ;  /* 0x0000000000017941 */ /* 0x000fea0003800200 */
.L_x_23788:
[----:B------:R-:W-:Y:S01]  /*a4b0*/  ISETP.NE.AND P4, PT, R131, 0x1, PT ;  /* 0x000000018300780c */ /* 0x000fe20003f85270 */
[----:B------:R-:W-:Y:S01]  /*a4c0*/  HADD2.F32 R100, -RZ, R102.H0_H0 ;  /* 0x20000066ff647230 */ /* 0x000fe20000004100 */
        /* <DEDUP_REMOVED lines=17> */
.L_x_23795:
        /* <DEDUP_REMOVED lines=13> */
.L_x_23797:
[----:B------:R-:W-:Y:S05]  /*a6b0*/  BSYNC.RECONVERGENT B2 ;  /* 0x0000000000027941 */ /* 0x000fea0003800200 */
.L_x_23796:
        /* <DEDUP_REMOVED lines=43> */
.L_x_23794:
[----:B------:R-:W-:Y:S05]  /*a970*/  BSYNC.RECONVERGENT B1 ;  /* 0x0000000000017941 */ /* 0x000fea0003800200 */
.L_x_23793:
[----:B------:R-:W-:Y:S01]  /*a980*/  ISETP.NE.AND P5, PT, R130, 0x1, PT ;  /* 0x000000018200780c */ /* 0x000fe20003fa5270 */
[----:B------:R-:W-:Y:S01]  /*a990*/  HADD2.F32 R102, -RZ, R102.H1_H1 ;  /* 0x30000066ff667230 */ /* 0x000fe20000004100 */
        /* <DEDUP_REMOVED lines=17> */
.L_x_23800:
        /* <DEDUP_REMOVED lines=13> */
.L_x_23802:
[----:B------:R-:W-:Y:S05]  /*ab80*/  BSYNC.RECONVERGENT B2 ;  /* 0x0000000000027941 */ /* 0x000fea0003800200 */
.L_x_23801:
        /* <DEDUP_REMOVED lines=43> */
.L_x_23799:
[----:B------:R-:W-:Y:S05]  /*ae40*/  BSYNC.RECONVERGENT B1 ;  /* 0x0000000000017941 */ /* 0x000fea0003800200 */
.L_x_23798:
[----:B------:R-:W-:Y:S01]  /*ae50*/  ISETP.NE.AND P6, PT, R144, 0x1, PT ;  /* 0x000000019000780c */ /* 0x000fe20003fc5270 */
[----:B------:R-:W-:Y:S01]  /*ae60*/  HADD2.F32 R4, -RZ, R103.H0_H0 ;  /* 0x20000067ff047230 */ /* 0x000fe20000004100 */
[----:B------:R-:W-:Y:S01]  /*ae70*/  I2FP.F32.U32 R131, R102 ;  /* 0x0000006600837245 */ /* 0x000fe20000201000 */
[----:B------:R-:W-:Y:S03]  /*ae80*/  BSSY.RECONVERGENT B1, `(.L_x_23803) ;  /* 0x000004b000017945 */ /* 0x000fe60003800200 */
[----:B------:R-:W-:Y:S01]  /*ae90*/  FMUL.FTZ R145, R4, UR4 ;  /* 0x0000000404917c20 */ /* 0x000fe20008410000 */
[----:B------:R-:W-:Y:S01]  /*aea0*/  FFMA.FTZ R130, R131, R96, 1.1641532182693481445e-10 ;  /* 0x2f00000083827423 */ /* 0x000fe20000010060 */
[----:B------:R-:W-:Y:S02]  /*aeb0*/  IMAD.MOV.U32 R4, RZ, RZ, 0x2 ;  /* 0x00000002ff047424 */ /* 0x000fe400078e00ff */
        /* <DEDUP_REMOVED lines=12> */
.L_x_23805:
        /* <DEDUP_REMOVED lines=15> */
.L_x_23807:
[----:B------:R-:W-:Y:S05]  /*b070*/  BSYNC.RECONVERGENT B2 ;  /* 0x0000000000027941 */ /* 0x000fea0003800200 */
.L_x_23806:
        /* <DEDUP_REMOVED lines=43> */
.L_x_23804:
[----:B------:R-:W-:Y:S05]  /*b330*/  BSYNC.RECONVERGENT B1 ;  /* 0x0000000000017941 */ /* 0x000fea0003800200 */
.L_x_23803:
        /* <DEDUP_REMOVED lines=16> */
.L_x_23767:
        /* <DEDUP_REMOVED lines=22> */
.L_x_23725:
[----:B------:R-:W-:Y:S05]  /*b5a0*/  BSYNC.RECONVERGENT B0 ;  /* 0x0000000000007941 */ /* 0x000fea0003800200 */
.L_x_23724:
        /* <DEDUP_REMOVED lines=30> */
.L_x_23813:
        /* <DEDUP_REMOVED lines=13> */
.L_x_23815:
[----:B------:R-:W-:Y:S05]  /*b860*/  BSYNC.RECONVERGENT B2 ;  /* 0x0000000000027941 */ /* 0x000fea0003800200 */
.L_x_23814:
        /* <DEDUP_REMOVED lines=41> */
[----:B------:R-:W-:Y:S01]  /*bb00*/  LOP3.LUT R7, R144, UR34, R147, 0x96, !PT ;  /* 0x0000002290077c12 */ /* 0x000fe2000f8e9693 */
[----:B------:R-:W-:-:S07]  /*bb10*/  IMAD.MOV.U32 R144, RZ, RZ, R146 ;  /* 0x000000ffff907224 */ /* 0x000fce00078e0092 */
.L_x_23812:
[----:B------:R-:W-:Y:S05]  /*bb20*/  BSYNC.RECONVERGENT B1 ;  /* 0x0000000000017941 */ /* 0x000fea0003800200 */
.L_x_23811:
        /* <DEDUP_REMOVED lines=26> */
.L_x_23818:
        /* <DEDUP_REMOVED lines=13> */
.L_x_23820:
[----:B------:R-:W-:Y:S05]  /*bda0*/  BSYNC.RECONVERGENT B2 ;  /* 0x0000000000027941 */ /* 0x000fea0003800200 */
.L_x_23819:
        /* <DEDUP_REMOVED lines=43> */
.L_x_23817:
[----:B------:R-:W-:Y:S05]  /*c060*/  BSYNC.RECONVERGENT B1 ;  /* 0x0000000000017941 */ /* 0x000fea0003800200 */
.L_x_23816:
        /* <DEDUP_REMOVED lines=22> */
.L_x_23823:
        /* <DEDUP_REMOVED lines=13> */
.L_x_23825:
[----:B------:R-:W-:Y:S05]  /*c2a0*/  BSYNC.RECONVERGENT B2 ;  /* 0x0000000000027941 */ /* 0x000fea0003800200 */
.L_x_23824:
        /* <DEDUP_REMOVED lines=43> */
.L_x_23822:
[----:B------:R-:W-:Y:S05]  /*c560*/  BSYNC.RECONVERGENT B1 ;  /* 0x0000000000017941 */ /* 0x000fea0003800200 */
.L_x_23821:
        /* <DEDUP_REMOVED lines=22> */
.L_x_23828:
        /* <DEDUP_REMOVED lines=13> */
.L_x_23830:
[----:B------:R-:W-:Y:S05]  /*c7a0*/  BSYNC.RECONVERGENT B2 ;  /* 0x0000000000027941 */ /* 0x000fea0003800200 */
.L_x_23829:
        /* <DEDUP_REMOVED lines=43> */
.L_x_23827:
[----:B------:R-:W-:Y:S05]  /*ca60*/  BSYNC.RECONVERGENT B1 ;  /* 0x0000000000017941 */ /* 0x000fea0003800200 */
.L_x_23826:
        /* <DEDUP_REMOVED lines=22> */
.L_x_23833:
        /* <DEDUP_REMOVED lines=13> */
.L_x_23835:
[----:B------:R-:W-:Y:S05]  /*cca0*/  BSYNC.RECONVERGENT B2 ;  /* 0x0000000000027941 */ /* 0x000fea0003800200 */
.L_x_23834:
        /* <DEDUP_REMOVED lines=43> */
.L_x_23832:
[----:B------:R-:W-:Y:S05]  /*cf60*/  BSYNC.RECONVERGENT B1 ;  /* 0x0000000000017941 */ /* 0x000fea0003800200 */
.L_x_23831:
        /* <DEDUP_REMOVED lines=22> */
.L_x_23838:
        /* <DEDUP_REMOVED lines=13> */
.L_x_23840:
[----:B------:R-:W-:Y:S05]  /*d1a0*/  BSYNC.RECONVERGENT B2 ;  /* 0x0000000000027941 */ /* 0x000fea0003800200 */
.L_x_23839:
        /* <DEDUP_REMOVED lines=43> */
.L_x_23837:
[----:B------:R-:W-:Y:S05]  /*d460*/  BSYNC.RECONVERGENT B1 ;  /* 0x0000000000017941 */ /* 0x000fea0003800200 */
.L_x_23836:
        /* <DEDUP_REMOVED lines=22> */
.L_x_23843:
        /* <DEDUP_REMOVED lines=13> */
.L_x_23845:
[----:B------:R-:W-:Y:S05]  /*d6a0*/  BSYNC.RECONVERGENT B2 ;  /* 0x0000000000027941 */ /* 0x000fea0003800200 */
.L_x_23844:
        /* <DEDUP_REMOVED lines=43> */
.L_x_23842:
[----:B------:R-:W-:Y:S05]  /*d960*/  BSYNC.RECONVERGENT B1 ;  /* 0x0000000000017941 */ /* 0x000fea0003800200 */
.L_x_23841:
        /* <DEDUP_REMOVED lines=22> */
.L_x_23848:
        /* <DEDUP_REMOVED lines=15> */
.L_x_23850:
[----:B------:R-:W-:Y:S05]  /*dbc0*/  BSYNC.RECONVERGENT B2 ;  /* 0x0000000000027941 */ /* 0x000fea0003800200 */
.L_x_23849:
        /* <DEDUP_REMOVED lines=43> */
.L_x_23847:
[----:B------:R-:W-:Y:S05]  /*de80*/  BSYNC.RECONVERGENT B1 ;  /* 0x0000000000017941 */ /* 0x000fea0003800200 */
.L_x_23846:
        /* <DEDUP_REMOVED lines=10> */
.L_x_23810:
        /* <DEDUP_REMOVED lines=16> */
.L_x_23854:
        /* <DEDUP_REMOVED lines=13> */
.L_x_23856:
[----:B------:R-:W-:Y:S05]  /*e100*/  BSYNC.RECONVERGENT B2 ;  /* 0x0000000000027941 */ /* 0x000fea0003800200 */
.L_x_23855:
        /* <DEDUP_REMOVED lines=42> */
.L_x_23853:
[----:B------:R-:W-:Y:S05]  /*e3b0*/  BSYNC.RECONVERGENT B1 ;  /* 0x0000000000017941 */ /* 0x000fea0003800200 */
.L_x_23852:
        /* <DEDUP_REMOVED lines=23> */
.L_x_23859:
        /* <DEDUP_REMOVED lines=13> */
.L_x_23861:
[----:B------:R-:W-:Y:S05]  /*e600*/  BSYNC.RECONVERGENT B2 ;  /* 0x0000000000027941 */ /* 0x000fea0003800200 */
.L_x_23860:
        /* <DEDUP_REMOVED lines=43> */
.L_x_23858:
[----:B------:R-:W-:Y:S05]  /*e8c0*/  BSYNC.RECONVERGENT B1 ;  /* 0x0000000000017941 */ /* 0x000fea0003800200 */
.L_x_23857:
        /* <DEDUP_REMOVED lines=19> */
.L_x_23864:
        /* <DEDUP_REMOVED lines=13> */
.L_x_23866:
[----:B------:R-:W-:Y:S05]  /*ead0*/  BSYNC.RECONVERGENT B2 ;  /* 0x0000000000027941 */ /* 0x000fea0003800200 */
.L_x_23865:
        /* <DEDUP_REMOVED lines=43> */
.L_x_23863:
[----:B------:R-:W-:Y:S05]  /*ed90*/  BSYNC.RECONVERGENT B1 ;  /* 0x0000000000017941 */ /* 0x000fea0003800200 */
.L_x_23862:
        /* <DEDUP_REMOVED lines=19> */
.L_x_23869:
        /* <DEDUP_REMOVED lines=13> */
.L_x_23871:
[----:B------:R-:W-:Y:S05]  /*efa0*/  BSYNC.RECONVERGENT B2 ;  /* 0x0000000000027941 */ /* 0x000fea0003800200 */
.L_x_23870:
        /* <DEDUP_REMOVED lines=43> */
.L_x_23868:
[----:B------:R-:W-:Y:S05]  /*f260*/  BSYNC.RECONVERGENT B1 ;  /* 0x0000000000017941 */ /* 0x000fea0003800200 */
.L_x_23867:
        /* <DEDUP_REMOVED lines=19> */
.L_x_23874:
        /* <DEDUP_REMOVED lines=13> */
.L_x_23876:
[----:B------:R-:W-:Y:S05]  /*f470*/  BSYNC.RECONVERGENT B2 ;  /* 0x0000000000027941 */ /* 0x000fea0003800200 */
.L_x_23875:
        /* <DEDUP_REMOVED lines=43> */
.L_x_23873:
[----:B------:R-:W-:Y:S05]  /*f730*/  BSYNC.RECONVERGENT B1 ;  /* 0x0000000000017941 */ /* 0x000fea0003800200 */
.L_x_23872:
        /* <DEDUP_REMOVED lines=19> */
.L_x_23879:
        /* <DEDUP_REMOVED lines=13> */
.L_x_23881:
[----:B------:R-:W-:Y:S05]  /*f940*/  BSYNC.RECONVERGENT B2 ;  /* 0x0000000000027941 */ /* 0x000fea0003800200 */
.L_x_23880:
        /* <DEDUP_REMOVED lines=43> */
.L_x_23878:
[----:B------:R-:W-:Y:S05]  /*fc00*/  BSYNC.RECONVERGENT B1 ;  /* 0x0000000000017941 */ /* 0x000fea0003800200 */
.L_x_23877:
[----:B------:R-:W-:Y:S01]  /*fc10*/  ISETP.NE.AND P5, PT, R130, 0x1, PT ;  /* 0x000000018200780c */ /* 0x000fe20003fa5270 */
[----:B------:R-:W-:Y:S01]  /*fc20*/  HADD2.F32 R110, -RZ, R110.H1_H1 ;  /* 0x3000006eff6e7230 */ /* 0x000fe20000004100 */
[----:B------:R-:W-:Y:S01]  /*fc30*/  I2FP.F32.U32 R109, R109 ;  /* 0x0000006d006d7245 */ /* 0x000fe20000201000 */
[----:B------:R-:W-:Y:S01]  /*fc40*/  BSSY.RECONVERGENT B1, `(.L_x_23882) ;  /* 0x0000049000017945 */ /* 0x000fe20003800200 */
[----:B------:R-:W-:Y:S02]  /*fc50*/  IMAD.MOV.U32 R131, RZ, RZ, 0x2 ;  /* 0x00000002ff837424 */ /* 0x000fe400078e00ff */
        /* <DEDUP_REMOVED lines=14> */
.L_x_23884:
        /* <DEDUP_REMOVED lines=13> */
.L_x_23886:
[----:B------:R-:W-:Y:S05]  /*fe10*/  BSYNC.RECONVERGENT B2 ;  /* 0x0000000000027941 */ /* 0x000fea0003800200 */
.L_x_23885:
        /* <DEDUP_REMOVED lines=43> */
.L_x_23883:
[----:B------:R-:W-:Y:S05]  /*100d0*/  BSYNC.RECONVERGENT B1 ;  /* 0x0000000000017941 */ /* 0x000fea0003800200 */
.L_x_23882:
        /* <DEDUP_REMOVED lines=19> */
.L_x_23889:
        /* <DEDUP_REMOVED lines=15> */
.L_x_23891:
[----:B------:R-:W-:Y:S05]  /*10300*/  BSYNC.RECONVERGENT B2 ;  /* 0x0000000000027941 */ /* 0x000fea0003800200 */
.L_x_23890:
        /* <DEDUP_REMOVED lines=43> */
.L_x_23888:
[----:B------:R-:W-:Y:S05]  /*105c0*/  BSYNC.RECONVERGENT B1 ;  /* 0x0000000000017941 */ /* 0x000fea0003800200 */
.L_x_23887:
        /* <DEDUP_REMOVED lines=16> */
.L_x_23851:
        /* <DEDUP_REMOVED lines=22> */
.L_x_23809:
[----:B------:R-:W-:Y:S05]  /*10830*/  BSYNC.RECONVERGENT B0 ;  /* 0x0000000000007941 */ /* 0x000fea0003800200 */
.L_x_23808:
        /* <DEDUP_REMOVED lines=16> */
[----:B------:R-:W-:Y:S02]  /*10940*/  HFMA2 R148, -RZ, RZ, 0, 1.1920928955078125e-07 ;  /* 0x00000002ff947431 */ /* 0x000fe400000001ff */
[----:B------:R-:W-:Y:S01]  /*10950*/  IMAD.MOV.U32 R149, RZ, RZ, R0 ;  /* 0x000000ffff957224 */ /* 0x000fe200078e0000 */
[----:B------:R-:W-:-:S08]  /*10960*/  MOV R144, R2 ;  /* 0x0000000200907202 */ /* 0x000fd00000000f00 */
        /* <DEDUP_REMOVED lines=11> */
.L_x_23897:
        /* <DEDUP_REMOVED lines=13> */
.L_x_23899:
[----:B------:R-:W-:Y:S05]  /*10af0*/  BSYNC.RECONVERGENT B2 ;  /* 0x0000000000027941 */ /* 0x000fea0003800200 */
.L_x_23898:
        /* <DEDUP_REMOVED lines=43> */
.L_x_23896:
[----:B------:R-:W-:Y:S05]  /*10db0*/  BSYNC.RECONVERGENT B1 ;  /* 0x0000000000017941 */ /* 0x000fea0003800200 */
.L_x_23895:
        /* <DEDUP_REMOVED lines=26> */
.L_x_23902:
        /* <DEDUP_REMOVED lines=13> */
.L_x_23904:
[----:B------:R-:W-:Y:S05]  /*11030*/  BSYNC.RECONVERGENT B2 ;  /* 0x0000000000027941 */ /* 0x000fea0003800200 */
.L_x_23903:
        /* <DEDUP_REMOVED lines=43> */
.L_x_23901:
[----:B------:R-:W-:Y:S05]  /*112f0*/  BSYNC.RECONVERGENT B1 ;  /* 0x0000000000017941 */ /* 0x000fea0003800200 */
.L_x_23900:
        /* <DEDUP_REMOVED lines=22> */
.L_x_23907:
        /* <DEDUP_REMOVED lines=13> */
.L_x_23909:
[----:B------:R-:W-:Y:S05]  /*11530*/  BSYNC.RECONVERGENT B2 ;  /* 0x0000000000027941 */ /* 0x000fea0003800200 */
.L_x_23908:
        /* <DEDUP_REMOVED lines=43> */
.L_x_23906:
[----:B------:R-:W-:Y:S05]  /*117f0*/  BSYNC.RECONVERGENT B1 ;  /* 0x0000000000017941 */ /* 0x000fea0003800200 */
.L_x_23905:
        /* <DEDUP_REMOVED lines=22> */
.L_x_23912:
        /* <DEDUP_REMOVED lines=13> */
.L_x_23914:
[----:B------:R-:W-:Y:S05]  /*11a30*/  BSYNC.RECONVERGENT B2 ;  /* 0x0000000000027941 */ /* 0x000fea0003800200 */
.L_x_23913:
        /* <DEDUP_REMOVED lines=43> */
.L_x_23911:
[----:B------:R-:W-:Y:S05]  /*11cf0*/  BSYNC.RECONVERGENT B1 ;  /* 0x0000000000017941 */ /* 0x000fea0003800200 */
.L_x_23910:
        /* <DEDUP_REMOVED lines=22> */
.L_x_23917:
        /* <DEDUP_REMOVED lines=13> */
.L_x_23919:
[----:B------:R-:W-:Y:S05]  /*11f30*/  BSYNC.RECONVERGENT B2 ;  /* 0x0000000000027941 */ /* 0x000fea0003800200 */
.L_x_23918:
        /* <DEDUP_REMOVED lines=43> */
.L_x_23916:
[----:B------:R-:W-:Y:S05]  /*121f0*/  BSYNC.RECONVERGENT B1 ;  /* 0x0000000000017941 */ /* 0x000fea0003800200 */
.L_x_23915:
        /* <DEDUP_REMOVED lines=22> */
.L_x_23922:
        /* <DEDUP_REMOVED lines=13> */
.L_x_23924:
[----:B------:R-:W-:Y:S05]  /*12430*/  BSYNC.RECONVERGENT B2 ;  /* 0x0000000000027941 */ /* 0x000fea0003800200 */
.L_x_23923:
        /* <DEDUP_REMOVED lines=43> */
.L_x_23921:
[----:B------:R-:W-:Y:S05]  /*126f0*/  BSYNC.RECONVERGENT B1 ;  /* 0x0000000000017941 */ /* 0x000fea0003800200 */
.L_x_23920:
        /* <DEDUP_REMOVED lines=22> */
.L_x_23927:
        /* <DEDUP_REMOVED lines=13> */
.L_x_23929:
[----:B------:R-:W-:Y:S05]  /*12930*/  BSYNC.RECONVERGENT B2 ;  /* 0x0000000000027941 */ /* 0x000fea0003800200 */
.L_x_23928:
        /* <DEDUP_REMOVED lines=43> */
.L_x_23926:
[----:B------:R-:W-:Y:S05]  /*12bf0*/  BSYNC.RECONVERGENT B1 ;  /* 0x0000000000017941 */ /* 0x000fea0003800200 */
.L_x_23925:
        /* <DEDUP_REMOVED lines=22> */
.L_x_23932:
        /* <DEDUP_REMOVED lines=15> */
.L_x_23934:
[----:B------:R-:W-:Y:S05]  /*12e50*/  BSYNC.RECONVERGENT B2 ;  /* 0x0000000000027941 */ /* 0x000fea0003800200 */
.L_x_23933:
        /* <DEDUP_REMOVED lines=43> */
.L_x_23931:
[----:B------:R-:W-:Y:S05]  /*13110*/  BSYNC.RECONVERGENT B1 ;  /* 0x0000000000017941 */ /* 0x000fea0003800200 */
.L_x_23930:
        /* <DEDUP_REMOVED lines=10> */
.L_x_23894:
[----:B------:R-:W-:Y:S01]  /*131c0*/  ISETP.NE.AND P0, PT, R4, 0x1, PT ;  /* 0x000000010400780c */ /* 0x000fe20003f05270 */
[----:B------:R-:W-:Y:S01]  /*131d0*/  BSSY.RECONVERGENT B1, `(.L_x_23936) ;  /* 0x0000047000017945 */ /* 0x000fe20003800200 */
[----:B------:R-:W-:Y:S02]  /*131e0*/  HFMA2 R114, -RZ, RZ, 0, 1.1920928955078125e-07 ;  /* 0x00000002ff727431 */ /* 0x000fe400000001ff */
[----:B------:R-:W-:Y:S01]  /*131f0*/  IMAD.MOV.U32 R112, RZ, RZ, R0 ;  /* 0x000000ffff707224 */ /* 0x000fe200078e0000 */
[----:B--2---:R-:W-:-:S08]  /*13200*/  MOV R144, R2 ;  /* 0x0000000200907202 */ /* 0x004fd00000000f00 */
        /* <DEDUP_REMOVED lines=11> */
.L_x_23938:
        /* <DEDUP_REMOVED lines=13> */
.L_x_23940:
[----:B------:R-:W-:Y:S05]  /*13390*/  BSYNC.RECONVERGENT B2 ;  /* 0x0000000000027941 */ /* 0x000fea0003800200 */
.L_x_23939:
        /* <DEDUP_REMOVED lines=42> */
.L_x_23937:
[----:B------:R-:W-:Y:S05]  /*13640*/  BSYNC.RECONVERGENT B1 ;  /* 0x0000000000017941 */ /* 0x000fea0003800200 */
.L_x_23936:
[----:B------:R-:W1:Y:S01]  /*13650*/  LDC R145, c[0x0][0x404] ;  /* 0x00010100ff917b82 */ /* 0x000e620000000800 */
[----:B------:R-:W-:Y:S01]  /*13660*/  ISETP.NE.AND P0, PT, R114, 0x1, PT ;  /* 0x000000017200780c */ /* 0x000fe20003f05270 */
[----:B------:R-:W-:Y:S01]  /*13670*/  IMAD.MOV.U32 R148, RZ, RZ, 0x2f800000 ;  /* 0x2f800000ff947424 */ /* 0x000fe200078e00ff */
[----:B------:R-:W-:Y:S01]  /*13680*/  I2FP.F32.U32 R113, R112 ;  /* 0x0000007000717245 */ /* 0x000fe20000201000 */
[----:B-----5:R-:W-:Y:S01]  /*13690*/  HADD2.F32 R4, -RZ, R116.H0_H0 ;  /* 0x20000074ff047230 */ /* 0x020fe20000004100 */
[----:B------:R-:W-:Y:S01]  /*136a0*/  BSSY.RECONVERGENT B1, `(.L_x_23941) ;  /* 0x000004b000017945 */ /* 0x000fe20003800200 */
[----:B------:R-:W-:Y:S02]  /*136b0*/  MOV R112, 0x2 ;  /* 0x0000000200707802 */ /* 0x000fe40000000f00 */
[----:B0-----:R-:W0:Y:S01]  /*136c0*/  LDC R146, c[0x0][0x408] ;  /* 0x00010200ff927b82 */ /* 0x001e220000000800 */
[----:B------:R-:W-:Y:S01]  /*136d0*/  FFMA.FTZ R2, R113, R148, 1.1641532182693481445e-10 ;  /* 0x2f00000071027423 */ /* 0x000fe20000010094 */
[----:B------:R-:W-:Y:S01]  /*136e0*/  FMUL.FTZ R149, R4, UR4 ;  /* 0x0000000404957c20 */ /* 0x000fe20008410000 */
[----:B------:R-:W-:-:S03]  /*136f0*/  IMAD.MOV.U32 R4, RZ, RZ, R0 ;  /* 0x000000ffff047224 */ /* 0x000fc600078e0000 */
[----:B-1----:R-:W-:-:S04]  /*13700*/  FSETP.LE.FTZ.AND P1, PT, R2, R145, PT ;  /* 0x000000910200720b */ /* 0x002fc80003f33000 */
[----:B------:R-:W-:Y:S01]  /*13710*/  P2R R2, PR, RZ, 0x2 ;  /* 0x00000002ff027803 */ /* 0x000fe20000000000 */
[----:B0-----:R-:W-:Y:S01]  /*13720*/  FMUL.FTZ R149, R149, R146 ;  /* 0x0000009295957220 */ /* 0x001fe20000410000 */
        /* <DEDUP_REMOVED lines=9> */
.L_x_23943:
        /* <DEDUP_REMOVED lines=13> */
.L_x_23945:
[----:B------:R-:W-:Y:S05]  /*13890*/  BSYNC.RECONVERGENT B2 ;  /* 0x0000000000027941 */ /* 0x000fea0003800200 */
.L_x_23944:
        /* <DEDUP_REMOVED lines=43> */
.L_x_23942:
[----:B------:R-:W-:Y:S05]  /*13b50*/  BSYNC.RECONVERGENT B1 ;  /* 0x0000000000017941 */ /* 0x000fea0003800200 */
.L_x_23941:
        /* <DEDUP_REMOVED lines=19> */
.L_x_23948:
        /* <DEDUP_REMOVED lines=13> */
.L_x_23950:
[----:B------:R-:W-:Y:S05]  /*13d60*/  BSYNC.RECONVERGENT B2 ;  /* 0x0000000000027941 */ /* 0x000fea0003800200 */
.L_x_23949:
        /* <DEDUP_REMOVED lines=43> */
.L_x_23947:
[----:B------:R-:W-:Y:S05]  /*14020*/  BSYNC.RECONVERGENT B1 ;  /* 0x0000000000017941 */ /* 0x000fea0003800200 */
.L_x_23946:
        /* <DEDUP_REMOVED lines=19> */
.L_x_23953:
        /* <DEDUP_REMOVED lines=13> */
.L_x_23955:
[----:B------:R-:W-:Y:S05]  /*14230*/  BSYNC.RECONVERGENT B2 ;  /* 0x0000000000027941 */ /* 0x000fea0003800200 */
.L_x_23954:
        /* <DEDUP_REMOVED lines=43> */
.L_x_23952:
[----:B------:R-:W-:Y:S05]  /*144f0*/  BSYNC.RECONVERGENT B1 ;  /* 0x0000000000017941 */ /* 0x000fea0003800200 */
.L_x_23951:
        /* <DEDUP_REMOVED lines=19> */
.L_x_23958:
        /* <DEDUP_REMOVED lines=13> */
.L_x_23960:
[----:B------:R-:W-:Y:S05]  /*14700*/  BSYNC.RECONVERGENT B2 ;  /* 0x0000000000027941 */ /* 0x000fea0003800200 */
.L_x_23959:
        /* <DEDUP_REMOVED lines=43> */
.L_x_23957:
[----:B------:R-:W-:Y:S05]  /*149c0*/  BSYNC.RECONVERGENT B1 ;  /* 0x0000000000017941 */ /* 0x000fea0003800200 */
.L_x_23956:
        /* <DEDUP_REMOVED lines=19> */
.L_x_23963:
        /* <DEDUP_REMOVED lines=13> */
.L_x_23965:
[----:B------:R-:W-:Y:S05]  /*14bd0*/  BSYNC.RECONVERGENT B2 ;  /* 0x0000000000027941 */ /* 0x000fea0003800200 */
.L_x_23964:
        /* <DEDUP_REMOVED lines=43> */
.L_x_23962:
[----:B------:R-:W-:Y:S05]  /*14e90*/  BSYNC.RECONVERGENT B1 ;  /* 0x0000000000017941 */ /* 0x000fea0003800200 */
.L_x_23961:
        /* <DEDUP_REMOVED lines=19> */
.L_x_23968:
        /* <DEDUP_REMOVED lines=13> */
.L_x_23970:
[----:B------:R-:W-:Y:S05]  /*150a0*/  BSYNC.RECONVERGENT B2 ;  /* 0x0000000000027941 */ /* 0x000fea0003800200 */
.L_x_23969:
        /* <DEDUP_REMOVED lines=43> */
.L_x_23967:
[----:B------:R-:W-:Y:S05]  /*15360*/  BSYNC.RECONVERGENT B1 ;  /* 0x0000000000017941 */ /* 0x000fea0003800200 */
.L_x_23966:
        /* <DEDUP_REMOVED lines=19> */
.L_x_23973:
        /* <DEDUP_REMOVED lines=15> */
.L_x_23975:
[----:B------:R-:W-:Y:S05]  /*15590*/  BSYNC.RECONVERGENT B2 ;  /* 0x0000000000027941 */ /* 0x000fea0003800200 */
.L_x_23974:
        /* <DEDUP_REMOVED lines=43> */
.L_x_23972:
[----:B------:R-:W-:Y:S05]  /*15850*/  BSYNC.RECONVERGENT B1 ;  /* 0x0000000000017941 */ /* 0x000fea0003800200 */
.L_x_23971:
        /* <DEDUP_REMOVED lines=16> */
.L_x_23935:
        /* <DEDUP_REMOVED lines=22> */
.L_x_23893:
[----:B------:R-:W-:Y:S05]  /*15ac0*/  BSYNC.RECONVERGENT B0 ;  /* 0x0000000000007941 */ /* 0x000fea0003800200 */
.L_x_23892:
        /* <DEDUP_REMOVED lines=30> */
.L_x_23981:
        /* <DEDUP_REMOVED lines=13> */
.L_x_23983:
[----:B------:R-:W-:Y:S05]  /*15d80*/  BSYNC.RECONVERGENT B2 ;  /* 0x0000000000027941 */ /* 0x000fea0003800200 */
.L_x_23982:
        /* <DEDUP_REMOVED lines=42> */
.L_x_23980:
[----:B------:R-:W-:Y:S05]  /*16030*/  BSYNC.RECONVERGENT B1 ;  /* 0x0000000000017941 */ /* 0x000fea0003800200 */
.L_x_23979:
        /* <DEDUP_REMOVED lines=26> */
.L_x_23986:
        /* <DEDUP_REMOVED lines=13> */
.L_x_23988:
[----:B------:R-:W-:Y:S05]  /*162b0*/  BSYNC.RECONVERGENT B2 ;  /* 0x0000000000027941 */ /* 0x000fea0003800200 */
.L_x_23987:
        /* <DEDUP_REMOVED lines=43> */
.L_x_23985:
[----:B------:R-:W-:Y:S05]  /*16570*/  BSYNC.RECONVERGENT B1 ;  /* 0x0000000000017941 */ /* 0x000fea0003800200 */
.L_x_23984:
        /* <DEDUP_REMOVED lines=22> */
.L_x_23991:
        /* <DEDUP_REMOVED lines=13> */
.L_x_23993:
[----:B------:R-:W-:Y:S05]  /*167b0*/  BSYNC.RECONVERGENT B2 ;  /* 0x0000000000027941 */ /* 0x000fea0003800200 */
.L_x_23992:
        /* <DEDUP_REMOVED lines=43> */
.L_x_23990:
[----:B------:R-:W-:Y:S05]  /*16a70*/  BSYNC.RECONVERGENT B1 ;  /* 0x0000000000017941 */ /* 0x000fea0003800200 */
.L_x_23989:
        /* <DEDUP_REMOVED lines=22> */
.L_x_23996:
        /* <DEDUP_REMOVED lines=13> */
.L_x_23998:
[----:B------:R-:W-:Y:S05]  /*16cb0*/  BSYNC.RECONVERGENT B2 ;  /* 0x0000000000027941 */ /* 0x000fea0003800200 */
.L_x_23997:
        /* <DEDUP_REMOVED lines=43> */
.L_x_23995:
[----:B------:R-:W-:Y:S05]  /*16f70*/  BSYNC.RECONVERGENT B1 ;  /* 0x0000000000017941 */ /* 0x000fea0003800200 */
.L_x_23994:
        /* <DEDUP_REMOVED lines=22> */
.L_x_24001:
        /* <DEDUP_REMOVED lines=13> */
.L_x_24003:
[----:B------:R-:W-:Y:S05]  /*171b0*/  BSYNC.RECONVERGENT B2 ;  /* 0x0000000000027941 */ /* 0x000fea0003800200 */
.L_x_24002:
        /* <DEDUP_REMOVED lines=43> */
.L_x_24000:
[----:B------:R-:W-:Y:S05]  /*17470*/  BSYNC.RECONVERGENT B1 ;  /* 0x0000000000017941 */ /* 0x000fea0003800200 */
.L_x_23999:
        /* <DEDUP_REMOVED lines=22> */
.L_x_24006:
        /* <DEDUP_REMOVED lines=13> */
.L_x_24008:
[----:B------:R-:W-:Y:S05]  /*176b0*/  BSYNC.RECONVERGENT B2 ;  /* 0x0000000000027941 */ /* 0x000fea0003800200 */
.L_x_24007:
        /* <DEDUP_REMOVED lines=43> */
.L_x_24005:
[----:B------:R-:W-:Y:S05]  /*17970*/  BSYNC.RECONVERGENT B1 ;  /* 0x0000000000017941 */ /* 0x000fea0003800200 */
.L_x_24004:
        /* <DEDUP_REMOVED lines=22> */
.L_x_24011:
        /* <DEDUP_REMOVED lines=13> */
.L_x_24013:
[----:B------:R-:W-:Y:S05]  /*17bb0*/  BSYNC.RECONVERGENT B2 ;  /* 0x0000000000027941 */ /* 0x000fea0003800200 */
.L_x_24012:
        /* <DEDUP_REMOVED lines=43> */
.L_x_24010:
[----:B------:R-:W-:Y:S05]  /*17e70*/  BSYNC.RECONVERGENT B1 ;  /* 0x0000000000017941 */ /* 0x000fea0003800200 */
.L_x_24009:
        /* <DEDUP_REMOVED lines=22> */
.L_x_24016:
        /* <DEDUP_REMOVED lines=15> */
.L_x_24018:
[----:B------:R-:W-:Y:S05]  /*180d0*/  BSYNC.RECONVERGENT B2 ;  /* 0x0000000000027941 */ /* 0x000fea0003800200 */
.L_x_24017:
        /* <DEDUP_REMOVED lines=43> */
.L_x_24015:
[----:B------:R-:W-:Y:S05]  /*18390*/  BSYNC.RECONVERGENT B1 ;  /* 0x0000000000017941 */ /* 0x000fea0003800200 */
.L_x_24014:
        /* <DEDUP_REMOVED lines=10> */
.L_x_23978:
[----:B------:R-:W-:Y:S01]  /*18440*/  ISETP.NE.AND P0, PT, R4, 0x1, PT ;  /* 0x000000010400780c */ /* 0x000fe20003f05270 */
[----:B------:R-:W-:Y:S01]  /*18450*/  BSSY.RECONVERGENT B1, `(.L_x_24020) ;  /* 0x0000047000017945 */ /* 0x000fe20003800200 */
[----:B------:R-:W-:Y:S02]  /*18460*/  HFMA2 R121, -RZ, RZ, 0, 1.1920928955078125e-07 ;  /* 0x00000002ff797431 */ /* 0x000fe400000001ff */
[----:B------:R-:W-:Y:S01]  /*18470*/  IMAD.MOV.U32 R120, RZ, RZ, R0 ;  /* 0x000000ffff787224 */ /* 0x000fe200078e0000 */
[----:B0--3--:R-:W-:-:S08]  /*18480*/  MOV R146, R2 ;  /* 0x0000000200927202 */ /* 0x009fd00000000f00 */
        /* <DEDUP_REMOVED lines=11> */
.L_x_24022:
        /* <DEDUP_REMOVED lines=13> */
.L_x_24024:
[----:B------:R-:W-:Y:S05]  /*18610*/  BSYNC.RECONVERGENT B2 ;  /* 0x0000000000027941 */ /* 0x000fea0003800200 */
.L_x_24023:
        /* <DEDUP_REMOVED lines=42> */
.L_x_24021:
[----:B------:R-:W-:Y:S05]  /*188c0*/  BSYNC.RECONVERGENT B1 ;  /* 0x0000000000017941 */ /* 0x000fea0003800200 */
.L_x_24020:
        /* <DEDUP_REMOVED lines=23> */
.L_x_24027:
        /* <DEDUP_REMOVED lines=13> */
.L_x_24029:
[----:B------:R-:W-:Y:S05]  /*18b10*/  BSYNC.RECONVERGENT B2 ;  /* 0x0000000000027941 */ /* 0x000fea0003800200 */
.L_x_24028:
        /* <DEDUP_REMOVED lines=43> */
.L_x_24026:
[----:B------:R-:W-:Y:S05]  /*18dd0*/  BSYNC.RECONVERGENT B1 ;  /* 0x0000000000017941 */ /* 0x000fea0003800200 */
.L_x_24025:
        /* <DEDUP_REMOVED lines=19> */
.L_x_24032:
        /* <DEDUP_REMOVED lines=13> */
.L_x_24034:
[----:B------:R-:W-:Y:S05]  /*18fe0*/  BSYNC.RECONVERGENT B2 ;  /* 0x0000000000027941 */ /* 0x000fea0003800200 */
.L_x_24033:
        /* <DEDUP_REMOVED lines=43> */
.L_x_24031:
[----:B------:R-:W-:Y:S05]  /*192a0*/  BSYNC.RECONVERGENT B1 ;  /* 0x0000000000017941 */ /* 0x000fea0003800200 */
.L_x_24030:
        /* <DEDUP_REMOVED lines=19> */
.L_x_24037:
        /* <DEDUP_REMOVED lines=13> */
.L_x_24039:
[----:B------:R-:W-:Y:S05]  /*194b0*/  BSYNC.RECONVERGENT B2 ;  /* 0x0000000000027941 */ /* 0x000fea0003800200 */
.L_x_24038:
        /* <DEDUP_REMOVED lines=43> */
.L_x_24036:
[----:B------:R-:W-:Y:S05]  /*19770*/  BSYNC.RECONVERGENT B1 ;  /* 0x0000000000017941 */ /* 0x000fea0003800200 */
.L_x_24035:
        /* <DEDUP_REMOVED lines=19> */
.L_x_24042:
        /* <DEDUP_REMOVED lines=13> */
.L_x_24044:
[----:B------:R-:W-:Y:S05]  /*19980*/  BSYNC.RECONVERGENT B2 ;  /* 0x0000000000027941 */ /* 0x000fea0003800200 */
.L_x_24043:
        /* <DEDUP_REMOVED lines=43> */
.L_x_24041:
[----:B------:R-:W-:Y:S05]  /*19c40*/  BSYNC.RECONVERGENT B1 ;  /* 0x0000000000017941 */ /* 0x000fea0003800200 */
.L_x_24040:
        /* <DEDUP_REMOVED lines=19> */
.L_x_24047:
        /* <DEDUP_REMOVED lines=13> */
.L_x_24049:
[----:B------:R-:W-:Y:S05]  /*19e50*/  BSYNC.RECONVERGENT B2 ;  /* 0x0000000000027941 */ /* 0x000fea0003800200 */
.L_x_24048:
        /* <DEDUP_REMOVED lines=43> */
.L_x_24046:
[----:B------:R-:W-:Y:S05]  /*1a110*/  BSYNC.RECONVERGENT B1 ;  /* 0x0000000000017941 */ /* 0x000fea0003800200 */
.L_x_24045:
        /* <DEDUP_REMOVED lines=19> */
.L_x_24052:
        /* <DEDUP_REMOVED lines=13> */
.L_x_24054:
[----:B------:R-:W-:Y:S05]  /*1a320*/  BSYNC.RECONVERGENT B2 ;  /* 0x0000000000027941 */ /* 0x000fea0003800200 */
.L_x_24053:
        /* <DEDUP_REMOVED lines=43> */
.L_x_24051:
[----:B------:R-:W-:Y:S05]  /*1a5e0*/  BSYNC.RECONVERGENT B1 ;  /* 0x0000000000017941 */ /* 0x000fea0003800200 */
.L_x_24050:
        /* <DEDUP_REMOVED lines=19> */
.L_x_24057:
        /* <DEDUP_REMOVED lines=15> */
.L_x_24059:
[----:B------:R-:W-:Y:S05]  /*1a810*/  BSYNC.RECONVERGENT B2 ;  /* 0x0000000000027941 */ /* 0x000fea0003800200 */
.L_x_24058:
        /* <DEDUP_REMOVED lines=43> */
.L_x_24056:
[----:B------:R-:W-:Y:S05]  /*1aad0*/  BSYNC.RECONVERGENT B1 ;  /* 0x0000000000017941 */ /* 0x000fea0003800200 */
.L_x_24055:
        /* <DEDUP_REMOVED lines=16> */
.L_x_24019:
        /* <DEDUP_REMOVED lines=21> */
.L_x_23977:
[----:B------:R-:W-:Y:S05]  /*1ad30*/  BSYNC.RECONVERGENT B0 ;  /* 0x0000000000007941 */ /* 0x000fea0003800200 */
.L_x_23976:
        /* <DEDUP_REMOVED lines=250> */
.L_x_24061:
[----:B------:R-:W-:Y:S05]  /*1bce0*/  BSYNC.RECONVERGENT B0 ;  /* 0x0000000000007941 */ /* 0x000fea0003800200 */
.L_x_24060:
        /* <DEDUP_REMOVED lines=29> */
[----:B--2---:R-:W-:Y:S01]  /*1bec0*/  IMAD.WIDE.U32 R140, R137, 0x10, R140 ;  /* 0x00000010898c7825 */ /* 0x004fe200078e008c */
[----:B------:R-:W-:-:S02]  /*1bed0*/  F2FP.F16.F32.PACK_AB R130, R131, R130 ;  /* 0x000000828382723e */ /* 0x000fc400000000ff */
[----:B------:R-:W-:Y:S02]  /*1bee0*/  F2FP.F16.F32.PACK_AB R129, R146, R145 ;  /* 0x000000919281723e */ /* 0x000fe400000000ff */
[----:B------:R-:W-:Y:S02]  /*1bef0*/  F2FP.F16.F32.PACK_AB R131, R150, R153 ;  /* 0x000000999683723e */ /* 0x000fe400000000ff */
[----:B------:R-:W-:-:S03]  /*1bf00*/  IADD3 R137, PT, PT, R137, 0x80, RZ ;  /* 0x0000008089897810 */ /* 0x000fc60007ffe0ff */
[----:B------:R2:W-:Y:S04]  /*1bf10*/  STG.E.128 desc[UR6][R140.64], R128 ;  /* 0x000000808c007986 */ /* 0x0005e8000c101d06 */
.L_x_24063:
[----:B------:R-:W-:Y:S05]  /*1bf20*/  BSYNC.RECONVERGENT B0 ;  /* 0x0000000000007941 */ /* 0x000fea0003800200 */
.L_x_24062:
        /* <DEDUP_REMOVED lines=31> */
[----:B------:R-:W-:Y:S01]  /*1c120*/  F2FP.F16.F32.PACK_AB R129, R142, R145 ;  /* 0x000000918e81723e */ /* 0x000fe200000000ff */
[----:B------:R-:W-:Y:S01]  /*1c130*/  VIADD R137, R137, 0x80 ;  /* 0x0000008089897836 */ /* 0x000fe20000000000 */
[----:B------:R-:W-:-:S05]  /*1c140*/  F2FP.F16.F32.PACK_AB R131, R148, R153 ;  /* 0x000000999483723e */ /* 0x000fca00000000ff */
[----:B------:R3:W-:Y:S02]  /*1c150*/  STG.E.128 desc[UR6][R140.64], R128 ;  /* 0x000000808c007986 */ /* 0x0007e4000c101d06 */
.L_x_24065:
[----:B------:R-:W-:Y:S05]  /*1c160*/  BSYNC.RECONVERGENT B0 ;  /* 0x0000000000007941 */ /* 0x000fea0003800200 */
.L_x_24064:
        /* <DEDUP_REMOVED lines=35> */
.L_x_24067:
[----:B------:R-:W-:Y:S05]  /*1c3a0*/  BSYNC.RECONVERGENT B0 ;  /* 0x0000000000007941 */ /* 0x000fea0003800200 */
.L_x_24066:
        /* <DEDUP_REMOVED lines=34> */
.L_x_24069:
[----:B------:R-:W-:Y:S05]  /*1c5d0*/  BSYNC.RECONVERGENT B0 ;  /* 0x0000000000007941 */ /* 0x000fea0003800200 */
.L_x_24068:
[----:B------:R-:W-:Y:S02]  /*1c5e0*/  UIADD3 UR10, UPT, UPT, UR10, UR16, URZ ;  /* 0x000000100a0a7290 */ /* 0x000fe4000fffe0ff */
[----:B------:R-:W-:Y:S02]  /*1c5f0*/  UPLOP3.LUT UP2, UPT, UPT, UPT, UP2, 0x40, 0x4 ;  /* 0x000000000004789c */ /* 0x000fe40003f4e820 */
[----:B------:R-:W-:-:S09]  /*1c600*/  UISETP.GE.AND UP1, UPT, UR10, UR17, UPT ;  /* 0x000000110a00728c */ /* 0x000fd2000bf26270 */
[----:B------:R-:W-:Y:S05]  /*1c610*/  BRA.U !UP1, `(.L_x_24070) ;  /* 0xfffffe4909447547 */ /* 0x000fea000b83ffff */
[----:B------:R-:W-:Y:S05]  /*1c620*/  EXIT ;  /* 0x000000000000794d */ /* 0x000fea0003800000 */
.L_x_24071:
        /* <DEDUP_REMOVED lines=13> */
.L_x_34100:


//--------------------- .text._ZN10layer_norm13ln_fwd_kernelINS_13Kernel_traitsIf6__halffS2_fjLj5120ELj1ELj1ELj4ELj16ENS_18Kernel_traits_baseILj5120EfS2_fS2_fjLj128EEEEELb1ELb0ELb0ELb1EEEvNS_9FwdParamsE --------------------------
	.section	.text._ZN10layer_norm13ln_fwd_kernelINS_13Kernel_traitsIf6__halffS2_fjLj5120ELj1ELj1ELj4ELj16ENS_18Kernel_traits_baseILj5120EfS2_fS2_fjLj128EEEEELb1ELb0ELb0ELb1EEEvNS_9FwdParamsE,"ax",@progbits
	.align	128
        .global         _ZN10layer_norm13ln_fwd_kernelINS_13Kernel_traitsIf6__halffS2_fjLj5120ELj1ELj1ELj4ELj16ENS_18Kernel_traits_baseILj5120EfS2_fS2_fjLj128EEEEELb1ELb0ELb0ELb1EEEvNS_9FwdParamsE
        .type           _ZN10layer_norm13ln_fwd_kernelINS_13Kernel_traitsIf6__halffS2_fjLj5120ELj1ELj1ELj4ELj16ENS_18Kernel_traits_baseILj5120EfS2_fS2_fjLj128EEEEELb1ELb0ELb0ELb1EEEvNS_9FwdParamsE,@function
        .size           _ZN10layer_norm13ln_fwd_kernelINS_13Kernel_traitsIf6__halffS2_fjLj5120ELj1ELj1ELj4ELj16ENS_18Kernel_traits_baseILj5120EfS2_fS2_fjLj128EEEEELb1ELb0ELb0ELb1EEEvNS_9FwdParamsE,(.L_x_34101 - _ZN10layer_norm13ln_fwd_kernelINS_13Kernel_traitsIf6__halffS2_fjLj5120ELj1ELj1ELj4ELj16ENS_18Kernel_traits_baseILj5120EfS2_fS2_fjLj128EEEEELb1ELb0ELb0ELb1EEEvNS_9FwdParamsE)
        .other          _ZN10layer_norm13ln_fwd_kernelINS_13Kernel_traitsIf6__halffS2_fjLj5120ELj1ELj1ELj4ELj16ENS_18Kernel_traits_baseILj5120EfS2_fS2_fjLj128EEEEELb1ELb0ELb0ELb1EEEvNS_9FwdParamsE,@"STO_CUDA_ENTRY STV_DEFAULT"
_ZN10layer_norm13ln_fwd_kernelINS_13Kernel_traitsIf6__halffS2_fjLj5120ELj1ELj1ELj4ELj16ENS_18Kernel_traits_baseILj5120EfS2_fS2_fjLj128EEEEELb1ELb0ELb0ELb1EEEvNS_9FwdParamsE:
.text._ZN10layer_norm13ln_fwd_kernelINS_13Kernel_traitsIf6__halffS2_fjLj5120ELj1ELj1ELj4ELj16ENS_18Kernel_traits_baseILj5120EfS2_fS2_fjLj128EEEEELb1ELb0ELb0ELb1EEEvNS_9FwdParamsE:
        /* <DEDUP_REMOVED lines=71> */
.L_x_24072:
        /* <DEDUP_REMOVED lines=32> */
.L_x_24073:
        /* <DEDUP_REMOVED lines=77> */
.L_x_24327:
        /* <DEDUP_REMOVED lines=38> */
.L_x_33936:
[----:B------:R-:W-:Y:S05]  /*0da0*/  BRX R20 -0xdb0                                         (*"BRANCH_TARGETS .L_x_33937,.L_x_33938,.L_x_33939"*) ;  /* 0xfffffff014947949 */ /* 0x000fea000383ffff */
.L_x_33939:
[----:B------:R-:W-:Y:S01]  /*0db0*/  VIADD R19, R18, 0x1 ;  /* 0x0000000112137836 */ /* 0x000fe20000000000 */
[----:B------:R-:W-:Y:S01]  /*0dc0*/  MOV R2, R7 ;  /* 0x0000000700027202 */ /* 0x000fe20000000f00 */
[----:B------:R-:W-:Y:S01]  /*0dd0*/  IMAD.MOV.U32 R0, RZ, RZ, R142 ;  /* 0x000000ffff007224 */ /* 0x000fe200078e008e */
[----:B------:R-:W-:Y:S06]  /*0de0*/  BRA `(.L_x_24075) ;  /* 0x0000000000ec7947 */ /* 0x000fec0003800000 */
.L_x_33937:
[----:B------:R-:W-:Y:S01]  /*0df0*/  IMAD.MOV.U32 R0, RZ, RZ, R142 ;  /* 0x000000ffff007224 */ /* 0x000fe200078e008e */
[----:B------:R-:W-:Y:S01]  /*0e00*/  MOV R2, R8 ;  /* 0x0000000800027202 */ /* 0x000fe20000000f00 */
[----:B------:R-:W-:Y:S01]  /*0e10*/  IMAD.MOV.U32 R19, RZ, RZ, 0x3 ;  /* 0x00000003ff137424 */ /* 0x000fe200078e00ff */
[----:B------:R-:W-:Y:S06]  /*0e20*/  BRA `(.L_x_24075) ;  /* 0x0000000000dc7947 */ /* 0x000fec0003800000 */
.L_x_33938:
        /* <DEDUP_REMOVED lines=12> */
.L_x_24076:
        /* <DEDUP_REMOVED lines=43> */
.L_x_24075:
[----:B------:R-:W-:Y:S01]  /*11a0*/  I2FP.F32.U32 R21, R2 ;  /* 0x0000000200157245 */ /* 0x000fe20000201000 */
[----:B-----5:R-:W-:Y:S01]  /*11b0*/  HADD2.F32 R2, -RZ, R12.H0_H0 ;  /* 0x2000000cff027230 */ /* 0x020fe20000004100 */
[----:B------:R-:W-:Y:S01]  /*11c0*/  ISETP.NE.AND P1, PT, R19, 0x1, PT ;  /* 0x000000011300780c */ /* 0x000fe20003f25270 */
[----:B------:R-:W-:Y:S01]  /*11d0*/  UMOV UR5, UR8 ;  /* 0x0000000800057c82 */ /* 0x000fe20008000000 */
[----:B------:R-:W-:Y:S01]  /*11e0*/  UMOV UR4, UR7 ;  /* 0x0000000700047c82 */ /* 0x000fe20008000000 */
[----:B------:R-:W-:Y:S01]  /*11f0*/  FFMA.FTZ R21, R21, R138, 1.1641532182693481445e-10 ;  /* 0x2f00000015157423 */ /* 0x000fe2000001008a */
[----:B------:R-:W-:Y:S01]  /*1200*/  FMUL.FTZ R2, R2, UR6 ;  /* 0x0000000602027c20 */ /* 0x000fe20008410000 */
[----:B------:R-:W-:Y:S02]  /*1210*/  HFMA2 R20, -RZ, RZ, 0, 1.1920928955078125e-07 ;  /* 0x00000002ff147431 */ /* 0x000fe400000001ff */
[----:B------:R-:W-:Y:S02]  /*1220*/  IMAD.MOV.U32 R18, RZ, RZ, R6 ;  /* 0x000000ffff127224 */ /* 0x000fe400078e0006 */
[----:B------:R-:W-:Y:S01]  /*1230*/  FMUL.FTZ R2, R2, UR5 ;  /* 0x0000000502027c20 */ /* 0x000fe20008410000 */
[----:B------:R-:W-:-:S04]  /*1240*/  FSETP.GTU.FTZ.AND P0, PT, R21, UR4, PT ;  /* 0x0000000415007c0b */ /* 0x000fc8000bf1c000 */
        /* <DEDUP_REMOVED lines=13> */
.L_x_24078:
        /* <DEDUP_REMOVED lines=12> */
.L_x_24079:
        /* <DEDUP_REMOVED lines=43> */
.L_x_24077:
        /* <DEDUP_REMOVED lines=21> */
.L_x_24081:
        /* <DEDUP_REMOVED lines=12> */
.L_x_24082:
        /* <DEDUP_REMOVED lines=43> */
.L_x_24080:
        /* <DEDUP_REMOVED lines=21> */
.L_x_24084:
        /* <DEDUP_REMOVED lines=12> */
.L_x_24085:
        /* <DEDUP_REMOVED lines=43> */
.L_x_24083:
        /* <DEDUP_REMOVED lines=21> */
.L_x_24087:
        /* <DEDUP_REMOVED lines=12> */
.L_x_24088:
        /* <DEDUP_REMOVED lines=43> */
.L_x_24086:
        /* <DEDUP_REMOVED lines=21> */
.L_x_24090:
        /* <DEDUP_REMOVED lines=12> */
.L_x_24091:
        /* <DEDUP_REMOVED lines=43> */
.L_x_24089:
        /* <DEDUP_REMOVED lines=21> */
.L_x_24093:
        /* <DEDUP_REMOVED lines=12> */
.L_x_24094:
        /* <DEDUP_REMOVED lines=43> */
.L_x_24092:
        /* <DEDUP_REMOVED lines=21> */
.L_x_24096:
        /* <DEDUP_REMOVED lines=14> */
.L_x_24097:
        /* <DEDUP_REMOVED lines=43> */
.L_x_24095:
        /* <DEDUP_REMOVED lines=10> */
.L_x_24074:
        /* <DEDUP_REMOVED lines=15> */
.L_x_24100:
        /* <DEDUP_REMOVED lines=12> */
.L_x_24101:
        /* <DEDUP_REMOVED lines=43> */
.L_x_24099:
[----:B------:R-:W-:Y:S01]  /*3830*/  ISETP.NE.AND P0, PT, R20, 0x1, PT ;  /* 0x000000011400780c */ /* 0x000fe20003f05270 */
[----:B------:R-:W-:Y:S01]  /*3840*/  UMOV UR4, UR7 ;  /* 0x0000000700047c82 */ /* 0x000fe20008000000 */
[----:B------:R-:W-:Y:S01]  /*3850*/  I2FP.F32.U32 R19, R2 ;  /* 0x0000000200137245 */ /* 0x000fe20000201000 */
[----:B-----5:R-:W-:Y:S01]  /*3860*/  HADD2.F32 R2, -RZ, R12.H0_H0 ;  /* 0x2000000cff027230 */ /* 0x020fe20000004100 */
[----:B------:R-:W-:Y:S01]  /*3870*/  UMOV UR5, UR8 ;  /* 0x0000000800057c82 */ /* 0x000fe20008000000 */
[----:B------:R-:W-:Y:S02]  /*3880*/  IMAD.MOV.U32 R21, RZ, RZ, 0x2 ;  /* 0x00000002ff157424 */ /* 0x000fe400078e00ff */
[----:B------:R-:W-:Y:S01]  /*3890*/  FFMA.FTZ R19, R19, R138, 1.1641532182693481445e-10 ;  /* 0x2f00000013137423 */ /* 0x000fe2000001008a */
[----:B------:R-:W-:Y:S01]  /*38a0*/  FMUL.FTZ R48, R2, UR6 ;  /* 0x0000000602307c20 */ /* 0x000fe20008410000 */
[----:B------:R-:W-:-:S03]  /*38b0*/  IMAD.MOV.U32 R18, RZ, RZ, R6 ;  /* 0x000000ffff127224 */ /* 0x000fc600078e0006 */
        /* <DEDUP_REMOVED lines=12> */
.L_x_24103:
        /* <DEDUP_REMOVED lines=12> */
.L_x_24104:
        /* <DEDUP_REMOVED lines=43> */
.L_x_24102:
        /* <DEDUP_REMOVED lines=18> */
.L_x_24106:
        /* <DEDUP_REMOVED lines=12> */
.L_x_24107:
        /* <DEDUP_REMOVED lines=43> */
.L_x_24105:
        /* <DEDUP_REMOVED lines=18> */
.L_x_24109:
        /* <DEDUP_REMOVED lines=12> */
.L_x_24110:
        /* <DEDUP_REMOVED lines=43> */
.L_x_24108:
        /* <DEDUP_REMOVED lines=18> */
.L_x_24112:
        /* <DEDUP_REMOVED lines=12> */
.L_x_24113:
        /* <DEDUP_REMOVED lines=43> */
.L_x_24111:
        /* <DEDUP_REMOVED lines=18> */
.L_x_24115:
        /* <DEDUP_REMOVED lines=12> */
.L_x_24116:
        /* <DEDUP_REMOVED lines=43> */
.L_x_24114:
        /* <DEDUP_REMOVED lines=18> */
.L_x_24118:
        /* <DEDUP_REMOVED lines=12> */
.L_x_24119:
        /* <DEDUP_REMOVED lines=43> */
.L_x_24117:
        /* <DEDUP_REMOVED lines=18> */
.L_x_24121:
        /* <DEDUP_REMOVED lines=14> */
.L_x_24122:
        /* <DEDUP_REMOVED lines=43> */
.L_x_24120:
        /* <DEDUP_REMOVED lines=16> */
.L_x_24098:
        /* <DEDUP_REMOVED lines=43> */
.L_x_24125:
        /* <DEDUP_REMOVED lines=12> */
.L_x_24126:
        /* <DEDUP_REMOVED lines=42> */
.L_x_24124:
[----:B------:R-:W-:Y:S01]  /*5f80*/  I2FP.F32.U32 R19, R22 ;  /* 0x0000001600137245 */ /* 0x000fe20000201000 */
[----:B-----5:R-:W-:Y:S01]  /*5f90*/  HADD2.F32 R0, -RZ, R12.H0_H0 ;  /* 0x2000000cff007230 */ /* 0x020fe20000004100 */
        /* <DEDUP_REMOVED lines=20> */
.L_x_24128:
        /* <DEDUP_REMOVED lines=12> */
.L_x_24129:
        /* <DEDUP_REMOVED lines=43> */
.L_x_24127:
        /* <DEDUP_REMOVED lines=21> */
.L_x_24131:
        /* <DEDUP_REMOVED lines=12> */
.L_x_24132:
        /* <DEDUP_REMOVED lines=43> */
.L_x_24130:
        /* <DEDUP_REMOVED lines=21> */
.L_x_24134:
        /* <DEDUP_REMOVED lines=12> */
.L_x_24135:
        /* <DEDUP_REMOVED lines=43> */
.L_x_24133:
        /* <DEDUP_REMOVED lines=21> */
.L_x_24137:
        /* <DEDUP_REMOVED lines=12> */
.L_x_24138:
        /* <DEDUP_REMOVED lines=43> */
.L_x_24136:
        /* <DEDUP_REMOVED lines=21> */
.L_x_24140:
        /* <DEDUP_REMOVED lines=12> */
.L_x_24141:
        /* <DEDUP_REMOVED lines=43> */
.L_x_24139:
        /* <DEDUP_REMOVED lines=21> */
.L_x_24143:
        /* <DEDUP_REMOVED lines=12> */
.L_x_24144:
        /* <DEDUP_REMOVED lines=43> */
.L_x_24142:
        /* <DEDUP_REMOVED lines=21> */
.L_x_24146:
        /* <DEDUP_REMOVED lines=14> */
.L_x_24147:
        /* <DEDUP_REMOVED lines=43> */
.L_x_24145:
        /* <DEDUP_REMOVED lines=10> */
.L_x_24123:
        /* <DEDUP_REMOVED lines=15> */
.L_x_24150:
        /* <DEDUP_REMOVED lines=12> */
.L_x_24151:
        /* <DEDUP_REMOVED lines=42> */
.L_x_24149:
[----:B------:R-:W-:Y:S01]  /*85e0*/  ISETP.NE.AND P0, PT, R21, 0x1, PT ;  /* 0x000000011500780c */ /* 0x000fe20003f05270 */
[----:B-----5:R-:W-:Y:S01]  /*85f0*/  HADD2.F32 R0, -RZ, R12.H0_H0 ;  /* 0x2000000cff007230 */ /* 0x020fe20000004100 */
[----:B------:R-:W-:Y:S01]  /*8600*/  I2FP.F32.U32 R19, R18 ;  /* 0x0000001200137245 */ /* 0x000fe20000201000 */
[----:B------:R-:W-:Y:S01]  /*8610*/  IMAD.MOV.U32 R22, RZ, RZ, 0x2 ;  /* 0x00000002ff167424 */ /* 0x000fe200078e00ff */
[----:B------:R-:W-:Y:S02]  /*8620*/  MOV R18, R6 ;  /* 0x0000000600127202 */ /* 0x000fe40000000f00 */
[----:B------:R-:W-:Y:S01]  /*8630*/  FMUL.FTZ R40, R0, UR6 ;  /* 0x0000000600287c20 */ /* 0x000fe20008410000 */
[----:B------:R-:W-:-:S03]  /*8640*/  FFMA.FTZ R19, R19, R138, 1.1641532182693481445e-10 ;  /* 0x2f00000013137423 */ /* 0x000fc6000001008a */
[----:B------:R-:W-:Y:S02]  /*8650*/  FMUL.FTZ R40, R40, UR5 ;  /* 0x0000000528287c20 */ /* 0x000fe40008410000 */
        /* <DEDUP_REMOVED lines=11> */
.L_x_24153:
        /* <DEDUP_REMOVED lines=12> */
.L_x_24154:
        /* <DEDUP_REMOVED lines=43> */
.L_x_24152:
[----:B------:R-:W-:Y:S01]  /*8a80*/  ISETP.NE.AND P1, PT, R22, 0x1, PT ;  /* 0x000000011600780c */ /* 0x000fe20003f25270 */
[----:B------:R-:W-:Y:S01]  /*8a90*/  HADD2.F32 R12, -RZ, R12.H1_H1 ;  /* 0x3000000cff0c7230 */ /* 0x000fe20000004100 */
[----:B------:R-:W-:Y:S01]  /*8aa0*/  I2FP.F32.U32 R19, R18 ;  /* 0x0000001200137245 */ /* 0x000fe20000201000 */
[----:B------:R-:W-:-:S03]  /*8ab0*/  IMAD.MOV.U32 R18, RZ, RZ, 0x2 ;  /* 0x00000002ff127424 */ /* 0x000fc600078e00ff */
        /* <DEDUP_REMOVED lines=14> */
.L_x_24156:
        /* <DEDUP_REMOVED lines=12> */
.L_x_24157:
        /* <DEDUP_REMOVED lines=43> */
.L_x_24155:
        /* <DEDUP_REMOVED lines=18> */
.L_x_24159:
        /* <DEDUP_REMOVED lines=12> */
.L_x_24160:
        /* <DEDUP_REMOVED lines=43> */
.L_x_24158:
        /* <DEDUP_REMOVED lines=18> */
.L_x_24162:
        /* <DEDUP_REMOVED lines=12> */
.L_x_24163:
        /* <DEDUP_REMOVED lines=43> */
.L_x_24161:
        /* <DEDUP_REMOVED lines=18> */
.L_x_24165:
        /* <DEDUP_REMOVED lines=12> */
.L_x_24166:
        /* <DEDUP_REMOVED lines=43> */
.L_x_24164:
        /* <DEDUP_REMOVED lines=18> */
.L_x_24168:
        /* <DEDUP_REMOVED lines=12> */
.L_x_24169:
        /* <DEDUP_REMOVED lines=43> */
.L_x_24167:
        /* <DEDUP_REMOVED lines=18> */
.L_x_24171:
        /* <DEDUP_REMOVED lines=14> */
.L_x_24172:
        /* <DEDUP_REMOVED lines=43> */
.L_x_24170:
        /* <DEDUP_REMOVED lines=16> */
.L_x_24148:
        /* <DEDUP_REMOVED lines=13> */
[----:B------:R-:W-:Y:S01]  /*a7d0*/  LOP3.LUT R12, R12, R0, R13, 0xfe, !PT ;  /* 0x000000000c0c7212 */ /* 0x000fe200078efe0d */
[----:B------:R-:W-:Y:S01]  /*a7e0*/  VIADD R0, R3, 0x100 ;  /* 0x0000010003007836 */ /* 0x000fe20000000000 */
[----:B------:R-:W-:Y:S02]  /*a7f0*/  SEL R13, RZ, 0x1, !P6 ;  /* 0x00000001ff0d7807 */ /* 0x000fe40007000000 */
[----:B------:R-:W-:Y:S02]  /*a800*/  LOP3.LUT R25, R25, R24, RZ, 0xfc, !PT ;  /* 0x0000001819197212 */ /* 0x000fe400078efcff */
        /* <DEDUP_REMOVED lines=24> */
.L_x_24175:
        /* <DEDUP_REMOVED lines=12> */
.L_x_24176:
        /* <DEDUP_REMOVED lines=43> */
.L_x_24174:
        /* <DEDUP_REMOVED lines=22> */
.L_x_24178:
        /* <DEDUP_REMOVED lines=12> */
.L_x_24179:
        /* <DEDUP_REMOVED lines=43> */
.L_x_24177:
        /* <DEDUP_REMOVED lines=21> */
.L_x_24181:
        /* <DEDUP_REMOVED lines=12> */
.L_x_24182:
        /* <DEDUP_REMOVED lines=43> */
.L_x_24180:
        /* <DEDUP_REMOVED lines=21> */
.L_x_24184:
        /* <DEDUP_REMOVED lines=12> */
.L_x_24185:
        /* <DEDUP_REMOVED lines=43> */
.L_x_24183:
        /* <DEDUP_REMOVED lines=21> */
.L_x_24187:
        /* <DEDUP_REMOVED lines=12> */
.L_x_24188:
        /* <DEDUP_REMOVED lines=43> */
.L_x_24186:
        /* <DEDUP_REMOVED lines=21> */
.L_x_24190:
        /* <DEDUP_REMOVED lines=12> */
.L_x_24191:
        /* <DEDUP_REMOVED lines=43> */
.L_x_24189:
        /* <DEDUP_REMOVED lines=21> */
.L_x_24193:
        /* <DEDUP_REMOVED lines=12> */
.L_x_24194:
        /* <DEDUP_REMOVED lines=43> */
.L_x_24192:
        /* <DEDUP_REMOVED lines=21> */
.L_x_24196:
        /* <DEDUP_REMOVED lines=14> */
.L_x_24197:
        /* <DEDUP_REMOVED lines=43> */
.L_x_24195:
        /* <DEDUP_REMOVED lines=10> */
.L_x_24173:
[----:B------:R-:W-:Y:S01]  /*cf10*/  ISETP.NE.AND P0, PT, R26, 0x1, PT ;  /* 0x000000011a00780c */ /* 0x000fe20003f05270 */
[----:B------:R-:W-:Y:S02]  /*cf20*/  HFMA2 R21, -RZ, RZ, 0, 1.1920928955078125e-07 ;  /* 0x00000002ff157431 */ /* 0x000fe400000001ff */
[----:B0-----:R-:W-:Y:S02]  /*cf30*/  IMAD.MOV.U32 R19, RZ, RZ, R6 ;  /* 0x000000ffff137224 */ /* 0x001fe400078e0006 */
        /* <DEDUP_REMOVED lines=12> */
.L_x_24200:
        /* <DEDUP_REMOVED lines=12> */
.L_x_24201:
        /* <DEDUP_REMOVED lines=43> */
.L_x_24199:
[----:B------:R-:W-:Y:S01]  /*d370*/  ISETP.NE.AND P0, PT, R21, 0x1, PT ;  /* 0x000000011500780c */ /* 0x000fe20003f05270 */
[----:B-----5:R-:W-:Y:S01]  /*d380*/  HADD2.F32 R20, -RZ, R12.H0_H0 ;  /* 0x2000000cff147230 */ /* 0x020fe20000004100 */
[----:B------:R-:W-:Y:S01]  /*d390*/  I2FP.F32.U32 R19, R19 ;  /* 0x0000001300137245 */ /* 0x000fe20000201000 */
[----:B------:R-:W-:-:S03]  /*d3a0*/  IMAD.MOV.U32 R22, RZ, RZ, 0x2 ;  /* 0x00000002ff167424 */ /* 0x000fc600078e00ff */
[----:B------:R-:W-:Y:S01]  /*d3b0*/  FMUL.FTZ R32, R20, UR6 ;  /* 0x0000000614207c20 */ /* 0x000fe20008410000 */
[----:B------:R-:W-:Y:S01]  /*d3c0*/  FFMA.FTZ R19, R19, R138, 1.1641532182693481445e-10 ;  /* 0x2f00000013137423 */ /* 0x000fe2000001008a */
[----:B------:R-:W-:Y:S02]  /*d3d0*/  MOV R20, R6 ;  /* 0x0000000600147202 */ /* 0x000fe40000000f00 */
        /* <DEDUP_REMOVED lines=12> */
.L_x_24203:
        /* <DEDUP_REMOVED lines=12> */
.L_x_24204:
        /* <DEDUP_REMOVED lines=43> */
.L_x_24202:
        /* <DEDUP_REMOVED lines=18> */
.L_x_24206:
        /* <DEDUP_REMOVED lines=12> */
.L_x_24207:
        /* <DEDUP_REMOVED lines=43> */
.L_x_24205:
        /* <DEDUP_REMOVED lines=18> */
.L_x_24209:
        /* <DEDUP_REMOVED lines=12> */
.L_x_24210:
        /* <DEDUP_REMOVED lines=43> */
.L_x_24208:
        /* <DEDUP_REMOVED lines=18> */
.L_x_24212:
        /* <DEDUP_REMOVED lines=12> */
.L_x_24213:
        /* <DEDUP_REMOVED lines=43> */
.L_x_24211:
        /* <DEDUP_REMOVED lines=18> */
.L_x_24215:
        /* <DEDUP_REMOVED lines=12> */
.L_x_24216:
        /* <DEDUP_REMOVED lines=43> */
.L_x_24214:
        /* <DEDUP_REMOVED lines=18> */
.L_x_24218:
        /* <DEDUP_REMOVED lines=12> */
.L_x_24219:
        /* <DEDUP_REMOVED lines=43> */
.L_x_24217:
        /* <DEDUP_REMOVED lines=18> */
.L_x_24221:
        /* <DEDUP_REMOVED lines=14> */
.L_x_24222:
        /* <DEDUP_REMOVED lines=43> */
.L_x_24220:
        /* <DEDUP_REMOVED lines=16> */
.L_x_24198:
[----:B------:R-:W-:Y:S01]  /*f490*/  SEL R15, RZ, 0x1000000, !P6 ;  /* 0x01000000ff0f7807 */ /* 0x000fe20007000000 */
[----:B------:R-:W-:Y:S01]  /*f4a0*/  IMAD.WIDE.U32 R22, R0, 0x8, R136 ;  /* 0x0000000800167825 */ /* 0x000fe200078e0088 */
[----:B------:R-:W-:Y:S02]  /*f4b0*/  SEL R20, RZ, 0x10000, !P5 ;  /* 0x00010000ff147807 */ /* 0x000fe40006800000 */
        /* <DEDUP_REMOVED lines=11> */
[----:B------:R-:W-:-:S02]  /*f570*/  IADD3 R139, PT, PT, R3, 0x180, RZ ;  /* 0x00000180038b7810 */ /* 0x000fc40007ffe0ff */
[----:B------:R-:W-:Y:S01]  /*f580*/  LOP3.LUT R25, R25, R24, RZ, 0xfc, !PT ;  /* 0x0000001819197212 */ /* 0x000fe200078efcff */
[----:B------:R0:W-:Y:S01]  /*f590*/  STG.E.128 desc[UR10][R20.64+0x10], R28 ;  /* 0x0000101c14007986 */ /* 0x0001e2000c101d0a */
        /* <DEDUP_REMOVED lines=24> */
.L_x_24225:
        /* <DEDUP_REMOVED lines=12> */
.L_x_24226:
        /* <DEDUP_REMOVED lines=42> */
.L_x_24224:
[----:B------:R-:W-:Y:S01]  /*fa80*/  I2FP.F32.U32 R133, R135 ;  /* 0x0000008700857245 */ /* 0x000fe20000201000 */
[----:B-----5:R-:W-:Y:S01]  /*fa90*/  HADD2.F32 R18, -RZ, R12.H0_H0 ;  /* 0x2000000cff127230 */ /* 0x020fe20000004100 */
[----:B------:R-:W-:-:S03]  /*faa0*/  ISETP.NE.AND P1, PT, R19, 0x1, PT ;  /* 0x000000011300780c */ /* 0x000fc60003f25270 */
        /* <DEDUP_REMOVED lines=19> */
.L_x_24228:
        /* <DEDUP_REMOVED lines=12> */
.L_x_24229:
        /* <DEDUP_REMOVED lines=42> */
.L_x_24227:
[----:B------:R-:W-:Y:S01]  /*ff40*/  I2FP.F32.U32 R19, R18 ;  /* 0x0000001200137245 */ /* 0x000fe20000201000 */
[----:B------:R-:W-:Y:S01]  /*ff50*/  HADD2.F32 R12, -RZ, R12.H1_H1 ;  /* 0x3000000cff0c7230 */ /* 0x000fe20000004100 */
        /* <DEDUP_REMOVED lines=19> */
.L_x_24231:
        /* <DEDUP_REMOVED lines=12> */
.L_x_24232:
        /* <DEDUP_REMOVED lines=42> */
.L_x_24230:
        /* <DEDUP_REMOVED lines=21> */
.L_x_24234:
        /* <DEDUP_REMOVED lines=12> */
.L_x_24235:
        /* <DEDUP_REMOVED lines=42> */
.L_x_24233:
        /* <DEDUP_REMOVED lines=21> */
.L_x_24237:
        /* <DEDUP_REMOVED lines=12> */
.L_x_24238:
        /* <DEDUP_REMOVED lines=43> */
.L_x_24236:
        /* <DEDUP_REMOVED lines=21> */
.L_x_24240:
        /* <DEDUP_REMOVED lines=12> */
.L_x_24241:
        /* <DEDUP_REMOVED lines=42> */
.L_x_24239:
        /* <DEDUP_REMOVED lines=21> */
.L_x_24243:
        /* <DEDUP_REMOVED lines=12> */
.L_x_24244:
        /* <DEDUP_REMOVED lines=43> */
.L_x_24242:
        /* <DEDUP_REMOVED lines=21> */
.L_x_24246:
        /* <DEDUP_REMOVED lines=14> */
.L_x_24247:
        /* <DEDUP_REMOVED lines=42> */
.L_x_24245:
        /* <DEDUP_REMOVED lines=10> */
.L_x_24223:
        /* <DEDUP_REMOVED lines=15> */
.L_x_24250:
        /* <DEDUP_REMOVED lines=12> */
.L_x_24251:
        /* <DEDUP_REMOVED lines=41> */
[----:B------:R-:W-:-:S07]  /*12080*/  HFMA2 R20, -RZ, RZ, 0, 0 ;  /* 0x00000000ff147431 */ /* 0x000fce00000001ff */
.L_x_24249:
        /* <DEDUP_REMOVED lines=19> */
.L_x_24253:
        /* <DEDUP_REMOVED lines=12> */
.L_x_24254:
        /* <DEDUP_REMOVED lines=43> */
.L_x_24252:
        /* <DEDUP_REMOVED lines=18> */
.L_x_24256:
        /* <DEDUP_REMOVED lines=12> */
.L_x_24257:
        /* <DEDUP_REMOVED lines=43> */
.L_x_24255:
        /* <DEDUP_REMOVED lines=18> */
.L_x_24259:
        /* <DEDUP_REMOVED lines=12> */
.L_x_24260:
        /* <DEDUP_REMOVED lines=43> */
.L_x_24258:
        /* <DEDUP_REMOVED lines=18> */
.L_x_24262:
        /* <DEDUP_REMOVED lines=12> */
.L_x_24263:
        /* <DEDUP_REMOVED lines=43> */
.L_x_24261:
        /* <DEDUP_REMOVED lines=18> */
.L_x_24265:
        /* <DEDUP_REMOVED lines=12> */
.L_x_24266:
        /* <DEDUP_REMOVED lines=42> */
.L_x_24264:
        /* <DEDUP_REMOVED lines=18> */
.L_x_24268:
        /* <DEDUP_REMOVED lines=12> */
.L_x_24269:
        /* <DEDUP_REMOVED lines=39> */
[----:B------:R-:W-:Y:S02]  /*13bb0*/  LOP3.LUT R8, R12, UR37, R23, 0x96, !PT ;  /* 0x000000250c087c12 */ /* 0x000fe4000f8e9617 */
[----:B------:R-:W-:Y:S01]  /*13bc0*/  MOV R12, R144 ;  /* 0x00000090000c7202 */ /* 0x000fe20000000f00 */
[----:B------:R-:W-:-:S07]  /*13bd0*/  IMAD.MOV.U32 R144, RZ, RZ, R22 ;  /* 0x000000ffff907224 */ /* 0x000fce00078e0016 */
.L_x_24267:
        /* <DEDUP_REMOVED lines=18> */
.L_x_24271:
        /* <DEDUP_REMOVED lines=14> */
.L_x_24272:
        /* <DEDUP_REMOVED lines=42> */
.L_x_24270:
        /* <DEDUP_REMOVED lines=16> */
.L_x_24248:
[----:B------:R-:W-:Y:S01]  /*14180*/  SEL R15, RZ, 0x1000000, !P6 ;  /* 0x01000000ff0f7807 */ /* 0x000fe20007000000 */
[----:B------:R-:W-:Y:S01]  /*14190*/  VIADD R143, R3, 0x200 ;  /* 0x00000200038f7836 */ /* 0x000fe20000000000 */
[----:B------:R-:W-:Y:S02]  /*141a0*/  SEL R18, RZ, 0x10000, !P5 ;  /* 0x00010000ff127807 */ /* 0x000fe40006800000 */
[----:B------:R-:W-:Y:S01]  /*141b0*/  SEL R133, RZ, 0x100, !P4 ;  /* 0x00000100ff857807 */ /* 0x000fe20006000000 */
[----:B------:R-:W-:Y:S01]  /*141c0*/  IMAD.WIDE.U32 R16, R143, 0x10, R16 ;  /* 0x000000108f107825 */ /* 0x000fe200078e0010 */
[----:B------:R-:W-:Y:S02]  /*141d0*/  ISETP.NE.AND P6, PT, R132, RZ, PT ;  /* 0x000000ff8400720c */ /* 0x000fe40003fc5270 */
[----:B------:R-:W-:Y:S02]  /*141e0*/  SEL R12, RZ, 0x1000000, !P2 ;  /* 0x01000000ff0c7807 */ /* 0x000fe40005000000 */
[----:B------:R-:W-:-:S02]  /*141f0*/  SEL R13, RZ, 0x10000, !P1 ;  /* 0x00010000ff0d7807 */ /* 0x000fc40004800000 */
[----:B------:R-:W-:Y:S02]  /*14200*/  SEL R14, RZ, 0x100, !P0 ;  /* 0x00000100ff0e7807 */ /* 0x000fe40004000000 */
[----:B------:R-:W-:Y:S02]  /*14210*/  LOP3.LUT R133, R133, R15, R18, 0xfe, !PT ;  /* 0x0000000f85857212 */ /* 0x000fe400078efe12 */
[----:B------:R-:W-:Y:S02]  /*14220*/  SEL R132, RZ, 0x1, !P3 ;  /* 0x00000001ff847807 */ /* 0x000fe40005800000 */
[----:B------:R-:W-:Y:S01]  /*14230*/  LOP3.LUT R14, R14, R12, R13, 0xfe, !PT ;  /* 0x0000000c0e0e7212 */ /* 0x000fe200078efe0d */
[----:B------:R-:W-:Y:S01]  /*14240*/  IMAD.WIDE.U32 R12, R139, 0x20, R140 ;  /* 0x000000208b0c7825 */ /* 0x000fe200078e008c */
[----:B------:R-:W-:Y:S02]  /*14250*/  SEL R15, RZ, 0x1, !P6 ;  /* 0x00000001ff0f7807 */ /* 0x000fe40007000000 */
[----:B------:R-:W-:-:S02]  /*14260*/  LOP3.LUT R133, R133, R132, RZ, 0xfc, !PT ;  /* 0x0000008485857212 */ /* 0x000fc400078efcff */
[----:B------:R-:W-:Y:S01]  /*14270*/  LOP3.LUT R132, R14, R15, RZ, 0xfc, !PT ;  /* 0x0000000f0e847212 */ /* 0x000fe200078efcff */
[----:B------:R-:W-:Y:S01]  /*14280*/  IMAD.WIDE.U32 R14, R139, 0x8, R136 ;  /* 0x000000088b0e7825 */ /* 0x000fe200078e0088 */
[----:B------:R0:W-:Y:S04]  /*14290*/  STG.E.128 desc[UR10][R12.64], R24 ;  /* 0x000000180c007986 */ /* 0x0001e8000c101d0a */
        /* <DEDUP_REMOVED lines=23> */
.L_x_24275:
        /* <DEDUP_REMOVED lines=12> */
.L_x_24276:
        /* <DEDUP_REMOVED lines=42> */
.L_x_24274:
        /* <DEDUP_REMOVED lines=22> */
.L_x_24278:
        /* <DEDUP_REMOVED lines=12> */
.L_x_24279:
        /* <DEDUP_REMOVED lines=42> */
.L_x_24277:
        /* <DEDUP_REMOVED lines=21> */
.L_x_24281:
        /* <DEDUP_REMOVED lines=12> */
.L_x_24282:
        /* <DEDUP_REMOVED lines=43> */
.L_x_24280:
        /* <DEDUP_REMOVED lines=21> */
.L_x_24284:
        /* <DEDUP_REMOVED lines=12> */
.L_x_24285:
        /* <DEDUP_REMOVED lines=42> */
.L_x_24283:
[----:B------:R-:W-:Y:S01]  /*155a0*/  I2FP.F32.U32 R145, R16 ;  /* 0x0000001000917245 */ /* 0x000fe20000201000 */
[----:B------:R-:W-:Y:S01]  /*155b0*/  HADD2.F32 R17, -RZ, R17.H1_H1 ;  /* 0x30000011ff117230 */ /* 0x000fe20000004100 */
        /* <DEDUP_REMOVED lines=19> */
.L_x_24287:
        /* <DEDUP_REMOVED lines=12> */
.L_x_24288:
        /* <DEDUP_REMOVED lines=42> */
.L_x_24286:
        /* <DEDUP_REMOVED lines=21> */
.L_x_24290:
        /* <DEDUP_REMOVED lines=12> */
.L_x_24291:
        /* <DEDUP_REMOVED lines=43> */
.L_x_24289:
        /* <DEDUP_REMOVED lines=21> */
.L_x_24293:
        /* <DEDUP_REMOVED lines=12> */
.L_x_24294:
        /* <DEDUP_REMOVED lines=42> */
.L_x_24292:
        /* <DEDUP_REMOVED lines=21> */
.L_x_24296:
        /* <DEDUP_REMOVED lines=14> */
.L_x_24297:
        /* <DEDUP_REMOVED lines=43> */
.L_x_24295:
        /* <DEDUP_REMOVED lines=10> */
.L_x_24273:
        /* <DEDUP_REMOVED lines=15> */
.L_x_24300:
        /* <DEDUP_REMOVED lines=12> */
.L_x_24301:
        /* <DEDUP_REMOVED lines=43> */
.L_x_24299:
[----:B------:R-:W-:Y:S02]  /*16da0*/  ISETP.NE.AND P0, PT, R14, 0x1, PT ;  /* 0x000000010e00780c */ /* 0x000fe40003f05270 */
[----:B------:R-:W-:Y:S01]  /*16db0*/  I2FP.F32.U32 R13, R12 ;  /* 0x0000000c000d7245 */ /* 0x000fe20000201000 */
[----:B-----5:R-:W-:Y:S01]  /*16dc0*/  HADD2.F32 R12, -RZ, R16.H0_H0 ;  /* 0x20000010ff0c7230 */ /* 0x020fe20000004100 */
[----:B------:R-:W-:-:S03]  /*16dd0*/  MOV R15, 0x2 ;  /* 0x00000002000f7802 */ /* 0x000fc60000000f00 */
        /* <DEDUP_REMOVED lines=15> */
.L_x_24303:
        /* <DEDUP_REMOVED lines=12> */
.L_x_24304:
        /* <DEDUP_REMOVED lines=42> */
.L_x_24302:
        /* <DEDUP_REMOVED lines=18> */
.L_x_24306:
        /* <DEDUP_REMOVED lines=12> */
.L_x_24307:
        /* <DEDUP_REMOVED lines=42> */
.L_x_24305:
[----:B------:R-:W-:Y:S02]  /*176b0*/  ISETP.NE.AND P2, PT, R14, 0x1, PT ;  /* 0x000000010e00780c */ /* 0x000fe40003f45270 */
[----:B------:R-:W-:Y:S01]  /*176c0*/  I2FP.F32.U32 R13, R12 ;  /* 0x0000000c000d7245 */ /* 0x000fe20000201000 */
[----:B------:R-:W-:Y:S01]  /*176d0*/  HADD2.F32 R12, -RZ, R17.H0_H0 ;  /* 0x20000011ff0c7230 */ /* 0x000fe20000004100 */
[----:B------:R-:W-:-:S03]  /*176e0*/  MOV R15, 0x2 ;  /* 0x00000002000f7802 */ /* 0x000fc60000000f00 */
        /* <DEDUP_REMOVED lines=14> */
.L_x_24309:
        /* <DEDUP_REMOVED lines=12> */
.L_x_24310:
        /* <DEDUP_REMOVED lines=42> */
.L_x_24308:
        /* <DEDUP_REMOVED lines=18> */
.L_x_24312:
        /* <DEDUP_REMOVED lines=12> */
.L_x_24313:
        /* <DEDUP_REMOVED lines=42> */
.L_x_24311:
[----:B------:R-:W-:Y:S02]  /*17fb0*/  ISETP.NE.AND P4, PT, R14, 0x1, PT ;  /* 0x000000010e00780c */ /* 0x000fe40003f85270 */
[----:B------:R-:W-:Y:S01]  /*17fc0*/  I2FP.F32.U32 R13, R12 ;  /* 0x0000000c000d7245 */ /* 0x000fe20000201000 */
[----:B------:R-:W-:Y:S01]  /*17fd0*/  HADD2.F32 R12, -RZ, R18.H0_H0 ;  /* 0x20000012ff0c7230 */ /* 0x000fe20000004100 */
[----:B------:R-:W-:-:S03]  /*17fe0*/  MOV R16, 0x2 ;  /* 0x0000000200107802 */ /* 0x000fc60000000f00 */
        /* <DEDUP_REMOVED lines=14> */
.L_x_24315:
        /* <DEDUP_REMOVED lines=12> */
.L_x_24316:
        /* <DEDUP_REMOVED lines=43> */
.L_x_24314:
[----:B------:R-:W-:Y:S01]  /*18440*/  I2FP.F32.U32 R13, R13 ;  /* 0x0000000d000d7245 */ /* 0x000fe20000201000 */
[----:B------:R-:W-:Y:S01]  /*18450*/  HADD2.F32 R18, -RZ, R18.H1_H1 ;  /* 0x30000012ff127230 */ /* 0x000fe20000004100 */
[----:B------:R-:W-:Y:S01]  /*18460*/  ISETP.NE.AND P5, PT, R16, 0x1, PT ;  /* 0x000000011000780c */ /* 0x000fe20003fa5270 */
[----:B------:R-:W-:Y:S01]  /*18470*/  IMAD.MOV.U32 R17, RZ, RZ, 0x2 ;  /* 0x00000002ff117424 */ /* 0x000fe200078e00ff */
[----:B------:R-:W-:Y:S01]  /*18480*/  MOV R15, R6 ;  /* 0x00000006000f7202 */ /* 0x000fe20000000f00 */
[----:B------:R-:W-:-:S05]  /*18490*/  FFMA.FTZ R13, R13, R138, 1.1641532182693481445e-10 ;  /* 0x2f0000000d0d7423 */ /* 0x000fca000001008a */
[----:B------:R-:W-:Y:S01]  /*184a0*/  FSETP.LE.FTZ.AND P4, PT, R13, UR4, PT ;  /* 0x000000040d007c0b */ /* 0x000fe2000bf93000 */
[----:B------:R-:W-:-:S04]  /*184b0*/  FMUL.FTZ R13, R18, UR6 ;  /* 0x00000006120d7c20 */ /* 0x000fc80008410000 */
[----:B------:R-:W-:Y:S01]  /*184c0*/  FMUL.FTZ R13, R13, UR5 ;  /* 0x000000050d0d7c20 */ /* 0x000fe20008410000 */
        /* <DEDUP_REMOVED lines=9> */
.L_x_24318:
        /* <DEDUP_REMOVED lines=12> */
.L_x_24319:
        /* <DEDUP_REMOVED lines=42> */
.L_x_24317:
        /* <DEDUP_REMOVED lines=18> */
.L_x_24321:
        /* <DEDUP_REMOVED lines=14> */
.L_x_24322:
        /* <DEDUP_REMOVED lines=42> */
.L_x_24320:
        /* <DEDUP_REMOVED lines=16> */
.L_x_24298:
        /* <DEDUP_REMOVED lines=169> */
.L_x_24324:
[----:B------:R-:W-:Y:S05]  /*198f0*/  BSYNC.RECONVERGENT B0 ;  /* 0x0000000000007941 */ /* 0x000fea0003800200 */
.L_x_24323:
        /* <DEDUP_REMOVED lines=14> */
.L_x_24326:
[----:B------:R-:W-:Y:S05]  /*199e0*/  BSYNC.RECONVERGENT B0 ;  /* 0x0000000000007941 */ /* 0x000fea0003800200 */
.L_x_24325:
        /* <DEDUP_REMOVED lines=74> */
[----:B---3--:R-:W-:Y:S01]  /*19e90*/  FMUL.FTZ R23, R141, R44 ;  /* 0x0000002c8d177220 */ /* 0x008fe20000410000 */
        /* <DEDUP_REMOVED lines=17> */
[----:B------:R2:W-:Y:S01]  /*19fb0*/  @!P0 STG.E desc[UR10][R16.64], R136 ;  /* 0x0000008810008986 */ /* 0x0005e2000c10190a */
[C---:B------:R-:W-:Y:S01]  /*19fc0*/  FMUL.FTZ R15, R141.reuse, R48 ;  /* 0x000000308d0f7220 */ /* 0x040fe20000410000 */
[C---:B------:R-:W-:Y:S01]  /*19fd0*/  FMUL.FTZ R14, R141.reuse, R49 ;  /* 0x000000318d0e7220 */ /* 0x040fe20000410000 */
[C---:B------:R-:W-:Y:S01]  /*19fe0*/  FMUL.FTZ R19, R141.reuse, R50 ;  /* 0x000000328d137220 */ /* 0x040fe20000410000 */
[----:B------:R-:W-:Y:S01]  /*19ff0*/  FMUL.FTZ R45, R141, R46 ;  /* 0x0000002e8d2d7220 */ /* 0x000fe20000410000 */
[----:B0-----:R-:W-:-:S04]  /*1a000*/  @!P0 IMAD.WIDE R32, R21, 0x4, R32 ;  /* 0x0000000415208825 */ /* 0x001fc800078e0220 */
        /* <DEDUP_REMOVED lines=17> */
[----:B------:R-:W-:Y:S01]  /*1a120*/  FFMA.FTZ R27, R14, R129, R89 ;  /* 0x000000810e1b7223 */ /* 0x000fe20000010059 */
        /* <DEDUP_REMOVED lines=13> */
[C---:B------:R-:W-:Y:S01]  /*1a200*/  FMUL.FTZ R50, R141.reuse, R25 ;  /* 0x000000198d327220 */ /* 0x040fe20000410000 */
[----:B------:R-:W-:Y:S01]  /*1a210*/  FMUL.FTZ R25, R141, R26 ;  /* 0x0000001a8d197220 */ /* 0x000fe20000410000 */
[----:B------:R-:W-:Y:S01]  /*1a220*/  FFMA.FTZ R12, R15, R128, R88 ;  /* 0x000000800f0c7223 */ /* 0x000fe20000010058 */
[----:B------:R-:W-:Y:S01]  /*1a230*/  FFMA.FTZ R37, R37, R112, R72 ;  /* 0x0000007025257223 */ /* 0x000fe20000010048 */
[----:B------:R-:W-:Y:S01]  /*1a240*/  F2FP.F16.F32.PACK_AB R14, R19, R14 ;  /* 0x0000000e130e723e */ /* 0x000fe200000000ff */
[----:B------:R-:W-:Y:S01]  /*1a250*/  FFMA.FTZ R19, R40, R121, R81 ;  /* 0x0000007928137223 */ /* 0x000fe20000010051 */
[----:B------:R-:W-:Y:S01]  /*1a260*/  FFMA.FTZ R4, R4, R113, R73 ;  /* 0x0000007104047223 */ /* 0x000fe20000010049 */
[----:B------:R0:W-:Y:S01]  /*1a270*/  @!P0 STG.E desc[UR10][R32.64], R141 ;  /* 0x0000008d20008986 */ /* 0x0001e2000c10190a */
[----:B------:R-:W-:Y:S01]  /*1a280*/  FFMA.FTZ R0, R25, R106, R66 ;  /* 0x0000006a19007223 */ /* 0x000fe20000010042 */
[----:B------:R-:W-:Y:S01]  /*1a290*/  FFMA.FTZ R21, R41, R122, R82 ;  /* 0x0000007a29157223 */ /* 0x000fe20000010052 */
[----:B------:R-:W-:Y:S01]  /*1a2a0*/  F2FP.F16.F32.PACK_AB R20, R19, R20 ;  /* 0x000000141314723e */ /* 0x000fe200000000ff */
        /* <DEDUP_REMOVED lines=8> */
[----:B0-----:R-:W-:Y:S01]  /*1a330*/  FFMA.FTZ R33, R156, R109, R69 ;  /* 0x0000006d9c217223 */ /* 0x001fe20000010045 */
        /* <DEDUP_REMOVED lines=37> */
[----:B------:R-:W-:Y:S01]  /*1a590*/  UIADD3 UR9, UPT, UPT, UR9, UR16, URZ ;  /* 0x0000001009097290 */ /* 0x000fe2000fffe0ff */
[----:B------:R-:W-:-:S02]  /*1a5a0*/  F2FP.F16.F32.PACK_AB R13, R48, R13 ;  /* 0x0000000d300d723e */ /* 0x000fc400000000ff */
[----:B------:R-:W-:Y:S01]  /*1a5b0*/  F2FP.F16.F32.PACK_AB R23, R136, R23 ;  /* 0x000000178817723e */ /* 0x000fe200000000ff */
[----:B------:R-:W-:Y:S01]  /*1a5c0*/  UISETP.GE.AND UP1, UPT, UR9, UR17, UPT ;  /* 0x000000110900728c */ /* 0x000fe2000bf26270 */
        /* <DEDUP_REMOVED lines=17> */
.L_x_24328:
        /* <DEDUP_REMOVED lines=10> */
.L_x_34101:


//--------------------- .text._ZN10layer_norm13ln_fwd_kernelINS_13Kernel_traitsIf6__halffS2_fjLj5120ELj1ELj1ELj4ELj16ENS_18Kernel_traits_baseILj5120EfS2_fS2_fjLj128EEEEELb1ELb0ELb1ELb0EEEvNS_9FwdParamsE --------------------------
	.section	.text._ZN10layer_norm13ln_fwd_kernelINS_13Kernel_traitsIf6__halffS2_fjLj5120ELj1ELj1ELj4ELj16ENS_18Kernel_traits_baseILj5120EfS2_fS2_fjLj128EEEEELb1ELb0ELb1ELb0EEEvNS_9FwdParamsE,"ax",@progbits
	.align	128
        .global         _ZN10layer_norm13ln_fwd_kernelINS_13Kernel_traitsIf6__halffS2_fjLj5120ELj1ELj1ELj4ELj16ENS_18Kernel_traits_baseILj5120EfS2_fS2_fjLj128EEEEELb1ELb0ELb1ELb0EEEvNS_9FwdParamsE
        .type           _ZN10layer_norm13ln_fwd_kernelINS_13Kernel_traitsIf6__halffS2_fjLj5120ELj1ELj1ELj4ELj16ENS_18Kernel_traits_baseILj5120EfS2_fS2_fjLj128EEEEELb1ELb0ELb1ELb0EEEvNS_9FwdParamsE,@function
        .size           _ZN10layer_norm13ln_fwd_kernelINS_13Kernel_traitsIf6__halffS2_fjLj5120ELj1ELj1ELj4ELj16ENS_18Kernel_traits_baseILj5120EfS2_fS2_fjLj128EEEEELb1ELb0ELb1ELb0EEEvNS_9FwdParamsE,(.L_x_34102 - _ZN10layer_norm13ln_fwd_kernelINS_13Kernel_traitsIf6__halffS2_fjLj5120ELj1ELj1ELj4ELj16ENS_18Kernel_traits_baseILj5120EfS2_fS2_fjLj128EEEEELb1ELb0ELb1ELb0EEEvNS_9FwdParamsE)
        .other          _ZN10layer_norm13ln_fwd_kernelINS_13Kernel_traitsIf6__halffS2_fjLj5120ELj1ELj1ELj4ELj16ENS_18Kernel_traits_baseILj5120EfS2_fS2_fjLj128EEEEELb1ELb0ELb1ELb0EEEvNS_9FwdParamsE,@"STO_CUDA_ENTRY STV_DEFAULT"
_ZN10layer_norm13ln_fwd_kernelINS_13Kernel_traitsIf6__halffS2_fjLj5120ELj1ELj1ELj4ELj16ENS_18Kernel_traits_baseILj5120EfS2_fS2_fjLj128EEEEELb1ELb0ELb1ELb0EEEvNS_9FwdParamsE:
.text._ZN10layer_norm13ln_fwd_kernelINS_13Kernel_traitsIf6__halffS2_fjLj5120ELj1ELj1ELj4ELj16ENS_18Kernel_traits_baseILj5120EfS2_fS2_fjLj128EEEEELb1ELb0ELb1ELb0EEEvNS_9FwdParamsE:
        /* <DEDUP_REMOVED lines=107> */
.L_x_24330:
        /* <DEDUP_REMOVED lines=49> */
.L_x_24331:
[----:B------:R-:W-:Y:S05]  /*09c0*/  BSYNC.RECONVERGENT B0 ;  /* 0x0000000000007941 */ /* 0x000fea0003800200 */
.L_x_24329:
        /* <DEDUP_REMOVED lines=87> */
.L_x_24845:
        /* <DEDUP_REMOVED lines=34> */
.L_x_24334:
        /* <DEDUP_REMOVED lines=25> */
.L_x_24339:
        /* <DEDUP_REMOVED lines=13> */
.L_x_24341:
[----:B------:R-:W-:Y:S05]  /*13c0*/  BSYNC.RECONVERGENT B2 ;  /* 0x0000000000027941 */ /* 0x000fea0003800200 */
.L_x_24340:
        /* <DEDUP_REMOVED lines=55> */
.L_x_24338:
[----:B------:R-:W-:Y:S05]  /*1740*/  BSYNC.RECONVERGENT B1 ;  /* 0x0000000000017941 */ /* 0x000fea0003800200 */
.L_x_24337:
        /* <DEDUP_REMOVED lines=10> */
.L_x_24336:
        /* <DEDUP_REMOVED lines=19> */
.L_x_24345:
        /* <DEDUP_REMOVED lines=13> */
.L_x_24347:
[----:B------:R-:W-:Y:S05]  /*19f0*/  BSYNC.RECONVERGENT B2 ;  /* 0x0000000000027941 */ /* 0x000fea0003800200 */
.L_x_24346:
        /* <DEDUP_REMOVED lines=56> */
.L_x_24344:
[----:B------:R-:W-:Y:S05]  /*1d80*/  BSYNC.RECONVERGENT B1 ;  /* 0x0000000000017941 */ /* 0x000fea0003800200 */
.L_x_24343:
        /* <DEDUP_REMOVED lines=10> */
.L_x_24342:
        /* <DEDUP_REMOVED lines=19> */
.L_x_24351:
        /* <DEDUP_REMOVED lines=13> */
.L_x_24353:
[----:B------:R-:W-:Y:S05]  /*2030*/  BSYNC.RECONVERGENT B2 ;  /* 0x0000000000027941 */ /* 0x000fea0003800200 */
.L_x_24352:
        /* <DEDUP_REMOVED lines=55> */
.L_x_24350:
[----:B------:R-:W-:Y:S05]  /*23b0*/  BSYNC.RECONVERGENT B1 ;  /* 0x0000000000017941 */ /* 0x000fea0003800200 */
.L_x_24349:
        /* <DEDUP_REMOVED lines=10> */
.L_x_24348:
        /* <DEDUP_REMOVED lines=19> */
.L_x_24357:
        /* <DEDUP_REMOVED lines=13> */
.L_x_24359:
[----:B------:R-:W-:Y:S05]  /*2660*/  BSYNC.RECONVERGENT B2 ;  /* 0x0000000000027941 */ /* 0x000fea0003800200 */
.L_x_24358:
        /* <DEDUP_REMOVED lines=56> */
.L_x_24356:
[----:B------:R-:W-:Y:S05]  /*29f0*/  BSYNC.RECONVERGENT B1 ;  /* 0x0000000000017941 */ /* 0x000fea0003800200 */
.L_x_24355:
        /* <DEDUP_REMOVED lines=10> */
.L_x_24354:
        /* <DEDUP_REMOVED lines=19> */
.L_x_24363:
        /* <DEDUP_REMOVED lines=13> */
.L_x_24365:
[----:B------:R-:W-:Y:S05]  /*2ca0*/  BSYNC.RECONVERGENT B2 ;  /* 0x0000000000027941 */ /* 0x000fea0003800200 */
.L_x_24364:
        /* <DEDUP_REMOVED lines=55> */
.L_x_24362:
[----:B------:R-:W-:Y:S05]  /*3020*/  BSYNC.RECONVERGENT B1 ;  /* 0x0000000000017941 */ /* 0x000fea0003800200 */
.L_x_24361:
        /* <DEDUP_REMOVED lines=10> */
.L_x_24360:
        /* <DEDUP_REMOVED lines=19> */
.L_x_24369:
        /* <DEDUP_REMOVED lines=13> */
.L_x_24371:
[----:B------:R-:W-:Y:S05]  /*32d0*/  BSYNC.RECONVERGENT B2 ;  /* 0x0000000000027941 */ /* 0x000fea0003800200 */
.L_x_24370:
        /* <DEDUP_REMOVED lines=56> */
.L_x_24368:
[----:B------:R-:W-:Y:S05]  /*3660*/  BSYNC.RECONVERGENT B1 ;  /* 0x0000000000017941 */ /* 0x000fea0003800200 */
.L_x_24367:
        /* <DEDUP_REMOVED lines=10> */
.L_x_24366:
        /* <DEDUP_REMOVED lines=19> */
.L_x_24375:
        /* <DEDUP_REMOVED lines=13> */
.L_x_24377:
[----:B------:R-:W-:Y:S05]  /*3910*/  BSYNC.RECONVERGENT B2 ;  /* 0x0000000000027941 */ /* 0x000fea0003800200 */
.L_x_24376:
        /* <DEDUP_REMOVED lines=55> */
.L_x_24374:
[----:B------:R-:W-:Y:S05]  /*3c90*/  BSYNC.RECONVERGENT B1 ;  /* 0x0000000000017941 */ /* 0x000fea0003800200 */
.L_x_24373:
        /* <DEDUP_REMOVED lines=10> */
.L_x_24372:
        /* <DEDUP_REMOVED lines=19> */
.L_x_24381:
        /* <DEDUP_REMOVED lines=13> */
.L_x_24383:
[----:B------:R-:W-:Y:S05]  /*3f40*/  BSYNC.RECONVERGENT B2 ;  /* 0x0000000000027941 */ /* 0x000fea0003800200 */
.L_x_24382:
        /* <DEDUP_REMOVED lines=56> */
.L_x_24380:
[----:B------:R-:W-:Y:S05]  /*42d0*/  BSYNC.RECONVERGENT B1 ;  /* 0x0000000000017941 */ /* 0x000fea0003800200 */
.L_x_24379:
        /* <DEDUP_REMOVED lines=11> */
.L_x_24335:
[----:B------:R-:W-:Y:S01]  /*4390*/  IMAD.MOV.U32 R98, RZ, RZ, R11 ;  /* 0x000000ffff627224 */ /* 0x000fe200078e000b */
[----:B------:R-:W-:Y:S01]  /*43a0*/  MOV R96, RZ ;  /* 0x000000ff00607202 */ /* 0x000fe20000000f00 */
        /* <DEDUP_REMOVED lines=18> */
.L_x_24387:
        /* <DEDUP_REMOVED lines=13> */
.L_x_24389:
[----:B------:R-:W-:Y:S05]  /*45a0*/  BSYNC.RECONVERGENT B2 ;  /* 0x0000000000027941 */ /* 0x000fea0003800200 */
.L_x_24388:
        /* <DEDUP_REMOVED lines=51> */
[----:B------:R-:W-:Y:S02]  /*48e0*/  HFMA2 R98, -RZ, RZ, 0, 0 ;  /* 0x00000000ff627431 */ /* 0x000fe400000001ff */
[----:B------:R-:W-:Y:S01]  /*48f0*/  IMAD.WIDE.U32 R156, R156, -0x2daee0ad, RZ ;  /* 0xd2511f539c9c7825 */ /* 0x000fe200078e00ff */
[----:B------:R-:W-:-:S04]  /*4900*/  LOP3.LUT R141, R100, UR5, R143, 0x96, !PT ;  /* 0x00000005648d7c12 */ /* 0x000fc8000f8e968f */
[----:B------:R-:W-:-:S07]  /*4910*/  LOP3.LUT R143, R96, UR26, R157, 0x96, !PT ;  /* 0x0000001a608f7c12 */ /* 0x000fce000f8e969d */
.L_x_24386:
[----:B------:R-:W-:Y:S05]  /*4920*/  BSYNC.RECONVERGENT B1 ;  /* 0x0000000000017941 */ /* 0x000fea0003800200 */
.L_x_24385:
        /* <DEDUP_REMOVED lines=9> */
.L_x_24384:
        /* <DEDUP_REMOVED lines=16> */
.L_x_24393:
        /* <DEDUP_REMOVED lines=13> */
.L_x_24395:
[----:B------:R-:W-:Y:S05]  /*4b90*/  BSYNC.RECONVERGENT B2 ;  /* 0x0000000000027941 */ /* 0x000fea0003800200 */
.L_x_24394:
        /* <DEDUP_REMOVED lines=57> */
.L_x_24392:
[----:B------:R-:W-:Y:S05]  /*4f30*/  BSYNC.RECONVERGENT B1 ;  /* 0x0000000000017941 */ /* 0x000fea0003800200 */
.L_x_24391:
        /* <DEDUP_REMOVED lines=9> */
.L_x_24390:
        /* <DEDUP_REMOVED lines=16> */
.L_x_24399:
        /* <DEDUP_REMOVED lines=13> */
.L_x_24401:
[----:B------:R-:W-:Y:S05]  /*51a0*/  BSYNC.RECONVERGENT B2 ;  /* 0x0000000000027941 */ /* 0x000fea0003800200 */
.L_x_24400:
        /* <DEDUP_REMOVED lines=54> */
[----:B------:R-:W-:Y:S01]  /*5510*/  MOV R156, R100 ;  /* 0x00000064009c7202 */ /* 0x000fe20000000f00 */
[----:B------:R-:W-:Y:S01]  /*5520*/  IMAD.MOV.U32 R100, RZ, RZ, RZ ;  /* 0x000000ffff647224 */ /* 0x000fe200078e00ff */
[----:B------:R-:W-:-:S07]  /*5530*/  LOP3.LUT R143, R98, UR26, R101, 0x96, !PT ;  /* 0x0000001a628f7c12 */ /* 0x000fce000f8e9665 */
.L_x_24398:
[----:B------:R-:W-:Y:S05]  /*5540*/  BSYNC.RECONVERGENT B1 ;  /* 0x0000000000017941 */ /* 0x000fea0003800200 */
.L_x_24397:
        /* <DEDUP_REMOVED lines=9> */
.L_x_24396:
        /* <DEDUP_REMOVED lines=16> */
.L_x_24405:
        /* <DEDUP_REMOVED lines=13> */
.L_x_24407:
[----:B------:R-:W-:Y:S05]  /*57b0*/  BSYNC.RECONVERGENT B2 ;  /* 0x0000000000027941 */ /* 0x000fea0003800200 */
.L_x_24406:
        /* <DEDUP_REMOVED lines=56> */
.L_x_24404:
[----:B------:R-:W-:Y:S05]  /*5b40*/  BSYNC.RECONVERGENT B1 ;  /* 0x0000000000017941 */ /* 0x000fea0003800200 */
.L_x_24403:
        /* <DEDUP_REMOVED lines=9> */
.L_x_24402:
        /* <DEDUP_REMOVED lines=16> */
.L_x_24411:
        /* <DEDUP_REMOVED lines=13> */
.L_x_24413:
[----:B------:R-:W-:Y:S05]  /*5db0*/  BSYNC.RECONVERGENT B2 ;  /* 0x0000000000027941 */ /* 0x000fea0003800200 */
.L_x_24412:
        /* <DEDUP_REMOVED lines=56> */
.L_x_24410:
[----:B------:R-:W-:Y:S05]  /*6140*/  BSYNC.RECONVERGENT B1 ;  /* 0x0000000000017941 */ /* 0x000fea0003800200 */
.L_x_24409:
        /* <DEDUP_REMOVED lines=9> */
.L_x_24408:
        /* <DEDUP_REMOVED lines=16> */
.L_x_24417:
        /* <DEDUP_REMOVED lines=13> */
.L_x_24419:
[----:B------:R-:W-:Y:S05]  /*63b0*/  BSYNC.RECONVERGENT B2 ;  /* 0x0000000000027941 */ /* 0x000fea0003800200 */
.L_x_24418:
        /* <DEDUP_REMOVED lines=56> */
.L_x_24416:
[----:B------:R-:W-:Y:S05]  /*6740*/  BSYNC.RECONVERGENT B1 ;  /* 0x0000000000017941 */ /* 0x000fea0003800200 */
.L_x_24415:
        /* <DEDUP_REMOVED lines=9> */
.L_x_24414:
        /* <DEDUP_REMOVED lines=16> */
.L_x_24423:
        /* <DEDUP_REMOVED lines=13> */
.L_x_24425:
[----:B------:R-:W-:Y:S05]  /*69b0*/  BSYNC.RECONVERGENT B2 ;  /* 0x0000000000027941 */ /* 0x000fea0003800200 */
.L_x_24424:
        /* <DEDUP_REMOVED lines=56> */
.L_x_24422:
[----:B------:R-:W-:Y:S05]  /*6d40*/  BSYNC.RECONVERGENT B1 ;  /* 0x0000000000017941 */ /* 0x000fea0003800200 */
.L_x_24421:
        /* <DEDUP_REMOVED lines=9> */
.L_x_24420:
        /* <DEDUP_REMOVED lines=16> */
.L_x_24428:
        /* <DEDUP_REMOVED lines=13> */
.L_x_24430:
[----:B------:R-:W-:Y:S05]  /*6fb0*/  BSYNC.RECONVERGENT B2 ;  /* 0x0000000000027941 */ /* 0x000fea0003800200 */
.L_x_24429:
        /* <DEDUP_REMOVED lines=56> */
.L_x_24427:
[----:B------:R-:W-:Y:S05]  /*7340*/  BSYNC.RECONVERGENT B1 ;  /* 0x0000000000017941 */ /* 0x000fea0003800200 */
.L_x_24426:
        /* <DEDUP_REMOVED lines=9> */
.L_x_24378:
[----:B------:R-:W0:Y:S01]  /*73e0*/  LDC.64 R150, c[0x0][0x3a8] ;  /* 0x0000ea00ff967b82 */ /* 0x000e220000000a00 */
[----:B------:R-:W-:Y:S02]  /*73f0*/  IMAD.MOV.U32 R140, RZ, RZ, R156 ;  /* 0x000000ffff8c7224 */ /* 0x000fe400078e009c */
[----:B0-----:R-:W-:-:S05]  /*7400*/  IMAD.WIDE.U32 R150, R137, 0x20, R150 ;  /* 0x0000002089967825 */ /* 0x001fca00078e0096 */
[----:B-----5:R0:W-:Y:S04]  /*7410*/  STG.E.128 desc[UR12][R150.64], R96 ;  /* 0x0000006096007986 */ /* 0x0201e8000c101d0c */
[----:B------:R0:W-:Y:S01]  /*7420*/  STG.E.128 desc[UR12][R150.64+0x10], R100 ;  /* 0x0000106496007986 */ /* 0x0001e2000c101d0c */
[----:B------:R-:W-:Y:S05]  /*7430*/  BRA.U !UP2, `(.L_x_24431) ;  /* 0x000000010a507547 */ /* 0x000fea000b800000 */
[----:B------:R-:W-:Y:S01]  /*7440*/  SHF.L.U32 R149, R2, 0x10, RZ ;  /* 0x0000001002957819 */ /* 0x000fe200000006ff */
[----:B0-----:R-:W0:Y:S01]  /*7450*/  LDC.64 R150, c[0x0][0x3b0] ;  /* 0x0000ec00ff967b82 */ /* 0x001e220000000a00 */
        /* <DEDUP_REMOVED lines=18> */
.L_x_24431:
[----:B------:R-:W-:Y:S02]  /*7580*/  VIADD R137, R137, 0x80 ;  /* 0x0000008089897836 */ /* 0x000fe40000000000 */
[----:B------:R-:W-:-:S07]  /*7590*/  VIADD R136, R136, 0x80 ;  /* 0x0000008088887836 */ /* 0x000fce0000000000 */
.L_x_24333:
[----:B------:R-:W-:Y:S05]  /*75a0*/  BSYNC.RECONVERGENT B0 ;  /* 0x0000000000007941 */ /* 0x000fea0003800200 */
.L_x_24332:
        /* <DEDUP_REMOVED lines=10> */
.L_x_24434:
        /* <DEDUP_REMOVED lines=25> */
.L_x_24439:
        /* <DEDUP_REMOVED lines=13> */
.L_x_24441:
[----:B------:R-:W-:Y:S05]  /*78b0*/  BSYNC.RECONVERGENT B2 ;  /* 0x0000000000027941 */ /* 0x000fea0003800200 */
.L_x_24440:
        /* <DEDUP_REMOVED lines=55> */
.L_x_24438:
[----:B------:R-:W-:Y:S05]  /*7c30*/  BSYNC.RECONVERGENT B1 ;  /* 0x0000000000017941 */ /* 0x000fea0003800200 */
.L_x_24437:
        /* <DEDUP_REMOVED lines=10> */
.L_x_24436:
        /* <DEDUP_REMOVED lines=19> */
.L_x_24445:
        /* <DEDUP_REMOVED lines=13> */
.L_x_24447:
[----:B------:R-:W-:Y:S05]  /*7ee0*/  BSYNC.RECONVERGENT B2 ;  /* 0x0000000000027941 */ /* 0x000fea0003800200 */
.L_x_24446:
        /* <DEDUP_REMOVED lines=56> */
.L_x_24444:
[----:B------:R-:W-:Y:S05]  /*8270*/  BSYNC.RECONVERGENT B1 ;  /* 0x0000000000017941 */ /* 0x000fea0003800200 */
.L_x_24443:
        /* <DEDUP_REMOVED lines=10> */
.L_x_24442:
        /* <DEDUP_REMOVED lines=19> */
.L_x_24451:
        /* <DEDUP_REMOVED lines=13> */
.L_x_24453:
[----:B------:R-:W-:Y:S05]  /*8520*/  BSYNC.RECONVERGENT B2 ;  /* 0x0000000000027941 */ /* 0x000fea0003800200 */
.L_x_24452:
        /* <DEDUP_REMOVED lines=55> */
.L_x_24450:
[----:B------:R-:W-:Y:S05]  /*88a0*/  BSYNC.RECONVERGENT B1 ;  /* 0x0000000000017941 */ /* 0x000fea0003800200 */
.L_x_24449:
        /* <DEDUP_REMOVED lines=10> */
.L_x_24448:
        /* <DEDUP_REMOVED lines=19> */
.L_x_24457:
        /* <DEDUP_REMOVED lines=13> */
.L_x_24459:
[----:B------:R-:W-:Y:S05]  /*8b50*/  BSYNC.RECONVERGENT B2 ;  /* 0x0000000000027941 */ /* 0x000fea0003800200 */
.L_x_24458:
        /* <DEDUP_REMOVED lines=56> */
.L_x_24456:
[----:B------:R-:W-:Y:S05]  /*8ee0*/  BSYNC.RECONVERGENT B1 ;  /* 0x0000000000017941 */ /* 0x000fea0003800200 */
.L_x_24455:
        /* <DEDUP_REMOVED lines=10> */
.L_x_24454:
        /* <DEDUP_REMOVED lines=19> */
.L_x_24463:
        /* <DEDUP_REMOVED lines=13> */
.L_x_24465:
[----:B------:R-:W-:Y:S05]  /*9190*/  BSYNC.RECONVERGENT B2 ;  /* 0x0000000000027941 */ /* 0x000fea0003800200 */
.L_x_24464:
        /* <DEDUP_REMOVED lines=55> */
.L_x_24462:
[----:B------:R-:W-:Y:S05]  /*9510*/  BSYNC.RECONVERGENT B1 ;  /* 0x0000000000017941 */ /* 0x000fea0003800200 */
.L_x_24461:
        /* <DEDUP_REMOVED lines=10> */
.L_x_24460:
        /* <DEDUP_REMOVED lines=19> */
.L_x_24469:
        /* <DEDUP_REMOVED lines=13> */
.L_x_24471:
[----:B------:R-:W-:Y:S05]  /*97c0*/  BSYNC.RECONVERGENT B2 ;  /* 0x0000000000027941 */ /* 0x000fea0003800200 */
.L_x_24470:
        /* <DEDUP_REMOVED lines=56> */
.L_x_24468:
[----:B------:R-:W-:Y:S05]  /*9b50*/  BSYNC.RECONVERGENT B1 ;  /* 0x0000000000017941 */ /* 0x000fea0003800200 */
.L_x_24467:
        /* <DEDUP_REMOVED lines=10> */
.L_x_24466:
        /* <DEDUP_REMOVED lines=19> */
.L_x_24475:
        /* <DEDUP_REMOVED lines=13> */
.L_x_24477:
[----:B------:R-:W-:Y:S05]  /*9e00*/  BSYNC.RECONVERGENT B2 ;  /* 0x0000000000027941 */ /* 0x000fea0003800200 */
.L_x_24476:
        /* <DEDUP_REMOVED lines=55> */
.L_x_24474:
[----:B------:R-:W-:Y:S05]  /*a180*/  BSYNC.RECONVERGENT B1 ;  /* 0x0000000000017941 */ /* 0x000fea0003800200 */
.L_x_24473:
        /* <DEDUP_REMOVED lines=10> */
.L_x_24472:
        /* <DEDUP_REMOVED lines=19> */
.L_x_24481:
        /* <DEDUP_REMOVED lines=13> */
.L_x_24483:
[----:B------:R-:W-:Y:S05]  /*a430*/  BSYNC.RECONVERGENT B2 ;  /* 0x0000000000027941 */ /* 0x000fea0003800200 */
.L_x_24482:
        /* <DEDUP_REMOVED lines=56> */
.L_x_24480:
[----:B------:R-:W-:Y:S05]  /*a7c0*/  BSYNC.RECONVERGENT B1 ;  /* 0x0000000000017941 */ /* 0x000fea0003800200 */
.L_x_24479:
        /* <DEDUP_REMOVED lines=11> */
.L_x_24435:
        /* <DEDUP_REMOVED lines=20> */
.L_x_24487:
        /* <DEDUP_REMOVED lines=13> */
.L_x_24489:
[----:B------:R-:W-:Y:S05]  /*aa90*/  BSYNC.RECONVERGENT B2 ;  /* 0x0000000000027941 */ /* 0x000fea0003800200 */
.L_x_24488:
        /* <DEDUP_REMOVED lines=55> */
.L_x_24486:
[----:B------:R-:W-:Y:S05]  /*ae10*/  BSYNC.RECONVERGENT B1 ;  /* 0x0000000000017941 */ /* 0x000fea0003800200 */
.L_x_24485:
        /* <DEDUP_REMOVED lines=9> */
.L_x_24484:
        /* <DEDUP_REMOVED lines=16> */
.L_x_24493:
        /* <DEDUP_REMOVED lines=13> */
.L_x_24495:
[----:B------:R-:W-:Y:S05]  /*b080*/  BSYNC.RECONVERGENT B2 ;  /* 0x0000000000027941 */ /* 0x000fea0003800200 */
.L_x_24494:
        /* <DEDUP_REMOVED lines=56> */
.L_x_24492:
[----:B------:R-:W-:Y:S05]  /*b410*/  BSYNC.RECONVERGENT B1 ;  /* 0x0000000000017941 */ /* 0x000fea0003800200 */
.L_x_24491:
        /* <DEDUP_REMOVED lines=9> */
.L_x_24490:
        /* <DEDUP_REMOVED lines=16> */
.L_x_24499:
        /* <DEDUP_REMOVED lines=13> */
.L_x_24501:
[----:B------:R-:W-:Y:S05]  /*b680*/  BSYNC.RECONVERGENT B2 ;  /* 0x0000000000027941 */ /* 0x000fea0003800200 */
.L_x_24500:
        /* <DEDUP_REMOVED lines=56> */
.L_x_24498:
[----:B------:R-:W-:Y:S05]  /*ba10*/  BSYNC.RECONVERGENT B1 ;  /* 0x0000000000017941 */ /* 0x000fea0003800200 */
.L_x_24497:
        /* <DEDUP_REMOVED lines=9> */
.L_x_24496:
        /* <DEDUP_REMOVED lines=16> */
.L_x_24505:
        /* <DEDUP_REMOVED lines=13> */
.L_x_24507:
[----:B------:R-:W-:Y:S05]  /*bc80*/  BSYNC.RECONVERGENT B2 ;  /* 0x0000000000027941 */ /* 0x000fea0003800200 */
.L_x_24506:
        /* <DEDUP_REMOVED lines=56> */
.L_x_24504:
[----:B------:R-:W-:Y:S05]  /*c010*/  BSYNC.RECONVERGENT B1 ;  /* 0x0000000000017941 */ /* 0x000fea0003800200 */
.L_x_24503:
        /* <DEDUP_REMOVED lines=9> */
.L_x_24502:
        /* <DEDUP_REMOVED lines=16> */
.L_x_24511:
        /* <DEDUP_REMOVED lines=13> */
.L_x_24513:
[----:B------:R-:W-:Y:S05]  /*c280*/  BSYNC.RECONVERGENT B2 ;  /* 0x0000000000027941 */ /* 0x000fea0003800200 */
.L_x_24512:
        /* <DEDUP_REMOVED lines=56> */
.L_x_24510:
[----:B------:R-:W-:Y:S05]  /*c610*/  BSYNC.RECONVERGENT B1 ;  /* 0x0000000000017941 */ /* 0x000fea0003800200 */
.L_x_24509:
        /* <DEDUP_REMOVED lines=9> */
.L_x_24508:
        /* <DEDUP_REMOVED lines=16> */
.L_x_24517:
        /* <DEDUP_REMOVED lines=13> */
.L_x_24519:
[----:B------:R-:W-:Y:S05]  /*c880*/  BSYNC.RECONVERGENT B2 ;  /* 0x0000000000027941 */ /* 0x000fea0003800200 */
.L_x_24518:
        /* <DEDUP_REMOVED lines=56> */
.L_x_24516:
[----:B------:R-:W-:Y:S05]  /*cc10*/  BSYNC.RECONVERGENT B1 ;  /* 0x0000000000017941 */ /* 0x000fea0003800200 */
.L_x_24515:
        /* <DEDUP_REMOVED lines=9> */
.L_x_24514:
        /* <DEDUP_REMOVED lines=16> */
.L_x_24523:
        /* <DEDUP_REMOVED lines=13> */
.L_x_24525:
[----:B------:R-:W-:Y:S05]  /*ce80*/  BSYNC.RECONVERGENT B2 ;  /* 0x0000000000027941 */ /* 0x000fea0003800200 */
.L_x_24524:
        /* <DEDUP_REMOVED lines=56> */
.L_x_24522:
[----:B------:R-:W-:Y:S05]  /*d210*/  BSYNC.RECONVERGENT B1 ;  /* 0x0000000000017941 */ /* 0x000fea0003800200 */
.L_x_24521:
        /* <DEDUP_REMOVED lines=9> */
.L_x_24520:
        /* <DEDUP_REMOVED lines=16> */
.L_x_24528:
        /* <DEDUP_REMOVED lines=13> */
.L_x_24530:
[----:B------:R-:W-:Y:S05]  /*d480*/  BSYNC.RECONVERGENT B2 ;  /* 0x0000000000027941 */ /* 0x000fea0003800200 */
.L_x_24529:
        /* <DEDUP_REMOVED lines=56> */
.L_x_24527:
[----:B------:R-:W-:Y:S05]  /*d810*/  BSYNC.RECONVERGENT B1 ;  /* 0x0000000000017941 */ /* 0x000fea0003800200 */
.L_x_24526:
        /* <DEDUP_REMOVED lines=9> */
.L_x_24478:
        /* <DEDUP_REMOVED lines=26> */
.L_x_24531:
[----:B------:R-:W-:Y:S01]  /*da50*/  VIADD R137, R137, 0x80 ;  /* 0x0000008089897836 */ /* 0x000fe20000000000 */
[----:B------:R-:W-:-:S07]  /*da60*/  IADD3 R136, PT, PT, R136, 0x80, RZ ;  /* 0x0000008088887810 */ /* 0x000fce0007ffe0ff */
.L_x_24433:
[----:B------:R-:W-:Y:S05]  /*da70*/  BSYNC.RECONVERGENT B0 ;  /* 0x0000000000007941 */ /* 0x000fea0003800200 */
.L_x_24432:
        /* <DEDUP_REMOVED lines=9> */
.L_x_24534:
        /* <DEDUP_REMOVED lines=25> */
.L_x_24539:
        /* <DEDUP_REMOVED lines=13> */
.L_x_24541:
[----:B------:R-:W-:Y:S05]  /*dd70*/  BSYNC.RECONVERGENT B2 ;  /* 0x0000000000027941 */ /* 0x000fea0003800200 */
.L_x_24540:
        /* <DEDUP_REMOVED lines=55> */
.L_x_24538:
[----:B------:R-:W-:Y:S05]  /*e0f0*/  BSYNC.RECONVERGENT B1 ;  /* 0x0000000000017941 */ /* 0x000fea0003800200 */
.L_x_24537:
        /* <DEDUP_REMOVED lines=10> */
.L_x_24536:
        /* <DEDUP_REMOVED lines=19> */
.L_x_24545:
        /* <DEDUP_REMOVED lines=13> */
.L_x_24547:
[----:B------:R-:W-:Y:S05]  /*e3a0*/  BSYNC.RECONVERGENT B2 ;  /* 0x0000000000027941 */ /* 0x000fea0003800200 */
.L_x_24546:
        /* <DEDUP_REMOVED lines=56> */
.L_x_24544:
[----:B------:R-:W-:Y:S05]  /*e730*/  BSYNC.RECONVERGENT B1 ;  /* 0x0000000000017941 */ /* 0x000fea0003800200 */
.L_x_24543:
        /* <DEDUP_REMOVED lines=10> */
.L_x_24542:
        /* <DEDUP_REMOVED lines=19> */
.L_x_24551:
        /* <DEDUP_REMOVED lines=13> */
.L_x_24553:
[----:B------:R-:W-:Y:S05]  /*e9e0*/  BSYNC.RECONVERGENT B2 ;  /* 0x0000000000027941 */ /* 0x000fea0003800200 */
.L_x_24552:
        /* <DEDUP_REMOVED lines=55> */
.L_x_24550:
[----:B------:R-:W-:Y:S05]  /*ed60*/  BSYNC.RECONVERGENT B1 ;  /* 0x0000000000017941 */ /* 0x000fea0003800200 */
.L_x_24549:
        /* <DEDUP_REMOVED lines=10> */
.L_x_24548:
        /* <DEDUP_REMOVED lines=19> */
.L_x_24557:
        /* <DEDUP_REMOVED lines=13> */
.L_x_24559:
[----:B------:R-:W-:Y:S05]  /*f010*/  BSYNC.RECONVERGENT B2 ;  /* 0x0000000000027941 */ /* 0x000fea0003800200 */
.L_x_24558:
        /* <DEDUP_REMOVED lines=56> */
.L_x_24556:
[----:B------:R-:W-:Y:S05]  /*f3a0*/  BSYNC.RECONVERGENT B1 ;  /* 0x0000000000017941 */ /* 0x000fea0003800200 */
.L_x_24555:
        /* <DEDUP_REMOVED lines=10> */
.L_x_24554:
        /* <DEDUP_REMOVED lines=19> */
.L_x_24563:
        /* <DEDUP_REMOVED lines=13> */
.L_x_24565:
[----:B------:R-:W-:Y:S05]  /*f650*/  BSYNC.RECONVERGENT B2 ;  /* 0x0000000000027941 */ /* 0x000fea0003800200 */
.L_x_24564:
        /* <DEDUP_REMOVED lines=55> */
.L_x_24562:
[----:B------:R-:W-:Y:S05]  /*f9d0*/  BSYNC.RECONVERGENT B1 ;  /* 0x0000000000017941 */ /* 0x000fea0003800200 */
.L_x_24561:
        /* <DEDUP_REMOVED lines=10> */
.L_x_24560:
        /* <DEDUP_REMOVED lines=19> */
.L_x_24569:
        /* <DEDUP_REMOVED lines=13> */
.L_x_24571:
[----:B------:R-:W-:Y:S05]  /*fc80*/  BSYNC.RECONVERGENT B2 ;  /* 0x0000000000027941 */ /* 0x000fea0003800200 */
.L_x_24570:
        /* <DEDUP_REMOVED lines=56> */
.L_x_24568:
[----:B------:R-:W-:Y:S05]  /*10010*/  BSYNC.RECONVERGENT B1 ;  /* 0x0000000000017941 */ /* 0x000fea0003800200 */
.L_x_24567:
        /* <DEDUP_REMOVED lines=10> */
.L_x_24566:
        /* <DEDUP_REMOVED lines=19> */
.L_x_24575:
        /* <DEDUP_REMOVED lines=13> */
.L_x_24577:
[----:B------:R-:W-:Y:S05]  /*102c0*/  BSYNC.RECONVERGENT B2 ;  /* 0x0000000000027941 */ /* 0x000fea0003800200 */
.L_x_24576:
        /* <DEDUP_REMOVED lines=55> */
.L_x_24574:
[----:B------:R-:W-:Y:S05]  /*10640*/  BSYNC.RECONVERGENT B1 ;  /* 0x0000000000017941 */ /* 0x000fea0003800200 */
.L_x_24573:
        /* <DEDUP_REMOVED lines=10> */
.L_x_24572:
        /* <DEDUP_REMOVED lines=19> */
.L_x_24581:
        /* <DEDUP_REMOVED lines=13> */
.L_x_24583:
[----:B------:R-:W-:Y:S05]  /*108f0*/  BSYNC.RECONVERGENT B2 ;  /* 0x0000000000027941 */ /* 0x000fea0003800200 */
.L_x_24582:
        /* <DEDUP_REMOVED lines=56> */
.L_x_24580:
[----:B------:R-:W-:Y:S05]  /*10c80*/  BSYNC.RECONVERGENT B1 ;  /* 0x0000000000017941 */ /* 0x000fea0003800200 */
.L_x_24579:
        /* <DEDUP_REMOVED lines=11> */
.L_x_24535:
        /* <DEDUP_REMOVED lines=20> */
.L_x_24587:
        /* <DEDUP_REMOVED lines=13> */
.L_x_24589:
[----:B------:R-:W-:Y:S05]  /*10f50*/  BSYNC.RECONVERGENT B2 ;  /* 0x0000000000027941 */ /* 0x000fea0003800200 */
.L_x_24588:
        /* <DEDUP_REMOVED lines=55> */
.L_x_24586:
[----:B------:R-:W-:Y:S05]  /*112d0*/  BSYNC.RECONVERGENT B1 ;  /* 0x0000000000017941 */ /* 0x000fea0003800200 */
.L_x_24585:
        /* <DEDUP_REMOVED lines=9> */
.L_x_24584:
        /* <DEDUP_REMOVED lines=16> */
.L_x_24593:
        /* <DEDUP_REMOVED lines=13> */
.L_x_24595:
[----:B------:R-:W-:Y:S05]  /*11540*/  BSYNC.RECONVERGENT B2 ;  /* 0x0000000000027941 */ /* 0x000fea0003800200 */
.L_x_24594:
        /* <DEDUP_REMOVED lines=56> */
.L_x_24592:
[----:B------:R-:W-:Y:S05]  /*118d0*/  BSYNC.RECONVERGENT B1 ;  /* 0x0000000000017941 */ /* 0x000fea0003800200 */
.L_x_24591:
        /* <DEDUP_REMOVED lines=9> */
.L_x_24590:
        /* <DEDUP_REMOVED lines=16> */
.L_x_24599:
        /* <DEDUP_REMOVED lines=13> */
.L_x_24601:
[----:B------:R-:W-:Y:S05]  /*11b40*/  BSYNC.RECONVERGENT B2 ;  /* 0x0000000000027941 */ /* 0x000fea0003800200 */
.L_x_24600:
        /* <DEDUP_REMOVED lines=56> */
.L_x_24598:
[----:B------:R-:W-:Y:S05]  /*11ed0*/  BSYNC.RECONVERGENT B1 ;  /* 0x0000000000017941 */ /* 0x000fea0003800200 */
.L_x_24597:
        /* <DEDUP_REMOVED lines=9> */
.L_x_24596:
        /* <DEDUP_REMOVED lines=16> */
.L_x_24605:
        /* <DEDUP_REMOVED lines=13> */
.L_x_24607:
[----:B------:R-:W-:Y:S05]  /*12140*/  BSYNC.RECONVERGENT B2 ;  /* 0x0000000000027941 */ /* 0x000fea0003800200 */
.L_x_24606:
        /* <DEDUP_REMOVED lines=56> */
.L_x_24604:
[----:B------:R-:W-:Y:S05]  /*124d0*/  BSYNC.RECONVERGENT B1 ;  /* 0x0000000000017941 */ /* 0x000fea0003800200 */
.L_x_24603:
        /* <DEDUP_REMOVED lines=9> */
.L_x_24602:
        /* <DEDUP_REMOVED lines=16> */
.L_x_24611:
        /* <DEDUP_REMOVED lines=13> */
.L_x_24613:
[----:B------:R-:W-:Y:S05]  /*12740*/  BSYNC.RECONVERGENT B2 ;  /* 0x0000000000027941 */ /* 0x000fea0003800200 */
.L_x_24612:
        /* <DEDUP_REMOVED lines=56> */
.L_x_24610:
[----:B------:R-:W-:Y:S05]  /*12ad0*/  BSYNC.RECONVERGENT B1 ;  /* 0x0000000000017941 */ /* 0x000fea0003800200 */
.L_x_24609:
        /* <DEDUP_REMOVED lines=9> */
.L_x_24608:
        /* <DEDUP_REMOVED lines=16> */
.L_x_24617:
        /* <DEDUP_REMOVED lines=13> */
.L_x_24619:
[----:B------:R-:W-:Y:S05]  /*12d40*/  BSYNC.RECONVERGENT B2 ;  /* 0x0000000000027941 */ /* 0x000fea0003800200 */
.L_x_24618:
        /* <DEDUP_REMOVED lines=56> */
.L_x_24616:
[----:B------:R-:W-:Y:S05]  /*130d0*/  BSYNC.RECONVERGENT B1 ;  /* 0x0000000000017941 */ /* 0x000fea0003800200 */
.L_x_24615:
        /* <DEDUP_REMOVED lines=9> */
.L_x_24614:
        /* <DEDUP_REMOVED lines=16> */
.L_x_24623:
        /* <DEDUP_REMOVED lines=13> */
.L_x_24625:
[----:B------:R-:W-:Y:S05]  /*13340*/  BSYNC.RECONVERGENT B2 ;  /* 0x0000000000027941 */ /* 0x000fea0003800200 */
.L_x_24624:
        /* <DEDUP_REMOVED lines=56> */
.L_x_24622:
[----:B------:R-:W-:Y:S05]  /*136d0*/  BSYNC.RECONVERGENT B1 ;  /* 0x0000000000017941 */ /* 0x000fea0003800200 */
.L_x_24621:
        /* <DEDUP_REMOVED lines=9> */
.L_x_24620:
        /* <DEDUP_REMOVED lines=16> */
.L_x_24628:
        /* <DEDUP_REMOVED lines=13> */
.L_x_24630:
[----:B------:R-:W-:Y:S05]  /*13940*/  BSYNC.RECONVERGENT B2 ;  /* 0x0000000000027941 */ /* 0x000fea0003800200 */
.L_x_24629:
        /* <DEDUP_REMOVED lines=56> */
.L_x_24627:
[----:B------:R-:W-:Y:S05]  /*13cd0*/  BSYNC.RECONVERGENT B1 ;  /* 0x0000000000017941 */ /* 0x000fea0003800200 */
.L_x_24626:
        /* <DEDUP_REMOVED lines=9> */
.L_x_24578:
        /* <DEDUP_REMOVED lines=26> */
.L_x_24631:
[----:B------:R-:W-:Y:S01]  /*13f10*/  IADD3 R137, PT, PT, R137, 0x80, RZ ;  /* 0x0000008089897810 */ /* 0x000fe20007ffe0ff */
[----:B------:R-:W-:-:S07]  /*13f20*/  VIADD R136, R136, 0x80 ;  /* 0x0000008088887836 */ /* 0x000fce0000000000 */
.L_x_24533:
[----:B------:R-:W-:Y:S05]  /*13f30*/  BSYNC.RECONVERGENT B0 ;  /* 0x0000000000007941 */ /* 0x000fea0003800200 */
.L_x_24532:
        /* <DEDUP_REMOVED lines=9> */
.L_x_24634:
        /* <DEDUP_REMOVED lines=25> */
.L_x_24639:
        /* <DEDUP_REMOVED lines=13> */
.L_x_24641:
[----:B------:R-:W-:Y:S05]  /*14230*/  BSYNC.RECONVERGENT B2 ;  /* 0x0000000000027941 */ /* 0x000fea0003800200 */
.L_x_24640:
        /* <DEDUP_REMOVED lines=55> */
.L_x_24638:
[----:B------:R-:W-:Y:S05]  /*145b0*/  BSYNC.RECONVERGENT B1 ;  /* 0x0000000000017941 */ /* 0x000fea0003800200 */
.L_x_24637:
        /* <DEDUP_REMOVED lines=10> */
.L_x_24636:
        /* <DEDUP_REMOVED lines=19> */
.L_x_24645:
        /* <DEDUP_REMOVED lines=13> */
.L_x_24647:
[----:B------:R-:W-:Y:S05]  /*14860*/  BSYNC.RECONVERGENT B2 ;  /* 0x0000000000027941 */ /* 0x000fea0003800200 */
.L_x_24646:
        /* <DEDUP_REMOVED lines=56> */
.L_x_24644:
[----:B------:R-:W-:Y:S05]  /*14bf0*/  BSYNC.RECONVERGENT B1 ;  /* 0x0000000000017941 */ /* 0x000fea0003800200 */
.L_x_24643:
        /* <DEDUP_REMOVED lines=10> */
.L_x_24642:
        /* <DEDUP_REMOVED lines=19> */
.L_x_24651:
        /* <DEDUP_REMOVED lines=13> */
.L_x_24653:
[----:B------:R-:W-:Y:S05]  /*14ea0*/  BSYNC.RECONVERGENT B2 ;  /* 0x0000000000027941 */ /* 0x000fea0003800200 */
.L_x_24652:
        /* <DEDUP_REMOVED lines=55> */
.L_x_24650:
[----:B------:R-:W-:Y:S05]  /*15220*/  BSYNC.RECONVERGENT B1 ;  /* 0x0000000000017941 */ /* 0x000fea0003800200 */
.L_x_24649:
        /* <DEDUP_REMOVED lines=10> */
.L_x_24648:
        /* <DEDUP_REMOVED lines=19> */
.L_x_24657:
        /* <DEDUP_REMOVED lines=13> */
.L_x_24659:
[----:B------:R-:W-:Y:S05]  /*154d0*/  BSYNC.RECONVERGENT B2 ;  /* 0x0000000000027941 */ /* 0x000fea0003800200 */
.L_x_24658:
        /* <DEDUP_REMOVED lines=56> */
.L_x_24656:
[----:B------:R-:W-:Y:S05]  /*15860*/  BSYNC.RECONVERGENT B1 ;  /* 0x0000000000017941 */ /* 0x000fea0003800200 */
.L_x_24655:
        /* <DEDUP_REMOVED lines=10> */
.L_x_24654:
        /* <DEDUP_REMOVED lines=19> */
.L_x_24663:
        /* <DEDUP_REMOVED lines=13> */
.L_x_24665:
[----:B------:R-:W-:Y:S05]  /*15b10*/  BSYNC.RECONVERGENT B2 ;  /* 0x0000000000027941 */ /* 0x000fea0003800200 */
.L_x_24664:
        /* <DEDUP_REMOVED lines=55> */
.L_x_24662:
[----:B------:R-:W-:Y:S05]  /*15e90*/  BSYNC.RECONVERGENT B1 ;  /* 0x0000000000017941 */ /* 0x000fea0003800200 */
.L_x_24661:
        /* <DEDUP_REMOVED lines=10> */
.L_x_24660:
        /* <DEDUP_REMOVED lines=19> */
.L_x_24669:
        /* <DEDUP_REMOVED lines=13> */
.L_x_24671:
[----:B------:R-:W-:Y:S05]  /*16140*/  BSYNC.RECONVERGENT B2 ;  /* 0x0000000000027941 */ /* 0x000fea0003800200 */
.L_x_24670:
        /* <DEDUP_REMOVED lines=56> */
.L_x_24668:
[----:B------:R-:W-:Y:S05]  /*164d0*/  BSYNC.RECONVERGENT B1 ;  /* 0x0000000000017941 */ /* 0x000fea0003800200 */
.L_x_24667:
        /* <DEDUP_REMOVED lines=10> */
.L_x_24666:
        /* <DEDUP_REMOVED lines=19> */
.L_x_24675:
        /* <DEDUP_REMOVED lines=13> */
.L_x_24677:
[----:B------:R-:W-:Y:S05]  /*16780*/  BSYNC.RECONVERGENT B2 ;  /* 0x0000000000027941 */ /* 0x000fea0003800200 */
.L_x_24676:
        /* <DEDUP_REMOVED lines=55> */
.L_x_24674:
[----:B------:R-:W-:Y:S05]  /*16b00*/  BSYNC.RECONVERGENT B1 ;  /* 0x0000000000017941 */ /* 0x000fea0003800200 */
.L_x_24673:
        /* <DEDUP_REMOVED lines=10> */
.L_x_24672:
        /* <DEDUP_REMOVED lines=19> */
.L_x_24681:
        /* <DEDUP_REMOVED lines=13> */
.L_x_24683:
[----:B------:R-:W-:Y:S05]  /*16db0*/  BSYNC.RECONVERGENT B2 ;  /* 0x0000000000027941 */ /* 0x000fea0003800200 */
.L_x_24682:
        /* <DEDUP_REMOVED lines=56> */
.L_x_24680:
[----:B------:R-:W-:Y:S05]  /*17140*/  BSYNC.RECONVERGENT B1 ;  /* 0x0000000000017941 */ /* 0x000fea0003800200 */
.L_x_24679:
        /* <DEDUP_REMOVED lines=11> */
.L_x_24635:
        /* <DEDUP_REMOVED lines=20> */
.L_x_24687:
        /* <DEDUP_REMOVED lines=13> */
.L_x_24689:
[----:B------:R-:W-:Y:S05]  /*17410*/  BSYNC.RECONVERGENT B2 ;  /* 0x0000000000027941 */ /* 0x000fea0003800200 */
.L_x_24688:
        /* <DEDUP_REMOVED lines=55> */
.L_x_24686:
[----:B------:R-:W-:Y:S05]  /*17790*/  BSYNC.RECONVERGENT B1 ;  /* 0x0000000000017941 */ /* 0x000fea0003800200 */
.L_x_24685:
        /* <DEDUP_REMOVED lines=9> */
.L_x_24684:
        /* <DEDUP_REMOVED lines=16> */
.L_x_24693:
        /* <DEDUP_REMOVED lines=13> */
.L_x_24695:
[----:B------:R-:W-:Y:S05]  /*17a00*/  BSYNC.RECONVERGENT B2 ;  /* 0x0000000000027941 */ /* 0x000fea0003800200 */
.L_x_24694:
        /* <DEDUP_REMOVED lines=56> */
.L_x_24692:
[----:B------:R-:W-:Y:S05]  /*17d90*/  BSYNC.RECONVERGENT B1 ;  /* 0x0000000000017941 */ /* 0x000fea0003800200 */
.L_x_24691:
        /* <DEDUP_REMOVED lines=9> */
.L_x_24690:
        /* <DEDUP_REMOVED lines=16> */
.L_x_24699:
        /* <DEDUP_REMOVED lines=13> */
.L_x_24701:
[----:B------:R-:W-:Y:S05]  /*18000*/  BSYNC.RECONVERGENT B2 ;  /* 0x0000000000027941 */ /* 0x000fea0003800200 */
.L_x_24700:
        /* <DEDUP_REMOVED lines=56> */
.L_x_24698:
[----:B------:R-:W-:Y:S05]  /*18390*/  BSYNC.RECONVERGENT B1 ;  /* 0x0000000000017941 */ /* 0x000fea0003800200 */
.L_x_24697:
        /* <DEDUP_REMOVED lines=9> */
.L_x_24696:
        /* <DEDUP_REMOVED lines=16> */
.L_x_24705:
        /* <DEDUP_REMOVED lines=13> */
.L_x_24707:
[----:B------:R-:W-:Y:S05]  /*18600*/  BSYNC.RECONVERGENT B2 ;  /* 0x0000000000027941 */ /* 0x000fea0003800200 */
.L_x_24706:
        /* <DEDUP_REMOVED lines=56> */
.L_x_24704:
[----:B------:R-:W-:Y:S05]  /*18990*/  BSYNC.RECONVERGENT B1 ;  /* 0x0000000000017941 */ /* 0x000fea0003800200 */
.L_x_24703:
        /* <DEDUP_REMOVED lines=9> */
.L_x_24702:
        /* <DEDUP_REMOVED lines=16> */
.L_x_24711:
        /* <DEDUP_REMOVED lines=13> */
.L_x_24713:
[----:B------:R-:W-:Y:S05]  /*18c00*/  BSYNC.RECONVERGENT B2 ;  /* 0x0000000000027941 */ /* 0x000fea0003800200 */
.L_x_24712:
        /* <DEDUP_REMOVED lines=56> */
.L_x_24710:
[----:B------:R-:W-:Y:S05]  /*18f90*/  BSYNC.RECONVERGENT B1 ;  /* 0x0000000000017941 */ /* 0x000fea0003800200 */
.L_x_24709:
        /* <DEDUP_REMOVED lines=9> */
.L_x_24708:
        /* <DEDUP_REMOVED lines=16> */
.L_x_24717:
        /* <DEDUP_REMOVED lines=13> */
.L_x_24719:
[----:B------:R-:W-:Y:S05]  /*19200*/  BSYNC.RECONVERGENT B2 ;  /* 0x0000000000027941 */ /* 0x000fea0003800200 */
.L_x_24718:
        /* <DEDUP_REMOVED lines=56> */
.L_x_24716:
[----:B------:R-:W-:Y:S05]  /*19590*/  BSYNC.RECONVERGENT B1 ;  /* 0x0000000000017941 */ /* 0x000fea0003800200 */
.L_x_24715:
        /* <DEDUP_REMOVED lines=9> */
.L_x_24714:
        /* <DEDUP_REMOVED lines=16> */
.L_x_24723:
        /* <DEDUP_REMOVED lines=13> */
.L_x_24725:
[----:B------:R-:W-:Y:S05]  /*19800*/  BSYNC.RECONVERGENT B2 ;  /* 0x0000000000027941 */ /* 0x000fea0003800200 */
.L_x_24724:
        /* <DEDUP_REMOVED lines=56> */
.L_x_24722:
[----:B------:R-:W-:Y:S05]  /*19b90*/  BSYNC.RECONVERGENT B1 ;  /* 0x0000000000017941 */ /* 0x000fea0003800200 */
.L_x_24721:
        /* <DEDUP_REMOVED lines=9> */
.L_x_24720:
        /* <DEDUP_REMOVED lines=16> */
.L_x_24728:
        /* <DEDUP_REMOVED lines=13> */
.L_x_24730:
[----:B------:R-:W-:Y:S05]  /*19e00*/  BSYNC.RECONVERGENT B2 ;  /* 0x0000000000027941 */ /* 0x000fea0003800200 */
.L_x_24729:
        /* <DEDUP_REMOVED lines=56> */
.L_x_24727:
[----:B------:R-:W-:Y:S05]  /*1a190*/  BSYNC.RECONVERGENT B1 ;  /* 0x0000000000017941 */ /* 0x000fea0003800200 */
.L_x_24726:
        /* <DEDUP_REMOVED lines=9> */
.L_x_24678:
        /* <DEDUP_REMOVED lines=26> */
.L_x_24731:
[----:B------:R-:W-:Y:S01]  /*1a3d0*/  VIADD R137, R137, 0x80 ;  /* 0x0000008089897836 */ /* 0x000fe20000000000 */
[----:B------:R-:W-:-:S07]  /*1a3e0*/  IADD3 R136, PT, PT, R136, 0x80, RZ ;  /* 0x0000008088887810 */ /* 0x000fce0007ffe0ff */
.L_x_24633:
[----:B------:R-:W-:Y:S05]  /*1a3f0*/  BSYNC.RECONVERGENT B0 ;  /* 0x0000000000007941 */ /* 0x000fea0003800200 */
.L_x_24632:
        /* <DEDUP_REMOVED lines=9> */
.L_x_24734:
        /* <DEDUP_REMOVED lines=25> */
.L_x_24739:
        /* <DEDUP_REMOVED lines=13> */
.L_x_24741:
[----:B------:R-:W-:Y:S05]  /*1a6f0*/  BSYNC.RECONVERGENT B2 ;  /* 0x0000000000027941 */ /* 0x000fea0003800200 */
.L_x_24740:
        /* <DEDUP_REMOVED lines=55> */
.L_x_24738:
[----:B------:R-:W-:Y:S05]  /*1aa70*/  BSYNC.RECONVERGENT B1 ;  /* 0x0000000000017941 */ /* 0x000fea0003800200 */
.L_x_24737:
        /* <DEDUP_REMOVED lines=10> */
.L_x_24736:
        /* <DEDUP_REMOVED lines=19> */
.L_x_24745:
        /* <DEDUP_REMOVED lines=13> */
.L_x_24747:
[----:B------:R-:W-:Y:S05]  /*1ad20*/  BSYNC.RECONVERGENT B2 ;  /* 0x0000000000027941 */ /* 0x000fea0003800200 */
.L_x_24746:
        /* <DEDUP_REMOVED lines=56> */
.L_x_24744:
[----:B------:R-:W-:Y:S05]  /*1b0b0*/  BSYNC.RECONVERGENT B1 ;  /* 0x0000000000017941 */ /* 0x000fea0003800200 */
.L_x_24743:
        /* <DEDUP_REMOVED lines=10> */
.L_x_24742:
        /* <DEDUP_REMOVED lines=19> */
.L_x_24751:
        /* <DEDUP_REMOVED lines=13> */
.L_x_24753:
[----:B------:R-:W-:Y:S05]  /*1b360*/  BSYNC.RECONVERGENT B2 ;  /* 0x0000000000027941 */ /* 0x000fea0003800200 */
.L_x_24752:
        /* <DEDUP_REMOVED lines=55> */
.L_x_24750:
[----:B------:R-:W-:Y:S05]  /*1b6e0*/  BSYNC.RECONVERGENT B1 ;  /* 0x0000000000017941 */ /* 0x000fea0003800200 */
.L_x_24749:
        /* <DEDUP_REMOVED lines=10> */
.L_x_24748:
        /* <DEDUP_REMOVED lines=19> */
.L_x_24757:
        /* <DEDUP_REMOVED lines=13> */
.L_x_24759:
[----:B------:R-:W-:Y:S05]  /*1b990*/  BSYNC.RECONVERGENT B2 ;  /* 0x0000000000027941 */ /* 0x000fea0003800200 */
.L_x_24758:
        /* <DEDUP_REMOVED lines=56> */
.L_x_24756:
[----:B------:R-:W-:Y:S05]  /*1bd20*/  BSYNC.RECONVERGENT B1 ;  /* 0x0000000000017941 */ /* 0x000fea0003800200 */
.L_x_24755:
        /* <DEDUP_REMOVED lines=10> */
.L_x_24754:
        /* <DEDUP_REMOVED lines=19> */
.L_x_24763:
        /* <DEDUP_REMOVED lines=13> */
.L_x_24765:
[----:B------:R-:W-:Y:S05]  /*1bfd0*/  BSYNC.RECONVERGENT B2 ;  /* 0x0000000000027941 */ /* 0x000fea0003800200 */
.L_x_24764:
        /* <DEDUP_REMOVED lines=55> */
.L_x_24762:
[----:B------:R-:W-:Y:S05]  /*1c350*/  BSYNC.RECONVERGENT B1 ;  /* 0x0000000000017941 */ /* 0x000fea0003800200 */
.L_x_24761:
        /* <DEDUP_REMOVED lines=10> */
.L_x_24760:
        /* <DEDUP_REMOVED lines=19> */
.L_x_24769:
        /* <DEDUP_REMOVED lines=13> */
.L_x_24771:
[----:B------:R-:W-:Y:S05]  /*1c600*/  BSYNC.RECONVERGENT B2 ;  /* 0x0000000000027941 */ /* 0x000fea0003800200 */
.L_x_24770:
        /* <DEDUP_REMOVED lines=56> */
.L_x_24768:
[----:B------:R-:W-:Y:S05]  /*1c990*/  BSYNC.RECONVERGENT B1 ;  /* 0x0000000000017941 */ /* 0x000fea0003800200 */
.L_x_24767:
        /* <DEDUP_REMOVED lines=10> */
.L_x_24766:
        /* <DEDUP_REMOVED lines=19> */
.L_x_24775:
        /* <DEDUP_REMOVED lines=13> */
.L_x_24777:
[----:B------:R-:W-:Y:S05]  /*1cc40*/  BSYNC.RECONVERGENT B2 ;  /* 0x0000000000027941 */ /* 0x000fea0003800200 */
.L_x_24776:
        /* <DEDUP_REMOVED lines=55> */
.L_x_24774:
[----:B------:R-:W-:Y:S05]  /*1cfc0*/  BSYNC.RECONVERGENT B1 ;  /* 0x0000000000017941 */ /* 0x000fea0003800200 */
.L_x_24773:
        /* <DEDUP_REMOVED lines=10> */
.L_x_24772:
        /* <DEDUP_REMOVED lines=19> */
.L_x_24781:
        /* <DEDUP_REMOVED lines=13> */
.L_x_24783:
[----:B------:R-:W-:Y:S05]  /*1d270*/  BSYNC.RECONVERGENT B2 ;  /* 0x0000000000027941 */ /* 0x000fea0003800200 */
.L_x_24782:
        /* <DEDUP_REMOVED lines=56> */
.L_x_24780:
[----:B------:R-:W-:Y:S05]  /*1d600*/  BSYNC.RECONVERGENT B1 ;  /* 0x0000000000017941 */ /* 0x000fea0003800200 */
.L_x_24779:
        /* <DEDUP_REMOVED lines=11> */
.L_x_24735:
        /* <DEDUP_REMOVED lines=20> */
.L_x_24787:
        /* <DEDUP_REMOVED lines=13> */
.L_x_24789:
[----:B------:R-:W-:Y:S05]  /*1d8d0*/  BSYNC.RECONVERGENT B2 ;  /* 0x0000000000027941 */ /* 0x000fea0003800200 */
.L_x_24788:
        /* <DEDUP_REMOVED lines=55> */
.L_x_24786:
[----:B------:R-:W-:Y:S05]  /*1dc50*/  BSYNC.RECONVERGENT B1 ;  /* 0x0000000000017941 */ /* 0x000fea0003800200 */
.L_x_24785:
        /* <DEDUP_REMOVED lines=9> */
.L_x_24784:
        /* <DEDUP_REMOVED lines=16> */
.L_x_24793:
        /* <DEDUP_REMOVED lines=13> */
.L_x_24795:
[----:B------:R-:W-:Y:S05]  /*1dec0*/  BSYNC.RECONVERGENT B2 ;  /* 0x0000000000027941 */ /* 0x000fea0003800200 */
.L_x_24794:
        /* <DEDUP_REMOVED lines=56> */
.L_x_24792:
[----:B------:R-:W-:Y:S05]  /*1e250*/  BSYNC.RECONVERGENT B1 ;  /* 0x0000000000017941 */ /* 0x000fea0003800200 */
.L_x_24791:
        /* <DEDUP_REMOVED lines=9> */
.L_x_24790:
        /* <DEDUP_REMOVED lines=16> */
.L_x_24799:
        /* <DEDUP_REMOVED lines=13> */
.L_x_24801:
[----:B------:R-:W-:Y:S05]  /*1e4c0*/  BSYNC.RECONVERGENT B2 ;  /* 0x0000000000027941 */ /* 0x000fea0003800200 */
.L_x_24800:
        /* <DEDUP_REMOVED lines=56> */
.L_x_24798:
[----:B------:R-:W-:Y:S05]  /*1e850*/  BSYNC.RECONVERGENT B1 ;  /* 0x0000000000017941 */ /* 0x000fea0003800200 */
.L_x_24797:
        /* <DEDUP_REMOVED lines=9> */
.L_x_24796:
        /* <DEDUP_REMOVED lines=16> */
.L_x_24805:
        /* <DEDUP_REMOVED lines=13> */
.L_x_24807:
[----:B------:R-:W-:Y:S05]  /*1eac0*/  BSYNC.RECONVERGENT B2 ;  /* 0x0000000000027941 */ /* 0x000fea0003800200 */
.L_x_24806:
        /* <DEDUP_REMOVED lines=56> */
.L_x_24804:
[----:B------:R-:W-:Y:S05]  /*1ee50*/  BSYNC.RECONVERGENT B1 ;  /* 0x0000000000017941 */ /* 0x000fea0003800200 */
.L_x_24803:
        /* <DEDUP_REMOVED lines=9> */
.L_x_24802:
        /* <DEDUP_REMOVED lines=16> */
.L_x_24811:
        /* <DEDUP_REMOVED lines=13> */
.L_x_24813:
[----:B------:R-:W-:Y:S05]  /*1f0c0*/  BSYNC.RECONVERGENT B2 ;  /* 0x0000000000027941 */ /* 0x000fea0003800200 */
.L_x_24812:
        /* <DEDUP_REMOVED lines=56> */
.L_x_24810:
[----:B------:R-:W-:Y:S05]  /*1f450*/  BSYNC.RECONVERGENT B1 ;  /* 0x0000000000017941 */ /* 0x000fea0003800200 */
.L_x_24809:
        /* <DEDUP_REMOVED lines=9> */
.L_x_24808:
        /* <DEDUP_REMOVED lines=16> */
.L_x_24817:
        /* <DEDUP_REMOVED lines=13> */
.L_x_24819:
[----:B------:R-:W-:Y:S05]  /*1f6c0*/  BSYNC.RECONVERGENT B2 ;  /* 0x0000000000027941 */ /* 0x000fea0003800200 */
.L_x_24818:
        /* <DEDUP_REMOVED lines=56> */
.L_x_24816:
[----:B------:R-:W-:Y:S05]  /*1fa50*/  BSYNC.RECONVERGENT B1 ;  /* 0x0000000000017941 */ /* 0x000fea0003800200 */
.L_x_24815:
        /* <DEDUP_REMOVED lines=9> */
.L_x_24814:
        /* <DEDUP_REMOVED lines=16> */
.L_x_24823:
        /* <DEDUP_REMOVED lines=13> */
.L_x_24825:
[----:B------:R-:W-:Y:S05]  /*1fcc0*/  BSYNC.RECONVERGENT B2 ;  /* 0x0000000000027941 */ /* 0x000fea0003800200 */
.L_x_24824:
        /* <DEDUP_REMOVED lines=56> */
.L_x_24822:
[----:B------:R-:W-:Y:S05]  /*20050*/  BSYNC.RECONVERGENT B1 ;  /* 0x0000000000017941 */ /* 0x000fea0003800200 */
.L_x_24821:
        /* <DEDUP_REMOVED lines=9> */
.L_x_24820:
        /* <DEDUP_REMOVED lines=20> */
.L_x_24828:
        /* <DEDUP_REMOVED lines=13> */
.L_x_24830:
[----:B------:R-:W-:Y:S05]  /*20300*/  BSYNC.RECONVERGENT B2 ;  /* 0x0000000000027941 */ /* 0x000fea0003800200 */
.L_x_24829:
        /* <DEDUP_REMOVED lines=56> */
.L_x_24827:
[----:B------:R-:W-:Y:S05]  /*20690*/  BSYNC.RECONVERGENT B1 ;  /* 0x0000000000017941 */ /* 0x000fea0003800200 */
.L_x_24826:
        /* <DEDUP_REMOVED lines=9> */
.L_x_24778:
        /* <DEDUP_REMOVED lines=25> */
.L_x_24733:
[----:B------:R-:W-:Y:S05]  /*208c0*/  BSYNC.RECONVERGENT B0 ;  /* 0x0000000000007941 */ /* 0x000fea0003800200 */
.L_x_24732:
        /* <DEDUP_REMOVED lines=163> */
.L_x_24832:
[----:B------:R-:W-:Y:S05]  /*21300*/  BSYNC.RECONVERGENT B0 ;  /* 0x0000000000007941 */ /* 0x000fea0003800200 */
.L_x_24831:
        /* <DEDUP_REMOVED lines=12> */
.L_x_24834:
[----:B------:R-:W-:Y:S05]  /*213d0*/  BSYNC.RECONVERGENT B0 ;  /* 0x0000000000007941 */ /* 0x000fea0003800200 */
.L_x_24833:
        /* <DEDUP_REMOVED lines=76> */
[----:B------:R-:W-:Y:S01]  /*218a0*/  F2FP.F16.F32.PACK_AB R136, R137, R136 ;  /* 0x000000888988723e */ /* 0x000fe200000000ff */
        /* <DEDUP_REMOVED lines=12> */
[----:B------:R-:W-:Y:S01]  /*21970*/  F2FP.F16.F32.PACK_AB R137, R138, R137 ;  /* 0x000000898a89723e */ /* 0x000fe200000000ff */
[----:B------:R-:W-:Y:S01]  /*21980*/  VIADD R150, R150, 0x80 ;  /* 0x0000008096967836 */ /* 0x000fe20000000000 */
[----:B------:R-:W-:Y:S02]  /*21990*/  F2FP.F16.F32.PACK_AB R138, R156, R139 ;  /* 0x0000008b9c8a723e */ /* 0x000fe400000000ff */
[----:B------:R-:W-:-:S05]  /*219a0*/  F2FP.F16.F32.PACK_AB R139, R160, R153 ;  /* 0x00000099a08b723e */ /* 0x000fca00000000ff */
[----:B------:R0:W-:Y:S02]  /*219b0*/  STG.E.128 desc[UR12][R154.64], R136 ;  /* 0x000000889a007986 */ /* 0x0001e4000c101d0c */
.L_x_24837:
[----:B------:R-:W-:Y:S05]  /*219c0*/  BSYNC.RECONVERGENT B0 ;  /* 0x0000000000007941 */ /* 0x000fea0003800200 */
.L_x_24836:
        /* <DEDUP_REMOVED lines=31> */
[----:B------:R-:W-:Y:S02]  /*21bc0*/  F2FP.F16.F32.PACK_AB R137, R138, R137 ;  /* 0x000000898a89723e */ /* 0x000fe400000000ff */
[----:B------:R-:W-:Y:S02]  /*21bd0*/  F2FP.F16.F32.PACK_AB R138, R156, R139 ;  /* 0x0000008b9c8a723e */ /* 0x000fe400000000ff */
[----:B------:R-:W-:-:S05]  /*21be0*/  F2FP.F16.F32.PACK_AB R139, R160, R149 ;  /* 0x00000095a08b723e */ /* 0x000fca00000000ff */
[----:B------:R1:W-:Y:S02]  /*21bf0*/  STG.E.128 desc[UR12][R154.64], R136 ;  /* 0x000000889a007986 */ /* 0x0003e4000c101d0c */
.L_x_24839:
[----:B------:R-:W-:Y:S05]  /*21c00*/  BSYNC.RECONVERGENT B0 ;  /* 0x0000000000007941 */ /* 0x000fea0003800200 */
.L_x_24838:
        /* <DEDUP_REMOVED lines=34> */
.L_x_24841:
[----:B------:R-:W-:Y:S05]  /*21e30*/  BSYNC.RECONVERGENT B0 ;  /* 0x0000000000007941 */ /* 0x000fea0003800200 */
.L_x_24840:
        /* <DEDUP_REMOVED lines=34> */
.L_x_24843:
[----:B------:R-:W-:Y:S05]  /*22060*/  BSYNC.RECONVERGENT B0 ;  /* 0x0000000000007941 */ /* 0x000fea0003800200 */
.L_x_24842:
        /* <DEDUP_REMOVED lines=31> */
[----:B0-----:R-:W-:-:S05]  /*22260*/  IMAD.WIDE.U32 R152, R150, 0x10, R152 ;  /* 0x0000001096987825 */ /* 0x001fca00078e0098 */
[----:B------:R4:W-:Y:S02]  /*22270*/  STG.E.128 desc[UR12][R152.64], R136 ;  /* 0x0000008898007986 */ /* 0x0009e4000c101d0c */
.L_x_24844:
[----:B------:R-:W-:Y:S05]  /*22280*/  BSYNC.RECONVERGENT B0 ;  /* 0x0000000000007941 */ /* 0x000fea0003800200 */
.L_x_24835:
[----:B------:R-:W-:Y:S02]  /*22290*/  UIADD3 UR22, UPT, UPT, UR22, UR20, URZ ;  /* 0x0000001416167290 */ /* 0x000fe4000fffe0ff */
[----:B------:R-:W-:Y:S02]  /*222a0*/  UPLOP3.LUT UP1, UPT, UPT, UPT, UP1, 0x40, 0x4 ;  /* 0x000000000004789c */ /* 0x000fe40003f2e810 */
[----:B------:R-:W-:-:S09]  /*222b0*/  UISETP.GE.AND UP0, UPT, UR22, UR21, UPT ;  /* 0x000000151600728c */ /* 0x000fd2000bf06270 */
[----:B------:R-:W-:Y:S05]  /*222c0*/  BRA.U !UP0, `(.L_x_24845) ;  /* 0xfffffded081c7547 */ /* 0x000fea000b83ffff */
[----:B------:R-:W-:Y:S05]  /*222d0*/  EXIT ;  /* 0x000000000000794d */ /* 0x000fea0003800000 */
.L_x_24846:
        /* <DEDUP_REMOVED lines=10> */
.L_x_34102:


//--------------------- .text._ZN10layer_norm13ln_fwd_kernelINS_13Kernel_traitsIf6__halffS2_fjLj5120ELj1ELj1ELj4ELj16ENS_18Kernel_traits_baseILj5120EfS2_fS2_fjLj128EEEEELb1ELb0ELb1ELb1EEEvNS_9FwdParamsE --------------------------
	.section	.text._ZN10layer_norm13ln_fwd_kernelINS_13Kernel_traitsIf6__halffS2_fjLj5120ELj1ELj1ELj4ELj16ENS_18Kernel_traits_baseILj5120EfS2_fS2_fjLj128EEEEELb1ELb0ELb1ELb1EEEvNS_9FwdParamsE,"ax",@progbits
	.align	128
        .global         _ZN10layer_norm13ln_fwd_kernelINS_13Kernel_traitsIf6__halffS2_fjLj5120ELj1ELj1ELj4ELj16ENS_18Kernel_traits_baseILj5120EfS2_fS2_fjLj128EEEEELb1ELb0ELb1ELb1EEEvNS_9FwdParamsE
        .type           _ZN10layer_norm13ln_fwd_kernelINS_13Kernel_traitsIf6__halffS2_fjLj5120ELj1ELj1ELj4ELj16ENS_18Kernel_traits_baseILj5120EfS2_fS2_fjLj128EEEEELb1ELb0ELb1ELb1EEEvNS_9FwdParamsE,@function
        .size           _ZN10layer_norm13ln_fwd_kernelINS_13Kernel_traitsIf6__halffS2_fjLj5120ELj1ELj1ELj4ELj16ENS_18Kernel_traits_baseILj5120EfS2_fS2_fjLj128EEEEELb1ELb0ELb1ELb1EEEvNS_9FwdParamsE,(.L_x_34103 - _ZN10layer_norm13ln_fwd_kernelINS_13Kernel_traitsIf6__halffS2_fjLj5120ELj1ELj1ELj4ELj16ENS_18Kernel_traits_baseILj5120EfS2_fS2_fjLj128EEEEELb1ELb0ELb1ELb1EEEvNS_9FwdParamsE)
        .other          _ZN10layer_norm13ln_fwd_kernelINS_13Kernel_traitsIf6__halffS2_fjLj5120ELj1ELj1ELj4ELj16ENS_18Kernel_traits_baseILj5120EfS2_fS2_fjLj128EEEEELb1ELb0ELb1ELb1EEEvNS_9FwdParamsE,@"STO_CUDA_ENTRY STV_DEFAULT"
_ZN10layer_norm13ln_fwd_kernelINS_13Kernel_traitsIf6__halffS2_fjLj5120ELj1ELj1ELj4ELj16ENS_18Kernel_traits_baseILj5120EfS2_fS2_fjLj128EEEEELb1ELb0ELb1ELb1EEEvNS_9FwdParamsE:
.text._ZN10layer_norm13ln_fwd_kernelINS_13Kernel_traitsIf6__halffS2_fjLj5120ELj1ELj1ELj4ELj16ENS_18Kernel_traits_baseILj5120EfS2_fS2_fjLj128EEEEELb1ELb0ELb1ELb1EEEvNS_9FwdParamsE:
        /* <DEDUP_REMOVED lines=71> */
.L_x_24847:
        /* <DEDUP_REMOVED lines=32> */
.L_x_24848:
        /* <DEDUP_REMOVED lines=75> */
.L_x_25183:
        /* <DEDUP_REMOVED lines=59> */
.L_x_24852:
        /* <DEDUP_REMOVED lines=12> */
.L_x_24853:
        /* <DEDUP_REMOVED lines=43> */
.L_x_24851:
        /* <DEDUP_REMOVED lines=10> */
.L_x_24850:
        /* <DEDUP_REMOVED lines=18> */
.L_x_24856:
        /* <DEDUP_REMOVED lines=12> */
.L_x_24857:
        /* <DEDUP_REMOVED lines=43> */
.L_x_24855:
        /* <DEDUP_REMOVED lines=10> */
.L_x_24854:
        /* <DEDUP_REMOVED lines=18> */
.L_x_24860:
        /* <DEDUP_REMOVED lines=12> */
.L_x_24861:
        /* <DEDUP_REMOVED lines=43> */
.L_x_24859:
        /* <DEDUP_REMOVED lines=10> */
.L_x_24858:
        /* <DEDUP_REMOVED lines=18> */
.L_x_24864:
        /* <DEDUP_REMOVED lines=12> */
.L_x_24865:
        /* <DEDUP_REMOVED lines=43> */
.L_x_24863:
        /* <DEDUP_REMOVED lines=10> */
.L_x_24862:
        /* <DEDUP_REMOVED lines=18> */
.L_x_24868:
        /* <DEDUP_REMOVED lines=12> */
.L_x_24869:
        /* <DEDUP_REMOVED lines=43> */
.L_x_24867:
        /* <DEDUP_REMOVED lines=10> */
.L_x_24866:
        /* <DEDUP_REMOVED lines=18> */
.L_x_24872:
        /* <DEDUP_REMOVED lines=12> */
.L_x_24873:
        /* <DEDUP_REMOVED lines=43> */
.L_x_24871:
        /* <DEDUP_REMOVED lines=10> */
.L_x_24870:
        /* <DEDUP_REMOVED lines=18> */
.L_x_24876:
        /* <DEDUP_REMOVED lines=12> */
.L_x_24877:
        /* <DEDUP_REMOVED lines=43> */
.L_x_24875:
        /* <DEDUP_REMOVED lines=10> */
.L_x_24874:
        /* <DEDUP_REMOVED lines=18> */
.L_x_24880:
        /* <DEDUP_REMOVED lines=12> */
.L_x_24881:
        /* <DEDUP_REMOVED lines=43> */
.L_x_24879:
        /* <DEDUP_REMOVED lines=11> */
.L_x_24849:
        /* <DEDUP_REMOVED lines=19> */
.L_x_24884:
        /* <DEDUP_REMOVED lines=12> */
.L_x_24885:
        /* <DEDUP_REMOVED lines=43> */
.L_x_24883:
        /* <DEDUP_REMOVED lines=9> */
.L_x_24882:
        /* <DEDUP_REMOVED lines=15> */
.L_x_24888:
        /* <DEDUP_REMOVED lines=12> */
.L_x_24889:
        /* <DEDUP_REMOVED lines=43> */
.L_x_24887:
        /* <DEDUP_REMOVED lines=9> */
.L_x_24886:
        /* <DEDUP_REMOVED lines=15> */
.L_x_24892:
        /* <DEDUP_REMOVED lines=12> */
.L_x_24893:
        /* <DEDUP_REMOVED lines=43> */
.L_x_24891:
        /* <DEDUP_REMOVED lines=9> */
.L_x_24890:
        /* <DEDUP_REMOVED lines=15> */
.L_x_24896:
        /* <DEDUP_REMOVED lines=12> */
.L_x_24897:
        /* <DEDUP_REMOVED lines=43> */
.L_x_24895:
        /* <DEDUP_REMOVED lines=9> */
.L_x_24894:
        /* <DEDUP_REMOVED lines=15> */
.L_x_24900:
        /* <DEDUP_REMOVED lines=12> */
.L_x_24901:
        /* <DEDUP_REMOVED lines=43> */
.L_x_24899:
        /* <DEDUP_REMOVED lines=9> */
.L_x_24898:
        /* <DEDUP_REMOVED lines=15> */
.L_x_24904:
        /* <DEDUP_REMOVED lines=12> */
.L_x_24905:
        /* <DEDUP_REMOVED lines=43> */
.L_x_24903:
        /* <DEDUP_REMOVED lines=9> */
.L_x_24902:
        /* <DEDUP_REMOVED lines=15> */
.L_x_24908:
        /* <DEDUP_REMOVED lines=12> */
.L_x_24909:
        /* <DEDUP_REMOVED lines=43> */
.L_x_24907:
        /* <DEDUP_REMOVED lines=9> */
.L_x_24906:
        /* <DEDUP_REMOVED lines=15> */
.L_x_24911:
        /* <DEDUP_REMOVED lines=12> */
.L_x_24912:
        /* <DEDUP_REMOVED lines=43> */
.L_x_24910:
        /* <DEDUP_REMOVED lines=9> */
.L_x_24878:
        /* <DEDUP_REMOVED lines=26> */
.L_x_24913:
[----:B------:R-:W-:Y:S05]  /*60a0*/  @!P0 BRA `(.L_x_24914) ;  /* 0x00000000000c8947 */ /* 0x000fea0003800000 */
[----:B------:R-:W2:Y:S02]  /*60b0*/  LDC.64 R44, c[0x0][0x390] ;  /* 0x0000e400ff2c7b82 */ /* 0x000ea40000000a00 */
[----:B--2---:R-:W-:-:S06]  /*60c0*/  IMAD.WIDE.U32 R44, R13, 0x10, R44 ;  /* 0x000000100d2c7825 */ /* 0x004fcc00078e002c */
[----:B------:R-:W5:Y:S02]  /*60d0*/  LDG.E.128 R44, desc[UR12][R44.64] ;  /* 0x0000000c2c2c7981 */ /* 0x000f64000c1e1d00 */
.L_x_24914:
        /* <DEDUP_REMOVED lines=25> */
.L_x_24918:
        /* <DEDUP_REMOVED lines=12> */
.L_x_24919:
        /* <DEDUP_REMOVED lines=43> */
.L_x_24917:
        /* <DEDUP_REMOVED lines=10> */
.L_x_24916:
        /* <DEDUP_REMOVED lines=18> */
.L_x_24922:
        /* <DEDUP_REMOVED lines=12> */
.L_x_24923:
        /* <DEDUP_REMOVED lines=43> */
.L_x_24921:
        /* <DEDUP_REMOVED lines=10> */
.L_x_24920:
        /* <DEDUP_REMOVED lines=18> */
.L_x_24926:
        /* <DEDUP_REMOVED lines=12> */
.L_x_24927:
        /* <DEDUP_REMOVED lines=43> */
.L_x_24925:
        /* <DEDUP_REMOVED lines=10> */
.L_x_24924:
        /* <DEDUP_REMOVED lines=18> */
.L_x_24930:
        /* <DEDUP_REMOVED lines=12> */
.L_x_24931:
        /* <DEDUP_REMOVED lines=43> */
.L_x_24929:
        /* <DEDUP_REMOVED lines=10> */
.L_x_24928:
        /* <DEDUP_REMOVED lines=18> */
.L_x_24934:
        /* <DEDUP_REMOVED lines=12> */
.L_x_24935:
        /* <DEDUP_REMOVED lines=43> */
.L_x_24933:
        /* <DEDUP_REMOVED lines=10> */
.L_x_24932:
        /* <DEDUP_REMOVED lines=18> */
.L_x_24938:
        /* <DEDUP_REMOVED lines=12> */
.L_x_24939:
        /* <DEDUP_REMOVED lines=43> */
.L_x_24937:
        /* <DEDUP_REMOVED lines=10> */
.L_x_24936:
        /* <DEDUP_REMOVED lines=18> */
.L_x_24942:
        /* <DEDUP_REMOVED lines=12> */
.L_x_24943:
        /* <DEDUP_REMOVED lines=43> */
.L_x_24941:
        /* <DEDUP_REMOVED lines=10> */
.L_x_24940:
        /* <DEDUP_REMOVED lines=18> */
.L_x_24946:
        /* <DEDUP_REMOVED lines=12> */
.L_x_24947:
        /* <DEDUP_REMOVED lines=43> */
.L_x_24945:
        /* <DEDUP_REMOVED lines=11> */
.L_x_24915:
[----:B------:R-:W-:Y:S01]  /*8ae0*/  MOV R14, R15 ;  /* 0x0000000f000e7202 */ /* 0x000fe20000000f00 */
[----:B01----:R-:W-:Y:S02]  /*8af0*/  IMAD.MOV.U32 R16, RZ, RZ, R12 ;  /* 0x000000ffff107224 */ /* 0x003fe400078e000c */
        /* <DEDUP_REMOVED lines=17> */
.L_x_24950:
        /* <DEDUP_REMOVED lines=12> */
.L_x_24951:
        /* <DEDUP_REMOVED lines=42> */
.L_x_24949:
        /* <DEDUP_REMOVED lines=9> */
.L_x_24948:
        /* <DEDUP_REMOVED lines=15> */
.L_x_24954:
        /* <DEDUP_REMOVED lines=12> */
.L_x_24955:
        /* <DEDUP_REMOVED lines=43> */
.L_x_24953:
        /* <DEDUP_REMOVED lines=9> */
.L_x_24952:
        /* <DEDUP_REMOVED lines=15> */
.L_x_24958:
        /* <DEDUP_REMOVED lines=12> */
.L_x_24959:
        /* <DEDUP_REMOVED lines=43> */
.L_x_24957:
        /* <DEDUP_REMOVED lines=9> */
.L_x_24956:
        /* <DEDUP_REMOVED lines=15> */
.L_x_24962:
        /* <DEDUP_REMOVED lines=12> */
.L_x_24963:
        /* <DEDUP_REMOVED lines=43> */
.L_x_24961:
        /* <DEDUP_REMOVED lines=9> */
.L_x_24960:
        /* <DEDUP_REMOVED lines=15> */
.L_x_24966:
        /* <DEDUP_REMOVED lines=12> */
.L_x_24967:
        /* <DEDUP_REMOVED lines=43> */
.L_x_24965:
        /* <DEDUP_REMOVED lines=9> */
.L_x_24964:
        /* <DEDUP_REMOVED lines=15> */
.L_x_24970:
        /* <DEDUP_REMOVED lines=12> */
.L_x_24971:
        /* <DEDUP_REMOVED lines=43> */
.L_x_24969:
        /* <DEDUP_REMOVED lines=9> */
.L_x_24968:
        /* <DEDUP_REMOVED lines=15> */
.L_x_24974:
        /* <DEDUP_REMOVED lines=12> */
.L_x_24975:
        /* <DEDUP_REMOVED lines=43> */
.L_x_24973:
        /* <DEDUP_REMOVED lines=9> */
.L_x_24972:
        /* <DEDUP_REMOVED lines=15> */
.L_x_24977:
        /* <DEDUP_REMOVED lines=12> */
.L_x_24978:
        /* <DEDUP_REMOVED lines=43> */
.L_x_24976:
        /* <DEDUP_REMOVED lines=9> */
.L_x_24944:
[----:B------:R-:W-:-:S04]  /*b290*/  VIADD R19, R128, 0x80 ;  /* 0x0000008080137836 */ /* 0x000fc80000000000 */
        /* <DEDUP_REMOVED lines=24> */
.L_x_24979:
[----:B------:R-:W-:Y:S05]  /*b420*/  @!P0 BRA `(.L_x_24980) ;  /* 0x0000000000108947 */ /* 0x000fea0003800000 */
[----:B------:R-:W2:Y:S01]  /*b430*/  LDC.64 R44, c[0x0][0x390] ;  /* 0x0000e400ff2c7b82 */ /* 0x000ea20000000a00 */
[----:B------:R-:W-:-:S05]  /*b440*/  IADD3 R13, PT, PT, R129, 0x100, RZ ;  /* 0x00000100810d7810 */ /* 0x000fca0007ffe0ff */
[----:B--2---:R-:W-:-:S06]  /*b450*/  IMAD.WIDE.U32 R44, R13, 0x10, R44 ;  /* 0x000000100d2c7825 */ /* 0x004fcc00078e002c */
[----:B------:R-:W5:Y:S02]  /*b460*/  LDG.E.128 R44, desc[UR12][R44.64] ;  /* 0x0000000c2c2c7981 */ /* 0x000f64000c1e1d00 */
.L_x_24980:
        /* <DEDUP_REMOVED lines=25> */
.L_x_24984:
        /* <DEDUP_REMOVED lines=12> */
.L_x_24985:
        /* <DEDUP_REMOVED lines=43> */
.L_x_24983:
        /* <DEDUP_REMOVED lines=10> */
.L_x_24982:
        /* <DEDUP_REMOVED lines=18> */
.L_x_24988:
        /* <DEDUP_REMOVED lines=12> */
.L_x_24989:
        /* <DEDUP_REMOVED lines=43> */
.L_x_24987:
        /* <DEDUP_REMOVED lines=10> */
.L_x_24986:
        /* <DEDUP_REMOVED lines=18> */
.L_x_24992:
        /* <DEDUP_REMOVED lines=12> */
.L_x_24993:
        /* <DEDUP_REMOVED lines=43> */
.L_x_24991:
        /* <DEDUP_REMOVED lines=10> */
.L_x_24990:
        /* <DEDUP_REMOVED lines=18> */
.L_x_24996:
        /* <DEDUP_REMOVED lines=12> */
.L_x_24997:
        /* <DEDUP_REMOVED lines=43> */
.L_x_24995:
        /* <DEDUP_REMOVED lines=10> */
.L_x_24994:
        /* <DEDUP_REMOVED lines=18> */
.L_x_25000:
        /* <DEDUP_REMOVED lines=12> */
.L_x_25001:
        /* <DEDUP_REMOVED lines=43> */
.L_x_24999:
        /* <DEDUP_REMOVED lines=10> */
.L_x_24998:
        /* <DEDUP_REMOVED lines=18> */
.L_x_25004:
        /* <DEDUP_REMOVED lines=12> */
.L_x_25005:
        /* <DEDUP_REMOVED lines=43> */
.L_x_25003:
        /* <DEDUP_REMOVED lines=10> */
.L_x_25002:
        /* <DEDUP_REMOVED lines=18> */
.L_x_25008:
        /* <DEDUP_REMOVED lines=12> */
.L_x_25009:
        /* <DEDUP_REMOVED lines=43> */
.L_x_25007:
        /* <DEDUP_REMOVED lines=10> */
.L_x_25006:
        /* <DEDUP_REMOVED lines=18> */
.L_x_25012:
        /* <DEDUP_REMOVED lines=12> */
.L_x_25013:
        /* <DEDUP_REMOVED lines=42> */
.L_x_25011:
        /* <DEDUP_REMOVED lines=11> */
.L_x_24981:
        /* <DEDUP_REMOVED lines=19> */
.L_x_25016:
        /* <DEDUP_REMOVED lines=12> */
.L_x_25017:
        /* <DEDUP_REMOVED lines=42> */
.L_x_25015:
        /* <DEDUP_REMOVED lines=9> */
.L_x_25014:
        /* <DEDUP_REMOVED lines=15> */
.L_x_25020:
        /* <DEDUP_REMOVED lines=12> */
.L_x_25021:
        /* <DEDUP_REMOVED lines=43> */
.L_x_25019:
        /* <DEDUP_REMOVED lines=9> */
.L_x_25018:
        /* <DEDUP_REMOVED lines=15> */
.L_x_25024:
        /* <DEDUP_REMOVED lines=12> */
.L_x_25025:
        /* <DEDUP_REMOVED lines=43> */
.L_x_25023:
        /* <DEDUP_REMOVED lines=9> */
.L_x_25022:
        /* <DEDUP_REMOVED lines=15> */
.L_x_25028:
        /* <DEDUP_REMOVED lines=12> */
.L_x_25029:
        /* <DEDUP_REMOVED lines=43> */
.L_x_25027:
        /* <DEDUP_REMOVED lines=9> */
.L_x_25026:
        /* <DEDUP_REMOVED lines=15> */
.L_x_25032:
        /* <DEDUP_REMOVED lines=12> */
.L_x_25033:
        /* <DEDUP_REMOVED lines=43> */
.L_x_25031:
        /* <DEDUP_REMOVED lines=9> */
.L_x_25030:
        /* <DEDUP_REMOVED lines=15> */
.L_x_25036:
        /* <DEDUP_REMOVED lines=12> */
.L_x_25037:
        /* <DEDUP_REMOVED lines=43> */
.L_x_25035:
        /* <DEDUP_REMOVED lines=9> */
.L_x_25034:
        /* <DEDUP_REMOVED lines=15> */
.L_x_25040:
        /* <DEDUP_REMOVED lines=12> */
.L_x_25041:
        /* <DEDUP_REMOVED lines=43> */
.L_x_25039:
        /* <DEDUP_REMOVED lines=9> */
.L_x_25038:
        /* <DEDUP_REMOVED lines=15> */
.L_x_25043:
        /* <DEDUP_REMOVED lines=12> */
.L_x_25044:
        /* <DEDUP_REMOVED lines=43> */
.L_x_25042:
        /* <DEDUP_REMOVED lines=9> */
.L_x_25010:
        /* <DEDUP_REMOVED lines=26> */
.L_x_25045:
[----:B------:R-:W-:Y:S05]  /*107b0*/  @!P0 BRA `(.L_x_25046) ;  /* 0x0000000000108947 */ /* 0x000fea0003800000 */
[----:B------:R-:W3:Y:S01]  /*107c0*/  LDC.64 R44, c[0x0][0x390] ;  /* 0x0000e400ff2c7b82 */ /* 0x000ee20000000a00 */
[----:B-12---:R-:W-:-:S05]  /*107d0*/  IADD3 R13, PT, PT, R129, 0x180, RZ ;  /* 0x00000180810d7810 */ /* 0x006fca0007ffe0ff */
[----:B---3--:R-:W-:-:S06]  /*107e0*/  IMAD.WIDE.U32 R44, R13, 0x10, R44 ;  /* 0x000000100d2c7825 */ /* 0x008fcc00078e002c */
[----:B------:R-:W5:Y:S02]  /*107f0*/  LDG.E.128 R44, desc[UR12][R44.64] ;  /* 0x0000000c2c2c7981 */ /* 0x000f64000c1e1d00 */
.L_x_25046:
        /* <DEDUP_REMOVED lines=25> */
.L_x_25050:
        /* <DEDUP_REMOVED lines=12> */
.L_x_25051:
        /* <DEDUP_REMOVED lines=42> */
.L_x_25049:
        /* <DEDUP_REMOVED lines=10> */
.L_x_25048:
        /* <DEDUP_REMOVED lines=18> */
.L_x_25054:
        /* <DEDUP_REMOVED lines=12> */
.L_x_25055:
        /* <DEDUP_REMOVED lines=42> */
.L_x_25053:
        /* <DEDUP_REMOVED lines=10> */
.L_x_25052:
        /* <DEDUP_REMOVED lines=18> */
.L_x_25058:
        /* <DEDUP_REMOVED lines=12> */
.L_x_25059:
        /* <DEDUP_REMOVED lines=42> */
.L_x_25057:
        /* <DEDUP_REMOVED lines=10> */
.L_x_25056:
        /* <DEDUP_REMOVED lines=18> */
.L_x_25062:
        /* <DEDUP_REMOVED lines=12> */
.L_x_25063:
        /* <DEDUP_REMOVED lines=43> */
.L_x_25061:
        /* <DEDUP_REMOVED lines=10> */
.L_x_25060:
        /* <DEDUP_REMOVED lines=18> */
.L_x_25066:
        /* <DEDUP_REMOVED lines=12> */
.L_x_25067:
        /* <DEDUP_REMOVED lines=42> */
.L_x_25065:
        /* <DEDUP_REMOVED lines=10> */
.L_x_25064:
        /* <DEDUP_REMOVED lines=18> */
.L_x_25070:
        /* <DEDUP_REMOVED lines=12> */
.L_x_25071:
        /* <DEDUP_REMOVED lines=43> */
.L_x_25069:
        /* <DEDUP_REMOVED lines=10> */
.L_x_25068:
        /* <DEDUP_REMOVED lines=18> */
.L_x_25074:
        /* <DEDUP_REMOVED lines=12> */
.L_x_25075:
        /* <DEDUP_REMOVED lines=42> */
.L_x_25073:
        /* <DEDUP_REMOVED lines=10> */
.L_x_25072:
        /* <DEDUP_REMOVED lines=18> */
.L_x_25078:
        /* <DEDUP_REMOVED lines=12> */
.L_x_25079:
        /* <DEDUP_REMOVED lines=42> */
.L_x_25077:
        /* <DEDUP_REMOVED lines=11> */
.L_x_25047:
        /* <DEDUP_REMOVED lines=19> */
.L_x_25082:
        /* <DEDUP_REMOVED lines=12> */
.L_x_25083:
        /* <DEDUP_REMOVED lines=42> */
.L_x_25081:
        /* <DEDUP_REMOVED lines=9> */
.L_x_25080:
        /* <DEDUP_REMOVED lines=15> */
.L_x_25086:
        /* <DEDUP_REMOVED lines=12> */
.L_x_25087:
        /* <DEDUP_REMOVED lines=43> */
.L_x_25085:
        /* <DEDUP_REMOVED lines=9> */
.L_x_25084:
        /* <DEDUP_REMOVED lines=15> */
.L_x_25090:
        /* <DEDUP_REMOVED lines=12> */
.L_x_25091:
        /* <DEDUP_REMOVED lines=43> */
.L_x_25089:
        /* <DEDUP_REMOVED lines=9> */
.L_x_25088:
        /* <DEDUP_REMOVED lines=15> */
.L_x_25094:
        /* <DEDUP_REMOVED lines=12> */
.L_x_25095:
        /* <DEDUP_REMOVED lines=43> */
.L_x_25093:
        /* <DEDUP_REMOVED lines=9> */
.L_x_25092:
        /* <DEDUP_REMOVED lines=15> */
.L_x_25098:
        /* <DEDUP_REMOVED lines=12> */
.L_x_25099:
        /* <DEDUP_REMOVED lines=43> */
.L_x_25097:
        /* <DEDUP_REMOVED lines=9> */
.L_x_25096:
        /* <DEDUP_REMOVED lines=15> */
.L_x_25102:
        /* <DEDUP_REMOVED lines=12> */
.L_x_25103:
        /* <DEDUP_REMOVED lines=43> */
.L_x_25101:
        /* <DEDUP_REMOVED lines=9> */
.L_x_25100:
        /* <DEDUP_REMOVED lines=15> */
.L_x_25106:
        /* <DEDUP_REMOVED lines=12> */
.L_x_25107:
        /* <DEDUP_REMOVED lines=43> */
.L_x_25105:
        /* <DEDUP_REMOVED lines=9> */
.L_x_25104:
        /* <DEDUP_REMOVED lines=15> */
.L_x_25109:
        /* <DEDUP_REMOVED lines=12> */
.L_x_25110:
        /* <DEDUP_REMOVED lines=43> */
.L_x_25108:
        /* <DEDUP_REMOVED lines=9> */
.L_x_25076:
        /* <DEDUP_REMOVED lines=27> */
.L_x_25111:
[----:B------:R-:W-:Y:S05]  /*15b00*/  @!P0 BRA `(.L_x_25112) ;  /* 0x00000000000c8947 */ /* 0x000fea0003800000 */
[----:B------:R-:W2:Y:S02]  /*15b10*/  LDC.64 R44, c[0x0][0x390] ;  /* 0x0000e400ff2c7b82 */ /* 0x000ea40000000a00 */
[----:B--2---:R-:W-:-:S06]  /*15b20*/  IMAD.WIDE.U32 R44, R143, 0x10, R44 ;  /* 0x000000108f2c7825 */ /* 0x004fcc00078e002c */
[----:B------:R-:W5:Y:S02]  /*15b30*/  LDG.E.128 R44, desc[UR12][R44.64] ;  /* 0x0000000c2c2c7981 */ /* 0x000f64000c1e1d00 */
.L_x_25112:
        /* <DEDUP_REMOVED lines=25> */
.L_x_25116:
        /* <DEDUP_REMOVED lines=12> */
.L_x_25117:
        /* <DEDUP_REMOVED lines=42> */
.L_x_25115:
        /* <DEDUP_REMOVED lines=10> */
.L_x_25114:
        /* <DEDUP_REMOVED lines=18> */
.L_x_25120:
        /* <DEDUP_REMOVED lines=12> */
.L_x_25121:
        /* <DEDUP_REMOVED lines=43> */
.L_x_25119:
        /* <DEDUP_REMOVED lines=10> */
.L_x_25118:
        /* <DEDUP_REMOVED lines=18> */
.L_x_25124:
        /* <DEDUP_REMOVED lines=12> */
.L_x_25125:
        /* <DEDUP_REMOVED lines=43> */
.L_x_25123:
        /* <DEDUP_REMOVED lines=10> */
.L_x_25122:
        /* <DEDUP_REMOVED lines=18> */
.L_x_25128:
        /* <DEDUP_REMOVED lines=12> */
.L_x_25129:
        /* <DEDUP_REMOVED lines=43> */
.L_x_25127:
        /* <DEDUP_REMOVED lines=10> */
.L_x_25126:
        /* <DEDUP_REMOVED lines=18> */
.L_x_25132:
        /* <DEDUP_REMOVED lines=12> */
.L_x_25133:
        /* <DEDUP_REMOVED lines=43> */
.L_x_25131:
        /* <DEDUP_REMOVED lines=10> */
.L_x_25130:
        /* <DEDUP_REMOVED lines=18> */
.L_x_25136:
        /* <DEDUP_REMOVED lines=12> */
.L_x_25137:
        /* <DEDUP_REMOVED lines=43> */
.L_x_25135:
        /* <DEDUP_REMOVED lines=10> */
.L_x_25134:
        /* <DEDUP_REMOVED lines=18> */
.L_x_25140:
        /* <DEDUP_REMOVED lines=12> */
.L_x_25141:
        /* <DEDUP_REMOVED lines=43> */
.L_x_25139:
        /* <DEDUP_REMOVED lines=10> */
.L_x_25138:
        /* <DEDUP_REMOVED lines=18> */
.L_x_25144:
        /* <DEDUP_REMOVED lines=12> */
.L_x_25145:
        /* <DEDUP_REMOVED lines=43> */
.L_x_25143:
        /* <DEDUP_REMOVED lines=11> */
.L_x_25113:
        /* <DEDUP_REMOVED lines=19> */
.L_x_25148:
        /* <DEDUP_REMOVED lines=12> */
.L_x_25149:
        /* <DEDUP_REMOVED lines=42> */
.L_x_25147:
        /* <DEDUP_REMOVED lines=9> */
.L_x_25146:
        /* <DEDUP_REMOVED lines=15> */
.L_x_25152:
        /* <DEDUP_REMOVED lines=12> */
.L_x_25153:
        /* <DEDUP_REMOVED lines=43> */
.L_x_25151:
        /* <DEDUP_REMOVED lines=9> */
.L_x_25150:
        /* <DEDUP_REMOVED lines=15> */
.L_x_25156:
        /* <DEDUP_REMOVED lines=12> */
.L_x_25157:
        /* <DEDUP_REMOVED lines=43> */
.L_x_25155:
        /* <DEDUP_REMOVED lines=9> */
.L_x_25154:
        /* <DEDUP_REMOVED lines=15> */
.L_x_25160:
        /* <DEDUP_REMOVED lines=12> */
.L_x_25161:
        /* <DEDUP_REMOVED lines=43> */
.L_x_25159:
        /* <DEDUP_REMOVED lines=9> */
.L_x_25158:
        /* <DEDUP_REMOVED lines=15> */
.L_x_25164:
        /* <DEDUP_REMOVED lines=12> */
.L_x_25165:
        /* <DEDUP_REMOVED lines=43> */
.L_x_25163:
        /* <DEDUP_REMOVED lines=9> */
.L_x_25162:
        /* <DEDUP_REMOVED lines=15> */
.L_x_25168:
        /* <DEDUP_REMOVED lines=12> */
.L_x_25169:
        /* <DEDUP_REMOVED lines=43> */
.L_x_25167:
        /* <DEDUP_REMOVED lines=9> */
.L_x_25166:
        /* <DEDUP_REMOVED lines=15> */
.L_x_25172:
        /* <DEDUP_REMOVED lines=12> */
.L_x_25173:
        /* <DEDUP_REMOVED lines=43> */
.L_x_25171:
        /* <DEDUP_REMOVED lines=9> */
.L_x_25170:
        /* <DEDUP_REMOVED lines=15> */
.L_x_25175:
        /* <DEDUP_REMOVED lines=12> */
.L_x_25176:
        /* <DEDUP_REMOVED lines=43> */
.L_x_25174:
        /* <DEDUP_REMOVED lines=9> */
.L_x_25142:
        /* <DEDUP_REMOVED lines=64> */
.L_x_25177:
        /* <DEDUP_REMOVED lines=114> */
.L_x_25179:
[----:B------:R-:W-:Y:S05]  /*1b800*/  BSYNC.RECONVERGENT B0 ;  /* 0x0000000000007941 */ /* 0x000fea0003800200 */
.L_x_25178:
        /* <DEDUP_REMOVED lines=12> */
.L_x_25181:
[----:B------:R-:W-:Y:S05]  /*1b8d0*/  BSYNC.RECONVERGENT B0 ;  /* 0x0000000000007941 */ /* 0x000fea0003800200 */
.L_x_25180:
        /* <DEDUP_REMOVED lines=122> */
[----:B------:R-:W-:-:S03]  /*1c080*/  F2FP.F16.F32.PACK_AB R15, R16, R15 ;  /* 0x0000000f100f723e */ /* 0x000fc600000000ff */
        /* <DEDUP_REMOVED lines=25> */
[C---:B------:R-:W-:Y:S01]  /*1c220*/  FMUL.FTZ R34, R140.reuse, R34 ;  /* 0x000000228c227220 */ /* 0x040fe20000410000 */
[C---:B------:R-:W-:Y:S01]  /*1c230*/  FMUL.FTZ R28, R140.reuse, R28 ;  /* 0x0000001c8c1c7220 */ /* 0x040fe20000410000 */
[C---:B------:R-:W-:Y:S01]  /*1c240*/  FMUL.FTZ R29, R140.reuse, R29 ;  /* 0x0000001d8c1d7220 */ /* 0x040fe20000410000 */
[----:B------:R-:W-:Y:S01]  /*1c250*/  F2FP.F16.F32.PACK_AB R23, R23, R22 ;  /* 0x000000161717723e */ /* 0x000fe200000000ff */
[C---:B------:R-:W-:Y:S01]  /*1c260*/  FMUL.FTZ R40, R140.reuse, R40 ;  /* 0x000000288c287220 */ /* 0x040fe20000410000 */
[----:B------:R-:W-:Y:S01]  /*1c270*/  F2FP.F16.F32.PACK_AB R22, R35, R20 ;  /* 0x000000142316723e */ /* 0x000fe200000000ff */
[----:B------:R-:W-:Y:S01]  /*1c280*/  FMUL.FTZ R41, R140, R41 ;  /* 0x000000298c297220 */ /* 0x000fe20000410000 */
[----:B------:R-:W-:Y:S01]  /*1c290*/  FFMA.FTZ R20, R24, R108, R68 ;  /* 0x0000006c18147223 */ /* 0x000fe20000010044 */
[----:B------:R-:W-:Y:S01]  /*1c2a0*/  FFMA.FTZ R25, R25, R109, R69 ;  /* 0x0000006d19197223 */ /* 0x000fe20000010045 */
[----:B------:R-:W-:Y:S01]  /*1c2b0*/  FMUL.FTZ R33, R140, R33 ;  /* 0x000000218c217220 */ /* 0x000fe20000410000 */
[----:B------:R-:W-:Y:S01]  /*1c2c0*/  F2FP.F16.F32.PACK_AB R14, R17, R14 ;  /* 0x0000000e110e723e */ /* 0x000fe200000000ff */
[----:B------:R-:W-:Y:S01]  /*1c2d0*/  FFMA.FTZ R24, R21, R102, R62 ;  /* 0x0000006615187223 */ /* 0x000fe2000001003e */
[----:B------:R-:W-:Y:S01]  /*1c2e0*/  F2FP.F16.F32.PACK_AB R19, R18, R19 ;  /* 0x000000131213723e */ /* 0x000fe200000000ff */
        /* <DEDUP_REMOVED lines=52> */
[----:B------:R-:W-:-:S05]  /*1c630*/  F2FP.F16.F32.PACK_AB R28, R133, R28 ;  /* 0x0000001c851c723e */ /* 0x000fca00000000ff */
[----:B------:R0:W-:Y:S02]  /*1c640*/  STG.E.128 desc[UR12][R156.64], R28 ;  /* 0x0000001c9c007986 */ /* 0x0001e4000c101d0c */
.L_x_25182:
[----:B------:R-:W-:Y:S02]  /*1c650*/  UIADD3 UR7, UPT, UPT, UR7, UR20, URZ ;  /* 0x0000001407077290 */ /* 0x000fe4000fffe0ff */
[----:B------:R-:W-:Y:S02]  /*1c660*/  UPLOP3.LUT UP1, UPT, UPT, UPT, UP1, 0x40, 0x4 ;  /* 0x000000000004789c */ /* 0x000fe40003f2e810 */
[----:B------:R-:W-:-:S09]  /*1c670*/  UISETP.GE.AND UP0, UPT, UR7, UR21, UPT ;  /* 0x000000150700728c */ /* 0x000fd2000bf06270 */
[----:B------:R-:W-:Y:S05]  /*1c680*/  BRA.U !UP0, `(.L_x_25183) ;  /* 0xfffffe4508247547 */ /* 0x000fea000b83ffff */
[----:B------:R-:W-:Y:S05]  /*1c690*/  EXIT ;  /* 0x000000000000794d */ /* 0x000fea0003800000 */
.L_x_25184:
        /* <DEDUP_REMOVED lines=14> */
.L_x_34103:


//--------------------- .text._ZN10layer_norm13ln_fwd_kernelINS_13Kernel_traitsIf6__halffS2_fjLj5120ELj1ELj1ELj4ELj16ENS_18Kernel_traits_baseILj5120EfS2_fS2_fjLj128EEEEELb1ELb1ELb0ELb0EEEvNS_9FwdParamsE --------------------------
	.section	.text._ZN10layer_norm13ln_fwd_kernelINS_13Kernel_traitsIf6__halffS2_fjLj5120ELj1ELj1ELj4ELj16ENS_18Kernel_traits_baseILj5120EfS2_fS2_fjLj128EEEEELb1ELb1ELb0ELb0EEEvNS_9FwdParamsE,"ax",@progbits
	.align	128
        .global         _ZN10layer_norm13ln_fwd_kernelINS_13Kernel_traitsIf6__halffS2_fjLj5120ELj1ELj1ELj4ELj16ENS_18Kernel_traits_baseILj5120EfS2_fS2_fjLj128EEEEELb1ELb1ELb0ELb0EEEvNS_9FwdParamsE
        .type           _ZN10layer_norm13ln_fwd_kernelINS_13Kernel_traitsIf6__halffS2_fjLj5120ELj1ELj1ELj4ELj16ENS_18Kernel_traits_baseILj5120EfS2_fS2_fjLj128EEEEELb1ELb1ELb0ELb0EEEvNS_9FwdParamsE,@function
        .size           _ZN10layer_norm13ln_fwd_kernelINS_13Kernel_traitsIf6__halffS2_fjLj5120ELj1ELj1ELj4ELj16ENS_18Kernel_traits_baseILj5120EfS2_fS2_fjLj128EEEEELb1ELb1ELb0ELb0EEEvNS_9FwdParamsE,(.L_x_34104 - _ZN10layer_norm13ln_fwd_kernelINS_13Kernel_traitsIf6__halffS2_fjLj5120ELj1ELj1ELj4ELj16ENS_18Kernel_traits_baseILj5120EfS2_fS2_fjLj128EEEEELb1ELb1ELb0ELb0EEEvNS_9FwdParamsE)
        .other          _ZN10layer_norm13ln_fwd_kernelINS_13Kernel_traitsIf6__halffS2_fjLj5120ELj1ELj1ELj4ELj16ENS_18Kernel_traits_baseILj5120EfS2_fS2_fjLj128EEEEELb1ELb1ELb0ELb0EEEvNS_9FwdParamsE,@"STO_CUDA_ENTRY STV_DEFAULT"
_ZN10layer_norm13ln_fwd_kernelINS_13Kernel_traitsIf6__halffS2_fjLj5120ELj1ELj1ELj4ELj16ENS_18Kernel_traits_baseILj5120EfS2_fS2_fjLj128EEEEELb1ELb1ELb0ELb0EEEvNS_9FwdParamsE:
.text._ZN10layer_norm13ln_fwd_kernelINS_13Kernel_traitsIf6__halffS2_fjLj5120ELj1ELj1ELj4ELj16ENS_18Kernel_traits_baseILj5120EfS2_fS2_fjLj128EEEEELb1ELb1ELb0ELb0EEEvNS_9FwdParamsE:
        /* <DEDUP_REMOVED lines=103> */
.L_x_25186:
        /* <DEDUP_REMOVED lines=69> */
.L_x_25187:
[----:B------:R-:W-:Y:S05]  /*0ac0*/  BSYNC.RECONVERGENT B0 ;  /* 0x0000000000007941 */ /* 0x000fea0003800200 */
.L_x_25185:
        /* <DEDUP_REMOVED lines=110> */
.L_x_25621:
        /* <DEDUP_REMOVED lines=38> */
.L_x_33940:
[----:B------:R-:W-:Y:S05]  /*1410*/  BRX R132 -0x1420                                       (*"BRANCH_TARGETS .L_x_33941,.L_x_33942,.L_x_33943"*) ;  /* 0xffffffe884f87949 */ /* 0x000fea000383ffff */
.L_x_33943:
[----:B------:R-:W-:Y:S01]  /*1420*/  VIADD R134, R175, 0x1 ;  /* 0x00000001af867836 */ /* 0x000fe20000000000 */
[----:B------:R-:W-:Y:S01]  /*1430*/  MOV R184, R185 ;  /* 0x000000b900b87202 */ /* 0x000fe20000000f00 */
[----:B------:R-:W-:Y:S01]  /*1440*/  IMAD.MOV.U32 R135, RZ, RZ, R177 ;  /* 0x000000ffff877224 */ /* 0x000fe200078e00b1 */
[----:B------:R-:W-:Y:S06]  /*1450*/  BRA `(.L_x_25192) ;  /* 0x0000000400387947 */ /* 0x000fec0003800000 */
.L_x_33941:
[----:B------:R-:W-:Y:S01]  /*1460*/  IMAD.MOV.U32 R184, RZ, RZ, R185 ;  /* 0x000000ffffb87224 */ /* 0x000fe200078e00b9 */
[----:B------:R-:W-:Y:S01]  /*1470*/  MOV R134, 0x3 ;  /* 0x0000000300867802 */ /* 0x000fe20000000f00 */
[----:B------:R-:W-:Y:S01]  /*1480*/  IMAD.MOV.U32 R135, RZ, RZ, R176 ;  /* 0x000000ffff877224 */ /* 0x000fe200078e00b0 */
[----:B------:R-:W-:Y:S06]  /*1490*/  BRA `(.L_x_25192) ;  /* 0x0000000400287947 */ /* 0x000fec0003800000 */
.L_x_33942:
        /* <DEDUP_REMOVED lines=13> */
.L_x_25194:
[----:B------:R-:W-:Y:S05]  /*1570*/  BSYNC.RECONVERGENT B2 ;  /* 0x0000000000027941 */ /* 0x000fea0003800200 */
.L_x_25193:
        /* <DEDUP_REMOVED lines=59> */
[----:B------:R-:W-:-:S07]  /*1930*/  LOP3.LUT R176, R133, R132, R187, 0x96, !PT ;  /* 0x0000008485b07212 */ /* 0x000fce00078e96bb */
.L_x_25192:
[----:B------:R-:W-:Y:S05]  /*1940*/  BSYNC.RECONVERGENT B1 ;  /* 0x0000000000017941 */ /* 0x000fea0003800200 */
.L_x_25191:
        /* <DEDUP_REMOVED lines=10> */
[----:B------:R-:W-:-:S02]  /*19f0*/  IMAD.MOV.U32 R175, RZ, RZ, 0x2 ;  /* 0x00000002ffaf7424 */ /* 0x000fc400078e00ff */
        /* <DEDUP_REMOVED lines=16> */
.L_x_25197:
        /* <DEDUP_REMOVED lines=13> */
.L_x_25199:
[----:B------:R-:W-:Y:S05]  /*1bd0*/  BSYNC.RECONVERGENT B2 ;  /* 0x0000000000027941 */ /* 0x000fea0003800200 */
.L_x_25198:
        /* <DEDUP_REMOVED lines=61> */
.L_x_25196:
[----:B------:R-:W-:Y:S05]  /*1fb0*/  BSYNC.RECONVERGENT B1 ;  /* 0x0000000000017941 */ /* 0x000fea0003800200 */
.L_x_25195:
[----:B------:R-:W-:Y:S01]  /*1fc0*/  I2FP.F32.U32 R134, R135 ;  /* 0x0000008700867245 */ /* 0x000fe20000201000 */
[----:B------:R-:W-:Y:S01]  /*1fd0*/  HADD2.F32 R133, -RZ, R152.H1_H1 ;  /* 0x30000098ff857230 */ /* 0x000fe20000004100 */
        /* <DEDUP_REMOVED lines=20> */
.L_x_25202:
        /* <DEDUP_REMOVED lines=13> */
.L_x_25204:
[----:B------:R-:W-:Y:S05]  /*21f0*/  BSYNC.RECONVERGENT B2 ;  /* 0x0000000000027941 */ /* 0x000fea0003800200 */
.L_x_25203:
        /* <DEDUP_REMOVED lines=61> */
.L_x_25201:
[----:B------:R-:W-:Y:S05]  /*25d0*/  BSYNC.RECONVERGENT B1 ;  /* 0x0000000000017941 */ /* 0x000fea0003800200 */
.L_x_25200:
        /* <DEDUP_REMOVED lines=22> */
.L_x_25207:
        /* <DEDUP_REMOVED lines=13> */
.L_x_25209:
[----:B------:R-:W-:Y:S05]  /*2810*/  BSYNC.RECONVERGENT B2 ;  /* 0x0000000000027941 */ /* 0x000fea0003800200 */
.L_x_25208:
        /* <DEDUP_REMOVED lines=61> */
.L_x_25206:
[----:B------:R-:W-:Y:S05]  /*2bf0*/  BSYNC.RECONVERGENT B1 ;  /* 0x0000000000017941 */ /* 0x000fea0003800200 */
.L_x_25205:
        /* <DEDUP_REMOVED lines=22> */
.L_x_25212:
        /* <DEDUP_REMOVED lines=13> */
.L_x_25214:
[----:B------:R-:W-:Y:S05]  /*2e30*/  BSYNC.RECONVERGENT B2 ;  /* 0x0000000000027941 */ /* 0x000fea0003800200 */
.L_x_25213:
        /* <DEDUP_REMOVED lines=61> */
.L_x_25211:
[----:B------:R-:W-:Y:S05]  /*3210*/  BSYNC.RECONVERGENT B1 ;  /* 0x0000000000017941 */ /* 0x000fea0003800200 */
.L_x_25210:
        /* <DEDUP_REMOVED lines=22> */
.L_x_25217:
        /* <DEDUP_REMOVED lines=13> */
.L_x_25219:
[----:B------:R-:W-:Y:S05]  /*3450*/  BSYNC.RECONVERGENT B2 ;  /* 0x0000000000027941 */ /* 0x000fea0003800200 */
.L_x_25218:
        /* <DEDUP_REMOVED lines=61> */
.L_x_25216:
[----:B------:R-:W-:Y:S05]  /*3830*/  BSYNC.RECONVERGENT B1 ;  /* 0x0000000000017941 */ /* 0x000fea0003800200 */
.L_x_25215:
[----:B------:R-:W-:Y:S01]  /*3840*/  I2FP.F32.U32 R188, R175 ;  /* 0x000000af00bc7245 */ /* 0x000fe20000201000 */
[----:B------:R-:W-:Y:S01]  /*3850*/  HADD2.F32 R153, -RZ, R154.H1_H1 ;  /* 0x3000009aff997230 */ /* 0x000fe20000004100 */
[----:B------:R-:W-:Y:S01]  /*3860*/  ISETP.NE.AND P5, PT, R189, 0x1, PT ;  /* 0x00000001bd00780c */ /* 0x000fe20003fa5270 */
[----:B------:R-:W-:Y:S01]  /*3870*/  BSSY.RECONVERGENT B1, `(.L_x_25220) ;  /* 0x000005e000017945 */ /* 0x000fe20003800200 */
[----:B------:R-:W-:Y:S01]  /*3880*/  MOV R175, R174 ;  /* 0x000000ae00af7202 */ /* 0x000fe20000000f00 */
[----:B------:R-:W-:Y:S01]  /*3890*/  FFMA.FTZ R188, R188, R187, 1.1641532182693481445e-10 ;  /* 0x2f000000bcbc7423 */ /* 0x000fe200000100bb */
[----:B------:R-:W-:-:S04]  /*38a0*/  FMUL.FTZ R153, R153, R0 ;  /* 0x0000000099997220 */ /* 0x000fc80000410000 */
[----:B------:R-:W-:Y:S01]  /*38b0*/  FMUL.FTZ R153, R153, R186 ;  /* 0x000000ba99997220 */ /* 0x000fe20000410000 */
[----:B------:R-:W-:Y:S01]  /*38c0*/  FSETP.GTU.FTZ.AND P4, PT, R188, R185, PT ;  /* 0x000000b9bc00720b */ /* 0x000fe20003f9c000 */
        /* <DEDUP_REMOVED lines=13> */
.L_x_25222:
        /* <DEDUP_REMOVED lines=13> */
.L_x_25224:
[----:B------:R-:W-:Y:S05]  /*3a70*/  BSYNC.RECONVERGENT B2 ;  /* 0x0000000000027941 */ /* 0x000fea0003800200 */
.L_x_25223:
        /* <DEDUP_REMOVED lines=61> */
.L_x_25221:
[----:B------:R-:W-:Y:S05]  /*3e50*/  BSYNC.RECONVERGENT B1 ;  /* 0x0000000000017941 */ /* 0x000fea0003800200 */
.L_x_25220:
[----:B------:R-:W-:Y:S01]  /*3e60*/  I2FP.F32.U32 R154, R175 ;  /* 0x000000af009a7245 */ /* 0x000fe20000201000 */
[----:B------:R-:W-:Y:S01]  /*3e70*/  HADD2.F32 R175, -RZ, R155.H0_H0 ;  /* 0x2000009bffaf7230 */ /* 0x000fe20000004100 */
[----:B------:R-:W-:Y:S01]  /*3e80*/  ISETP.NE.AND P6, PT, R188, 0x1, PT ;  /* 0x00000001bc00780c */ /* 0x000fe20003fc5270 */
[----:B------:R-:W-:Y:S01]  /*3e90*/  BSSY.RECONVERGENT B1, `(.L_x_25225) ;  /* 0x0000060000017945 */ /* 0x000fe20003800200 */
[----:B------:R-:W-:Y:S02]  /*3ea0*/  IMAD.MOV.U32 R190, RZ, RZ, R174 ;  /* 0x000000ffffbe7224 */ /* 0x000fe400078e00ae */
[----:B------:R-:W-:Y:S01]  /*3eb0*/  FFMA.FTZ R154, R154, R187, 1.1641532182693481445e-10 ;  /* 0x2f0000009a9a7423 */ /* 0x000fe200000100bb */
[----:B------:R-:W-:-:S04]  /*3ec0*/  FMUL.FTZ R175, R175, R0 ;  /* 0x00000000afaf7220 */ /* 0x000fc80000410000 */
        /* <DEDUP_REMOVED lines=15> */
.L_x_25227:
        /* <DEDUP_REMOVED lines=15> */
.L_x_25229:
[----:B------:R-:W-:Y:S05]  /*40b0*/  BSYNC.RECONVERGENT B2 ;  /* 0x0000000000027941 */ /* 0x000fea0003800200 */
.L_x_25228:
        /* <DEDUP_REMOVED lines=56> */
[----:B------:R-:W-:Y:S01]  /*4440*/  IMAD.MOV.U32 R174, RZ, RZ, R190 ;  /* 0x000000ffffae7224 */ /* 0x000fe200078e00be */
[----:B------:R-:W-:Y:S01]  /*4450*/  MOV R190, R184 ;  /* 0x000000b800be7202 */ /* 0x000fe20000000f00 */
[----:B------:R-:W-:Y:S01]  /*4460*/  IMAD.MOV.U32 R184, RZ, RZ, R188 ;  /* 0x000000ffffb87224 */ /* 0x000fe200078e00bc */
[----:B------:R-:W-:Y:S01]  /*4470*/  LOP3.LUT R176, R175, R176, R189, 0x96, !PT ;  /* 0x000000b0afb07212 */ /* 0x000fe200078e96bd */
[----:B------:R-:W-:-:S07]  /*4480*/  IMAD.MOV.U32 R175, RZ, RZ, RZ ;  /* 0x000000ffffaf7224 */ /* 0x000fce00078e00ff */
.L_x_25226:
[----:B------:R-:W-:Y:S05]  /*4490*/  BSYNC.RECONVERGENT B1 ;  /* 0x0000000000017941 */ /* 0x000fea0003800200 */
.L_x_25225:
[----:B------:R-:W-:Y:S01]  /*44a0*/  I2FP.F32.U32 R188, R190 ;  /* 0x000000be00bc7245 */ /* 0x000fe20000201000 */
[----:B------:R-:W-:-:S04]  /*44b0*/  HADD2.F32 R155, -RZ, R155.H1_H1 ;  /* 0x3000009bff9b7230 */ /* 0x000fc80000004100 */
        /* <DEDUP_REMOVED lines=8> */
.L_x_25190:
        /* <DEDUP_REMOVED lines=16> */
.L_x_25233:
        /* <DEDUP_REMOVED lines=13> */
.L_x_25235:
[----:B------:R-:W-:Y:S05]  /*4710*/  BSYNC.RECONVERGENT B2 ;  /* 0x0000000000027941 */ /* 0x000fea0003800200 */
.L_x_25234:
        /* <DEDUP_REMOVED lines=60> */
.L_x_25232:
[----:B------:R-:W-:Y:S05]  /*4ae0*/  BSYNC.RECONVERGENT B1 ;  /* 0x0000000000017941 */ /* 0x000fea0003800200 */
.L_x_25231:
[----:B------:R-:W0:Y:S01]  /*4af0*/  LDC R134, c[0x0][0x404] ;  /* 0x00010100ff867b82 */ /* 0x000e220000000800 */
[----:B------:R-:W-:Y:S01]  /*4b00*/  I2FP.F32.U32 R135, R132 ;  /* 0x0000008400877245 */ /* 0x000fe20000201000 */
[----:B------:R-:W-:Y:S01]  /*4b10*/  IMAD.MOV.U32 R132, RZ, RZ, 0x2f800000 ;  /* 0x2f800000ff847424 */ /* 0x000fe200078e00ff */
[----:B------:R-:W-:Y:S01]  /*4b20*/  ISETP.NE.AND P1, PT, R187, 0x1, PT ;  /* 0x00000001bb00780c */ /* 0x000fe20003f25270 */
[----:B-----5:R-:W-:Y:S01]  /*4b30*/  HADD2.F32 R175, -RZ, R152.H0_H0 ;  /* 0x20000098ffaf7230 */ /* 0x020fe20000004100 */
[----:B------:R-:W-:Y:S01]  /*4b40*/  LOP3.LUT R192, R192, 0xfffffffd, RZ, 0xc0, !PT ;  /* 0xfffffffdc0c07812 */ /* 0x000fe200078ec0ff */
[----:B------:R-:W-:Y:S01]  /*4b50*/  FFMA.FTZ R135, R135, R132, 1.1641532182693481445e-10 ;  /* 0x2f00000087877423 */ /* 0x000fe20000010084 */
[----:B------:R-:W-:Y:S01]  /*4b60*/  BSSY.RECONVERGENT B1, `(.L_x_25236) ;  /* 0x000005e000017945 */ /* 0x000fe20003800200 */
[----:B------:R-:W1:Y:S01]  /*4b70*/  LDC R133, c[0x0][0x408] ;  /* 0x00010200ff857b82 */ /* 0x000e620000000800 */
[----:B------:R-:W-:Y:S01]  /*4b80*/  FMUL.FTZ R186, R175, R0 ;  /* 0x00000000afba7220 */ /* 0x000fe20000410000 */
[----:B------:R-:W-:-:S02]  /*4b90*/  MOV R175, R174 ;  /* 0x000000ae00af7202 */ /* 0x000fc40000000f00 */
[----:B0-----:R-:W-:-:S04]  /*4ba0*/  FSETP.GTU.FTZ.AND P0, PT, R135, R134, PT ;  /* 0x000000868700720b */ /* 0x001fc80003f1c000 */
[----:B------:R-:W-:Y:S01]  /*4bb0*/  PLOP3.LUT P2, PT, P0, PT, PT, 0x8, 0x80 ;  /* 0x000000000080781c */ /* 0x000fe2000074e170 */
[----:B-1----:R-:W-:Y:S01]  /*4bc0*/  FMUL.FTZ R135, R186, R133 ;  /* 0x00000085ba877220 */ /* 0x002fe20000410000 */
[----:B------:R-:W-:-:S04]  /*4bd0*/  IMAD.MOV.U32 R186, RZ, RZ, 0x2 ;  /* 0x00000002ffba7424 */ /* 0x000fc800078e00ff */
[----:B------:R-:W-:-:S07]  /*4be0*/  FSEL R135, R135, RZ, !P0 ;  /* 0x000000ff87877208 */ /* 0x000fce0004000000 */
        /* <DEDUP_REMOVED lines=10> */
.L_x_25238:
        /* <DEDUP_REMOVED lines=13> */
.L_x_25240:
[----:B------:R-:W-:Y:S05]  /*4d60*/  BSYNC.RECONVERGENT B2 ;  /* 0x0000000000027941 */ /* 0x000fea0003800200 */
.L_x_25239:
        /* <DEDUP_REMOVED lines=61> */
.L_x_25237:
[----:B------:R-:W-:Y:S05]  /*5140*/  BSYNC.RECONVERGENT B1 ;  /* 0x0000000000017941 */ /* 0x000fea0003800200 */
.L_x_25236:
[----:B------:R-:W-:Y:S01]  /*5150*/  ISETP.NE.AND P2, PT, R186, 0x1, PT ;  /* 0x00000001ba00780c */ /* 0x000fe20003f45270 */
[----:B------:R-:W-:Y:S01]  /*5160*/  HADD2.F32 R185, -RZ, R152.H1_H1 ;  /* 0x30000098ffb97230 */ /* 0x000fe20000004100 */
[----:B------:R-:W-:Y:S01]  /*5170*/  I2FP.F32.U32 R175, R175 ;  /* 0x000000af00af7245 */ /* 0x000fe20000201000 */
[----:B------:R-:W-:Y:S01]  /*5180*/  BSSY.RECONVERGENT B1, `(.L_x_25241) ;  /* 0x000005d000017945 */ /* 0x000fe20003800200 */
[----:B------:R-:W-:Y:S02]  /*5190*/  IMAD.MOV.U32 R187, RZ, RZ, 0x2 ;  /* 0x00000002ffbb7424 */ /* 0x000fe400078e00ff */
        /* <DEDUP_REMOVED lines=16> */
.L_x_25243:
        /* <DEDUP_REMOVED lines=13> */
.L_x_25245:
[----:B------:R-:W-:Y:S05]  /*5370*/  BSYNC.RECONVERGENT B2 ;  /* 0x0000000000027941 */ /* 0x000fea0003800200 */
.L_x_25244:
        /* <DEDUP_REMOVED lines=61> */
.L_x_25242:
[----:B------:R-:W-:Y:S05]  /*5750*/  BSYNC.RECONVERGENT B1 ;  /* 0x0000000000017941 */ /* 0x000fea0003800200 */
.L_x_25241:
[----:B------:R-:W-:Y:S01]  /*5760*/  ISETP.NE.AND P3, PT, R187, 0x1, PT ;  /* 0x00000001bb00780c */ /* 0x000fe20003f65270 */
[----:B------:R-:W-:Y:S01]  /*5770*/  HADD2.F32 R185, -RZ, R153.H0_H0 ;  /* 0x20000099ffb97230 */ /* 0x000fe20000004100 */
        /* <DEDUP_REMOVED lines=19> */
.L_x_25248:
        /* <DEDUP_REMOVED lines=13> */
.L_x_25250:
[----:B------:R-:W-:Y:S05]  /*5980*/  BSYNC.RECONVERGENT B2 ;  /* 0x0000000000027941 */ /* 0x000fea0003800200 */
.L_x_25249:
        /* <DEDUP_REMOVED lines=61> */
.L_x_25247:
[----:B------:R-:W-:Y:S05]  /*5d60*/  BSYNC.RECONVERGENT B1 ;  /* 0x0000000000017941 */ /* 0x000fea0003800200 */
.L_x_25246:
        /* <DEDUP_REMOVED lines=21> */
.L_x_25253:
        /* <DEDUP_REMOVED lines=13> */
.L_x_25255:
[----:B------:R-:W-:Y:S05]  /*5f90*/  BSYNC.RECONVERGENT B2 ;  /* 0x0000000000027941 */ /* 0x000fea0003800200 */
.L_x_25254:
        /* <DEDUP_REMOVED lines=57> */
[----:B------:R-:W-:-:S05]  /*6330*/  VIADD R153, R3, 0x96a522ad ;  /* 0x96a522ad03997836 */ /* 0x000fca0000000000 */
[----:B------:R-:W-:Y:S01]  /*6340*/  LOP3.LUT R176, R153, R176, R189, 0x96, !PT ;  /* 0x000000b099b07212 */ /* 0x000fe200078e96bd */
[----:B------:R-:W-:Y:S02]  /*6350*/  IMAD.MOV.U32 R153, RZ, RZ, R184 ;  /* 0x000000ffff997224 */ /* 0x000fe400078e00b8 */
[----:B------:R-:W-:-:S07]  /*6360*/  IMAD.MOV.U32 R184, RZ, RZ, R188 ;  /* 0x000000ffffb87224 */ /* 0x000fce00078e00bc */
.L_x_25252:
[----:B------:R-:W-:Y:S05]  /*6370*/  BSYNC.RECONVERGENT B1 ;  /* 0x0000000000017941 */ /* 0x000fea0003800200 */
.L_x_25251:
        /* <DEDUP_REMOVED lines=21> */
.L_x_25258:
        /* <DEDUP_REMOVED lines=13> */
.L_x_25260:
[----:B------:R-:W-:Y:S05]  /*65a0*/  BSYNC.RECONVERGENT B2 ;  /* 0x0000000000027941 */ /* 0x000fea0003800200 */
.L_x_25259:
        /* <DEDUP_REMOVED lines=61> */
.L_x_25257:
[----:B------:R-:W-:Y:S05]  /*6980*/  BSYNC.RECONVERGENT B1 ;  /* 0x0000000000017941 */ /* 0x000fea0003800200 */
.L_x_25256:
        /* <DEDUP_REMOVED lines=21> */
.L_x_25263:
        /* <DEDUP_REMOVED lines=13> */
.L_x_25265:
[----:B------:R-:W-:Y:S05]  /*6bb0*/  BSYNC.RECONVERGENT B2 ;  /* 0x0000000000027941 */ /* 0x000fea0003800200 */
.L_x_25264:
        /* <DEDUP_REMOVED lines=61> */
.L_x_25262:
[----:B------:R-:W-:Y:S05]  /*6f90*/  BSYNC.RECONVERGENT B1 ;  /* 0x0000000000017941 */ /* 0x000fea0003800200 */
.L_x_25261:
[----:B------:R-:W-:Y:S01]  /*6fa0*/  I2FP.F32.U32 R175, R187 ;  /* 0x000000bb00af7245 */ /* 0x000fe20000201000 */
[----:B------:R-:W-:Y:S01]  /*6fb0*/  HADD2.F32 R189, -RZ, R155.H0_H0 ;  /* 0x2000009bffbd7230 */ /* 0x000fe20000004100 */
[----:B------:R-:W-:Y:S01]  /*6fc0*/  ISETP.NE.AND P6, PT, R190, 0x1, PT ;  /* 0x00000001be00780c */ /* 0x000fe20003fc5270 */
[----:B------:R-:W-:Y:S02]  /*6fd0*/  BSSY.RECONVERGENT B1, `(.L_x_25266) ;  /* 0x000005f000017945 */ /* 0x000fe40003800200 */
[----:B------:R-:W-:Y:S01]  /*6fe0*/  FFMA.FTZ R187, R175, R132, 1.1641532182693481445e-10 ;  /* 0x2f000000afbb7423 */ /* 0x000fe20000010084 */
[----:B------:R-:W-:Y:S01]  /*6ff0*/  FMUL.FTZ R188, R189, R0 ;  /* 0x00000000bdbc7220 */ /* 0x000fe20000410000 */
[----:B------:R-:W-:Y:S01]  /*7000*/  IMAD.MOV.U32 R175, RZ, RZ, 0x2 ;  /* 0x00000002ffaf7424 */ /* 0x000fe200078e00ff */
[----:B------:R-:W-:Y:S02]  /*7010*/  MOV R189, R174 ;  /* 0x000000ae00bd7202 */ /* 0x000fe40000000f00 */
        /* <DEDUP_REMOVED lines=13> */
.L_x_25268:
        /* <DEDUP_REMOVED lines=15> */
.L_x_25270:
[----:B------:R-:W-:Y:S05]  /*71e0*/  BSYNC.RECONVERGENT B2 ;  /* 0x0000000000027941 */ /* 0x000fea0003800200 */
.L_x_25269:
        /* <DEDUP_REMOVED lines=58> */
[----:B------:R-:W-:Y:S02]  /*7590*/  HFMA2 R175, -RZ, RZ, 0, 0 ;  /* 0x00000000ffaf7431 */ /* 0x000fe400000001ff */
[----:B------:R-:W-:Y:S02]  /*75a0*/  IMAD.MOV.U32 R189, RZ, RZ, R184 ;  /* 0x000000ffffbd7224 */ /* 0x000fe400078e00b8 */
[----:B------:R-:W-:-:S07]  /*75b0*/  IMAD.MOV.U32 R184, RZ, RZ, R188 ;  /* 0x000000ffffb87224 */ /* 0x000fce00078e00bc */
.L_x_25267:
[----:B------:R-:W-:Y:S05]  /*75c0*/  BSYNC.RECONVERGENT B1 ;  /* 0x0000000000017941 */ /* 0x000fea0003800200 */
.L_x_25266:
[----:B------:R-:W-:Y:S01]  /*75d0*/  HADD2.F32 R191, -RZ, R155.H1_H1 ;  /* 0x3000009bffbf7230 */ /* 0x000fe20000004100 */
[----:B------:R-:W-:-:S04]  /*75e0*/  I2FP.F32.U32 R155, R189 ;  /* 0x000000bd009b7245 */ /* 0x000fc80000201000 */
[----:B------:R-:W-:Y:S01]  /*75f0*/  FMUL.FTZ R188, R191, R0 ;  /* 0x00000000bfbc7220 */ /* 0x000fe20000410000 */
        /* <DEDUP_REMOVED lines=13> */
.L_x_25230:
        /* <DEDUP_REMOVED lines=22> */
.L_x_25189:
[----:B------:R-:W-:Y:S05]  /*7830*/  BSYNC.RECONVERGENT B0 ;  /* 0x0000000000007941 */ /* 0x000fea0003800200 */
.L_x_25188:
        /* <DEDUP_REMOVED lines=31> */
.L_x_25276:
        /* <DEDUP_REMOVED lines=13> */
.L_x_25278:
[----:B------:R-:W-:Y:S05]  /*7b00*/  BSYNC.RECONVERGENT B2 ;  /* 0x0000000000027941 */ /* 0x000fea0003800200 */
.L_x_25277:
        /* <DEDUP_REMOVED lines=58> */
[----:B------:R-:W-:-:S07]  /*7eb0*/  IMAD.MOV.U32 R136, RZ, RZ, R185 ;  /* 0x000000ffff887224 */ /* 0x000fce00078e00b9 */
.L_x_25275:
[----:B------:R-:W-:Y:S05]  /*7ec0*/  BSYNC.RECONVERGENT B1 ;  /* 0x0000000000017941 */ /* 0x000fea0003800200 */
.L_x_25274:
        /* <DEDUP_REMOVED lines=27> */
.L_x_25281:
        /* <DEDUP_REMOVED lines=13> */
.L_x_25283:
[----:B------:R-:W-:Y:S05]  /*8150*/  BSYNC.RECONVERGENT B2 ;  /* 0x0000000000027941 */ /* 0x000fea0003800200 */
.L_x_25282:
        /* <DEDUP_REMOVED lines=61> */
.L_x_25280:
[----:B------:R-:W-:Y:S05]  /*8530*/  BSYNC.RECONVERGENT B1 ;  /* 0x0000000000017941 */ /* 0x000fea0003800200 */
.L_x_25279:
        /* <DEDUP_REMOVED lines=22> */
.L_x_25286:
        /* <DEDUP_REMOVED lines=13> */
.L_x_25288:
[----:B------:R-:W-:Y:S05]  /*8770*/  BSYNC.RECONVERGENT B2 ;  /* 0x0000000000027941 */ /* 0x000fea0003800200 */
.L_x_25287:
        /* <DEDUP_REMOVED lines=61> */
.L_x_25285:
[----:B------:R-:W-:Y:S05]  /*8b50*/  BSYNC.RECONVERGENT B1 ;  /* 0x0000000000017941 */ /* 0x000fea0003800200 */
.L_x_25284:
[----:B------:R-:W-:Y:S01]  /*8b60*/  I2FP.F32.U32 R139, R138 ;  /* 0x0000008a008b7245 */ /* 0x000fe20000201000 */
[----:B------:R-:W-:Y:S01]  /*8b70*/  HADD2.F32 R175, -RZ, R157.H0_H0 ;  /* 0x2000009dffaf7230 */ /* 0x000fe20000004100 */
[----:B------:R-:W-:Y:S01]  /*8b80*/  ISETP.NE.AND P2, PT, R189, 0x1, PT ;  /* 0x00000001bd00780c */ /* 0x000fe20003f45270 */
[----:B------:R-:W-:Y:S02]  /*8b90*/  BSSY.RECONVERGENT B1, `(.L_x_25289) ;  /* 0x000005e000017945 */ /* 0x000fe40003800200 */
        /* <DEDUP_REMOVED lines=18> */
.L_x_25291:
        /* <DEDUP_REMOVED lines=13> */
.L_x_25293:
[----:B------:R-:W-:Y:S05]  /*8d90*/  BSYNC.RECONVERGENT B2 ;  /* 0x0000000000027941 */ /* 0x000fea0003800200 */
.L_x_25292:
        /* <DEDUP_REMOVED lines=61> */
.L_x_25290:
[----:B------:R-:W-:Y:S05]  /*9170*/  BSYNC.RECONVERGENT B1 ;  /* 0x0000000000017941 */ /* 0x000fea0003800200 */
.L_x_25289:
        /* <DEDUP_REMOVED lines=22> */
.L_x_25296:
        /* <DEDUP_REMOVED lines=13> */
.L_x_25298:
[----:B------:R-:W-:Y:S05]  /*93b0*/  BSYNC.RECONVERGENT B2 ;  /* 0x0000000000027941 */ /* 0x000fea0003800200 */
.L_x_25297:
        /* <DEDUP_REMOVED lines=61> */
.L_x_25295:
[----:B------:R-:W-:Y:S05]  /*9790*/  BSYNC.RECONVERGENT B1 ;  /* 0x0000000000017941 */ /* 0x000fea0003800200 */
.L_x_25294:
        /* <DEDUP_REMOVED lines=22> */
.L_x_25301:
        /* <DEDUP_REMOVED lines=13> */
.L_x_25303:
[----:B------:R-:W-:Y:S05]  /*99d0*/  BSYNC.RECONVERGENT B2 ;  /* 0x0000000000027941 */ /* 0x000fea0003800200 */
.L_x_25302:
        /* <DEDUP_REMOVED lines=61> */
.L_x_25300:
[----:B------:R-:W-:Y:S05]  /*9db0*/  BSYNC.RECONVERGENT B1 ;  /* 0x0000000000017941 */ /* 0x000fea0003800200 */
.L_x_25299:
        /* <DEDUP_REMOVED lines=8> */
[----:B------:R-:W-:Y:S02]  /*9e40*/  FSETP.GTU.FTZ.AND P4, PT, R158, R185, PT ;  /* 0x000000b99e00720b */ /* 0x000fe40003f9c000 */
        /* <DEDUP_REMOVED lines=13> */
.L_x_25306:
        /* <DEDUP_REMOVED lines=13> */
.L_x_25308:
[----:B------:R-:W-:Y:S05]  /*9ff0*/  BSYNC.RECONVERGENT B2 ;  /* 0x0000000000027941 */ /* 0x000fea0003800200 */
.L_x_25307:
[----:B------:R-:W-:Y:S01]  /*a000*/  IMAD.WIDE.U32 R176, R193, -0x326172a9, RZ ;  /* 0xcd9e8d57c1b07825 */ /* 0x000fe200078e00ff */
[----:B------:R-:W-:-:S03]  /*a010*/  LOP3.LUT R196, R173, R175, R3, 0x96, !PT ;  /* 0x000000afadc47212 */ /* 0x000fc600078e9603 */
[----:B------:R-:W-:Y:S01]  /*a020*/  HFMA2 R195, -RZ, RZ, 0, 0 ;  /* 0x00000000ffc37431 */ /* 0x000fe200000001ff */
[----:B------:R-:W-:Y:S01]  /*a030*/  IADD3 R175, PT, PT, R2, -0x61c88647, RZ ;  /* 0x9e3779b902af7810 */ /* 0x000fe20007ffe0ff */
[----:B------:R-:W-:Y:S01]  /*a040*/  IMAD.MOV.U32 R158, RZ, RZ, R186 ;  /* 0x000000ffff9e7224 */ /* 0x000fe200078e00ba */
        /* <DEDUP_REMOVED lines=56> */
.L_x_25305:
[----:B------:R-:W-:Y:S05]  /*a3d0*/  BSYNC.RECONVERGENT B1 ;  /* 0x0000000000017941 */ /* 0x000fea0003800200 */
.L_x_25304:
[----:B------:R-:W-:Y:S01]  /*a3e0*/  I2FP.F32.U32 R175, R158 ;  /* 0x0000009e00af7245 */ /* 0x000fe20000201000 */
[----:B------:R-:W-:Y:S01]  /*a3f0*/  HADD2.F32 R189, -RZ, R159.H0_H0 ;  /* 0x2000009fffbd7230 */ /* 0x000fe20000004100 */
[----:B------:R-:W-:Y:S01]  /*a400*/  ISETP.NE.AND P6, PT, R195, 0x1, PT ;  /* 0x00000001c300780c */ /* 0x000fe20003fc5270 */
[----:B------:R-:W-:Y:S01]  /*a410*/  BSSY.RECONVERGENT B1, `(.L_x_25309) ;  /* 0x0000060000017945 */ /* 0x000fe20003800200 */
[----:B------:R-:W-:Y:S02]  /*a420*/  IMAD.MOV.U32 R191, RZ, RZ, R174 ;  /* 0x000000ffffbf7224 */ /* 0x000fe400078e00ae */
        /* <DEDUP_REMOVED lines=17> */
.L_x_25311:
        /* <DEDUP_REMOVED lines=15> */
.L_x_25313:
[----:B------:R-:W-:Y:S05]  /*a630*/  BSYNC.RECONVERGENT B2 ;  /* 0x0000000000027941 */ /* 0x000fea0003800200 */
.L_x_25312:
        /* <DEDUP_REMOVED lines=61> */
.L_x_25310:
[----:B------:R-:W-:Y:S05]  /*aa10*/  BSYNC.RECONVERGENT B1 ;  /* 0x0000000000017941 */ /* 0x000fea0003800200 */
.L_x_25309:
        /* <DEDUP_REMOVED lines=10> */
.L_x_25273:
        /* <DEDUP_REMOVED lines=16> */
.L_x_25317:
        /* <DEDUP_REMOVED lines=13> */
.L_x_25319:
[----:B------:R-:W-:Y:S05]  /*ac90*/  BSYNC.RECONVERGENT B2 ;  /* 0x0000000000027941 */ /* 0x000fea0003800200 */
.L_x_25318:
        /* <DEDUP_REMOVED lines=59> */
.L_x_25316:
[----:B------:R-:W-:Y:S05]  /*b050*/  BSYNC.RECONVERGENT B1 ;  /* 0x0000000000017941 */ /* 0x000fea0003800200 */
.L_x_25315:
[----:B------:R-:W0:Y:S01]  /*b060*/  LDC R138, c[0x0][0x404] ;  /* 0x00010100ff8a7b82 */ /* 0x000e220000000800 */
[----:B------:R-:W-:Y:S01]  /*b070*/  I2FP.F32.U32 R139, R136 ;  /* 0x00000088008b7245 */ /* 0x000fe20000201000 */
[----:B------:R-:W-:Y:S01]  /*b080*/  HFMA2 R136, -RZ, RZ, 0.1171875, 0 ;  /* 0x2f800000ff887431 */ /* 0x000fe200000001ff */
[----:B------:R-:W-:Y:S01]  /*b090*/  ISETP.NE.AND P1, PT, R187, 0x1, PT ;  /* 0x00000001bb00780c */ /* 0x000fe20003f25270 */
[----:B-----5:R-:W-:Y:S01]  /*b0a0*/  HADD2.F32 R175, -RZ, R156.H0_H0 ;  /* 0x2000009cffaf7230 */ /* 0x020fe20000004100 */
[----:B------:R-:W-:Y:S01]  /*b0b0*/  LOP3.LUT R192, R192, 0xfffffffd, RZ, 0xc0, !PT ;  /* 0xfffffffdc0c07812 */ /* 0x000fe200078ec0ff */
[----:B------:R-:W-:Y:S01]  /*b0c0*/  BSSY.RECONVERGENT B1, `(.L_x_25320) ;  /* 0x000005f000017945 */ /* 0x000fe20003800200 */
[----:B------:R-:W-:Y:S01]  /*b0d0*/  FFMA.FTZ R139, R139, R136, 1.1641532182693481445e-10 ;  /* 0x2f0000008b8b7423 */ /* 0x000fe20000010088 */
        /* <DEDUP_REMOVED lines=18> */
.L_x_25322:
        /* <DEDUP_REMOVED lines=13> */
.L_x_25324:
[----:B------:R-:W-:Y:S05]  /*b2d0*/  BSYNC.RECONVERGENT B2 ;  /* 0x0000000000027941 */ /* 0x000fea0003800200 */
.L_x_25323:
[----:B------:R-:W-:Y:S01]  /*b2e0*/  IMAD.WIDE.U32 R176, R193, -0x326172a9, RZ ;  /* 0xcd9e8d57c1b07825 */ /* 0x000fe200078e00ff */
[----:B------:R-:W-:Y:S02]  /*b2f0*/  LOP3.LUT R190, R173, R175, R3, 0x96, !PT ;  /* 0x000000afadbe7212 */ /* 0x000fe400078e9603 */
[C---:B------:R-:W-:Y:S01]  /*b300*/  IADD3 R175, PT, PT, R2.reuse, -0x61c88647, RZ ;  /* 0x9e3779b902af7810 */ /* 0x040fe20007ffe0ff */
[----:B------:R-:W-:Y:S01]  /*b310*/  VIADD R185, R2, 0x3c6ef372 ;  /* 0x3c6ef37202b97836 */ /* 0x000fe20000000000 */
[----:B------:R-:W-:Y:S01]  /*b320*/  LOP3.LUT R188, R181, R177, R2, 0x96, !PT ;  /* 0x000000b1b5bc7212 */ /* 0x000fe200078e9602 */
[C---:B------:R-:W-:Y:S01]  /*b330*/  VIADD R177, R3.reuse, 0xbb67ae85 ;  /* 0xbb67ae8503b17836 */ /* 0x040fe20000000000 */
[----:B------:R-:W-:Y:S01]  /*b340*/  IADD3 R187, PT, PT, R3, 0x76cf5d0a, RZ ;  /* 0x76cf5d0a03bb7810 */ /* 0x000fe20007ffe0ff */
        /* <DEDUP_REMOVED lines=54> */
.L_x_25321:
[----:B------:R-:W-:Y:S05]  /*b6b0*/  BSYNC.RECONVERGENT B1 ;  /* 0x0000000000017941 */ /* 0x000fea0003800200 */
.L_x_25320:
[----:B------:R-:W-:Y:S01]  /*b6c0*/  ISETP.NE.AND P2, PT, R188, 0x1, PT ;  /* 0x00000001bc00780c */ /* 0x000fe20003f45270 */
[----:B------:R-:W-:Y:S01]  /*b6d0*/  HADD2.F32 R185, -RZ, R156.H1_H1 ;  /* 0x3000009cffb97230 */ /* 0x000fe20000004100 */
        /* <DEDUP_REMOVED lines=19> */
.L_x_25327:
        /* <DEDUP_REMOVED lines=13> */
.L_x_25329:
[----:B------:R-:W-:Y:S05]  /*b8e0*/  BSYNC.RECONVERGENT B2 ;  /* 0x0000000000027941 */ /* 0x000fea0003800200 */
.L_x_25328:
        /* <DEDUP_REMOVED lines=61> */
.L_x_25326:
[----:B------:R-:W-:Y:S05]  /*bcc0*/  BSYNC.RECONVERGENT B1 ;  /* 0x0000000000017941 */ /* 0x000fea0003800200 */
.L_x_25325:
        /* <DEDUP_REMOVED lines=21> */
.L_x_25332:
        /* <DEDUP_REMOVED lines=13> */
.L_x_25334:
[----:B------:R-:W-:Y:S05]  /*bef0*/  BSYNC.RECONVERGENT B2 ;  /* 0x0000000000027941 */ /* 0x000fea0003800200 */
.L_x_25333:
        /* <DEDUP_REMOVED lines=61> */
.L_x_25331:
[----:B------:R-:W-:Y:S05]  /*c2d0*/  BSYNC.RECONVERGENT B1 ;  /* 0x0000000000017941 */ /* 0x000fea0003800200 */
.L_x_25330:
        /* <DEDUP_REMOVED lines=21> */
.L_x_25337:
        /* <DEDUP_REMOVED lines=13> */
.L_x_25339:
[----:B------:R-:W-:Y:S05]  /*c500*/  BSYNC.RECONVERGENT B2 ;  /* 0x0000000000027941 */ /* 0x000fea0003800200 */
.L_x_25338:
        /* <DEDUP_REMOVED lines=61> */
.L_x_25336:
[----:B------:R-:W-:Y:S05]  /*c8e0*/  BSYNC.RECONVERGENT B1 ;  /* 0x0000000000017941 */ /* 0x000fea0003800200 */
.L_x_25335:
        /* <DEDUP_REMOVED lines=21> */
.L_x_25342:
        /* <DEDUP_REMOVED lines=13> */
.L_x_25344:
[----:B------:R-:W-:Y:S05]  /*cb10*/  BSYNC.RECONVERGENT B2 ;  /* 0x0000000000027941 */ /* 0x000fea0003800200 */
.L_x_25343:
        /* <DEDUP_REMOVED lines=61> */
.L_x_25341:
[----:B------:R-:W-:Y:S05]  /*cef0*/  BSYNC.RECONVERGENT B1 ;  /* 0x0000000000017941 */ /* 0x000fea0003800200 */
.L_x_25340:
        /* <DEDUP_REMOVED lines=21> */
.L_x_25347:
        /* <DEDUP_REMOVED lines=13> */
.L_x_25349:
[----:B------:R-:W-:Y:S05]  /*d120*/  BSYNC.RECONVERGENT B2 ;  /* 0x0000000000027941 */ /* 0x000fea0003800200 */
.L_x_25348:
        /* <DEDUP_REMOVED lines=61> */
.L_x_25346:
[----:B------:R-:W-:Y:S05]  /*d500*/  BSYNC.RECONVERGENT B1 ;  /* 0x0000000000017941 */ /* 0x000fea0003800200 */
.L_x_25345:
        /* <DEDUP_REMOVED lines=21> */
.L_x_25352:
        /* <DEDUP_REMOVED lines=15> */
.L_x_25354:
[----:B------:R-:W-:Y:S05]  /*d750*/  BSYNC.RECONVERGENT B2 ;  /* 0x0000000000027941 */ /* 0x000fea0003800200 */
.L_x_25353:
        /* <DEDUP_REMOVED lines=61> */
.L_x_25351:
[----:B------:R-:W-:Y:S05]  /*db30*/  BSYNC.RECONVERGENT B1 ;  /* 0x0000000000017941 */ /* 0x000fea0003800200 */
.L_x_25350:
        /* <DEDUP_REMOVED lines=16> */
.L_x_25314:
        /* <DEDUP_REMOVED lines=22> */
.L_x_25272:
[----:B------:R-:W-:Y:S05]  /*dda0*/  BSYNC.RECONVERGENT B0 ;  /* 0x0000000000007941 */ /* 0x000fea0003800200 */
.L_x_25271:
        /* <DEDUP_REMOVED lines=17> */
[----:B0-2---:R-:W-:Y:S02]  /*dec0*/  HFMA2 R189, -RZ, RZ, 0, 1.1920928955078125e-07 ;  /* 0x00000002ffbd7431 */ /* 0x005fe400000001ff */
        /* <DEDUP_REMOVED lines=13> */
.L_x_25360:
        /* <DEDUP_REMOVED lines=13> */
.L_x_25362:
[----:B------:R-:W-:Y:S05]  /*e070*/  BSYNC.RECONVERGENT B2 ;  /* 0x0000000000027941 */ /* 0x000fea0003800200 */
.L_x_25361:
        /* <DEDUP_REMOVED lines=59> */
.L_x_25359:
[----:B------:R-:W-:Y:S05]  /*e430*/  BSYNC.RECONVERGENT B1 ;  /* 0x0000000000017941 */ /* 0x000fea0003800200 */
.L_x_25358:
        /* <DEDUP_REMOVED lines=14> */
[----:B------:R-:W-:Y:S02]  /*e520*/  FSEL R141, R142, RZ, !P0 ;  /* 0x000000ff8e8d7208 */ /* 0x000fe40004000000 */
[----:B------:R-:W-:-:S05]  /*e530*/  MOV R142, R174 ;  /* 0x000000ae008e7202 */ /* 0x000fca0000000f00 */
        /* <DEDUP_REMOVED lines=11> */
.L_x_25365:
        /* <DEDUP_REMOVED lines=13> */
.L_x_25367:
[----:B------:R-:W-:Y:S05]  /*e6c0*/  BSYNC.RECONVERGENT B2 ;  /* 0x0000000000027941 */ /* 0x000fea0003800200 */
.L_x_25366:
        /* <DEDUP_REMOVED lines=56> */
[----:B------:R-:W-:Y:S02]  /*ea50*/  LOP3.LUT R177, R141, R174, R177, 0x96, !PT ;  /* 0x000000ae8db17212 */ /* 0x000fe400078e96b1 */
[----:B------:R-:W-:Y:S02]  /*ea60*/  MOV R174, R176 ;  /* 0x000000b000ae7202 */ /* 0x000fe40000000f00 */
[----:B------:R-:W-:Y:S01]  /*ea70*/  LOP3.LUT R176, R143, R142, R191, 0x96, !PT ;  /* 0x0000008e8fb07212 */ /* 0x000fe200078e96bf */
[----:B------:R-:W-:Y:S01]  /*ea80*/  IMAD.MOV.U32 R142, RZ, RZ, R186 ;  /* 0x000000ffff8e7224 */ /* 0x000fe200078e00ba */
[----:B------:R-:W-:-:S07]  /*ea90*/  MOV R186, R190 ;  /* 0x000000be00ba7202 */ /* 0x000fce0000000f00 */
.L_x_25364:
[----:B------:R-:W-:Y:S05]  /*eaa0*/  BSYNC.RECONVERGENT B1 ;  /* 0x0000000000017941 */ /* 0x000fea0003800200 */
.L_x_25363:
        /* <DEDUP_REMOVED lines=22> */
.L_x_25370:
        /* <DEDUP_REMOVED lines=13> */
.L_x_25372:
[----:B------:R-:W-:Y:S05]  /*ece0*/  BSYNC.RECONVERGENT B2 ;  /* 0x0000000000027941 */ /* 0x000fea0003800200 */
.L_x_25371:
        /* <DEDUP_REMOVED lines=61> */
.L_x_25369:
[----:B------:R-:W-:Y:S05]  /*f0c0*/  BSYNC.RECONVERGENT B1 ;  /* 0x0000000000017941 */ /* 0x000fea0003800200 */
.L_x_25368:
        /* <DEDUP_REMOVED lines=22> */
.L_x_25375:
        /* <DEDUP_REMOVED lines=13> */
.L_x_25377:
[----:B------:R-:W-:Y:S05]  /*f300*/  BSYNC.RECONVERGENT B2 ;  /* 0x0000000000027941 */ /* 0x000fea0003800200 */
.L_x_25376:
        /* <DEDUP_REMOVED lines=61> */
.L_x_25374:
[----:B------:R-:W-:Y:S05]  /*f6e0*/  BSYNC.RECONVERGENT B1 ;  /* 0x0000000000017941 */ /* 0x000fea0003800200 */
.L_x_25373:
        /* <DEDUP_REMOVED lines=22> */
.L_x_25380:
        /* <DEDUP_REMOVED lines=13> */
.L_x_25382:
[----:B------:R-:W-:Y:S05]  /*f920*/  BSYNC.RECONVERGENT B2 ;  /* 0x0000000000027941 */ /* 0x000fea0003800200 */
.L_x_25381:
        /* <DEDUP_REMOVED lines=61> */
.L_x_25379:
[----:B------:R-:W-:Y:S05]  /*fd00*/  BSYNC.RECONVERGENT B1 ;  /* 0x0000000000017941 */ /* 0x000fea0003800200 */
.L_x_25378:
        /* <DEDUP_REMOVED lines=22> */
.L_x_25385:
        /* <DEDUP_REMOVED lines=13> */
.L_x_25387:
[----:B------:R-:W-:Y:S05]  /*ff40*/  BSYNC.RECONVERGENT B2 ;  /* 0x0000000000027941 */ /* 0x000fea0003800200 */
.L_x_25386:
        /* <DEDUP_REMOVED lines=61> */
.L_x_25384:
[----:B------:R-:W-:Y:S05]  /*10320*/  BSYNC.RECONVERGENT B1 ;  /* 0x0000000000017941 */ /* 0x000fea0003800200 */
.L_x_25383:
        /* <DEDUP_REMOVED lines=22> */
.L_x_25390:
        /* <DEDUP_REMOVED lines=13> */
.L_x_25392:
[----:B------:R-:W-:Y:S05]  /*10560*/  BSYNC.RECONVERGENT B2 ;  /* 0x0000000000027941 */ /* 0x000fea0003800200 */
.L_x_25391:
        /* <DEDUP_REMOVED lines=61> */
.L_x_25389:
[----:B------:R-:W-:Y:S05]  /*10940*/  BSYNC.RECONVERGENT B1 ;  /* 0x0000000000017941 */ /* 0x000fea0003800200 */
.L_x_25388:
[----:B------:R-:W-:Y:S01]  /*10950*/  I2FP.F32.U32 R175, R162 ;  /* 0x000000a200af7245 */ /* 0x000fe20000201000 */
[----:B------:R-:W-:Y:S01]  /*10960*/  HADD2.F32 R189, -RZ, R163.H0_H0 ;  /* 0x200000a3ffbd7230 */ /* 0x000fe20000004100 */
[----:B------:R-:W-:Y:S01]  /*10970*/  ISETP.NE.AND P6, PT, R195, 0x1, PT ;  /* 0x00000001c300780c */ /* 0x000fe20003fc5270 */
[----:B------:R-:W-:Y:S01]  /*10980*/  BSSY.RECONVERGENT B1, `(.L_x_25393) ;  /* 0x0000060000017945 */ /* 0x000fe20003800200 */
[----:B------:R-:W-:Y:S01]  /*10990*/  MOV R191, R174 ;  /* 0x000000ae00bf7202 */ /* 0x000fe20000000f00 */
        /* <DEDUP_REMOVED lines=17> */
.L_x_25395:
        /* <DEDUP_REMOVED lines=15> */
.L_x_25397:
[----:B------:R-:W-:Y:S05]  /*10ba0*/  BSYNC.RECONVERGENT B2 ;  /* 0x0000000000027941 */ /* 0x000fea0003800200 */
.L_x_25396:
        /* <DEDUP_REMOVED lines=61> */
.L_x_25394:
[----:B------:R-:W-:Y:S05]  /*10f80*/  BSYNC.RECONVERGENT B1 ;  /* 0x0000000000017941 */ /* 0x000fea0003800200 */
.L_x_25393:
        /* <DEDUP_REMOVED lines=10> */
.L_x_25357:
        /* <DEDUP_REMOVED lines=16> */
.L_x_25401:
        /* <DEDUP_REMOVED lines=13> */
.L_x_25403:
[----:B------:R-:W-:Y:S05]  /*11200*/  BSYNC.RECONVERGENT B2 ;  /* 0x0000000000027941 */ /* 0x000fea0003800200 */
.L_x_25402:
        /* <DEDUP_REMOVED lines=59> */
.L_x_25400:
[----:B------:R-:W-:Y:S05]  /*115c0*/  BSYNC.RECONVERGENT B1 ;  /* 0x0000000000017941 */ /* 0x000fea0003800200 */
.L_x_25399:
        /* <DEDUP_REMOVED lines=9> */
[----:B--2---:R-:W-:Y:S01]  /*11660*/  FMUL.FTZ R188, R175, R0 ;  /* 0x00000000afbc7220 */ /* 0x004fe20000410000 */
        /* <DEDUP_REMOVED lines=16> */
.L_x_25406:
        /* <DEDUP_REMOVED lines=13> */
.L_x_25408:
[----:B------:R-:W-:Y:S05]  /*11840*/  BSYNC.RECONVERGENT B2 ;  /* 0x0000000000027941 */ /* 0x000fea0003800200 */
.L_x_25407:
        /* <DEDUP_REMOVED lines=61> */
.L_x_25405:
[----:B------:R-:W-:Y:S05]  /*11c20*/  BSYNC.RECONVERGENT B1 ;  /* 0x0000000000017941 */ /* 0x000fea0003800200 */
.L_x_25404:
        /* <DEDUP_REMOVED lines=21> */
.L_x_25411:
        /* <DEDUP_REMOVED lines=13> */
.L_x_25413:
[----:B------:R-:W-:Y:S05]  /*11e50*/  BSYNC.RECONVERGENT B2 ;  /* 0x0000000000027941 */ /* 0x000fea0003800200 */
.L_x_25412:
        /* <DEDUP_REMOVED lines=61> */
.L_x_25410:
[----:B------:R-:W-:Y:S05]  /*12230*/  BSYNC.RECONVERGENT B1 ;  /* 0x0000000000017941 */ /* 0x000fea0003800200 */
.L_x_25409:
        /* <DEDUP_REMOVED lines=21> */
.L_x_25416:
        /* <DEDUP_REMOVED lines=13> */
.L_x_25418:
[----:B------:R-:W-:Y:S05]  /*12460*/  BSYNC.RECONVERGENT B2 ;  /* 0x0000000000027941 */ /* 0x000fea0003800200 */
.L_x_25417:
        /* <DEDUP_REMOVED lines=61> */
.L_x_25415:
[----:B------:R-:W-:Y:S05]  /*12840*/  BSYNC.RECONVERGENT B1 ;  /* 0x0000000000017941 */ /* 0x000fea0003800200 */
.L_x_25414:
        /* <DEDUP_REMOVED lines=21> */
.L_x_25421:
        /* <DEDUP_REMOVED lines=13> */
.L_x_25423:
[----:B------:R-:W-:Y:S05]  /*12a70*/  BSYNC.RECONVERGENT B2 ;  /* 0x0000000000027941 */ /* 0x000fea0003800200 */
.L_x_25422:
        /* <DEDUP_REMOVED lines=61> */
.L_x_25420:
[----:B------:R-:W-:Y:S05]  /*12e50*/  BSYNC.RECONVERGENT B1 ;  /* 0x0000000000017941 */ /* 0x000fea0003800200 */
.L_x_25419:
        /* <DEDUP_REMOVED lines=21> */
.L_x_25426:
        /* <DEDUP_REMOVED lines=13> */
.L_x_25428:
[----:B------:R-:W-:Y:S05]  /*13080*/  BSYNC.RECONVERGENT B2 ;  /* 0x0000000000027941 */ /* 0x000fea0003800200 */
.L_x_25427:
        /* <DEDUP_REMOVED lines=61> */
.L_x_25425:
[----:B------:R-:W-:Y:S05]  /*13460*/  BSYNC.RECONVERGENT B1 ;  /* 0x0000000000017941 */ /* 0x000fea0003800200 */
.L_x_25424:
        /* <DEDUP_REMOVED lines=21> */
.L_x_25431:
        /* <DEDUP_REMOVED lines=13> */
.L_x_25433:
[----:B------:R-:W-:Y:S05]  /*13690*/  BSYNC.RECONVERGENT B2 ;  /* 0x0000000000027941 */ /* 0x000fea0003800200 */
.L_x_25432:
        /* <DEDUP_REMOVED lines=61> */
.L_x_25430:
[----:B------:R-:W-:Y:S05]  /*13a70*/  BSYNC.RECONVERGENT B1 ;  /* 0x0000000000017941 */ /* 0x000fea0003800200 */
.L_x_25429:
        /* <DEDUP_REMOVED lines=21> */
.L_x_25436:
        /* <DEDUP_REMOVED lines=15> */
.L_x_25438:
[----:B------:R-:W-:Y:S05]  /*13cc0*/  BSYNC.RECONVERGENT B2 ;  /* 0x0000000000027941 */ /* 0x000fea0003800200 */
.L_x_25437:
        /* <DEDUP_REMOVED lines=61> */
.L_x_25435:
[----:B------:R-:W-:Y:S05]  /*140a0*/  BSYNC.RECONVERGENT B1 ;  /* 0x0000000000017941 */ /* 0x000fea0003800200 */
.L_x_25434:
        /* <DEDUP_REMOVED lines=16> */
.L_x_25398:
        /* <DEDUP_REMOVED lines=22> */
.L_x_25356:
[----:B------:R-:W-:Y:S05]  /*14310*/  BSYNC.RECONVERGENT B0 ;  /* 0x0000000000007941 */ /* 0x000fea0003800200 */
.L_x_25355:
        /* <DEDUP_REMOVED lines=31> */
.L_x_25444:
        /* <DEDUP_REMOVED lines=13> */
.L_x_25446:
[----:B------:R-:W-:Y:S05]  /*145e0*/  BSYNC.RECONVERGENT B2 ;  /* 0x0000000000027941 */ /* 0x000fea0003800200 */
.L_x_25445:
        /* <DEDUP_REMOVED lines=59> */
.L_x_25443:
[----:B------:R-:W-:Y:S05]  /*149a0*/  BSYNC.RECONVERGENT B1 ;  /* 0x0000000000017941 */ /* 0x000fea0003800200 */
.L_x_25442:
        /* <DEDUP_REMOVED lines=27> */
.L_x_25449:
        /* <DEDUP_REMOVED lines=13> */
.L_x_25451:
[----:B------:R-:W-:Y:S05]  /*14c30*/  BSYNC.RECONVERGENT B2 ;  /* 0x0000000000027941 */ /* 0x000fea0003800200 */
.L_x_25450:
        /* <DEDUP_REMOVED lines=61> */
.L_x_25448:
[----:B------:R-:W-:Y:S05]  /*15010*/  BSYNC.RECONVERGENT B1 ;  /* 0x0000000000017941 */ /* 0x000fea0003800200 */
.L_x_25447:
        /* <DEDUP_REMOVED lines=22> */
.L_x_25454:
        /* <DEDUP_REMOVED lines=13> */
.L_x_25456:
[----:B------:R-:W-:Y:S05]  /*15250*/  BSYNC.RECONVERGENT B2 ;  /* 0x0000000000027941 */ /* 0x000fea0003800200 */
.L_x_25455:
        /* <DEDUP_REMOVED lines=61> */
.L_x_25453:
[----:B------:R-:W-:Y:S05]  /*15630*/  BSYNC.RECONVERGENT B1 ;  /* 0x0000000000017941 */ /* 0x000fea0003800200 */
.L_x_25452:
        /* <DEDUP_REMOVED lines=22> */
.L_x_25459:
        /* <DEDUP_REMOVED lines=13> */
.L_x_25461:
[----:B------:R-:W-:Y:S05]  /*15870*/  BSYNC.RECONVERGENT B2 ;  /* 0x0000000000027941 */ /* 0x000fea0003800200 */
.L_x_25460:
        /* <DEDUP_REMOVED lines=61> */
.L_x_25458:
[----:B------:R-:W-:Y:S05]  /*15c50*/  BSYNC.RECONVERGENT B1 ;  /* 0x0000000000017941 */ /* 0x000fea0003800200 */
.L_x_25457:
        /* <DEDUP_REMOVED lines=22> */
.L_x_25464:
        /* <DEDUP_REMOVED lines=13> */
.L_x_25466:
[----:B------:R-:W-:Y:S05]  /*15e90*/  BSYNC.RECONVERGENT B2 ;  /* 0x0000000000027941 */ /* 0x000fea0003800200 */
.L_x_25465:
        /* <DEDUP_REMOVED lines=61> */
.L_x_25463:
[----:B------:R-:W-:Y:S05]  /*16270*/  BSYNC.RECONVERGENT B1 ;  /* 0x0000000000017941 */ /* 0x000fea0003800200 */
.L_x_25462:
        /* <DEDUP_REMOVED lines=22> */
.L_x_25469:
        /* <DEDUP_REMOVED lines=13> */
.L_x_25471:
[----:B------:R-:W-:Y:S05]  /*164b0*/  BSYNC.RECONVERGENT B2 ;  /* 0x0000000000027941 */ /* 0x000fea0003800200 */
.L_x_25470:
        /* <DEDUP_REMOVED lines=61> */
.L_x_25468:
[----:B------:R-:W-:Y:S05]  /*16890*/  BSYNC.RECONVERGENT B1 ;  /* 0x0000000000017941 */ /* 0x000fea0003800200 */
.L_x_25467:
        /* <DEDUP_REMOVED lines=22> */
.L_x_25474:
        /* <DEDUP_REMOVED lines=13> */
.L_x_25476:
[----:B------:R-:W-:Y:S05]  /*16ad0*/  BSYNC.RECONVERGENT B2 ;  /* 0x0000000000027941 */ /* 0x000fea0003800200 */
.L_x_25475:
        /* <DEDUP_REMOVED lines=61> */
.L_x_25473:
[----:B------:R-:W-:Y:S05]  /*16eb0*/  BSYNC.RECONVERGENT B1 ;  /* 0x0000000000017941 */ /* 0x000fea0003800200 */
.L_x_25472:
        /* <DEDUP_REMOVED lines=22> */
.L_x_25479:
        /* <DEDUP_REMOVED lines=15> */
.L_x_25481:
[----:B------:R-:W-:Y:S05]  /*17110*/  BSYNC.RECONVERGENT B2 ;  /* 0x0000000000027941 */ /* 0x000fea0003800200 */
.L_x_25480:
        /* <DEDUP_REMOVED lines=61> */
.L_x_25478:
[----:B------:R-:W-:Y:S05]  /*174f0*/  BSYNC.RECONVERGENT B1 ;  /* 0x0000000000017941 */ /* 0x000fea0003800200 */
.L_x_25477:
        /* <DEDUP_REMOVED lines=10> */
.L_x_25441:
        /* <DEDUP_REMOVED lines=16> */
.L_x_25485:
        /* <DEDUP_REMOVED lines=13> */
.L_x_25487:
[----:B------:R-:W-:Y:S05]  /*17770*/  BSYNC.RECONVERGENT B2 ;  /* 0x0000000000027941 */ /* 0x000fea0003800200 */
.L_x_25486:
        /* <DEDUP_REMOVED lines=59> */
.L_x_25484:
[----:B------:R-:W-:Y:S05]  /*17b30*/  BSYNC.RECONVERGENT B1 ;  /* 0x0000000000017941 */ /* 0x000fea0003800200 */
.L_x_25483:
        /* <DEDUP_REMOVED lines=9> */
[----:B--23--:R-:W-:Y:S01]  /*17bd0*/  FMUL.FTZ R188, R175, R0 ;  /* 0x00000000afbc7220 */ /* 0x00cfe20000410000 */
[----:B------:R-:W-:-:S03]  /*17be0*/  MOV R175, R174 ;  /* 0x000000ae00af7202 */ /* 0x000fc60000000f00 */
[----:B0-----:R-:W-:Y:S01]  /*17bf0*/  FMUL.FTZ R188, R188, R145 ;  /* 0x00000091bcbc7220 */ /* 0x001fe20000410000 */
[----:B-1----:R-:W-:-:S04]  /*17c00*/  FSETP.GTU.FTZ.AND P1, PT, R147, R146, PT ;  /* 0x000000929300720b */ /* 0x002fc80003f3c000 */
[----:B------:R-:W-:Y:S01]  /*17c10*/  FSEL R147, R188, RZ, !P1 ;  /* 0x000000ffbc937208 */ /* 0x000fe20004800000 */
[----:B------:R-:W-:Y:S01]  /*17c20*/  IMAD.MOV.U32 R188, RZ, RZ, 0x2 ;  /* 0x00000002ffbc7424 */ /* 0x000fe200078e00ff */
[----:B------:R-:W-:-:S13]  /*17c30*/  PLOP3.LUT P1, PT, P1, PT, PT, 0x8, 0x80 ;  /* 0x000000000080781c */ /* 0x000fda0000f2e170 */
        /* <DEDUP_REMOVED lines=10> */
.L_x_25490:
        /* <DEDUP_REMOVED lines=13> */
.L_x_25492:
[----:B------:R-:W-:Y:S05]  /*17db0*/  BSYNC.RECONVERGENT B2 ;  /* 0x0000000000027941 */ /* 0x000fea0003800200 */
.L_x_25491:
        /* <DEDUP_REMOVED lines=61> */
.L_x_25489:
[----:B------:R-:W-:Y:S05]  /*18190*/  BSYNC.RECONVERGENT B1 ;  /* 0x0000000000017941 */ /* 0x000fea0003800200 */
.L_x_25488:
        /* <DEDUP_REMOVED lines=21> */
.L_x_25495:
        /* <DEDUP_REMOVED lines=13> */
.L_x_25497:
[----:B------:R-:W-:Y:S05]  /*183c0*/  BSYNC.RECONVERGENT B2 ;  /* 0x0000000000027941 */ /* 0x000fea0003800200 */
.L_x_25496:
        /* <DEDUP_REMOVED lines=61> */
.L_x_25494:
[----:B------:R-:W-:Y:S05]  /*187a0*/  BSYNC.RECONVERGENT B1 ;  /* 0x0000000000017941 */ /* 0x000fea0003800200 */
.L_x_25493:
        /* <DEDUP_REMOVED lines=21> */
.L_x_25500:
        /* <DEDUP_REMOVED lines=13> */
.L_x_25502:
[----:B------:R-:W-:Y:S05]  /*189d0*/  BSYNC.RECONVERGENT B2 ;  /* 0x0000000000027941 */ /* 0x000fea0003800200 */
.L_x_25501:
        /* <DEDUP_REMOVED lines=61> */
.L_x_25499:
[----:B------:R-:W-:Y:S05]  /*18db0*/  BSYNC.RECONVERGENT B1 ;  /* 0x0000000000017941 */ /* 0x000fea0003800200 */
.L_x_25498:
        /* <DEDUP_REMOVED lines=21> */
.L_x_25505:
        /* <DEDUP_REMOVED lines=13> */
.L_x_25507:
[----:B------:R-:W-:Y:S05]  /*18fe0*/  BSYNC.RECONVERGENT B2 ;  /* 0x0000000000027941 */ /* 0x000fea0003800200 */
.L_x_25506:
        /* <DEDUP_REMOVED lines=61> */
.L_x_25504:
[----:B------:R-:W-:Y:S05]  /*193c0*/  BSYNC.RECONVERGENT B1 ;  /* 0x0000000000017941 */ /* 0x000fea0003800200 */
.L_x_25503:
        /* <DEDUP_REMOVED lines=21> */
.L_x_25510:
        /* <DEDUP_REMOVED lines=13> */
.L_x_25512:
[----:B------:R-:W-:Y:S05]  /*195f0*/  BSYNC.RECONVERGENT B2 ;  /* 0x0000000000027941 */ /* 0x000fea0003800200 */
.L_x_25511:
        /* <DEDUP_REMOVED lines=61> */
.L_x_25509:
[----:B------:R-:W-:Y:S05]  /*199d0*/  BSYNC.RECONVERGENT B1 ;  /* 0x0000000000017941 */ /* 0x000fea0003800200 */
.L_x_25508:
        /* <DEDUP_REMOVED lines=21> */
.L_x_25515:
        /* <DEDUP_REMOVED lines=13> */
.L_x_25517:
[----:B------:R-:W-:Y:S05]  /*19c00*/  BSYNC.RECONVERGENT B2 ;  /* 0x0000000000027941 */ /* 0x000fea0003800200 */
.L_x_25516:
        /* <DEDUP_REMOVED lines=61> */
.L_x_25514:
[----:B------:R-:W-:Y:S05]  /*19fe0*/  BSYNC.RECONVERGENT B1 ;  /* 0x0000000000017941 */ /* 0x000fea0003800200 */
.L_x_25513:
        /* <DEDUP_REMOVED lines=21> */
.L_x_25520:
        /* <DEDUP_REMOVED lines=15> */
.L_x_25522:
[----:B------:R-:W-:Y:S05]  /*1a230*/  BSYNC.RECONVERGENT B2 ;  /* 0x0000000000027941 */ /* 0x000fea0003800200 */
.L_x_25521:
        /* <DEDUP_REMOVED lines=61> */
.L_x_25519:
[----:B------:R-:W-:Y:S05]  /*1a610*/  BSYNC.RECONVERGENT B1 ;  /* 0x0000000000017941 */ /* 0x000fea0003800200 */
.L_x_25518:
        /* <DEDUP_REMOVED lines=16> */
.L_x_25482:
        /* <DEDUP_REMOVED lines=22> */
.L_x_25440:
[----:B------:R-:W-:Y:S05]  /*1a880*/  BSYNC.RECONVERGENT B0 ;  /* 0x0000000000007941 */ /* 0x000fea0003800200 */
.L_x_25439:
        /* <DEDUP_REMOVED lines=29> */
.L_x_25528:
        /* <DEDUP_REMOVED lines=13> */
.L_x_25530:
[----:B------:R-:W-:Y:S05]  /*1ab30*/  BSYNC.RECONVERGENT B2 ;  /* 0x0000000000027941 */ /* 0x000fea0003800200 */
.L_x_25529:
        /* <DEDUP_REMOVED lines=59> */
.L_x_25527:
[----:B------:R-:W-:Y:S05]  /*1aef0*/  BSYNC.RECONVERGENT B1 ;  /* 0x0000000000017941 */ /* 0x000fea0003800200 */
.L_x_25526:
[----:B------:R-:W0:Y:S01]  /*1af00*/  LDC R185, c[0x0][0x408] ;  /* 0x00010200ffb97b82 */ /* 0x000e220000000800 */
[----:B------:R-:W-:Y:S01]  /*1af10*/  I2FP.F32.U32 R149, R148 ;  /* 0x0000009400957245 */ /* 0x000fe20000201000 */
[----:B------:R-:W-:Y:S02]  /*1af20*/  HFMA2 R188, -RZ, RZ, 0.1171875, 0 ;  /* 0x2f800000ffbc7431 */ /* 0x000fe400000001ff */
[----:B-----5:R-:W-:Y:S01]  /*1af30*/  HADD2.F32 R151, -RZ, R168.H0_H0 ;  /* 0x200000a8ff977230 */ /* 0x020fe20000004100 */
[----:B------:R-:W-:Y:S01]  /*1af40*/  LOP3.LUT R192, R192, 0xfffffffb, RZ, 0xc0, !PT ;  /* 0xfffffffbc0c07812 */ /* 0x000fe200078ec0ff */
[----:B------:R-:W-:Y:S01]  /*1af50*/  BSSY.RECONVERGENT B1, `(.L_x_25531) ;  /* 0x0000061000017945 */ /* 0x000fe20003800200 */
[----:B------:R-:W-:Y:S02]  /*1af60*/  IMAD.MOV.U32 R175, RZ, RZ, 0x2 ;  /* 0x00000002ffaf7424 */ /* 0x000fe400078e00ff */
[----:B------:R-:W-:Y:S01]  /*1af70*/  FFMA.FTZ R148, R149, R188, 1.1641532182693481445e-10 ;  /* 0x2f00000095947423 */ /* 0x000fe200000100bc */
[----:B------:R-:W1:Y:S01]  /*1af80*/  LDC R187, c[0x0][0x404] ;  /* 0x00010100ffbb7b82 */ /* 0x000e620000000800 */
[----:B------:R-:W-:-:S04]  /*1af90*/  FMUL.FTZ R150, R151, R0 ;  /* 0x0000000097967220 */ /* 0x000fc80000410000 */
[----:B0-----:R-:W-:Y:S01]  /*1afa0*/  FMUL.FTZ R150, R150, R185 ;  /* 0x000000b996967220 */ /* 0x001fe20000410000 */
        /* <DEDUP_REMOVED lines=16> */
.L_x_25533:
        /* <DEDUP_REMOVED lines=13> */
.L_x_25535:
[----:B------:R-:W-:Y:S05]  /*1b180*/  BSYNC.RECONVERGENT B2 ;  /* 0x0000000000027941 */ /* 0x000fea0003800200 */
.L_x_25534:
        /* <DEDUP_REMOVED lines=61> */
.L_x_25532:
[----:B------:R-:W-:Y:S05]  /*1b560*/  BSYNC.RECONVERGENT B1 ;  /* 0x0000000000017941 */ /* 0x000fea0003800200 */
.L_x_25531:
        /* <DEDUP_REMOVED lines=24> */
.L_x_25538:
        /* <DEDUP_REMOVED lines=13> */
.L_x_25540:
[----:B------:R-:W-:Y:S05]  /*1b7c0*/  BSYNC.RECONVERGENT B2 ;  /* 0x0000000000027941 */ /* 0x000fea0003800200 */
.L_x_25539:
        /* <DEDUP_REMOVED lines=61> */
.L_x_25537:
[----:B------:R-:W-:Y:S05]  /*1bba0*/  BSYNC.RECONVERGENT B1 ;  /* 0x0000000000017941 */ /* 0x000fea0003800200 */
.L_x_25536:
        /* <DEDUP_REMOVED lines=22> */
.L_x_25543:
        /* <DEDUP_REMOVED lines=13> */
.L_x_25545:
[----:B------:R-:W-:Y:S05]  /*1bde0*/  BSYNC.RECONVERGENT B2 ;  /* 0x0000000000027941 */ /* 0x000fea0003800200 */
.L_x_25544:
        /* <DEDUP_REMOVED lines=61> */
.L_x_25542:
[----:B------:R-:W-:Y:S05]  /*1c1c0*/  BSYNC.RECONVERGENT B1 ;  /* 0x0000000000017941 */ /* 0x000fea0003800200 */
.L_x_25541:
        /* <DEDUP_REMOVED lines=22> */
.L_x_25548:
        /* <DEDUP_REMOVED lines=13> */
.L_x_25550:
[----:B------:R-:W-:Y:S05]  /*1c400*/  BSYNC.RECONVERGENT B2 ;  /* 0x0000000000027941 */ /* 0x000fea0003800200 */
.L_x_25549:
        /* <DEDUP_REMOVED lines=61> */
.L_x_25547:
[----:B------:R-:W-:Y:S05]  /*1c7e0*/  BSYNC.RECONVERGENT B1 ;  /* 0x0000000000017941 */ /* 0x000fea0003800200 */
.L_x_25546:
        /* <DEDUP_REMOVED lines=22> */
.L_x_25553:
        /* <DEDUP_REMOVED lines=13> */
.L_x_25555:
[----:B------:R-:W-:Y:S05]  /*1ca20*/  BSYNC.RECONVERGENT B2 ;  /* 0x0000000000027941 */ /* 0x000fea0003800200 */
.L_x_25554:
        /* <DEDUP_REMOVED lines=61> */
.L_x_25552:
[----:B------:R-:W-:Y:S05]  /*1ce00*/  BSYNC.RECONVERGENT B1 ;  /* 0x0000000000017941 */ /* 0x000fea0003800200 */
.L_x_25551:
        /* <DEDUP_REMOVED lines=22> */
.L_x_25558:
        /* <DEDUP_REMOVED lines=13> */
.L_x_25560:
[----:B------:R-:W-:Y:S05]  /*1d040*/  BSYNC.RECONVERGENT B2 ;  /* 0x0000000000027941 */ /* 0x000fea0003800200 */
.L_x_25559:
        /* <DEDUP_REMOVED lines=61> */
.L_x_25557:
[----:B------:R-:W-:Y:S05]  /*1d420*/  BSYNC.RECONVERGENT B1 ;  /* 0x0000000000017941 */ /* 0x000fea0003800200 */
.L_x_25556:
        /* <DEDUP_REMOVED lines=22> */
.L_x_25563:
        /* <DEDUP_REMOVED lines=15> */
.L_x_25565:
[----:B------:R-:W-:Y:S05]  /*1d680*/  BSYNC.RECONVERGENT B2 ;  /* 0x0000000000027941 */ /* 0x000fea0003800200 */
.L_x_25564:
        /* <DEDUP_REMOVED lines=61> */
.L_x_25562:
[----:B------:R-:W-:Y:S05]  /*1da60*/  BSYNC.RECONVERGENT B1 ;  /* 0x0000000000017941 */ /* 0x000fea0003800200 */
.L_x_25561:
        /* <DEDUP_REMOVED lines=10> */
.L_x_25525:
        /* <DEDUP_REMOVED lines=16> */
.L_x_25569:
        /* <DEDUP_REMOVED lines=13> */
.L_x_25571:
[----:B------:R-:W-:Y:S05]  /*1dce0*/  BSYNC.RECONVERGENT B2 ;  /* 0x0000000000027941 */ /* 0x000fea0003800200 */
.L_x_25570:
        /* <DEDUP_REMOVED lines=59> */
.L_x_25568:
[----:B------:R-:W-:Y:S05]  /*1e0a0*/  BSYNC.RECONVERGENT B1 ;  /* 0x0000000000017941 */ /* 0x000fea0003800200 */
.L_x_25567:
[----:B------:R-:W0:Y:S01]  /*1e0b0*/  LDC R149, c[0x0][0x408] ;  /* 0x00010200ff957b82 */ /* 0x000e220000000800 */
[----:B------:R-:W-:Y:S01]  /*1e0c0*/  I2FP.F32.U32 R151, R148 ;  /* 0x0000009400977245 */ /* 0x000fe20000201000 */
[----:B------:R-:W-:Y:S02]  /*1e0d0*/  HFMA2 R148, -RZ, RZ, 0.1171875, 0 ;  /* 0x2f800000ff947431 */ /* 0x000fe400000001ff */
[----:B-----5:R-:W-:Y:S01]  /*1e0e0*/  HADD2.F32 R175, -RZ, R168.H0_H0 ;  /* 0x200000a8ffaf7230 */ /* 0x020fe20000004100 */
[----:B------:R-:W-:Y:S01]  /*1e0f0*/  LOP3.LUT R192, R192, 0xfffffffb, RZ, 0xc0, !PT ;  /* 0xfffffffbc0c07812 */ /* 0x000fe200078ec0ff */
[----:B------:R-:W-:Y:S01]  /*1e100*/  BSSY.RECONVERGENT B1, `(.L_x_25572) ;  /* 0x0000060000017945 */ /* 0x000fe20003800200 */
[----:B--234-:R-:W-:Y:S02]  /*1e110*/  IMAD.MOV.U32 R189, RZ, RZ, 0x2 ;  /* 0x00000002ffbd7424 */ /* 0x01cfe400078e00ff */
[----:B------:R-:W-:Y:S01]  /*1e120*/  FFMA.FTZ R151, R151, R148, 1.1641532182693481445e-10 ;  /* 0x2f00000097977423 */ /* 0x000fe20000010094 */
[----:B------:R-:W1:Y:S01]  /*1e130*/  LDC R150, c[0x0][0x404] ;  /* 0x00010100ff967b82 */ /* 0x000e620000000800 */
[----:B------:R-:W-:Y:S01]  /*1e140*/  FMUL.FTZ R188, R175, R0 ;  /* 0x00000000afbc7220 */ /* 0x000fe20000410000 */
[----:B------:R-:W-:-:S03]  /*1e150*/  MOV R175, R174 ;  /* 0x000000ae00af7202 */ /* 0x000fc60000000f00 */
        /* <DEDUP_REMOVED lines=15> */
.L_x_25574:
        /* <DEDUP_REMOVED lines=13> */
.L_x_25576:
[----:B------:R-:W-:Y:S05]  /*1e320*/  BSYNC.RECONVERGENT B2 ;  /* 0x0000000000027941 */ /* 0x000fea0003800200 */
.L_x_25575:
        /* <DEDUP_REMOVED lines=61> */
.L_x_25573:
[----:B------:R-:W-:Y:S05]  /*1e700*/  BSYNC.RECONVERGENT B1 ;  /* 0x0000000000017941 */ /* 0x000fea0003800200 */
.L_x_25572:
[----:B------:R-:W-:Y:S01]  /*1e710*/  I2FP.F32.U32 R175, R175 ;  /* 0x000000af00af7245 */ /* 0x000fe20000201000 */
[----:B------:R-:W-:Y:S01]  /*1e720*/  HADD2.F32 R185, -RZ, R168.H1_H1 ;  /* 0x300000a8ffb97230 */ /* 0x000fe20000004100 */
[----:B------:R-:W-:Y:S01]  /*1e730*/  LOP3.LUT R192, R192, 0xfffffffd, RZ, 0xc0, !PT ;  /* 0xfffffffdc0c07812 */ /* 0x000fe200078ec0ff */
        /* <DEDUP_REMOVED lines=20> */
.L_x_25579:
        /* <DEDUP_REMOVED lines=13> */
.L_x_25581:
[----:B------:R-:W-:Y:S05]  /*1e950*/  BSYNC.RECONVERGENT B2 ;  /* 0x0000000000027941 */ /* 0x000fea0003800200 */
.L_x_25580:
        /* <DEDUP_REMOVED lines=61> */
.L_x_25578:
[----:B------:R-:W-:Y:S05]  /*1ed30*/  BSYNC.RECONVERGENT B1 ;  /* 0x0000000000017941 */ /* 0x000fea0003800200 */
.L_x_25577:
        /* <DEDUP_REMOVED lines=21> */
.L_x_25584:
        /* <DEDUP_REMOVED lines=13> */
.L_x_25586:
[----:B------:R-:W-:Y:S05]  /*1ef60*/  BSYNC.RECONVERGENT B2 ;  /* 0x0000000000027941 */ /* 0x000fea0003800200 */
.L_x_25585:
        /* <DEDUP_REMOVED lines=61> */
.L_x_25583:
[----:B------:R-:W-:Y:S05]  /*1f340*/  BSYNC.RECONVERGENT B1 ;  /* 0x0000000000017941 */ /* 0x000fea0003800200 */
.L_x_25582:
        /* <DEDUP_REMOVED lines=21> */
.L_x_25589:
        /* <DEDUP_REMOVED lines=13> */
.L_x_25591:
[----:B------:R-:W-:Y:S05]  /*1f570*/  BSYNC.RECONVERGENT B2 ;  /* 0x0000000000027941 */ /* 0x000fea0003800200 */
.L_x_25590:
        /* <DEDUP_REMOVED lines=61> */
.L_x_25588:
[----:B------:R-:W-:Y:S05]  /*1f950*/  BSYNC.RECONVERGENT B1 ;  /* 0x0000000000017941 */ /* 0x000fea0003800200 */
.L_x_25587:
        /* <DEDUP_REMOVED lines=21> */
.L_x_25594:
        /* <DEDUP_REMOVED lines=13> */
.L_x_25596:
[----:B------:R-:W-:Y:S05]  /*1fb80*/  BSYNC.RECONVERGENT B2 ;  /* 0x0000000000027941 */ /* 0x000fea0003800200 */
.L_x_25595:
        /* <DEDUP_REMOVED lines=61> */
.L_x_25593:
[----:B------:R-:W-:Y:S05]  /*1ff60*/  BSYNC.RECONVERGENT B1 ;  /* 0x0000000000017941 */ /* 0x000fea0003800200 */
.L_x_25592:
        /* <DEDUP_REMOVED lines=21> */
.L_x_25599:
        /* <DEDUP_REMOVED lines=13> */
.L_x_25601:
[----:B------:R-:W-:Y:S05]  /*20190*/  BSYNC.RECONVERGENT B2 ;  /* 0x0000000000027941 */ /* 0x000fea0003800200 */
.L_x_25600:
        /* <DEDUP_REMOVED lines=61> */
.L_x_25598:
[----:B------:R-:W-:Y:S05]  /*20570*/  BSYNC.RECONVERGENT B1 ;  /* 0x0000000000017941 */ /* 0x000fea0003800200 */
.L_x_25597:
        /* <DEDUP_REMOVED lines=21> */
.L_x_25604:
        /* <DEDUP_REMOVED lines=15> */
.L_x_25606:
[----:B------:R-:W-:Y:S05]  /*207c0*/  BSYNC.RECONVERGENT B2 ;  /* 0x0000000000027941 */ /* 0x000fea0003800200 */
.L_x_25605:
        /* <DEDUP_REMOVED lines=61> */
.L_x_25603:
[----:B------:R-:W-:Y:S05]  /*20ba0*/  BSYNC.RECONVERGENT B1 ;  /* 0x0000000000017941 */ /* 0x000fea0003800200 */
.L_x_25602:
        /* <DEDUP_REMOVED lines=16> */
.L_x_25566:
        /* <DEDUP_REMOVED lines=22> */
.L_x_25524:
[----:B------:R-:W-:Y:S05]  /*20e10*/  BSYNC.RECONVERGENT B0 ;  /* 0x0000000000007941 */ /* 0x000fea0003800200 */
.L_x_25523:
        /* <DEDUP_REMOVED lines=161> */
.L_x_25608:
[----:B------:R-:W-:Y:S05]  /*21830*/  BSYNC.RECONVERGENT B0 ;  /* 0x0000000000007941 */ /* 0x000fea0003800200 */
.L_x_25607:
        /* <DEDUP_REMOVED lines=12> */
.L_x_25610:
[----:B------:R-:W-:Y:S05]  /*21900*/  BSYNC.RECONVERGENT B0 ;  /* 0x0000000000007941 */ /* 0x000fea0003800200 */
.L_x_25609:
        /* <DEDUP_REMOVED lines=84> */
.L_x_25612:
[----:B------:R-:W-:Y:S05]  /*21e50*/  BSYNC.RECONVERGENT B0 ;  /* 0x0000000000007941 */ /* 0x000fea0003800200 */
.L_x_25611:
        /* <DEDUP_REMOVED lines=35> */
.L_x_25614:
[----:B------:R-:W-:Y:S05]  /*22090*/  BSYNC.RECONVERGENT B0 ;  /* 0x0000000000007941 */ /* 0x000fea0003800200 */
.L_x_25613:
        /* <DEDUP_REMOVED lines=35> */
.L_x_25616:
[----:B------:R-:W-:Y:S05]  /*222d0*/  BSYNC.RECONVERGENT B0 ;  /* 0x0000000000007941 */ /* 0x000fea0003800200 */
.L_x_25615:
        /* <DEDUP_REMOVED lines=35> */
.L_x_25618:
[----:B------:R-:W-:Y:S05]  /*22510*/  BSYNC.RECONVERGENT B0 ;  /* 0x0000000000007941 */ /* 0x000fea0003800200 */
.L_x_25617:
        /* <DEDUP_REMOVED lines=33> */
.L_x_25620:
[----:B------:R-:W-:Y:S05]  /*22730*/  BSYNC.RECONVERGENT B0 ;  /* 0x0000000000007941 */ /* 0x000fea0003800200 */
.L_x_25619:
[----:B01234-:R-:W0:Y:S01]  /*22740*/  LDC.64 R186, c[0x0][0x380] ;  /* 0x0000e000ffba7b82 */ /* 0x01fe220000000a00 */
[----:B------:R-:W-:Y:S01]  /*22750*/  UPLOP3.LUT UP1, UPT, UPT, UPT, UP1, 0x40, 0x4 ;  /* 0x000000000004789c */ /* 0x000fe20003f2e810 */
[----:B0-----:R-:W-:-:S04]  /*22760*/  IADD3 R182, PT, PT, R182, R186, RZ ;  /* 0x000000bab6b67210 */ /* 0x001fc80007ffe0ff */
[----:B------:R-:W-:-:S13]  /*22770*/  ISETP.GE.AND P0, PT, R182, R187, PT ;  /* 0x000000bbb600720c */ /* 0x000fda0003f06270 */
[----:B------:R-:W-:Y:S05]  /*22780*/  @!P0 BRA `(.L_x_25621) ;  /* 0xfffffde800888947 */ /* 0x000fea000383ffff */
[----:B------:R-:W-:Y:S05]  /*22790*/  EXIT ;  /* 0x000000000000794d */ /* 0x000fea0003800000 */
.L_x_25622:
        /* <DEDUP_REMOVED lines=14> */
.L_x_34104:


//--------------------- .text._ZN10layer_norm13ln_fwd_kernelINS_13Kernel_traitsIf6__halffS2_fjLj5120ELj1ELj1ELj4ELj16ENS_18Kernel_traits_baseILj5120EfS2_fS2_fjLj128EEEEELb1ELb1ELb0ELb1EEEvNS_9FwdParamsE --------------------------
	.section	.text._ZN10layer_norm13ln_fwd_kernelINS_13Kernel_traitsIf6__halffS2_fjLj5120ELj1ELj1ELj4ELj16ENS_18Kernel_traits_baseILj5120EfS2_fS2_fjLj128EEEEELb1ELb1ELb0ELb1EEEvNS_9FwdParamsE,"ax",@progbits
	.align	128
        .global         _ZN10layer_norm13ln_fwd_kernelINS_13Kernel_traitsIf6__halffS2_fjLj5120ELj1ELj1ELj4ELj16ENS_18Kernel_traits_baseILj5120EfS2_fS2_fjLj128EEEEELb1ELb1ELb0ELb1EEEvNS_9FwdParamsE
        .type           _ZN10layer_norm13ln_fwd_kernelINS_13Kernel_traitsIf6__halffS2_fjLj5120ELj1ELj1ELj4ELj16ENS_18Kernel_traits_baseILj5120EfS2_fS2_fjLj128EEEEELb1ELb1ELb0ELb1EEEvNS_9FwdParamsE,@function
        .size           _ZN10layer_norm13ln_fwd_kernelINS_13Kernel_traitsIf6__halffS2_fjLj5120ELj1ELj1ELj4ELj16ENS_18Kernel_traits_baseILj5120EfS2_fS2_fjLj128EEEEELb1ELb1ELb0ELb1EEEvNS_9FwdParamsE,(.L_x_34105 - _ZN10layer_norm13ln_fwd_kernelINS_13Kernel_traitsIf6__halffS2_fjLj5120ELj1ELj1ELj4ELj16ENS_18Kernel_traits_baseILj5120EfS2_fS2_fjLj128EEEEELb1ELb1ELb0ELb1EEEvNS_9FwdParamsE)
        .other          _ZN10layer_norm13ln_fwd_kernelINS_13Kernel_traitsIf6__halffS2_fjLj5120ELj1ELj1ELj4ELj16ENS_18Kernel_traits_baseILj5120EfS2_fS2_fjLj128EEEEELb1ELb1ELb0ELb1EEEvNS_9FwdParamsE,@"STO_CUDA_ENTRY STV_DEFAULT"
_ZN10layer_norm13ln_fwd_kernelINS_13Kernel_traitsIf6__halffS2_fjLj5120ELj1ELj1ELj4ELj16ENS_18Kernel_traits_baseILj5120EfS2_fS2_fjLj128EEEEELb1ELb1ELb0ELb1EEEvNS_9FwdParamsE:
.text._ZN10layer_norm13ln_fwd_kernelINS_13Kernel_traitsIf6__halffS2_fjLj5120ELj1ELj1ELj4ELj16ENS_18Kernel_traits_baseILj5120EfS2_fS2_fjLj128EEEEELb1ELb1ELb0ELb1EEEvNS_9FwdParamsE:
        /* <DEDUP_REMOVED lines=64> */
.L_x_25623:
        /* <DEDUP_REMOVED lines=44> */
.L_x_25624:
        /* <DEDUP_REMOVED lines=97> */
.L_x_25878:
        /* <DEDUP_REMOVED lines=32> */
.L_x_33944:
[----:B------:R-:W-:Y:S05]  /*0ed0*/  BRX R132 -0xee0                                        (*"BRANCH_TARGETS .L_x_33945,.L_x_33946,.L_x_33947"*) ;  /* 0xfffffff084487949 */ /* 0x000fea000383ffff */
.L_x_33947:
[----:B------:R-:W-:Y:S01]  /*0ee0*/  IADD3 R134, PT, PT, R188, 0x1, RZ ;  /* 0x00000001bc867810 */ /* 0x000fe20007ffe0ff */
[----:B------:R-:W-:Y:S02]  /*0ef0*/  IMAD.MOV.U32 R140, RZ, RZ, R186 ;  /* 0x000000ffff8c7224 */ /* 0x000fe400078e00ba */
[----:B------:R-:W-:Y:S01]  /*0f00*/  IMAD.MOV.U32 R135, RZ, RZ, R179 ;  /* 0x000000ffff877224 */ /* 0x000fe200078e00b3 */
[----:B------:R-:W-:Y:S06]  /*0f10*/  BRA `(.L_x_25626) ;  /* 0x0000000400307947 */ /* 0x000fec0003800000 */
.L_x_33945:
[----:B------:R-:W-:Y:S01]  /*0f20*/  MOV R140, R186 ;  /* 0x000000ba008c7202 */ /* 0x000fe20000000f00 */
[----:B------:R-:W-:Y:S02]  /*0f30*/  IMAD.MOV.U32 R134, RZ, RZ, 0x3 ;  /* 0x00000003ff867424 */ /* 0x000fe400078e00ff */
[----:B------:R-:W-:Y:S01]  /*0f40*/  IMAD.MOV.U32 R135, RZ, RZ, R178 ;  /* 0x000000ffff877224 */ /* 0x000fe200078e00b2 */
[----:B------:R-:W-:Y:S06]  /*0f50*/  BRA `(.L_x_25626) ;  /* 0x0000000400207947 */ /* 0x000fec0003800000 */
.L_x_33946:
        /* <DEDUP_REMOVED lines=12> */
.L_x_25627:
        /* <DEDUP_REMOVED lines=60> */
.L_x_25626:
[----:B------:R-:W-:Y:S01]  /*13e0*/  I2FP.F32.U32 R133, R135 ;  /* 0x0000008700857245 */ /* 0x000fe20000201000 */
[----:B-----5:R-:W-:Y:S01]  /*13f0*/  HADD2.F32 R135, -RZ, R136.H0_H0 ;  /* 0x20000088ff877230 */ /* 0x020fe20000004100 */
[----:B------:R-:W-:Y:S01]  /*1400*/  UMOV UR4, UR6 ;  /* 0x0000000600047c82 */ /* 0x000fe20008000000 */
[----:B------:R-:W-:Y:S01]  /*1410*/  ISETP.NE.AND P2, PT, R134, 0x1, PT ;  /* 0x000000018600780c */ /* 0x000fe20003f45270 */
[----:B------:R-:W-:Y:S01]  /*1420*/  UMOV UR5, UR7 ;  /* 0x0000000700057c82 */ /* 0x000fe20008000000 */
[----:B------:R-:W-:Y:S01]  /*1430*/  FFMA.FTZ R133, R133, R190, 1.1641532182693481445e-10 ;  /* 0x2f00000085857423 */ /* 0x000fe200000100be */
[----:B------:R-:W-:Y:S01]  /*1440*/  FMUL.FTZ R135, R135, R0 ;  /* 0x0000000087877220 */ /* 0x000fe20000410000 */
[----:B------:R-:W-:Y:S01]  /*1450*/  LOP3.LUT R192, R192, 0xfffffffb, RZ, 0xc0, !PT ;  /* 0xfffffffbc0c07812 */ /* 0x000fe200078ec0ff */
[----:B------:R-:W-:Y:S02]  /*1460*/  IMAD.MOV.U32 R141, RZ, RZ, 0x2 ;  /* 0x00000002ff8d7424 */ /* 0x000fe400078e00ff */
[----:B------:R-:W-:Y:S01]  /*1470*/  FSETP.GTU.FTZ.AND P1, PT, R133, UR4, PT ;  /* 0x0000000485007c0b */ /* 0x000fe2000bf3c000 */
[----:B------:R-:W-:Y:S01]  /*1480*/  FMUL.FTZ R135, R135, UR5 ;  /* 0x0000000587877c20 */ /* 0x000fe20008410000 */
[----:B------:R-:W-:-:S02]  /*1490*/  IMAD.MOV.U32 R133, RZ, RZ, R176 ;  /* 0x000000ffff857224 */ /* 0x000fc400078e00b0 */
        /* <DEDUP_REMOVED lines=13> */
.L_x_25629:
        /* <DEDUP_REMOVED lines=12> */
.L_x_25630:
        /* <DEDUP_REMOVED lines=61> */
.L_x_25628:
[----:B------:R-:W-:Y:S01]  /*1a00*/  I2FP.F32.U32 R133, R133 ;  /* 0x0000008500857245 */ /* 0x000fe20000201000 */
[----:B------:R-:W-:Y:S01]  /*1a10*/  HADD2.F32 R135, -RZ, R136.H1_H1 ;  /* 0x30000088ff877230 */ /* 0x000fe20000004100 */
[----:B------:R-:W-:Y:S01]  /*1a20*/  ISETP.NE.AND P2, PT, R141, 0x1, PT ;  /* 0x000000018d00780c */ /* 0x000fe20003f45270 */
[----:B------:R-:W-:Y:S01]  /*1a30*/  HFMA2 R136, -RZ, RZ, 0, 1.1920928955078125e-07 ;  /* 0x00000002ff887431 */ /* 0x000fe200000001ff */
[----:B------:R-:W-:Y:S01]  /*1a40*/  LOP3.LUT R192, R192, 0xfffffffd, RZ, 0xc0, !PT ;  /* 0xfffffffdc0c07812 */ /* 0x000fe200078ec0ff */
[----:B------:R-:W-:Y:S01]  /*1a50*/  FFMA.FTZ R133, R133, R190, 1.1641532182693481445e-10 ;  /* 0x2f00000085857423 */ /* 0x000fe200000100be */
[----:B------:R-:W-:-:S04]  /*1a60*/  FMUL.FTZ R135, R135, R0 ;  /* 0x0000000087877220 */ /* 0x000fc80000410000 */
        /* <DEDUP_REMOVED lines=16> */
.L_x_25632:
        /* <DEDUP_REMOVED lines=12> */
.L_x_25633:
        /* <DEDUP_REMOVED lines=60> */
[----:B------:R-:W-:-:S07]  /*1ff0*/  MOV R140, R142 ;  /* 0x0000008e008c7202 */ /* 0x000fce0000000f00 */
.L_x_25631:
[----:B------:R-:W-:Y:S01]  /*2000*/  I2FP.F32.U32 R135, R135 ;  /* 0x0000008700877245 */ /* 0x000fe20000201000 */
[----:B------:R-:W-:Y:S01]  /*2010*/  HADD2.F32 R141, -RZ, R137.H0_H0 ;  /* 0x20000089ff8d7230 */ /* 0x000fe20000004100 */
        /* <DEDUP_REMOVED lines=19> */
.L_x_25635:
        /* <DEDUP_REMOVED lines=12> */
.L_x_25636:
        /* <DEDUP_REMOVED lines=61> */
.L_x_25634:
        /* <DEDUP_REMOVED lines=21> */
.L_x_25638:
        /* <DEDUP_REMOVED lines=12> */
.L_x_25639:
        /* <DEDUP_REMOVED lines=61> */
.L_x_25637:
        /* <DEDUP_REMOVED lines=21> */
.L_x_25641:
        /* <DEDUP_REMOVED lines=12> */
.L_x_25642:
        /* <DEDUP_REMOVED lines=61> */
.L_x_25640:
        /* <DEDUP_REMOVED lines=21> */
.L_x_25644:
        /* <DEDUP_REMOVED lines=12> */
.L_x_25645:
        /* <DEDUP_REMOVED lines=59> */
[----:B------:R-:W-:Y:S02]  /*3760*/  IMAD.MOV.U32 R140, RZ, RZ, R144 ;  /* 0x000000ffff8c7224 */ /* 0x000fe400078e0090 */
[----:B------:R-:W-:-:S07]  /*3770*/  HFMA2 R144, -RZ, RZ, 0, 0 ;  /* 0x00000000ff907431 */ /* 0x000fce00000001ff */
.L_x_25643:
        /* <DEDUP_REMOVED lines=21> */
.L_x_25647:
        /* <DEDUP_REMOVED lines=14> */
.L_x_25648:
        /* <DEDUP_REMOVED lines=61> */
.L_x_25646:
[----:B------:R-:W-:Y:S01]  /*3d80*/  I2FP.F32.U32 R141, R141 ;  /* 0x0000008d008d7245 */ /* 0x000fe20000201000 */
[----:B------:R-:W-:-:S04]  /*3d90*/  HADD2.F32 R139, -RZ, R139.H1_H1 ;  /* 0x3000008bff8b7230 */ /* 0x000fc80000004100 */
        /* <DEDUP_REMOVED lines=8> */
.L_x_25625:
        /* <DEDUP_REMOVED lines=15> */
.L_x_25651:
        /* <DEDUP_REMOVED lines=12> */
.L_x_25652:
        /* <DEDUP_REMOVED lines=60> */
.L_x_25650:
[----:B------:R-:W-:Y:S01]  /*4390*/  I2FP.F32.U32 R133, R132 ;  /* 0x0000008400857245 */ /* 0x000fe20000201000 */
[----:B------:R-:W-:Y:S01]  /*43a0*/  UMOV UR4, UR6 ;  /* 0x0000000600047c82 */ /* 0x000fe20008000000 */
[----:B------:R-:W-:Y:S01]  /*43b0*/  ISETP.NE.AND P2, PT, R134, 0x1, PT ;  /* 0x000000018600780c */ /* 0x000fe20003f45270 */
[----:B-----5:R-:W-:Y:S01]  /*43c0*/  HADD2.F32 R135, -RZ, R136.H0_H0 ;  /* 0x20000088ff877230 */ /* 0x020fe20000004100 */
[----:B------:R-:W-:Y:S01]  /*43d0*/  UMOV UR5, UR7 ;  /* 0x0000000700057c82 */ /* 0x000fe20008000000 */
[----:B------:R-:W-:Y:S01]  /*43e0*/  FFMA.FTZ R133, R133, R190, 1.1641532182693481445e-10 ;  /* 0x2f00000085857423 */ /* 0x000fe200000100be */
[----:B------:R-:W-:Y:S01]  /*43f0*/  LOP3.LUT R192, R192, 0xfffffffb, RZ, 0xc0, !PT ;  /* 0xfffffffbc0c07812 */ /* 0x000fe200078ec0ff */
[----:B------:R-:W-:Y:S02]  /*4400*/  IMAD.MOV.U32 R142, RZ, RZ, 0x2 ;  /* 0x00000002ff8e7424 */ /* 0x000fe400078e00ff */
[----:B------:R-:W-:Y:S01]  /*4410*/  FMUL.FTZ R135, R135, R0 ;  /* 0x0000000087877220 */ /* 0x000fe20000410000 */
[----:B------:R-:W-:Y:S01]  /*4420*/  IMAD.MOV.U32 R132, RZ, RZ, R176 ;  /* 0x000000ffff847224 */ /* 0x000fe200078e00b0 */
[----:B------:R-:W-:-:S02]  /*4430*/  FSETP.GTU.FTZ.AND P1, PT, R133, UR4, PT ;  /* 0x0000000485007c0b */ /* 0x000fc4000bf3c000 */
[----:B------:R-:W-:Y:S02]  /*4440*/  FMUL.FTZ R133, R135, UR5 ;  /* 0x0000000587857c20 */ /* 0x000fe40008410000 */
[----:B------:R-:W-:-:S03]  /*4450*/  PLOP3.LUT P3, PT, P1, PT, PT, 0x8, 0x80 ;  /* 0x000000000080781c */ /* 0x000fc60000f6e170 */
[----:B------:R-:W-:-:S10]  /*4460*/  FSEL R133, R133, RZ, !P1 ;  /* 0x000000ff85857208 */ /* 0x000fd40004800000 */
        /* <DEDUP_REMOVED lines=10> */
.L_x_25654:
        /* <DEDUP_REMOVED lines=12> */
.L_x_25655:
        /* <DEDUP_REMOVED lines=61> */
.L_x_25653:
[----:B------:R-:W-:Y:S01]  /*49a0*/  I2FP.F32.U32 R135, R132 ;  /* 0x0000008400877245 */ /* 0x000fe20000201000 */
[----:B------:R-:W-:Y:S01]  /*49b0*/  HADD2.F32 R141, -RZ, R136.H1_H1 ;  /* 0x30000088ff8d7230 */ /* 0x000fe20000004100 */
[----:B------:R-:W-:Y:S01]  /*49c0*/  ISETP.NE.AND P2, PT, R142, 0x1, PT ;  /* 0x000000018e00780c */ /* 0x000fe20003f45270 */
[----:B------:R-:W-:Y:S01]  /*49d0*/  HFMA2 R136, -RZ, RZ, 0, 1.1920928955078125e-07 ;  /* 0x00000002ff887431 */ /* 0x000fe200000001ff */
[----:B------:R-:W-:Y:S01]  /*49e0*/  LOP3.LUT R192, R192, 0xfffffffd, RZ, 0xc0, !PT ;  /* 0xfffffffdc0c07812 */ /* 0x000fe200078ec0ff */
[----:B------:R-:W-:Y:S01]  /*49f0*/  FFMA.FTZ R135, R135, R190, 1.1641532182693481445e-10 ;  /* 0x2f00000087877423 */ /* 0x000fe200000100be */
[----:B------:R-:W-:Y:S01]  /*4a00*/  FMUL.FTZ R141, R141, R0 ;  /* 0x000000008d8d7220 */ /* 0x000fe20000410000 */
[----:B------:R-:W-:-:S03]  /*4a10*/  IMAD.MOV.U32 R132, RZ, RZ, R176 ;  /* 0x000000ffff847224 */ /* 0x000fc600078e00b0 */
        /* <DEDUP_REMOVED lines=14> */
.L_x_25657:
        /* <DEDUP_REMOVED lines=12> */
.L_x_25658:
        /* <DEDUP_REMOVED lines=60> */
[----:B------:R-:W-:-:S07]  /*4f80*/  MOV R140, R144 ;  /* 0x00000090008c7202 */ /* 0x000fce0000000f00 */
.L_x_25656:
[----:B------:R-:W-:Y:S01]  /*4f90*/  I2FP.F32.U32 R135, R132 ;  /* 0x0000008400877245 */ /* 0x000fe20000201000 */
[----:B------:R-:W-:Y:S01]  /*4fa0*/  HADD2.F32 R141, -RZ, R137.H0_H0 ;  /* 0x20000089ff8d7230 */ /* 0x000fe20000004100 */
[----:B------:R-:W-:Y:S01]  /*4fb0*/  ISETP.NE.AND P3, PT, R136, 0x1, PT ;  /* 0x000000018800780c */ /* 0x000fe20003f65270 */
[----:B------:R-:W-:Y:S01]  /*4fc0*/  IMAD.MOV.U32 R142, RZ, RZ, 0x2 ;  /* 0x00000002ff8e7424 */ /* 0x000fe200078e00ff */
[----:B------:R-:W-:Y:S01]  /*4fd0*/  MOV R132, R176 ;  /* 0x000000b000847202 */ /* 0x000fe20000000f00 */
[----:B------:R-:W-:Y:S01]  /*4fe0*/  FFMA.FTZ R135, R135, R190, 1.1641532182693481445e-10 ;  /* 0x2f00000087877423 */ /* 0x000fe200000100be */
[----:B------:R-:W-:-:S04]  /*4ff0*/  FMUL.FTZ R141, R141, R0 ;  /* 0x000000008d8d7220 */ /* 0x000fc80000410000 */
        /* <DEDUP_REMOVED lines=13> */
.L_x_25660:
        /* <DEDUP_REMOVED lines=12> */
.L_x_25661:
        /* <DEDUP_REMOVED lines=61> */
.L_x_25659:
[----:B------:R-:W-:Y:S01]  /*5560*/  I2FP.F32.U32 R141, R132 ;  /* 0x00000084008d7245 */ /* 0x000fe20000201000 */
[----:B------:R-:W-:Y:S01]  /*5570*/  HADD2.F32 R137, -RZ, R137.H1_H1 ;  /* 0x30000089ff897230 */ /* 0x000fe20000004100 */
[----:B------:R-:W-:Y:S01]  /*5580*/  ISETP.NE.AND P3, PT, R142, 0x1, PT ;  /* 0x000000018e00780c */ /* 0x000fe20003f65270 */
[----:B------:R-:W-:Y:S02]  /*5590*/  IMAD.MOV.U32 R143, RZ, RZ, 0x2 ;  /* 0x00000002ff8f7424 */ /* 0x000fe400078e00ff */
[----:B------:R-:W-:Y:S01]  /*55a0*/  FFMA.FTZ R141, R141, R190, 1.1641532182693481445e-10 ;  /* 0x2f0000008d8d7423 */ /* 0x000fe200000100be */
[----:B------:R-:W-:Y:S01]  /*55b0*/  FMUL.FTZ R137, R137, R0 ;  /* 0x0000000089897220 */ /* 0x000fe20000410000 */
[----:B------:R-:W-:-:S03]  /*55c0*/  IMAD.MOV.U32 R132, RZ, RZ, R176 ;  /* 0x000000ffff847224 */ /* 0x000fc600078e00b0 */
        /* <DEDUP_REMOVED lines=13> */
.L_x_25663:
        /* <DEDUP_REMOVED lines=12> */
.L_x_25664:
        /* <DEDUP_REMOVED lines=61> */
.L_x_25662:
        /* <DEDUP_REMOVED lines=20> */
.L_x_25666:
        /* <DEDUP_REMOVED lines=12> */
.L_x_25667:
        /* <DEDUP_REMOVED lines=59> */
[----:B------:R-:W-:Y:S02]  /*60e0*/  LOP3.LUT R178, R141, R178, R145, 0x96, !PT ;  /* 0x000000b28db27212 */ /* 0x000fe400078e9691 */
[----:B------:R-:W-:-:S07]  /*60f0*/  MOV R140, R144 ;  /* 0x00000090008c7202 */ /* 0x000fce0000000f00 */
.L_x_25665:
        /* <DEDUP_REMOVED lines=20> */
.L_x_25669:
        /* <DEDUP_REMOVED lines=12> */
.L_x_25670:
        /* <DEDUP_REMOVED lines=61> */
.L_x_25668:
[----:B------:R-:W-:Y:S01]  /*66d0*/  I2FP.F32.U32 R141, R132 ;  /* 0x00000084008d7245 */ /* 0x000fe20000201000 */
[----:B------:R-:W-:Y:S01]  /*66e0*/  HADD2.F32 R143, -RZ, R139.H0_H0 ;  /* 0x2000008bff8f7230 */ /* 0x000fe20000004100 */
        /* <DEDUP_REMOVED lines=18> */
.L_x_25672:
        /* <DEDUP_REMOVED lines=14> */
.L_x_25673:
        /* <DEDUP_REMOVED lines=61> */
.L_x_25671:
[----:B------:R-:W-:Y:S01]  /*6cc0*/  I2FP.F32.U32 R141, R132 ;  /* 0x00000084008d7245 */ /* 0x000fe20000201000 */
[----:B------:R-:W-:Y:S02]  /*6cd0*/  HADD2.F32 R139, -RZ, R139.H1_H1 ;  /* 0x3000008bff8b7230 */ /* 0x000fe40000004100 */
        /* <DEDUP_REMOVED lines=14> */
.L_x_25649:
        /* <DEDUP_REMOVED lines=44> */
.L_x_25676:
        /* <DEDUP_REMOVED lines=12> */
.L_x_25677:
        /* <DEDUP_REMOVED lines=60> */
.L_x_25675:
[----:B------:R-:W-:Y:S01]  /*7500*/  I2FP.F32.U32 R141, R141 ;  /* 0x0000008d008d7245 */ /* 0x000fe20000201000 */
[----:B-----5:R-:W-:Y:S01]  /*7510*/  HADD2.F32 R143, -RZ, R144.H0_H0 ;  /* 0x20000090ff8f7230 */ /* 0x020fe20000004100 */
[----:B------:R-:W-:Y:S01]  /*7520*/  ISETP.NE.AND P2, PT, R142, 0x1, PT ;  /* 0x000000018e00780c */ /* 0x000fe20003f45270 */
[----:B------:R-:W-:Y:S01]  /*7530*/  IMAD.MOV.U32 R149, RZ, RZ, 0x2 ;  /* 0x00000002ff957424 */ /* 0x000fe200078e00ff */
[----:B------:R-:W-:Y:S01]  /*7540*/  LOP3.LUT R192, R192, 0xfffffffb, RZ, 0xc0, !PT ;  /* 0xfffffffbc0c07812 */ /* 0x000fe200078ec0ff */
[----:B------:R-:W-:Y:S01]  /*7550*/  FFMA.FTZ R141, R141, R190, 1.1641532182693481445e-10 ;  /* 0x2f0000008d8d7423 */ /* 0x000fe200000100be */
[----:B------:R-:W-:-:S04]  /*7560*/  FMUL.FTZ R143, R143, R0 ;  /* 0x000000008f8f7220 */ /* 0x000fc80000410000 */
        /* <DEDUP_REMOVED lines=16> */
.L_x_25679:
        /* <DEDUP_REMOVED lines=12> */
.L_x_25680:
        /* <DEDUP_REMOVED lines=61> */
.L_x_25678:
[----:B------:R-:W-:Y:S01]  /*7b00*/  I2FP.F32.U32 R141, R141 ;  /* 0x0000008d008d7245 */ /* 0x000fe20000201000 */
[----:B------:R-:W-:Y:S01]  /*7b10*/  HADD2.F32 R143, -RZ, R144.H1_H1 ;  /* 0x30000090ff8f7230 */ /* 0x000fe20000004100 */
        /* <DEDUP_REMOVED lines=21> */
.L_x_25682:
        /* <DEDUP_REMOVED lines=12> */
.L_x_25683:
        /* <DEDUP_REMOVED lines=58> */
[----:B------:R-:W-:Y:S02]  /*80d0*/  LOP3.LUT R178, R143, R178, R151, 0x96, !PT ;  /* 0x000000b28fb27212 */ /* 0x000fe400078e9697 */
[----:B------:R-:W-:Y:S01]  /*80e0*/  MOV R143, R148 ;  /* 0x00000094008f7202 */ /* 0x000fe20000000f00 */
[----:B------:R-:W-:-:S07]  /*80f0*/  IMAD.MOV.U32 R148, RZ, RZ, R150 ;  /* 0x000000ffff947224 */ /* 0x000fce00078e0096 */
.L_x_25681:
        /* <DEDUP_REMOVED lines=21> */
.L_x_25685:
        /* <DEDUP_REMOVED lines=12> */
.L_x_25686:
        /* <DEDUP_REMOVED lines=61> */
.L_x_25684:
        /* <DEDUP_REMOVED lines=21> */
.L_x_25688:
        /* <DEDUP_REMOVED lines=12> */
.L_x_25689:
        /* <DEDUP_REMOVED lines=61> */
.L_x_25687:
        /* <DEDUP_REMOVED lines=21> */
.L_x_25691:
        /* <DEDUP_REMOVED lines=12> */
.L_x_25692:
        /* <DEDUP_REMOVED lines=61> */
.L_x_25690:
        /* <DEDUP_REMOVED lines=21> */
.L_x_25694:
        /* <DEDUP_REMOVED lines=12> */
.L_x_25695:
        /* <DEDUP_REMOVED lines=61> */
.L_x_25693:
        /* <DEDUP_REMOVED lines=21> */
.L_x_25697:
        /* <DEDUP_REMOVED lines=14> */
.L_x_25698:
        /* <DEDUP_REMOVED lines=61> */
.L_x_25696:
        /* <DEDUP_REMOVED lines=10> */
.L_x_25674:
        /* <DEDUP_REMOVED lines=15> */
.L_x_25701:
        /* <DEDUP_REMOVED lines=12> */
.L_x_25702:
        /* <DEDUP_REMOVED lines=60> */
.L_x_25700:
[----:B------:R-:W-:Y:S01]  /*a490*/  I2FP.F32.U32 R141, R141 ;  /* 0x0000008d008d7245 */ /* 0x000fe20000201000 */
[----:B-----5:R-:W-:Y:S01]  /*a4a0*/  HADD2.F32 R143, -RZ, R144.H0_H0 ;  /* 0x20000090ff8f7230 */ /* 0x020fe20000004100 */
        /* <DEDUP_REMOVED lines=20> */
.L_x_25704:
        /* <DEDUP_REMOVED lines=12> */
.L_x_25705:
        /* <DEDUP_REMOVED lines=61> */
.L_x_25703:
        /* <DEDUP_REMOVED lines=22> */
.L_x_25707:
        /* <DEDUP_REMOVED lines=12> */
.L_x_25708:
        /* <DEDUP_REMOVED lines=61> */
.L_x_25706:
        /* <DEDUP_REMOVED lines=20> */
.L_x_25710:
        /* <DEDUP_REMOVED lines=12> */
.L_x_25711:
        /* <DEDUP_REMOVED lines=61> */
.L_x_25709:
        /* <DEDUP_REMOVED lines=20> */
.L_x_25713:
        /* <DEDUP_REMOVED lines=12> */
.L_x_25714:
        /* <DEDUP_REMOVED lines=59> */
[----:B------:R-:W-:Y:S01]  /*bbf0*/  LOP3.LUT R178, R145, R178, R153, 0x96, !PT ;  /* 0x000000b291b27212 */ /* 0x000fe200078e9699 */
[----:B------:R-:W-:-:S07]  /*bc00*/  IMAD.MOV.U32 R148, RZ, RZ, R152 ;  /* 0x000000ffff947224 */ /* 0x000fce00078e0098 */
.L_x_25712:
        /* <DEDUP_REMOVED lines=20> */
.L_x_25716:
        /* <DEDUP_REMOVED lines=12> */
.L_x_25717:
        /* <DEDUP_REMOVED lines=61> */
.L_x_25715:
        /* <DEDUP_REMOVED lines=20> */
.L_x_25719:
        /* <DEDUP_REMOVED lines=12> */
.L_x_25720:
        /* <DEDUP_REMOVED lines=57> */
[----:B------:R-:W-:Y:S02]  /*c770*/  IMAD.MOV.U32 R148, RZ, RZ, R152 ;  /* 0x000000ffff947224 */ /* 0x000fe400078e0098 */
[----:B------:R-:W-:Y:S02]  /*c780*/  HFMA2 R152, -RZ, RZ, 0, 0 ;  /* 0x00000000ff987431 */ /* 0x000fe400000001ff */
[----:B------:R-:W-:Y:S01]  /*c790*/  IMAD.MOV.U32 R176, RZ, RZ, R154 ;  /* 0x000000ffffb07224 */ /* 0x000fe200078e009a */
[----:B------:R-:W-:-:S07]  /*c7a0*/  LOP3.LUT R178, R149, R178, R153, 0x96, !PT ;  /* 0x000000b295b27212 */ /* 0x000fce00078e9699 */
.L_x_25718:
        /* <DEDUP_REMOVED lines=20> */
.L_x_25722:
        /* <DEDUP_REMOVED lines=14> */
.L_x_25723:
        /* <DEDUP_REMOVED lines=61> */
.L_x_25721:
        /* <DEDUP_REMOVED lines=16> */
.L_x_25699:
        /* <DEDUP_REMOVED lines=42> */
.L_x_25726:
        /* <DEDUP_REMOVED lines=12> */
.L_x_25727:
        /* <DEDUP_REMOVED lines=60> */
.L_x_25725:
[----:B------:R-:W-:Y:S01]  /*d5c0*/  I2FP.F32.U32 R149, R149 ;  /* 0x0000009500957245 */ /* 0x000fe20000201000 */
[----:B-----5:R-:W-:Y:S01]  /*d5d0*/  HADD2.F32 R151, -RZ, R152.H0_H0 ;  /* 0x20000098ff977230 */ /* 0x020fe20000004100 */
[----:B------:R-:W-:Y:S01]  /*d5e0*/  ISETP.NE.AND P2, PT, R150, 0x1, PT ;  /* 0x000000019600780c */ /* 0x000fe20003f45270 */
[----:B------:R-:W-:Y:S01]  /*d5f0*/  HFMA2 R157, -RZ, RZ, 0, 1.1920928955078125e-07 ;  /* 0x00000002ff9d7431 */ /* 0x000fe200000001ff */
[----:B------:R-:W-:Y:S01]  /*d600*/  LOP3.LUT R192, R192, 0xfffffffb, RZ, 0xc0, !PT ;  /* 0xfffffffbc0c07812 */ /* 0x000fe200078ec0ff */
[----:B------:R-:W-:Y:S01]  /*d610*/  FFMA.FTZ R149, R149, R190, 1.1641532182693481445e-10 ;  /* 0x2f00000095957423 */ /* 0x000fe200000100be */
[----:B------:R-:W-:-:S04]  /*d620*/  FMUL.FTZ R151, R151, R0 ;  /* 0x0000000097977220 */ /* 0x000fc80000410000 */
[----:B------:R-:W-:Y:S01]  /*d630*/  FSETP.GTU.FTZ.AND P1, PT, R149, UR4, PT ;  /* 0x0000000495007c0b */ /* 0x000fe2000bf3c000 */
[----:B------:R-:W-:Y:S01]  /*d640*/  FMUL.FTZ R151, R151, UR5 ;  /* 0x0000000597977c20 */ /* 0x000fe20008410000 */
[----:B------:R-:W-:Y:S02]  /*d650*/  IMAD.MOV.U32 R149, RZ, RZ, R176 ;  /* 0x000000ffff957224 */ /* 0x000fe400078e00b0 */
        /* <DEDUP_REMOVED lines=13> */
.L_x_25729:
        /* <DEDUP_REMOVED lines=12> */
.L_x_25730:
        /* <DEDUP_REMOVED lines=61> */
.L_x_25728:
        /* <DEDUP_REMOVED lines=23> */
.L_x_25732:
        /* <DEDUP_REMOVED lines=12> */
.L_x_25733:
        /* <DEDUP_REMOVED lines=61> */
.L_x_25731:
        /* <DEDUP_REMOVED lines=21> */
.L_x_25735:
        /* <DEDUP_REMOVED lines=12> */
.L_x_25736:
        /* <DEDUP_REMOVED lines=61> */
.L_x_25734:
        /* <DEDUP_REMOVED lines=21> */
.L_x_25738:
        /* <DEDUP_REMOVED lines=12> */
.L_x_25739:
        /* <DEDUP_REMOVED lines=61> */
.L_x_25737:
        /* <DEDUP_REMOVED lines=21> */
.L_x_25741:
        /* <DEDUP_REMOVED lines=12> */
.L_x_25742:
        /* <DEDUP_REMOVED lines=61> */
.L_x_25740:
        /* <DEDUP_REMOVED lines=21> */
.L_x_25744:
        /* <DEDUP_REMOVED lines=12> */
.L_x_25745:
        /* <DEDUP_REMOVED lines=61> */
.L_x_25743:
        /* <DEDUP_REMOVED lines=21> */
.L_x_25747:
        /* <DEDUP_REMOVED lines=14> */
.L_x_25748:
        /* <DEDUP_REMOVED lines=61> */
.L_x_25746:
        /* <DEDUP_REMOVED lines=10> */
.L_x_25724:
        /* <DEDUP_REMOVED lines=15> */
.L_x_25751:
        /* <DEDUP_REMOVED lines=12> */
.L_x_25752:
        /* <DEDUP_REMOVED lines=60> */
.L_x_25750:
        /* <DEDUP_REMOVED lines=22> */
.L_x_25754:
        /* <DEDUP_REMOVED lines=12> */
.L_x_25755:
        /* <DEDUP_REMOVED lines=58> */
[----:B------:R-:W-:Y:S02]  /*10b10*/  HFMA2 R158, -RZ, RZ, 0, 0 ;  /* 0x00000000ff9e7431 */ /* 0x000fe400000001ff */
[----:B------:R-:W-:Y:S01]  /*10b20*/  IMAD.MOV.U32 R176, RZ, RZ, R160 ;  /* 0x000000ffffb07224 */ /* 0x000fe200078e00a0 */
[----:B------:R-:W-:-:S07]  /*10b30*/  LOP3.LUT R178, R151, R178, R159, 0x96, !PT ;  /* 0x000000b297b27212 */ /* 0x000fce00078e969f */
.L_x_25753:
[----:B------:R-:W-:Y:S01]  /*10b40*/  I2FP.F32.U32 R151, R148 ;  /* 0x0000009400977245 */ /* 0x000fe20000201000 */
[----:B------:R-:W-:Y:S01]  /*10b50*/  HADD2.F32 R157, -RZ, R152.H1_H1 ;  /* 0x30000098ff9d7230 */ /* 0x000fe20000004100 */
        /* <DEDUP_REMOVED lines=20> */
.L_x_25757:
        /* <DEDUP_REMOVED lines=12> */
.L_x_25758:
        /* <DEDUP_REMOVED lines=61> */
.L_x_25756:
[----:B------:R-:W-:Y:S01]  /*11130*/  I2FP.F32.U32 R151, R148 ;  /* 0x0000009400977245 */ /* 0x000fe20000201000 */
[----:B------:R-:W-:Y:S01]  /*11140*/  HADD2.F32 R157, -RZ, R153.H0_H0 ;  /* 0x20000099ff9d7230 */ /* 0x000fe20000004100 */
[----:B------:R-:W-:Y:S01]  /*11150*/  ISETP.NE.AND P3, PT, R152, 0x1, PT ;  /* 0x000000019800780c */ /* 0x000fe20003f65270 */
[----:B------:R-:W-:Y:S02]  /*11160*/  HFMA2 R158, -RZ, RZ, 0, 1.1920928955078125e-07 ;  /* 0x00000002ff9e7431 */ /* 0x000fe400000001ff */
[----:B------:R-:W-:Y:S02]  /*11170*/  IMAD.MOV.U32 R148, RZ, RZ, R176 ;  /* 0x000000ffff947224 */ /* 0x000fe400078e00b0 */
        /* <DEDUP_REMOVED lines=15> */
.L_x_25760:
        /* <DEDUP_REMOVED lines=12> */
.L_x_25761:
        /* <DEDUP_REMOVED lines=61> */
.L_x_25759:
        /* <DEDUP_REMOVED lines=20> */
.L_x_25763:
        /* <DEDUP_REMOVED lines=12> */
.L_x_25764:
        /* <DEDUP_REMOVED lines=61> */
.L_x_25762:
        /* <DEDUP_REMOVED lines=20> */
.L_x_25766:
        /* <DEDUP_REMOVED lines=12> */
.L_x_25767:
        /* <DEDUP_REMOVED lines=61> */
.L_x_25765:
        /* <DEDUP_REMOVED lines=20> */
.L_x_25769:
        /* <DEDUP_REMOVED lines=12> */
.L_x_25770:
        /* <DEDUP_REMOVED lines=61> */
.L_x_25768:
        /* <DEDUP_REMOVED lines=20> */
.L_x_25772:
        /* <DEDUP_REMOVED lines=14> */
.L_x_25773:
        /* <DEDUP_REMOVED lines=61> */
.L_x_25771:
        /* <DEDUP_REMOVED lines=16> */
.L_x_25749:
        /* <DEDUP_REMOVED lines=42> */
.L_x_25776:
        /* <DEDUP_REMOVED lines=12> */
.L_x_25777:
        /* <DEDUP_REMOVED lines=60> */
.L_x_25775:
        /* <DEDUP_REMOVED lines=23> */
.L_x_25779:
        /* <DEDUP_REMOVED lines=12> */
.L_x_25780:
        /* <DEDUP_REMOVED lines=61> */
.L_x_25778:
        /* <DEDUP_REMOVED lines=23> */
.L_x_25782:
        /* <DEDUP_REMOVED lines=12> */
.L_x_25783:
        /* <DEDUP_REMOVED lines=61> */
.L_x_25781:
        /* <DEDUP_REMOVED lines=21> */
.L_x_25785:
        /* <DEDUP_REMOVED lines=12> */
.L_x_25786:
        /* <DEDUP_REMOVED lines=61> */
.L_x_25784:
        /* <DEDUP_REMOVED lines=21> */
.L_x_25788:
        /* <DEDUP_REMOVED lines=12> */
.L_x_25789:
        /* <DEDUP_REMOVED lines=61> */
.L_x_25787:
        /* <DEDUP_REMOVED lines=21> */
.L_x_25791:
        /* <DEDUP_REMOVED lines=12> */
.L_x_25792:
        /* <DEDUP_REMOVED lines=61> */
.L_x_25790:
        /* <DEDUP_REMOVED lines=21> */
.L_x_25794:
        /* <DEDUP_REMOVED lines=12> */
.L_x_25795:
        /* <DEDUP_REMOVED lines=61> */
.L_x_25793:
        /* <DEDUP_REMOVED lines=21> */
.L_x_25797:
        /* <DEDUP_REMOVED lines=14> */
.L_x_25798:
        /* <DEDUP_REMOVED lines=61> */
.L_x_25796:
        /* <DEDUP_REMOVED lines=10> */
.L_x_25774:
        /* <DEDUP_REMOVED lines=15> */
.L_x_25801:
        /* <DEDUP_REMOVED lines=12> */
.L_x_25802:
        /* <DEDUP_REMOVED lines=60> */
.L_x_25800:
        /* <DEDUP_REMOVED lines=22> */
.L_x_25804:
        /* <DEDUP_REMOVED lines=12> */
.L_x_25805:
        /* <DEDUP_REMOVED lines=61> */
.L_x_25803:
        /* <DEDUP_REMOVED lines=22> */
.L_x_25807:
        /* <DEDUP_REMOVED lines=12> */
.L_x_25808:
        /* <DEDUP_REMOVED lines=61> */
.L_x_25806:
        /* <DEDUP_REMOVED lines=20> */
.L_x_25810:
        /* <DEDUP_REMOVED lines=12> */
.L_x_25811:
        /* <DEDUP_REMOVED lines=58> */
[----:B------:R-:W-:Y:S01]  /*17790*/  LOP3.LUT R178, R169, R168, R195, 0x96, !PT ;  /* 0x000000a8a9b27212 */ /* 0x000fe200078e96c3 */
[----:B------:R-:W-:Y:S01]  /*177a0*/  IMAD.MOV.U32 R168, RZ, RZ, RZ ;  /* 0x000000ffffa87224 */ /* 0x000fe200078e00ff */
[----:B------:R-:W-:-:S07]  /*177b0*/  MOV R166, R194 ;  /* 0x000000c200a67202 */ /* 0x000fce0000000f00 */
.L_x_25809:
        /* <DEDUP_REMOVED lines=20> */
.L_x_25813:
        /* <DEDUP_REMOVED lines=12> */
.L_x_25814:
        /* <DEDUP_REMOVED lines=61> */
.L_x_25812:
        /* <DEDUP_REMOVED lines=20> */
.L_x_25816:
        /* <DEDUP_REMOVED lines=12> */
.L_x_25817:
        /* <DEDUP_REMOVED lines=61> */
.L_x_25815:
        /* <DEDUP_REMOVED lines=20> */
.L_x_25819:
        /* <DEDUP_REMOVED lines=12> */
.L_x_25820:
        /* <DEDUP_REMOVED lines=61> */
.L_x_25818:
        /* <DEDUP_REMOVED lines=20> */
.L_x_25822:
        /* <DEDUP_REMOVED lines=14> */
.L_x_25823:
        /* <DEDUP_REMOVED lines=61> */
.L_x_25821:
        /* <DEDUP_REMOVED lines=16> */
.L_x_25799:
        /* <DEDUP_REMOVED lines=42> */
.L_x_25826:
        /* <DEDUP_REMOVED lines=12> */
.L_x_25827:
        /* <DEDUP_REMOVED lines=61> */
.L_x_25825:
        /* <DEDUP_REMOVED lines=23> */
.L_x_25829:
        /* <DEDUP_REMOVED lines=12> */
.L_x_25830:
        /* <DEDUP_REMOVED lines=61> */
.L_x_25828:
        /* <DEDUP_REMOVED lines=21> */
.L_x_25832:
        /* <DEDUP_REMOVED lines=12> */
.L_x_25833:
        /* <DEDUP_REMOVED lines=61> */
.L_x_25831:
        /* <DEDUP_REMOVED lines=21> */
.L_x_25835:
        /* <DEDUP_REMOVED lines=12> */
.L_x_25836:
        /* <DEDUP_REMOVED lines=61> */
.L_x_25834:
        /* <DEDUP_REMOVED lines=21> */
.L_x_25838:
        /* <DEDUP_REMOVED lines=12> */
.L_x_25839:
        /* <DEDUP_REMOVED lines=61> */
.L_x_25837:
        /* <DEDUP_REMOVED lines=21> */
.L_x_25841:
        /* <DEDUP_REMOVED lines=12> */
.L_x_25842:
        /* <DEDUP_REMOVED lines=61> */
.L_x_25840:
        /* <DEDUP_REMOVED lines=21> */
.L_x_25844:
        /* <DEDUP_REMOVED lines=12> */
.L_x_25845:
        /* <DEDUP_REMOVED lines=61> */
.L_x_25843:
        /* <DEDUP_REMOVED lines=21> */
.L_x_25847:
        /* <DEDUP_REMOVED lines=14> */
.L_x_25848:
        /* <DEDUP_REMOVED lines=61> */
.L_x_25846:
        /* <DEDUP_REMOVED lines=10> */
.L_x_25824:
        /* <DEDUP_REMOVED lines=15> */
.L_x_25851:
        /* <DEDUP_REMOVED lines=12> */
.L_x_25852:
        /* <DEDUP_REMOVED lines=61> */
.L_x_25850:
[----:B------:R-:W-:Y:S01]  /*1c6d0*/  I2FP.F32.U32 R165, R164 ;  /* 0x000000a400a57245 */ /* 0x000fe20000201000 */
[----:B-----5:R-:W-:Y:S01]  /*1c6e0*/  HADD2.F32 R167, -RZ, R168.H0_H0 ;  /* 0x200000a8ffa77230 */ /* 0x020fe20000004100 */
        /* <DEDUP_REMOVED lines=20> */
.L_x_25854:
        /* <DEDUP_REMOVED lines=12> */
.L_x_25855:
        /* <DEDUP_REMOVED lines=61> */
.L_x_25853:
[----:B------:R-:W-:Y:S01]  /*1ccc0*/  ISETP.NE.AND P2, PT, R188, 0x1, PT ;  /* 0x00000001bc00780c */ /* 0x000fe20003f45270 */
[----:B------:R-:W-:Y:S01]  /*1ccd0*/  HADD2.F32 R195, -RZ, R168.H1_H1 ;  /* 0x300000a8ffc37230 */ /* 0x000fe20000004100 */
[----:B------:R-:W-:Y:S01]  /*1cce0*/  I2FP.F32.U32 R167, R164 ;  /* 0x000000a400a77245 */ /* 0x000fe20000201000 */
[----:B------:R-:W-:Y:S01]  /*1ccf0*/  IMAD.MOV.U32 R168, RZ, RZ, 0x2 ;  /* 0x00000002ffa87424 */ /* 0x000fe200078e00ff */
[----:B------:R-:W-:Y:S02]  /*1cd00*/  MOV R164, R176 ;  /* 0x000000b000a47202 */ /* 0x000fe40000000f00 */
[----:B------:R-:W-:Y:S01]  /*1cd10*/  FMUL.FTZ R195, R195, R0 ;  /* 0x00000000c3c37220 */ /* 0x000fe20000410000 */
        /* <DEDUP_REMOVED lines=14> */
.L_x_25857:
        /* <DEDUP_REMOVED lines=12> */
.L_x_25858:
        /* <DEDUP_REMOVED lines=61> */
.L_x_25856:
        /* <DEDUP_REMOVED lines=20> */
.L_x_25860:
        /* <DEDUP_REMOVED lines=12> */
.L_x_25861:
        /* <DEDUP_REMOVED lines=61> */
.L_x_25859:
        /* <DEDUP_REMOVED lines=20> */
.L_x_25863:
        /* <DEDUP_REMOVED lines=12> */
.L_x_25864:
        /* <DEDUP_REMOVED lines=61> */
.L_x_25862:
        /* <DEDUP_REMOVED lines=20> */
.L_x_25866:
        /* <DEDUP_REMOVED lines=12> */
.L_x_25867:
        /* <DEDUP_REMOVED lines=61> */
.L_x_25865:
        /* <DEDUP_REMOVED lines=20> */
.L_x_25869:
        /* <DEDUP_REMOVED lines=12> */
.L_x_25870:
        /* <DEDUP_REMOVED lines=61> */
.L_x_25868:
        /* <DEDUP_REMOVED lines=20> */
.L_x_25872:
        /* <DEDUP_REMOVED lines=14> */
.L_x_25873:
        /* <DEDUP_REMOVED lines=61> */
.L_x_25871:
        /* <DEDUP_REMOVED lines=16> */
.L_x_25849:
        /* <DEDUP_REMOVED lines=169> */
.L_x_25875:
[----:B------:R-:W-:Y:S05]  /*1fb50*/  BSYNC.RECONVERGENT B0 ;  /* 0x0000000000007941 */ /* 0x000fea0003800200 */
.L_x_25874:
        /* <DEDUP_REMOVED lines=15> */
.L_x_25877:
[----:B------:R-:W-:Y:S05]  /*1fc50*/  BSYNC.RECONVERGENT B0 ;  /* 0x0000000000007941 */ /* 0x000fea0003800200 */
.L_x_25876:
        /* <DEDUP_REMOVED lines=120> */
[----:B------:R-:W-:-:S03]  /*203e0*/  F2FP.F16.F32.PACK_AB R139, R136, R139 ;  /* 0x0000008b888b723e */ /* 0x000fc600000000ff */
[----:B------:R-:W-:Y:S01]  /*203f0*/  FFMA.FTZ R136, R169, R112, R72 ;  /* 0x00000070a9887223 */ /* 0x000fe20000010048 */
[----:B------:R-:W-:Y:S01]  /*20400*/  FFMA.FTZ R169, R166, R101, R61 ;  /* 0x00000065a6a97223 */ /* 0x000fe2000001003d */
[C---:B------:R-:W-:Y:S01]  /*20410*/  FADD.FTZ R167, -R174.reuse, R167 ;  /* 0x000000a7aea77221 */ /* 0x040fe20000010100 */
[----:B------:R-:W-:Y:S01]  /*20420*/  FADD.FTZ R208, -R174, R170 ;  /* 0x000000aaaed07221 */ /* 0x000fe20000010100 */
[----:B------:R-:W-:Y:S01]  /*20430*/  FFMA.FTZ R147, R147, R118, R78 ;  /* 0x0000007693937223 */ /* 0x000fe2000001004e */
[----:B------:R-:W-:Y:S01]  /*20440*/  FFMA.FTZ R138, R138, R119, R79 ;  /* 0x000000778a8a7223 */ /* 0x000fe2000001004f */
[----:B------:R-:W-:Y:S01]  /*20450*/  F2FP.F16.F32.PACK_AB R136, R143, R136 ;  /* 0x000000888f88723e */ /* 0x000fe200000000ff */
[----:B------:R-:W-:Y:S01]  /*20460*/  FADD.FTZ R174, -R174, R171 ;  /* 0x000000abaeae7221 */ /* 0x000fe20000010100 */
[----:B------:R-:W-:Y:S01]  /*20470*/  F2FP.F16.F32.PACK_AB R143, R168, R199 ;  /* 0x000000c7a88f723e */ /* 0x000fe200000000ff */
[----:B------:R-:W-:Y:S01]  /*20480*/  FMUL.FTZ R184, R209, R184 ;  /* 0x000000b8d1b87220 */ /* 0x000fe20000410000 */
[----:B------:R-:W-:Y:S01]  /*20490*/  F2FP.F16.F32.PACK_AB R142, R169, R142 ;  /* 0x0000008ea98e723e */ /* 0x000fe200000000ff */
        /* <DEDUP_REMOVED lines=14> */
[----:B-1----:R-:W-:Y:S01]  /*20580*/  F2FP.F16.F32.PACK_AB R135, R138, R147 ;  /* 0x000000938a87723e */ /* 0x002fe200000000ff */
        /* <DEDUP_REMOVED lines=60> */
.L_x_25879:
        /* <DEDUP_REMOVED lines=11> */
.L_x_34105:


//--------------------- .text._ZN10layer_norm13ln_fwd_kernelINS_13Kernel_traitsIf6__halffS2_fjLj5120ELj1ELj1ELj4ELj16ENS_18Kernel_traits_baseILj5120EfS2_fS2_fjLj128EEEEELb1ELb1ELb1ELb0EEEvNS_9FwdParamsE --------------------------
	.section	.text._ZN10layer_norm13ln_fwd_kernelINS_13Kernel_traitsIf6__halffS2_fjLj5120ELj1ELj1ELj4ELj16ENS_18Kernel_traits_baseILj5120EfS2_fS2_fjLj128EEEEELb1ELb1ELb1ELb0EEEvNS_9FwdParamsE,"ax",@progbits
	.align	128
        .global         _ZN10layer_norm13ln_fwd_kernelINS_13Kernel_traitsIf6__halffS2_fjLj5120ELj1ELj1ELj4ELj16ENS_18Kernel_traits_baseILj5120EfS2_fS2_fjLj128EEEEELb1ELb1ELb1ELb0EEEvNS_9FwdParamsE
        .type           _ZN10layer_norm13ln_fwd_kernelINS_13Kernel_traitsIf6__halffS2_fjLj5120ELj1ELj1ELj4ELj16ENS_18Kernel_traits_baseILj5120EfS2_fS2_fjLj128EEEEELb1ELb1ELb1ELb0EEEvNS_9FwdParamsE,@function
        .size           _ZN10layer_norm13ln_fwd_kernelINS_13Kernel_traitsIf6__halffS2_fjLj5120ELj1ELj1ELj4ELj16ENS_18Kernel_traits_baseILj5120EfS2_fS2_fjLj128EEEEELb1ELb1ELb1ELb0EEEvNS_9FwdParamsE,(.L_x_34106 - _ZN10layer_norm13ln_fwd_kernelINS_13Kernel_traitsIf6__halffS2_fjLj5120ELj1ELj1ELj4ELj16ENS_18Kernel_traits_baseILj5120EfS2_fS2_fjLj128EEEEELb1ELb1ELb1ELb0EEEvNS_9FwdParamsE)
        .other          _ZN10layer_norm13ln_fwd_kernelINS_13Kernel_traitsIf6__halffS2_fjLj5120ELj1ELj1ELj4ELj16ENS_18Kernel_traits_baseILj5120EfS2_fS2_fjLj128EEEEELb1ELb1ELb1ELb0EEEvNS_9FwdParamsE,@"STO_CUDA_ENTRY STV_DEFAULT"
_ZN10layer_norm13ln_fwd_kernelINS_13Kernel_traitsIf6__halffS2_fjLj5120ELj1ELj1ELj4ELj16ENS_18Kernel_traits_baseILj5120EfS2_fS2_fjLj128EEEEELb1ELb1ELb1ELb0EEEvNS_9FwdParamsE:
.text._ZN10layer_norm13ln_fwd_kernelINS_13Kernel_traitsIf6__halffS2_fjLj5120ELj1ELj1ELj4ELj16ENS_18Kernel_traits_baseILj5120EfS2_fS2_fjLj128EEEEELb1ELb1ELb1ELb0EEEvNS_9FwdParamsE:
        /* <DEDUP_REMOVED lines=125> */
.L_x_25881:
        /* <DEDUP_REMOVED lines=70> */
.L_x_25882:
[----:B------:R-:W-:Y:S05]  /*0c30*/  BSYNC.RECONVERGENT B0 ;  /* 0x0000000000007941 */ /* 0x000fea0003800200 */
.L_x_25880:
        /* <DEDUP_REMOVED lines=89> */
.L_x_26388:
        /* <DEDUP_REMOVED lines=30> */
.L_x_25885:
[----:B------:R-:W-:Y:S05]  /*13b0*/  BRA.U !UP0, `(.L_x_25886) ;  /* 0x0000002908a07547 */ /* 0x000fea000b800000 */
        /* <DEDUP_REMOVED lines=25> */
.L_x_25890:
        /* <DEDUP_REMOVED lines=13> */
.L_x_25892:
[----:B------:R-:W-:Y:S05]  /*1620*/  BSYNC.RECONVERGENT B2 ;  /* 0x0000000000027941 */ /* 0x000fea0003800200 */
.L_x_25891:
        /* <DEDUP_REMOVED lines=42> */
.L_x_25889:
[----:B------:R-:W-:Y:S05]  /*18d0*/  BSYNC.RECONVERGENT B1 ;  /* 0x0000000000017941 */ /* 0x000fea0003800200 */
.L_x_25888:
        /* <DEDUP_REMOVED lines=9> */
[----:B------:R-:W-:-:S07]  /*1970*/  FFMA.FTZ R136, R137, R104, R128 ;  /* 0x0000006889887223 */ /* 0x000fce0000010080 */
.L_x_25887:
        /* <DEDUP_REMOVED lines=16> */
.L_x_25896:
        /* <DEDUP_REMOVED lines=13> */
.L_x_25898:
[----:B------:R-:W-:Y:S05]  /*1b50*/  BSYNC.RECONVERGENT B2 ;  /* 0x0000000000027941 */ /* 0x000fea0003800200 */
.L_x_25897:
        /* <DEDUP_REMOVED lines=42> */
.L_x_25895:
[----:B------:R-:W-:Y:S05]  /*1e00*/  BSYNC.RECONVERGENT B1 ;  /* 0x0000000000017941 */ /* 0x000fea0003800200 */
.L_x_25894:
        /* <DEDUP_REMOVED lines=9> */
[----:B------:R-:W-:-:S07]  /*1ea0*/  FFMA.FTZ R137, R138, R105, R129 ;  /* 0x000000698a897223 */ /* 0x000fce0000010081 */
.L_x_25893:
        /* <DEDUP_REMOVED lines=16> */
.L_x_25902:
        /* <DEDUP_REMOVED lines=13> */
.L_x_25904:
[----:B------:R-:W-:Y:S05]  /*2080*/  BSYNC.RECONVERGENT B2 ;  /* 0x0000000000027941 */ /* 0x000fea0003800200 */
.L_x_25903:
        /* <DEDUP_REMOVED lines=43> */
.L_x_25901:
[----:B------:R-:W-:Y:S05]  /*2340*/  BSYNC.RECONVERGENT B1 ;  /* 0x0000000000017941 */ /* 0x000fea0003800200 */
.L_x_25900:
        /* <DEDUP_REMOVED lines=10> */
.L_x_25899:
        /* <DEDUP_REMOVED lines=16> */
.L_x_25908:
        /* <DEDUP_REMOVED lines=13> */
.L_x_25910:
[----:B------:R-:W-:Y:S05]  /*25c0*/  BSYNC.RECONVERGENT B2 ;  /* 0x0000000000027941 */ /* 0x000fea0003800200 */
.L_x_25909:
        /* <DEDUP_REMOVED lines=43> */
.L_x_25907:
[----:B------:R-:W-:Y:S05]  /*2880*/  BSYNC.RECONVERGENT B1 ;  /* 0x0000000000017941 */ /* 0x000fea0003800200 */
.L_x_25906:
        /* <DEDUP_REMOVED lines=10> */
.L_x_25905:
        /* <DEDUP_REMOVED lines=16> */
.L_x_25914:
        /* <DEDUP_REMOVED lines=13> */
.L_x_25916:
[----:B------:R-:W-:Y:S05]  /*2b00*/  BSYNC.RECONVERGENT B2 ;  /* 0x0000000000027941 */ /* 0x000fea0003800200 */
.L_x_25915:
        /* <DEDUP_REMOVED lines=43> */
.L_x_25913:
[----:B------:R-:W-:Y:S05]  /*2dc0*/  BSYNC.RECONVERGENT B1 ;  /* 0x0000000000017941 */ /* 0x000fea0003800200 */
.L_x_25912:
[----:B------:R-:W-:Y:S01]  /*2dd0*/  I2FP.F32.U32 R140, R140 ;  /* 0x0000008c008c7245 */ /* 0x000fe20000201000 */
[----:B------:R-:W-:Y:S02]  /*2de0*/  HADD2.F32 R141, -RZ, R126.H0_H0 ;  /* 0x2000007eff8d7230 */ /* 0x000fe40000004100 */
        /* <DEDUP_REMOVED lines=8> */
.L_x_25911:
        /* <DEDUP_REMOVED lines=16> */
.L_x_25920:
        /* <DEDUP_REMOVED lines=13> */
.L_x_25922:
[----:B------:R-:W-:Y:S05]  /*3040*/  BSYNC.RECONVERGENT B2 ;  /* 0x0000000000027941 */ /* 0x000fea0003800200 */
.L_x_25921:
        /* <DEDUP_REMOVED lines=43> */
.L_x_25919:
[----:B------:R-:W-:Y:S05]  /*3300*/  BSYNC.RECONVERGENT B1 ;  /* 0x0000000000017941 */ /* 0x000fea0003800200 */
.L_x_25918:
[----:B------:R-:W-:Y:S01]  /*3310*/  I2FP.F32.U32 R141, R141 ;  /* 0x0000008d008d7245 */ /* 0x000fe20000201000 */
[----:B------:R-:W-:Y:S02]  /*3320*/  HFMA2 R188, -RZ, RZ, 0.1171875, 0 ;  /* 0x2f800000ffbc7431 */ /* 0x000fe400000001ff */
[----:B------:R-:W-:-:S03]  /*3330*/  HADD2.F32 R142, -RZ, R126.H1_H1 ;  /* 0x3000007eff8e7230 */ /* 0x000fc60000004100 */
[----:B------:R-:W-:Y:S02]  /*3340*/  FFMA.FTZ R141, R141, R188, 1.1641532182693481445e-10 ;  /* 0x2f0000008d8d7423 */ /* 0x000fe400000100bc */
[----:B------:R-:W-:-:S04]  /*3350*/  FMUL.FTZ R142, R142, UR17 ;  /* 0x000000118e8e7c20 */ /* 0x000fc80008410000 */
[----:B------:R-:W-:Y:S01]  /*3360*/  FMUL.FTZ R142, R142, UR16 ;  /* 0x000000108e8e7c20 */ /* 0x000fe20008410000 */
[----:B------:R-:W-:-:S04]  /*3370*/  FSETP.GTU.FTZ.AND P3, PT, R141, UR22, PT ;  /* 0x000000168d007c0b */ /* 0x000fc8000bf7c000 */
[----:B------:R-:W-:Y:S02]  /*3380*/  FSEL R142, R142, RZ, !P3 ;  /* 0x000000ff8e8e7208 */ /* 0x000fe40005800000 */
[----:B------:R-:W-:-:S03]  /*3390*/  SEL R197, RZ, 0x1, P3 ;  /* 0x00000001ffc57807 */ /* 0x000fc60001800000 */
[----:B------:R-:W-:-:S07]  /*33a0*/  FFMA.FTZ R141, R142, R101, R133 ;  /* 0x000000658e8d7223 */ /* 0x000fce0000010085 */
.L_x_25917:
        /* <DEDUP_REMOVED lines=16> */
.L_x_25926:
        /* <DEDUP_REMOVED lines=13> */
.L_x_25928:
[----:B------:R-:W-:Y:S05]  /*3580*/  BSYNC.RECONVERGENT B2 ;  /* 0x0000000000027941 */ /* 0x000fea0003800200 */
.L_x_25927:
        /* <DEDUP_REMOVED lines=43> */
.L_x_25925:
[----:B------:R-:W-:Y:S05]  /*3840*/  BSYNC.RECONVERGENT B1 ;  /* 0x0000000000017941 */ /* 0x000fea0003800200 */
.L_x_25924:
        /* <DEDUP_REMOVED lines=10> */
.L_x_25923:
        /* <DEDUP_REMOVED lines=16> */
.L_x_25932:
        /* <DEDUP_REMOVED lines=13> */
.L_x_25934:
[----:B------:R-:W-:Y:S05]  /*3ac0*/  BSYNC.RECONVERGENT B2 ;  /* 0x0000000000027941 */ /* 0x000fea0003800200 */
.L_x_25933:
        /* <DEDUP_REMOVED lines=43> */
.L_x_25931:
[----:B------:R-:W-:Y:S05]  /*3d80*/  BSYNC.RECONVERGENT B1 ;  /* 0x0000000000017941 */ /* 0x000fea0003800200 */
.L_x_25930:
[----:B------:R-:W-:Y:S01]  /*3d90*/  I2FP.F32.U32 R143, R143 ;  /* 0x0000008f008f7245 */ /* 0x000fe20000201000 */
[----:B------:R-:W-:Y:S02]  /*3da0*/  HADD2.F32 R179, -RZ, R127.H1_H1 ;  /* 0x3000007fffb37230 */ /* 0x000fe40000004100 */
[----:B------:R-:W-:-:S03]  /*3db0*/  IMAD.MOV.U32 R190, RZ, RZ, 0x2f800000 ;  /* 0x2f800000ffbe7424 */ /* 0x000fc600078e00ff */
[----:B------:R-:W-:Y:S01]  /*3dc0*/  FMUL.FTZ R179, R179, UR17 ;  /* 0x00000011b3b37c20 */ /* 0x000fe20008410000 */
[----:B------:R-:W-:-:S03]  /*3dd0*/  FFMA.FTZ R143, R143, R190, 1.1641532182693481445e-10 ;  /* 0x2f0000008f8f7423 */ /* 0x000fc600000100be */
[----:B------:R-:W-:Y:S02]  /*3de0*/  FMUL.FTZ R179, R179, UR16 ;  /* 0x00000010b3b37c20 */ /* 0x000fe40008410000 */
[----:B------:R-:W-:-:S04]  /*3df0*/  FSETP.GTU.FTZ.AND P2, PT, R143, UR22, PT ;  /* 0x000000168f007c0b */ /* 0x000fc8000bf5c000 */
[----:B------:R-:W-:Y:S02]  /*3e00*/  FSEL R190, R179, RZ, !P2 ;  /* 0x000000ffb3be7208 */ /* 0x000fe40005000000 */
[----:B------:R-:W-:-:S03]  /*3e10*/  SEL R199, RZ, 0x1, P2 ;  /* 0x00000001ffc77807 */ /* 0x000fc60001000000 */
[----:B------:R-:W-:Y:S01]  /*3e20*/  FFMA.FTZ R143, R190, R103, R135 ;  /* 0x00000067be8f7223 */ /* 0x000fe20000010087 */
[----:B------:R-:W-:Y:S06]  /*3e30*/  BRA `(.L_x_25929) ;  /* 0x0000002800887947 */ /* 0x000fec0003800000 */
.L_x_25886:
[----:B------:R-:W-:Y:S01]  /*3e40*/  IMAD.MOV.U32 R138, RZ, RZ, R188 ;  /* 0x000000ffff8a7224 */ /* 0x000fe200078e00bc */
        /* <DEDUP_REMOVED lines=19> */
.L_x_25938:
        /* <DEDUP_REMOVED lines=13> */
.L_x_25940:
[----:B------:R-:W-:Y:S05]  /*4050*/  BSYNC.RECONVERGENT B2 ;  /* 0x0000000000027941 */ /* 0x000fea0003800200 */
.L_x_25939:
        /* <DEDUP_REMOVED lines=42> */
.L_x_25937:
[----:B------:R-:W-:Y:S05]  /*4300*/  BSYNC.RECONVERGENT B1 ;  /* 0x0000000000017941 */ /* 0x000fea0003800200 */
.L_x_25936:
        /* <DEDUP_REMOVED lines=10> */
.L_x_25935:
        /* <DEDUP_REMOVED lines=16> */
.L_x_25944:
        /* <DEDUP_REMOVED lines=13> */
.L_x_25946:
[----:B------:R-:W-:Y:S05]  /*4580*/  BSYNC.RECONVERGENT B2 ;  /* 0x0000000000027941 */ /* 0x000fea0003800200 */
.L_x_25945:
        /* <DEDUP_REMOVED lines=42> */
.L_x_25943:
[----:B------:R-:W-:Y:S05]  /*4830*/  BSYNC.RECONVERGENT B1 ;  /* 0x0000000000017941 */ /* 0x000fea0003800200 */
.L_x_25942:
        /* <DEDUP_REMOVED lines=10> */
.L_x_25941:
        /* <DEDUP_REMOVED lines=16> */
.L_x_25950:
        /* <DEDUP_REMOVED lines=13> */
.L_x_25952:
[----:B------:R-:W-:Y:S05]  /*4ab0*/  BSYNC.RECONVERGENT B2 ;  /* 0x0000000000027941 */ /* 0x000fea0003800200 */
.L_x_25951:
        /* <DEDUP_REMOVED lines=43> */
.L_x_25949:
[----:B------:R-:W-:Y:S05]  /*4d70*/  BSYNC.RECONVERGENT B1 ;  /* 0x0000000000017941 */ /* 0x000fea0003800200 */
.L_x_25948:
        /* <DEDUP_REMOVED lines=10> */
.L_x_25947:
        /* <DEDUP_REMOVED lines=16> */
.L_x_25956:
        /* <DEDUP_REMOVED lines=13> */
.L_x_25958:
[----:B------:R-:W-:Y:S05]  /*4ff0*/  BSYNC.RECONVERGENT B2 ;  /* 0x0000000000027941 */ /* 0x000fea0003800200 */
.L_x_25957:
        /* <DEDUP_REMOVED lines=43> */
.L_x_25955:
[----:B------:R-:W-:Y:S05]  /*52b0*/  BSYNC.RECONVERGENT B1 ;  /* 0x0000000000017941 */ /* 0x000fea0003800200 */
.L_x_25954:
        /* <DEDUP_REMOVED lines=10> */
.L_x_25953:
        /* <DEDUP_REMOVED lines=16> */
.L_x_25962:
        /* <DEDUP_REMOVED lines=13> */
.L_x_25964:
[----:B------:R-:W-:Y:S05]  /*5530*/  BSYNC.RECONVERGENT B2 ;  /* 0x0000000000027941 */ /* 0x000fea0003800200 */
.L_x_25963:
        /* <DEDUP_REMOVED lines=43> */
.L_x_25961:
[----:B------:R-:W-:Y:S05]  /*57f0*/  BSYNC.RECONVERGENT B1 ;  /* 0x0000000000017941 */ /* 0x000fea0003800200 */
.L_x_25960:
        /* <DEDUP_REMOVED lines=10> */
.L_x_25959:
        /* <DEDUP_REMOVED lines=16> */
.L_x_25968:
        /* <DEDUP_REMOVED lines=13> */
.L_x_25970:
[----:B------:R-:W-:Y:S05]  /*5a70*/  BSYNC.RECONVERGENT B2 ;  /* 0x0000000000027941 */ /* 0x000fea0003800200 */
.L_x_25969:
        /* <DEDUP_REMOVED lines=43> */
.L_x_25967:
[----:B------:R-:W-:Y:S05]  /*5d30*/  BSYNC.RECONVERGENT B1 ;  /* 0x0000000000017941 */ /* 0x000fea0003800200 */
.L_x_25966:
        /* <DEDUP_REMOVED lines=10> */
.L_x_25965:
        /* <DEDUP_REMOVED lines=16> */
.L_x_25974:
        /* <DEDUP_REMOVED lines=13> */
.L_x_25976:
[----:B------:R-:W-:Y:S05]  /*5fb0*/  BSYNC.RECONVERGENT B2 ;  /* 0x0000000000027941 */ /* 0x000fea0003800200 */
.L_x_25975:
        /* <DEDUP_REMOVED lines=43> */
.L_x_25973:
[----:B------:R-:W-:Y:S05]  /*6270*/  BSYNC.RECONVERGENT B1 ;  /* 0x0000000000017941 */ /* 0x000fea0003800200 */
.L_x_25972:
        /* <DEDUP_REMOVED lines=10> */
.L_x_25971:
        /* <DEDUP_REMOVED lines=16> */
.L_x_25979:
        /* <DEDUP_REMOVED lines=13> */
.L_x_25981:
[----:B------:R-:W-:Y:S05]  /*64f0*/  BSYNC.RECONVERGENT B2 ;  /* 0x0000000000027941 */ /* 0x000fea0003800200 */
.L_x_25980:
        /* <DEDUP_REMOVED lines=43> */
.L_x_25978:
[----:B------:R-:W-:Y:S05]  /*67b0*/  BSYNC.RECONVERGENT B1 ;  /* 0x0000000000017941 */ /* 0x000fea0003800200 */
.L_x_25977:
        /* <DEDUP_REMOVED lines=10> */
.L_x_25929:
[----:B------:R-:W0:Y:S01]  /*6860*/  LDC.64 R200, c[0x0][0x3a8] ;  /* 0x0000ea00ffc87b82 */ /* 0x000e220000000a00 */
        /* <DEDUP_REMOVED lines=25> */
.L_x_25982:
[----:B------:R-:W-:Y:S02]  /*6a00*/  VIADD R176, R176, 0x80 ;  /* 0x00000080b0b07836 */ /* 0x000fe40000000000 */
[----:B------:R-:W-:-:S07]  /*6a10*/  VIADD R0, R0, 0x80 ;  /* 0x0000008000007836 */ /* 0x000fce0000000000 */
.L_x_25884:
[----:B------:R-:W-:Y:S05]  /*6a20*/  BSYNC.RECONVERGENT B0 ;  /* 0x0000000000007941 */ /* 0x000fea0003800200 */
.L_x_25883:
        /* <DEDUP_REMOVED lines=15> */
[----:B------:R-:W-:Y:S01]  /*6b20*/  IMAD.MOV.U32 R178, RZ, RZ, R190 ;  /* 0x000000ffffb27224 */ /* 0x000fe200078e00be */
[----:B-1----:R-:W-:Y:S01]  /*6b30*/  MOV R146, R188 ;  /* 0x000000bc00927202 */ /* 0x002fe20000000f00 */
[----:B-----5:R-:W-:-:S10]  /*6b40*/  IMAD.MOV.U32 R144, RZ, RZ, R128 ;  /* 0x000000ffff907224 */ /* 0x020fd400078e0080 */
[----:B------:R-:W-:Y:S05]  /*6b50*/  @!P2 BRA `(.L_x_25986) ;  /* 0x00000004004ca947 */ /* 0x000fea0003800000 */
        /* <DEDUP_REMOVED lines=16> */
.L_x_25989:
        /* <DEDUP_REMOVED lines=13> */
.L_x_25991:
[----:B------:R-:W-:Y:S05]  /*6d30*/  BSYNC.RECONVERGENT B2 ;  /* 0x0000000000027941 */ /* 0x000fea0003800200 */
.L_x_25990:
        /* <DEDUP_REMOVED lines=42> */
.L_x_25988:
[----:B------:R-:W-:Y:S05]  /*6fe0*/  BSYNC.RECONVERGENT B1 ;  /* 0x0000000000017941 */ /* 0x000fea0003800200 */
.L_x_25987:
        /* <DEDUP_REMOVED lines=10> */
.L_x_25986:
        /* <DEDUP_REMOVED lines=16> */
.L_x_25995:
        /* <DEDUP_REMOVED lines=13> */
.L_x_25997:
[----:B------:R-:W-:Y:S05]  /*7260*/  BSYNC.RECONVERGENT B2 ;  /* 0x0000000000027941 */ /* 0x000fea0003800200 */
.L_x_25996:
        /* <DEDUP_REMOVED lines=42> */
.L_x_25994:
[----:B------:R-:W-:Y:S05]  /*7510*/  BSYNC.RECONVERGENT B1 ;  /* 0x0000000000017941 */ /* 0x000fea0003800200 */
.L_x_25993:
        /* <DEDUP_REMOVED lines=10> */
.L_x_25992:
        /* <DEDUP_REMOVED lines=16> */
.L_x_26001:
        /* <DEDUP_REMOVED lines=13> */
.L_x_26003:
[----:B------:R-:W-:Y:S05]  /*7790*/  BSYNC.RECONVERGENT B2 ;  /* 0x0000000000027941 */ /* 0x000fea0003800200 */
.L_x_26002:
        /* <DEDUP_REMOVED lines=43> */
.L_x_26000:
[----:B------:R-:W-:Y:S05]  /*7a50*/  BSYNC.RECONVERGENT B1 ;  /* 0x0000000000017941 */ /* 0x000fea0003800200 */
.L_x_25999:
        /* <DEDUP_REMOVED lines=10> */
.L_x_25998:
        /* <DEDUP_REMOVED lines=16> */
.L_x_26007:
        /* <DEDUP_REMOVED lines=13> */
.L_x_26009:
[----:B------:R-:W-:Y:S05]  /*7cd0*/  BSYNC.RECONVERGENT B2 ;  /* 0x0000000000027941 */ /* 0x000fea0003800200 */
.L_x_26008:
        /* <DEDUP_REMOVED lines=43> */
.L_x_26006:
[----:B------:R-:W-:Y:S05]  /*7f90*/  BSYNC.RECONVERGENT B1 ;  /* 0x0000000000017941 */ /* 0x000fea0003800200 */
.L_x_26005:
        /* <DEDUP_REMOVED lines=10> */
.L_x_26004:
        /* <DEDUP_REMOVED lines=16> */
.L_x_26013:
        /* <DEDUP_REMOVED lines=13> */
.L_x_26015:
[----:B------:R-:W-:Y:S05]  /*8210*/  BSYNC.RECONVERGENT B2 ;  /* 0x0000000000027941 */ /* 0x000fea0003800200 */
.L_x_26014:
        /* <DEDUP_REMOVED lines=43> */
.L_x_26012:
[----:B------:R-:W-:Y:S05]  /*84d0*/  BSYNC.RECONVERGENT B1 ;  /* 0x0000000000017941 */ /* 0x000fea0003800200 */
.L_x_26011:
        /* <DEDUP_REMOVED lines=10> */
.L_x_26010:
        /* <DEDUP_REMOVED lines=16> */
.L_x_26019:
        /* <DEDUP_REMOVED lines=13> */
.L_x_26021:
[----:B------:R-:W-:Y:S05]  /*8750*/  BSYNC.RECONVERGENT B2 ;  /* 0x0000000000027941 */ /* 0x000fea0003800200 */
.L_x_26020:
        /* <DEDUP_REMOVED lines=43> */
.L_x_26018:
[----:B------:R-:W-:Y:S05]  /*8a10*/  BSYNC.RECONVERGENT B1 ;  /* 0x0000000000017941 */ /* 0x000fea0003800200 */
.L_x_26017:
        /* <DEDUP_REMOVED lines=10> */
.L_x_26016:
        /* <DEDUP_REMOVED lines=16> */
.L_x_26025:
        /* <DEDUP_REMOVED lines=13> */
.L_x_26027:
[----:B------:R-:W-:Y:S05]  /*8c90*/  BSYNC.RECONVERGENT B2 ;  /* 0x0000000000027941 */ /* 0x000fea0003800200 */
.L_x_26026:
        /* <DEDUP_REMOVED lines=43> */
.L_x_26024:
[----:B------:R-:W-:Y:S05]  /*8f50*/  BSYNC.RECONVERGENT B1 ;  /* 0x0000000000017941 */ /* 0x000fea0003800200 */
.L_x_26023:
[----:B------:R-:W-:Y:S01]  /*8f60*/  I2FP.F32.U32 R150, R150 ;  /* 0x0000009600967245 */ /* 0x000fe20000201000 */
[----:B------:R-:W-:Y:S02]  /*8f70*/  HFMA2 R151, -RZ, RZ, 0.1171875, 0 ;  /* 0x2f800000ff977431 */ /* 0x000fe400000001ff */
[----:B------:R-:W-:-:S03]  /*8f80*/  HADD2.F32 R188, -RZ, R127.H0_H0 ;  /* 0x2000007fffbc7230 */ /* 0x000fc60000004100 */
[----:B------:R-:W-:Y:S02]  /*8f90*/  FFMA.FTZ R150, R150, R151, 1.1641532182693481445e-10 ;  /* 0x2f00000096967423 */ /* 0x000fe40000010097 */
[----:B------:R-:W-:-:S04]  /*8fa0*/  FMUL.FTZ R188, R188, UR17 ;  /* 0x00000011bcbc7c20 */ /* 0x000fc80008410000 */
[----:B------:R-:W-:Y:S01]  /*8fb0*/  FMUL.FTZ R151, R188, UR16 ;  /* 0x00000010bc977c20 */ /* 0x000fe20008410000 */
[----:B------:R-:W-:-:S04]  /*8fc0*/  FSETP.GTU.FTZ.AND P3, PT, R150, UR22, PT ;  /* 0x0000001696007c0b */ /* 0x000fc8000bf7c000 */
[----:B------:R-:W-:Y:S02]  /*8fd0*/  FSEL R151, R151, RZ, !P3 ;  /* 0x000000ff97977208 */ /* 0x000fe40005800000 */
[----:B------:R-:W-:-:S03]  /*8fe0*/  SEL R198, RZ, 0x1, P3 ;  /* 0x00000001ffc67807 */ /* 0x000fc60001800000 */
[----:B------:R-:W-:-:S07]  /*8ff0*/  FFMA.FTZ R150, R151, R78, R134 ;  /* 0x0000004e97967223 */ /* 0x000fce0000010086 */
.L_x_26022:
        /* <DEDUP_REMOVED lines=16> */
.L_x_26031:
[----:B------:R-:W-:Y:S01]  /*9100*/  IADD3 R204, PT, PT, R204, 0x1, RZ ;  /* 0x00000001cccc7810 */ /* 0x000fe20007ffe0ff */
[----:B------:R-:W-:Y:S03]  /*9110*/  BSSY.RECONVERGENT B2, `(.L_x_26032) ;  /* 0x000000c000027945 */ /* 0x000fe60003800200 */
[C---:B------:R-:W-:Y:S01]  /*9120*/  ISETP.NE.AND P2, PT, R204.reuse, RZ, PT ;  /* 0x000000ffcc00720c */ /* 0x040fe20003f45270 */
[----:B0-----:R-:W-:-:S12]  /*9130*/  IMAD.WIDE.U32 R200, R204, -0x2daee0ad, RZ ;  /* 0xd2511f53ccc87825 */ /* 0x001fd800078e00ff */
        /* <DEDUP_REMOVED lines=9> */
.L_x_26033:
[----:B------:R-:W-:Y:S05]  /*91d0*/  BSYNC.RECONVERGENT B2 ;  /* 0x0000000000027941 */ /* 0x000fea0003800200 */
.L_x_26032:
        /* <DEDUP_REMOVED lines=43> */
.L_x_26030:
[----:B------:R-:W-:Y:S05]  /*9490*/  BSYNC.RECONVERGENT B1 ;  /* 0x0000000000017941 */ /* 0x000fea0003800200 */
.L_x_26029:
        /* <DEDUP_REMOVED lines=11> */
.L_x_25985:
        /* <DEDUP_REMOVED lines=20> */
.L_x_26037:
        /* <DEDUP_REMOVED lines=13> */
.L_x_26039:
[----:B------:R-:W-:Y:S05]  /*9760*/  BSYNC.RECONVERGENT B2 ;  /* 0x0000000000027941 */ /* 0x000fea0003800200 */
.L_x_26038:
        /* <DEDUP_REMOVED lines=42> */
.L_x_26036:
[----:B------:R-:W-:Y:S05]  /*9a10*/  BSYNC.RECONVERGENT B1 ;  /* 0x0000000000017941 */ /* 0x000fea0003800200 */
.L_x_26035:
        /* <DEDUP_REMOVED lines=10> */
.L_x_26034:
        /* <DEDUP_REMOVED lines=16> */
.L_x_26043:
        /* <DEDUP_REMOVED lines=13> */
.L_x_26045:
[----:B------:R-:W-:Y:S05]  /*9c90*/  BSYNC.RECONVERGENT B2 ;  /* 0x0000000000027941 */ /* 0x000fea0003800200 */
.L_x_26044:
        /* <DEDUP_REMOVED lines=42> */
.L_x_26042:
[----:B------:R-:W-:Y:S05]  /*9f40*/  BSYNC.RECONVERGENT B1 ;  /* 0x0000000000017941 */ /* 0x000fea0003800200 */
.L_x_26041:
        /* <DEDUP_REMOVED lines=10> */
.L_x_26040:
        /* <DEDUP_REMOVED lines=16> */
.L_x_26049:
        /* <DEDUP_REMOVED lines=13> */
.L_x_26051:
[----:B------:R-:W-:Y:S05]  /*a1c0*/  BSYNC.RECONVERGENT B2 ;  /* 0x0000000000027941 */ /* 0x000fea0003800200 */
.L_x_26050:
        /* <DEDUP_REMOVED lines=43> */
.L_x_26048:
[----:B------:R-:W-:Y:S05]  /*a480*/  BSYNC.RECONVERGENT B1 ;  /* 0x0000000000017941 */ /* 0x000fea0003800200 */
.L_x_26047:
        /* <DEDUP_REMOVED lines=10> */
.L_x_26046:
        /* <DEDUP_REMOVED lines=16> */
.L_x_26055:
        /* <DEDUP_REMOVED lines=13> */
.L_x_26057:
[----:B------:R-:W-:Y:S05]  /*a700*/  BSYNC.RECONVERGENT B2 ;  /* 0x0000000000027941 */ /* 0x000fea0003800200 */
.L_x_26056:
        /* <DEDUP_REMOVED lines=43> */
.L_x_26054:
[----:B------:R-:W-:Y:S05]  /*a9c0*/  BSYNC.RECONVERGENT B1 ;  /* 0x0000000000017941 */ /* 0x000fea0003800200 */
.L_x_26053:
        /* <DEDUP_REMOVED lines=10> */
.L_x_26052:
        /* <DEDUP_REMOVED lines=16> */
.L_x_26061:
        /* <DEDUP_REMOVED lines=13> */
.L_x_26063:
[----:B------:R-:W-:Y:S05]  /*ac40*/  BSYNC.RECONVERGENT B2 ;  /* 0x0000000000027941 */ /* 0x000fea0003800200 */
.L_x_26062:
        /* <DEDUP_REMOVED lines=43> */
.L_x_26060:
[----:B------:R-:W-:Y:S05]  /*af00*/  BSYNC.RECONVERGENT B1 ;  /* 0x0000000000017941 */ /* 0x000fea0003800200 */
.L_x_26059:
        /* <DEDUP_REMOVED lines=10> */
.L_x_26058:
        /* <DEDUP_REMOVED lines=16> */
.L_x_26067:
        /* <DEDUP_REMOVED lines=13> */
.L_x_26069:
[----:B------:R-:W-:Y:S05]  /*b180*/  BSYNC.RECONVERGENT B2 ;  /* 0x0000000000027941 */ /* 0x000fea0003800200 */
.L_x_26068:
        /* <DEDUP_REMOVED lines=43> */
.L_x_26066:
[----:B------:R-:W-:Y:S05]  /*b440*/  BSYNC.RECONVERGENT B1 ;  /* 0x0000000000017941 */ /* 0x000fea0003800200 */
.L_x_26065:
        /* <DEDUP_REMOVED lines=10> */
.L_x_26064:
        /* <DEDUP_REMOVED lines=16> */
.L_x_26073:
        /* <DEDUP_REMOVED lines=13> */
.L_x_26075:
[----:B------:R-:W-:Y:S05]  /*b6c0*/  BSYNC.RECONVERGENT B2 ;  /* 0x0000000000027941 */ /* 0x000fea0003800200 */
.L_x_26074:
        /* <DEDUP_REMOVED lines=43> */
.L_x_26072:
[----:B------:R-:W-:Y:S05]  /*b980*/  BSYNC.RECONVERGENT B1 ;  /* 0x0000000000017941 */ /* 0x000fea0003800200 */
.L_x_26071:
        /* <DEDUP_REMOVED lines=10> */
.L_x_26070:
        /* <DEDUP_REMOVED lines=16> */
.L_x_26078:
        /* <DEDUP_REMOVED lines=13> */
.L_x_26080:
[----:B------:R-:W-:Y:S05]  /*bc00*/  BSYNC.RECONVERGENT B2 ;  /* 0x0000000000027941 */ /* 0x000fea0003800200 */
.L_x_26079:
        /* <DEDUP_REMOVED lines=43> */
.L_x_26077:
[----:B------:R-:W-:Y:S05]  /*bec0*/  BSYNC.RECONVERGENT B1 ;  /* 0x0000000000017941 */ /* 0x000fea0003800200 */
.L_x_26076:
        /* <DEDUP_REMOVED lines=10> */
.L_x_26028:
[----:B0-----:R-:W0:Y:S01]  /*bf70*/  LDC.64 R200, c[0x0][0x3a8] ;  /* 0x0000ea00ffc87b82 */ /* 0x001e220000000a00 */
        /* <DEDUP_REMOVED lines=25> */
.L_x_26081:
[----:B------:R-:W-:Y:S01]  /*c110*/  VIADD R176, R176, 0x80 ;  /* 0x00000080b0b07836 */ /* 0x000fe20000000000 */
[----:B------:R-:W-:-:S07]  /*c120*/  IADD3 R0, PT, PT, R0, 0x80, RZ ;  /* 0x0000008000007810 */ /* 0x000fce0007ffe0ff */
.L_x_25984:
[----:B------:R-:W-:Y:S05]  /*c130*/  BSYNC.RECONVERGENT B0 ;  /* 0x0000000000007941 */ /* 0x000fea0003800200 */
.L_x_25983:
        /* <DEDUP_REMOVED lines=35> */
.L_x_26088:
        /* <DEDUP_REMOVED lines=13> */
.L_x_26090:
[----:B------:R-:W-:Y:S05]  /*c440*/  BSYNC.RECONVERGENT B2 ;  /* 0x0000000000027941 */ /* 0x000fea0003800200 */
.L_x_26089:
        /* <DEDUP_REMOVED lines=42> */
.L_x_26087:
[----:B------:R-:W-:Y:S05]  /*c6f0*/  BSYNC.RECONVERGENT B1 ;  /* 0x0000000000017941 */ /* 0x000fea0003800200 */
.L_x_26086:
        /* <DEDUP_REMOVED lines=10> */
.L_x_26085:
        /* <DEDUP_REMOVED lines=16> */
.L_x_26094:
        /* <DEDUP_REMOVED lines=13> */
.L_x_26096:
[----:B------:R-:W-:Y:S05]  /*c970*/  BSYNC.RECONVERGENT B2 ;  /* 0x0000000000027941 */ /* 0x000fea0003800200 */
.L_x_26095:
        /* <DEDUP_REMOVED lines=42> */
.L_x_26093:
[----:B------:R-:W-:Y:S05]  /*cc20*/  BSYNC.RECONVERGENT B1 ;  /* 0x0000000000017941 */ /* 0x000fea0003800200 */
.L_x_26092:
        /* <DEDUP_REMOVED lines=10> */
.L_x_26091:
        /* <DEDUP_REMOVED lines=16> */
.L_x_26100:
        /* <DEDUP_REMOVED lines=13> */
.L_x_26102:
[----:B------:R-:W-:Y:S05]  /*cea0*/  BSYNC.RECONVERGENT B2 ;  /* 0x0000000000027941 */ /* 0x000fea0003800200 */
.L_x_26101:
        /* <DEDUP_REMOVED lines=43> */
.L_x_26099:
[----:B------:R-:W-:Y:S05]  /*d160*/  BSYNC.RECONVERGENT B1 ;  /* 0x0000000000017941 */ /* 0x000fea0003800200 */
.L_x_26098:
        /* <DEDUP_REMOVED lines=10> */
.L_x_26097:
        /* <DEDUP_REMOVED lines=16> */
.L_x_26106:
        /* <DEDUP_REMOVED lines=13> */
.L_x_26108:
[----:B------:R-:W-:Y:S05]  /*d3e0*/  BSYNC.RECONVERGENT B2 ;  /* 0x0000000000027941 */ /* 0x000fea0003800200 */
.L_x_26107:
        /* <DEDUP_REMOVED lines=43> */
.L_x_26105:
[----:B------:R-:W-:Y:S05]  /*d6a0*/  BSYNC.RECONVERGENT B1 ;  /* 0x0000000000017941 */ /* 0x000fea0003800200 */
.L_x_26104:
        /* <DEDUP_REMOVED lines=10> */
.L_x_26103:
        /* <DEDUP_REMOVED lines=16> */
.L_x_26112:
        /* <DEDUP_REMOVED lines=13> */
.L_x_26114:
[----:B------:R-:W-:Y:S05]  /*d920*/  BSYNC.RECONVERGENT B2 ;  /* 0x0000000000027941 */ /* 0x000fea0003800200 */
.L_x_26113:
        /* <DEDUP_REMOVED lines=43> */
.L_x_26111:
[----:B------:R-:W-:Y:S05]  /*dbe0*/  BSYNC.RECONVERGENT B1 ;  /* 0x0000000000017941 */ /* 0x000fea0003800200 */
.L_x_26110:
        /* <DEDUP_REMOVED lines=10> */
.L_x_26109:
        /* <DEDUP_REMOVED lines=16> */
.L_x_26118:
        /* <DEDUP_REMOVED lines=13> */
.L_x_26120:
[----:B------:R-:W-:Y:S05]  /*de60*/  BSYNC.RECONVERGENT B2 ;  /* 0x0000000000027941 */ /* 0x000fea0003800200 */
.L_x_26119:
        /* <DEDUP_REMOVED lines=43> */
.L_x_26117:
[----:B------:R-:W-:Y:S05]  /*e120*/  BSYNC.RECONVERGENT B1 ;  /* 0x0000000000017941 */ /* 0x000fea0003800200 */
.L_x_26116:
        /* <DEDUP_REMOVED lines=10> */
.L_x_26115:
        /* <DEDUP_REMOVED lines=16> */
.L_x_26124:
        /* <DEDUP_REMOVED lines=13> */
.L_x_26126:
[----:B------:R-:W-:Y:S05]  /*e3a0*/  BSYNC.RECONVERGENT B2 ;  /* 0x0000000000027941 */ /* 0x000fea0003800200 */
.L_x_26125:
        /* <DEDUP_REMOVED lines=43> */
.L_x_26123:
[----:B------:R-:W-:Y:S05]  /*e660*/  BSYNC.RECONVERGENT B1 ;  /* 0x0000000000017941 */ /* 0x000fea0003800200 */
.L_x_26122:
        /* <DEDUP_REMOVED lines=10> */
.L_x_26121:
        /* <DEDUP_REMOVED lines=16> */
.L_x_26130:
[----:B------:R-:W-:Y:S01]  /*e810*/  VIADD R204, R204, 0x1 ;  /* 0x00000001cccc7836 */ /* 0x000fe20000000000 */
[----:B------:R-:W-:Y:S03]  /*e820*/  BSSY.RECONVERGENT B2, `(.L_x_26131) ;  /* 0x000000c000027945 */ /* 0x000fe60003800200 */
        /* <DEDUP_REMOVED lines=11> */
.L_x_26132:
[----:B------:R-:W-:Y:S05]  /*e8e0*/  BSYNC.RECONVERGENT B2 ;  /* 0x0000000000027941 */ /* 0x000fea0003800200 */
.L_x_26131:
        /* <DEDUP_REMOVED lines=43> */
.L_x_26129:
[----:B------:R-:W-:Y:S05]  /*eba0*/  BSYNC.RECONVERGENT B1 ;  /* 0x0000000000017941 */ /* 0x000fea0003800200 */
.L_x_26128:
        /* <DEDUP_REMOVED lines=9> */
[----:B------:R-:W-:Y:S01]  /*ec40*/  FFMA.FTZ R159, R190, R55, R135 ;  /* 0x00000037be9f7223 */ /* 0x000fe20000010087 */
[----:B------:R-:W-:Y:S06]  /*ec50*/  BRA `(.L_x_26127) ;  /* 0x0000002800887947 */ /* 0x000fec0003800000 */
.L_x_26084:
        /* <DEDUP_REMOVED lines=20> */
.L_x_26136:
        /* <DEDUP_REMOVED lines=13> */
.L_x_26138:
[----:B------:R-:W-:Y:S05]  /*ee70*/  BSYNC.RECONVERGENT B2 ;  /* 0x0000000000027941 */ /* 0x000fea0003800200 */
.L_x_26137:
        /* <DEDUP_REMOVED lines=42> */
.L_x_26135:
[----:B------:R-:W-:Y:S05]  /*f120*/  BSYNC.RECONVERGENT B1 ;  /* 0x0000000000017941 */ /* 0x000fea0003800200 */
.L_x_26134:
        /* <DEDUP_REMOVED lines=10> */
.L_x_26133:
        /* <DEDUP_REMOVED lines=16> */
.L_x_26142:
        /* <DEDUP_REMOVED lines=13> */
.L_x_26144:
[----:B------:R-:W-:Y:S05]  /*f3a0*/  BSYNC.RECONVERGENT B2 ;  /* 0x0000000000027941 */ /* 0x000fea0003800200 */
.L_x_26143:
        /* <DEDUP_REMOVED lines=42> */
.L_x_26141:
[----:B------:R-:W-:Y:S05]  /*f650*/  BSYNC.RECONVERGENT B1 ;  /* 0x0000000000017941 */ /* 0x000fea0003800200 */
.L_x_26140:
        /* <DEDUP_REMOVED lines=10> */
.L_x_26139:
        /* <DEDUP_REMOVED lines=16> */
.L_x_26148:
        /* <DEDUP_REMOVED lines=13> */
.L_x_26150:
[----:B------:R-:W-:Y:S05]  /*f8d0*/  BSYNC.RECONVERGENT B2 ;  /* 0x0000000000027941 */ /* 0x000fea0003800200 */
.L_x_26149:
        /* <DEDUP_REMOVED lines=43> */
.L_x_26147:
[----:B------:R-:W-:Y:S05]  /*fb90*/  BSYNC.RECONVERGENT B1 ;  /* 0x0000000000017941 */ /* 0x000fea0003800200 */
.L_x_26146:
        /* <DEDUP_REMOVED lines=10> */
.L_x_26145:
        /* <DEDUP_REMOVED lines=16> */
.L_x_26154:
        /* <DEDUP_REMOVED lines=13> */
.L_x_26156:
[----:B------:R-:W-:Y:S05]  /*fe10*/  BSYNC.RECONVERGENT B2 ;  /* 0x0000000000027941 */ /* 0x000fea0003800200 */
.L_x_26155:
        /* <DEDUP_REMOVED lines=43> */
.L_x_26153:
[----:B------:R-:W-:Y:S05]  /*100d0*/  BSYNC.RECONVERGENT B1 ;  /* 0x0000000000017941 */ /* 0x000fea0003800200 */
.L_x_26152:
        /* <DEDUP_REMOVED lines=10> */
.L_x_26151:
        /* <DEDUP_REMOVED lines=16> */
.L_x_26160:
        /* <DEDUP_REMOVED lines=13> */
.L_x_26162:
[----:B------:R-:W-:Y:S05]  /*10350*/  BSYNC.RECONVERGENT B2 ;  /* 0x0000000000027941 */ /* 0x000fea0003800200 */
.L_x_26161:
        /* <DEDUP_REMOVED lines=43> */
.L_x_26159:
[----:B------:R-:W-:Y:S05]  /*10610*/  BSYNC.RECONVERGENT B1 ;  /* 0x0000000000017941 */ /* 0x000fea0003800200 */
.L_x_26158:
        /* <DEDUP_REMOVED lines=10> */
.L_x_26157:
        /* <DEDUP_REMOVED lines=16> */
.L_x_26166:
        /* <DEDUP_REMOVED lines=13> */
.L_x_26168:
[----:B------:R-:W-:Y:S05]  /*10890*/  BSYNC.RECONVERGENT B2 ;  /* 0x0000000000027941 */ /* 0x000fea0003800200 */
.L_x_26167:
        /* <DEDUP_REMOVED lines=43> */
.L_x_26165:
[----:B------:R-:W-:Y:S05]  /*10b50*/  BSYNC.RECONVERGENT B1 ;  /* 0x0000000000017941 */ /* 0x000fea0003800200 */
.L_x_26164:
        /* <DEDUP_REMOVED lines=10> */
.L_x_26163:
        /* <DEDUP_REMOVED lines=16> */
.L_x_26172:
        /* <DEDUP_REMOVED lines=13> */
.L_x_26174:
[----:B------:R-:W-:Y:S05]  /*10dd0*/  BSYNC.RECONVERGENT B2 ;  /* 0x0000000000027941 */ /* 0x000fea0003800200 */
.L_x_26173:
        /* <DEDUP_REMOVED lines=43> */
.L_x_26171:
[----:B------:R-:W-:Y:S05]  /*11090*/  BSYNC.RECONVERGENT B1 ;  /* 0x0000000000017941 */ /* 0x000fea0003800200 */
.L_x_26170:
        /* <DEDUP_REMOVED lines=10> */
.L_x_26169:
        /* <DEDUP_REMOVED lines=16> */
.L_x_26177:
        /* <DEDUP_REMOVED lines=13> */
.L_x_26179:
[----:B------:R-:W-:Y:S05]  /*11310*/  BSYNC.RECONVERGENT B2 ;  /* 0x0000000000027941 */ /* 0x000fea0003800200 */
.L_x_26178:
        /* <DEDUP_REMOVED lines=43> */
.L_x_26176:
[----:B------:R-:W-:Y:S05]  /*115d0*/  BSYNC.RECONVERGENT B1 ;  /* 0x0000000000017941 */ /* 0x000fea0003800200 */
.L_x_26175:
        /* <DEDUP_REMOVED lines=10> */
.L_x_26127:
        /* <DEDUP_REMOVED lines=26> */
.L_x_26180:
[----:B------:R-:W-:Y:S01]  /*11820*/  VIADD R176, R176, 0x80 ;  /* 0x00000080b0b07836 */ /* 0x000fe20000000000 */
[----:B------:R-:W-:-:S07]  /*11830*/  IADD3 R0, PT, PT, R0, 0x80, RZ ;  /* 0x0000008000007810 */ /* 0x000fce0007ffe0ff */
.L_x_26083:
[----:B------:R-:W-:Y:S05]  /*11840*/  BSYNC.RECONVERGENT B0 ;  /* 0x0000000000007941 */ /* 0x000fea0003800200 */
.L_x_26082:
        /* <DEDUP_REMOVED lines=34> */
.L_x_26187:
        /* <DEDUP_REMOVED lines=13> */
.L_x_26189:
[----:B------:R-:W-:Y:S05]  /*11b40*/  BSYNC.RECONVERGENT B2 ;  /* 0x0000000000027941 */ /* 0x000fea0003800200 */
.L_x_26188:
        /* <DEDUP_REMOVED lines=42> */
.L_x_26186:
[----:B------:R-:W-:Y:S05]  /*11df0*/  BSYNC.RECONVERGENT B1 ;  /* 0x0000000000017941 */ /* 0x000fea0003800200 */
.L_x_26185:
        /* <DEDUP_REMOVED lines=10> */
.L_x_26184:
        /* <DEDUP_REMOVED lines=16> */
.L_x_26193:
        /* <DEDUP_REMOVED lines=13> */
.L_x_26195:
[----:B------:R-:W-:Y:S05]  /*12070*/  BSYNC.RECONVERGENT B2 ;  /* 0x0000000000027941 */ /* 0x000fea0003800200 */
.L_x_26194:
        /* <DEDUP_REMOVED lines=42> */
.L_x_26192:
[----:B------:R-:W-:Y:S05]  /*12320*/  BSYNC.RECONVERGENT B1 ;  /* 0x0000000000017941 */ /* 0x000fea0003800200 */
.L_x_26191:
        /* <DEDUP_REMOVED lines=10> */
.L_x_26190:
        /* <DEDUP_REMOVED lines=16> */
.L_x_26199:
        /* <DEDUP_REMOVED lines=13> */
.L_x_26201:
[----:B------:R-:W-:Y:S05]  /*125a0*/  BSYNC.RECONVERGENT B2 ;  /* 0x0000000000027941 */ /* 0x000fea0003800200 */
.L_x_26200:
        /* <DEDUP_REMOVED lines=43> */
.L_x_26198:
[----:B------:R-:W-:Y:S05]  /*12860*/  BSYNC.RECONVERGENT B1 ;  /* 0x0000000000017941 */ /* 0x000fea0003800200 */
.L_x_26197:
        /* <DEDUP_REMOVED lines=10> */
.L_x_26196:
        /* <DEDUP_REMOVED lines=16> */
.L_x_26205:
        /* <DEDUP_REMOVED lines=13> */
.L_x_26207:
[----:B------:R-:W-:Y:S05]  /*12ae0*/  BSYNC.RECONVERGENT B2 ;  /* 0x0000000000027941 */ /* 0x000fea0003800200 */
.L_x_26206:
        /* <DEDUP_REMOVED lines=43> */
.L_x_26204:
[----:B------:R-:W-:Y:S05]  /*12da0*/  BSYNC.RECONVERGENT B1 ;  /* 0x0000000000017941 */ /* 0x000fea0003800200 */
.L_x_26203:
        /* <DEDUP_REMOVED lines=10> */
.L_x_26202:
        /* <DEDUP_REMOVED lines=16> */
.L_x_26211:
        /* <DEDUP_REMOVED lines=13> */
.L_x_26213:
[----:B------:R-:W-:Y:S05]  /*13020*/  BSYNC.RECONVERGENT B2 ;  /* 0x0000000000027941 */ /* 0x000fea0003800200 */
.L_x_26212:
        /* <DEDUP_REMOVED lines=43> */
.L_x_26210:
[----:B------:R-:W-:Y:S05]  /*132e0*/  BSYNC.RECONVERGENT B1 ;  /* 0x0000000000017941 */ /* 0x000fea0003800200 */
.L_x_26209:
        /* <DEDUP_REMOVED lines=10> */
.L_x_26208:
        /* <DEDUP_REMOVED lines=16> */
.L_x_26217:
        /* <DEDUP_REMOVED lines=13> */
.L_x_26219:
[----:B------:R-:W-:Y:S05]  /*13560*/  BSYNC.RECONVERGENT B2 ;  /* 0x0000000000027941 */ /* 0x000fea0003800200 */
.L_x_26218:
        /* <DEDUP_REMOVED lines=43> */
.L_x_26216:
[----:B------:R-:W-:Y:S05]  /*13820*/  BSYNC.RECONVERGENT B1 ;  /* 0x0000000000017941 */ /* 0x000fea0003800200 */
.L_x_26215:
        /* <DEDUP_REMOVED lines=10> */
.L_x_26214:
        /* <DEDUP_REMOVED lines=16> */
.L_x_26223:
        /* <DEDUP_REMOVED lines=13> */
.L_x_26225:
[----:B------:R-:W-:Y:S05]  /*13aa0*/  BSYNC.RECONVERGENT B2 ;  /* 0x0000000000027941 */ /* 0x000fea0003800200 */
.L_x_26224:
        /* <DEDUP_REMOVED lines=43> */
.L_x_26222:
[----:B------:R-:W-:Y:S05]  /*13d60*/  BSYNC.RECONVERGENT B1 ;  /* 0x0000000000017941 */ /* 0x000fea0003800200 */
.L_x_26221:
        /* <DEDUP_REMOVED lines=10> */
.L_x_26220:
        /* <DEDUP_REMOVED lines=16> */
.L_x_26229:
        /* <DEDUP_REMOVED lines=13> */
.L_x_26231:
[----:B------:R-:W-:Y:S05]  /*13fe0*/  BSYNC.RECONVERGENT B2 ;  /* 0x0000000000027941 */ /* 0x000fea0003800200 */
.L_x_26230:
        /* <DEDUP_REMOVED lines=43> */
.L_x_26228:
[----:B------:R-:W-:Y:S05]  /*142a0*/  BSYNC.RECONVERGENT B1 ;  /* 0x0000000000017941 */ /* 0x000fea0003800200 */
.L_x_26227:
        /* <DEDUP_REMOVED lines=11> */
.L_x_26183:
        /* <DEDUP_REMOVED lines=20> */
.L_x_26235:
        /* <DEDUP_REMOVED lines=13> */
.L_x_26237:
[----:B------:R-:W-:Y:S05]  /*14570*/  BSYNC.RECONVERGENT B2 ;  /* 0x0000000000027941 */ /* 0x000fea0003800200 */
.L_x_26236:
        /* <DEDUP_REMOVED lines=42> */
.L_x_26234:
[----:B------:R-:W-:Y:S05]  /*14820*/  BSYNC.RECONVERGENT B1 ;  /* 0x0000000000017941 */ /* 0x000fea0003800200 */
.L_x_26233:
        /* <DEDUP_REMOVED lines=10> */
.L_x_26232:
        /* <DEDUP_REMOVED lines=16> */
.L_x_26241:
        /* <DEDUP_REMOVED lines=13> */
.L_x_26243:
[----:B------:R-:W-:Y:S05]  /*14aa0*/  BSYNC.RECONVERGENT B2 ;  /* 0x0000000000027941 */ /* 0x000fea0003800200 */
.L_x_26242:
        /* <DEDUP_REMOVED lines=42> */
.L_x_26240:
[----:B------:R-:W-:Y:S05]  /*14d50*/  BSYNC.RECONVERGENT B1 ;  /* 0x0000000000017941 */ /* 0x000fea0003800200 */
.L_x_26239:
        /* <DEDUP_REMOVED lines=10> */
.L_x_26238:
        /* <DEDUP_REMOVED lines=16> */
.L_x_26247:
        /* <DEDUP_REMOVED lines=13> */
.L_x_26249:
[----:B------:R-:W-:Y:S05]  /*14fd0*/  BSYNC.RECONVERGENT B2 ;  /* 0x0000000000027941 */ /* 0x000fea0003800200 */
.L_x_26248:
        /* <DEDUP_REMOVED lines=43> */
.L_x_26246:
[----:B------:R-:W-:Y:S05]  /*15290*/  BSYNC.RECONVERGENT B1 ;  /* 0x0000000000017941 */ /* 0x000fea0003800200 */
.L_x_26245:
        /* <DEDUP_REMOVED lines=10> */
.L_x_26244:
        /* <DEDUP_REMOVED lines=16> */
.L_x_26253:
        /* <DEDUP_REMOVED lines=13> */
.L_x_26255:
[----:B------:R-:W-:Y:S05]  /*15510*/  BSYNC.RECONVERGENT B2 ;  /* 0x0000000000027941 */ /* 0x000fea0003800200 */
.L_x_26254:
        /* <DEDUP_REMOVED lines=43> */
.L_x_26252:
[----:B------:R-:W-:Y:S05]  /*157d0*/  BSYNC.RECONVERGENT B1 ;  /* 0x0000000000017941 */ /* 0x000fea0003800200 */
.L_x_26251:
        /* <DEDUP_REMOVED lines=10> */
.L_x_26250:
        /* <DEDUP_REMOVED lines=16> */
.L_x_26259:
        /* <DEDUP_REMOVED lines=13> */
.L_x_26261:
[----:B------:R-:W-:Y:S05]  /*15a50*/  BSYNC.RECONVERGENT B2 ;  /* 0x0000000000027941 */ /* 0x000fea0003800200 */
.L_x_26260:
        /* <DEDUP_REMOVED lines=43> */
.L_x_26258:
[----:B------:R-:W-:Y:S05]  /*15d10*/  BSYNC.RECONVERGENT B1 ;  /* 0x0000000000017941 */ /* 0x000fea0003800200 */
.L_x_26257:
        /* <DEDUP_REMOVED lines=10> */
.L_x_26256:
        /* <DEDUP_REMOVED lines=16> */
.L_x_26265:
        /* <DEDUP_REMOVED lines=13> */
.L_x_26267:
[----:B------:R-:W-:Y:S05]  /*15f90*/  BSYNC.RECONVERGENT B2 ;  /* 0x0000000000027941 */ /* 0x000fea0003800200 */
.L_x_26266:
        /* <DEDUP_REMOVED lines=43> */
.L_x_26264:
[----:B------:R-:W-:Y:S05]  /*16250*/  BSYNC.RECONVERGENT B1 ;  /* 0x0000000000017941 */ /* 0x000fea0003800200 */
.L_x_26263:
        /* <DEDUP_REMOVED lines=10> */
.L_x_26262:
        /* <DEDUP_REMOVED lines=16> */
.L_x_26271:
        /* <DEDUP_REMOVED lines=13> */
.L_x_26273:
[----:B------:R-:W-:Y:S05]  /*164d0*/  BSYNC.RECONVERGENT B2 ;  /* 0x0000000000027941 */ /* 0x000fea0003800200 */
.L_x_26272:
        /* <DEDUP_REMOVED lines=43> */
.L_x_26270:
[----:B------:R-:W-:Y:S05]  /*16790*/  BSYNC.RECONVERGENT B1 ;  /* 0x0000000000017941 */ /* 0x000fea0003800200 */
.L_x_26269:
        /* <DEDUP_REMOVED lines=10> */
.L_x_26268:
        /* <DEDUP_REMOVED lines=16> */
.L_x_26276:
        /* <DEDUP_REMOVED lines=13> */
.L_x_26278:
[----:B------:R-:W-:Y:S05]  /*16a10*/  BSYNC.RECONVERGENT B2 ;  /* 0x0000000000027941 */ /* 0x000fea0003800200 */
.L_x_26277:
        /* <DEDUP_REMOVED lines=43> */
.L_x_26275:
[----:B------:R-:W-:Y:S05]  /*16cd0*/  BSYNC.RECONVERGENT B1 ;  /* 0x0000000000017941 */ /* 0x000fea0003800200 */
.L_x_26274:
        /* <DEDUP_REMOVED lines=10> */
.L_x_26226:
        /* <DEDUP_REMOVED lines=26> */
.L_x_26279:
[----:B------:R-:W-:Y:S01]  /*16f20*/  VIADD R176, R176, 0x80 ;  /* 0x00000080b0b07836 */ /* 0x000fe20000000000 */
[----:B------:R-:W-:-:S07]  /*16f30*/  IADD3 R0, PT, PT, R0, 0x80, RZ ;  /* 0x0000008000007810 */ /* 0x000fce0007ffe0ff */
.L_x_26182:
[----:B------:R-:W-:Y:S05]  /*16f40*/  BSYNC.RECONVERGENT B0 ;  /* 0x0000000000007941 */ /* 0x000fea0003800200 */
.L_x_26181:
        /* <DEDUP_REMOVED lines=34> */
.L_x_26286:
        /* <DEDUP_REMOVED lines=13> */
.L_x_26288:
[----:B------:R-:W-:Y:S05]  /*17240*/  BSYNC.RECONVERGENT B2 ;  /* 0x0000000000027941 */ /* 0x000fea0003800200 */
.L_x_26287:
        /* <DEDUP_REMOVED lines=42> */
.L_x_26285:
[----:B------:R-:W-:Y:S05]  /*174f0*/  BSYNC.RECONVERGENT B1 ;  /* 0x0000000000017941 */ /* 0x000fea0003800200 */
.L_x_26284:
        /* <DEDUP_REMOVED lines=10> */
.L_x_26283:
        /* <DEDUP_REMOVED lines=16> */
.L_x_26292:
        /* <DEDUP_REMOVED lines=13> */
.L_x_26294:
[----:B------:R-:W-:Y:S05]  /*17770*/  BSYNC.RECONVERGENT B2 ;  /* 0x0000000000027941 */ /* 0x000fea0003800200 */
.L_x_26293:
        /* <DEDUP_REMOVED lines=42> */
.L_x_26291:
[----:B------:R-:W-:Y:S05]  /*17a20*/  BSYNC.RECONVERGENT B1 ;  /* 0x0000000000017941 */ /* 0x000fea0003800200 */
.L_x_26290:
        /* <DEDUP_REMOVED lines=10> */
.L_x_26289:
        /* <DEDUP_REMOVED lines=16> */
.L_x_26298:
        /* <DEDUP_REMOVED lines=13> */
.L_x_26300:
[----:B------:R-:W-:Y:S05]  /*17ca0*/  BSYNC.RECONVERGENT B2 ;  /* 0x0000000000027941 */ /* 0x000fea0003800200 */
.L_x_26299:
        /* <DEDUP_REMOVED lines=43> */
.L_x_26297:
[----:B------:R-:W-:Y:S05]  /*17f60*/  BSYNC.RECONVERGENT B1 ;  /* 0x0000000000017941 */ /* 0x000fea0003800200 */
.L_x_26296:
        /* <DEDUP_REMOVED lines=10> */
.L_x_26295:
        /* <DEDUP_REMOVED lines=16> */
.L_x_26304:
        /* <DEDUP_REMOVED lines=13> */
.L_x_26306:
[----:B------:R-:W-:Y:S05]  /*181e0*/  BSYNC.RECONVERGENT B2 ;  /* 0x0000000000027941 */ /* 0x000fea0003800200 */
.L_x_26305:
        /* <DEDUP_REMOVED lines=43> */
.L_x_26303:
[----:B------:R-:W-:Y:S05]  /*184a0*/  BSYNC.RECONVERGENT B1 ;  /* 0x0000000000017941 */ /* 0x000fea0003800200 */
.L_x_26302:
        /* <DEDUP_REMOVED lines=10> */
.L_x_26301:
        /* <DEDUP_REMOVED lines=16> */
.L_x_26310:
        /* <DEDUP_REMOVED lines=13> */
.L_x_26312:
[----:B------:R-:W-:Y:S05]  /*18720*/  BSYNC.RECONVERGENT B2 ;  /* 0x0000000000027941 */ /* 0x000fea0003800200 */
.L_x_26311:
        /* <DEDUP_REMOVED lines=43> */
.L_x_26309:
[----:B------:R-:W-:Y:S05]  /*189e0*/  BSYNC.RECONVERGENT B1 ;  /* 0x0000000000017941 */ /* 0x000fea0003800200 */
.L_x_26308:
        /* <DEDUP_REMOVED lines=10> */
.L_x_26307:
        /* <DEDUP_REMOVED lines=16> */
.L_x_26316:
        /* <DEDUP_REMOVED lines=13> */
.L_x_26318:
[----:B------:R-:W-:Y:S05]  /*18c60*/  BSYNC.RECONVERGENT B2 ;  /* 0x0000000000027941 */ /* 0x000fea0003800200 */
.L_x_26317:
        /* <DEDUP_REMOVED lines=43> */
.L_x_26315:
[----:B------:R-:W-:Y:S05]  /*18f20*/  BSYNC.RECONVERGENT B1 ;  /* 0x0000000000017941 */ /* 0x000fea0003800200 */
.L_x_26314:
        /* <DEDUP_REMOVED lines=10> */
.L_x_26313:
        /* <DEDUP_REMOVED lines=16> */
.L_x_26322:
        /* <DEDUP_REMOVED lines=13> */
.L_x_26324:
[----:B------:R-:W-:Y:S05]  /*191a0*/  BSYNC.RECONVERGENT B2 ;  /* 0x0000000000027941 */ /* 0x000fea0003800200 */
.L_x_26323:
        /* <DEDUP_REMOVED lines=43> */
.L_x_26321:
[----:B------:R-:W-:Y:S05]  /*19460*/  BSYNC.RECONVERGENT B1 ;  /* 0x0000000000017941 */ /* 0x000fea0003800200 */
.L_x_26320:
        /* <DEDUP_REMOVED lines=10> */
.L_x_26319:
        /* <DEDUP_REMOVED lines=20> */
.L_x_26328:
        /* <DEDUP_REMOVED lines=13> */
.L_x_26330:
[----:B------:R-:W-:Y:S05]  /*19720*/  BSYNC.RECONVERGENT B2 ;  /* 0x0000000000027941 */ /* 0x000fea0003800200 */
.L_x_26329:
        /* <DEDUP_REMOVED lines=43> */
.L_x_26327:
[----:B------:R-:W-:Y:S05]  /*199e0*/  BSYNC.RECONVERGENT B1 ;  /* 0x0000000000017941 */ /* 0x000fea0003800200 */
.L_x_26326:
        /* <DEDUP_REMOVED lines=11> */
.L_x_26282:
        /* <DEDUP_REMOVED lines=20> */
.L_x_26334:
        /* <DEDUP_REMOVED lines=13> */
.L_x_26336:
[----:B------:R-:W-:Y:S05]  /*19cb0*/  BSYNC.RECONVERGENT B2 ;  /* 0x0000000000027941 */ /* 0x000fea0003800200 */
.L_x_26335:
        /* <DEDUP_REMOVED lines=42> */
.L_x_26333:
[----:B------:R-:W-:Y:S05]  /*19f60*/  BSYNC.RECONVERGENT B1 ;  /* 0x0000000000017941 */ /* 0x000fea0003800200 */
.L_x_26332:
        /* <DEDUP_REMOVED lines=10> */
.L_x_26331:
        /* <DEDUP_REMOVED lines=16> */
.L_x_26340:
        /* <DEDUP_REMOVED lines=13> */
.L_x_26342:
[----:B------:R-:W-:Y:S05]  /*1a1e0*/  BSYNC.RECONVERGENT B2 ;  /* 0x0000000000027941 */ /* 0x000fea0003800200 */
.L_x_26341:
        /* <DEDUP_REMOVED lines=42> */
.L_x_26339:
[----:B------:R-:W-:Y:S05]  /*1a490*/  BSYNC.RECONVERGENT B1 ;  /* 0x0000000000017941 */ /* 0x000fea0003800200 */
.L_x_26338:
        /* <DEDUP_REMOVED lines=10> */
.L_x_26337:
        /* <DEDUP_REMOVED lines=16> */
.L_x_26346:
        /* <DEDUP_REMOVED lines=13> */
.L_x_26348:
[----:B------:R-:W-:Y:S05]  /*1a710*/  BSYNC.RECONVERGENT B2 ;  /* 0x0000000000027941 */ /* 0x000fea0003800200 */
.L_x_26347:
        /* <DEDUP_REMOVED lines=43> */
.L_x_26345:
[----:B------:R-:W-:Y:S05]  /*1a9d0*/  BSYNC.RECONVERGENT B1 ;  /* 0x0000000000017941 */ /* 0x000fea0003800200 */
.L_x_26344:
        /* <DEDUP_REMOVED lines=10> */
.L_x_26343:
        /* <DEDUP_REMOVED lines=16> */
.L_x_26352:
        /* <DEDUP_REMOVED lines=13> */
.L_x_26354:
[----:B------:R-:W-:Y:S05]  /*1ac50*/  BSYNC.RECONVERGENT B2 ;  /* 0x0000000000027941 */ /* 0x000fea0003800200 */
.L_x_26353:
        /* <DEDUP_REMOVED lines=43> */
.L_x_26351:
[----:B------:R-:W-:Y:S05]  /*1af10*/  BSYNC.RECONVERGENT B1 ;  /* 0x0000000000017941 */ /* 0x000fea0003800200 */
.L_x_26350:
        /* <DEDUP_REMOVED lines=10> */
.L_x_26349:
        /* <DEDUP_REMOVED lines=16> */
.L_x_26358:
        /* <DEDUP_REMOVED lines=13> */
.L_x_26360:
[----:B------:R-:W-:Y:S05]  /*1b190*/  BSYNC.RECONVERGENT B2 ;  /* 0x0000000000027941 */ /* 0x000fea0003800200 */
.L_x_26359:
        /* <DEDUP_REMOVED lines=43> */
.L_x_26357:
[----:B------:R-:W-:Y:S05]  /*1b450*/  BSYNC.RECONVERGENT B1 ;  /* 0x0000000000017941 */ /* 0x000fea0003800200 */
.L_x_26356:
        /* <DEDUP_REMOVED lines=10> */
.L_x_26355:
        /* <DEDUP_REMOVED lines=16> */
.L_x_26364:
        /* <DEDUP_REMOVED lines=13> */
.L_x_26366:
[----:B------:R-:W-:Y:S05]  /*1b6d0*/  BSYNC.RECONVERGENT B2 ;  /* 0x0000000000027941 */ /* 0x000fea0003800200 */
.L_x_26365:
        /* <DEDUP_REMOVED lines=43> */
.L_x_26363:
[----:B------:R-:W-:Y:S05]  /*1b990*/  BSYNC.RECONVERGENT B1 ;  /* 0x0000000000017941 */ /* 0x000fea0003800200 */
.L_x_26362:
        /* <DEDUP_REMOVED lines=10> */
.L_x_26361:
        /* <DEDUP_REMOVED lines=16> */
.L_x_26370:
        /* <DEDUP_REMOVED lines=13> */
.L_x_26372:
[----:B------:R-:W-:Y:S05]  /*1bc10*/  BSYNC.RECONVERGENT B2 ;  /* 0x0000000000027941 */ /* 0x000fea0003800200 */
.L_x_26371:
        /* <DEDUP_REMOVED lines=43> */
.L_x_26369:
[----:B------:R-:W-:Y:S05]  /*1bed0*/  BSYNC.RECONVERGENT B1 ;  /* 0x0000000000017941 */ /* 0x000fea0003800200 */
.L_x_26368:
        /* <DEDUP_REMOVED lines=10> */
.L_x_26367:
        /* <DEDUP_REMOVED lines=20> */
.L_x_26375:
        /* <DEDUP_REMOVED lines=13> */
.L_x_26377:
[----:B------:R-:W-:Y:S05]  /*1c190*/  BSYNC.RECONVERGENT B2 ;  /* 0x0000000000027941 */ /* 0x000fea0003800200 */
.L_x_26376:
        /* <DEDUP_REMOVED lines=43> */
.L_x_26374:
[----:B------:R-:W-:Y:S05]  /*1c450*/  BSYNC.RECONVERGENT B1 ;  /* 0x0000000000017941 */ /* 0x000fea0003800200 */
.L_x_26373:
        /* <DEDUP_REMOVED lines=10> */
.L_x_26325:
        /* <DEDUP_REMOVED lines=25> */
.L_x_26281:
[----:B------:R-:W-:Y:S05]  /*1c690*/  BSYNC.RECONVERGENT B0 ;  /* 0x0000000000007941 */ /* 0x000fea0003800200 */
.L_x_26280:
        /* <DEDUP_REMOVED lines=257> */
.L_x_26380:
[----:B------:R-:W-:Y:S05]  /*1d6b0*/  BSYNC.RECONVERGENT B0 ;  /* 0x0000000000007941 */ /* 0x000fea0003800200 */
.L_x_26379:
        /* <DEDUP_REMOVED lines=35> */
.L_x_26382:
[----:B------:R-:W-:Y:S05]  /*1d8f0*/  BSYNC.RECONVERGENT B0 ;  /* 0x0000000000007941 */ /* 0x000fea0003800200 */
.L_x_26381:
        /* <DEDUP_REMOVED lines=35> */
.L_x_26384:
[----:B------:R-:W-:Y:S05]  /*1db30*/  BSYNC.RECONVERGENT B0 ;  /* 0x0000000000007941 */ /* 0x000fea0003800200 */
.L_x_26383:
        /* <DEDUP_REMOVED lines=34> */
.L_x_26386:
[----:B------:R-:W-:Y:S05]  /*1dd60*/  BSYNC.RECONVERGENT B0 ;  /* 0x0000000000007941 */ /* 0x000fea0003800200 */
.L_x_26385:
        /* <DEDUP_REMOVED lines=33> */
.L_x_26387:
[----:B------:R-:W-:Y:S05]  /*1df80*/  BSYNC.RECONVERGENT B0 ;  /* 0x0000000000007941 */ /* 0x000fea0003800200 */
.L_x_26378:
[----:B------:R-:W-:Y:S02]  /*1df90*/  UIADD3 UR7, UPT, UPT, UR7, UR20, URZ ;  /* 0x0000001407077290 */ /* 0x000fe4000fffe0ff */
[----:B------:R-:W-:Y:S02]  /*1dfa0*/  UPLOP3.LUT UP1, UPT, UPT, UPT, UP1, 0x40, 0x4 ;  /* 0x000000000004789c */ /* 0x000fe40003f2e810 */
[----:B------:R-:W-:-:S09]  /*1dfb0*/  UISETP.GE.AND UP0, UPT, UR7, UR21, UPT ;  /* 0x000000150700728c */ /* 0x000fd2000bf06270 */
[----:B------:R-:W-:Y:S05]  /*1dfc0*/  BRA.U !UP0, `(.L_x_26388) ;  /* 0xfffffe3108807547 */ /* 0x000fea000b83ffff */
[----:B------:R-:W-:Y:S05]  /*1dfd0*/  EXIT ;  /* 0x000000000000794d */ /* 0x000fea0003800000 */
.L_x_26389:
        /* <DEDUP_REMOVED lines=10> */
.L_x_34106:


//--------------------- .text._ZN10layer_norm13ln_fwd_kernelINS_13Kernel_traitsIf6__halffS2_fjLj5120ELj1ELj1ELj4ELj16ENS_18Kernel_traits_baseILj5120EfS2_fS2_fjLj128EEEEELb1ELb1ELb1ELb1EEEvNS_9FwdParamsE --------------------------
	.section	.text._ZN10layer_norm13ln_fwd_kernelINS_13Kernel_traitsIf6__halffS2_fjLj5120ELj1ELj1ELj4ELj16ENS_18Kernel_traits_baseILj5120EfS2_fS2_fjLj128EEEEELb1ELb1ELb1ELb1EEEvNS_9FwdParamsE,"ax",@progbits
	.align	128
        .global         _ZN10layer_norm13ln_fwd_kernelINS_13Kernel_traitsIf6__halffS2_fjLj5120ELj1ELj1ELj4ELj16ENS_18Kernel_traits_baseILj5120EfS2_fS2_fjLj128EEEEELb1ELb1ELb1ELb1EEEvNS_9FwdParamsE
        .type           _ZN10layer_norm13ln_fwd_kernelINS_13Kernel_traitsIf6__halffS2_fjLj5120ELj1ELj1ELj4ELj16ENS_18Kernel_traits_baseILj5120EfS2_fS2_fjLj128EEEEELb1ELb1ELb1ELb1EEEvNS_9FwdParamsE,@function
        .size           _ZN10layer_norm13ln_fwd_kernelINS_13Kernel_traitsIf6__halffS2_fjLj5120ELj1ELj1ELj4ELj16ENS_18Kernel_traits_baseILj5120EfS2_fS2_fjLj128EEEEELb1ELb1ELb1ELb1EEEvNS_9FwdParamsE,(.L_x_34107 - _ZN10layer_norm13ln_fwd_kernelINS_13Kernel_traitsIf6__halffS2_fjLj5120ELj1ELj1ELj4ELj16ENS_18Kernel_traits_baseILj5120EfS2_fS2_fjLj128EEEEELb1ELb1ELb1ELb1EEEvNS_9FwdParamsE)
        .other          _ZN10layer_norm13ln_fwd_kernelINS_13Kernel_traitsIf6__halffS2_fjLj5120ELj1ELj1ELj4ELj16ENS_18Kernel_traits_baseILj5120EfS2_fS2_fjLj128EEEEELb1ELb1ELb1ELb1EEEvNS_9FwdParamsE,@"STO_CUDA_ENTRY STV_DEFAULT"
_ZN10layer_norm13ln_fwd_kernelINS_13Kernel_traitsIf6__halffS2_fjLj5120ELj1ELj1ELj4ELj16ENS_18Kernel_traits_baseILj5120EfS2_fS2_fjLj128EEEEELb1ELb1ELb1ELb1EEEvNS_9FwdParamsE:
.text._ZN10layer_norm13ln_fwd_kernelINS_13Kernel_traitsIf6__halffS2_fjLj5120ELj1ELj1ELj4ELj16ENS_18Kernel_traits_baseILj5120EfS2_fS2_fjLj128EEEEELb1ELb1ELb1ELb1EEEvNS_9FwdParamsE:
        /* <DEDUP_REMOVED lines=62> */
.L_x_26390:
        /* <DEDUP_REMOVED lines=44> */
.L_x_26391:
        /* <DEDUP_REMOVED lines=91> */
.L_x_26722:
        /* <DEDUP_REMOVED lines=49> */
.L_x_26395:
        /* <DEDUP_REMOVED lines=12> */
.L_x_26396:
        /* <DEDUP_REMOVED lines=60> */
.L_x_26394:
        /* <DEDUP_REMOVED lines=10> */
.L_x_26393:
[----:B------:R-:W-:Y:S01]  /*1480*/  MOV R139, R140 ;  /* 0x0000008c008b7202 */ /* 0x000fe20000000f00 */
        /* <DEDUP_REMOVED lines=14> */
.L_x_26399:
        /* <DEDUP_REMOVED lines=12> */
.L_x_26400:
        /* <DEDUP_REMOVED lines=61> */
.L_x_26398:
        /* <DEDUP_REMOVED lines=10> */
.L_x_26397:
        /* <DEDUP_REMOVED lines=15> */
.L_x_26403:
        /* <DEDUP_REMOVED lines=12> */
.L_x_26404:
        /* <DEDUP_REMOVED lines=61> */
.L_x_26402:
        /* <DEDUP_REMOVED lines=10> */
.L_x_26401:
        /* <DEDUP_REMOVED lines=15> */
.L_x_26407:
        /* <DEDUP_REMOVED lines=12> */
.L_x_26408:
        /* <DEDUP_REMOVED lines=61> */
.L_x_26406:
        /* <DEDUP_REMOVED lines=10> */
.L_x_26405:
[----:B------:R-:W-:Y:S01]  /*26e0*/  MOV R142, R141 ;  /* 0x0000008d008e7202 */ /* 0x000fe20000000f00 */
[----:B-----5:R-:W-:Y:S01]  /*26f0*/  IMAD.MOV.U32 R140, RZ, RZ, R124 ;  /* 0x000000ffff8c7224 */ /* 0x020fe200078e007c */
        /* <DEDUP_REMOVED lines=13> */
.L_x_26411:
        /* <DEDUP_REMOVED lines=12> */
.L_x_26412:
        /* <DEDUP_REMOVED lines=61> */
.L_x_26410:
        /* <DEDUP_REMOVED lines=10> */
.L_x_26409:
        /* <DEDUP_REMOVED lines=15> */
.L_x_26415:
        /* <DEDUP_REMOVED lines=12> */
.L_x_26416:
        /* <DEDUP_REMOVED lines=56> */
[----:B------:R-:W-:Y:S01]  /*3230*/  IMAD.WIDE.U32 R144, R141, -0x2daee0ad, RZ ;  /* 0xd2511f538d907825 */ /* 0x000fe200078e00ff */
[----:B------:R-:W-:-:S03]  /*3240*/  MOV R141, R146 ;  /* 0x00000092008d7202 */ /* 0x000fc60000000f00 */
[----:B------:R-:W-:Y:S01]  /*3250*/  IMAD.MOV.U32 R146, RZ, RZ, R144 ;  /* 0x000000ffff927224 */ /* 0x000fe200078e0090 */
[----:B------:R-:W-:Y:S01]  /*3260*/  LOP3.LUT R181, R181, R142, R145, 0x96, !PT ;  /* 0x0000008eb5b57212 */ /* 0x000fe200078e9691 */
[----:B------:R-:W-:-:S07]  /*3270*/  IMAD.MOV.U32 R143, RZ, RZ, RZ ;  /* 0x000000ffff8f7224 */ /* 0x000fce00078e00ff */
.L_x_26414:
        /* <DEDUP_REMOVED lines=10> */
.L_x_26413:
        /* <DEDUP_REMOVED lines=15> */
.L_x_26419:
        /* <DEDUP_REMOVED lines=12> */
.L_x_26420:
        /* <DEDUP_REMOVED lines=61> */
.L_x_26418:
        /* <DEDUP_REMOVED lines=10> */
.L_x_26417:
        /* <DEDUP_REMOVED lines=15> */
.L_x_26423:
        /* <DEDUP_REMOVED lines=12> */
.L_x_26424:
        /* <DEDUP_REMOVED lines=53> */
[----:B------:R-:W-:Y:S02]  /*3e40*/  HFMA2 R147, -RZ, RZ, 0, 0 ;  /* 0x00000000ff937431 */ /* 0x000fe400000001ff */
[----:B------:R-:W-:-:S04]  /*3e50*/  IMAD.WIDE.U32 R150, R150, -0x326172a9, RZ ;  /* 0xcd9e8d5796967825 */ /* 0x000fc800078e00ff */
[----:B------:R-:W-:Y:S01]  /*3e60*/  IMAD.WIDE.U32 R148, R143, -0x2daee0ad, RZ ;  /* 0xd2511f538f947825 */ /* 0x000fe200078e00ff */
[----:B------:R-:W-:Y:S02]  /*3e70*/  LOP3.LUT R180, R145, R180, R151, 0x96, !PT ;  /* 0x000000b491b47212 */ /* 0x000fe400078e9697 */
[----:B------:R-:W-:Y:S01]  /*3e80*/  MOV R182, R150 ;  /* 0x0000009600b67202 */ /* 0x000fe20000000f00 */
[----:B------:R-:W-:Y:S01]  /*3e90*/  IMAD.MOV.U32 R143, RZ, RZ, R146 ;  /* 0x000000ffff8f7224 */ /* 0x000fe200078e0092 */
[----:B------:R-:W-:Y:S01]  /*3ea0*/  LOP3.LUT R181, R181, R144, R149, 0x96, !PT ;  /* 0x00000090b5b57212 */ /* 0x000fe200078e9695 */
[----:B------:R-:W-:-:S07]  /*3eb0*/  IMAD.MOV.U32 R146, RZ, RZ, R148 ;  /* 0x000000ffff927224 */ /* 0x000fce00078e0094 */
.L_x_26422:
        /* <DEDUP_REMOVED lines=11> */
.L_x_26392:
        /* <DEDUP_REMOVED lines=19> */
.L_x_26427:
        /* <DEDUP_REMOVED lines=12> */
.L_x_26428:
        /* <DEDUP_REMOVED lines=59> */
[----:B------:R-:W-:-:S07]  /*4510*/  IMAD.MOV.U32 R136, RZ, RZ, R192 ;  /* 0x000000ffff887224 */ /* 0x000fce00078e00c0 */
.L_x_26426:
        /* <DEDUP_REMOVED lines=10> */
.L_x_26425:
        /* <DEDUP_REMOVED lines=15> */
.L_x_26431:
        /* <DEDUP_REMOVED lines=12> */
.L_x_26432:
        /* <DEDUP_REMOVED lines=61> */
.L_x_26430:
        /* <DEDUP_REMOVED lines=10> */
.L_x_26429:
        /* <DEDUP_REMOVED lines=15> */
.L_x_26435:
        /* <DEDUP_REMOVED lines=12> */
.L_x_26436:
        /* <DEDUP_REMOVED lines=61> */
.L_x_26434:
        /* <DEDUP_REMOVED lines=10> */
.L_x_26433:
        /* <DEDUP_REMOVED lines=15> */
.L_x_26439:
        /* <DEDUP_REMOVED lines=12> */
.L_x_26440:
        /* <DEDUP_REMOVED lines=61> */
.L_x_26438:
        /* <DEDUP_REMOVED lines=10> */
.L_x_26437:
        /* <DEDUP_REMOVED lines=15> */
.L_x_26443:
        /* <DEDUP_REMOVED lines=12> */
.L_x_26444:
        /* <DEDUP_REMOVED lines=61> */
.L_x_26442:
        /* <DEDUP_REMOVED lines=10> */
.L_x_26441:
        /* <DEDUP_REMOVED lines=15> */
.L_x_26447:
        /* <DEDUP_REMOVED lines=12> */
.L_x_26448:
        /* <DEDUP_REMOVED lines=61> */
.L_x_26446:
        /* <DEDUP_REMOVED lines=10> */
.L_x_26445:
        /* <DEDUP_REMOVED lines=15> */
.L_x_26451:
        /* <DEDUP_REMOVED lines=12> */
.L_x_26452:
        /* <DEDUP_REMOVED lines=61> */
.L_x_26450:
        /* <DEDUP_REMOVED lines=10> */
.L_x_26449:
        /* <DEDUP_REMOVED lines=15> */
.L_x_26454:
        /* <DEDUP_REMOVED lines=12> */
.L_x_26455:
        /* <DEDUP_REMOVED lines=61> */
.L_x_26453:
        /* <DEDUP_REMOVED lines=10> */
.L_x_26421:
        /* <DEDUP_REMOVED lines=28> */
[----:B0-----:R-:W-:Y:S01]  /*7260*/  IMAD.WIDE.U32 R144, R168, 0x8, R156 ;  /* 0x00000008a8907825 */ /* 0x001fe200078e009c */
[----:B------:R-:W-:-:S05]  /*7270*/  LOP3.LUT R148, R159, 0xff, R184, 0xf8, !PT ;  /* 0x000000ff9f947812 */ /* 0x000fca00078ef8b8 */
[----:B------:R1:W-:Y:S02]  /*7280*/  STG.E.64 desc[UR6][R144.64], R148 ;  /* 0x0000009490007986 */ /* 0x0003e4000c101b06 */
.L_x_26456:
[----:B-----5:R2:W5:Y:S04]  /*7290*/  @P1 LDG.E.128 R132, desc[UR6][R152.64] ;  /* 0x0000000698841981 */ /* 0x020568000c1e1d00 */
[----:B------:R2:W5:Y:S04]  /*72a0*/  @P0 LDG.E.128 R128, desc[UR6][R154.64] ;  /* 0x000000069a800981 */ /* 0x000568000c1e1d00 */
[----:B------:R2:W5:Y:S01]  /*72b0*/  @P0 LDG.E.128 R124, desc[UR6][R154.64+0x10] ;  /* 0x000010069a7c0981 */ /* 0x000562000c1e1d00 */
[----:B------:R-:W-:Y:S05]  /*72c0*/  @!P0 BRA `(.L_x_26457) ;  /* 0x0000003000548947 */ /* 0x000fea0003800000 */
[----:B------:R-:W-:Y:S01]  /*72d0*/  ISETP.GT.AND P2, PT, R0, RZ, PT ;  /* 0x000000ff0000720c */ /* 0x000fe20003f44270 */
[----:B--2---:R-:W-:Y:S01]  /*72e0*/  IMAD.MOV.U32 R154, RZ, RZ, R146 ;  /* 0x000000ffff9a7224 */ /* 0x004fe200078e0092 */
[----:B-1----:R-:W-:Y:S02]  /*72f0*/  MOV R148, R147 ;  /* 0x0000009300947202 */ /* 0x002fe40000000f00 */
[----:B0----5:R-:W-:-:S09]  /*7300*/  MOV R144, R128 ;  /* 0x0000008000907202 */ /* 0x021fd20000000f00 */
        /* <DEDUP_REMOVED lines=16> */
.L_x_26460:
        /* <DEDUP_REMOVED lines=12> */
.L_x_26461:
        /* <DEDUP_REMOVED lines=60> */
.L_x_26459:
        /* <DEDUP_REMOVED lines=10> */
.L_x_26458:
        /* <DEDUP_REMOVED lines=15> */
.L_x_26464:
        /* <DEDUP_REMOVED lines=12> */
.L_x_26465:
        /* <DEDUP_REMOVED lines=61> */
.L_x_26463:
        /* <DEDUP_REMOVED lines=10> */
.L_x_26462:
        /* <DEDUP_REMOVED lines=15> */
.L_x_26468:
        /* <DEDUP_REMOVED lines=12> */
.L_x_26469:
        /* <DEDUP_REMOVED lines=61> */
.L_x_26467:
        /* <DEDUP_REMOVED lines=10> */
.L_x_26466:
        /* <DEDUP_REMOVED lines=15> */
.L_x_26472:
        /* <DEDUP_REMOVED lines=12> */
.L_x_26473:
        /* <DEDUP_REMOVED lines=61> */
.L_x_26471:
        /* <DEDUP_REMOVED lines=10> */
.L_x_26470:
        /* <DEDUP_REMOVED lines=15> */
.L_x_26476:
        /* <DEDUP_REMOVED lines=12> */
.L_x_26477:
        /* <DEDUP_REMOVED lines=61> */
.L_x_26475:
        /* <DEDUP_REMOVED lines=10> */
.L_x_26474:
        /* <DEDUP_REMOVED lines=15> */
.L_x_26480:
        /* <DEDUP_REMOVED lines=12> */
.L_x_26481:
        /* <DEDUP_REMOVED lines=61> */
.L_x_26479:
        /* <DEDUP_REMOVED lines=10> */
.L_x_26478:
        /* <DEDUP_REMOVED lines=15> */
.L_x_26484:
        /* <DEDUP_REMOVED lines=12> */
.L_x_26485:
        /* <DEDUP_REMOVED lines=61> */
.L_x_26483:
        /* <DEDUP_REMOVED lines=10> */
.L_x_26482:
        /* <DEDUP_REMOVED lines=15> */
.L_x_26488:
        /* <DEDUP_REMOVED lines=12> */
.L_x_26489:
        /* <DEDUP_REMOVED lines=61> */
.L_x_26487:
        /* <DEDUP_REMOVED lines=11> */
.L_x_26457:
        /* <DEDUP_REMOVED lines=19> */
.L_x_26492:
        /* <DEDUP_REMOVED lines=12> */
.L_x_26493:
        /* <DEDUP_REMOVED lines=60> */
.L_x_26491:
        /* <DEDUP_REMOVED lines=10> */
.L_x_26490:
        /* <DEDUP_REMOVED lines=15> */
.L_x_26496:
        /* <DEDUP_REMOVED lines=12> */
.L_x_26497:
        /* <DEDUP_REMOVED lines=61> */
.L_x_26495:
        /* <DEDUP_REMOVED lines=10> */
.L_x_26494:
        /* <DEDUP_REMOVED lines=15> */
.L_x_26500:
        /* <DEDUP_REMOVED lines=12> */
.L_x_26501:
        /* <DEDUP_REMOVED lines=61> */
.L_x_26499:
        /* <DEDUP_REMOVED lines=10> */
.L_x_26498:
        /* <DEDUP_REMOVED lines=15> */
.L_x_26504:
        /* <DEDUP_REMOVED lines=12> */
.L_x_26505:
        /* <DEDUP_REMOVED lines=61> */
.L_x_26503:
        /* <DEDUP_REMOVED lines=10> */
.L_x_26502:
        /* <DEDUP_REMOVED lines=15> */
.L_x_26508:
        /* <DEDUP_REMOVED lines=12> */
.L_x_26509:
        /* <DEDUP_REMOVED lines=61> */
.L_x_26507:
        /* <DEDUP_REMOVED lines=10> */
.L_x_26506:
        /* <DEDUP_REMOVED lines=15> */
.L_x_26512:
        /* <DEDUP_REMOVED lines=12> */
.L_x_26513:
        /* <DEDUP_REMOVED lines=61> */
.L_x_26511:
        /* <DEDUP_REMOVED lines=10> */
.L_x_26510:
        /* <DEDUP_REMOVED lines=15> */
.L_x_26516:
        /* <DEDUP_REMOVED lines=12> */
.L_x_26517:
        /* <DEDUP_REMOVED lines=61> */
.L_x_26515:
        /* <DEDUP_REMOVED lines=10> */
.L_x_26514:
        /* <DEDUP_REMOVED lines=15> */
.L_x_26519:
        /* <DEDUP_REMOVED lines=12> */
.L_x_26520:
        /* <DEDUP_REMOVED lines=61> */
.L_x_26518:
        /* <DEDUP_REMOVED lines=10> */
.L_x_26486:
        /* <DEDUP_REMOVED lines=32> */
.L_x_26521:
        /* <DEDUP_REMOVED lines=24> */
.L_x_26525:
        /* <DEDUP_REMOVED lines=12> */
.L_x_26526:
        /* <DEDUP_REMOVED lines=60> */
.L_x_26524:
        /* <DEDUP_REMOVED lines=10> */
.L_x_26523:
        /* <DEDUP_REMOVED lines=15> */
.L_x_26529:
        /* <DEDUP_REMOVED lines=12> */
.L_x_26530:
        /* <DEDUP_REMOVED lines=61> */
.L_x_26528:
        /* <DEDUP_REMOVED lines=10> */
.L_x_26527:
        /* <DEDUP_REMOVED lines=15> */
.L_x_26533:
        /* <DEDUP_REMOVED lines=12> */
.L_x_26534:
        /* <DEDUP_REMOVED lines=61> */
.L_x_26532:
        /* <DEDUP_REMOVED lines=10> */
.L_x_26531:
        /* <DEDUP_REMOVED lines=15> */
.L_x_26537:
        /* <DEDUP_REMOVED lines=12> */
.L_x_26538:
        /* <DEDUP_REMOVED lines=61> */
.L_x_26536:
        /* <DEDUP_REMOVED lines=10> */
.L_x_26535:
        /* <DEDUP_REMOVED lines=15> */
.L_x_26541:
        /* <DEDUP_REMOVED lines=12> */
.L_x_26542:
        /* <DEDUP_REMOVED lines=61> */
.L_x_26540:
        /* <DEDUP_REMOVED lines=10> */
.L_x_26539:
        /* <DEDUP_REMOVED lines=15> */
.L_x_26545:
        /* <DEDUP_REMOVED lines=12> */
.L_x_26546:
        /* <DEDUP_REMOVED lines=61> */
.L_x_26544:
        /* <DEDUP_REMOVED lines=10> */
.L_x_26543:
        /* <DEDUP_REMOVED lines=15> */
.L_x_26549:
        /* <DEDUP_REMOVED lines=12> */
.L_x_26550:
        /* <DEDUP_REMOVED lines=61> */
.L_x_26548:
        /* <DEDUP_REMOVED lines=10> */
.L_x_26547:
        /* <DEDUP_REMOVED lines=15> */
.L_x_26553:
        /* <DEDUP_REMOVED lines=12> */
.L_x_26554:
        /* <DEDUP_REMOVED lines=61> */
.L_x_26552:
        /* <DEDUP_REMOVED lines=11> */
.L_x_26522:
        /* <DEDUP_REMOVED lines=19> */
.L_x_26557:
        /* <DEDUP_REMOVED lines=12> */
.L_x_26558:
        /* <DEDUP_REMOVED lines=60> */
.L_x_26556:
        /* <DEDUP_REMOVED lines=10> */
.L_x_26555:
        /* <DEDUP_REMOVED lines=15> */
.L_x_26561:
        /* <DEDUP_REMOVED lines=12> */
.L_x_26562:
        /* <DEDUP_REMOVED lines=61> */
.L_x_26560:
        /* <DEDUP_REMOVED lines=10> */
.L_x_26559:
        /* <DEDUP_REMOVED lines=15> */
.L_x_26565:
        /* <DEDUP_REMOVED lines=12> */
.L_x_26566:
        /* <DEDUP_REMOVED lines=61> */
.L_x_26564:
        /* <DEDUP_REMOVED lines=10> */
.L_x_26563:
        /* <DEDUP_REMOVED lines=15> */
.L_x_26569:
        /* <DEDUP_REMOVED lines=12> */
.L_x_26570:
        /* <DEDUP_REMOVED lines=61> */
.L_x_26568:
        /* <DEDUP_REMOVED lines=10> */
.L_x_26567:
        /* <DEDUP_REMOVED lines=15> */
.L_x_26573:
        /* <DEDUP_REMOVED lines=12> */
.L_x_26574:
        /* <DEDUP_REMOVED lines=61> */
.L_x_26572:
        /* <DEDUP_REMOVED lines=10> */
.L_x_26571:
        /* <DEDUP_REMOVED lines=15> */
.L_x_26577:
        /* <DEDUP_REMOVED lines=12> */
.L_x_26578:
        /* <DEDUP_REMOVED lines=61> */
.L_x_26576:
        /* <DEDUP_REMOVED lines=10> */
.L_x_26575:
        /* <DEDUP_REMOVED lines=15> */
.L_x_26581:
        /* <DEDUP_REMOVED lines=12> */
.L_x_26582:
        /* <DEDUP_REMOVED lines=61> */
.L_x_26580:
        /* <DEDUP_REMOVED lines=10> */
.L_x_26579:
        /* <DEDUP_REMOVED lines=15> */
.L_x_26584:
        /* <DEDUP_REMOVED lines=12> */
.L_x_26585:
        /* <DEDUP_REMOVED lines=61> */
.L_x_26583:
        /* <DEDUP_REMOVED lines=10> */
.L_x_26551:
        /* <DEDUP_REMOVED lines=32> */
.L_x_26586:
        /* <DEDUP_REMOVED lines=24> */
.L_x_26590:
        /* <DEDUP_REMOVED lines=12> */
.L_x_26591:
        /* <DEDUP_REMOVED lines=60> */
.L_x_26589:
        /* <DEDUP_REMOVED lines=10> */
.L_x_26588:
        /* <DEDUP_REMOVED lines=15> */
.L_x_26594:
        /* <DEDUP_REMOVED lines=12> */
.L_x_26595:
        /* <DEDUP_REMOVED lines=61> */
.L_x_26593:
        /* <DEDUP_REMOVED lines=10> */
.L_x_26592:
        /* <DEDUP_REMOVED lines=15> */
.L_x_26598:
        /* <DEDUP_REMOVED lines=12> */
.L_x_26599:
        /* <DEDUP_REMOVED lines=61> */
.L_x_26597:
        /* <DEDUP_REMOVED lines=10> */
.L_x_26596:
        /* <DEDUP_REMOVED lines=15> */
.L_x_26602:
        /* <DEDUP_REMOVED lines=12> */
.L_x_26603:
        /* <DEDUP_REMOVED lines=61> */
.L_x_26601:
[----:B------:R-:W-:Y:S01]  /*15470*/  I2FP.F32.U32 R163, R163 ;  /* 0x000000a300a37245 */ /* 0x000fe20000201000 */
[----:B------:R-:W-:Y:S02]  /*15480*/  HFMA2 R164, -RZ, RZ, 0.1171875, 0 ;  /* 0x2f800000ffa47431 */ /* 0x000fe400000001ff */
[----:B0-----:R-:W-:-:S03]  /*15490*/  HADD2.F32 R166, -RZ, R133.H1_H1 ;  /* 0x30000085ffa67230 */ /* 0x001fc60000004100 */
[----:B------:R-:W-:Y:S02]  /*154a0*/  FFMA.FTZ R163, R163, R164, 1.1641532182693481445e-10 ;  /* 0x2f000000a3a37423 */ /* 0x000fe400000100a4 */
[----:B------:R-:W-:-:S04]  /*154b0*/  FMUL.FTZ R166, R166, UR13 ;  /* 0x0000000da6a67c20 */ /* 0x000fc80008410000 */
[----:B------:R-:W-:Y:S01]  /*154c0*/  FMUL.FTZ R164, R166, UR12 ;  /* 0x0000000ca6a47c20 */ /* 0x000fe20008410000 */
[----:B------:R-:W-:-:S04]  /*154d0*/  FSETP.GTU.FTZ.AND P3, PT, R163, UR10, PT ;  /* 0x0000000aa3007c0b */ /* 0x000fc8000bf7c000 */
[----:B------:R-:W-:Y:S02]  /*154e0*/  FSEL R164, R164, RZ, !P3 ;  /* 0x000000ffa4a47208 */ /* 0x000fe40005800000 */
[----:B------:R-:W-:-:S03]  /*154f0*/  SEL R187, RZ, 0x1, P3 ;  /* 0x00000001ffbb7807 */ /* 0x000fc60001800000 */
[----:B------:R-:W-:-:S07]  /*15500*/  FFMA.FTZ R163, R164, R111, R131 ;  /* 0x0000006fa4a37223 */ /* 0x000fce0000010083 */
.L_x_26600:
        /* <DEDUP_REMOVED lines=15> */
.L_x_26606:
        /* <DEDUP_REMOVED lines=12> */
.L_x_26607:
        /* <DEDUP_REMOVED lines=61> */
.L_x_26605:
        /* <DEDUP_REMOVED lines=10> */
.L_x_26604:
        /* <DEDUP_REMOVED lines=15> */
.L_x_26610:
        /* <DEDUP_REMOVED lines=12> */
.L_x_26611:
        /* <DEDUP_REMOVED lines=61> */
.L_x_26609:
        /* <DEDUP_REMOVED lines=10> */
.L_x_26608:
        /* <DEDUP_REMOVED lines=15> */
.L_x_26614:
        /* <DEDUP_REMOVED lines=12> */
.L_x_26615:
        /* <DEDUP_REMOVED lines=61> */
.L_x_26613:
        /* <DEDUP_REMOVED lines=10> */
.L_x_26612:
        /* <DEDUP_REMOVED lines=15> */
.L_x_26618:
        /* <DEDUP_REMOVED lines=12> */
.L_x_26619:
        /* <DEDUP_REMOVED lines=61> */
.L_x_26617:
        /* <DEDUP_REMOVED lines=11> */
.L_x_26587:
        /* <DEDUP_REMOVED lines=19> */
.L_x_26622:
        /* <DEDUP_REMOVED lines=12> */
.L_x_26623:
        /* <DEDUP_REMOVED lines=60> */
.L_x_26621:
        /* <DEDUP_REMOVED lines=10> */
.L_x_26620:
        /* <DEDUP_REMOVED lines=15> */
.L_x_26626:
        /* <DEDUP_REMOVED lines=12> */
.L_x_26627:
        /* <DEDUP_REMOVED lines=61> */
.L_x_26625:
        /* <DEDUP_REMOVED lines=10> */
.L_x_26624:
        /* <DEDUP_REMOVED lines=15> */
.L_x_26630:
        /* <DEDUP_REMOVED lines=12> */
.L_x_26631:
        /* <DEDUP_REMOVED lines=61> */
.L_x_26629:
        /* <DEDUP_REMOVED lines=10> */
.L_x_26628:
        /* <DEDUP_REMOVED lines=15> */
.L_x_26634:
        /* <DEDUP_REMOVED lines=12> */
.L_x_26635:
        /* <DEDUP_REMOVED lines=61> */
.L_x_26633:
[----:B------:R-:W-:Y:S01]  /*185b0*/  I2FP.F32.U32 R163, R163 ;  /* 0x000000a300a37245 */ /* 0x000fe20000201000 */
[----:B0----5:R-:W-:Y:S02]  /*185c0*/  HADD2.F32 R166, -RZ, R133.H1_H1 ;  /* 0x30000085ffa67230 */ /* 0x021fe40000004100 */
        /* <DEDUP_REMOVED lines=8> */
.L_x_26632:
        /* <DEDUP_REMOVED lines=15> */
.L_x_26638:
        /* <DEDUP_REMOVED lines=12> */
.L_x_26639:
        /* <DEDUP_REMOVED lines=61> */
.L_x_26637:
        /* <DEDUP_REMOVED lines=10> */
.L_x_26636:
        /* <DEDUP_REMOVED lines=15> */
.L_x_26642:
        /* <DEDUP_REMOVED lines=12> */
.L_x_26643:
        /* <DEDUP_REMOVED lines=61> */
.L_x_26641:
        /* <DEDUP_REMOVED lines=10> */
.L_x_26640:
        /* <DEDUP_REMOVED lines=15> */
.L_x_26646:
        /* <DEDUP_REMOVED lines=12> */
.L_x_26647:
        /* <DEDUP_REMOVED lines=61> */
.L_x_26645:
        /* <DEDUP_REMOVED lines=10> */
.L_x_26644:
        /* <DEDUP_REMOVED lines=15> */
.L_x_26649:
        /* <DEDUP_REMOVED lines=12> */
.L_x_26650:
        /* <DEDUP_REMOVED lines=61> */
.L_x_26648:
        /* <DEDUP_REMOVED lines=10> */
.L_x_26616:
        /* <DEDUP_REMOVED lines=32> */
.L_x_26651:
        /* <DEDUP_REMOVED lines=24> */
.L_x_26655:
        /* <DEDUP_REMOVED lines=12> */
.L_x_26656:
        /* <DEDUP_REMOVED lines=60> */
.L_x_26654:
        /* <DEDUP_REMOVED lines=10> */
.L_x_26653:
        /* <DEDUP_REMOVED lines=15> */
.L_x_26659:
        /* <DEDUP_REMOVED lines=12> */
.L_x_26660:
        /* <DEDUP_REMOVED lines=61> */
.L_x_26658:
        /* <DEDUP_REMOVED lines=10> */
.L_x_26657:
        /* <DEDUP_REMOVED lines=15> */
.L_x_26663:
        /* <DEDUP_REMOVED lines=12> */
.L_x_26664:
        /* <DEDUP_REMOVED lines=61> */
.L_x_26662:
[----:B------:R-:W-:Y:S01]  /*1b310*/  I2FP.F32.U32 R170, R170 ;  /* 0x000000aa00aa7245 */ /* 0x000fe20000201000 */
[----:B-1----:R-:W-:Y:S02]  /*1b320*/  HADD2.F32 R172, -RZ, R133.H0_H0 ;  /* 0x20000085ffac7230 */ /* 0x002fe40000004100 */
        /* <DEDUP_REMOVED lines=8> */
.L_x_26661:
        /* <DEDUP_REMOVED lines=15> */
.L_x_26667:
        /* <DEDUP_REMOVED lines=12> */
.L_x_26668:
        /* <DEDUP_REMOVED lines=61> */
.L_x_26666:
        /* <DEDUP_REMOVED lines=10> */
.L_x_26665:
        /* <DEDUP_REMOVED lines=15> */
.L_x_26671:
        /* <DEDUP_REMOVED lines=12> */
.L_x_26672:
        /* <DEDUP_REMOVED lines=61> */
.L_x_26670:
        /* <DEDUP_REMOVED lines=10> */
.L_x_26669:
        /* <DEDUP_REMOVED lines=15> */
.L_x_26675:
        /* <DEDUP_REMOVED lines=12> */
.L_x_26676:
        /* <DEDUP_REMOVED lines=61> */
.L_x_26674:
        /* <DEDUP_REMOVED lines=10> */
.L_x_26673:
        /* <DEDUP_REMOVED lines=15> */
.L_x_26679:
        /* <DEDUP_REMOVED lines=12> */
.L_x_26680:
        /* <DEDUP_REMOVED lines=61> */
.L_x_26678:
        /* <DEDUP_REMOVED lines=10> */
.L_x_26677:
        /* <DEDUP_REMOVED lines=15> */
.L_x_26683:
        /* <DEDUP_REMOVED lines=12> */
.L_x_26684:
        /* <DEDUP_REMOVED lines=61> */
.L_x_26682:
        /* <DEDUP_REMOVED lines=11> */
.L_x_26652:
        /* <DEDUP_REMOVED lines=19> */
.L_x_26687:
        /* <DEDUP_REMOVED lines=12> */
.L_x_26688:
        /* <DEDUP_REMOVED lines=60> */
.L_x_26686:
        /* <DEDUP_REMOVED lines=10> */
.L_x_26685:
        /* <DEDUP_REMOVED lines=15> */
.L_x_26691:
        /* <DEDUP_REMOVED lines=12> */
.L_x_26692:
        /* <DEDUP_REMOVED lines=61> */
.L_x_26690:
        /* <DEDUP_REMOVED lines=10> */
.L_x_26689:
        /* <DEDUP_REMOVED lines=15> */
.L_x_26695:
        /* <DEDUP_REMOVED lines=12> */
.L_x_26696:
        /* <DEDUP_REMOVED lines=61> */
.L_x_26694:
[----:B------:R-:W-:Y:S01]  /*1e450*/  I2FP.F32.U32 R170, R170 ;  /* 0x000000aa00aa7245 */ /* 0x000fe20000201000 */
[----:B------:R-:W-:Y:S02]  /*1e460*/  HFMA2 R171, -RZ, RZ, 0.1171875, 0 ;  /* 0x2f800000ffab7431 */ /* 0x000fe400000001ff */
[----:B-1---5:R-:W-:-:S03]  /*1e470*/  HADD2.F32 R172, -RZ, R133.H0_H0 ;  /* 0x20000085ffac7230 */ /* 0x022fc60000004100 */
[----:B------:R-:W-:Y:S02]  /*1e480*/  FFMA.FTZ R170, R170, R171, 1.1641532182693481445e-10 ;  /* 0x2f000000aaaa7423 */ /* 0x000fe400000100ab */
[----:B------:R-:W-:-:S04]  /*1e490*/  FMUL.FTZ R172, R172, UR13 ;  /* 0x0000000dacac7c20 */ /* 0x000fc80008410000 */
[----:B------:R-:W-:Y:S01]  /*1e4a0*/  FMUL.FTZ R171, R172, UR12 ;  /* 0x0000000cacab7c20 */ /* 0x000fe20008410000 */
[----:B------:R-:W-:-:S04]  /*1e4b0*/  FSETP.GTU.FTZ.AND P0, PT, R170, UR10, PT ;  /* 0x0000000aaa007c0b */ /* 0x000fc8000bf1c000 */
[----:B------:R-:W-:Y:S02]  /*1e4c0*/  FSEL R171, R171, RZ, !P0 ;  /* 0x000000ffabab7208 */ /* 0x000fe40004000000 */
[----:B------:R-:W-:-:S03]  /*1e4d0*/  SEL R186, RZ, 0x1, P0 ;  /* 0x00000001ffba7807 */ /* 0x000fc60000000000 */
[----:B------:R-:W-:-:S07]  /*1e4e0*/  FMUL.FTZ R170, R171, R118 ;  /* 0x00000076abaa7220 */ /* 0x000fce0000410000 */
.L_x_26693:
        /* <DEDUP_REMOVED lines=15> */
.L_x_26699:
        /* <DEDUP_REMOVED lines=12> */
.L_x_26700:
        /* <DEDUP_REMOVED lines=61> */
.L_x_26698:
        /* <DEDUP_REMOVED lines=10> */
.L_x_26697:
        /* <DEDUP_REMOVED lines=15> */
.L_x_26703:
        /* <DEDUP_REMOVED lines=12> */
.L_x_26704:
        /* <DEDUP_REMOVED lines=61> */
.L_x_26702:
        /* <DEDUP_REMOVED lines=10> */
.L_x_26701:
        /* <DEDUP_REMOVED lines=15> */
.L_x_26707:
        /* <DEDUP_REMOVED lines=12> */
.L_x_26708:
        /* <DEDUP_REMOVED lines=61> */
.L_x_26706:
        /* <DEDUP_REMOVED lines=10> */
.L_x_26705:
        /* <DEDUP_REMOVED lines=15> */
.L_x_26711:
        /* <DEDUP_REMOVED lines=12> */
.L_x_26712:
        /* <DEDUP_REMOVED lines=61> */
.L_x_26710:
        /* <DEDUP_REMOVED lines=10> */
.L_x_26709:
        /* <DEDUP_REMOVED lines=15> */
.L_x_26714:
        /* <DEDUP_REMOVED lines=12> */
.L_x_26715:
        /* <DEDUP_REMOVED lines=61> */
.L_x_26713:
        /* <DEDUP_REMOVED lines=10> */
.L_x_26681:
        /* <DEDUP_REMOVED lines=64> */
.L_x_26716:
        /* <DEDUP_REMOVED lines=114> */
.L_x_26718:
[----:B------:R-:W-:Y:S05]  /*20eb0*/  BSYNC.RECONVERGENT B0 ;  /* 0x0000000000007941 */ /* 0x000fea0003800200 */
.L_x_26717:
        /* <DEDUP_REMOVED lines=12> */
.L_x_26720:
[----:B------:R-:W-:Y:S05]  /*20f80*/  BSYNC.RECONVERGENT B0 ;  /* 0x0000000000007941 */ /* 0x000fea0003800200 */
.L_x_26719:
        /* <DEDUP_REMOVED lines=128> */
[----:B------:R-:W-:Y:S01]  /*21790*/  F2FP.F16.F32.PACK_AB R137, R136, R137 ;  /* 0x000000898889723e */ /* 0x000fe200000000ff */
[----:B------:R-:W-:-:S04]  /*217a0*/  IMAD.WIDE.U32 R160, R143, 0x10, R160 ;  /* 0x000000108fa07825 */ /* 0x000fc800078e00a0 */
[----:B------:R-:W-:Y:S01]  /*217b0*/  FFMA.FTZ R143, R139, R4, R44 ;  /* 0x000000048b8f7223 */ /* 0x000fe2000001002c */
[----:B------:R-:W-:Y:S01]  /*217c0*/  FMUL.FTZ R221, R0, R221 ;  /* 0x000000dd00dd7220 */ /* 0x000fe20000410000 */
        /* <DEDUP_REMOVED lines=15> */
[----:B------:R-:W-:Y:S01]  /*218c0*/  F2FP.F16.F32.PACK_AB R146, R173, R146 ;  /* 0x00000092ad92723e */ /* 0x000fe200000000ff */
        /* <DEDUP_REMOVED lines=62> */
[----:B------:R-:W-:-:S05]  /*21cb0*/  F2FP.F16.F32.PACK_AB R164, R169, R168 ;  /* 0x000000a8a9a4723e */ /* 0x000fca00000000ff */
[----:B------:R0:W-:Y:S02]  /*21cc0*/  STG.E.128 desc[UR6][R160.64], R164 ;  /* 0x000000a4a0007986 */ /* 0x0001e4000c101d06 */
.L_x_26721:
[----:B0-----:R-:W0:Y:S01]  /*21cd0*/  LDC.64 R136, c[0x0][0x380] ;  /* 0x0000e000ff887b82 */ /* 0x001e220000000a00 */
[----:B------:R-:W-:Y:S01]  /*21ce0*/  UPLOP3.LUT UP0, UPT, UPT, UPT, UP0, 0x40, 0x4 ;  /* 0x000000000004789c */ /* 0x000fe20003f0e800 */
[----:B0-----:R-:W-:-:S04]  /*21cf0*/  IADD3 R176, PT, PT, R176, R136, RZ ;  /* 0x00000088b0b07210 */ /* 0x001fc80007ffe0ff */
[----:B------:R-:W-:-:S13]  /*21d00*/  ISETP.GE.AND P0, PT, R176, R137, PT ;  /* 0x00000089b000720c */ /* 0x000fda0003f06270 */
[----:B------:R-:W-:Y:S05]  /*21d10*/  @!P0 BRA `(.L_x_26722) ;  /* 0xfffffdec00cc8947 */ /* 0x000fea000383ffff */
[----:B------:R-:W-:Y:S05]  /*21d20*/  EXIT ;  /* 0x000000000000794d */ /* 0x000fea0003800000 */
.L_x_26723:
        /* <DEDUP_REMOVED lines=13> */
.L_x_34107:


//--------------------- .text._ZN10layer_norm13ln_fwd_kernelINS_13Kernel_traitsI6__halfffffjLj5120ELj1ELj1ELj4ELj16ENS_18Kernel_traits_baseILj5120ES2_ffffjLj128EEEEELb0ELb0ELb0ELb0EEEvNS_9FwdParamsE --------------------------
	.section	.text._ZN10layer_norm13ln_fwd_kernelINS_13Kernel_traitsI6__halfffffjLj5120ELj1ELj1ELj4ELj16ENS_18Kernel_traits_baseILj5120ES2_ffffjLj128EEEEELb0ELb0ELb0ELb0EEEvNS_9FwdParamsE,"ax",@progbits
	.align	128
        .global         _ZN10layer_norm13ln_fwd_kernelINS_13Kernel_traitsI6__halfffffjLj5120ELj1ELj1ELj4ELj16ENS_18Kernel_traits_baseILj5120ES2_ffffjLj128EEEEELb0ELb0ELb0ELb0EEEvNS_9FwdParamsE
        .type           _ZN10layer_norm13ln_fwd_kernelINS_13Kernel_traitsI6__halfffffjLj5120ELj1ELj1ELj4ELj16ENS_18Kernel_traits_baseILj5120ES2_ffffjLj128EEEEELb0ELb0ELb0ELb0EEEvNS_9FwdParamsE,@function
        .size           _ZN10layer_norm13ln_fwd_kernelINS_13Kernel_traitsI6__halfffffjLj5120ELj1ELj1ELj4ELj16ENS_18Kernel_traits_baseILj5120ES2_ffffjLj128EEEEELb0ELb0ELb0ELb0EEEvNS_9FwdParamsE,(.L_x_34108 - _ZN10layer_norm13ln_fwd_kernelINS_13Kernel_traitsI6__halfffffjLj5120ELj1ELj1ELj4ELj16ENS_18Kernel_traits_baseILj5120ES2_ffffjLj128EEEEELb0ELb0ELb0ELb0EEEvNS_9FwdParamsE)
        .other          _ZN10layer_norm13ln_fwd_kernelINS_13Kernel_traitsI6__halfffffjLj5120ELj1ELj1ELj4ELj16ENS_18Kernel_traits_baseILj5120ES2_ffffjLj128EEEEELb0ELb0ELb0ELb0EEEvNS_9FwdParamsE,@"STO_CUDA_ENTRY STV_DEFAULT"
_ZN10layer_norm13ln_fwd_kernelINS_13Kernel_traitsI6__halfffffjLj5120ELj1ELj1ELj4ELj16ENS_18Kernel_traits_baseILj5120ES2_ffffjLj128EEEEELb0ELb0ELb0ELb0EEEvNS_9FwdParamsE:
.text._ZN10layer_norm13ln_fwd_kernelINS_13Kernel_traitsI6__halfffffjLj5120ELj1ELj1ELj4ELj16ENS_18Kernel_traits_baseILj5120ES2_ffffjLj128EEEEELb0ELb0ELb0ELb0EEEvNS_9FwdParamsE:
        /* <DEDUP_REMOVED lines=21> */
[C---:B------:R-:W-:Y:S02]  /*0150*/  ISETP.GE.U32.AND P1, PT, R5.reuse, 0x200, PT ;  /* 0x000002000500780c */ /* 0x040fe40003f26070 */
[----:B------:R-:W-:Y:S02]  /*0160*/  ISETP.GE.U32.AND P2, PT, R5, 0x280, PT ;  /* 0x000002800500780c */ /* 0x000fe40003f46070 */
[----:B------:R-:W-:-:S02]  /*0170*/  MOV R73, R2 ;  /* 0x0000000200497202 */ /* 0x000fc40000000f00 */
[----:B------:R-:W-:Y:S01]  /*0180*/  ISETP.GE.U32.AND P3, PT, R5, 0x300, PT ;  /* 0x000003000500780c */ /* 0x000fe20003f66070 */
[----:B------:R-:W0:Y:S02]  /*0190*/  @P6 LDC.64 R48, c[0x0][0x3d0] ;  /* 0x0000f400ff306b82 */ /* 0x000e240000000a00 */
[----:B------:R-:W-:-:S06]  /*01a0*/  @P5 LOP3.LUT R73, R2, 0x80, RZ, 0xfc, !PT ;  /* 0x0000008002495812 */ /* 0x000fcc00078efcff */
[----:B------:R-:W1:Y:S08]  /*01b0*/  @P6 LDC.64 R50, c[0x0][0x438] ;  /* 0x00010e00ff326b82 */ /* 0x000e700000000a00 */
[----:B------:R-:W2:Y:S08]  /*01c0*/  @P5 LDC.64 R8, c[0x0][0x3d0] ;  /* 0x0000f400ff085b82 */ /* 0x000eb00000000a00 */
[----:B------:R-:W3:Y:S08]  /*01d0*/  @P5 LDC.64 R46, c[0x0][0x438] ;  /* 0x00010e00ff2e5b82 */ /* 0x000ef00000000a00 */
[----:B------:R-:W4:Y:S08]  /*01e0*/  @P0 LDC.64 R52, c[0x0][0x3d0] ;  /* 0x0000f400ff340b82 */ /* 0x000f300000000a00 */
[----:B------:R-:W4:Y:S01]  /*01f0*/  @P0 LDC.64 R54, c[0x0][0x438] ;  /* 0x00010e00ff360b82 */ /* 0x000f220000000a00 */
[----:B------:R-:W-:Y:S01]  /*0200*/  ISETP.GE.U32.AND P4, PT, R5, 0x380, PT ;  /* 0x000003800500780c */ /* 0x000fe20003f86070 */
[----:B0-----:R-:W-:-:S06]  /*0210*/  @P6 IMAD.WIDE.U32 R48, R73, 0x8, R48 ;  /* 0x0000000849306825 */ /* 0x001fcc00078e0030 */
[----:B------:R-:W0:Y:S01]  /*0220*/  @P1 LDC.64 R56, c[0x0][0x3d0] ;  /* 0x0000f400ff381b82 */ /* 0x000e220000000a00 */
[C---:B-1----:R-:W-:Y:S01]  /*0230*/  @P6 IMAD.WIDE.U32 R50, R73.reuse, 0x8, R50 ;  /* 0x0000000849326825 */ /* 0x042fe200078e0032 */
[----:B------:R-:W5:Y:S03]  /*0240*/  @P6 LDG.E.64 R44, desc[UR6][R48.64] ;  /* 0x00000006302c6981 */ /* 0x000f66000c1e1b00 */
[C---:B--2---:R-:W-:Y:S01]  /*0250*/  @P5 IMAD.WIDE.U32 R8, R2.reuse, 0x8, R8 ;  /* 0x0000000802085825 */ /* 0x044fe200078e0008 */
[----:B------:R-:W5:Y:S02]  /*0260*/  @P6 LD.E.64 R34, desc[UR6][R50.64] ;  /* 0x0000000632226980 */ /* 0x000f64000c101b00 */
[----:B------:R-:W1:Y:S01]  /*0270*/  @P1 LDC.64 R58, c[0x0][0x438] ;  /* 0x00010e00ff3a1b82 */ /* 0x000e620000000a00 */
[----:B------:R-:W-:Y:S01]  /*0280*/  @P6 IADD3 R73, PT, PT, R73, 0x80, RZ ;  /* 0x0000008049496810 */ /* 0x000fe20007ffe0ff */
[----:B------:R2:W5:Y:S01]  /*0290*/  @P5 LDG.E.64 R42, desc[UR6][R8.64] ;  /* 0x00000006082a5981 */ /* 0x000562000c1e1b00 */
[----:B---3--:R-:W-:-:S05]  /*02a0*/  @P5 IMAD.WIDE.U32 R46, R2, 0x8, R46 ;  /* 0x00000008022e5825 */ /* 0x008fca00078e002e */
[----:B------:R-:W3:Y:S01]  /*02b0*/  @P2 LDC.64 R60, c[0x0][0x3d0] ;  /* 0x0000f400ff3c2b82 */ /* 0x000ee20000000a00 */
[C---:B------:R-:W-:Y:S01]  /*02c0*/  ISETP.GE.U32.AND P6, PT, R5.reuse, 0x400, PT ;  /* 0x000004000500780c */ /* 0x040fe20003fc6070 */
[----:B------:R0:W5:Y:S06]  /*02d0*/  @P5 LD.E.64 R36, desc[UR6][R46.64] ;  /* 0x000000062e245980 */ /* 0x00016c000c101b00 */
[----:B------:R-:W3:Y:S01]  /*02e0*/  @P2 LDC.64 R62, c[0x0][0x438] ;  /* 0x00010e00ff3e2b82 */ /* 0x000ee20000000a00 */
[----:B------:R-:W-:Y:S01]  /*02f0*/  ISETP.GE.U32.AND P5, PT, R5, 0x480, PT ;  /* 0x000004800500780c */ /* 0x000fe20003fa6070 */
[----:B----4-:R-:W-:-:S06]  /*0300*/  @P0 IMAD.WIDE.U32 R52, R73, 0x8, R52 ;  /* 0x0000000849340825 */ /* 0x010fcc00078e0034 */
[----:B------:R-:W4:Y:S01]  /*0310*/  @P3 LDC.64 R64, c[0x0][0x438] ;  /* 0x00010e00ff403b82 */ /* 0x000f220000000a00 */
[----:B------:R-:W-:-:S07]  /*0320*/  @P0 IMAD.WIDE.U32 R54, R73, 0x8, R54 ;  /* 0x0000000849360825 */ /* 0x000fce00078e0036 */
[----:B--2---:R-:W2:Y:S01]  /*0330*/  @P3 LDC.64 R8, c[0x0][0x3d0] ;  /* 0x0000f400ff083b82 */ /* 0x004ea20000000a00 */
[----:B------:R-:W-:Y:S01]  /*0340*/  @P0 IADD3 R73, PT, PT, R73, 0x80, RZ ;  /* 0x0000008049490810 */ /* 0x000fe20007ffe0ff */
[----:B------:R1:W5:Y:S06]  /*0350*/  @P0 LDG.E.64 R40, desc[UR6][R52.64] ;  /* 0x0000000634280981 */ /* 0x00036c000c1e1b00 */
[----:B------:R-:W4:Y:S01]  /*0360*/  @P4 LDC.64 R48, c[0x0][0x3d0] ;  /* 0x0000f400ff304b82 */ /* 0x000f220000000a00 */
[C---:B0-----:R-:W-:Y:S01]  /*0370*/  @P1 IMAD.WIDE.U32 R56, R73.reuse, 0x8, R56 ;  /* 0x0000000849381825 */ /* 0x041fe200078e0038 */
[----:B------:R0:W5:Y:S06]  /*0380*/  @P0 LD.E.64 R32, desc[UR6][R54.64] ;  /* 0x0000000636200980 */ /* 0x00016c000c101b00 */
[----:B------:R-:W0:Y:S01]  /*0390*/  @P4 LDC.64 R46, c[0x0][0x438] ;  /* 0x00010e00ff2e4b82 */ /* 0x000e220000000a00 */
[C---:B-1----:R-:W-:Y:S01]  /*03a0*/  @P1 IMAD.WIDE.U32 R58, R73.reuse, 0x8, R58 ;  /* 0x00000008493a1825 */ /* 0x042fe200078e003a */
[----:B------:R-:W-:Y:S01]  /*03b0*/  @P1 IADD3 R73, PT, PT, R73, 0x80, RZ ;  /* 0x0000008049491810 */ /* 0x000fe20007ffe0ff */
[----:B------:R1:W5:Y:S05]  /*03c0*/  @P1 LDG.E.64 R38, desc[UR6][R56.64] ;  /* 0x0000000638261981 */ /* 0x00036a000c1e1b00 */
[----:B------:R-:W1:Y:S01]  /*03d0*/  @P6 LDC.64 R50, c[0x0][0x3d0] ;  /* 0x0000f400ff326b82 */ /* 0x000e620000000a00 */
[C---:B---3--:R-:W-:Y:S01]  /*03e0*/  @P2 IMAD.WIDE.U32 R60, R73.reuse, 0x8, R60 ;  /* 0x00000008493c2825 */ /* 0x048fe200078e003c */
[----:B------:R3:W5:Y:S06]  /*03f0*/  @P1 LD.E.64 R30, desc[UR6][R58.64] ;  /* 0x000000063a1e1980 */ /* 0x00076c000c101b00 */
[----:B------:R-:W3:Y:S01]  /*0400*/  @P6 LDC.64 R66, c[0x0][0x438] ;  /* 0x00010e00ff426b82 */ /* 0x000ee20000000a00 */
[C---:B------:R-:W-:Y:S01]  /*0410*/  @P2 IMAD.WIDE.U32 R62, R73.reuse, 0x8, R62 ;  /* 0x00000008493e2825 */ /* 0x040fe200078e003e */
[----:B------:R-:W-:Y:S01]  /*0420*/  @P2 IADD3 R73, PT, PT, R73, 0x80, RZ ;  /* 0x0000008049492810 */ /* 0x000fe20007ffe0ff */
[----:B------:R0:W5:Y:S05]  /*0430*/  @P2 LDG.E.64 R18, desc[UR6][R60.64] ;  /* 0x000000063c122981 */ /* 0x00016a000c1e1b00 */
[----:B------:R-:W3:Y:S01]  /*0440*/  @P5 LDC.64 R68, c[0x0][0x3d0] ;  /* 0x0000f400ff445b82 */ /* 0x000ee20000000a00 */
[C---:B--2---:R-:W-:Y:S01]  /*0450*/  @P3 IMAD.WIDE.U32 R8, R73.reuse, 0x8, R8 ;  /* 0x0000000849083825 */ /* 0x044fe200078e0008 */
[----:B------:R2:W5:Y:S06]  /*0460*/  @P2 LD.E.64 R28, desc[UR6][R62.64] ;  /* 0x000000063e1c2980 */ /* 0x00056c000c101b00 */
[----:B------:R-:W2:Y:S01]  /*0470*/  @P5 LDC.64 R70, c[0x0][0x438] ;  /* 0x00010e00ff465b82 */ /* 0x000ea20000000a00 */
[C---:B----4-:R-:W-:Y:S01]  /*0480*/  @P3 IMAD.WIDE.U32 R64, R73.reuse, 0x8, R64 ;  /* 0x0000000849403825 */ /* 0x050fe200078e0040 */
[----:B------:R-:W-:Y:S01]  /*0490*/  @P3 IADD3 R73, PT, PT, R73, 0x80, RZ ;  /* 0x0000008049493810 */ /* 0x000fe20007ffe0ff */
[----:B------:R4:W5:Y:S04]  /*04a0*/  @P3 LDG.E.64 R16, desc[UR6][R8.64] ;  /* 0x0000000608103981 */ /* 0x000968000c1e1b00 */
[C---:B------:R-:W-:Y:S01]  /*04b0*/  @P4 IMAD.WIDE.U32 R48, R73.reuse, 0x8, R48 ;  /* 0x0000000849304825 */ /* 0x040fe200078e0030 */
[----:B------:R4:W5:Y:S03]  /*04c0*/  @P3 LD.E.64 R26, desc[UR6][R64.64] ;  /* 0x00000006401a3980 */ /* 0x000966000c101b00 */
[C---:B0-----:R-:W-:Y:S01]  /*04d0*/  @P4 IMAD.WIDE.U32 R46, R73.reuse, 0x8, R46 ;  /* 0x00000008492e4825 */ /* 0x041fe200078e002e */
[----:B------:R-:W-:Y:S01]  /*04e0*/  @P4 IADD3 R73, PT, PT, R73, 0x80, RZ ;  /* 0x0000008049494810 */ /* 0x000fe20007ffe0ff */
[----:B------:R4:W5:Y:S04]  /*04f0*/  @P4 LDG.E.64 R14, desc[UR6][R48.64] ;  /* 0x00000006300e4981 */ /* 0x000968000c1e1b00 */
[C---:B-1----:R-:W-:Y:S01]  /*0500*/  @P6 IMAD.WIDE.U32 R50, R73.reuse, 0x8, R50 ;  /* 0x0000000849326825 */ /* 0x042fe200078e0032 */
[----:B------:R4:W5:Y:S03]  /*0510*/  @P4 LD.E.64 R24, desc[UR6][R46.64] ;  /* 0x000000062e184980 */ /* 0x000966000c101b00 */
[C---:B---3--:R-:W-:Y:S01]  /*0520*/  @P6 IMAD.WIDE.U32 R66, R73.reuse, 0x8, R66 ;  /* 0x0000000849426825 */ /* 0x048fe200078e0042 */
[----:B------:R-:W-:Y:S01]  /*0530*/  @P6 IADD3 R73, PT, PT, R73, 0x80, RZ ;  /* 0x0000008049496810 */ /* 0x000fe20007ffe0ff */
[----:B------:R4:W5:Y:S04]  /*0540*/  @P6 LDG.E.64 R12, desc[UR6][R50.64] ;  /* 0x00000006320c6981 */ /* 0x000968000c1e1b00 */
[C---:B------:R-:W-:Y:S01]  /*0550*/  @P5 IMAD.WIDE.U32 R68, R73.reuse, 0x8, R68 ;  /* 0x0000000849445825 */ /* 0x040fe200078e0044 */
[----:B------:R4:W5:Y:S03]  /*0560*/  @P6 LD.E.64 R22, desc[UR6][R66.64] ;  /* 0x0000000642166980 */ /* 0x000966000c101b00 */
[----:B--2---:R-:W-:Y:S01]  /*0570*/  @P5 IMAD.WIDE.U32 R70, R73, 0x8, R70 ;  /* 0x0000000849465825 */ /* 0x004fe200078e0046 */
[----:B------:R4:W5:Y:S04]  /*0580*/  @P5 LDG.E.64 R10, desc[UR6][R68.64] ;  /* 0x00000006440a5981 */ /* 0x000968000c1e1b00 */
[----:B------:R4:W5:Y:S01]  /*0590*/  @P5 LD.E.64 R20, desc[UR6][R70.64] ;  /* 0x0000000646145980 */ /* 0x000962000c101b00 */
[----:B------:R-:W-:-:S02]  /*05a0*/  ISETP.GE.U32.AND P0, PT, R5, 0x500, PT ;  /* 0x000005000500780c */ /* 0x000fc40003f06070 */
[----:B------:R-:W-:-:S11]  /*05b0*/  @P5 IADD3 R73, PT, PT, R73, 0x80, RZ ;  /* 0x0000008049495810 */ /* 0x000fd60007ffe0ff */
[----:B----4-:R-:W-:Y:S05]  /*05c0*/  @!P0 BRA `(.L_x_26726) ;  /* 0x00000004000c8947 */ /* 0x010fea0003800000 */
[----:B------:R-:W0:Y:S08]  /*05d0*/  LDC.64 R46, c[0x0][0x3d0] ;  /* 0x0000f400ff2e7b82 */ /* 0x000e300000000a00 */
[----:B------:R-:W1:Y:S01]  /*05e0*/  LDC.64 R8, c[0x0][0x438] ;  /* 0x00010e00ff087b82 */ /* 0x000e620000000a00 */
[----:B0-----:R-:W-:-:S06]  /*05f0*/  IMAD.WIDE.U32 R46, R73, 0x8, R46 ;  /* 0x00000008492e7825 */ /* 0x001fcc00078e002e */
[----:B------:R-:W5:Y:S01]  /*0600*/  LDG.E.64 R46, desc[UR6][R46.64] ;  /* 0x000000062e2e7981 */ /* 0x000f62000c1e1b00 */
[----:B-1----:R-:W-:-:S06]  /*0610*/  IMAD.WIDE.U32 R8, R73, 0x8, R8 ;  /* 0x0000000849087825 */ /* 0x002fcc00078e0008 */
[----:B------:R-:W5:Y:S01]  /*0620*/  LD.E.64 R8, desc[UR6][R8.64] ;  /* 0x0000000608087980 */ /* 0x000f62000c101b00 */
[----:B------:R-:W-:Y:S05]  /*0630*/  BRA `(.L_x_26726) ;  /* 0x0000000000f07947 */ /* 0x000fea0003800000 */
.L_x_26725:
[C---:B------:R-:W-:Y:S02]  /*0640*/  ISETP.GE.U32.AND P1, PT, R5.reuse, 0x80, PT ;  /* 0x000000800500780c */ /* 0x040fe40003f26070 */
[C---:B------:R-:W-:Y:S02]  /*0650*/  ISETP.GE.U32.AND P6, PT, R5.reuse, 0x100, PT ;  /* 0x000001000500780c */ /* 0x040fe40003fc6070 */
[C---:B------:R-:W-:Y:S02]  /*0660*/  ISETP.GE.U32.AND P5, PT, R5.reuse, 0x180, PT ;  /* 0x000001800500780c */ /* 0x040fe40003fa6070 */
[C---:B------:R-:W-:Y:S02]  /*0670*/  ISETP.GE.U32.AND P0, PT, R5.reuse, 0x200, PT ;  /* 0x000002000500780c */ /* 0x040fe40003f06070 */
[C---:B------:R-:W-:Y:S02]  /*0680*/  ISETP.GE.U32.AND P4, PT, R5.reuse, 0x280, PT ;  /* 0x000002800500780c */ /* 0x040fe40003f86070 */
[----:B------:R-:W-:-:S02]  /*0690*/  ISETP.GE.U32.AND P3, PT, R5, 0x300, PT ;  /* 0x000003000500780c */ /* 0x000fc40003f66070 */
[----:B------:R-:W-:Y:S01]  /*06a0*/  MOV R65, R2 ;  /* 0x0000000200417202 */ /* 0x000fe20000000f00 */
[----:B------:R-:W0:Y:S01]  /*06b0*/  @P1 LDC.64 R48, c[0x0][0x3d0] ;  /* 0x0000f400ff301b82 */ /* 0x000e220000000a00 */
[----:B------:R-:W-:Y:S02]  /*06c0*/  ISETP.GE.U32.AND P2, PT, R5, 0x380, PT ;  /* 0x000003800500780c */ /* 0x000fe40003f46070 */
[----:B------:R-:W-:-:S05]  /*06d0*/  @P1 LOP3.LUT R65, R2, 0x80, RZ, 0xfc, !PT ;  /* 0x0000008002411812 */ /* 0x000fca00078efcff */
[----:B------:R-:W1:Y:S08]  /*06e0*/  @P6 LDC.64 R52, c[0x0][0x3d0] ;  /* 0x0000f400ff346b82 */ /* 0x000e700000000a00 */
[----:B------:R-:W2:Y:S08]  /*06f0*/  @P5 LDC.64 R54, c[0x0][0x3d0] ;  /* 0x0000f400ff365b82 */ /* 0x000eb00000000a00 */
[----:B------:R-:W3:Y:S01]  /*0700*/  @P0 LDC.64 R56, c[0x0][0x3d0] ;  /* 0x0000f400ff380b82 */ /* 0x000ee20000000a00 */
[----:B0-----:R-:W-:Y:S01]  /*0710*/  @P1 IMAD.WIDE.U32 R50, R2, 0x8, R48 ;  /* 0x0000000802321825 */ /* 0x001fe200078e0030 */
[----:B------:R-:W-:-:S04]  /*0720*/  @P1 CS2R R36, SRZ ;  /* 0x0000000000241805 */ /* 0x000fc8000001ff00 */
[----:B------:R0:W5:Y:S01]  /*0730*/  @P1 LDG.E.64 R42, desc[UR6][R50.64] ;  /* 0x00000006322a1981 */ /* 0x000162000c1e1b00 */
[----:B------:R-:W-:Y:S01]  /*0740*/  ISETP.GE.U32.AND P1, PT, R5, 0x400, PT ;  /* 0x000004000500780c */ /* 0x000fe20003f26070 */
[----:B------:R-:W4:Y:S01]  /*0750*/  @P4 LDC.64 R58, c[0x0][0x3d0] ;  /* 0x0000f400ff3a4b82 */ /* 0x000f220000000a00 */
[C---:B-1----:R-:W-:Y:S01]  /*0760*/  @P6 IMAD.WIDE.U32 R48, R65.reuse, 0x8, R52 ;  /* 0x0000000841306825 */ /* 0x042fe200078e0034 */
[----:B------:R-:W-:Y:S02]  /*0770*/  @P6 IADD3 R65, PT, PT, R65, 0x80, RZ ;  /* 0x0000008041416810 */ /* 0x000fe40007ffe0ff */
[----:B------:R-:W-:Y:S02]  /*0780*/  @P6 CS2R R34, SRZ ;  /* 0x0000000000226805 */ /* 0x000fe4000001ff00 */
[----:B------:R1:W5:Y:S02]  /*0790*/  @P6 LDG.E.64 R44, desc[UR6][R48.64] ;  /* 0x00000006302c6981 */ /* 0x000364000c1e1b00 */
[----:B------:R-:W1:Y:S01]  /*07a0*/  @P3 LDC.64 R52, c[0x0][0x3d0] ;  /* 0x0000f400ff343b82 */ /* 0x000e620000000a00 */
[----:B--2---:R-:W-:Y:S01]  /*07b0*/  @P5 IMAD.WIDE.U32 R54, R65, 0x8, R54 ;  /* 0x0000000841365825 */ /* 0x004fe200078e0036 */
[----:B------:R-:W-:-:S02]  /*07c0*/  ISETP.GE.U32.AND P6, PT, R5, 0x480, PT ;  /* 0x000004800500780c */ /* 0x000fc40003fc6070 */
[----:B------:R-:W-:Y:S02]  /*07d0*/  @P5 IADD3 R65, PT, PT, R65, 0x80, RZ ;  /* 0x0000008041415810 */ /* 0x000fe40007ffe0ff */
[----:B------:R-:W-:Y:S01]  /*07e0*/  @P5 CS2R R32, SRZ ;  /* 0x0000000000205805 */ /* 0x000fe2000001ff00 */
[----:B------:R2:W5:Y:S01]  /*07f0*/  @P5 LDG.E.64 R40, desc[UR6][R54.64] ;  /* 0x0000000636285981 */ /* 0x000562000c1e1b00 */
[----:B0-----:R-:W0:Y:S01]  /*0800*/  @P2 LDC.64 R50, c[0x0][0x3d0] ;  /* 0x0000f400ff322b82 */ /* 0x001e220000000a00 */
[----:B------:R-:W-:Y:S01]  /*0810*/  ISETP.GE.U32.AND P5, PT, R5, 0x500, PT ;  /* 0x000005000500780c */ /* 0x000fe20003fa6070 */
[C---:B---3--:R-:W-:Y:S01]  /*0820*/  @P0 IMAD.WIDE.U32 R56, R65.reuse, 0x8, R56 ;  /* 0x0000000841380825 */ /* 0x048fe200078e0038 */
[----:B------:R-:W-:-:S04]  /*0830*/  @P0 IADD3 R65, PT, PT, R65, 0x80, RZ ;  /* 0x0000008041410810 */ /* 0x000fc80007ffe0ff */
[----:B------:R3:W5:Y:S01]  /*0840*/  @P0 LDG.E.64 R38, desc[UR6][R56.64] ;  /* 0x0000000638260981 */ /* 0x000762000c1e1b00 */
[----:B------:R-:W2:Y:S01]  /*0850*/  @P1 LDC.64 R60, c[0x0][0x3d0] ;  /* 0x0000f400ff3c1b82 */ /* 0x000ea20000000a00 */
[C---:B----4-:R-:W-:Y:S01]  /*0860*/  @P4 IMAD.WIDE.U32 R58, R65.reuse, 0x8, R58 ;  /* 0x00000008413a4825 */ /* 0x050fe200078e003a */
[----:B------:R-:W-:-:S04]  /*0870*/  @P4 IADD3 R65, PT, PT, R65, 0x80, RZ ;  /* 0x0000008041414810 */ /* 0x000fc80007ffe0ff */
[----:B------:R3:W5:Y:S02]  /*0880*/  @P4 LDG.E.64 R18, desc[UR6][R58.64] ;  /* 0x000000063a124981 */ /* 0x000764000c1e1b00 */
[----:B-1----:R-:W1:Y:S01]  /*0890*/  @P6 LDC.64 R48, c[0x0][0x3d0] ;  /* 0x0000f400ff306b82 */ /* 0x002e620000000a00 */
[C---:B------:R-:W-:Y:S01]  /*08a0*/  @P3 IMAD.WIDE.U32 R52, R65.reuse, 0x8, R52 ;  /* 0x0000000841343825 */ /* 0x040fe200078e0034 */
[----:B------:R-:W-:-:S04]  /*08b0*/  @P3 IADD3 R65, PT, PT, R65, 0x80, RZ ;  /* 0x0000008041413810 */ /* 0x000fc80007ffe0ff */
[----:B------:R3:W5:Y:S02]  /*08c0*/  @P3 LDG.E.64 R16, desc[UR6][R52.64] ;  /* 0x0000000634103981 */ /* 0x000764000c1e1b00 */
[----:B------:R-:W4:Y:S01]  /*08d0*/  @P5 LDC.64 R62, c[0x0][0x3d0] ;  /* 0x0000f400ff3e5b82 */ /* 0x000f220000000a00 */
[C---:B0-----:R-:W-:Y:S01]  /*08e0*/  @P2 IMAD.WIDE.U32 R50, R65.reuse, 0x8, R50 ;  /* 0x0000000841322825 */ /* 0x041fe200078e0032 */
[----:B------:R-:W-:-:S04]  /*08f0*/  @P2 IADD3 R65, PT, PT, R65, 0x80, RZ ;  /* 0x0000008041412810 */ /* 0x000fc80007ffe0ff */
[----:B------:R3:W5:Y:S01]  /*0900*/  @P2 LDG.E.64 R14, desc[UR6][R50.64] ;  /* 0x00000006320e2981 */ /* 0x000762000c1e1b00 */
[C---:B--2---:R-:W-:Y:S01]  /*0910*/  @P1 IMAD.WIDE.U32 R60, R65.reuse, 0x8, R60 ;  /* 0x00000008413c1825 */ /* 0x044fe200078e003c */
[----:B------:R-:W-:-:S04]  /*0920*/  @P1 IADD3 R65, PT, PT, R65, 0x80, RZ ;  /* 0x0000008041411810 */ /* 0x000fc80007ffe0ff */
[----:B------:R3:W5:Y:S01]  /*0930*/  @P1 LDG.E.64 R12, desc[UR6][R60.64] ;  /* 0x000000063c0c1981 */ /* 0x000762000c1e1b00 */
[C---:B-1----:R-:W-:Y:S01]  /*0940*/  @P6 IMAD.WIDE.U32 R54, R65.reuse, 0x8, R48 ;  /* 0x0000000841366825 */ /* 0x042fe200078e0030 */
[----:B------:R-:W-:-:S04]  /*0950*/  @P6 IADD3 R65, PT, PT, R65, 0x80, RZ ;  /* 0x0000008041416810 */ /* 0x000fc80007ffe0ff */
[----:B------:R3:W5:Y:S01]  /*0960*/  @P6 LDG.E.64 R10, desc[UR6][R54.64] ;  /* 0x00000006360a6981 */ /* 0x000762000c1e1b00 */
[----:B----4-:R-:W-:-:S05]  /*0970*/  @P5 IMAD.WIDE.U32 R48, R65, 0x8, R62 ;  /* 0x0000000841305825 */ /* 0x010fca00078e003e */
[----:B------:R3:W5:Y:S01]  /*0980*/  @P5 LDG.E.64 R46, desc[UR6][R48.64] ;  /* 0x00000006302e5981 */ /* 0x000762000c1e1b00 */
[----:B------:R-:W-:Y:S02]  /*0990*/  @P0 CS2R R30, SRZ ;  /* 0x00000000001e0805 */ /* 0x000fe4000001ff00 */
[----:B------:R-:W-:Y:S02]  /*09a0*/  @P4 CS2R R28, SRZ ;  /* 0x00000000001c4805 */ /* 0x000fe4000001ff00 */
[----:B------:R-:W-:Y:S02]  /*09b0*/  @P3 CS2R R26, SRZ ;  /* 0x00000000001a3805 */ /* 0x000fe4000001ff00 */
[----:B------:R-:W-:Y:S02]  /*09c0*/  @P2 CS2R R24, SRZ ;  /* 0x0000000000182805 */ /* 0x000fe4000001ff00 */
[----:B------:R-:W-:Y:S02]  /*09d0*/  @P1 CS2R R22, SRZ ;  /* 0x0000000000161805 */ /* 0x000fe4000001ff00 */
[----:B------:R-:W-:-:S02]  /*09e0*/  @P6 CS2R R20, SRZ ;  /* 0x0000000000146805 */ /* 0x000fc4000001ff00 */
[----:B---3--:R-:W-:-:S07]  /*09f0*/  @P5 CS2R R8, SRZ ;  /* 0x0000000000085805 */ /* 0x008fce000001ff00 */
.L_x_26726:
[----:B------:R-:W-:Y:S05]  /*0a00*/  BSYNC.RECONVERGENT B0 ;  /* 0x0000000000007941 */ /* 0x000fea0003800200 */
.L_x_26724:
[----:B------:R-:W0:Y:S02]  /*0a10*/  LDCU UR4, c[0x0][0x384] ;  /* 0x00007080ff0477ac */ /* 0x000e240008000800 */
[----:B0-----:R-:W-:-:S13]  /*0a20*/  ISETP.GE.AND P0, PT, R4, UR4, PT ;  /* 0x0000000404007c0c */ /* 0x001fda000bf06270 */
[----:B------:R-:W-:Y:S05]  /*0a30*/  @P0 EXIT ;  /* 0x000000000000094d */ /* 0x000fea0003800000 */
[----:B-----5:R-:W-:Y:S01]  /*0a40*/  MOV R88, R10 ;  /* 0x0000000a00587202 */ /* 0x020fe20000000f00 */
[----:B------:R-:W0:Y:S01]  /*0a50*/  LDCU.64 UR4, c[0x0][0x3e0] ;  /* 0x00007c00ff0477ac */ /* 0x000e220008000a00 */
[--C-:B------:R-:W-:Y:S02]  /*0a60*/  SHF.R.U64 R87, R10, 0x10, R11.reuse ;  /* 0x000000100a577819 */ /* 0x100fe4000000120b */
[----:B------:R-:W-:Y:S01]  /*0a70*/  SHF.R.U32.HI R10, RZ, 0x10, R11 ;  /* 0x00000010ff0a7819 */ /* 0x000fe2000001160b */
[----:B------:R-:W1:Y:S01]  /*0a80*/  LDCU UR11, c[0x0][0x388] ;  /* 0x00007100ff0b77ac */ /* 0x000e620008000800 */
[----:B------:R-:W-:Y:S02]  /*0a90*/  SHF.R.U64 R86, R36, 0x10, R37 ;  /* 0x0000001024567819 */ /* 0x000fe40000001225 */
[----:B------:R-:W-:Y:S01]  /*0aa0*/  PRMT R87, R10, 0x5410, R87 ;  /* 0x000054100a577816 */ /* 0x000fe20000000057 */
[----:B------:R-:W2:Y:S01]  /*0ab0*/  LDCU UR10, c[0x0][0x400] ;  /* 0x00008000ff0a77ac */ /* 0x000ea20008000800 */
[----:B------:R-:W-:-:S02]  /*0ac0*/  PRMT R86, R86, 0x5410, R86 ;  /* 0x0000541056567816 */ /* 0x000fc40000000056 */
[----:B------:R-:W-:Y:S01]  /*0ad0*/  SHF.R.U32.HI R10, RZ, 0x10, R37 ;  /* 0x00000010ff0a7819 */ /* 0x000fe20000011625 */
[----:B------:R-:W3:Y:S01]  /*0ae0*/  LDCU.64 UR8, c[0x0][0x3a0] ;  /* 0x00007400ff0877ac */ /* 0x000ee20008000a00 */
[----:B------:R-:W-:Y:S02]  /*0af0*/  SHF.R.U64 R84, R32, 0x10, R33 ;  /* 0x0000001020547819 */ /* 0x000fe40000001221 */
[----:B------:R-:W-:Y:S01]  /*0b00*/  MOV R94, R16 ;  /* 0x00000010005e7202 */ /* 0x000fe20000000f00 */
[----:B------:R-:W-:Y:S01]  /*0b10*/  UPLOP3.LUT UP1, UPT, UPT, UPT, UPT, 0x40, 0x4 ;  /* 0x000000000004789c */ /* 0x000fe20003f2e870 */
[----:B------:R-:W-:Y:S01]  /*0b20*/  SHF.R.U64 R93, R16, 0x10, R17 ;  /* 0x00000010105d7819 */ /* 0x000fe20000001211 */
[----:B0-----:R-:W-:Y:S01]  /*0b30*/  UISETP.NE.U32.AND UP0, UPT, UR4, URZ, UPT ;  /* 0x000000ff0400728c */ /* 0x001fe2000bf05070 */
[----:B------:R-:W-:Y:S01]  /*0b40*/  MOV R16, R15 ;  /* 0x0000000f00107202 */ /* 0x000fe20000000f00 */
[----:B------:R-:W0:Y:S01]  /*0b50*/  LDCU.U8 UR4, c[0x0][0x410] ;  /* 0x00008200ff0477ac */ /* 0x000e220008000000 */
[----:B------:R-:W-:-:S02]  /*0b60*/  SHF.R.U64 R91, R14, 0x10, R15 ;  /* 0x000000100e5b7819 */ /* 0x000fc4000000120f */
[----:B------:R-:W-:Y:S01]  /*0b70*/  SHF.R.U32.HI R50, RZ, 0x10, R15 ;  /* 0x00000010ff327819 */ /* 0x000fe2000001160f */
[----:B------:R-:W-:Y:S01]  /*0b80*/  UISETP.NE.AND.EX UP0, UPT, UR5, URZ, UPT, UP0 ;  /* 0x000000ff0500728c */ /* 0x000fe2000bf05300 */
[----:B------:R-:W-:Y:S02]  /*0b90*/  PRMT R86, R10, 0x7610, R86 ;  /* 0x000076100a567816 */ /* 0x000fe40000000056 */
[----:B------:R-:W-:Y:S02]  /*0ba0*/  MOV R90, R12 ;  /* 0x0000000c005a7202 */ /* 0x000fe40000000f00 */
[----:B------:R-:W-:Y:S02]  /*0bb0*/  MOV R15, R13 ;  /* 0x0000000d000f7202 */ /* 0x000fe40000000f00 */
[----:B------:R-:W-:Y:S02]  /*0bc0*/  PRMT R84, R84, 0x5410, R84 ;  /* 0x0000541054547816 */ /* 0x000fe40000000054 */
[----:B------:R-:W-:-:S02]  /*0bd0*/  SHF.R.U32.HI R10, RZ, 0x10, R33 ;  /* 0x00000010ff0a7819 */ /* 0x000fc40000011621 */
[----:B------:R-:W-:Y:S02]  /*0be0*/  PRMT R90, R15, 0x5410, R90 ;  /* 0x000054100f5a7816 */ /* 0x000fe4000000005a */
[----:B------:R-:W-:Y:S02]  /*0bf0*/  PRMT R84, R10, 0x7610, R84 ;  /* 0x000076100a547816 */ /* 0x000fe40000000054 */
[--C-:B------:R-:W-:Y:S02]  /*0c00*/  SHF.R.U64 R85, R34, 0x10, R35.reuse ;  /* 0x0000001022557819 */ /* 0x100fe40000001223 */
[----:B------:R-:W-:Y:S02]  /*0c10*/  SHF.R.U32.HI R15, RZ, 0x10, R35 ;  /* 0x00000010ff0f7819 */ /* 0x000fe40000011623 */
[--C-:B------:R-:W-:Y:S02]  /*0c20*/  SHF.R.U64 R82, R28, 0x10, R29.reuse ;  /* 0x000000101c527819 */ /* 0x100fe4000000121d */
[----:B------:R-:W-:-:S02]  /*0c30*/  SHF.R.U32.HI R10, RZ, 0x10, R29 ;  /* 0x00000010ff0a7819 */ /* 0x000fc4000001161d */
[----:B------:R-:W-:Y:S02]  /*0c40*/  PRMT R85, R15, 0x5410, R85 ;  /* 0x000054100f557816 */ /* 0x000fe40000000055 */
[----:B------:R-:W-:Y:S02]  /*0c50*/  PRMT R82, R10, 0x5410, R82 ;  /* 0x000054100a527816 */ /* 0x000fe40000000052 */
[--C-:B------:R-:W-:Y:S02]  /*0c60*/  SHF.R.U64 R83, R30, 0x10, R31.reuse ;  /* 0x000000101e537819 */ /* 0x100fe4000000121f */
[----:B------:R-:W-:Y:S02]  /*0c70*/  SHF.R.U32.HI R15, RZ, 0x10, R31 ;  /* 0x00000010ff0f7819 */ /* 0x000fe4000001161f */
[--C-:B------:R-:W-:Y:S02]  /*0c80*/  SHF.R.U64 R80, R24, 0x10, R25.reuse ;  /* 0x0000001018507819 */ /* 0x100fe40000001219 */
[----:B------:R-:W-:-:S02]  /*0c90*/  SHF.R.U32.HI R10, RZ, 0x10, R25 ;  /* 0x00000010ff0a7819 */ /* 0x000fc40000011619 */
[----:B------:R-:W-:Y:S02]  /*0ca0*/  SHF.R.S32.HI R6, RZ, 0x2, R6 ;  /* 0x00000002ff067819 */ /* 0x000fe40000011406 */
[----:B------:R-:W-:Y:S02]  /*0cb0*/  PRMT R83, R15, 0x5410, R83 ;  /* 0x000054100f537816 */ /* 0x000fe40000000053 */
[----:B------:R-:W-:Y:S02]  /*0cc0*/  PRMT R80, R10, 0x5410, R80 ;  /* 0x000054100a507816 */ /* 0x000fe40000000050 */
[--C-:B------:R-:W-:Y:S02]  /*0cd0*/  SHF.R.U64 R81, R26, 0x10, R27.reuse ;  /* 0x000000101a517819 */ /* 0x100fe4000000121b */
[----:B------:R-:W-:Y:S02]  /*0ce0*/  SHF.R.U32.HI R15, RZ, 0x10, R27 ;  /* 0x00000010ff0f7819 */ /* 0x000fe4000001161b */
[----:B------:R-:W-:-:S02]  /*0cf0*/  LOP3.LUT R10, R6, 0x7f, RZ, 0xc0, !PT ;  /* 0x0000007f060a7812 */ /* 0x000fc400078ec0ff */
[----:B------:R-:W-:Y:S02]  /*0d00*/  PRMT R81, R15, 0x5410, R81 ;  /* 0x000054100f517816 */ /* 0x000fe40000000051 */
[----:B------:R-:W-:Y:S01]  /*0d10*/  VIADDMNMX R7, R10, -R7, RZ, !PT ;  /* 0x800000070a077246 */ /* 0x000fe200078001ff */
[----:B------:R-:W-:Y:S01]  /*0d20*/  IMAD R15, R3, -0x20, R10 ;  /* 0xffffffe0030f7824 */ /* 0x000fe200078e020a */
[----:B------:R-:W-:Y:S02]  /*0d30*/  MOV R92, R14 ;  /* 0x0000000e005c7202 */ /* 0x000fe40000000f00 */
[----:B------:R-:W-:Y:S02]  /*0d40*/  SHF.R.U64 R79, R22, 0x10, R23 ;  /* 0x00000010164f7819 */ /* 0x000fe40000001217 */
[----:B------:R-:W-:Y:S02]  /*0d50*/  VIMNMX R15, PT, PT, RZ, R15, !PT ;  /* 0x0000000fff0f7248 */ /* 0x000fe40007fe0100 */
[----:B------:R-:W-:-:S02]  /*0d60*/  LOP3.LUT R6, R6, 0xffffff80, RZ, 0xc0, !PT ;  /* 0xffffff8006067812 */ /* 0x000fc400078ec0ff */
[----:B------:R-:W-:Y:S02]  /*0d70*/  VIMNMX R7, PT, PT, R7, 0x20, PT ;  /* 0x0000002007077848 */ /* 0x000fe40003fe0100 */
[----:B------:R-:W-:Y:S02]  /*0d80*/  MOV R96, R18 ;  /* 0x0000001200607202 */ /* 0x000fe40000000f00 */
[----:B------:R-:W-:Y:S02]  /*0d90*/  SHF.R.U64 R95, R18, 0x10, R19 ;  /* 0x00000010125f7819 */ /* 0x000fe40000001213 */
[----:B------:R-:W-:Y:S02]  /*0da0*/  PRMT R92, R16, 0x5410, R92 ;  /* 0x00005410105c7816 */ /* 0x000fe4000000005c */
[----:B------:R-:W-:Y:S02]  /*0db0*/  MOV R18, R17 ;  /* 0x0000001100127202 */ /* 0x000fe40000000f00 */
[----:B------:R-:W-:-:S02]  /*0dc0*/  PRMT R79, R79, 0x5410, R79 ;  /* 0x000054104f4f7816 */ /* 0x000fc4000000004f */
[----:B------:R-:W-:Y:S02]  /*0dd0*/  SHF.R.U32.HI R16, RZ, 0x10, R23 ;  /* 0x00000010ff107819 */ /* 0x000fe40000011617 */
[----:B------:R-:W-:Y:S02]  /*0de0*/  VIMNMX R15, PT, PT, R15, 0x20, PT ;  /* 0x000000200f0f7848 */ /* 0x000fe40003fe0100 */
[----:B------:R-:W-:Y:S02]  /*0df0*/  MOV R104, R42 ;  /* 0x0000002a00687202 */ /* 0x000fe40000000f00 */
[----:B------:R-:W-:Y:S02]  /*0e00*/  SHF.R.U64 R103, R42, 0x10, R43 ;  /* 0x000000102a677819 */ /* 0x000fe4000000122b */
[----:B------:R-:W-:Y:S02]  /*0e10*/  MOV R102, R44 ;  /* 0x0000002c00667202 */ /* 0x000fe40000000f00 */
[----:B------:R-:W-:-:S02]  /*0e20*/  SHF.R.U64 R101, R44, 0x10, R45 ;  /* 0x000000102c657819 */ /* 0x000fc4000000122d */
[----:B------:R-:W-:Y:S02]  /*0e30*/  SHF.R.U64 R78, R20, 0x10, R21 ;  /* 0x00000010144e7819 */ /* 0x000fe40000001215 */
[----:B------:R-:W-:Y:S02]  /*0e40*/  LEA R7, R7, R6, 0x2 ;  /* 0x0000000607077211 */ /* 0x000fe400078e10ff */
[----:B------:R-:W-:Y:S02]  /*0e50*/  MOV R42, R45 ;  /* 0x0000002d002a7202 */ /* 0x000fe40000000f00 */
[----:B------:R-:W-:Y:S02]  /*0e60*/  SHF.R.U32.HI R44, RZ, 0x10, R45 ;  /* 0x00000010ff2c7819 */ /* 0x000fe4000001162d */
[----:B------:R-:W-:Y:S02]  /*0e70*/  SHF.R.U32.HI R45, RZ, 0x10, R17 ;  /* 0x00000010ff2d7819 */ /* 0x000fe40000011611 */
[----:B------:R-:W-:-:S02]  /*0e80*/  MOV R48, R43 ;  /* 0x0000002b00307202 */ /* 0x000fc40000000f00 */
[----:B------:R-:W-:Y:S02]  /*0e90*/  SHF.R.U32.HI R49, RZ, 0x10, R43 ;  /* 0x00000010ff317819 */ /* 0x000fe4000001162b */
[----:B------:R-:W-:Y:S02]  /*0ea0*/  MOV R100, R40 ;  /* 0x0000002800647202 */ /* 0x000fe40000000f00 */
[----:B------:R-:W-:Y:S02]  /*0eb0*/  SHF.R.U64 R99, R40, 0x10, R41 ;  /* 0x0000001028637819 */ /* 0x000fe40000001229 */
[----:B------:R-:W-:Y:S02]  /*0ec0*/  MOV R98, R38 ;  /* 0x0000002600627202 */ /* 0x000fe40000000f00 */
[----:B------:R-:W-:Y:S02]  /*0ed0*/  SHF.R.U64 R97, R38, 0x10, R39 ;  /* 0x0000001026617819 */ /* 0x000fe40000001227 */
[----:B------:R-:W-:-:S02]  /*0ee0*/  SHF.R.U64 R89, R12, 0x10, R13 ;  /* 0x000000100c597819 */ /* 0x000fc4000000120d */
[----:B------:R-:W-:Y:S02]  /*0ef0*/  SHF.R.U32.HI R51, RZ, 0x10, R13 ;  /* 0x00000010ff337819 */ /* 0x000fe4000001160d */
[----:B------:R-:W-:Y:S02]  /*0f00*/  MOV R17, R11 ;  /* 0x0000000b00117202 */ /* 0x000fe40000000f00 */
[----:B------:R-:W-:Y:S02]  /*0f10*/  PRMT R94, R18, 0x5410, R94 ;  /* 0x00005410125e7816 */ /* 0x000fe4000000005e */
[----:B------:R-:W-:Y:S02]  /*0f20*/  PRMT R79, R16, 0x7610, R79 ;  /* 0x00007610104f7816 */ /* 0x000fe4000000004f */
[----:B------:R-:W-:Y:S02]  /*0f30*/  LEA R6, R15, R6, 0x2 ;  /* 0x000000060f067211 */ /* 0x000fe400078e10ff */
[----:B------:R-:W-:-:S02]  /*0f40*/  MOV R43, R41 ;  /* 0x00000029002b7202 */ /* 0x000fc40000000f00 */
[----:B------:R-:W-:Y:S02]  /*0f50*/  MOV R40, R39 ;  /* 0x0000002700287202 */ /* 0x000fe40000000f00 */
[----:B------:R-:W-:Y:S02]  /*0f60*/  MOV R38, R19 ;  /* 0x0000001300267202 */ /* 0x000fe40000000f00 */
[----:B------:R-:W-:Y:S02]  /*0f70*/  MOV R11, R46 ;  /* 0x0000002e000b7202 */ /* 0x000fe40000000f00 */
[----:B------:R-:W-:Y:S02]  /*0f80*/  MOV R12, R47 ;  /* 0x0000002f000c7202 */ /* 0x000fe40000000f00 */
[--C-:B------:R-:W-:Y:S01]  /*0f90*/  SHF.R.U64 R13, R46, 0x10, R47.reuse ;  /* 0x000000102e0d7819 */ /* 0x100fe2000000122f */
[----:B------:R-:W-:Y:S01]  /*0fa0*/  HADD2.F32 R11, -RZ, R11.H0_H0 ;  /* 0x2000000bff0b7230 */ /* 0x000fe20000004100 */
[----:B------:R-:W-:Y:S01]  /*0fb0*/  SHF.R.U32.HI R14, RZ, 0x10, R47 ;  /* 0x00000010ff0e7819 */ /* 0x000fe2000001162f */
[----:B------:R-:W-:Y:S01]  /*0fc0*/  HADD2.F32 R12, -RZ, R12.H0_H0 ;  /* 0x2000000cff0c7230 */ /* 0x000fe20000004100 */
[----:B------:R-:W-:Y:S01]  /*0fd0*/  PRMT R78, R78, 0x5410, R78 ;  /* 0x000054104e4e7816 */ /* 0x000fe2000000004e */
[----:B------:R-:W-:Y:S01]  /*0fe0*/  HADD2.F32 R13, -RZ, R13.H0_H0 ;  /* 0x2000000dff0d7230 */ /* 0x000fe20000004100 */
[----:B------:R-:W-:Y:S01]  /*0ff0*/  SHF.R.U32.HI R10, RZ, 0x10, R21 ;  /* 0x00000010ff0a7819 */ /* 0x000fe20000011615 */
[----:B------:R-:W-:Y:S01]  /*1000*/  HADD2.F32 R14, -RZ, R14.H0_H0 ;  /* 0x2000000eff0e7230 */ /* 0x000fe20000004100 */
[----:B------:R-:W-:-:S02]  /*1010*/  SHF.R.U64 R15, R8, 0x10, R9 ;  /* 0x00000010080f7819 */ /* 0x000fc40000001209 */
[----:B------:R-:W-:Y:S01]  /*1020*/  I2FP.F32.U32 R16, R7 ;  /* 0x0000000700107245 */ /* 0x000fe20000201000 */
[----:B------:R-:W-:Y:S01]  /*1030*/  HADD2.F32 R7, -RZ, R8.H0_H0 ;  /* 0x20000008ff077230 */ /* 0x000fe20000004100 */
[----:B------:R-:W-:Y:S01]  /*1040*/  SHF.R.U32.HI R18, RZ, 0x10, R9 ;  /* 0x00000010ff127819 */ /* 0x000fe20000011609 */
[----:B------:R-:W-:Y:S01]  /*1050*/  HADD2.F32 R9, -RZ, R9.H0_H0 ;  /* 0x20000009ff097230 */ /* 0x000fe20000004100 */
[----:B------:R-:W-:Y:S01]  /*1060*/  SHF.R.U32.HI R41, RZ, 0x10, R41 ;  /* 0x00000010ff297819 */ /* 0x000fe20000011629 */
[----:B------:R4:W1:Y:S01]  /*1070*/  MUFU.RCP R8, R16 ;  /* 0x0000001000087308 */ /* 0x0008620000001000 */
[----:B------:R-:W-:Y:S01]  /*1080*/  SHF.R.U32.HI R39, RZ, 0x10, R39 ;  /* 0x00000010ff277819 */ /* 0x000fe20000011627 */
[----:B------:R-:W-:Y:S01]  /*1090*/  HADD2.F32 R15, -RZ, R15.H0_H0 ;  /* 0x2000000fff0f7230 */ /* 0x000fe20000004100 */
[----:B------:R-:W-:Y:S02]  /*10a0*/  SHF.R.U32.HI R19, RZ, 0x10, R19 ;  /* 0x00000010ff137819 */ /* 0x000fe40000011613 */
[----:B0-----:R-:W-:-:S02]  /*10b0*/  ISETP.NE.AND P1, PT, RZ, UR4, PT ;  /* 0x00000004ff007c0c */ /* 0x001fc4000bf25270 */
[----:B------:R-:W-:Y:S02]  /*10c0*/  PRMT R88, R17, 0x5410, R88 ;  /* 0x0000541011587816 */ /* 0x000fe40000000058 */
[----:B------:R-:W-:Y:S01]  /*10d0*/  PRMT R78, R10, 0x7610, R78 ;  /* 0x000076100a4e7816 */ /* 0x000fe2000000004e */
[----:B----4-:R-:W-:Y:S01]  /*10e0*/  HADD2.F32 R16, -RZ, R18.H0_H0 ;  /* 0x20000012ff107230 */ /* 0x010fe20000004100 */
        /* <DEDUP_REMOVED lines=13> */
[----:B------:R-:W-:Y:S02]  /*11c0*/  SHF.R.U32.HI R10, RZ, 0x5, R0 ;  /* 0x00000005ff0a7819 */ /* 0x000fe40000011600 */
[----:B------:R-:W-:Y:S02]  /*11d0*/  PLOP3.LUT P0, PT, PT, PT, UP0, 0x80, 0x8 ;  /* 0x000000000008781c */ /* 0x000fe40003f0f008 */
[----:B-123--:R-:W-:-:S11]  /*11e0*/  P2R R17, PR, RZ, 0x2 ;  /* 0x00000002ff117803 */ /* 0x00efd60000000000 */
.L_x_26777:
[----:B0-----:R-:W0:Y:S01]  /*11f0*/  @P0 LDC.64 R18, c[0x0][0x3e0] ;  /* 0x0000f800ff120b82 */ /* 0x001e220000000a00 */
[----:B------:R-:W-:Y:S02]  /*1200*/  HFMA2 R118, -RZ, RZ, 1.875, 0 ;  /* 0x3f800000ff767431 */ /* 0x000fe400000001ff */
[C---:B--234-:R-:W-:Y:S01]  /*1210*/  IMAD R45, R4.reuse, UR11, RZ ;  /* 0x0000000b042d7c24 */ /* 0x05cfe2000f8e02ff */
[----:B------:R-:W-:Y:S01]  /*1220*/  ISETP.GE.U32.AND P4, PT, R5, 0x80, PT ;  /* 0x000000800500780c */ /* 0x000fe20003f86070 */
[----:B0-----:R-:W-:-:S05]  /*1230*/  @P0 IMAD.WIDE R18, R4, 0x4, R18 ;  /* 0x0000000404120825 */ /* 0x001fca00078e0212 */
[----:B------:R0:W5:Y:S01]  /*1240*/  @P0 LDG.E R118, desc[UR6][R18.64] ;  /* 0x0000000612760981 */ /* 0x000162000c1e1900 */
[----:B------:R-:W-:Y:S01]  /*1250*/  SHF.R.S32.HI R44, RZ, 0x1f, R45 ;  /* 0x0000001fff2c7819 */ /* 0x000fe2000001142d */
[----:B------:R-:W-:Y:S03]  /*1260*/  BSSY.RECONVERGENT B0, `(.L_x_26727) ;  /* 0x000002b000007945 */ /* 0x000fe60003800200 */
[----:B------:R-:W-:-:S04]  /*1270*/  LEA.HI R44, R44, R45, RZ, 0x2 ;  /* 0x0000002d2c2c7211 */ /* 0x000fc800078f10ff */
[----:B------:R-:W-:Y:S01]  /*1280*/  LEA.HI.SX32 R117, R44, R2, 0x1e ;  /* 0x000000022c757211 */ /* 0x000fe200078ff2ff */
[----:B0-----:R-:W0:Y:S03]  /*1290*/  LDC.64 R18, c[0x0][0x3e0] ;  /* 0x0000f800ff127b82 */ /* 0x001e260000000a00 */
[----:B------:R-:W-:Y:S02]  /*12a0*/  MOV R119, R117 ;  /* 0x0000007500777202 */ /* 0x000fe40000000f00 */
[----:B0-----:R-:W-:-:S04]  /*12b0*/  LOP3.LUT P5, RZ, R18, UR8, RZ, 0xfc, !PT ;  /* 0x0000000812ff7c12 */ /* 0x001fc8000f8afcff */
[----:B------:R-:W-:Y:S01]  /*12c0*/  LOP3.LUT P5, RZ, R19, UR9, RZ, 0xfc, P5 ;  /* 0x0000000913ff7c12 */ /* 0x000fe2000a8afcff */
[----:B------:R-:W-:-:S12]  /*12d0*/  @!P4 BRA `(.L_x_26728) ;  /* 0x00000000008cc947 */ /* 0x000fd80003800000 */
[----:B------:R-:W-:Y:S01]  /*12e0*/  ISETP.NE.U32.AND P1, PT, RZ, UR8, PT ;  /* 0x00000008ff007c0c */ /* 0x000fe2000bf25070 */
[----:B------:R-:W0:Y:S03]  /*12f0*/  LDC.64 R44, c[0x0][0x390] ;  /* 0x0000e400ff2c7b82 */ /* 0x000e260000000a00 */
[----:B------:R-:W-:-:S05]  /*1300*/  ISETP.NE.AND.EX P1, PT, RZ, UR9, PT, P1 ;  /* 0x00000009ff007c0c */ /* 0x000fca000bf25310 */
[----:B------:R-:W1:Y:S08]  /*1310*/  @P5 LDC.64 R120, c[0x0][0x3a8] ;  /* 0x0000ea00ff785b82 */ /* 0x000e700000000a00 */
[----:B------:R-:W2:Y:S01]  /*1320*/  @P1 LDC.64 R48, c[0x0][0x3a0] ;  /* 0x0000e800ff301b82 */ /* 0x000ea20000000a00 */
[----:B0-----:R-:W-:-:S06]  /*1330*/  IMAD.WIDE.U32 R44, R117, 0x10, R44 ;  /* 0x00000010752c7825 */ /* 0x001fcc00078e002c */
[----:B------:R-:W3:Y:S01]  /*1340*/  LDG.E.128 R44, desc[UR6][R44.64] ;  /* 0x000000062c2c7981 */ /* 0x000ee2000c1e1d00 */
[----:B--2---:R-:W-:-:S06]  /*1350*/  @P1 IMAD.WIDE.U32 R48, R117, 0x10, R48 ;  /* 0x0000001075301825 */ /* 0x004fcc00078e0030 */
[----:B------:R-:W3:Y:S01]  /*1360*/  @P1 LDG.E.128 R48, desc[UR6][R48.64] ;  /* 0x0000000630301981 */ /* 0x000ee2000c1e1d00 */
[----:B-1----:R-:W-:-:S04]  /*1370*/  @P5 IMAD.WIDE.U32 R120, R117, 0x10, R120 ;  /* 0x0000001075785825 */ /* 0x002fc800078e0078 */
[-C--:B---3-5:R-:W-:Y:S01]  /*1380*/  @P1 FFMA.FTZ R38, R44, R118.reuse, R48 ;  /* 0x000000762c261223 */ /* 0x0a8fe20000010030 */
[-C--:B------:R-:W-:Y:S01]  /*1390*/  @P1 FFMA.FTZ R60, R45, R118.reuse, R49 ;  /* 0x000000762d3c1223 */ /* 0x080fe20000010031 */
[-C--:B------:R-:W-:Y:S01]  /*13a0*/  @P1 FFMA.FTZ R70, R46, R118.reuse, R50 ;  /* 0x000000762e461223 */ /* 0x080fe20000010032 */
[----:B------:R-:W-:Y:S02]  /*13b0*/  @P1 FFMA.FTZ R107, R47, R118, R51 ;  /* 0x000000762f6b1223 */ /* 0x000fe40000010033 */
[----:B------:R-:W-:Y:S02]  /*13c0*/  @P1 MOV R40, R38 ;  /* 0x0000002600281202 */ /* 0x000fe40000000f00 */
[----:B------:R-:W-:Y:S02]  /*13d0*/  @P1 MOV R41, R60 ;  /* 0x0000003c00291202 */ /* 0x000fe40000000f00 */
[----:B------:R-:W-:Y:S02]  /*13e0*/  @P1 MOV R42, R70 ;  /* 0x00000046002a1202 */ /* 0x000fe40000000f00 */
[----:B------:R-:W-:Y:S01]  /*13f0*/  @P1 MOV R43, R107 ;  /* 0x0000006b002b1202 */ /* 0x000fe20000000f00 */
[----:B------:R-:W-:Y:S06]  /*1400*/  @P1 BRA `(.L_x_26729) ;  /* 0x0000000000381947 */ /* 0x000fec0003800000 */
[----:B------:R-:W-:-:S04]  /*1410*/  ISETP.NE.U32.AND P0, PT, R18, RZ, PT ;  /* 0x000000ff1200720c */ /* 0x000fc80003f05070 */
[----:B------:R-:W-:-:S13]  /*1420*/  ISETP.NE.AND.EX P0, PT, R19, RZ, PT, P0 ;  /* 0x000000ff1300720c */ /* 0x000fda0003f05300 */
[-C--:B------:R-:W-:Y:S01]  /*1430*/  @P0 FMUL.FTZ R40, R44, R118.reuse ;  /* 0x000000762c280220 */ /* 0x080fe20000410000 */
[-C--:B------:R-:W-:Y:S01]  /*1440*/  @P0 FMUL.FTZ R41, R45, R118.reuse ;  /* 0x000000762d290220 */ /* 0x080fe20000410000 */
[-C--:B------:R-:W-:Y:S01]  /*1450*/  @P0 FMUL.FTZ R42, R46, R118.reuse ;  /* 0x000000762e2a0220 */ /* 0x080fe20000410000 */
[----:B------:R-:W-:Y:S02]  /*1460*/  @P0 FMUL.FTZ R43, R47, R118 ;  /* 0x000000762f2b0220 */ /* 0x000fe40000410000 */
[----:B------:R-:W-:Y:S01]  /*1470*/  @P0 MOV R38, R40 ;  /* 0x0000002800260202 */ /* 0x000fe20000000f00 */
[-C--:B------:R-:W-:Y:S01]  /*1480*/  @!P0 FMUL.FTZ R38, R44, R118.reuse ;  /* 0x000000762c268220 */ /* 0x080fe20000410000 */
[----:B------:R-:W-:Y:S01]  /*1490*/  @P0 MOV R60, R41 ;  /* 0x00000029003c0202 */ /* 0x000fe20000000f00 */
[----:B------:R-:W-:Y:S01]  /*14a0*/  @!P0 FMUL.FTZ R60, R45, R118 ;  /* 0x000000762d3c8220 */ /* 0x000fe20000410000 */
[----:B------:R-:W-:Y:S01]  /*14b0*/  @P0 MOV R70, R42 ;  /* 0x0000002a00460202 */ /* 0x000fe20000000f00 */
[-C--:B------:R-:W-:Y:S01]  /*14c0*/  @!P0 FMUL.FTZ R70, R46, R118.reuse ;  /* 0x000000762e468220 */ /* 0x080fe20000410000 */
[----:B------:R-:W-:Y:S01]  /*14d0*/  @P0 MOV R107, R43 ;  /* 0x0000002b006b0202 */ /* 0x000fe20000000f00 */
[----:B------:R-:W-:-:S07]  /*14e0*/  @!P0 FMUL.FTZ R107, R47, R118 ;  /* 0x000000762f6b8220 */ /* 0x000fce0000410000 */
.L_x_26729:
[----:B------:R0:W-:Y:S01]  /*14f0*/  @P5 STG.E.128 desc[UR6][R120.64], R40 ;  /* 0x0000002878005986 */ /* 0x0001e2000c101d06 */
[----:B------:R-:W-:-:S07]  /*1500*/  IADD3 R119, PT, PT, R117, 0x80, RZ ;  /* 0x0000008075777810 */ /* 0x000fce0007ffe0ff */
.L_x_26728:
[----:B------:R-:W-:Y:S05]  /*1510*/  BSYNC.RECONVERGENT B0 ;  /* 0x0000000000007941 */ /* 0x000fea0003800200 */
.L_x_26727:
[----:B------:R-:W-:Y:S01]  /*1520*/  ISETP.GE.U32.AND P1, PT, R5, 0x100, PT ;  /* 0x000001000500780c */ /* 0x000fe20003f26070 */
[----:B------:R-:W-:Y:S03]  /*1530*/  BSSY.RECONVERGENT B0, `(.L_x_26730) ;  /* 0x000002a000007945 */ /* 0x000fe60003800200 */
[----:B------:R-:W-:-:S09]  /*1540*/  P2R R44, PR, RZ, 0x2 ;  /* 0x00000002ff2c7803 */ /* 0x000fd20000000000 */
[----:B------:R-:W-:Y:S05]  /*1550*/  @!P1 BRA `(.L_x_26731) ;  /* 0x00000000009c9947 */ /* 0x000fea0003800000 */
[----:B------:R-:W-:Y:S01]  /*1560*/  ISETP.NE.U32.AND P1, PT, RZ, UR8, PT ;  /* 0x00000008ff007c0c */ /* 0x000fe2000bf25070 */
[----:B------:R-:W1:Y:S03]  /*1570*/  LDC.64 R44, c[0x0][0x390] ;  /* 0x0000e400ff2c7b82 */ /* 0x000e660000000a00 */
[----:B------:R-:W-:-:S05]  /*1580*/  ISETP.NE.AND.EX P1, PT, RZ, UR9, PT, P1 ;  /* 0x00000009ff007c0c */ /* 0x000fca000bf25310 */
[----:B0-----:R-:W0:Y:S08]  /*1590*/  @P5 LDC.64 R120, c[0x0][0x3a8] ;  /* 0x0000ea00ff785b82 */ /* 0x001e300000000a00 */
[----:B------:R-:W2:Y:S01]  /*15a0*/  @P1 LDC.64 R48, c[0x0][0x3a0] ;  /* 0x0000e800ff301b82 */ /* 0x000ea20000000a00 */
[----:B-1----:R-:W-:-:S06]  /*15b0*/  IMAD.WIDE.U32 R44, R119, 0x10, R44 ;  /* 0x00000010772c7825 */ /* 0x002fcc00078e002c */
[----:B------:R-:W3:Y:S01]  /*15c0*/  LDG.E.128 R44, desc[UR6][R44.64] ;  /* 0x000000062c2c7981 */ /* 0x000ee2000c1e1d00 */
[----:B--2---:R-:W-:-:S06]  /*15d0*/  @P1 IMAD.WIDE.U32 R48, R119, 0x10, R48 ;  /* 0x0000001077301825 */ /* 0x004fcc00078e0030 */
[----:B------:R-:W3:Y:S02]  /*15e0*/  @P1 LDG.E.128 R48, desc[UR6][R48.64] ;  /* 0x0000000630301981 */ /* 0x000ee4000c1e1d00 */
[-C--:B---3-5:R-:W-:Y:S01]  /*15f0*/  @P1 FFMA.FTZ R39, R44, R118.reuse, R48 ;  /* 0x000000762c271223 */ /* 0x0a8fe20000010030 */
[-C--:B------:R-:W-:Y:S01]  /*1600*/  @P1 FFMA.FTZ R61, R45, R118.reuse, R49 ;  /* 0x000000762d3d1223 */ /* 0x080fe20000010031 */
[-C--:B------:R-:W-:Y:S01]  /*1610*/  @P1 FFMA.FTZ R71, R46, R118.reuse, R50 ;  /* 0x000000762e471223 */ /* 0x080fe20000010032 */
[----:B------:R-:W-:Y:S02]  /*1620*/  @P1 FFMA.FTZ R108, R47, R118, R51 ;  /* 0x000000762f6c1223 */ /* 0x000fe40000010033 */
[----:B------:R-:W-:Y:S02]  /*1630*/  @P1 MOV R40, R39 ;  /* 0x0000002700281202 */ /* 0x000fe40000000f00 */
[----:B------:R-:W-:Y:S02]  /*1640*/  @P1 MOV R41, R61 ;  /* 0x0000003d00291202 */ /* 0x000fe40000000f00 */
[----:B------:R-:W-:-:S02]  /*1650*/  @P1 MOV R42, R71 ;  /* 0x00000047002a1202 */ /* 0x000fc40000000f00 */
[----:B------:R-:W-:Y:S01]  /*1660*/  @P1 MOV R43, R108 ;  /* 0x0000006c002b1202 */ /* 0x000fe20000000f00 */
[----:B0-----:R-:W-:Y:S06]  /*1670*/  @P1 BRA `(.L_x_26732) ;  /* 0x0000000000481947 */ /* 0x001fec0003800000 */
[----:B------:R-:W-:Y:S01]  /*1680*/  ISETP.NE.U32.AND P1, PT, R18, RZ, PT ;  /* 0x000000ff1200720c */ /* 0x000fe20003f25070 */
[-C--:B------:R-:W-:Y:S01]  /*1690*/  FMUL.FTZ R44, R44, R118.reuse ;  /* 0x000000762c2c7220 */ /* 0x080fe20000410000 */
[-C--:B------:R-:W-:Y:S01]  /*16a0*/  FMUL.FTZ R45, R45, R118.reuse ;  /* 0x000000762d2d7220 */ /* 0x080fe20000410000 */
[-C--:B------:R-:W-:Y:S01]  /*16b0*/  FMUL.FTZ R46, R46, R118.reuse ;  /* 0x000000762e2e7220 */ /* 0x080fe20000410000 */
[----:B------:R-:W-:Y:S01]  /*16c0*/  ISETP.NE.AND.EX P1, PT, R19, RZ, PT, P1 ;  /* 0x000000ff1300720c */ /* 0x000fe20003f25310 */
[----:B------:R-:W-:-:S12]  /*16d0*/  FMUL.FTZ R47, R47, R118 ;  /* 0x000000762f2f7220 */ /* 0x000fd80000410000 */
[----:B------:R-:W-:Y:S02]  /*16e0*/  @!P1 MOV R39, R44 ;  /* 0x0000002c00279202 */ /* 0x000fe40000000f00 */
[----:B------:R-:W-:Y:S02]  /*16f0*/  @!P1 MOV R61, R45 ;  /* 0x0000002d003d9202 */ /* 0x000fe40000000f00 */
[----:B------:R-:W-:Y:S02]  /*1700*/  @!P1 MOV R71, R46 ;  /* 0x0000002e00479202 */ /* 0x000fe40000000f00 */
[----:B------:R-:W-:Y:S02]  /*1710*/  @!P1 MOV R108, R47 ;  /* 0x0000002f006c9202 */ /* 0x000fe40000000f00 */
[-C--:B------:R-:W-:Y:S02]  /*1720*/  @P1 MOV R40, R44.reuse ;  /* 0x0000002c00281202 */ /* 0x080fe40000000f00 */
[----:B------:R-:W-:-:S02]  /*1730*/  @P1 MOV R39, R44 ;  /* 0x0000002c00271202 */ /* 0x000fc40000000f00 */
[-C--:B------:R-:W-:Y:S02]  /*1740*/  @P1 MOV R61, R45.reuse ;  /* 0x0000002d003d1202 */ /* 0x080fe40000000f00 */
[----:B------:R-:W-:Y:S02]  /*1750*/  @P1 MOV R41, R45 ;  /* 0x0000002d00291202 */ /* 0x000fe40000000f00 */
[-C--:B------:R-:W-:Y:S02]  /*1760*/  @P1 MOV R71, R46.reuse ;  /* 0x0000002e00471202 */ /* 0x080fe40000000f00 */
[----:B------:R-:W-:Y:S02]  /*1770*/  @P1 MOV R42, R46 ;  /* 0x0000002e002a1202 */ /* 0x000fe40000000f00 */
[-C--:B------:R-:W-:Y:S02]  /*1780*/  @P1 MOV R108, R47.reuse ;  /* 0x0000002f006c1202 */ /* 0x080fe40000000f00 */
[----:B------:R-:W-:-:S07]  /*1790*/  @P1 MOV R43, R47 ;  /* 0x0000002f002b1202 */ /* 0x000fce0000000f00 */
.L_x_26732:
[C---:B------:R-:W-:Y:S01]  /*17a0*/  @P5 IMAD.WIDE.U32 R120, R119.reuse, 0x10, R120 ;  /* 0x0000001077785825 */ /* 0x040fe200078e0078 */
[----:B------:R-:W-:-:S04]  /*17b0*/  IADD3 R119, PT, PT, R119, 0x80, RZ ;  /* 0x0000008077777810 */ /* 0x000fc80007ffe0ff */
[----:B------:R1:W-:Y:S03]  /*17c0*/  @P5 STG.E.128 desc[UR6][R120.64], R40 ;  /* 0x0000002878005986 */ /* 0x0003e6000c101d06 */
.L_x_26731:
[----:B------:R-:W-:Y:S05]  /*17d0*/  BSYNC.RECONVERGENT B0 ;  /* 0x0000000000007941 */ /* 0x000fea0003800200 */
.L_x_26730:
[----:B------:R-:W-:Y:S01]  /*17e0*/  ISETP.GE.U32.AND P1, PT, R5, 0x180, PT ;  /* 0x000001800500780c */ /* 0x000fe20003f26070 */
[----:B------:R-:W-:Y:S03]  /*17f0*/  BSSY.RECONVERGENT B0, `(.L_x_26733) ;  /* 0x000002a000007945 */ /* 0x000fe60003800200 */
[----:B------:R-:W-:-:S09]  /*1800*/  P2R R44, PR, RZ, 0x2 ;  /* 0x00000002ff2c7803 */ /* 0x000fd20000000000 */
[----:B------:R-:W-:Y:S05]  /*1810*/  @!P1 BRA `(.L_x_26734) ;  /* 0x00000000009c9947 */ /* 0x000fea0003800000 */
[----:B------:R-:W-:Y:S01]  /*1820*/  ISETP.NE.U32.AND P1, PT, RZ, UR8, PT ;  /* 0x00000008ff007c0c */ /* 0x000fe2000bf25070 */
[----:B------:R-:W2:Y:S03]  /*1830*/  LDC.64 R44, c[0x0][0x390] ;  /* 0x0000e400ff2c7b82 */ /* 0x000ea60000000a00 */
[----:B------:R-:W-:-:S05]  /*1840*/  ISETP.NE.AND.EX P1, PT, RZ, UR9, PT, P1 ;  /* 0x00000009ff007c0c */ /* 0x000fca000bf25310 */
[----:B01----:R-:W0:Y:S08]  /*1850*/  @P5 LDC.64 R120, c[0x0][0x3a8] ;  /* 0x0000ea00ff785b82 */ /* 0x003e300000000a00 */
[----:B------:R-:W1:Y:S01]  /*1860*/  @P1 LDC.64 R48, c[0x0][0x3a0] ;  /* 0x0000e800ff301b82 */ /* 0x000e620000000a00 */
[----:B--2---:R-:W-:-:S06]  /*1870*/  IMAD.WIDE.U32 R44, R119, 0x10, R44 ;  /* 0x00000010772c7825 */ /* 0x004fcc00078e002c */
[----:B------:R-:W2:Y:S01]  /*1880*/  LDG.E.128 R44, desc[UR6][R44.64] ;  /* 0x000000062c2c7981 */ /* 0x000ea2000c1e1d00 */
[----:B-1----:R-:W-:-:S06]  /*1890*/  @P1 IMAD.WIDE.U32 R48, R119, 0x10, R48 ;  /* 0x0000001077301825 */ /* 0x002fcc00078e0030 */
[----:B------:R-:W2:Y:S02]  /*18a0*/  @P1 LDG.E.128 R48, desc[UR6][R48.64] ;  /* 0x0000000630301981 */ /* 0x000ea4000c1e1d00 */
[-C--:B--2--5:R-:W-:Y:S01]  /*18b0*/  @P1 FFMA.FTZ R52, R44, R118.reuse, R48 ;  /* 0x000000762c341223 */ /* 0x0a4fe20000010030 */
        /* <DEDUP_REMOVED lines=26> */
.L_x_26735:
[C---:B------:R-:W-:Y:S01]  /*1a60*/  @P5 IMAD.WIDE.U32 R120, R119.reuse, 0x10, R120 ;  /* 0x0000001077785825 */ /* 0x040fe200078e0078 */
[----:B------:R-:W-:-:S04]  /*1a70*/  IADD3 R119, PT, PT, R119, 0x80, RZ ;  /* 0x0000008077777810 */ /* 0x000fc80007ffe0ff */
[----:B------:R2:W-:Y:S03]  /*1a80*/  @P5 STG.E.128 desc[UR6][R120.64], R40 ;  /* 0x0000002878005986 */ /* 0x0005e6000c101d06 */
.L_x_26734:
[----:B------:R-:W-:Y:S05]  /*1a90*/  BSYNC.RECONVERGENT B0 ;  /* 0x0000000000007941 */ /* 0x000fea0003800200 */
.L_x_26733:
[----:B------:R-:W-:Y:S01]  /*1aa0*/  ISETP.GE.U32.AND P1, PT, R5, 0x200, PT ;  /* 0x000002000500780c */ /* 0x000fe20003f26070 */
[----:B------:R-:W-:Y:S03]  /*1ab0*/  BSSY.RECONVERGENT B0, `(.L_x_26736) ;  /* 0x000002a000007945 */ /* 0x000fe60003800200 */
[----:B------:R-:W-:-:S09]  /*1ac0*/  P2R R44, PR, RZ, 0x2 ;  /* 0x00000002ff2c7803 */ /* 0x000fd20000000000 */
[----:B------:R-:W-:Y:S05]  /*1ad0*/  @!P1 BRA `(.L_x_26737) ;  /* 0x00000000009c9947 */ /* 0x000fea0003800000 */
[----:B------:R-:W-:Y:S01]  /*1ae0*/  ISETP.NE.U32.AND P1, PT, RZ, UR8, PT ;  /* 0x00000008ff007c0c */ /* 0x000fe2000bf25070 */
[----:B------:R-:W3:Y:S03]  /*1af0*/  LDC.64 R44, c[0x0][0x390] ;  /* 0x0000e400ff2c7b82 */ /* 0x000ee60000000a00 */
[----:B------:R-:W-:-:S05]  /*1b00*/  ISETP.NE.AND.EX P1, PT, RZ, UR9, PT, P1 ;  /* 0x00000009ff007c0c */ /* 0x000fca000bf25310 */
[----:B012---:R-:W0:Y:S08]  /*1b10*/  @P5 LDC.64 R120, c[0x0][0x3a8] ;  /* 0x0000ea00ff785b82 */ /* 0x007e300000000a00 */
[----:B------:R-:W1:Y:S01]  /*1b20*/  @P1 LDC.64 R48, c[0x0][0x3a0] ;  /* 0x0000e800ff301b82 */ /* 0x000e620000000a00 */
[----:B---3--:R-:W-:-:S06]  /*1b30*/  IMAD.WIDE.U32 R44, R119, 0x10, R44 ;  /* 0x00000010772c7825 */ /* 0x008fcc00078e002c */
        /* <DEDUP_REMOVED lines=30> */
.L_x_26738:
[C---:B------:R-:W-:Y:S01]  /*1d20*/  @P5 IMAD.WIDE.U32 R120, R119.reuse, 0x10, R120 ;  /* 0x0000001077785825 */ /* 0x040fe200078e0078 */
[----:B------:R-:W-:-:S04]  /*1d30*/  IADD3 R119, PT, PT, R119, 0x80, RZ ;  /* 0x0000008077777810 */ /* 0x000fc80007ffe0ff */
[----:B------:R3:W-:Y:S03]  /*1d40*/  @P5 STG.E.128 desc[UR6][R120.64], R40 ;  /* 0x0000002878005986 */ /* 0x0007e6000c101d06 */
.L_x_26737:
[----:B------:R-:W-:Y:S05]  /*1d50*/  BSYNC.RECONVERGENT B0 ;  /* 0x0000000000007941 */ /* 0x000fea0003800200 */
.L_x_26736:
[----:B------:R-:W-:Y:S01]  /*1d60*/  ISETP.GE.U32.AND P1, PT, R5, 0x280, PT ;  /* 0x000002800500780c */ /* 0x000fe20003f26070 */
[----:B------:R-:W-:Y:S03]  /*1d70*/  BSSY.RECONVERGENT B0, `(.L_x_26739) ;  /* 0x000002a000007945 */ /* 0x000fe60003800200 */
[----:B------:R-:W-:-:S09]  /*1d80*/  P2R R44, PR, RZ, 0x2 ;  /* 0x00000002ff2c7803 */ /* 0x000fd20000000000 */
[----:B------:R-:W-:Y:S05]  /*1d90*/  @!P1 BRA `(.L_x_26740) ;  /* 0x00000000009c9947 */ /* 0x000fea0003800000 */
[----:B------:R-:W-:Y:S01]  /*1da0*/  ISETP.NE.U32.AND P1, PT, RZ, UR8, PT ;  /* 0x00000008ff007c0c */ /* 0x000fe2000bf25070 */
[----:B------:R-:W4:Y:S03]  /*1db0*/  LDC.64 R44, c[0x0][0x390] ;  /* 0x0000e400ff2c7b82 */ /* 0x000f260000000a00 */
[----:B------:R-:W-:-:S05]  /*1dc0*/  ISETP.NE.AND.EX P1, PT, RZ, UR9, PT, P1 ;  /* 0x00000009ff007c0c */ /* 0x000fca000bf25310 */
[----:B0123--:R-:W0:Y:S08]  /*1dd0*/  @P5 LDC.64 R120, c[0x0][0x3a8] ;  /* 0x0000ea00ff785b82 */ /* 0x00fe300000000a00 */
[----:B------:R-:W1:Y:S01]  /*1de0*/  @P1 LDC.64 R48, c[0x0][0x3a0] ;  /* 0x0000e800ff301b82 */ /* 0x000e620000000a00 */
[----:B----4-:R-:W-:-:S06]  /*1df0*/  IMAD.WIDE.U32 R44, R119, 0x10, R44 ;  /* 0x00000010772c7825 */ /* 0x010fcc00078e002c */
        /* <DEDUP_REMOVED lines=30> */
.L_x_26741:
[C---:B------:R-:W-:Y:S01]  /*1fe0*/  @P5 IMAD.WIDE.U32 R120, R119.reuse, 0x10, R120 ;  /* 0x0000001077785825 */ /* 0x040fe200078e0078 */
[----:B------:R-:W-:-:S04]  /*1ff0*/  IADD3 R119, PT, PT, R119, 0x80, RZ ;  /* 0x0000008077777810 */ /* 0x000fc80007ffe0ff */
[----:B------:R4:W-:Y:S03]  /*2000*/  @P5 STG.E.128 desc[UR6][R120.64], R40 ;  /* 0x0000002878005986 */ /* 0x0009e6000c101d06 */
.L_x_26740:
[----:B------:R-:W-:Y:S05]  /*2010*/  BSYNC.RECONVERGENT B0 ;  /* 0x0000000000007941 */ /* 0x000fea0003800200 */
.L_x_26739:
[----:B------:R-:W-:Y:S01]  /*2020*/  ISETP.GE.U32.AND P1, PT, R5, 0x300, PT ;  /* 0x000003000500780c */ /* 0x000fe20003f26070 */
[----:B------:R-:W-:Y:S03]  /*2030*/  BSSY.RECONVERGENT B0, `(.L_x_26742) ;  /* 0x000002a000007945 */ /* 0x000fe60003800200 */
[----:B------:R-:W-:-:S09]  /*2040*/  P2R R44, PR, RZ, 0x2 ;  /* 0x00000002ff2c7803 */ /* 0x000fd20000000000 */
[----:B------:R-:W-:Y:S05]  /*2050*/  @!P1 BRA `(.L_x_26743) ;  /* 0x00000000009c9947 */ /* 0x000fea0003800000 */
[----:B------:R-:W-:Y:S01]  /*2060*/  ISETP.NE.U32.AND P1, PT, RZ, UR8, PT ;  /* 0x00000008ff007c0c */ /* 0x000fe2000bf25070 */
[----:B------:R-:W0:Y:S03]  /*2070*/  LDC.64 R44, c[0x0][0x390] ;  /* 0x0000e400ff2c7b82 */ /* 0x000e260000000a00 */
[----:B------:R-:W-:-:S05]  /*2080*/  ISETP.NE.AND.EX P1, PT, RZ, UR9, PT, P1 ;  /* 0x00000009ff007c0c */ /* 0x000fca000bf25310 */
[----:B01234-:R-:W0:Y:S08]  /*2090*/  @P5 LDC.64 R120, c[0x0][0x3a8] ;  /* 0x0000ea00ff785b82 */ /* 0x01fe300000000a00 */
[----:B------:R-:W1:Y:S01]  /*20a0*/  @P1 LDC.64 R48, c[0x0][0x3a0] ;  /* 0x0000e800ff301b82 */ /* 0x000e620000000a00 */
[----:B------:R-:W-:-:S06]  /*20b0*/  IMAD.WIDE.U32 R44, R119, 0x10, R44 ;  /* 0x00000010772c7825 */ /* 0x000fcc00078e002c */
        /* <DEDUP_REMOVED lines=30> */
.L_x_26744:
[C---:B------:R-:W-:Y:S01]  /*22a0*/  @P5 IMAD.WIDE.U32 R120, R119.reuse, 0x10, R120 ;  /* 0x0000001077785825 */ /* 0x040fe200078e0078 */
[----:B------:R-:W-:-:S04]  /*22b0*/  IADD3 R119, PT, PT, R119, 0x80, RZ ;  /* 0x0000008077777810 */ /* 0x000fc80007ffe0ff */
[----:B------:R0:W-:Y:S03]  /*22c0*/  @P5 STG.E.128 desc[UR6][R120.64], R40 ;  /* 0x0000002878005986 */ /* 0x0001e6000c101d06 */
.L_x_26743:
[----:B------:R-:W-:Y:S05]  /*22d0*/  BSYNC.RECONVERGENT B0 ;  /* 0x0000000000007941 */ /* 0x000fea0003800200 */
.L_x_26742:
        /* <DEDUP_REMOVED lines=40> */
.L_x_26747:
[C---:B------:R-:W-:Y:S01]  /*2560*/  @P5 IMAD.WIDE.U32 R120, R119.reuse, 0x10, R120 ;  /* 0x0000001077785825 */ /* 0x040fe200078e0078 */
[----:B------:R-:W-:-:S04]  /*2570*/  IADD3 R119, PT, PT, R119, 0x80, RZ ;  /* 0x0000008077777810 */ /* 0x000fc80007ffe0ff */
[----:B------:R0:W-:Y:S03]  /*2580*/  @P5 STG.E.128 desc[UR6][R120.64], R40 ;  /* 0x0000002878005986 */ /* 0x0001e6000c101d06 */
.L_x_26746:
[----:B------:R-:W-:Y:S05]  /*2590*/  BSYNC.RECONVERGENT B0 ;  /* 0x0000000000007941 */ /* 0x000fea0003800200 */
.L_x_26745:
[----:B------:R-:W-:Y:S01]  /*25a0*/  ISETP.GE.U32.AND P1, PT, R5, 0x400, PT ;  /* 0x000004000500780c */ /* 0x000fe20003f26070 */
[----:B------:R-:W-:-:S12]  /*25b0*/  BSSY.RECONVERGENT B0, `(.L_x_26748) ;  /* 0x0000029000007945 */ /* 0x000fd80003800200 */
        /* <DEDUP_REMOVED lines=37> */
.L_x_26750:
[C---:B------:R-:W-:Y:S01]  /*2810*/  @P5 IMAD.WIDE.U32 R120, R119.reuse, 0x10, R120 ;  /* 0x0000001077785825 */ /* 0x040fe200078e0078 */
[----:B------:R-:W-:-:S04]  /*2820*/  IADD3 R119, PT, PT, R119, 0x80, RZ ;  /* 0x0000008077777810 */ /* 0x000fc80007ffe0ff */
[----:B------:R0:W-:Y:S03]  /*2830*/  @P5 STG.E.128 desc[UR6][R120.64], R40 ;  /* 0x0000002878005986 */ /* 0x0001e6000c101d06 */
.L_x_26749:
[----:B------:R-:W-:Y:S05]  /*2840*/  BSYNC.RECONVERGENT B0 ;  /* 0x0000000000007941 */ /* 0x000fea0003800200 */
.L_x_26748:
        /* <DEDUP_REMOVED lines=39> */
.L_x_26753:
[C---:B------:R-:W-:Y:S01]  /*2ac0*/  @P5 IMAD.WIDE.U32 R120, R119.reuse, 0x10, R120 ;  /* 0x0000001077785825 */ /* 0x040fe200078e0078 */
[----:B------:R-:W-:-:S04]  /*2ad0*/  IADD3 R119, PT, PT, R119, 0x80, RZ ;  /* 0x0000008077777810 */ /* 0x000fc80007ffe0ff */
[----:B------:R0:W-:Y:S03]  /*2ae0*/  @P5 STG.E.128 desc[UR6][R120.64], R40 ;  /* 0x0000002878005986 */ /* 0x0001e6000c101d06 */
.L_x_26752:
[----:B------:R-:W-:Y:S05]  /*2af0*/  BSYNC.RECONVERGENT B0 ;  /* 0x0000000000007941 */ /* 0x000fea0003800200 */
.L_x_26751:
        /* <DEDUP_REMOVED lines=11> */
[----:B------:R-:W2:Y:S01]  /*2bb0*/  @P6 LDG.E.128 R48, desc[UR6][R48.64] ;  /* 0x0000000630306981 */ /* 0x000ea2000c1e1d00 */
[----:B0-----:R-:W-:-:S04]  /*2bc0*/  @P5 IMAD.WIDE.U32 R120, R119, 0x10, R120 ;  /* 0x0000001077785825 */ /* 0x001fc800078e0078 */
[-C--:B--2--5:R-:W-:Y:S01]  /*2bd0*/  @P6 FFMA.FTZ R59, R44, R118.reuse, R48 ;  /* 0x000000762c3b6223 */ /* 0x0a4fe20000010030 */
        /* <DEDUP_REMOVED lines=26> */
.L_x_26756:
[----:B------:R0:W-:Y:S02]  /*2d80*/  @P5 STG.E.128 desc[UR6][R120.64], R40 ;  /* 0x0000002878005986 */ /* 0x0001e4000c101d06 */
.L_x_26755:
[----:B------:R-:W-:Y:S05]  /*2d90*/  BSYNC.RECONVERGENT B0 ;  /* 0x0000000000007941 */ /* 0x000fea0003800200 */
.L_x_26754:
[----:B------:R-:W-:Y:S01]  /*2da0*/  FADD.FTZ R19, RZ, R38 ;  /* 0x00000026ff137221 */ /* 0x000fe20000010000 */
[C---:B------:R-:W-:Y:S01]  /*2db0*/  ISETP.GT.U32.AND P5, PT, R5.reuse, 0xff, PT ;  /* 0x000000ff0500780c */ /* 0x040fe20003fa4070 */
[----:B------:R-:W1:Y:S01]  /*2dc0*/  S2UR UR5, SR_CgaCtaId ;  /* 0x00000000000579c3 */ /* 0x000e620000008800 */
[C---:B------:R-:W-:Y:S01]  /*2dd0*/  ISETP.GT.U32.AND P6, PT, R5.reuse, 0x17f, PT ;  /* 0x0000017f0500780c */ /* 0x040fe20003fc4070 */
[----:B------:R-:W-:Y:S01]  /*2de0*/  FADD.FTZ R19, R60, R19 ;  /* 0x000000133c137221 */ /* 0x000fe20000010000 */
[----:B------:R-:W-:Y:S01]  /*2df0*/  P2R R44, PR, RZ, 0x1 ;  /* 0x00000001ff2c7803 */ /* 0x000fe20000000000 */
[----:B------:R-:W-:Y:S01]  /*2e00*/  UMOV UR4, 0x400 ;  /* 0x0000040000047882 */ /* 0x000fe20000000000 */
[----:B------:R-:W-:Y:S01]  /*2e10*/  ISETP.GT.U32.AND P0, PT, R5, 0x1ff, PT ;  /* 0x000001ff0500780c */ /* 0x000fe20003f04070 */
[----:B------:R-:W-:Y:S01]  /*2e20*/  FADD.FTZ R19, R70, R19 ;  /* 0x0000001346137221 */ /* 0x000fe20000010000 */
[----:B------:R-:W-:Y:S01]  /*2e30*/  HFMA2 R47, -RZ, RZ, 0, 0 ;  /* 0x00000000ff2f7431 */ /* 0x000fe200000001ff */
[----:B------:R-:W-:Y:S02]  /*2e40*/  BSSY.RECONVERGENT B0, `(.L_x_26757) ;  /* 0x00000f1000007945 */ /* 0x000fe40003800200 */
[----:B------:R-:W-:-:S05]  /*2e50*/  FADD.FTZ R19, R107, R19 ;  /* 0x000000136b137221 */ /* 0x000fca0000010000 */
[----:B------:R-:W-:-:S05]  /*2e60*/  FSEL R19, R19, RZ, P4 ;  /* 0x000000ff13137208 */ /* 0x000fca0002000000 */
[----:B------:R-:W-:-:S04]  /*2e70*/  FADD.FTZ R18, R39, R19 ;  /* 0x0000001327127221 */ /* 0x000fc80000010000 */
[----:B------:R-:W-:Y:S01]  /*2e80*/  FADD.FTZ R18, R61, R18 ;  /* 0x000000123d127221 */ /* 0x000fe20000010000 */
[----:B-1----:R-:W-:-:S03]  /*2e90*/  ULEA UR4, UR5, UR4, 0x18 ;  /* 0x0000000405047291 */ /* 0x002fc6000f8ec0ff */
[----:B------:R-:W-:Y:S01]  /*2ea0*/  FADD.FTZ R18, R71, R18 ;  /* 0x0000001247127221 */ /* 0x000fe20000010000 */
[----:B------:R-:W-:-:S03]  /*2eb0*/  @UP1 UIADD3 UR4, UPT, UPT, UR4, 0x20, URZ ;  /* 0x0000002004041890 */ /* 0x000fc6000fffe0ff */
[----:B------:R-:W-:-:S04]  /*2ec0*/  @P5 FADD.FTZ R19, R108, R18 ;  /* 0x000000126c135221 */ /* 0x000fc80000010000 */
[----:B------:R-:W-:-:S04]  /*2ed0*/  FADD.FTZ R18, R52, R19 ;  /* 0x0000001334127221 */ /* 0x000fc80000010000 */
[----:B------:R-:W-:-:S04]  /*2ee0*/  FADD.FTZ R18, R62, R18 ;  /* 0x000000123e127221 */ /* 0x000fc80000010000 */
[----:B------:R-:W-:-:S04]  /*2ef0*/  FADD.FTZ R18, R72, R18 ;  /* 0x0000001248127221 */ /* 0x000fc80000010000 */
[----:B------:R-:W-:-:S04]  /*2f00*/  @P6 FADD.FTZ R19, R109, R18 ;  /* 0x000000126d136221 */ /* 0x000fc80000010000 */
        /* <DEDUP_REMOVED lines=45> */
[----:B------:R-:W-:-:S04]  /*31e0*/  FMUL.FTZ R18, R8, R18 ;  /* 0x0000001208127220 */ /* 0x000fc80000410000 */
[--C-:B------:R-:W-:Y:S01]  /*31f0*/  FADD.FTZ R19, R38, -R18.reuse ;  /* 0x8000001226137221 */ /* 0x100fe20000010000 */
[--C-:B------:R-:W-:Y:S01]  /*3200*/  FADD.FTZ R45, R60, -R18.reuse ;  /* 0x800000123c2d7221 */ /* 0x100fe20000010000 */
[----:B------:R-:W-:Y:S02]  /*3210*/  FADD.FTZ R44, R70, -R18 ;  /* 0x80000012462c7221 */ /* 0x000fe40000010000 */
[----:B------:R-:W-:-:S04]  /*3220*/  FFMA.FTZ R19, R19, R19, RZ ;  /* 0x0000001313137223 */ /* 0x000fc800000100ff */
[----:B------:R-:W-:Y:S01]  /*3230*/  FFMA.FTZ R45, R45, R45, R19 ;  /* 0x0000002d2d2d7223 */ /* 0x000fe20000010013 */
[----:B------:R-:W-:-:S03]  /*3240*/  FADD.FTZ R19, R107, -R18 ;  /* 0x800000126b137221 */ /* 0x000fc60000010000 */
[----:B------:R-:W-:Y:S01]  /*3250*/  FFMA.FTZ R45, R44, R44, R45 ;  /* 0x0000002c2c2d7223 */ /* 0x000fe2000001002d */
[----:B------:R-:W-:-:S03]  /*3260*/  FADD.FTZ R44, R71, -R18 ;  /* 0x80000012472c7221 */ /* 0x000fc60000010000 */
[----:B------:R-:W-:Y:S01]  /*3270*/  FFMA.FTZ R45, R19, R19, R45 ;  /* 0x00000013132d7223 */ /* 0x000fe2000001002d */
[----:B------:R-:W-:-:S04]  /*3280*/  FADD.FTZ R19, R39, -R18 ;  /* 0x8000001227137221 */ /* 0x000fc80000010000 */
[----:B------:R-:W-:Y:S01]  /*3290*/  FSEL R46, R45, RZ, P4 ;  /* 0x000000ff2d2e7208 */ /* 0x000fe20002000000 */
[----:B------:R-:W-:-:S04]  /*32a0*/  FADD.FTZ R45, R61, -R18 ;  /* 0x800000123d2d7221 */ /* 0x000fc80000010000 */
[----:B------:R-:W-:-:S04]  /*32b0*/  FFMA.FTZ R19, R19, R19, R46 ;  /* 0x0000001313137223 */ /* 0x000fc8000001002e */
        /* <DEDUP_REMOVED lines=22> */
[----:B------:R-:W-:Y:S01]  /*3420*/  @P5 FFMA.FTZ R46, R19, R19, R45 ;  /* 0x00000013132e5223 */ /* 0x000fe2000001002d */
[--C-:B------:R-:W-:Y:S01]  /*3430*/  FADD.FTZ R19, R54, -R18.reuse ;  /* 0x8000001236137221 */ /* 0x100fe20000010000 */
[----:B------:R-:W-:Y:S01]  /*3440*/  ISETP.GT.U32.AND P5, PT, R5, 0x27f, PT ;  /* 0x0000027f0500780c */ /* 0x000fe20003fa4070 */
[----:B------:R-:W-:Y:S02]  /*3450*/  FADD.FTZ R45, R64, -R18 ;  /* 0x80000012402d7221 */ /* 0x000fe40000010000 */
        /* <DEDUP_REMOVED lines=48> */
[----:B------:R-:W-:-:S04]  /*3760*/  FFMA.FTZ R45, R44, R44, R45 ;  /* 0x0000002c2c2d7223 */ /* 0x000fc8000001002d */
[----:B------:R-:W-:Y:S01]  /*3770*/  @P5 FFMA.FTZ R46, R19, R19, R45 ;  /* 0x00000013132e5223 */ /* 0x000fe2000001002d */
[----:B------:R-:W-:-:S04]  /*3780*/  ISETP.NE.AND P5, PT, R3, RZ, PT ;  /* 0x000000ff0300720c */ /* 0x000fc80003fa5270 */
[----:B------:R-:W1:Y:S02]  /*3790*/  SHFL.BFLY PT, R19, R46, 0x1, 0x1f ;  /* 0x0c201f002e137f89 */ /* 0x000e6400000e0000 */
[----:B-1----:R-:W-:-:S05]  /*37a0*/  FADD.FTZ R46, R46, R19 ;  /* 0x000000132e2e7221 */ /* 0x002fca0000010000 */
[----:B------:R-:W1:Y:S02]  /*37b0*/  SHFL.BFLY PT, R44, R46, 0x2, 0x1f ;  /* 0x0c401f002e2c7f89 */ /* 0x000e6400000e0000 */
[----:B-1----:R-:W-:-:S05]  /*37c0*/  FADD.FTZ R44, R46, R44 ;  /* 0x0000002c2e2c7221 */ /* 0x002fca0000010000 */
[----:B------:R-:W1:Y:S02]  /*37d0*/  SHFL.BFLY PT, R19, R44, 0x4, 0x1f ;  /* 0x0c801f002c137f89 */ /* 0x000e6400000e0000 */
[----:B-1----:R-:W-:Y:S01]  /*37e0*/  FADD.FTZ R19, R44, R19 ;  /* 0x000000132c137221 */ /* 0x002fe20000010000 */
[----:B------:R-:W-:-:S04]  /*37f0*/  @!P5 LEA R44, R10, UR4, 0x3 ;  /* 0x000000040a2cdc11 */ /* 0x000fc8000f8e18ff */
[----:B------:R-:W1:Y:S02]  /*3800*/  SHFL.BFLY PT, R45, R19, 0x8, 0x1f ;  /* 0x0d001f00132d7f89 */ /* 0x000e6400000e0000 */
[----:B-1----:R-:W-:-:S05]  /*3810*/  FADD.FTZ R45, R19, R45 ;  /* 0x0000002d132d7221 */ /* 0x002fca0000010000 */
[----:B------:R-:W1:Y:S02]  /*3820*/  SHFL.BFLY PT, R19, R45, 0x10, 0x1f ;  /* 0x0e001f002d137f89 */ /* 0x000e6400000e0000 */
[----:B-1----:R-:W-:-:S05]  /*3830*/  FADD.FTZ R19, R45, R19 ;  /* 0x000000132d137221 */ /* 0x002fca0000010000 */
[----:B------:R1:W-:Y:S01]  /*3840*/  @!P5 STS.64 [R44], R18 ;  /* 0x000000122c00d388 */ /* 0x0003e20000000a00 */
[----:B------:R-:W-:Y:S01]  /*3850*/  BAR.SYNC.DEFER_BLOCKING 0x0 ;  /* 0x0000000000007b1d */ /* 0x000fe20000010000 */
[----:B------:R-:W-:Y:S02]  /*3860*/  ISETP.GT.U32.AND P5, PT, R3, 0x3, PT ;  /* 0x000000030300780c */ /* 0x000fe40003fa4070 */
[----:B-1----:R-:W-:-:S11]  /*3870*/  CS2R R18, SRZ ;  /* 0x0000000000127805 */ /* 0x002fd6000001ff00 */
[----:B------:R-:W-:Y:S02]  /*3880*/  @!P5 LEA R44, R3, UR4, 0x3 ;  /* 0x00000004032cdc11 */ /* 0x000fe4000f8e18ff */
[----:B------:R-:W-:-:S05]  /*3890*/  @!P5 MOV R47, R6 ;  /* 0x00000006002fd202 */ /* 0x000fca0000000f00 */
[----:B------:R-:W1:Y:S04]  /*38a0*/  SHFL.DOWN PT, R46, R47, 0x2, 0x1f ;  /* 0x08401f002f2e7f89 */ /* 0x000e6800000e0000 */
[----:B------:R-:W2:Y:S01]  /*38b0*/  @!P5 LDS.64 R18, [R44] ;  /* 0x000000002c12d984 */ /* 0x000ea20000000a00 */
[----:B------:R-:W-:Y:S02]  /*38c0*/  ISETP.NE.AND P5, PT, R0, RZ, PT ;  /* 0x000000ff0000720c */ /* 0x000fe40003fa5270 */
[-C--:B-1----:R-:W-:Y:S02]  /*38d0*/  IADD3 R50, PT, PT, R46, R47.reuse, RZ ;  /* 0x0000002f2e327210 */ /* 0x082fe40007ffe0ff */
[----:B------:R-:W-:Y:S02]  /*38e0*/  I2FP.F32.S32 R46, R46 ;  /* 0x0000002e002e7245 */ /* 0x000fe40000201400 */
[----:B------:R-:W-:Y:S01]  /*38f0*/  I2FP.F32.S32 R49, R50 ;  /* 0x0000003200317245 */ /* 0x000fe20000201400 */
[----:B------:R-:W1:Y:S01]  /*3900*/  SHFL.DOWN PT, R44, R50, 0x1, 0x1f ;  /* 0x08201f00322c7f89 */ /* 0x000e6200000e0000 */
[----:B------:R-:W-:-:S02]  /*3910*/  I2FP.F32.S32 R47, R47 ;  /* 0x0000002f002f7245 */ /* 0x000fc40000201400 */
[----:B------:R-:W3:Y:S01]  /*3920*/  MUFU.RCP R48, R49 ;  /* 0x0000003100307308 */ /* 0x000ee20000001000 */
[----:B--2--5:R-:W2:Y:S04]  /*3930*/  SHFL.DOWN PT, R118, R18, 0x2, 0x1f ;  /* 0x08401f0012767f89 */ /* 0x024ea800000e0000 */
[----:B------:R-:W4:Y:S01]  /*3940*/  SHFL.DOWN PT, R51, R19, 0x2, 0x1f ;  /* 0x08401f0013337f89 */ /* 0x000f2200000e0000 */
[-C--:B-1----:R-:W-:Y:S02]  /*3950*/  IADD3 R50, PT, PT, R50, R44.reuse, RZ ;  /* 0x0000002c32327210 */ /* 0x082fe40007ffe0ff */
[----:B------:R-:W-:Y:S02]  /*3960*/  I2FP.F32.S32 R44, R44 ;  /* 0x0000002c002c7245 */ /* 0x000fe40000201400 */
[----:B------:R-:W-:-:S06]  /*3970*/  I2FP.F32.S32 R50, R50 ;  /* 0x0000003200327245 */ /* 0x000fcc0000201400 */
[----:B------:R-:W1:Y:S01]  /*3980*/  MUFU.RCP R50, R50 ;  /* 0x0000003200327308 */ /* 0x000e620000001000 */
[C---:B--2---:R-:W-:Y:S01]  /*3990*/  FMUL.FTZ R45, R118.reuse, R46 ;  /* 0x0000002e762d7220 */ /* 0x044fe20000410000 */
[----:B------:R-:W-:-:S03]  /*39a0*/  FADD.FTZ R118, -R118, R18 ;  /* 0x0000001276767221 */ /* 0x000fc60000010100 */
[----:B------:R-:W-:Y:S01]  /*39b0*/  FFMA.FTZ R45, R47, R18, R45 ;  /* 0x000000122f2d7223 */ /* 0x000fe2000001002d */
[----:B------:R-:W-:Y:S01]  /*39c0*/  FMUL.FTZ R118, R118, R118 ;  /* 0x0000007676767220 */ /* 0x000fe20000410000 */
[----:B----4-:R-:W-:Y:S02]  /*39d0*/  FADD.FTZ R51, R51, R19 ;  /* 0x0000001333337221 */ /* 0x010fe40000010000 */
[----:B---3--:R-:W-:Y:S01]  /*39e0*/  FMUL.FTZ R45, R48, R45 ;  /* 0x0000002d302d7220 */ /* 0x008fe20000410000 */
[----:B------:R-:W-:-:S04]  /*39f0*/  FMUL.FTZ R118, R118, R47 ;  /* 0x0000002f76767220 */ /* 0x000fc80000410000 */
[----:B------:R-:W2:Y:S01]  /*3a00*/  SHFL.DOWN PT, R18, R45, 0x1, 0x1f ;  /* 0x08201f002d127f89 */ /* 0x000ea200000e0000 */
[----:B------:R-:W-:-:S04]  /*3a10*/  FMUL.FTZ R118, R118, R46 ;  /* 0x0000002e76767220 */ /* 0x000fc80000410000 */
[----:B------:R-:W-:-:S05]  /*3a20*/  FFMA.FTZ R51, R48, R118, R51 ;  /* 0x0000007630337223 */ /* 0x000fca0000010033 */
[----:B------:R-:W3:Y:S01]  /*3a30*/  SHFL.DOWN PT, R46, R51, 0x1, 0x1f ;  /* 0x08201f00332e7f89 */ /* 0x000ee200000e0000 */
[----:B--2---:R-:W-:-:S04]  /*3a40*/  FMUL.FTZ R19, R18, R44 ;  /* 0x0000002c12137220 */ /* 0x004fc80000410000 */
[----:B------:R-:W-:Y:S01]  /*3a50*/  FFMA.FTZ R19, R49, R45, R19 ;  /* 0x0000002d31137223 */ /* 0x000fe20000010013 */
[----:B------:R-:W-:-:S03]  /*3a60*/  FADD.FTZ R45, R45, -R18 ;  /* 0x800000122d2d7221 */ /* 0x000fc60000010000 */
[----:B-1----:R-:W-:Y:S01]  /*3a70*/  FMUL.FTZ R19, R50, R19 ;  /* 0x0000001332137220 */ /* 0x002fe20000410000 */
[----:B------:R-:W-:Y:S01]  /*3a80*/  FMUL.FTZ R45, R45, R45 ;  /* 0x0000002d2d2d7220 */ /* 0x000fe20000410000 */
[----:B---3--:R-:W-:-:S03]  /*3a90*/  FADD.FTZ R46, R51, R46 ;  /* 0x0000002e332e7221 */ /* 0x008fc60000010000 */
[----:B------:R-:W-:Y:S01]  /*3aa0*/  FMUL.FTZ R45, R49, R45 ;  /* 0x0000002d312d7220 */ /* 0x000fe20000410000 */
[----:B------:R1:W2:Y:S01]  /*3ab0*/  SHFL.IDX PT, R18, R19, RZ, 0x1f ;  /* 0x00001fff13127589 */ /* 0x0002a200000e0000 */
[----:B------:R-:W3:Y:S02]  /*3ac0*/  @!P5 LDC.64 R48, c[0x0][0x3c0] ;  /* 0x0000f000ff30db82 */ /* 0x000ee40000000a00 */
[----:B------:R-:W-:-:S04]  /*3ad0*/  FMUL.FTZ R45, R45, R44 ;  /* 0x0000002c2d2d7220 */ /* 0x000fc80000410000 */
[----:B-1----:R-:W-:Y:S02]  /*3ae0*/  FFMA.FTZ R19, R50, R45, R46 ;  /* 0x0000002d32137223 */ /* 0x002fe4000001002e */
[----:B------:R-:W1:Y:S04]  /*3af0*/  LDC R44, c[0x0][0x448] ;  /* 0x00011200ff2c7b82 */ /* 0x000e680000000800 */
[----:B------:R-:W1:Y:S04]  /*3b00*/  SHFL.IDX PT, R19, R19, RZ, 0x1f ;  /* 0x00001fff13137589 */ /* 0x000e6800000e0000 */
[----:B------:R-:W4:Y:S01]  /*3b10*/  @!P5 LDC.64 R46, c[0x0][0x3c8] ;  /* 0x0000f200ff2edb82 */ /* 0x000f220000000a00 */
[----:B--2---:R-:W-:Y:S01]  /*3b20*/  FMUL.FTZ R45, R18, R18 ;  /* 0x00000012122d7220 */ /* 0x004fe20000410000 */
[----:B---3--:R-:W-:-:S04]  /*3b30*/  @!P5 IMAD.WIDE R48, R4, 0x4, R48 ;  /* 0x000000040430d825 */ /* 0x008fc800078e0230 */
[----:B------:R-:W-:Y:S01]  /*3b40*/  FSEL R45, R45, RZ, P6 ;  /* 0x000000ff2d2d7208 */ /* 0x000fe20003000000 */
[----:B------:R2:W-:Y:S01]  /*3b50*/  @!P5 STG.E desc[UR6][R48.64], R18 ;  /* 0x000000123000d986 */ /* 0x0005e2000c101906 */
[----:B-1----:R-:W-:Y:S01]  /*3b60*/  FFMA.FTZ R19, R19, UR10, R44 ;  /* 0x0000000a13137c23 */ /* 0x002fe2000801002c */
[----:B----4-:R-:W-:-:S04]  /*3b70*/  @!P5 IMAD.WIDE R46, R4, 0x4, R46 ;  /* 0x00000004042ed825 */ /* 0x010fc800078e022e */
[----:B------:R-:W-:Y:S01]  /*3b80*/  FADD.FTZ R19, R19, R45 ;  /* 0x0000002d13137221 */ /* 0x000fe20000010000 */
[----:B--2---:R-:W-:-:S05]  /*3b90*/  FSEL R18, R18, RZ, !P6 ;  /* 0x000000ff12127208 */ /* 0x004fca0007000000 */
[----:B------:R-:W1:Y:S02]  /*3ba0*/  MUFU.RSQ R19, R19 ;  /* 0x0000001300137308 */ /* 0x000e640000001400 */
[----:B-1----:R1:W-:Y:S01]  /*3bb0*/  @!P5 STG.E desc[UR6][R46.64], R19 ;  /* 0x000000132e00d986 */ /* 0x0023e2000c101906 */
[----:B------:R-:W-:Y:S05]  /*3bc0*/  @!P4 BRA `(.L_x_26758) ;  /* 0x000000000060c947 */ /* 0x000fea0003800000 */
[--C-:B------:R-:W-:Y:S01]  /*3bd0*/  FADD.FTZ R48, R38, -R18.reuse ;  /* 0x8000001226307221 */ /* 0x100fe20000010000 */
[----:B------:R-:W2:Y:S01]  /*3be0*/  LDC.64 R50, c[0x0][0x428] ;  /* 0x00010a00ff327b82 */ /* 0x000ea20000000a00 */
[----:B------:R-:W-:Y:S02]  /*3bf0*/  HADD2.F32 R45, -RZ, R104.H1_H1 ;  /* 0x30000068ff2d7230 */ /* 0x000fe40000004100 */
[--C-:B-1----:R-:W-:Y:S01]  /*3c00*/  FADD.FTZ R47, R60, -R18.reuse ;  /* 0x800000123c2f7221 */ /* 0x102fe20000010000 */
[----:B------:R-:W-:Y:S02]  /*3c10*/  HADD2.F32 R44, -RZ, R36.H0_H0 ;  /* 0x20000024ff2c7230 */ /* 0x000fe40000004100 */
[C---:B------:R-:W-:Y:S01]  /*3c20*/  FMUL.FTZ R48, R19.reuse, R48 ;  /* 0x0000003013307220 */ /* 0x040fe20000410000 */
[----:B------:R-:W-:Y:S02]  /*3c30*/  HADD2.F32 R46, -RZ, R103.H1_H1 ;  /* 0x30000067ff2e7230 */ /* 0x000fe40000004100 */
[----:B------:R-:W-:Y:S01]  /*3c40*/  FMUL.FTZ R47, R19, R47 ;  /* 0x0000002f132f7220 */ /* 0x000fe20000410000 */
[----:B------:R-:W-:Y:S01]  /*3c50*/  FADD.FTZ R49, R107, -R18 ;  /* 0x800000126b317221 */ /* 0x000fe20000010000 */
[----:B------:R-:W-:Y:S01]  /*3c60*/  FFMA.FTZ R44, R48, R45, R44 ;  /* 0x0000002d302c7223 */ /* 0x000fe2000001002c */
[----:B------:R-:W-:-:S02]  /*3c70*/  HADD2.F32 R45, -RZ, R86.H1_H1 ;  /* 0x30000056ff2d7230 */ /* 0x000fc40000004100 */
[----:B------:R-:W-:Y:S01]  /*3c80*/  FADD.FTZ R48, R70, -R18 ;  /* 0x8000001246307221 */ /* 0x000fe20000010000 */
[----:B------:R-:W-:Y:S02]  /*3c90*/  FMUL.FTZ R49, R19, R49 ;  /* 0x0000003113317220 */ /* 0x000fe40000410000 */
[----:B------:R-:W-:Y:S01]  /*3ca0*/  FFMA.FTZ R45, R47, R46, R45 ;  /* 0x0000002e2f2d7223 */ /* 0x000fe2000001002d */
[----:B------:R-:W-:Y:S02]  /*3cb0*/  HADD2.F32 R47, -RZ, R104.H0_H0 ;  /* 0x20000068ff2f7230 */ /* 0x000fe40000004100 */
[----:B------:R-:W-:Y:S01]  /*3cc0*/  FMUL.FTZ R48, R19, R48 ;  /* 0x0000003013307220 */ /* 0x000fe20000410000 */
[----:B------:R-:W-:-:S05]  /*3cd0*/  HADD2.F32 R46, -RZ, R37.H0_H0 ;  /* 0x20000025ff2e7230 */ /* 0x000fca0000004100 */
[----:B------:R-:W-:Y:S01]  /*3ce0*/  FFMA.FTZ R46, R48, R47, R46 ;  /* 0x0000002f302e7223 */ /* 0x000fe2000001002e */
[----:B------:R-:W-:Y:S02]  /*3cf0*/  HADD2.F32 R48, -RZ, R103.H0_H0 ;  /* 0x20000067ff307230 */ /* 0x000fe40000004100 */
[----:B------:R-:W-:Y:S02]  /*3d00*/  HADD2.F32 R47, -RZ, R86.H0_H0 ;  /* 0x20000056ff2f7230 */ /* 0x000fe40000004100 */
[C---:B--2---:R-:W-:Y:S01]  /*3d10*/  IMAD.WIDE.U32 R50, R117.reuse, 0x10, R50 ;  /* 0x0000001075327825 */ /* 0x044fe200078e0032 */
[----:B------:R-:W-:-:S03]  /*3d20*/  IADD3 R117, PT, PT, R117, 0x80, RZ ;  /* 0x0000008075757810 */ /* 0x000fc60007ffe0ff */
[----:B------:R-:W-:-:S05]  /*3d30*/  FFMA.FTZ R47, R49, R48, R47 ;  /* 0x00000030312f7223 */ /* 0x000fca000001002f */
[----:B------:R2:W-:Y:S02]  /*3d40*/  STG.E.128 desc[UR6][R50.64], R44 ;  /* 0x0000002c32007986 */ /* 0x0005e4000c101d06 */
.L_x_26758:
[----:B------:R-:W-:Y:S05]  /*3d50*/  BSYNC.RECONVERGENT B0 ;  /* 0x0000000000007941 */ /* 0x000fea0003800200 */
.L_x_26757:
[----:B------:R-:W-:Y:S01]  /*3d60*/  ISETP.GE.U32.AND P4, PT, R5, 0x100, PT ;  /* 0x000001000500780c */ /* 0x000fe20003f86070 */
[----:B------:R-:W-:-:S12]  /*3d70*/  BSSY.RECONVERGENT B0, `(.L_x_26759) ;  /* 0x000001a000007945 */ /* 0x000fd80003800200 */
[----:B------:R-:W-:Y:S05]  /*3d80*/  @!P4 BRA `(.L_x_26760) ;  /* 0x000000000060c947 */ /* 0x000fea0003800000 */
[--C-:B------:R-:W-:Y:S01]  /*3d90*/  FADD.FTZ R48, R39, -R18.reuse ;  /* 0x8000001227307221 */ /* 0x100fe20000010000 */
[----:B--2---:R-:W2:Y:S01]  /*3da0*/  LDC.64 R50, c[0x0][0x428] ;  /* 0x00010a00ff327b82 */ /* 0x004ea20000000a00 */
        /* <DEDUP_REMOVED lines=22> */
.L_x_26760:
[----:B------:R-:W-:Y:S05]  /*3f10*/  BSYNC.RECONVERGENT B0 ;  /* 0x0000000000007941 */ /* 0x000fea0003800200 */
.L_x_26759:
[----:B------:R-:W-:Y:S01]  /*3f20*/  ISETP.GE.U32.AND P4, PT, R5, 0x180, PT ;  /* 0x000001800500780c */ /* 0x000fe20003f86070 */
[----:B------:R-:W-:-:S12]  /*3f30*/  BSSY.RECONVERGENT B0, `(.L_x_26761) ;  /* 0x000001a000007945 */ /* 0x000fd80003800200 */
[----:B------:R-:W-:Y:S05]  /*3f40*/  @!P4 BRA `(.L_x_26762) ;  /* 0x000000000060c947 */ /* 0x000fea0003800000 */
[--C-:B------:R-:W-:Y:S01]  /*3f50*/  FADD.FTZ R48, R52, -R18.reuse ;  /* 0x8000001234307221 */ /* 0x100fe20000010000 */
[----:B--23--:R-:W2:Y:S01]  /*3f60*/  LDC.64 R50, c[0x0][0x428] ;  /* 0x00010a00ff327b82 */ /* 0x00cea20000000a00 */
        /* <DEDUP_REMOVED lines=22> */
.L_x_26762:
[----:B------:R-:W-:Y:S05]  /*40d0*/  BSYNC.RECONVERGENT B0 ;  /* 0x0000000000007941 */ /* 0x000fea0003800200 */
.L_x_26761:
[----:B------:R-:W-:Y:S01]  /*40e0*/  ISETP.GE.U32.AND P4, PT, R5, 0x200, PT ;  /* 0x000002000500780c */ /* 0x000fe20003f86070 */
[----:B------:R-:W-:-:S12]  /*40f0*/  BSSY.RECONVERGENT B0, `(.L_x_26763) ;  /* 0x000001a000007945 */ /* 0x000fd80003800200 */
[----:B------:R-:W-:Y:S05]  /*4100*/  @!P4 BRA `(.L_x_26764) ;  /* 0x000000000060c947 */ /* 0x000fea0003800000 */
[--C-:B------:R-:W-:Y:S01]  /*4110*/  FADD.FTZ R48, R53, -R18.reuse ;  /* 0x8000001235307221 */ /* 0x100fe20000010000 */
[----:B--234-:R-:W2:Y:S01]  /*4120*/  LDC.64 R50, c[0x0][0x428] ;  /* 0x00010a00ff327b82 */ /* 0x01cea20000000a00 */
        /* <DEDUP_REMOVED lines=22> */
.L_x_26764:
[----:B------:R-:W-:Y:S05]  /*4290*/  BSYNC.RECONVERGENT B0 ;  /* 0x0000000000007941 */ /* 0x000fea0003800200 */
.L_x_26763:
[----:B------:R-:W-:Y:S01]  /*42a0*/  ISETP.GE.U32.AND P4, PT, R5, 0x280, PT ;  /* 0x000002800500780c */ /* 0x000fe20003f86070 */
[----:B------:R-:W-:-:S12]  /*42b0*/  BSSY.RECONVERGENT B0, `(.L_x_26765) ;  /* 0x000001a000007945 */ /* 0x000fd80003800200 */
[----:B------:R-:W-:Y:S05]  /*42c0*/  @!P4 BRA `(.L_x_26766) ;  /* 0x000000000060c947 */ /* 0x000fea0003800000 */
[--C-:B------:R-:W-:Y:S01]  /*42d0*/  FADD.FTZ R48, R54, -R18.reuse ;  /* 0x8000001236307221 */ /* 0x100fe20000010000 */
[----:B-1234-:R-:W1:Y:S01]  /*42e0*/  LDC.64 R50, c[0x0][0x428] ;  /* 0x00010a00ff327b82 */ /* 0x01ee620000000a00 */
[----:B------:R-:W-:Y:S02]  /*42f0*/  HADD2.F32 R45, -RZ, R96.H1_H1 ;  /* 0x30000060ff2d7230 */ /* 0x000fe40000004100 */
[--C-:B------:R-:W-:Y:S01]  /*4300*/  FADD.FTZ R47, R64, -R18.reuse ;  /* 0x80000012402f7221 */ /* 0x100fe20000010000 */
        /* <DEDUP_REMOVED lines=16> */
[C---:B-1----:R-:W-:Y:S01]  /*4410*/  IMAD.WIDE.U32 R50, R117.reuse, 0x10, R50 ;  /* 0x0000001075327825 */ /* 0x042fe200078e0032 */
[----:B------:R-:W-:-:S03]  /*4420*/  IADD3 R117, PT, PT, R117, 0x80, RZ ;  /* 0x0000008075757810 */ /* 0x000fc60007ffe0ff */
[----:B------:R-:W-:-:S05]  /*4430*/  FFMA.FTZ R47, R49, R48, R47 ;  /* 0x00000030312f7223 */ /* 0x000fca000001002f */
[----:B------:R1:W-:Y:S02]  /*4440*/  STG.E.128 desc[UR6][R50.64], R44 ;  /* 0x0000002c32007986 */ /* 0x0003e4000c101d06 */
.L_x_26766:
[----:B------:R-:W-:Y:S05]  /*4450*/  BSYNC.RECONVERGENT B0 ;  /* 0x0000000000007941 */ /* 0x000fea0003800200 */
.L_x_26765:
        /* <DEDUP_REMOVED lines=27> */
.L_x_26768:
[----:B------:R-:W-:Y:S05]  /*4610*/  BSYNC.RECONVERGENT B0 ;  /* 0x0000000000007941 */ /* 0x000fea0003800200 */
.L_x_26767:
        /* <DEDUP_REMOVED lines=27> */
.L_x_26770:
[----:B------:R-:W-:Y:S05]  /*47d0*/  BSYNC.RECONVERGENT B0 ;  /* 0x0000000000007941 */ /* 0x000fea0003800200 */
.L_x_26769:
[----:B------:R-:W-:Y:S04]  /*47e0*/  BSSY.RECONVERGENT B0, `(.L_x_26771) ;  /* 0x000001a000007945 */ /* 0x000fe80003800200 */
        /* <DEDUP_REMOVED lines=25> */
.L_x_26772:
[----:B------:R-:W-:Y:S05]  /*4980*/  BSYNC.RECONVERGENT B0 ;  /* 0x0000000000007941 */ /* 0x000fea0003800200 */
.L_x_26771:
        /* <DEDUP_REMOVED lines=26> */
.L_x_26774:
[----:B------:R-:W-:Y:S05]  /*4b30*/  BSYNC.RECONVERGENT B0 ;  /* 0x0000000000007941 */ /* 0x000fea0003800200 */
.L_x_26773:
[----:B------:R-:W-:Y:S04]  /*4b40*/  BSSY.RECONVERGENT B0, `(.L_x_26775) ;  /* 0x0000011000007945 */ /* 0x000fe80003800200 */
[----:B------:R-:W-:Y:S05]  /*4b50*/  @!P3 BRA `(.L_x_26776) ;  /* 0x00000000003cb947 */ /* 0x000fea0003800000 */
[----:B------:R-:W5:Y:S01]  /*4b60*/  LDC.64 R48, c[0x0][0x428] ;  /* 0x00010a00ff307b82 */ /* 0x000f620000000a00 */
[--C-:B-1234-:R-:W-:Y:S01]  /*4b70*/  FADD.FTZ R44, R59, -R18.reuse ;  /* 0x800000123b2c7221 */ /* 0x11efe20000010000 */
[--C-:B------:R-:W-:Y:S01]  /*4b80*/  FADD.FTZ R45, R69, -R18.reuse ;  /* 0x80000012452d7221 */ /* 0x100fe20000010000 */
[--C-:B------:R-:W-:Y:S01]  /*4b90*/  FADD.FTZ R46, R106, -R18.reuse ;  /* 0x800000126a2e7221 */ /* 0x100fe20000010000 */
[----:B------:R-:W-:Y:S01]  /*4ba0*/  FADD.FTZ R47, R116, -R18 ;  /* 0x80000012742f7221 */ /* 0x000fe20000010000 */
        /* <DEDUP_REMOVED lines=8> */
[----:B-----5:R-:W-:-:S05]  /*4c30*/  IMAD.WIDE.U32 R48, R117, 0x10, R48 ;  /* 0x0000001075307825 */ /* 0x020fca00078e0030 */
[----:B------:R1:W-:Y:S02]  /*4c40*/  STG.E.128 desc[UR6][R48.64], R44 ;  /* 0x0000002c30007986 */ /* 0x0003e4000c101d06 */
.L_x_26776:
[----:B------:R-:W-:Y:S05]  /*4c50*/  BSYNC.RECONVERGENT B0 ;  /* 0x0000000000007941 */ /* 0x000fea0003800200 */
.L_x_26775:
[----:B-1----:R-:W1:Y:S01]  /*4c60*/  LDC.64 R18, c[0x0][0x380] ;  /* 0x0000e000ff127b82 */ /* 0x002e620000000a00 */
[----:B------:R-:W-:Y:S01]  /*4c70*/  UPLOP3.LUT UP1, UPT, UPT, UPT, UP1, 0x40, 0x4 ;  /* 0x000000000004789c */ /* 0x000fe20003f2e810 */
[----:B-1----:R-:W-:-:S04]  /*4c80*/  IADD3 R4, PT, PT, R4, R18, RZ ;  /* 0x0000001204047210 */ /* 0x002fc80007ffe0ff */
[----:B------:R-:W-:-:S13]  /*4c90*/  ISETP.GE.AND P1, PT, R4, R19, PT ;  /* 0x000000130400720c */ /* 0x000fda0003f26270 */
[----:B------:R-:W-:Y:S05]  /*4ca0*/  @!P1 BRA `(.L_x_26777) ;  /* 0xffffffc400509947 */ /* 0x000fea000383ffff */
[----:B------:R-:W-:Y:S05]  /*4cb0*/  EXIT ;  /* 0x000000000000794d */ /* 0x000fea0003800000 */
.L_x_26778:
        /* <DEDUP_REMOVED lines=12> */
.L_x_34108:


//--------------------- .text._ZN10layer_norm13ln_fwd_kernelINS_13Kernel_traitsI6__halfffffjLj5120ELj1ELj1ELj4ELj16ENS_18Kernel_traits_baseILj5120ES2_ffffjLj128EEEEELb0ELb0ELb0ELb1EEEvNS_9FwdParamsE --------------------------
	.section	.text._ZN10layer_norm13ln_fwd_kernelINS_13Kernel_traitsI6__halfffffjLj5120ELj1ELj1ELj4ELj16ENS_18Kernel_traits_baseILj5120ES2_ffffjLj128EEEEELb0ELb0ELb0ELb1EEEvNS_9FwdParamsE,"ax",@progbits
	.align	128
        .global         _ZN10layer_norm13ln_fwd_kernelINS_13Kernel_traitsI6__halfffffjLj5120ELj1ELj1ELj4ELj16ENS_18Kernel_traits_baseILj5120ES2_ffffjLj128EEEEELb0ELb0ELb0ELb1EEEvNS_9FwdParamsE
        .type           _ZN10layer_norm13ln_fwd_kernelINS_13Kernel_traitsI6__halfffffjLj5120ELj1ELj1ELj4ELj16ENS_18Kernel_traits_baseILj5120ES2_ffffjLj128EEEEELb0ELb0ELb0ELb1EEEvNS_9FwdParamsE,@function
        .size           _ZN10layer_norm13ln_fwd_kernelINS_13Kernel_traitsI6__halfffffjLj5120ELj1ELj1ELj4ELj16ENS_18Kernel_traits_baseILj5120ES2_ffffjLj128EEEEELb0ELb0ELb0ELb1EEEvNS_9FwdParamsE,(.L_x_34109 - _ZN10layer_norm13ln_fwd_kernelINS_13Kernel_traitsI6__halfffffjLj5120ELj1ELj1ELj4ELj16ENS_18Kernel_traits_baseILj5120ES2_ffffjLj128EEEEELb0ELb0ELb0ELb1EEEvNS_9FwdParamsE)
        .other          _ZN10layer_norm13ln_fwd_kernelINS_13Kernel_traitsI6__halfffffjLj5120ELj1ELj1ELj4ELj16ENS_18Kernel_traits_baseILj5120ES2_ffffjLj128EEEEELb0ELb0ELb0ELb1EEEvNS_9FwdParamsE,@"STO_CUDA_ENTRY STV_DEFAULT"
_ZN10layer_norm13ln_fwd_kernelINS_13Kernel_traitsI6__halfffffjLj5120ELj1ELj1ELj4ELj16ENS_18Kernel_traits_baseILj5120ES2_ffffjLj128EEEEELb0ELb0ELb0ELb1EEEvNS_9FwdParamsE:
.text._ZN10layer_norm13ln_fwd_kernelINS_13Kernel_traitsI6__halfffffjLj5120ELj1ELj1ELj4ELj16ENS_18Kernel_traits_baseILj5120ES2_ffffjLj128EEEEELb0ELb0ELb0ELb1EEEvNS_9FwdParamsE:
        /* <DEDUP_REMOVED lines=17> */
[----:B------:R0:W5:Y:S01]  /*0110*/  LDG.E.64 R4, desc[UR6][R44.64] ;  /* 0x000000062c047981 */ /* 0x000162000c1e1b00 */
[----:B-1----:R-:W-:-:S03]  /*0120*/  IMAD.WIDE.U32 R46, R48, 0x8, R46 ;  /* 0x00000008302e7825 */ /* 0x002fc600078e002e */
[----:B------:R0:W5:Y:S04]  /*0130*/  LDG.E.64 R6, desc[UR6][R44.64+0x400] ;  /* 0x000400062c067981 */ /* 0x000168000c1e1b00 */
        /* <DEDUP_REMOVED lines=17> */
[----:B------:R0:W5:Y:S01]  /*0250*/  LDG.E.64 R2, desc[UR6][R46.64+0x2400] ;  /* 0x002400062e027981 */ /* 0x000162000c1e1b00 */
[----:B------:R-:W-:Y:S05]  /*0260*/  BRA `(.L_x_26780) ;  /* 0x0000000000587947 */ /* 0x000fea0003800000 */
.L_x_26779:
[----:B------:R-:W0:Y:S01]  /*0270*/  LDC.64 R2, c[0x0][0x3d0] ;  /* 0x0000f400ff027b82 */ /* 0x000e220000000a00 */
        /* <DEDUP_REMOVED lines=8> */
[----:B0-----:R-:W-:Y:S01]  /*0300*/  IMAD.WIDE.U32 R16, R48, 0x8, R2 ;  /* 0x0000000830107825 */ /* 0x001fe200078e0002 */
[----:B------:R-:W-:-:S04]  /*0310*/  CS2R R2, SRZ ;  /* 0x0000000000027805 */ /* 0x000fc8000001ff00 */
[----:B------:R-:W5:Y:S04]  /*0320*/  LDG.E.64 R4, desc[UR6][R16.64] ;  /* 0x0000000610047981 */ /* 0x000f68000c1e1b00 */
        /* <DEDUP_REMOVED lines=8> */
[----:B------:R0:W5:Y:S02]  /*03b0*/  LDG.E.64 R26, desc[UR6][R16.64+0x2400] ;  /* 0x00240006101a7981 */ /* 0x000164000c1e1b00 */
[----:B0-----:R-:W-:-:S07]  /*03c0*/  CS2R R16, SRZ ;  /* 0x0000000000107805 */ /* 0x001fce000001ff00 */
.L_x_26780:
[----:B------:R-:W1:Y:S02]  /*03d0*/  LDCU UR4, c[0x0][0x384] ;  /* 0x00007080ff0477ac */ /* 0x000e640008000800 */
[----:B-1----:R-:W-:-:S13]  /*03e0*/  ISETP.GE.AND P1, PT, R38, UR4, PT ;  /* 0x0000000426007c0c */ /* 0x002fda000bf26270 */
[----:B------:R-:W-:Y:S05]  /*03f0*/  @P1 EXIT ;  /* 0x000000000000194d */ /* 0x000fea0003800000 */
[----:B-----5:R-:W-:Y:S01]  /*0400*/  MOV R111, R5 ;  /* 0x00000005006f7202 */ /* 0x020fe20000000f00 */
[----:B------:R-:W1:Y:S01]  /*0410*/  LDCU.U8 UR4, c[0x0][0x410] ;  /* 0x00008200ff0477ac */ /* 0x000e620008000000 */
[----:B------:R-:W-:Y:S02]  /*0420*/  SHF.R.U64 R0, R4, 0x10, R5 ;  /* 0x0000001004007819 */ /* 0x000fe40000001205 */
[----:B------:R-:W-:Y:S01]  /*0430*/  MOV R112, R4 ;  /* 0x0000000400707202 */ /* 0x000fe20000000f00 */
[----:B------:R-:W2:Y:S01]  /*0440*/  LDCU UR8, c[0x0][0x388] ;  /* 0x00007100ff0877ac */ /* 0x000ea20008000800 */
[----:B------:R-:W-:Y:S02]  /*0450*/  PRMT R111, R0, 0x5410, R111 ;  /* 0x00005410006f7816 */ /* 0x000fe4000000006f */
[----:B------:R-:W-:Y:S01]  /*0460*/  SHF.R.U32.HI R4, RZ, 0x10, R5 ;  /* 0x00000010ff047819 */ /* 0x000fe20000011605 */
[----:B------:R-:W3:Y:S01]  /*0470*/  LDCU UR9, c[0x0][0x400] ;  /* 0x00008000ff0977ac */ /* 0x000ee20008000800 */
[----:B------:R-:W-:-:S02]  /*0480*/  MOV R110, R6 ;  /* 0x00000006006e7202 */ /* 0x000fc40000000f00 */
[----:B------:R-:W-:Y:S01]  /*0490*/  SHF.R.U32.HI R104, RZ, 0x10, R43 ;  /* 0x00000010ff687819 */ /* 0x000fe2000001162b */
[----:B------:R-:W4:Y:S01]  /*04a0*/  LDCU.64 UR12, c[0x0][0x3e0] ;  /* 0x00007c00ff0c77ac */ /* 0x000f220008000a00 */
[----:B------:R-:W-:Y:S02]  /*04b0*/  MOV R0, R36 ;  /* 0x0000002400007202 */ /* 0x000fe40000000f00 */
[----:B------:R-:W-:Y:S01]  /*04c0*/  PRMT R110, R110, 0x5410, R4 ;  /* 0x000054106e6e7816 */ /* 0x000fe20000000004 */
[----:B------:R-:W0:Y:S01]  /*04d0*/  LDCU.64 UR10, c[0x0][0x3a0] ;  /* 0x00007400ff0a77ac */ /* 0x000e220008000a00 */
[----:B------:R-:W-:Y:S02]  /*04e0*/  PRMT R104, R0, 0x5410, R104 ;  /* 0x0000541000687816 */ /* 0x000fe40000000068 */
[----:B------:R-:W-:Y:S01]  /*04f0*/  MOV R109, R7 ;  /* 0x00000007006d7202 */ /* 0x000fe20000000f00 */
[----:B------:R-:W-:Y:S01]  /*0500*/  UPLOP3.LUT UP0, UPT, UPT, UPT, UPT, 0x40, 0x4 ;  /* 0x000000000004789c */ /* 0x000fe20003f0e870 */
[----:B------:R-:W-:-:S02]  /*0510*/  SHF.R.U64 R5, R6, 0x10, R7 ;  /* 0x0000001006057819 */ /* 0x000fc40000001207 */
[----:B------:R-:W-:Y:S02]  /*0520*/  MOV R4, R37 ;  /* 0x0000002500047202 */ /* 0x000fe40000000f00 */
[----:B------:R-:W-:Y:S02]  /*0530*/  MOV R0, R34 ;  /* 0x0000002200007202 */ /* 0x000fe40000000f00 */
[----:B------:R-:W-:Y:S02]  /*0540*/  PRMT R109, R5, 0x5410, R109 ;  /* 0x00005410056d7816 */ /* 0x000fe4000000006d */
[----:B------:R-:W-:Y:S02]  /*0550*/  PRMT R103, R0, 0x5410, R4 ;  /* 0x0000541000677816 */ /* 0x000fe40000000004 */
[----:B------:R-:W-:Y:S02]  /*0560*/  MOV R5, R35 ;  /* 0x0000002300057202 */ /* 0x000fe40000000f00 */
[----:B------:R-:W-:-:S02]  /*0570*/  MOV R4, R32 ;  /* 0x0000002000047202 */ /* 0x000fc40000000f00 */
[----:B------:R-:W-:Y:S02]  /*0580*/  MOV R0, R33 ;  /* 0x0000002100007202 */ /* 0x000fe40000000f00 */
[----:B------:R-:W-:Y:S02]  /*0590*/  PRMT R100, R4, 0x5410, R5 ;  /* 0x0000541004647816 */ /* 0x000fe40000000005 */
[----:B------:R-:W-:Y:S02]  /*05a0*/  MOV R4, R30 ;  /* 0x0000001e00047202 */ /* 0x000fe40000000f00 */
[----:B------:R-:W-:Y:S02]  /*05b0*/  MOV R5, R31 ;  /* 0x0000001f00057202 */ /* 0x000fe40000000f00 */
[----:B------:R-:W-:Y:S02]  /*05c0*/  PRMT R99, R4, 0x5410, R0 ;  /* 0x0000541004637816 */ /* 0x000fe40000000000 */
[----:B------:R-:W-:-:S02]  /*05d0*/  MOV R0, R28 ;  /* 0x0000001c00007202 */ /* 0x000fc40000000f00 */
[----:B------:R-:W-:Y:S02]  /*05e0*/  MOV R4, R29 ;  /* 0x0000001d00047202 */ /* 0x000fe40000000f00 */
[----:B------:R-:W-:Y:S02]  /*05f0*/  PRMT R93, R0, 0x5410, R5 ;  /* 0x00005410005d7816 */ /* 0x000fe40000000005 */
[----:B------:R-:W-:Y:S02]  /*0600*/  MOV R0, R26 ;  /* 0x0000001a00007202 */ /* 0x000fe40000000f00 */
[----:B------:R-:W-:Y:S02]  /*0610*/  SHF.R.U32.HI R86, RZ, 0x10, R25 ;  /* 0x00000010ff567819 */ /* 0x000fe40000011619 */
[----:B------:R-:W-:Y:S02]  /*0620*/  PRMT R92, R0, 0x5410, R4 ;  /* 0x00005410005c7816 */ /* 0x000fe40000000004 */
[----:B------:R-:W-:-:S02]  /*0630*/  SHF.R.U64 R0, R22, 0x10, R23 ;  /* 0x0000001016007819 */ /* 0x000fc40000001217 */
[----:B------:R-:W-:Y:S02]  /*0640*/  SHF.R.U32.HI R75, RZ, 0x10, R23 ;  /* 0x00000010ff4b7819 */ /* 0x000fe40000011617 */
[----:B------:R-:W-:Y:S02]  /*0650*/  PRMT R86, R0, 0x5410, R86 ;  /* 0x0000541000567816 */ /* 0x000fe40000000056 */
[----:B------:R-:W-:Y:S02]  /*0660*/  ISETP.NE.U32.AND P1, PT, R50, RZ, PT ;  /* 0x000000ff3200720c */ /* 0x000fe40003f25070 */
[----:B------:R-:W-:Y:S02]  /*0670*/  PRMT R75, R75, 0x5410, R75 ;  /* 0x000054104b4b7816 */ /* 0x000fe4000000004b */
[--C-:B------:R-:W-:Y:S02]  /*0680*/  SHF.R.U64 R0, R20, 0x10, R21.reuse ;  /* 0x0000001014007819 */ /* 0x100fe40000001215 */
[----:B------:R-:W-:-:S02]  /*0690*/  SHF.R.U32.HI R69, RZ, 0x10, R21 ;  /* 0x00000010ff457819 */ /* 0x000fc40000011615 */
[----:B------:R-:W-:Y:S02]  /*06a0*/  SHF.R.U64 R4, R18, 0x10, R19 ;  /* 0x0000001012047819 */ /* 0x000fe40000001213 */
[----:B------:R-:W-:Y:S02]  /*06b0*/  SHF.R.U32.HI R6, RZ, 0x10, R7 ;  /* 0x00000010ff067819 */ /* 0x000fe40000011607 */
[----:B------:R-:W-:Y:S02]  /*06c0*/  MOV R108, R40 ;  /* 0x00000028006c7202 */ /* 0x000fe40000000f00 */
[--C-:B------:R-:W-:Y:S02]  /*06d0*/  SHF.R.U64 R7, R40, 0x10, R41.reuse ;  /* 0x0000001028077819 */ /* 0x100fe40000001229 */
[----:B------:R-:W-:Y:S02]  /*06e0*/  MOV R107, R41 ;  /* 0x00000029006b7202 */ /* 0x000fe40000000f00 */
[----:B------:R-:W-:-:S02]  /*06f0*/  SHF.R.U32.HI R40, RZ, 0x10, R41 ;  /* 0x00000010ff287819 */ /* 0x000fc40000011629 */
[----:B------:R-:W-:Y:S02]  /*0700*/  ISETP.NE.AND.EX P1, PT, R51, RZ, PT, P1 ;  /* 0x000000ff3300720c */ /* 0x000fe40003f25310 */
[----:B------:R-:W-:Y:S02]  /*0710*/  PRMT R75, R0, 0x7610, R75 ;  /* 0x00007610004b7816 */ /* 0x000fe4000000004b */
[----:B------:R-:W-:Y:S02]  /*0720*/  PRMT R69, R4, 0x5410, R69 ;  /* 0x0000541004457816 */ /* 0x000fe40000000045 */
[----:B------:R-:W-:Y:S02]  /*0730*/  MOV R106, R42 ;  /* 0x0000002a006a7202 */ /* 0x000fe40000000f00 */
[----:B------:R-:W-:Y:S02]  /*0740*/  MOV R105, R43 ;  /* 0x0000002b00697202 */ /* 0x000fe40000000f00 */
[----:B------:R-:W-:-:S02]  /*0750*/  SHF.R.U64 R41, R42, 0x10, R43 ;  /* 0x000000102a297819 */ /* 0x000fc4000000122b */
[----:B------:R-:W-:Y:S02]  /*0760*/  MOV R5, R27 ;  /* 0x0000001b00057202 */ /* 0x000fe40000000f00 */
[----:B------:R-:W-:Y:S02]  /*0770*/  SHF.R.U64 R87, R24, 0x10, R25 ;  /* 0x0000001018577819 */ /* 0x000fe40000001219 */
[----:B------:R-:W-:Y:S02]  /*0780*/  SHF.R.U32.HI R63, RZ, 0x10, R19 ;  /* 0x00000010ff3f7819 */ /* 0x000fe40000011613 */
[----:B------:R-:W-:Y:S02]  /*0790*/  SHF.R.U64 R0, R2, 0x10, R3 ;  /* 0x0000001002007819 */ /* 0x000fe40000001203 */
[----:B------:R-:W-:Y:S02]  /*07a0*/  SHF.R.U32.HI R51, RZ, 0x10, R27 ;  /* 0x00000010ff337819 */ /* 0x000fe4000001161b */
[----:B------:R-:W-:-:S02]  /*07b0*/  SHF.R.U32.HI R4, RZ, 0x10, R3 ;  /* 0x00000010ff047819 */ /* 0x000fc40000011603 */
[----:B------:R-:W-:Y:S02]  /*07c0*/  PRMT R108, R108, 0x5410, R6 ;  /* 0x000054106c6c7816 */ /* 0x000fe40000000006 */
[----:B------:R-:W-:Y:S02]  /*07d0*/  PRMT R107, R7, 0x5410, R107 ;  /* 0x00005410076b7816 */ /* 0x000fe4000000006b */
[----:B------:R-:W-:Y:S02]  /*07e0*/  PRMT R106, R106, 0x5410, R40 ;  /* 0x000054106a6a7816 */ /* 0x000fe40000000028 */
[----:B------:R-:W-:Y:S02]  /*07f0*/  PRMT R105, R41, 0x5410, R105 ;  /* 0x0000541029697816 */ /* 0x000fe40000000069 */
[----:B------:R-:W-:Y:S02]  /*0800*/  PRMT R87, R87, 0x5410, R5 ;  /* 0x0000541057577816 */ /* 0x000fe40000000005 */
[----:B-1----:R-:W-:-:S02]  /*0810*/  ISETP.NE.AND P4, PT, RZ, UR4, PT ;  /* 0x00000004ff007c0c */ /* 0x002fc4000bf85270 */
[----:B------:R-:W-:Y:S02]  /*0820*/  PRMT R63, R0, 0x5410, R63 ;  /* 0x00005410003f7816 */ /* 0x000fe4000000003f */
[----:B0-234-:R-:W-:-:S09]  /*0830*/  PRMT R51, R4, 0x5410, R51 ;  /* 0x0000541004337816 */ /* 0x01dfd20000000033 */
.L_x_26793:
[----:B------:R-:W-:Y:S01]  /*0840*/  ISETP.NE.U32.AND P2, PT, RZ, UR10, PT ;  /* 0x0000000aff007c0c */ /* 0x000fe2000bf45070 */
[----:B-1----:R-:W0:Y:S01]  /*0850*/  @P1 LDC.64 R42, c[0x0][0x3e0] ;  /* 0x0000f800ff2a1b82 */ /* 0x002e220000000a00 */
[----:B------:R-:W-:Y:S01]  /*0860*/  IMAD R0, R38, UR8, RZ ;  /* 0x0000000826007c24 */ /* 0x000fe2000f8e02ff */
[----:B------:R-:W-:Y:S01]  /*0870*/  LOP3.LUT R47, R48, 0x60, RZ, 0xc0, !PT ;  /* 0x00000060302f7812 */ /* 0x000fe200078ec0ff */
[----:B------:R-:W-:Y:S01]  /*0880*/  HFMA2 R57, -RZ, RZ, 1.875, 0 ;  /* 0x3f800000ff397431 */ /* 0x000fe200000001ff */
[----:B------:R-:W-:Y:S02]  /*0890*/  ISETP.NE.AND.EX P2, PT, RZ, UR11, PT, P2 ;  /* 0x0000000bff007c0c */ /* 0x000fe4000bf45320 */
[----:B------:R-:W-:Y:S02]  /*08a0*/  SHF.R.S32.HI R41, RZ, 0x1f, R0 ;  /* 0x0000001fff297819 */ /* 0x000fe40000011400 */
[----:B------:R-:W1:Y:S01]  /*08b0*/  LDC.64 R116, c[0x0][0x390] ;  /* 0x0000e400ff747b82 */ /* 0x000e620000000a00 */
[----:B------:R-:W-:-:S02]  /*08c0*/  LOP3.LUT R47, R47, 0x1f, R48, 0xf8, !PT ;  /* 0x0000001f2f2f7812 */ /* 0x000fc400078ef830 */
[----:B------:R-:W-:-:S04]  /*08d0*/  LEA.HI R0, R41, R0, RZ, 0x2 ;  /* 0x0000000029007211 */ /* 0x000fc800078f10ff */
[----:B------:R-:W-:Y:S01]  /*08e0*/  LEA.HI.SX32 R0, R0, R47, 0x1e ;  /* 0x0000002f00007211 */ /* 0x000fe200078ff2ff */
[----:B------:R-:W2:Y:S08]  /*08f0*/  @P0 LDC.64 R64, c[0x0][0x3a8] ;  /* 0x0000ea00ff400b82 */ /* 0x000eb00000000a00 */
[----:B------:R-:W3:Y:S01]  /*0900*/  @P2 LDC.64 R44, c[0x0][0x3a0] ;  /* 0x0000e800ff2c2b82 */ /* 0x000ee20000000a00 */
[----:B0-----:R-:W-:-:S05]  /*0910*/  @P1 IMAD.WIDE R42, R38, 0x4, R42 ;  /* 0x00000004262a1825 */ /* 0x001fca00078e022a */
[----:B------:R-:W4:Y:S01]  /*0920*/  @P1 LDG.E R57, desc[UR6][R42.64] ;  /* 0x000000062a391981 */ /* 0x000f22000c1e1900 */
[C---:B-1----:R-:W-:Y:S01]  /*0930*/  IMAD.WIDE.U32 R40, R0.reuse, 0x10, R116 ;  /* 0x0000001000287825 */ /* 0x042fe200078e0074 */
[----:B------:R-:W0:Y:S05]  /*0940*/  @P2 LDC.64 R54, c[0x0][0x3a0] ;  /* 0x0000e800ff362b82 */ /* 0x000e2a0000000a00 */
[----:B------:R-:W4:Y:S01]  /*0950*/  LDG.E.128 R40, desc[UR6][R40.64] ;  /* 0x0000000628287981 */ /* 0x000f22000c1e1d00 */
[----:B---3--:R-:W-:-:S06]  /*0960*/  @P2 IMAD.WIDE.U32 R44, R0, 0x10, R44 ;  /* 0x00000010002c2825 */ /* 0x008fcc00078e002c */
[----:B------:R-:W4:Y:S01]  /*0970*/  @P2 LDG.E.128 R44, desc[UR6][R44.64] ;  /* 0x000000062c2c2981 */ /* 0x000f22000c1e1d00 */
[C---:B------:R-:W-:Y:S01]  /*0980*/  IADD3 R49, PT, PT, R0.reuse, 0x80, RZ ;  /* 0x0000008000317810 */ /* 0x040fe20007ffe0ff */
[----:B--2---:R-:W-:-:S04]  /*0990*/  @P0 IMAD.WIDE.U32 R64, R0, 0x10, R64 ;  /* 0x0000001000400825 */ /* 0x004fc800078e0040 */
[----:B------:R-:W-:-:S04]  /*09a0*/  IMAD.WIDE.U32 R60, R49, 0x10, R116 ;  /* 0x00000010313c7825 */ /* 0x000fc800078e0074 */
[-C--:B----4-:R-:W-:Y:S01]  /*09b0*/  @P2 FFMA.FTZ R58, R40, R57.reuse, R44 ;  /* 0x00000039283a2223 */ /* 0x090fe2000001002c */
[-C--:B------:R-:W-:Y:S01]  /*09c0*/  @P2 FFMA.FTZ R59, R41, R57.reuse, R45 ;  /* 0x00000039293b2223 */ /* 0x080fe2000001002d */
[-C--:B------:R-:W-:Y:S01]  /*09d0*/  @P2 FFMA.FTZ R56, R42, R57.reuse, R46 ;  /* 0x000000392a382223 */ /* 0x080fe2000001002e */
[----:B------:R-:W-:Y:S01]  /*09e0*/  @P2 FFMA.FTZ R53, R43, R57, R47 ;  /* 0x000000392b352223 */ /* 0x000fe2000001002f */
[----:B0-----:R-:W-:Y:S01]  /*09f0*/  @P2 IMAD.WIDE.U32 R46, R49, 0x10, R54 ;  /* 0x00000010312e2825 */ /* 0x001fe200078e0036 */
[----:B------:R-:W-:Y:S02]  /*0a00*/  @P2 MOV R4, R58 ;  /* 0x0000003a00042202 */ /* 0x000fe40000000f00 */
[----:B------:R-:W-:Y:S02]  /*0a10*/  @P2 MOV R5, R59 ;  /* 0x0000003b00052202 */ /* 0x000fe40000000f00 */
[----:B------:R-:W-:Y:S02]  /*0a20*/  @P2 MOV R6, R56 ;  /* 0x0000003800062202 */ /* 0x000fe40000000f00 */
[----:B------:R-:W-:Y:S01]  /*0a30*/  @P2 MOV R7, R53 ;  /* 0x0000003500072202 */ /* 0x000fe20000000f00 */
[----:B------:R-:W-:Y:S06]  /*0a40*/  @P2 BRA `(.L_x_26781) ;  /* 0x00000000003c2947 */ /* 0x000fec0003800000 */
[----:B------:R-:W0:Y:S02]  /*0a50*/  LDC.64 R44, c[0x0][0x3e0] ;  /* 0x0000f800ff2c7b82 */ /* 0x000e240000000a00 */
[----:B0-----:R-:W-:-:S04]  /*0a60*/  ISETP.NE.U32.AND P1, PT, R44, RZ, PT ;  /* 0x000000ff2c00720c */ /* 0x001fc80003f25070 */
[----:B------:R-:W-:-:S13]  /*0a70*/  ISETP.NE.AND.EX P1, PT, R45, RZ, PT, P1 ;  /* 0x000000ff2d00720c */ /* 0x000fda0003f25310 */
[-C--:B------:R-:W-:Y:S01]  /*0a80*/  @P1 FMUL.FTZ R4, R40, R57.reuse ;  /* 0x0000003928041220 */ /* 0x080fe20000410000 */
[-C--:B------:R-:W-:Y:S01]  /*0a90*/  @P1 FMUL.FTZ R5, R41, R57.reuse ;  /* 0x0000003929051220 */ /* 0x080fe20000410000 */
[-C--:B------:R-:W-:Y:S01]  /*0aa0*/  @P1 FMUL.FTZ R6, R42, R57.reuse ;  /* 0x000000392a061220 */ /* 0x080fe20000410000 */
[-C--:B------:R-:W-:Y:S02]  /*0ab0*/  @P1 FMUL.FTZ R7, R43, R57.reuse ;  /* 0x000000392b071220 */ /* 0x080fe40000410000 */
[----:B------:R-:W-:Y:S01]  /*0ac0*/  @P1 MOV R58, R4 ;  /* 0x00000004003a1202 */ /* 0x000fe20000000f00 */
[----:B------:R-:W-:Y:S01]  /*0ad0*/  @!P1 FMUL.FTZ R58, R40, R57 ;  /* 0x00000039283a9220 */ /* 0x000fe20000410000 */
[----:B------:R-:W-:Y:S01]  /*0ae0*/  @P1 MOV R59, R5 ;  /* 0x00000005003b1202 */ /* 0x000fe20000000f00 */
[-C--:B------:R-:W-:Y:S01]  /*0af0*/  @!P1 FMUL.FTZ R59, R41, R57.reuse ;  /* 0x00000039293b9220 */ /* 0x080fe20000410000 */
[----:B------:R-:W-:Y:S01]  /*0b00*/  @P1 MOV R56, R6 ;  /* 0x0000000600381202 */ /* 0x000fe20000000f00 */
[----:B------:R-:W-:Y:S01]  /*0b10*/  @!P1 FMUL.FTZ R56, R42, R57 ;  /* 0x000000392a389220 */ /* 0x000fe20000410000 */
[----:B------:R-:W-:Y:S01]  /*0b20*/  @P1 MOV R53, R7 ;  /* 0x0000000700351202 */ /* 0x000fe20000000f00 */
[----:B------:R-:W-:-:S07]  /*0b30*/  @!P1 FMUL.FTZ R53, R43, R57 ;  /* 0x000000392b359220 */ /* 0x000fce0000410000 */
.L_x_26781:
[----:B------:R0:W-:Y:S01]  /*0b40*/  @P0 STG.E.128 desc[UR6][R64.64], R4 ;  /* 0x0000000440000986 */ /* 0x0001e2000c101d06 */
[----:B------:R-:W1:Y:S03]  /*0b50*/  @P0 LDC.64 R66, c[0x0][0x3a8] ;  /* 0x0000ea00ff420b82 */ /* 0x000e660000000a00 */
[----:B------:R-:W2:Y:S04]  /*0b60*/  LDG.E.128 R40, desc[UR6][R60.64] ;  /* 0x000000063c287981 */ /* 0x000ea8000c1e1d00 */
[----:B------:R-:W2:Y:S01]  /*0b70*/  @P2 LDG.E.128 R44, desc[UR6][R46.64] ;  /* 0x000000062e2c2981 */ /* 0x000ea2000c1e1d00 */
[----:B------:R-:W-:Y:S01]  /*0b80*/  IADD3 R50, PT, PT, R0, 0x100, RZ ;  /* 0x0000010000327810 */ /* 0x000fe20007ffe0ff */
[----:B0-----:R-:W0:Y:S01]  /*0b90*/  @P2 LDC.64 R64, c[0x0][0x3a0] ;  /* 0x0000e800ff402b82 */ /* 0x001e220000000a00 */
[----:B-1----:R-:W-:-:S04]  /*0ba0*/  @P0 IMAD.WIDE.U32 R66, R49, 0x10, R66 ;  /* 0x0000001031420825 */ /* 0x002fc800078e0042 */
[-C--:B--2---:R-:W-:Y:S01]  /*0bb0*/  @P2 FFMA.FTZ R52, R40, R57.reuse, R44 ;  /* 0x0000003928342223 */ /* 0x084fe2000001002c */
[-C--:B------:R-:W-:Y:S01]  /*0bc0*/  @P2 FFMA.FTZ R54, R41, R57.reuse, R45 ;  /* 0x0000003929362223 */ /* 0x080fe2000001002d */
[-C--:B------:R-:W-:Y:S01]  /*0bd0*/  @P2 FFMA.FTZ R55, R42, R57.reuse, R46 ;  /* 0x000000392a372223 */ /* 0x080fe2000001002e */
[----:B------:R-:W-:Y:S01]  /*0be0*/  @P2 FFMA.FTZ R60, R43, R57, R47 ;  /* 0x000000392b3c2223 */ /* 0x000fe2000001002f */
[C---:B------:R-:W-:Y:S01]  /*0bf0*/  IMAD.WIDE.U32 R46, R50.reuse, 0x10, R116 ;  /* 0x00000010322e7825 */ /* 0x040fe200078e0074 */
[----:B------:R-:W-:Y:S02]  /*0c00*/  @P2 MOV R4, R52 ;  /* 0x0000003400042202 */ /* 0x000fe40000000f00 */
[----:B------:R-:W-:Y:S01]  /*0c10*/  @P2 MOV R5, R54 ;  /* 0x0000003600052202 */ /* 0x000fe20000000f00 */
[----:B0-----:R-:W-:Y:S01]  /*0c20*/  @P2 IMAD.WIDE.U32 R44, R50, 0x10, R64 ;  /* 0x00000010322c2825 */ /* 0x001fe200078e0040 */
[----:B------:R-:W-:Y:S02]  /*0c30*/  @P2 MOV R6, R55 ;  /* 0x0000003700062202 */ /* 0x000fe40000000f00 */
[----:B------:R-:W-:Y:S01]  /*0c40*/  @P2 MOV R7, R60 ;  /* 0x0000003c00072202 */ /* 0x000fe20000000f00 */
[----:B------:R-:W-:Y:S06]  /*0c50*/  @P2 BRA `(.L_x_26782) ;  /* 0x0000000000282947 */ /* 0x000fec0003800000 */
[----:B------:R-:W-:Y:S01]  /*0c60*/  ISETP.NE.U32.AND P3, PT, RZ, UR12, PT ;  /* 0x0000000cff007c0c */ /* 0x000fe2000bf65070 */
[-C--:B------:R-:W-:Y:S01]  /*0c70*/  FMUL.FTZ R52, R40, R57.reuse ;  /* 0x0000003928347220 */ /* 0x080fe20000410000 */
[-C--:B------:R-:W-:Y:S01]  /*0c80*/  FMUL.FTZ R54, R41, R57.reuse ;  /* 0x0000003929367220 */ /* 0x080fe20000410000 */
[-C--:B------:R-:W-:Y:S01]  /*0c90*/  FMUL.FTZ R55, R42, R57.reuse ;  /* 0x000000392a377220 */ /* 0x080fe20000410000 */
[----:B------:R-:W-:Y:S01]  /*0ca0*/  ISETP.NE.AND.EX P3, PT, RZ, UR13, PT, P3 ;  /* 0x0000000dff007c0c */ /* 0x000fe2000bf65330 */
[----:B------:R-:W-:-:S12]  /*0cb0*/  FMUL.FTZ R60, R43, R57 ;  /* 0x000000392b3c7220 */ /* 0x000fd80000410000 */
[----:B------:R-:W-:Y:S02]  /*0cc0*/  @P3 MOV R4, R52 ;  /* 0x0000003400043202 */ /* 0x000fe40000000f00 */
[----:B------:R-:W-:Y:S02]  /*0cd0*/  @P3 MOV R5, R54 ;  /* 0x0000003600053202 */ /* 0x000fe40000000f00 */
[----:B------:R-:W-:Y:S02]  /*0ce0*/  @P3 MOV R6, R55 ;  /* 0x0000003700063202 */ /* 0x000fe40000000f00 */
[----:B------:R-:W-:-:S07]  /*0cf0*/  @P3 MOV R7, R60 ;  /* 0x0000003c00073202 */ /* 0x000fce0000000f00 */
.L_x_26782:
[----:B------:R0:W-:Y:S01]  /*0d00*/  @P0 STG.E.128 desc[UR6][R66.64], R4 ;  /* 0x0000000442000986 */ /* 0x0001e2000c101d06 */
[----:B------:R-:W1:Y:S03]  /*0d10*/  @P0 LDC.64 R72, c[0x0][0x3a8] ;  /* 0x0000ea00ff480b82 */ /* 0x000e660000000a00 */
[----:B------:R-:W2:Y:S05]  /*0d20*/  LDG.E.128 R40, desc[UR6][R46.64] ;  /* 0x000000062e287981 */ /* 0x000eaa000c1e1d00 */
[----:B------:R-:W3:Y:S01]  /*0d30*/  @P2 LDC.64 R70, c[0x0][0x3a0] ;  /* 0x0000e800ff462b82 */ /* 0x000ee20000000a00 */
[----:B------:R-:W2:Y:S01]  /*0d40*/  @P2 LDG.E.128 R44, desc[UR6][R44.64] ;  /* 0x000000062c2c2981 */ /* 0x000ea2000c1e1d00 */
[----:B------:R-:W-:Y:S01]  /*0d50*/  IADD3 R61, PT, PT, R0, 0x180, RZ ;  /* 0x00000180003d7810 */ /* 0x000fe20007ffe0ff */
[----:B-1----:R-:W-:-:S04]  /*0d60*/  @P0 IMAD.WIDE.U32 R72, R50, 0x10, R72 ;  /* 0x0000001032480825 */ /* 0x002fc800078e0048 */
[-C--:B--2---:R-:W-:Y:S01]  /*0d70*/  @P2 FFMA.FTZ R65, R40, R57.reuse, R44 ;  /* 0x0000003928412223 */ /* 0x084fe2000001002c */
[-C--:B0-----:R-:W-:Y:S01]  /*0d80*/  @P2 FFMA.FTZ R66, R41, R57.reuse, R45 ;  /* 0x0000003929422223 */ /* 0x081fe2000001002d */
[-C--:B------:R-:W-:Y:S01]  /*0d90*/  @P2 FFMA.FTZ R67, R42, R57.reuse, R46 ;  /* 0x000000392a432223 */ /* 0x080fe2000001002e */
[----:B------:R-:W-:Y:S01]  /*0da0*/  @P2 FFMA.FTZ R68, R43, R57, R47 ;  /* 0x000000392b442223 */ /* 0x000fe2000001002f */
[C---:B------:R-:W-:Y:S01]  /*0db0*/  IMAD.WIDE.U32 R46, R61.reuse, 0x10, R116 ;  /* 0x000000103d2e7825 */ /* 0x040fe200078e0074 */
[----:B------:R-:W-:Y:S02]  /*0dc0*/  @P2 MOV R4, R65 ;  /* 0x0000004100042202 */ /* 0x000fe40000000f00 */
[----:B------:R-:W-:Y:S01]  /*0dd0*/  @P2 MOV R5, R66 ;  /* 0x0000004200052202 */ /* 0x000fe20000000f00 */
[----:B---3--:R-:W-:Y:S01]  /*0de0*/  @P2 IMAD.WIDE.U32 R44, R61, 0x10, R70 ;  /* 0x000000103d2c2825 */ /* 0x008fe200078e0046 */
        /* <DEDUP_REMOVED lines=13> */
.L_x_26783:
        /* <DEDUP_REMOVED lines=28> */
.L_x_26784:
        /* <DEDUP_REMOVED lines=28> */
.L_x_26785:
        /* <DEDUP_REMOVED lines=8> */
[-C--:B------:R-:W-:Y:S01]  /*12c0*/  @P2 FFMA.FTZ R83, R41, R57.reuse, R45 ;  /* 0x0000003929532223 */ /* 0x080fe2000001002d */
[-C--:B0-----:R-:W-:Y:S01]  /*12d0*/  @P2 FFMA.FTZ R84, R42, R57.reuse, R46 ;  /* 0x000000392a542223 */ /* 0x081fe2000001002e */
        /* <DEDUP_REMOVED lines=18> */
.L_x_26786:
        /* <DEDUP_REMOVED lines=36> */
.L_x_26787:
[----:B------:R0:W-:Y:S01]  /*1640*/  @P0 STG.E.128 desc[UR6][R94.64], R4 ;  /* 0x000000045e000986 */ /* 0x0001e2000c101d06 */
[----:B------:R-:W1:Y:S03]  /*1650*/  @P0 LDC.64 R114, c[0x0][0x3a8] ;  /* 0x0000ea00ff720b82 */ /* 0x000e660000000a00 */
[----:B------:R-:W0:Y:S05]  /*1660*/  LDG.E.128 R40, desc[UR6][R46.64] ;  /* 0x000000062e287981 */ /* 0x000e2a000c1e1d00 */
[----:B------:R-:W2:Y:S01]  /*1670*/  @P2 LDC.64 R118, c[0x0][0x3a0] ;  /* 0x0000e800ff762b82 */ /* 0x000ea20000000a00 */
[----:B------:R-:W0:Y:S01]  /*1680*/  @P2 LDG.E.128 R44, desc[UR6][R44.64] ;  /* 0x000000062c2c2981 */ /* 0x000e22000c1e1d00 */
[----:B------:R-:W-:Y:S01]  /*1690*/  IADD3 R81, PT, PT, R0, 0x400, RZ ;  /* 0x0000040000517810 */ /* 0x000fe20007ffe0ff */
[----:B-1----:R-:W-:-:S04]  /*16a0*/  @P0 IMAD.WIDE.U32 R114, R76, 0x10, R114 ;  /* 0x000000104c720825 */ /* 0x002fc800078e0072 */
[-C--:B0-----:R-:W-:Y:S01]  /*16b0*/  @P2 FFMA.FTZ R95, R40, R57.reuse, R44 ;  /* 0x00000039285f2223 */ /* 0x081fe2000001002c */
[-C--:B------:R-:W-:Y:S01]  /*16c0*/  @P2 FFMA.FTZ R96, R41, R57.reuse, R45 ;  /* 0x0000003929602223 */ /* 0x080fe2000001002d */
[-C--:B------:R-:W-:Y:S01]  /*16d0*/  @P2 FFMA.FTZ R97, R42, R57.reuse, R46 ;  /* 0x000000392a612223 */ /* 0x080fe2000001002e */
[----:B------:R-:W-:Y:S01]  /*16e0*/  @P2 FFMA.FTZ R98, R43, R57, R47 ;  /* 0x000000392b622223 */ /* 0x000fe2000001002f */
[C---:B------:R-:W-:Y:S01]  /*16f0*/  IMAD.WIDE.U32 R46, R81.reuse, 0x10, R116 ;  /* 0x00000010512e7825 */ /* 0x040fe200078e0074 */
[----:B------:R-:W-:Y:S02]  /*1700*/  @P2 MOV R4, R95 ;  /* 0x0000005f00042202 */ /* 0x000fe40000000f00 */
[----:B------:R-:W-:Y:S01]  /*1710*/  @P2 MOV R5, R96 ;  /* 0x0000006000052202 */ /* 0x000fe20000000f00 */
[----:B--2---:R-:W-:Y:S01]  /*1720*/  @P2 IMAD.WIDE.U32 R44, R81, 0x10, R118 ;  /* 0x00000010512c2825 */ /* 0x004fe200078e0076 */
        /* <DEDUP_REMOVED lines=21> */
.L_x_26788:
[----:B------:R0:W-:Y:S01]  /*1880*/  @P0 STG.E.128 desc[UR6][R114.64], R4 ;  /* 0x0000000472000986 */ /* 0x0001e2000c101d06 */
[----:B------:R-:W1:Y:S03]  /*1890*/  @P0 LDC.64 R120, c[0x0][0x3a8] ;  /* 0x0000ea00ff780b82 */ /* 0x000e660000000a00 */
[----:B------:R-:W2:Y:S05]  /*18a0*/  LDG.E.128 R40, desc[UR6][R46.64] ;  /* 0x000000062e287981 */ /* 0x000eaa000c1e1d00 */
[----:B------:R-:W3:Y:S01]  /*18b0*/  @P2 LDC.64 R118, c[0x0][0x3a0] ;  /* 0x0000e800ff762b82 */ /* 0x000ee20000000a00 */
[----:B------:R-:W2:Y:S02]  /*18c0*/  @P2 LDG.E.128 R44, desc[UR6][R44.64] ;  /* 0x000000062c2c2981 */ /* 0x000ea4000c1e1d00 */
[-C--:B--2---:R-:W-:Y:S01]  /*18d0*/  @P2 FFMA.FTZ R101, R40, R57.reuse, R44 ;  /* 0x0000003928652223 */ /* 0x084fe2000001002c */
[-C--:B------:R-:W-:Y:S01]  /*18e0*/  @P2 FFMA.FTZ R102, R41, R57.reuse, R45 ;  /* 0x0000003929662223 */ /* 0x080fe2000001002d */
[-C--:B------:R-:W-:Y:S01]  /*18f0*/  @P2 FFMA.FTZ R113, R42, R57.reuse, R46 ;  /* 0x000000392a712223 */ /* 0x080fe2000001002e */
[----:B0-----:R-:W-:-:S02]  /*1900*/  @P2 FFMA.FTZ R114, R43, R57, R47 ;  /* 0x000000392b722223 */ /* 0x001fc4000001002f */
[----:B------:R-:W-:Y:S02]  /*1910*/  @P2 MOV R4, R101 ;  /* 0x0000006500042202 */ /* 0x000fe40000000f00 */
[----:B------:R-:W-:Y:S02]  /*1920*/  @P2 MOV R5, R102 ;  /* 0x0000006600052202 */ /* 0x000fe40000000f00 */
[----:B------:R-:W-:Y:S02]  /*1930*/  @P2 MOV R6, R113 ;  /* 0x0000007100062202 */ /* 0x000fe40000000f00 */
[----:B------:R-:W-:Y:S01]  /*1940*/  @P2 MOV R7, R114 ;  /* 0x0000007200072202 */ /* 0x000fe20000000f00 */
[----:B-1-3--:R-:W-:Y:S06]  /*1950*/  @P2 BRA `(.L_x_26789) ;  /* 0x0000000000482947 */ /* 0x00afec0003800000 */
        /* <DEDUP_REMOVED lines=18> */
.L_x_26789:
[----:B------:R-:W-:Y:S01]  /*1a80*/  IADD3 R94, PT, PT, R0, 0x480, RZ ;  /* 0x00000480005e7810 */ /* 0x000fe20007ffe0ff */
[----:B------:R-:W-:-:S04]  /*1a90*/  @P0 IMAD.WIDE.U32 R120, R81, 0x10, R120 ;  /* 0x0000001051780825 */ /* 0x000fc800078e0078 */
[C---:B------:R-:W-:Y:S01]  /*1aa0*/  IMAD.WIDE.U32 R40, R94.reuse, 0x10, R116 ;  /* 0x000000105e287825 */ /* 0x040fe200078e0074 */
[----:B------:R0:W-:Y:S03]  /*1ab0*/  @P0 STG.E.128 desc[UR6][R120.64], R4 ;  /* 0x0000000478000986 */ /* 0x0001e6000c101d06 */
[----:B------:R-:W-:Y:S02]  /*1ac0*/  @P2 IMAD.WIDE.U32 R44, R94, 0x10, R118 ;  /* 0x000000105e2c2825 */ /* 0x000fe400078e0076 */
[----:B------:R-:W2:Y:S04]  /*1ad0*/  LDG.E.128 R40, desc[UR6][R40.64] ;  /* 0x0000000628287981 */ /* 0x000ea8000c1e1d00 */
[----:B------:R-:W2:Y:S02]  /*1ae0*/  @P2 LDG.E.128 R44, desc[UR6][R44.64] ;  /* 0x000000062c2c2981 */ /* 0x000ea4000c1e1d00 */
[-C--:B--2---:R-:W-:Y:S01]  /*1af0*/  @P2 FFMA.FTZ R44, R40, R57.reuse, R44 ;  /* 0x00000039282c2223 */ /* 0x084fe2000001002c */
[-C--:B------:R-:W-:Y:S01]  /*1b00*/  @P2 FFMA.FTZ R45, R41, R57.reuse, R45 ;  /* 0x00000039292d2223 */ /* 0x080fe2000001002d */
[-C--:B------:R-:W-:Y:S01]  /*1b10*/  @P2 FFMA.FTZ R46, R42, R57.reuse, R46 ;  /* 0x000000392a2e2223 */ /* 0x080fe2000001002e */
[----:B------:R-:W-:-:S02]  /*1b20*/  @P2 FFMA.FTZ R47, R43, R57, R47 ;  /* 0x000000392b2f2223 */ /* 0x000fc4000001002f */
[----:B0-----:R-:W-:Y:S02]  /*1b30*/  @P2 MOV R4, R44 ;  /* 0x0000002c00042202 */ /* 0x001fe40000000f00 */
[----:B------:R-:W-:Y:S02]  /*1b40*/  @P2 MOV R5, R45 ;  /* 0x0000002d00052202 */ /* 0x000fe40000000f00 */
        /* <DEDUP_REMOVED lines=21> */
.L_x_26790:
[----:B------:R-:W-:Y:S01]  /*1ca0*/  FADD.FTZ R41, RZ, R58 ;  /* 0x0000003aff297221 */ /* 0x000fe20000010000 */
[----:B------:R-:W0:Y:S01]  /*1cb0*/  @P0 LDC.64 R116, c[0x0][0x3a8] ;  /* 0x0000ea00ff740b82 */ /* 0x000e220000000a00 */
[----:B------:R-:W-:Y:S01]  /*1cc0*/  ISETP.NE.AND P2, PT, R39, RZ, PT ;  /* 0x000000ff2700720c */ /* 0x000fe20003f45270 */
[----:B------:R-:W-:Y:S01]  /*1cd0*/  BSSY.RECONVERGENT B0, `(.L_x_26791) ;  /* 0x0000097000007945 */ /* 0x000fe20003800200 */
[----:B------:R-:W-:-:S04]  /*1ce0*/  FADD.FTZ R41, R41, R59 ;  /* 0x0000003b29297221 */ /* 0x000fc80000010000 */
[----:B------:R-:W-:-:S04]  /*1cf0*/  FADD.FTZ R41, R41, R56 ;  /* 0x0000003829297221 */ /* 0x000fc80000010000 */
[----:B------:R-:W-:-:S04]  /*1d00*/  FADD.FTZ R41, R41, R53 ;  /* 0x0000003529297221 */ /* 0x000fc80000010000 */
[----:B------:R-:W-:-:S04]  /*1d10*/  FADD.FTZ R41, R41, R52 ;  /* 0x0000003429297221 */ /* 0x000fc80000010000 */
[----:B------:R-:W-:-:S04]  /*1d20*/  FADD.FTZ R41, R41, R54 ;  /* 0x0000003629297221 */ /* 0x000fc80000010000 */
[----:B------:R-:W-:Y:S01]  /*1d30*/  FADD.FTZ R41, R41, R55 ;  /* 0x0000003729297221 */ /* 0x000fe20000010000 */
[----:B0-----:R-:W-:-:S04]  /*1d40*/  @P0 IMAD.WIDE.U32 R116, R94, 0x10, R116 ;  /* 0x000000105e740825 */ /* 0x001fc800078e0074 */
[----:B------:R-:W-:Y:S01]  /*1d50*/  FADD.FTZ R41, R41, R60 ;  /* 0x0000003c29297221 */ /* 0x000fe20000010000 */
[----:B------:R-:W-:Y:S03]  /*1d60*/  @P0 STG.E.128 desc[UR6][R116.64], R4 ;  /* 0x0000000474000986 */ /* 0x000fe6000c101d06 */
        /* <DEDUP_REMOVED lines=141> */
.L_x_26792:
[----:B------:R-:W-:Y:S05]  /*2640*/  BSYNC.RECONVERGENT B0 ;  /* 0x0000000000007941 */ /* 0x000fea0003800200 */
.L_x_26791:
[----:B------:R-:W-:Y:S01]  /*2650*/  BAR.SYNC.DEFER_BLOCKING 0x0 ;  /* 0x0000000000007b1d */ /* 0x000fe20000010000 */
[----:B------:R-:W-:Y:S01]  /*2660*/  ISETP.GT.U32.AND P2, PT, R39, 0x3, PT ;  /* 0x000000032700780c */ /* 0x000fe20003f44070 */
[----:B------:R-:W-:Y:S01]  /*2670*/  HFMA2 R43, -RZ, RZ, 0, 0 ;  /* 0x00000000ff2b7431 */ /* 0x000fe200000001ff */
[----:B------:R-:W-:Y:S01]  /*2680*/  PLOP3.LUT P5, PT, PT, PT, UP0, 0x80, 0x8 ;  /* 0x000000000008781c */ /* 0x000fe20003faf008 */
[----:B------:R-:W-:Y:S01]  /*2690*/  HADD2.F32 R125, -RZ, R100.H1_H1 ;  /* 0x30000064ff7d7230 */ /* 0x000fe20000004100 */
[----:B------:R-:W-:Y:S01]  /*26a0*/  PLOP3.LUT P3, PT, PT, PT, PT, 0x8, 0x80 ;  /* 0x000000000080781c */ /* 0x000fe20003f6e170 */
[----:B------:R-:W-:-:S08]  /*26b0*/  UPLOP3.LUT UP0, UPT, UPT, UPT, UP0, 0x40, 0x4 ;  /* 0x000000000004789c */ /* 0x000fd00003f0e800 */
[----:B0-----:R-:W0:Y:S01]  /*26c0*/  @!P2 S2R R42, SR_CgaCtaId ;  /* 0x00000000002aa919 */ /* 0x001e220000008800 */
[----:B------:R-:W-:Y:S02]  /*26d0*/  @!P2 PLOP3.LUT P3, PT, P5, PT, PT, 0x80, 0x8 ;  /* 0x000000000008a81c */ /* 0x000fe40002f6f070 */
[----:B------:R-:W-:Y:S02]  /*26e0*/  @!P2 MOV R40, 0x400 ;  /* 0x000004000028a802 */ /* 0x000fe40000000f00 */
[----:B------:R-:W-:Y:S02]  /*26f0*/  @!P2 MOV R43, 0x500 ;  /* 0x00000500002ba802 */ /* 0x000fe40000000f00 */
[----:B0-----:R-:W-:Y:S02]  /*2700*/  @!P2 LEA R42, R42, R40, 0x18 ;  /* 0x000000282a2aa211 */ /* 0x001fe400078ec0ff */
[----:B------:R-:W-:-:S05]  /*2710*/  CS2R R40, SRZ ;  /* 0x0000000000287805 */ /* 0x000fca000001ff00 */
[----:B------:R-:W-:-:S04]  /*2720*/  @P3 IADD3 R42, PT, PT, R42, 0x20, RZ ;  /* 0x000000202a2a3810 */ /* 0x000fc80007ffe0ff */
[----:B------:R-:W-:-:S05]  /*2730*/  @!P2 LEA R42, R39, R42, 0x3 ;  /* 0x0000002a272aa211 */ /* 0x000fca00078e18ff */
[----:B------:R-:W-:Y:S01]  /*2740*/  @!P2 LDS.64 R40, [R42] ;  /* 0x000000002a28a984 */ /* 0x000fe20000000a00 */
[----:B------:R-:W-:-:S03]  /*2750*/  ISETP.NE.AND P2, PT, R48, RZ, PT ;  /* 0x000000ff3000720c */ /* 0x000fc60003f45270 */
[----:B------:R-:W0:Y:S02]  /*2760*/  SHFL.DOWN PT, R42, R43, 0x2, 0x1f ;  /* 0x08401f002b2a7f89 */ /* 0x000e2400000e0000 */
[----:B0-----:R-:W-:Y:S02]  /*2770*/  IADD3 R117, PT, PT, R42, R43, RZ ;  /* 0x0000002b2a757210 */ /* 0x001fe40007ffe0ff */
[----:B------:R-:W-:Y:S02]  /*2780*/  I2FP.F32.S32 R42, R42 ;  /* 0x0000002a002a7245 */ /* 0x000fe40000201400 */
[----:B------:R-:W-:Y:S02]  /*2790*/  I2FP.F32.S32 R116, R117 ;  /* 0x0000007500747245 */ /* 0x000fe40000201400 */
[----:B------:R-:W-:Y:S02]  /*27a0*/  I2FP.F32.U32 R43, R43 ;  /* 0x0000002b002b7245 */ /* 0x000fe40000201000 */
[----:B------:R-:W0:Y:S01]  /*27b0*/  MUFU.RCP R115, R116 ;  /* 0x0000007400737308 */ /* 0x000e220000001000 */
[----:B------:R-:W1:Y:S04]  /*27c0*/  SHFL.DOWN PT, R57, R40, 0x2, 0x1f ;  /* 0x08401f0028397f89 */ /* 0x000e6800000e0000 */
[----:B------:R-:W2:Y:S01]  /*27d0*/  SHFL.DOWN PT, R118, R41, 0x2, 0x1f ;  /* 0x08401f0029767f89 */ /* 0x000ea200000e0000 */
[C---:B-1----:R-:W-:Y:S01]  /*27e0*/  FMUL.FTZ R119, R57.reuse, R42 ;  /* 0x0000002a39777220 */ /* 0x042fe20000410000 */
[----:B------:R-:W-:-:S03]  /*27f0*/  FADD.FTZ R57, -R57, R40 ;  /* 0x0000002839397221 */ /* 0x000fc60000010100 */
[----:B------:R-:W-:Y:S01]  /*2800*/  FFMA.FTZ R119, R43, R40, R119 ;  /* 0x000000282b777223 */ /* 0x000fe20000010077 */
[----:B------:R-:W-:Y:S01]  /*2810*/  FMUL.FTZ R57, R57, R57 ;  /* 0x0000003939397220 */ /* 0x000fe20000410000 */
[----:B------:R-:W1:Y:S01]  /*2820*/  SHFL.DOWN PT, R40, R117, 0x1, 0x1f ;  /* 0x08201f0075287f89 */ /* 0x000e6200000e0000 */
[----:B--2---:R-:W-:Y:S01]  /*2830*/  FADD.FTZ R118, R118, R41 ;  /* 0x0000002976767221 */ /* 0x004fe20000010000 */
[----:B0-----:R-:W-:Y:S01]  /*2840*/  FMUL.FTZ R119, R115, R119 ;  /* 0x0000007773777220 */ /* 0x001fe20000410000 */
[----:B------:R-:W-:-:S04]  /*2850*/  FMUL.FTZ R57, R57, R43 ;  /* 0x0000002b39397220 */ /* 0x000fc80000410000 */
[----:B------:R-:W-:Y:S02]  /*2860*/  FMUL.FTZ R57, R57, R42 ;  /* 0x0000002a39397220 */ /* 0x000fe40000410000 */
[----:B------:R-:W0:Y:S02]  /*2870*/  SHFL.DOWN PT, R42, R119, 0x1, 0x1f ;  /* 0x08201f00772a7f89 */ /* 0x000e2400000e0000 */
[----:B------:R-:W-:-:S05]  /*2880*/  FFMA.FTZ R57, R115, R57, R118 ;  /* 0x0000003973397223 */ /* 0x000fca0000010076 */
[----:B------:R-:W2:Y:S01]  /*2890*/  SHFL.DOWN PT, R43, R57, 0x1, 0x1f ;  /* 0x08201f00392b7f89 */ /* 0x000ea200000e0000 */
[-C--:B-1----:R-:W-:Y:S02]  /*28a0*/  IADD3 R41, PT, PT, R117, R40.reuse, RZ ;  /* 0x0000002875297210 */ /* 0x082fe40007ffe0ff */
[----:B------:R-:W-:Y:S02]  /*28b0*/  I2FP.F32.S32 R40, R40 ;  /* 0x0000002800287245 */ /* 0x000fe40000201400 */
[----:B------:R-:W-:Y:S01]  /*28c0*/  I2FP.F32.S32 R41, R41 ;  /* 0x0000002900297245 */ /* 0x000fe20000201400 */
[----:B0-----:R-:W-:-:S05]  /*28d0*/  FADD.FTZ R115, R119, -R42 ;  /* 0x8000002a77737221 */ /* 0x001fca0000010000 */
[----:B------:R-:W0:Y:S01]  /*28e0*/  MUFU.RCP R41, R41 ;  /* 0x0000002900297308 */ /* 0x000e220000001000 */
[----:B------:R-:W-:Y:S01]  /*28f0*/  FMUL.FTZ R42, R42, R40 ;  /* 0x000000282a2a7220 */ /* 0x000fe20000410000 */
[----:B------:R-:W-:-:S03]  /*2900*/  FMUL.FTZ R115, R115, R115 ;  /* 0x0000007373737220 */ /* 0x000fc60000410000 */
[C---:B------:R-:W-:Y:S01]  /*2910*/  FFMA.FTZ R42, R116.reuse, R119, R42 ;  /* 0x00000077742a7223 */ /* 0x040fe2000001002a */
[----:B--2---:R-:W-:Y:S01]  /*2920*/  FADD.FTZ R43, R57, R43 ;  /* 0x0000002b392b7221 */ /* 0x004fe20000010000 */
[----:B------:R-:W-:Y:S01]  /*2930*/  FMUL.FTZ R115, R116, R115 ;  /* 0x0000007374737220 */ /* 0x000fe20000410000 */
[----:B------:R-:W1:Y:S03]  /*2940*/  @!P2 LDC.64 R118, c[0x0][0x3c8] ;  /* 0x0000f200ff76ab82 */ /* 0x000e660000000a00 */
[----:B------:R-:W-:-:S05]  /*2950*/  FMUL.FTZ R115, R115, R40 ;  /* 0x0000002873737220 */ /* 0x000fca0000410000 */
[----:B------:R-:W2:Y:S01]  /*2960*/  @!P2 LDC.64 R116, c[0x0][0x3c0] ;  /* 0x0000f000ff74ab82 */ /* 0x000ea20000000a00 */
[C---:B0-----:R-:W-:Y:S01]  /*2970*/  FMUL.FTZ R42, R41.reuse, R42 ;  /* 0x0000002a292a7220 */ /* 0x041fe20000410000 */
[----:B------:R-:W-:-:S04]  /*2980*/  FFMA.FTZ R40, R41, R115, R43 ;  /* 0x0000007329287223 */ /* 0x000fc8000001002b */
[----:B------:R-:W0:Y:S02]  /*2990*/  SHFL.IDX PT, R115, R42, RZ, 0x1f ;  /* 0x00001fff2a737589 */ /* 0x000e2400000e0000 */
[----:B------:R-:W3:Y:S02]  /*29a0*/  LDC R41, c[0x0][0x448] ;  /* 0x00011200ff297b82 */ /* 0x000ee40000000800 */
[----:B------:R-:W3:Y:S01]  /*29b0*/  SHFL.IDX PT, R40, R40, RZ, 0x1f ;  /* 0x00001fff28287589 */ /* 0x000ee200000e0000 */
[----:B-1----:R-:W-:-:S04]  /*29c0*/  @!P2 IMAD.WIDE R118, R38, 0x4, R118 ;  /* 0x000000042676a825 */ /* 0x002fc800078e0276 */
[----:B--2---:R-:W-:-:S04]  /*29d0*/  @!P2 IMAD.WIDE R116, R38, 0x4, R116 ;  /* 0x000000042674a825 */ /* 0x004fc800078e0274 */
[----:B0-----:R-:W-:Y:S01]  /*29e0*/  FMUL.FTZ R42, R115, R115 ;  /* 0x00000073732a7220 */ /* 0x001fe20000410000 */
[----:B------:R0:W-:Y:S01]  /*29f0*/  @!P2 STG.E desc[UR6][R116.64], R115 ;  /* 0x000000737400a986 */ /* 0x0001e2000c101906 */
[----:B---3--:R-:W-:-:S03]  /*2a00*/  FFMA.FTZ R40, R40, UR9, R41 ;  /* 0x0000000928287c23 */ /* 0x008fc60008010029 */
[----:B------:R-:W-:Y:S01]  /*2a10*/  FSEL R42, R42, RZ, P4 ;  /* 0x000000ff2a2a7208 */ /* 0x000fe20002000000 */
[----:B------:R-:W-:-:S04]  /*2a20*/  HADD2.F32 R41, -RZ, R112.H0_H0 ;  /* 0x20000070ff297230 */ /* 0x000fc80000004100 */
[----:B------:R-:W-:Y:S01]  /*2a30*/  FADD.FTZ R40, R40, R42 ;  /* 0x0000002a28287221 */ /* 0x000fe20000010000 */
[----:B0-----:R-:W-:-:S03]  /*2a40*/  FSEL R115, R115, RZ, !P4 ;  /* 0x000000ff73737208 */ /* 0x001fc60006000000 */
[----:B------:R0:W1:Y:S01]  /*2a50*/  MUFU.RSQ R57, R40 ;  /* 0x0000002800397308 */ /* 0x0000620000001400 */
[----:B------:R-:W2:Y:S01]  /*2a60*/  LDC.64 R116, c[0x0][0x428] ;  /* 0x00010a00ff747b82 */ /* 0x000ea20000000a00 */
[C---:B------:R-:W-:Y:S01]  /*2a70*/  FADD.FTZ R42, -R115.reuse, R58 ;  /* 0x0000003a732a7221 */ /* 0x040fe20000010100 */
[C---:B------:R-:W-:Y:S01]  /*2a80*/  FADD.FTZ R43, -R115.reuse, R59 ;  /* 0x0000003b732b7221 */ /* 0x040fe20000010100 */
[C---:B------:R-:W-:Y:S01]  /*2a90*/  FADD.FTZ R58, -R115.reuse, R56 ;  /* 0x00000038733a7221 */ /* 0x040fe20000010100 */
[--C-:B------:R-:W-:Y:S02]  /*2aa0*/  HADD2.F32 R56, -RZ, R111.reuse.H1_H1 ;  /* 0x3000006fff387230 */ /* 0x100fe40000004100 */
[C---:B------:R-:W-:Y:S01]  /*2ab0*/  FADD.FTZ R52, -R115.reuse, R52 ;  /* 0x0000003473347221 */ /* 0x040fe20000010100 */
[----:B0-----:R-:W-:Y:S02]  /*2ac0*/  HADD2.F32 R40, -RZ, R24.H0_H0 ;  /* 0x20000018ff287230 */ /* 0x001fe40000004100 */
        /* <DEDUP_REMOVED lines=8> */
[C---:B-1----:R-:W-:Y:S01]  /*2b50*/  FMUL.FTZ R42, R57.reuse, R42 ;  /* 0x0000002a392a7220 */ /* 0x042fe20000410000 */
[C---:B------:R-:W-:Y:S01]  /*2b60*/  FMUL.FTZ R43, R57.reuse, R43 ;  /* 0x0000002b392b7220 */ /* 0x040fe20000410000 */
[----:B------:R-:W-:Y:S01]  /*2b70*/  FMUL.FTZ R58, R57, R58 ;  /* 0x0000003a393a7220 */ /* 0x000fe20000410000 */
[----:B------:R0:W-:Y:S01]  /*2b80*/  @!P2 STG.E desc[UR6][R118.64], R57 ;  /* 0x000000397600a986 */ /* 0x0001e2000c101906 */
[----:B------:R-:W-:Y:S01]  /*2b90*/  FFMA.FTZ R40, R42, R41, R40 ;  /* 0x000000292a287223 */ /* 0x000fe20000010028 */
[----:B------:R-:W-:-:S02]  /*2ba0*/  HADD2.F32 R42, -RZ, R111.H0_H0 ;  /* 0x2000006fff2a7230 */ /* 0x000fc40000004100 */
[C---:B------:R-:W-:Y:S01]  /*2bb0*/  FMUL.FTZ R52, R57.reuse, R52 ;  /* 0x0000003439347220 */ /* 0x040fe20000410000 */
[----:B------:R-:W-:Y:S02]  /*2bc0*/  HADD2.F32 R41, -RZ, R87.H0_H0 ;  /* 0x20000057ff297230 */ /* 0x000fe40000004100 */
[C---:B------:R-:W-:Y:S01]  /*2bd0*/  FMUL.FTZ R54, R57.reuse, R54 ;  /* 0x0000003639367220 */ /* 0x040fe20000410000 */
[C---:B------:R-:W-:Y:S01]  /*2be0*/  FMUL.FTZ R55, R57.reuse, R55 ;  /* 0x0000003739377220 */ /* 0x040fe20000410000 */
[----:B------:R-:W-:Y:S01]  /*2bf0*/  FMUL.FTZ R60, R57, R60 ;  /* 0x0000003c393c7220 */ /* 0x000fe20000410000 */
[----:B------:R-:W-:Y:S01]  /*2c00*/  FADD.FTZ R72, -R115, R72 ;  /* 0x0000004873487221 */ /* 0x000fe20000010100 */
[----:B------:R-:W-:Y:S01]  /*2c10*/  FFMA.FTZ R41, R43, R42, R41 ;  /* 0x0000002a2b297223 */ /* 0x000fe20000010029 */
[----:B------:R-:W-:Y:S02]  /*2c20*/  HADD2.F32 R42, -RZ, R25.H0_H0 ;  /* 0x20000019ff2a7230 */ /* 0x000fe40000004100 */
[----:B------:R-:W-:Y:S01]  /*2c30*/  FADD.FTZ R43, -R115, R53 ;  /* 0x00000035732b7221 */ /* 0x000fe20000010100 */
[----:B------:R-:W-:-:S02]  /*2c40*/  HADD2.F32 R53, -RZ, R110.H1_H1 ;  /* 0x3000006eff357230 */ /* 0x000fc40000004100 */
[C---:B------:R-:W-:Y:S01]  /*2c50*/  FADD.FTZ R73, -R115.reuse, R73 ;  /* 0x0000004973497221 */ /* 0x040fe20000010100 */
[----:B------:R-:W-:Y:S01]  /*2c60*/  FADD.FTZ R74, -R115, R74 ;  /* 0x0000004a734a7221 */ /* 0x000fe20000010100 */
[----:B------:R-:W-:Y:S01]  /*2c70*/  FFMA.FTZ R42, R58, R56, R42 ;  /* 0x000000383a2a7223 */ /* 0x000fe2000001002a */
[----:B------:R-:W-:Y:S01]  /*2c80*/  FMUL.FTZ R56, R57, R43 ;  /* 0x0000002b39387220 */ /* 0x000fe20000410000 */
[----:B------:R-:W-:Y:S02]  /*2c90*/  HADD2.F32 R43, -RZ, R86.H1_H1 ;  /* 0x30000056ff2b7230 */ /* 0x000fe40000004100 */
[----:B------:R-:W-:Y:S01]  /*2ca0*/  FADD.FTZ R77, -R115, R77 ;  /* 0x0000004d734d7221 */ /* 0x000fe20000010100 */
[----:B--2---:R-:W-:-:S04]  /*2cb0*/  IMAD.WIDE.U32 R58, R0, 0x10, R116 ;  /* 0x00000010003a7825 */ /* 0x004fc800078e0074 */
[C---:B------:R-:W-:Y:S01]  /*2cc0*/  FADD.FTZ R78, -R115.reuse, R78 ;  /* 0x0000004e734e7221 */ /* 0x040fe20000010100 */
[C---:B------:R-:W-:Y:S01]  /*2cd0*/  FADD.FTZ R79, -R115.reuse, R79 ;  /* 0x0000004f734f7221 */ /* 0x040fe20000010100 */
[----:B------:R-:W-:Y:S01]  /*2ce0*/  FFMA.FTZ R43, R56, R53, R43 ;  /* 0x00000035382b7223 */ /* 0x000fe2000001002b */
[----:B------:R-:W-:Y:S02]  /*2cf0*/  HADD2.F32 R0, -RZ, R110.H0_H0 ;  /* 0x2000006eff007230 */ /* 0x000fe40000004100 */
[C---:B------:R-:W-:Y:S01]  /*2d00*/  FADD.FTZ R80, -R115.reuse, R80 ;  /* 0x0000005073507221 */ /* 0x040fe20000010100 */
[C---:B------:R-:W-:Y:S01]  /*2d10*/  FADD.FTZ R82, -R115.reuse, R82 ;  /* 0x0000005273527221 */ /* 0x040fe20000010100 */
[C---:B------:R-:W-:Y:S01]  /*2d20*/  FADD.FTZ R83, -R115.reuse, R83 ;  /* 0x0000005373537221 */ /* 0x040fe20000010100 */
[----:B------:R1:W-:Y:S01]  /*2d30*/  STG.E.128 desc[UR6][R58.64], R40 ;  /* 0x000000283a007986 */ /* 0x0003e2000c101d06 */
        /* <DEDUP_REMOVED lines=14> */
[----:B0-----:R-:W-:Y:S01]  /*2e20*/  FADD.FTZ R118, -R115, R46 ;  /* 0x0000002e73767221 */ /* 0x001fe20000010100 */
[----:B------:R-:W-:-:S02]  /*2e30*/  HADD2.F32 R46, -RZ, R21.H0_H0 ;  /* 0x20000015ff2e7230 */ /* 0x000fc40000004100 */
[----:B------:R-:W-:Y:S01]  /*2e40*/  FMUL.FTZ R65, R57, R65 ;  /* 0x0000004139417220 */ /* 0x000fe20000410000 */
[----:B-1----:R-:W-:Y:S02]  /*2e50*/  HADD2.F32 R40, -RZ, R22.H0_H0 ;  /* 0x20000016ff287230 */ /* 0x002fe40000004100 */
[C---:B------:R-:W-:Y:S01]  /*2e60*/  FADD.FTZ R58, -R115.reuse, R44 ;  /* 0x0000002c733a7221 */ /* 0x040fe20000010100 */
[C---:B------:R-:W-:Y:S01]  /*2e70*/  FADD.FTZ R59, -R115.reuse, R45 ;  /* 0x0000002d733b7221 */ /* 0x040fe20000010100 */
[--C-:B------:R-:W-:Y:S02]  /*2e80*/  HADD2.F32 R45, -RZ, R109.reuse.H0_H0 ;  /* 0x2000006dff2d7230 */ /* 0x100fe40000004100 */
[----:B------:R-:W-:Y:S01]  /*2e90*/  FADD.FTZ R115, -R115, R47 ;  /* 0x0000002f73737221 */ /* 0x000fe20000010100 */
[----:B------:R-:W-:Y:S01]  /*2ea0*/  FFMA.FTZ R40, R52, R0, R40 ;  /* 0x0000000034287223 */ /* 0x000fe20000010028 */
[----:B------:R-:W-:Y:S02]  /*2eb0*/  HADD2.F32 R41, -RZ, R86.H0_H0 ;  /* 0x20000056ff297230 */ /* 0x000fe40000004100 */
[----:B------:R-:W-:Y:S01]  /*2ec0*/  FMUL.FTZ R66, R57, R66 ;  /* 0x0000004239427220 */ /* 0x000fe20000410000 */
[----:B------:R-:W-:-:S02]  /*2ed0*/  HADD2.F32 R44, -RZ, R109.H1_H1 ;  /* 0x3000006dff2c7230 */ /* 0x000fc40000004100 */
[C---:B------:R-:W-:Y:S01]  /*2ee0*/  FMUL.FTZ R67, R57.reuse, R67 ;  /* 0x0000004339437220 */ /* 0x040fe20000410000 */
[----:B------:R-:W-:Y:S02]  /*2ef0*/  HADD2.F32 R42, -RZ, R23.H0_H0 ;  /* 0x20000017ff2a7230 */ /* 0x000fe40000004100 */
[----:B------:R-:W-:Y:S01]  /*2f00*/  FFMA.FTZ R41, R54, R45, R41 ;  /* 0x0000002d36297223 */ /* 0x000fe20000010029 */
        /* <DEDUP_REMOVED lines=13> */
[----:B------:R-:W-:Y:S01]  /*2fe0*/  FMUL.FTZ R73, R57, R73 ;  /* 0x0000004939497220 */ /* 0x000fe20000410000 */
[--C-:B------:R-:W-:Y:S02]  /*2ff0*/  HADD2.F32 R55, -RZ, R106.reuse.H1_H1 ;  /* 0x3000006aff377230 */ /* 0x100fe40000004100 */
[----:B------:R-:W-:Y:S01]  /*3000*/  FFMA.FTZ R45, R66, R47, R45 ;  /* 0x0000002f422d7223 */ /* 0x000fe2000001002d */
[----:B------:R-:W-:Y:S02]  /*3010*/  HADD2.F32 R47, -RZ, R69.H1_H1 ;  /* 0x30000045ff2f7230 */ /* 0x000fe40000004100 */
[----:B------:R-:W-:Y:S01]  /*3020*/  FFMA.FTZ R46, R67, R0, R46 ;  /* 0x00000000432e7223 */ /* 0x000fe2000001002e */
[----:B------:R-:W-:Y:S02]  /*3030*/  HADD2.F32 R54, -RZ, R106.H0_H0 ;  /* 0x2000006aff367230 */ /* 0x000fe40000004100 */
[----:B------:R-:W-:Y:S01]  /*3040*/  FMUL.FTZ R74, R57, R74 ;  /* 0x0000004a394a7220 */ /* 0x000fe20000410000 */
[----:B------:R-:W-:-:S02]  /*3050*/  HADD2.F32 R52, -RZ, R18.H0_H0 ;  /* 0x20000012ff347230 */ /* 0x000fc40000004100 */
[----:B------:R-:W-:Y:S01]  /*3060*/  FFMA.FTZ R47, R68, R55, R47 ;  /* 0x00000037442f7223 */ /* 0x000fe2000001002f */
[----:B------:R-:W-:Y:S02]  /*3070*/  HADD2.F32 R0, -RZ, R105.H0_H0 ;  /* 0x20000069ff007230 */ /* 0x000fe40000004100 */
[----:B------:R-:W-:Y:S01]  /*3080*/  FMUL.FTZ R77, R57, R77 ;  /* 0x0000004d394d7220 */ /* 0x000fe20000410000 */
[----:B------:R-:W-:Y:S02]  /*3090*/  HADD2.F32 R53, -RZ, R69.H0_H0 ;  /* 0x20000045ff357230 */ /* 0x000fe40000004100 */
[----:B------:R-:W-:Y:S01]  /*30a0*/  FFMA.FTZ R52, R71, R54, R52 ;  /* 0x0000003647347223 */ /* 0x000fe20000010034 */
[----:B------:R-:W-:Y:S02]  /*30b0*/  HADD2.F32 R65, -RZ, R105.H1_H1 ;  /* 0x30000069ff417230 */ /* 0x000fe40000004100 */
[----:B------:R-:W-:Y:S01]  /*30c0*/  FMUL.FTZ R66, R57, R118 ;  /* 0x0000007639427220 */ /* 0x000fe20000410000 */
[----:B------:R-:W-:-:S02]  /*30d0*/  HADD2.F32 R54, -RZ, R19.H0_H0 ;  /* 0x20000013ff367230 */ /* 0x000fc40000004100 */
[----:B------:R-:W-:Y:S01]  /*30e0*/  FFMA.FTZ R53, R72, R0, R53 ;  /* 0x0000000048357223 */ /* 0x000fe20000010035 */
[--C-:B------:R-:W-:Y:S01]  /*30f0*/  HADD2.F32 R60, -RZ, R104.reuse.H1_H1 ;  /* 0x30000068ff3c7230 */ /* 0x100fe20000004100 */
[----:B------:R-:W-:Y:S01]  /*3100*/  SHF.R.U64 R72, R16, 0x10, R17 ;  /* 0x0000001010487819 */ /* 0x000fe20000001211 */
[----:B------:R-:W-:Y:S02]  /*3110*/  HADD2.F32 R55, -RZ, R63.H1_H1 ;  /* 0x3000003fff377230 */ /* 0x000fe40000004100 */
[----:B------:R-:W-:Y:S01]  /*3120*/  FFMA.FTZ R54, R73, R65, R54 ;  /* 0x0000004149367223 */ /* 0x000fe20000010036 */
[----:B------:R-:W-:Y:S01]  /*3130*/  HADD2.F32 R0, -RZ, R104.H0_H0 ;  /* 0x20000068ff007230 */ /* 0x000fe20000004100 */
[----:B------:R-:W-:Y:S01]  /*3140*/  SHF.R.U64 R73, R36, 0x10, R37 ;  /* 0x0000001024497819 */ /* 0x000fe20000001225 */
[----:B------:R-:W-:Y:S02]  /*3150*/  HADD2.F32 R56, -RZ, R16.H0_H0 ;  /* 0x20000010ff387230 */ /* 0x000fe40000004100 */
[----:B------:R-:W-:Y:S01]  /*3160*/  FFMA.FTZ R55, R74, R60, R55 ;  /* 0x0000003c4a377223 */ /* 0x000fe20000010037 */
[----:B------:R-:W-:Y:S01]  /*3170*/  SHF.R.U32.HI R60, RZ, 0x10, R37 ;  /* 0x00000010ff3c7819 */ /* 0x000fe20000011625 */
[----:B------:R-:W-:-:S02]  /*3180*/  HADD2.F32 R72, -RZ, R72.H0_H0 ;  /* 0x20000048ff487230 */ /* 0x000fc40000004100 */
[----:B------:R-:W-:Y:S01]  /*3190*/  FMUL.FTZ R78, R57, R78 ;  /* 0x0000004e394e7220 */ /* 0x000fe20000410000 */
[----:B------:R-:W-:Y:S01]  /*31a0*/  FFMA.FTZ R56, R77, R0, R56 ;  /* 0x000000004d387223 */ /* 0x000fe20000010038 */
[----:B------:R-:W-:Y:S01]  /*31b0*/  SHF.R.U32.HI R0, RZ, 0x10, R17 ;  /* 0x00000010ff007819 */ /* 0x000fe20000011611 */
[----:B------:R-:W-:Y:S02]  /*31c0*/  HADD2.F32 R73, -RZ, R73.H0_H0 ;  /* 0x20000049ff497230 */ /* 0x000fe40000004100 */
[C---:B------:R-:W-:Y:S01]  /*31d0*/  FMUL.FTZ R80, R57.reuse, R80 ;  /* 0x0000005039507220 */ /* 0x040fe20000410000 */
[----:B------:R-:W-:Y:S02]  /*31e0*/  HADD2.F32 R60, -RZ, R60.H0_H0 ;  /* 0x2000003cff3c7230 */ /* 0x000fe40000004100 */
[C---:B------:R-:W-:Y:S01]  /*31f0*/  FMUL.FTZ R79, R57.reuse, R79 ;  /* 0x0000004f394f7220 */ /* 0x040fe20000410000 */
[----:B------:R-:W-:Y:S02]  /*3200*/  HADD2.F32 R0, -RZ, R0.H0_H0 ;  /* 0x20000000ff007230 */ /* 0x000fe40000004100 */
[----:B------:R-:W-:Y:S01]  /*3210*/  FMUL.FTZ R82, R57, R82 ;  /* 0x0000005239527220 */ /* 0x000fe20000410000 */
[----:B------:R-:W-:-:S04]  /*3220*/  IMAD.WIDE.U32 R118, R49, 0x10, R116 ;  /* 0x0000001031767825 */ /* 0x000fc800078e0074 */
        /* <DEDUP_REMOVED lines=20> */
[----:B------:R-:W-:Y:S01]  /*3370*/  IMAD.WIDE.U32 R122, R62, 0x10, R116 ;  /* 0x000000103e7a7825 */ /* 0x000fe200078e0074 */
[----:B------:R0:W-:Y:S01]  /*3380*/  STG.E.128 desc[UR6][R118.64], R40 ;  /* 0x0000002876007986 */ /* 0x0001e2000c101d06 */
[----:B------:R-:W-:-:S02]  /*3390*/  SHF.R.U64 R0, R34, 0x10, R35 ;  /* 0x0000001022007819 */ /* 0x000fc40000001223 */
[----:B------:R-:W-:Y:S01]  /*33a0*/  IMAD.WIDE.U32 R120, R50, 0x10, R116 ;  /* 0x0000001032787825 */ /* 0x000fe200078e0074 */
[----:B------:R-:W-:-:S03]  /*33b0*/  SHF.R.U64 R62, R14, 0x10, R15 ;  /* 0x000000100e3e7819 */ /* 0x000fc6000000120f */
[----:B------:R-:W-:Y:S01]  /*33c0*/  IMAD.WIDE.U32 R72, R64, 0x10, R116 ;  /* 0x0000001040487825 */ /* 0x000fe200078e0074 */
[----:B------:R-:W-:Y:S01]  /*33d0*/  SHF.R.U32.HI R64, RZ, 0x10, R35 ;  /* 0x00000010ff407819 */ /* 0x000fe20000011623 */
[----:B------:R1:W-:Y:S02]  /*33e0*/  STG.E.128 desc[UR6][R120.64], R44 ;  /* 0x0000002c78007986 */ /* 0x0003e4000c101d06 */
[----:B------:R-:W-:Y:S02]  /*33f0*/  HADD2.F32 R71, -RZ, R103.H1_H1 ;  /* 0x30000067ff477230 */ /* 0x000fe40000004100 */
[----:B------:R-:W-:Y:S02]  /*3400*/  HADD2.F32 R68, -RZ, R17.H0_H0 ;  /* 0x20000011ff447230 */ /* 0x000fe40000004100 */
[----:B------:R-:W-:Y:S02]  /*3410*/  HADD2.F32 R0, -RZ, R0.H0_H0 ;  /* 0x20000000ff007230 */ /* 0x000fe40000004100 */
[----:B------:R-:W-:Y:S01]  /*3420*/  HADD2.F32 R50, -RZ, R15.H0_H0 ;  /* 0x2000000fff327230 */ /* 0x000fe20000004100 */
[----:B0-----:R-:W-:Y:S01]  /*3430*/  SHF.R.U32.HI R40, RZ, 0x10, R15 ;  /* 0x00000010ff287819 */ /* 0x001fe2000001160f */
[----:B------:R-:W-:-:S02]  /*3440*/  HADD2.F32 R42, -RZ, R62.H0_H0 ;  /* 0x2000003eff2a7230 */ /* 0x000fc40000004100 */
[----:B------:R-:W-:Y:S01]  /*3450*/  FFMA.FTZ R58, R79, R71, R68 ;  /* 0x000000474f3a7223 */ /* 0x000fe20000010044 */
[----:B------:R-:W-:-:S04]  /*3460*/  IMAD.WIDE.U32 R60, R61, 0x10, R116 ;  /* 0x000000103d3c7825 */ /* 0x000fc800078e0074 */
[----:B------:R-:W-:Y:S01]  /*3470*/  FFMA.FTZ R41, R83, R0, R42 ;  /* 0x0000000053297223 */ /* 0x000fe2000001002a */
[----:B------:R-:W-:-:S04]  /*3480*/  IMAD.WIDE.U32 R78, R81, 0x10, R116 ;  /* 0x00000010514e7825 */ /* 0x000fc800078e0074 */
[----:B------:R-:W-:Y:S01]  /*3490*/  FFMA.FTZ R42, R84, R125, R50 ;  /* 0x0000007d542a7223 */ /* 0x000fe20000010032 */
[----:B------:R0:W-:Y:S01]  /*34a0*/  STG.E.128 desc[UR6][R60.64], R52 ;  /* 0x000000343c007986 */ /* 0x0001e2000c101d06 */
[----:B------:R-:W-:Y:S01]  /*34b0*/  SHF.R.U64 R50, R12, 0x10, R13 ;  /* 0x000000100c327819 */ /* 0x000fe2000000120d */
[----:B-1----:R-:W-:Y:S02]  /*34c0*/  HADD2.F32 R44, -RZ, R64.H0_H0 ;  /* 0x20000040ff2c7230 */ /* 0x002fe40000004100 */
[----:B------:R-:W-:Y:S01]  /*34d0*/  HADD2.F32 R46, -RZ, R40.H0_H0 ;  /* 0x20000028ff2e7230 */ /* 0x000fe20000004100 */
[----:B------:R1:W-:Y:S01]  /*34e0*/  STG.E.128 desc[UR6][R122.64], R56 ;  /* 0x000000387a007986 */ /* 0x0003e2000c101d06 */
[----:B------:R-:W-:Y:S02]  /*34f0*/  HADD2.F32 R49, -RZ, R103.H0_H0 ;  /* 0x20000067ff317230 */ /* 0x000fe40000004100 */
[----:B------:R-:W-:Y:S02]  /*3500*/  HADD2.F32 R81, -RZ, R14.H0_H0 ;  /* 0x2000000eff517230 */ /* 0x000fe40000004100 */
[----:B------:R-:W-:Y:S01]  /*3510*/  FFMA.FTZ R43, R85, R44, R46 ;  /* 0x0000002c552b7223 */ /* 0x000fe2000001002e */
[----:B------:R-:W-:Y:S01]  /*3520*/  HADD2.F32 R45, -RZ, R100.H0_H0 ;  /* 0x20000064ff2d7230 */ /* 0x000fe20000004100 */
[----:B------:R-:W-:Y:S01]  /*3530*/  SHF.R.U64 R46, R32, 0x10, R33 ;  /* 0x00000010202e7819 */ /* 0x000fe20000001221 */
[----:B------:R-:W-:-:S02]  /*3540*/  HADD2.F32 R47, -RZ, R12.H0_H0 ;  /* 0x2000000cff2f7230 */ /* 0x000fc40000004100 */
[----:B------:R-:W-:Y:S01]  /*3550*/  FFMA.FTZ R40, R82, R49, R81 ;  /* 0x0000003152287223 */ /* 0x000fe20000010051 */
[----:B------:R-:W-:Y:S01]  /*3560*/  HADD2.F32 R50, -RZ, R50.H0_H0 ;  /* 0x20000032ff327230 */ /* 0x000fe20000004100 */
[----:B------:R-:W-:Y:S01]  /*3570*/  SHF.R.U32.HI R81, RZ, 0x10, R9 ;  /* 0x00000010ff517819 */ /* 0x000fe20000011609 */
[----:B------:R-:W-:Y:S02]  /*3580*/  HADD2.F32 R46, -RZ, R46.H0_H0 ;  /* 0x2000002eff2e7230 */ /* 0x000fe40000004100 */
[----:B------:R-:W-:Y:S01]  /*3590*/  FFMA.FTZ R44, R88, R45, R47 ;  /* 0x0000002d582c7223 */ /* 0x000fe2000001002f */
[----:B0-----:R-:W-:Y:S01]  /*35a0*/  SHF.R.U32.HI R54, RZ, 0x10, R33 ;  /* 0x00000010ff367819 */ /* 0x001fe20000011621 */
[----:B------:R-:W-:Y:S01]  /*35b0*/  HADD2.F32 R60, -RZ, R9.H0_H0 ;  /* 0x20000009ff3c7230 */ /* 0x000fe20000004100 */
[----:B------:R-:W-:Y:S01]  /*35c0*/  SHF.R.U64 R53, R30, 0x10, R31 ;  /* 0x000000101e357819 */ /* 0x000fe2000000121f */
[----:B------:R-:W-:Y:S01]  /*35d0*/  HADD2.F32 R47, -RZ, R99.H1_H1 ;  /* 0x30000063ff2f7230 */ /* 0x000fe20000004100 */
[----:B------:R-:W-:Y:S01]  /*35e0*/  SHF.R.U64 R55, R10, 0x10, R11 ;  /* 0x000000100a377819 */ /* 0x000fe2000000120b */
[----:B-1----:R-:W-:Y:S01]  /*35f0*/  HADD2.F32 R58, -RZ, R92.H1_H1 ;  /* 0x3000005cff3a7230 */ /* 0x002fe20000004100 */
[----:B------:R-:W-:Y:S01]  /*3600*/  SHF.R.U32.HI R56, RZ, 0x10, R13 ;  /* 0x00000010ff387819 */ /* 0x000fe2000001160d */
[----:B------:R-:W-:Y:S01]  /*3610*/  HADD2.F32 R49, -RZ, R13.H0_H0 ;  /* 0x2000000dff317230 */ /* 0x000fe20000004100 */
[----:B------:R-:W-:Y:S01]  /*3620*/  SHF.R.U64 R57, R28, 0x10, R29 ;  /* 0x000000101c397819 */ /* 0x000fe2000000121d */
[----:B------:R-:W-:Y:S01]  /*3630*/  HADD2.F32 R54, -RZ, R54.H0_H0 ;  /* 0x20000036ff367230 */ /* 0x000fe20000004100 */
[----:B------:R-:W-:Y:S01]  /*3640*/  SHF.R.U64 R59, R8, 0x10, R9 ;  /* 0x00000010083b7819 */ /* 0x000fe20000001209 */
[----:B------:R-:W-:-:S02]  /*3650*/  HADD2.F32 R56, -RZ, R56.H0_H0 ;  /* 0x20000038ff387230 */ /* 0x000fc40000004100 */
[----:B------:R-:W-:Y:S01]  /*3660*/  FFMA.FTZ R45, R89, R46, R50 ;  /* 0x0000002e592d7223 */ /* 0x000fe20000010032 */
[----:B------:R-:W-:Y:S02]  /*3670*/  HADD2.F32 R53, -RZ, R53.H0_H0 ;  /* 0x20000035ff357230 */ /* 0x000fe40000004100 */
[----:B------:R-:W-:Y:S01]  /*3680*/  FFMA.FTZ R58, R113, R58, R60 ;  /* 0x0000003a713a7223 */ /* 0x000fe2000001003c */
[----:B------:R-:W-:Y:S02]  /*3690*/  HADD2.F32 R55, -RZ, R55.H0_H0 ;  /* 0x20000037ff377230 */ /* 0x000fe40000004100 */
[----:B------:R-:W-:Y:S01]  /*36a0*/  FFMA.FTZ R46, R90, R47, R49 ;  /* 0x0000002f5a2e7223 */ /* 0x000fe20000010031 */
[----:B------:R-:W-:Y:S01]  /*36b0*/  HADD2.F32 R0, -RZ, R99.H0_H0 ;  /* 0x20000063ff007230 */ /* 0x000fe20000004100 */
[----:B------:R-:W0:Y:S01]  /*36c0*/  LDC.64 R60, c[0x0][0x380] ;  /* 0x0000e000ff3c7b82 */ /* 0x000e220000000a00 */
[----:B------:R-:W-:Y:S02]  /*36d0*/  HADD2.F32 R52, -RZ, R10.H0_H0 ;  /* 0x2000000aff347230 */ /* 0x000fe40000004100 */
[----:B------:R-:W-:Y:S01]  /*36e0*/  FFMA.FTZ R47, R91, R54, R56 ;  /* 0x000000365b2f7223 */ /* 0x000fe20000010038 */
[----:B------:R-:W-:Y:S01]  /*36f0*/  FFMA.FTZ R53, R96, R53, R55 ;  /* 0x0000003560357223 */ /* 0x000fe20000010037 */
[----:B------:R-:W-:Y:S01]  /*3700*/  HADD2.F32 R57, -RZ, R57.H0_H0 ;  /* 0x20000039ff397230 */ /* 0x000fe20000004100 */
[----:B------:R-:W-:Y:S01]  /*3710*/  SHF.R.U32.HI R55, RZ, 0x10, R31 ;  /* 0x00000010ff377819 */ /* 0x000fe2000001161f */
[----:B------:R-:W-:Y:S01]  /*3720*/  HADD2.F32 R59, -RZ, R59.H0_H0 ;  /* 0x2000003bff3b7230 */ /* 0x000fe20000004100 */
[----:B------:R-:W-:Y:S01]  /*3730*/  SHF.R.U32.HI R49, RZ, 0x10, R11 ;  /* 0x00000010ff317819 */ /* 0x000fe2000001160b */
[----:B------:R-:W-:-:S02]  /*3740*/  HADD2.F32 R56, -RZ, R93.H0_H0 ;  /* 0x2000005dff387230 */ /* 0x000fc40000004100 */
[----:B------:R-:W-:Y:S01]  /*3750*/  FFMA.FTZ R52, R95, R0, R52 ;  /* 0x000000005f347223 */ /* 0x000fe20000010034 */
[----:B------:R-:W-:Y:S02]  /*3760*/  HADD2.F32 R50, -RZ, R8.H0_H0 ;  /* 0x20000008ff327230 */ /* 0x000fe40000004100 */
[----:B------:R-:W-:Y:S01]  /*3770*/  FFMA.FTZ R57, R102, R57, R59 ;  /* 0x0000003966397223 */ /* 0x000fe2000001003b */
[----:B------:R-:W-:Y:S01]  /*3780*/  HADD2.F32 R54, -RZ, R93.H1_H1 ;  /* 0x3000005dff367230 */ /* 0x000fe20000004100 */
[----:B------:R-:W-:Y:S01]  /*3790*/  SHF.R.U32.HI R59, RZ, 0x10, R29 ;  /* 0x00000010ff3b7819 */ /* 0x000fe2000001161d */
[----:B------:R-:W-:Y:S02]  /*37a0*/  HADD2.F32 R0, -RZ, R11.H0_H0 ;  /* 0x2000000bff007230 */ /* 0x000fe40000004100 */
[----:B------:R-:W-:Y:S01]  /*37b0*/  FFMA.FTZ R56, R101, R56, R50 ;  /* 0x0000003865387223 */ /* 0x000fe20000010032 */
[----:B------:R-:W-:Y:S01]  /*37c0*/  HADD2.F32 R55, -RZ, R55.H0_H0 ;  /* 0x20000037ff377230 */ /* 0x000fe20000004100 */
[----:B------:R-:W-:Y:S01]  /*37d0*/  SHF.R.U64 R50, R26, 0x10, R27 ;  /* 0x000000101a327819 */ /* 0x000fe2000000121b */
[----:B------:R-:W-:-:S02]  /*37e0*/  HADD2.F32 R49, -RZ, R49.H0_H0 ;  /* 0x20000031ff317230 */ /* 0x000fc40000004100 */
[----:B------:R-:W-:Y:S01]  /*37f0*/  FFMA.FTZ R54, R97, R54, R0 ;  /* 0x0000003661367223 */ /* 0x000fe20000010000 */
[----:B------:R-:W-:Y:S01]  /*3800*/  HADD2.F32 R64, -RZ, R92.H0_H0 ;  /* 0x2000005cff407230 */ /* 0x000fe20000004100 */
[----:B------:R1:W-:Y:S01]  /*3810*/  STG.E.128 desc[UR6][R72.64], R40 ;  /* 0x0000002848007986 */ /* 0x0003e2000c101d06 */
[----:B------:R-:W-:Y:S02]  /*3820*/  HADD2.F32 R0, -RZ, R2.H0_H0 ;  /* 0x20000002ff007230 */ /* 0x000fe40000004100 */
[----:B------:R-:W-:Y:S01]  /*3830*/  FFMA.FTZ R55, R98, R55, R49 ;  /* 0x0000003762377223 */ /* 0x000fe20000010031 */
[----:B------:R-:W-:Y:S01]  /*3840*/  HADD2.F32 R59, -RZ, R59.H0_H0 ;  /* 0x2000003bff3b7230 */ /* 0x000fe20000004100 */
[----:B0-----:R-:W-:Y:S01]  /*3850*/  IADD3 R38, PT, PT, R38, R60, RZ ;  /* 0x0000003c26267210 */ /* 0x001fe20007ffe0ff */
[----:B------:R-:W-:Y:S02]  /*3860*/  HADD2.F32 R81, -RZ, R81.H0_H0 ;  /* 0x20000051ff517230 */ /* 0x000fe40000004100 */
[----:B------:R-:W-:Y:S01]  /*3870*/  FFMA.FTZ R64, R67, R64, R0 ;  /* 0x0000004043407223 */ /* 0x000fe20000010000 */
[----:B------:R-:W-:Y:S01]  /*3880*/  HADD2.F32 R62, -RZ, R63.H0_H0 ;  /* 0x2000003fff3e7230 */ /* 0x000fe20000004100 */
[----:B------:R-:W-:Y:S01]  /*3890*/  ISETP.GE.AND P2, PT, R38, R61, PT ;  /* 0x0000003d2600720c */ /* 0x000fe20003f46270 */
[----:B------:R-:W-:-:S02]  /*38a0*/  HADD2.F32 R49, -RZ, R87.H1_H1 ;  /* 0x30000057ff317230 */ /* 0x000fc40000004100 */
[----:B------:R-:W-:Y:S01]  /*38b0*/  FFMA.FTZ R59, R114, R59, R81 ;  /* 0x0000003b723b7223 */ /* 0x000fe20000010051 */
[----:B------:R-:W-:Y:S02]  /*38c0*/  HADD2.F32 R83, -RZ, R3.H0_H0 ;  /* 0x20000003ff537230 */ /* 0x000fe40000004100 */
[----:B------:R-:W-:Y:S02]  /*38d0*/  HADD2.F32 R50, -RZ, R50.H0_H0 ;  /* 0x20000032ff327230 */ /* 0x000fe40000004100 */
[--C-:B------:R-:W-:Y:S02]  /*38e0*/  HADD2.F32 R68, -RZ, R51.reuse.H1_H1 ;  /* 0x30000033ff447230 */ /* 0x100fe40000004100 */
[----:B------:R-:W-:Y:S01]  /*38f0*/  FFMA.FTZ R66, R66, R49, R83 ;  /* 0x0000003142427223 */ /* 0x000fe20000010053 */
[----:B------:R-:W-:Y:S02]  /*3900*/  HADD2.F32 R74, -RZ, R51.H0_H0 ;  /* 0x20000033ff4a7230 */ /* 0x000fe40000004100 */
[----:B------:R-:W-:Y:S01]  /*3910*/  FFMA.FTZ R65, R65, R50, R62 ;  /* 0x0000003241417223 */ /* 0x000fe2000001003e */
[----:B------:R-:W-:-:S04]  /*3920*/  IMAD.WIDE.U32 R70, R70, 0x10, R116 ;  /* 0x0000001046467825 */ /* 0x000fc800078e0074 */
[----:B------:R-:W-:Y:S01]  /*3930*/  FFMA.FTZ R67, R115, R68, R74 ;  /* 0x0000004473437223 */ /* 0x000fe2000001004a */
[--C-:B------:R-:W-:Y:S01]  /*3940*/  IMAD.WIDE.U32 R76, R76, 0x10, R116.reuse ;  /* 0x000000104c4c7825 */ /* 0x100fe200078e0074 */
[----:B------:R1:W-:Y:S03]  /*3950*/  STG.E.128 desc[UR6][R70.64], R44 ;  /* 0x0000002c46007986 */ /* 0x0003e6000c101d06 */
[----:B------:R-:W-:Y:S01]  /*3960*/  IMAD.WIDE.U32 R116, R94, 0x10, R116 ;  /* 0x000000105e747825 */ /* 0x000fe200078e0074 */
[----:B------:R1:W-:Y:S04]  /*3970*/  STG.E.128 desc[UR6][R76.64], R52 ;  /* 0x000000344c007986 */ /* 0x0003e8000c101d06 */
[----:B------:R1:W-:Y:S04]  /*3980*/  STG.E.128 desc[UR6][R78.64], R56 ;  /* 0x000000384e007986 */ /* 0x0003e8000c101d06 */
[----:B------:R1:W-:Y:S01]  /*3990*/  STG.E.128 desc[UR6][R116.64], R64 ;  /* 0x0000004074007986 */ /* 0x0003e2000c101d06 */
[----:B------:R-:W-:Y:S05]  /*39a0*/  @!P2 BRA `(.L_x_26793) ;  /* 0xffffffcc00a4a947 */ /* 0x000fea000383ffff */
[----:B------:R-:W-:Y:S05]  /*39b0*/  EXIT ;  /* 0x000000000000794d */ /* 0x000fea0003800000 */
.L_x_26794:
        /* <DEDUP_REMOVED lines=12> */
.L_x_34109:


//--------------------- .text._ZN10layer_norm13ln_fwd_kernelINS_13Kernel_traitsI6__halfffffjLj5120ELj1ELj1ELj4ELj16ENS_18Kernel_traits_baseILj5120ES2_ffffjLj128EEEEELb0ELb0ELb1ELb0EEEvNS_9FwdParamsE --------------------------
	.section	.text._ZN10layer_norm13ln_fwd_kernelINS_13Kernel_traitsI6__halfffffjLj5120ELj1ELj1ELj4ELj16ENS_18Kernel_traits_baseILj5120ES2_ffffjLj128EEEEELb0ELb0ELb1ELb0EEEvNS_9FwdParamsE,"ax",@progbits
	.align	128
        .global         _ZN10layer_norm13ln_fwd_kernelINS_13Kernel_traitsI6__halfffffjLj5120ELj1ELj1ELj4ELj16ENS_18Kernel_traits_baseILj5120ES2_ffffjLj128EEEEELb0ELb0ELb1ELb0EEEvNS_9FwdParamsE
        .type           _ZN10layer_norm13ln_fwd_kernelINS_13Kernel_traitsI6__halfffffjLj5120ELj1ELj1ELj4ELj16ENS_18Kernel_traits_baseILj5120ES2_ffffjLj128EEEEELb0ELb0ELb1ELb0EEEvNS_9FwdParamsE,@function
        .size           _ZN10layer_norm13ln_fwd_kernelINS_13Kernel_traitsI6__halfffffjLj5120ELj1ELj1ELj4ELj16ENS_18Kernel_traits_baseILj5120ES2_ffffjLj128EEEEELb0ELb0ELb1ELb0EEEvNS_9FwdParamsE,(.L_x_34110 - _ZN10layer_norm13ln_fwd_kernelINS_13Kernel_traitsI6__halfffffjLj5120ELj1ELj1ELj4ELj16ENS_18Kernel_traits_baseILj5120ES2_ffffjLj128EEEEELb0ELb0ELb1ELb0EEEvNS_9FwdParamsE)
        .other          _ZN10layer_norm13ln_fwd_kernelINS_13Kernel_traitsI6__halfffffjLj5120ELj1ELj1ELj4ELj16ENS_18Kernel_traits_baseILj5120ES2_ffffjLj128EEEEELb0ELb0ELb1ELb0EEEvNS_9FwdParamsE,@"STO_CUDA_ENTRY STV_DEFAULT"
_ZN10layer_norm13ln_fwd_kernelINS_13Kernel_traitsI6__halfffffjLj5120ELj1ELj1ELj4ELj16ENS_18Kernel_traits_baseILj5120ES2_ffffjLj128EEEEELb0ELb0ELb1ELb0EEEvNS_9FwdParamsE:
.text._ZN10layer_norm13ln_fwd_kernelINS_13Kernel_traitsI6__halfffffjLj5120ELj1ELj1ELj4ELj16ENS_18Kernel_traits_baseILj5120ES2_ffffjLj128EEEEELb0ELb0ELb1ELb0EEEvNS_9FwdParamsE:
        /* <DEDUP_REMOVED lines=13> */
[----:B----4-:R-:W-:Y:S02]  /*00d0*/  MOV R11, UR4 ;  /* 0x00000004000b7c02 */ /* 0x010fe40008000f00 */
[C---:B------:R-:W-:Y:S02]  /*00e0*/  LOP3.LUT R5, R3.reuse, 0x7f, R0, 0x36, !PT ;  /* 0x0000007f03057812 */ /* 0x040fe400078e3600 */
[----:B------:R-:W-:-:S02]  /*00f0*/  LOP3.LUT R10, R3, R0, RZ, 0xfc, !PT ;  /* 0x00000000030a7212 */ /* 0x000fc400078efcff */
[----:B------:R-:W-:Y:S01]  /*0100*/  LEA.HI.SX32 R78, R2, R5, 0x1e ;  /* 0x00000005024e7211 */ /* 0x000fe200078ff2ff */
[----:B---3--:R-:W-:Y:S06]  /*0110*/  BRA.U !UP0, `(.L_x_26796) ;  /* 0x0000000508447547 */ /* 0x008fec000b800000 */
[C---:B------:R-:W-:Y:S02]  /*0120*/  ISETP.GE.U32.AND P5, PT, R78.reuse, 0x80, PT ;  /* 0x000000804e00780c */ /* 0x040fe40003fa6070 */
[C---:B------:R-:W-:Y:S02]  /*0130*/  ISETP.GE.U32.AND P6, PT, R78.reuse, 0x100, PT ;  /* 0x000001004e00780c */ /* 0x040fe40003fc6070 */
[C---:B------:R-:W-:Y:S02]  /*0140*/  ISETP.GE.U32.AND P0, PT, R78.reuse, 0x180, PT ;  /* 0x000001804e00780c */ /* 0x040fe40003f06070 */
[C---:B------:R-:W-:Y:S02]  /*0150*/  ISETP.GE.U32.AND P1, PT, R78.reuse, 0x200, PT ;  /* 0x000002004e00780c */ /* 0x040fe40003f26070 */
[C---:B------:R-:W-:Y:S02]  /*0160*/  ISETP.GE.U32.AND P2, PT, R78.reuse, 0x280, PT ;  /* 0x000002804e00780c */ /* 0x040fe40003f46070 */
[----:B------:R-:W-:-:S03]  /*0170*/  ISETP.GE.U32.AND P3, PT, R78, 0x300, PT ;  /* 0x000003004e00780c */ /* 0x000fc60003f66070 */
[----:B------:R-:W0:Y:S08]  /*0180*/  @P5 LDC.64 R4, c[0x0][0x3d0] ;  /* 0x0000f400ff045b82 */ /* 0x000e300000000a00 */
[----:B------:R-:W1:Y:S08]  /*0190*/  @P5 LDC.64 R42, c[0x0][0x438] ;  /* 0x00010e00ff2a5b82 */ /* 0x000e700000000a00 */
[----:B------:R-:W2:Y:S08]  /*01a0*/  @P6 LDC.64 R44, c[0x0][0x3d0] ;  /* 0x0000f400ff2c6b82 */ /* 0x000eb00000000a00 */
[----:B------:R-:W3:Y:S01]  /*01b0*/  @P6 LDC.64 R46, c[0x0][0x438] ;  /* 0x00010e00ff2e6b82 */ /* 0x000ee20000000a00 */
[----:B0-----:R-:W-:Y:S01]  /*01c0*/  @P5 IMAD.WIDE.U32 R4, R10, 0x8, R4 ;  /* 0x000000080a045825 */ /* 0x001fe200078e0004 */
[----:B------:R-:W-:-:S04]  /*01d0*/  ISETP.GE.U32.AND P4, PT, R78, 0x380, PT ;  /* 0x000003804e00780c */ /* 0x000fc80003f86070 */
[----:B------:R0:W5:Y:S02]  /*01e0*/  @P5 LDG.E.64 R28, desc[UR6][R4.64] ;  /* 0x00000006041c5981 */ /* 0x000164000c1e1b00 */
[----:B------:R-:W4:Y:S01]  /*01f0*/  @P0 LDC.64 R48, c[0x0][0x3d0] ;  /* 0x0000f400ff300b82 */ /* 0x000f220000000a00 */
[C---:B-1----:R-:W-:Y:S01]  /*0200*/  @P5 IMAD.WIDE.U32 R42, R10.reuse, 0x8, R42 ;  /* 0x000000080a2a5825 */ /* 0x042fe200078e002a */
[----:B------:R-:W-:-:S04]  /*0210*/  @P5 LOP3.LUT R10, R10, 0x80, RZ, 0xfc, !PT ;  /* 0x000000800a0a5812 */ /* 0x000fc800078efcff */
[----:B------:R-:W5:Y:S02]  /*0220*/  @P5 LD.E.64 R12, desc[UR6][R42.64] ;  /* 0x000000062a0c5980 */ /* 0x000f64000c101b00 */
[----:B------:R-:W1:Y:S01]  /*0230*/  @P0 LDC.64 R50, c[0x0][0x438] ;  /* 0x00010e00ff320b82 */ /* 0x000e620000000a00 */
[----:B--2---:R-:W-:-:S05]  /*0240*/  @P6 IMAD.WIDE.U32 R44, R10, 0x8, R44 ;  /* 0x000000080a2c6825 */ /* 0x004fca00078e002c */
[----:B------:R2:W5:Y:S02]  /*0250*/  @P6 LDG.E.64 R30, desc[UR6][R44.64] ;  /* 0x000000062c1e6981 */ /* 0x000564000c1e1b00 */
[----:B------:R-:W2:Y:S01]  /*0260*/  @P1 LDC.64 R52, c[0x0][0x3d0] ;  /* 0x0000f400ff341b82 */ /* 0x000ea20000000a00 */
[----:B---3--:R-:W-:-:S07]  /*0270*/  @P6 IMAD.WIDE.U32 R46, R10, 0x8, R46 ;  /* 0x000000080a2e6825 */ /* 0x008fce00078e002e */
[----:B------:R-:W3:Y:S01]  /*0280*/  @P1 LDC.64 R54, c[0x0][0x438] ;  /* 0x00010e00ff361b82 */ /* 0x000ee20000000a00 */
[----:B------:R3:W5:Y:S01]  /*0290*/  @P6 LD.E.64 R14, desc[UR6][R46.64] ;  /* 0x000000062e0e6980 */ /* 0x000762000c101b00 */
[----:B------:R-:W-:-:S06]  /*02a0*/  @P6 IADD3 R10, PT, PT, R10, 0x80, RZ ;  /* 0x000000800a0a6810 */ /* 0x000fcc0007ffe0ff */
[----:B------:R-:W3:Y:S01]  /*02b0*/  @P2 LDC.64 R56, c[0x0][0x3d0] ;  /* 0x0000f400ff382b82 */ /* 0x000ee20000000a00 */
[----:B------:R-:W-:-:S07]  /*02c0*/  ISETP.GE.U32.AND P6, PT, R78, 0x400, PT ;  /* 0x000004004e00780c */ /* 0x000fce0003fc6070 */
[----:B------:R-:W3:Y:S01]  /*02d0*/  @P2 LDC.64 R58, c[0x0][0x438] ;  /* 0x00010e00ff3a2b82 */ /* 0x000ee20000000a00 */
[----:B------:R-:W-:Y:S01]  /*02e0*/  ISETP.GE.U32.AND P5, PT, R78, 0x480, PT ;  /* 0x000004804e00780c */ /* 0x000fe20003fa6070 */
[----:B----4-:R-:W-:-:S06]  /*02f0*/  @P0 IMAD.WIDE.U32 R48, R10, 0x8, R48 ;  /* 0x000000080a300825 */ /* 0x010fcc00078e0030 */
[----:B0-----:R-:W0:Y:S01]  /*0300*/  @P3 LDC.64 R4, c[0x0][0x3d0] ;  /* 0x0000f400ff043b82 */ /* 0x001e220000000a00 */
[----:B-1----:R-:W-:-:S07]  /*0310*/  @P0 IMAD.WIDE.U32 R50, R10, 0x8, R50 ;  /* 0x000000080a320825 */ /* 0x002fce00078e0032 */
[----:B------:R-:W1:Y:S01]  /*0320*/  @P3 LDC.64 R60, c[0x0][0x438] ;  /* 0x00010e00ff3c3b82 */ /* 0x000e620000000a00 */
[----:B------:R-:W-:Y:S01]  /*0330*/  @P0 IADD3 R10, PT, PT, R10, 0x80, RZ ;  /* 0x000000800a0a0810 */ /* 0x000fe20007ffe0ff */
[----:B------:R4:W5:Y:S06]  /*0340*/  @P0 LDG.E.64 R8, desc[UR6][R48.64] ;  /* 0x0000000630080981 */ /* 0x00096c000c1e1b00 */
[----:B--2---:R-:W2:Y:S01]  /*0350*/  @P4 LDC.64 R44, c[0x0][0x3d0] ;  /* 0x0000f400ff2c4b82 */ /* 0x004ea20000000a00 */
[C---:B------:R-:W-:Y:S01]  /*0360*/  @P1 IMAD.WIDE.U32 R52, R10.reuse, 0x8, R52 ;  /* 0x000000080a341825 */ /* 0x040fe200078e0034 */
[----:B------:R4:W5:Y:S06]  /*0370*/  @P0 LD.E.64 R16, desc[UR6][R50.64] ;  /* 0x0000000632100980 */ /* 0x00096c000c101b00 */
[----:B------:R-:W4:Y:S01]  /*0380*/  @P4 LDC.64 R42, c[0x0][0x438] ;  /* 0x00010e00ff2a4b82 */ /* 0x000f220000000a00 */
[C---:B---3--:R-:W-:Y:S01]  /*0390*/  @P1 IMAD.WIDE.U32 R54, R10.reuse, 0x8, R54 ;  /* 0x000000080a361825 */ /* 0x048fe200078e0036 */
[----:B------:R-:W-:Y:S01]  /*03a0*/  @P1 IADD3 R10, PT, PT, R10, 0x80, RZ ;  /* 0x000000800a0a1810 */ /* 0x000fe20007ffe0ff */
[----:B------:R3:W5:Y:S05]  /*03b0*/  @P1 LDG.E.64 R6, desc[UR6][R52.64] ;  /* 0x0000000634061981 */ /* 0x00076a000c1e1b00 */
[----:B------:R-:W3:Y:S01]  /*03c0*/  @P6 LDC.64 R46, c[0x0][0x3d0] ;  /* 0x0000f400ff2e6b82 */ /* 0x000ee20000000a00 */
[C---:B------:R-:W-:Y:S01]  /*03d0*/  @P2 IMAD.WIDE.U32 R56, R10.reuse, 0x8, R56 ;  /* 0x000000080a382825 */ /* 0x040fe200078e0038 */
[----:B------:R0:W5:Y:S06]  /*03e0*/  @P1 LD.E.64 R18, desc[UR6][R54.64] ;  /* 0x0000000636121980 */ /* 0x00016c000c101b00 */
[----:B------:R-:W3:Y:S01]  /*03f0*/  @P6 LDC.64 R62, c[0x0][0x438] ;  /* 0x00010e00ff3e6b82 */ /* 0x000ee20000000a00 */
[C---:B------:R-:W-:Y:S01]  /*0400*/  @P2 IMAD.WIDE.U32 R58, R10.reuse, 0x8, R58 ;  /* 0x000000080a3a2825 */ /* 0x040fe200078e003a */
[----:B------:R-:W-:Y:S01]  /*0410*/  @P2 IADD3 R10, PT, PT, R10, 0x80, RZ ;  /* 0x000000800a0a2810 */ /* 0x000fe20007ffe0ff */
[----:B------:R1:W5:Y:S05]  /*0420*/  @P2 LDG.E.64 R32, desc[UR6][R56.64] ;  /* 0x0000000638202981 */ /* 0x00036a000c1e1b00 */
[----:B------:R-:W3:Y:S01]  /*0430*/  @P5 LDC.64 R64, c[0x0][0x3d0] ;  /* 0x0000f400ff405b82 */ /* 0x000ee20000000a00 */
[C---:B0-----:R-:W-:Y:S01]  /*0440*/  @P3 IMAD.WIDE.U32 R4, R10.reuse, 0x8, R4 ;  /* 0x000000080a043825 */ /* 0x041fe200078e0004 */
[----:B------:R0:W5:Y:S06]  /*0450*/  @P2 LD.E.64 R20, desc[UR6][R58.64] ;  /* 0x000000063a142980 */ /* 0x00016c000c101b00 */
[----:B------:R-:W0:Y:S01]  /*0460*/  @P5 LDC.64 R66, c[0x0][0x438] ;  /* 0x00010e00ff425b82 */ /* 0x000e220000000a00 */
[C---:B-1----:R-:W-:Y:S01]  /*0470*/  @P3 IMAD.WIDE.U32 R60, R10.reuse, 0x8, R60 ;  /* 0x000000080a3c3825 */ /* 0x042fe200078e003c */
[----:B------:R-:W-:Y:S01]  /*0480*/  @P3 IADD3 R10, PT, PT, R10, 0x80, RZ ;  /* 0x000000800a0a3810 */ /* 0x000fe20007ffe0ff */
[----:B------:R1:W5:Y:S04]  /*0490*/  @P3 LDG.E.64 R34, desc[UR6][R4.64] ;  /* 0x0000000604223981 */ /* 0x000368000c1e1b00 */
[C---:B--2---:R-:W-:Y:S01]  /*04a0*/  @P4 IMAD.WIDE.U32 R44, R10.reuse, 0x8, R44 ;  /* 0x000000080a2c4825 */ /* 0x044fe200078e002c */
[----:B------:R1:W5:Y:S03]  /*04b0*/  @P3 LD.E.64 R22, desc[UR6][R60.64] ;  /* 0x000000063c163980 */ /* 0x000366000c101b00 */
[C---:B----4-:R-:W-:Y:S01]  /*04c0*/  @P4 IMAD.WIDE.U32 R42, R10.reuse, 0x8, R42 ;  /* 0x000000080a2a4825 */ /* 0x050fe200078e002a */
[----:B------:R-:W-:Y:S01]  /*04d0*/  @P4 IADD3 R10, PT, PT, R10, 0x80, RZ ;  /* 0x000000800a0a4810 */ /* 0x000fe20007ffe0ff */
[----:B------:R1:W5:Y:S04]  /*04e0*/  @P4 LDG.E.64 R36, desc[UR6][R44.64] ;  /* 0x000000062c244981 */ /* 0x000368000c1e1b00 */
[C---:B---3--:R-:W-:Y:S01]  /*04f0*/  @P6 IMAD.WIDE.U32 R46, R10.reuse, 0x8, R46 ;  /* 0x000000080a2e6825 */ /* 0x048fe200078e002e */
[----:B------:R1:W5:Y:S03]  /*0500*/  @P4 LD.E.64 R24, desc[UR6][R42.64] ;  /* 0x000000062a184980 */ /* 0x000366000c101b00 */
[C---:B------:R-:W-:Y:S01]  /*0510*/  @P6 IMAD.WIDE.U32 R62, R10.reuse, 0x8, R62 ;  /* 0x000000080a3e6825 */ /* 0x040fe200078e003e */
[----:B------:R-:W-:Y:S01]  /*0520*/  @P6 IADD3 R10, PT, PT, R10, 0x80, RZ ;  /* 0x000000800a0a6810 */ /* 0x000fe20007ffe0ff */
[----:B------:R1:W5:Y:S04]  /*0530*/  @P6 LDG.E.64 R38, desc[UR6][R46.64] ;  /* 0x000000062e266981 */ /* 0x000368000c1e1b00 */
[C---:B------:R-:W-:Y:S01]  /*0540*/  @P5 IMAD.WIDE.U32 R64, R10.reuse, 0x8, R64 ;  /* 0x000000080a405825 */ /* 0x040fe200078e0040 */
[----:B------:R1:W5:Y:S03]  /*0550*/  @P6 LD.E.64 R26, desc[UR6][R62.64] ;  /* 0x000000063e1a6980 */ /* 0x000366000c101b00 */
[----:B0-----:R-:W-:Y:S01]  /*0560*/  @P5 IMAD.WIDE.U32 R66, R10, 0x8, R66 ;  /* 0x000000080a425825 */ /* 0x001fe200078e0042 */
[----:B------:R1:W5:Y:S04]  /*0570*/  @P5 LDG.E.64 R40, desc[UR6][R64.64] ;  /* 0x0000000640285981 */ /* 0x000368000c1e1b00 */
[----:B------:R1:W5:Y:S01]  /*0580*/  @P5 LD.E.64 R76, desc[UR6][R66.64] ;  /* 0x00000006424c5980 */ /* 0x000362000c101b00 */
[----:B------:R-:W-:-:S02]  /*0590*/  ISETP.GE.U32.AND P0, PT, R78, 0x500, PT ;  /* 0x000005004e00780c */ /* 0x000fc40003f06070 */
[----:B------:R-:W-:-:S11]  /*05a0*/  @P5 IADD3 R10, PT, PT, R10, 0x80, RZ ;  /* 0x000000800a0a5810 */ /* 0x000fd60007ffe0ff */
[----:B-1----:R-:W-:Y:S05]  /*05b0*/  @!P0 BRA `(.L_x_26797) ;  /* 0x0000000400088947 */ /* 0x002fea0003800000 */
[----:B------:R-:W0:Y:S08]  /*05c0*/  LDC.64 R42, c[0x0][0x3d0] ;  /* 0x0000f400ff2a7b82 */ /* 0x000e300000000a00 */
[----:B------:R-:W1:Y:S01]  /*05d0*/  LDC.64 R4, c[0x0][0x438] ;  /* 0x00010e00ff047b82 */ /* 0x000e620000000a00 */
[----:B0-----:R-:W-:-:S06]  /*05e0*/  IMAD.WIDE.U32 R42, R10, 0x8, R42 ;  /* 0x000000080a2a7825 */ /* 0x001fcc00078e002a */
[----:B------:R-:W5:Y:S01]  /*05f0*/  LDG.E.64 R42, desc[UR6][R42.64] ;  /* 0x000000062a2a7981 */ /* 0x000f62000c1e1b00 */
[----:B-1----:R-:W-:-:S06]  /*0600*/  IMAD.WIDE.U32 R4, R10, 0x8, R4 ;  /* 0x000000080a047825 */ /* 0x002fcc00078e0004 */
[----:B------:R-:W5:Y:S01]  /*0610*/  LD.E.64 R4, desc[UR6][R4.64] ;  /* 0x0000000604047980 */ /* 0x000f62000c101b00 */
[----:B------:R-:W-:Y:S05]  /*0620*/  BRA `(.L_x_26797) ;  /* 0x0000000000ec7947 */ /* 0x000fea0003800000 */
.L_x_26796:
        /* <DEDUP_REMOVED lines=8> */
[----:B------:R-:W2:Y:S01]  /*06b0*/  @P5 LDC.64 R48, c[0x0][0x3d0] ;  /* 0x0000f400ff305b82 */ /* 0x000ea20000000a00 */
[----:B------:R-:W-:-:S07]  /*06c0*/  ISETP.GE.U32.AND P2, PT, R78, 0x380, PT ;  /* 0x000003804e00780c */ /* 0x000fce0003f46070 */
[----:B------:R-:W3:Y:S01]  /*06d0*/  @P0 LDC.64 R50, c[0x0][0x3d0] ;  /* 0x0000f400ff320b82 */ /* 0x000ee20000000a00 */
[C---:B0-----:R-:W-:Y:S01]  /*06e0*/  @P1 IMAD.WIDE.U32 R44, R10.reuse, 0x8, R44 ;  /* 0x000000080a2c1825 */ /* 0x041fe200078e002c */
[----:B------:R-:W-:Y:S02]  /*06f0*/  @P1 LOP3.LUT R10, R10, 0x80, RZ, 0xfc, !PT ;  /* 0x000000800a0a1812 */ /* 0x000fe400078efcff */
[----:B------:R-:W-:Y:S02]  /*0700*/  @P1 CS2R R12, SRZ ;  /* 0x00000000000c1805 */ /* 0x000fe4000001ff00 */
[----:B------:R0:W5:Y:S01]  /*0710*/  @P1 LDG.E.64 R28, desc[UR6][R44.64] ;  /* 0x000000062c1c1981 */ /* 0x000162000c1e1b00 */
[----:B------:R-:W-:Y:S01]  /*0720*/  ISETP.GE.U32.AND P1, PT, R78, 0x400, PT ;  /* 0x000004004e00780c */ /* 0x000fe20003f26070 */
[----:B------:R-:W4:Y:S01]  /*0730*/  @P4 LDC.64 R52, c[0x0][0x3d0] ;  /* 0x0000f400ff344b82 */ /* 0x000f220000000a00 */
[C---:B-1----:R-:W-:Y:S01]  /*0740*/  @P6 IMAD.WIDE.U32 R46, R10.reuse, 0x8, R46 ;  /* 0x000000080a2e6825 */ /* 0x042fe200078e002e */
[----:B------:R-:W-:-:S02]  /*0750*/  @P6 IADD3 R10, PT, PT, R10, 0x80, RZ ;  /* 0x000000800a0a6810 */ /* 0x000fc40007ffe0ff */
[----:B------:R-:W-:Y:S02]  /*0760*/  @P6 CS2R R14, SRZ ;  /* 0x00000000000e6805 */ /* 0x000fe4000001ff00 */
[----:B------:R-:W5:Y:S02]  /*0770*/  @P6 LDG.E.64 R30, desc[UR6][R46.64] ;  /* 0x000000062e1e6981 */ /* 0x000f64000c1e1b00 */
[----:B------:R-:W1:Y:S01]  /*0780*/  @P3 LDC.64 R54, c[0x0][0x3d0] ;  /* 0x0000f400ff363b82 */ /* 0x000e620000000a00 */
[----:B--2---:R-:W-:Y:S01]  /*0790*/  @P5 IMAD.WIDE.U32 R48, R10, 0x8, R48 ;  /* 0x000000080a305825 */ /* 0x004fe200078e0030 */
[----:B------:R-:W-:Y:S02]  /*07a0*/  ISETP.GE.U32.AND P6, PT, R78, 0x480, PT ;  /* 0x000004804e00780c */ /* 0x000fe40003fc6070 */
        /* <DEDUP_REMOVED lines=8> */
[----:B------:R-:W3:Y:S01]  /*0830*/  @P1 LDC.64 R56, c[0x0][0x3d0] ;  /* 0x0000f400ff381b82 */ /* 0x000ee20000000a00 */
[C---:B----4-:R-:W-:Y:S01]  /*0840*/  @P4 IMAD.WIDE.U32 R52, R10.reuse, 0x8, R52 ;  /* 0x000000080a344825 */ /* 0x050fe200078e0034 */
[----:B------:R-:W-:-:S04]  /*0850*/  @P4 IADD3 R10, PT, PT, R10, 0x80, RZ ;  /* 0x000000800a0a4810 */ /* 0x000fc80007ffe0ff */
[----:B------:R4:W5:Y:S02]  /*0860*/  @P4 LDG.E.64 R32, desc[UR6][R52.64] ;  /* 0x0000000634204981 */ /* 0x000964000c1e1b00 */
[----:B------:R-:W4:Y:S01]  /*0870*/  @P6 LDC.64 R58, c[0x0][0x3d0] ;  /* 0x0000f400ff3a6b82 */ /* 0x000f220000000a00 */
[C---:B-1----:R-:W-:Y:S01]  /*0880*/  @P3 IMAD.WIDE.U32 R54, R10.reuse, 0x8, R54 ;  /* 0x000000080a363825 */ /* 0x042fe200078e0036 */
[----:B------:R-:W-:-:S04]  /*0890*/  @P3 IADD3 R10, PT, PT, R10, 0x80, RZ ;  /* 0x000000800a0a3810 */ /* 0x000fc80007ffe0ff */
[----:B------:R1:W5:Y:S02]  /*08a0*/  @P3 LDG.E.64 R34, desc[UR6][R54.64] ;  /* 0x0000000636223981 */ /* 0x000364000c1e1b00 */
[----:B--2---:R-:W2:Y:S01]  /*08b0*/  @P5 LDC.64 R48, c[0x0][0x3d0] ;  /* 0x0000f400ff305b82 */ /* 0x004ea20000000a00 */
[C---:B0-----:R-:W-:Y:S01]  /*08c0*/  @P2 IMAD.WIDE.U32 R46, R10.reuse, 0x8, R44 ;  /* 0x000000080a2e2825 */ /* 0x041fe200078e002c */
[----:B------:R-:W-:-:S04]  /*08d0*/  @P2 IADD3 R10, PT, PT, R10, 0x80, RZ ;  /* 0x000000800a0a2810 */ /* 0x000fc80007ffe0ff */
[----:B------:R1:W5:Y:S01]  /*08e0*/  @P2 LDG.E.64 R36, desc[UR6][R46.64] ;  /* 0x000000062e242981 */ /* 0x000362000c1e1b00 */
[C---:B---3--:R-:W-:Y:S01]  /*08f0*/  @P1 IMAD.WIDE.U32 R56, R10.reuse, 0x8, R56 ;  /* 0x000000080a381825 */ /* 0x048fe200078e0038 */
[----:B------:R-:W-:-:S04]  /*0900*/  @P1 IADD3 R10, PT, PT, R10, 0x80, RZ ;  /* 0x000000800a0a1810 */ /* 0x000fc80007ffe0ff */
[----:B------:R1:W5:Y:S01]  /*0910*/  @P1 LDG.E.64 R38, desc[UR6][R56.64] ;  /* 0x0000000638261981 */ /* 0x000362000c1e1b00 */
[C---:B----4-:R-:W-:Y:S01]  /*0920*/  @P6 IMAD.WIDE.U32 R58, R10.reuse, 0x8, R58 ;  /* 0x000000080a3a6825 */ /* 0x050fe200078e003a */
[----:B------:R-:W-:-:S04]  /*0930*/  @P6 IADD3 R10, PT, PT, R10, 0x80, RZ ;  /* 0x000000800a0a6810 */ /* 0x000fc80007ffe0ff */
[----:B------:R1:W5:Y:S01]  /*0940*/  @P6 LDG.E.64 R40, desc[UR6][R58.64] ;  /* 0x000000063a286981 */ /* 0x000362000c1e1b00 */
[----:B--2---:R-:W-:-:S05]  /*0950*/  @P5 IMAD.WIDE.U32 R44, R10, 0x8, R48 ;  /* 0x000000080a2c5825 */ /* 0x004fca00078e0030 */
[----:B------:R1:W5:Y:S01]  /*0960*/  @P5 LDG.E.64 R42, desc[UR6][R44.64] ;  /* 0x000000062c2a5981 */ /* 0x000362000c1e1b00 */
[----:B------:R-:W-:Y:S02]  /*0970*/  @P0 CS2R R18, SRZ ;  /* 0x0000000000120805 */ /* 0x000fe4000001ff00 */
[----:B------:R-:W-:Y:S02]  /*0980*/  @P4 CS2R R20, SRZ ;  /* 0x0000000000144805 */ /* 0x000fe4000001ff00 */
[----:B------:R-:W-:Y:S02]  /*0990*/  @P3 CS2R R22, SRZ ;  /* 0x0000000000163805 */ /* 0x000fe4000001ff00 */
[----:B------:R-:W-:Y:S02]  /*09a0*/  @P2 CS2R R24, SRZ ;  /* 0x0000000000182805 */ /* 0x000fe4000001ff00 */
[----:B------:R-:W-:Y:S02]  /*09b0*/  @P1 CS2R R26, SRZ ;  /* 0x00000000001a1805 */ /* 0x000fe4000001ff00 */
[----:B------:R-:W-:-:S02]  /*09c0*/  @P6 CS2R R76, SRZ ;  /* 0x00000000004c6805 */ /* 0x000fc4000001ff00 */
[----:B-1----:R-:W-:-:S07]  /*09d0*/  @P5 CS2R R4, SRZ ;  /* 0x0000000000045805 */ /* 0x002fce000001ff00 */
.L_x_26797:
[----:B------:R-:W-:Y:S05]  /*09e0*/  BSYNC.RECONVERGENT B0 ;  /* 0x0000000000007941 */ /* 0x000fea0003800200 */
.L_x_26795:
[----:B------:R-:W0:Y:S02]  /*09f0*/  LDCU UR4, c[0x0][0x384] ;  /* 0x00007080ff0477ac */ /* 0x000e240008000800 */
[----:B0-----:R-:W-:-:S13]  /*0a00*/  ISETP.GE.AND P0, PT, R11, UR4, PT ;  /* 0x000000040b007c0c */ /* 0x001fda000bf06270 */
[----:B------:R-:W-:Y:S05]  /*0a10*/  @P0 EXIT ;  /* 0x000000000000094d */ /* 0x000fea0003800000 */
[----:B-----5:R-:W-:Y:S01]  /*0a20*/  MOV R79, R28 ;  /* 0x0000001c004f7202 */ /* 0x020fe20000000f00 */
[----:B------:R-:W0:Y:S01]  /*0a30*/  LDCU UR10, c[0x0][0x40c] ;  /* 0x00008180ff0a77ac */ /* 0x000e220008000800 */
[----:B------:R-:W-:Y:S02]  /*0a40*/  MOV R10, R29 ;  /* 0x0000001d000a7202 */ /* 0x000fe40000000f00 */
[--C-:B------:R-:W-:Y:S01]  /*0a50*/  SHF.R.U64 R103, R12, 0x10, R13.reuse ;  /* 0x000000100c677819 */ /* 0x100fe2000000120d */
[----:B------:R-:W1:Y:S01]  /*0a60*/  LDCU.U8 UR11, c[0x0][0x410] ;  /* 0x00008200ff0b77ac */ /* 0x000e620008000000 */
[----:B------:R-:W-:Y:S02]  /*0a70*/  PRMT R79, R79, 0x5410, R10 ;  /* 0x000054104f4f7816 */ /* 0x000fe4000000000a */
[----:B------:R-:W-:Y:S01]  /*0a80*/  SHF.R.U32.HI R10, RZ, 0x10, R13 ;  /* 0x00000010ff0a7819 */ /* 0x000fe2000001160d */
[----:B------:R-:W2:Y:S01]  /*0a90*/  LDCU UR12, c[0x0][0x400] ;  /* 0x00008000ff0c77ac */ /* 0x000ea20008000800 */
[----:B------:R-:W-:-:S02]  /*0aa0*/  SHF.R.U64 R110, R16, 0x10, R17 ;  /* 0x00000010106e7819 */ /* 0x000fc40000001211 */
[----:B------:R-:W-:Y:S01]  /*0ab0*/  PRMT R103, R103, 0x5410, R10 ;  /* 0x0000541067677816 */ /* 0x000fe2000000000a */
[----:B------:R-:W3:Y:S01]  /*0ac0*/  LDCU.64 UR8, c[0x0][0x3a0] ;  /* 0x00007400ff0877ac */ /* 0x000ee20008000a00 */
[----:B------:R-:W-:Y:S02]  /*0ad0*/  SHF.R.U32.HI R10, RZ, 0x10, R17 ;  /* 0x00000010ff0a7819 */ /* 0x000fe40000011611 */
[--C-:B------:R-:W-:Y:S01]  /*0ae0*/  SHF.R.U64 R112, R20, 0x10, R21.reuse ;  /* 0x0000001014707819 */ /* 0x100fe20000001215 */
[----:B------:R-:W-:Y:S01]  /*0af0*/  UPLOP3.LUT UP0, UPT, UPT, UPT, UPT, 0x40, 0x4 ;  /* 0x000000000004789c */ /* 0x000fe20003f0e870 */
[----:B------:R-:W-:Y:S02]  /*0b00*/  PRMT R110, R110, 0x5410, R10 ;  /* 0x000054106e6e7816 */ /* 0x000fe4000000000a */
[----:B------:R-:W-:Y:S02]  /*0b10*/  SHF.R.U32.HI R10, RZ, 0x10, R21 ;  /* 0x00000010ff0a7819 */ /* 0x000fe40000011615 */
[----:B------:R-:W-:-:S02]  /*0b20*/  SHF.R.S32.HI R2, RZ, 0x2, R2 ;  /* 0x00000002ff027819 */ /* 0x000fc40000011402 */
[----:B------:R-:W-:Y:S02]  /*0b30*/  SHF.R.U64 R80, R28, 0x10, R29 ;  /* 0x000000101c507819 */ /* 0x000fe4000000121d */
[----:B------:R-:W-:Y:S02]  /*0b40*/  MOV R81, R30 ;  /* 0x0000001e00517202 */ /* 0x000fe40000000f00 */
[----:B------:R-:W-:Y:S02]  /*0b50*/  MOV R28, R31 ;  /* 0x0000001f001c7202 */ /* 0x000fe40000000f00 */
[----:B------:R-:W-:Y:S02]  /*0b60*/  PRMT R112, R112, 0x5410, R10 ;  /* 0x0000541070707816 */ /* 0x000fe4000000000a */
[----:B------:R-:W-:Y:S02]  /*0b70*/  LOP3.LUT R10, R2, 0x7f, RZ, 0xc0, !PT ;  /* 0x0000007f020a7812 */ /* 0x000fe400078ec0ff */
[----:B------:R-:W-:-:S02]  /*0b80*/  PRMT R81, R81, 0x5410, R28 ;  /* 0x0000541051517816 */ /* 0x000fc4000000001c */
[--C-:B------:R-:W-:Y:S02]  /*0b90*/  SHF.R.U64 R109, R14, 0x10, R15.reuse ;  /* 0x000000100e6d7819 */ /* 0x100fe4000000120f */
[----:B------:R-:W-:Y:S02]  /*0ba0*/  SHF.R.U32.HI R28, RZ, 0x10, R15 ;  /* 0x00000010ff1c7819 */ /* 0x000fe4000001160f */
[----:B------:R-:W-:Y:S01]  /*0bb0*/  VIADDMNMX R3, R10, -R3, RZ, !PT ;  /* 0x800000030a037246 */ /* 0x000fe200078001ff */
[----:B------:R-:W-:Y:S01]  /*0bc0*/  IMAD R10, R0, -0x20, R10 ;  /* 0xffffffe0000a7824 */ /* 0x000fe200078e020a */
[----:B------:R-:W-:Y:S02]  /*0bd0*/  PRMT R109, R109, 0x5410, R28 ;  /* 0x000054106d6d7816 */ /* 0x000fe4000000001c */
[----:B------:R-:W-:Y:S02]  /*0be0*/  LOP3.LUT R0, R2, 0xffffff80, RZ, 0xc0, !PT ;  /* 0xffffff8002007812 */ /* 0x000fe400078ec0ff */
[----:B------:R-:W-:-:S02]  /*0bf0*/  VIMNMX R3, PT, PT, R3, 0x20, PT ;  /* 0x0000002003037848 */ /* 0x000fc40003fe0100 */
[--C-:B------:R-:W-:Y:S02]  /*0c00*/  SHF.R.U64 R111, R18, 0x10, R19.reuse ;  /* 0x00000010126f7819 */ /* 0x100fe40000001213 */
[----:B------:R-:W-:Y:S02]  /*0c10*/  SHF.R.U32.HI R28, RZ, 0x10, R19 ;  /* 0x00000010ff1c7819 */ /* 0x000fe40000011613 */
[----:B------:R-:W-:Y:S02]  /*0c20*/  LEA R3, R3, R0, 0x2 ;  /* 0x0000000003037211 */ /* 0x000fe400078e10ff */
[----:B------:R-:W-:Y:S02]  /*0c30*/  PRMT R111, R111, 0x5410, R28 ;  /* 0x000054106f6f7816 */ /* 0x000fe4000000001c */
[--C-:B------:R-:W-:Y:S02]  /*0c40*/  SHF.R.U64 R113, R22, 0x10, R23.reuse ;  /* 0x0000001016717819 */ /* 0x100fe40000001217 */
[----:B------:R-:W-:-:S02]  /*0c50*/  SHF.R.U32.HI R28, RZ, 0x10, R23 ;  /* 0x00000010ff1c7819 */ /* 0x000fc40000011617 */
[----:B------:R-:W-:Y:S01]  /*0c60*/  I2FP.F32.U32 R2, R3 ;  /* 0x0000000300027245 */ /* 0x000fe20000201000 */
[----:B------:R-:W-:Y:S01]  /*0c70*/  HADD2.F32 R3, -RZ, R4.H0_H0 ;  /* 0x20000004ff037230 */ /* 0x000fe20000004100 */
[----:B------:R-:W-:Y:S02]  /*0c80*/  SHF.R.U32.HI R44, RZ, 0x10, R29 ;  /* 0x00000010ff2c7819 */ /* 0x000fe4000001161d */
[----:B------:R-:W-:Y:S02]  /*0c90*/  MOV R84, R8 ;  /* 0x0000000800547202 */ /* 0x000fe40000000f00 */
[----:B------:R-:W-:Y:S01]  /*0ca0*/  MOV R29, R9 ;  /* 0x00000009001d7202 */ /* 0x000fe20000000f00 */
[----:B------:R-:W4:Y:S01]  /*0cb0*/  MUFU.RCP R2, R2 ;  /* 0x0000000200027308 */ /* 0x000f220000001000 */
[----:B------:R-:W-:Y:S02]  /*0cc0*/  PRMT R113, R113, 0x5410, R28 ;  /* 0x0000541071717816 */ /* 0x000fe4000000001c */
[----:B------:R-:W-:-:S02]  /*0cd0*/  SHF.R.U64 R114, R24, 0x10, R25 ;  /* 0x0000001018727819 */ /* 0x000fc40000001219 */
[----:B------:R-:W-:Y:S02]  /*0ce0*/  SHF.R.U32.HI R28, RZ, 0x10, R25 ;  /* 0x00000010ff1c7819 */ /* 0x000fe40000011619 */
[----:B------:R-:W-:Y:S02]  /*0cf0*/  PRMT R84, R84, 0x5410, R29 ;  /* 0x0000541054547816 */ /* 0x000fe4000000001d */
[--C-:B------:R-:W-:Y:S02]  /*0d00*/  SHF.R.U64 R115, R26, 0x10, R27.reuse ;  /* 0x000000101a737819 */ /* 0x100fe4000000121b */
[----:B------:R-:W-:Y:S02]  /*0d10*/  SHF.R.U32.HI R29, RZ, 0x10, R27 ;  /* 0x00000010ff1d7819 */ /* 0x000fe4000001161b */
[----:B------:R-:W-:Y:S02]  /*0d20*/  PRMT R114, R114, 0x5410, R28 ;  /* 0x0000541072727816 */ /* 0x000fe4000000001c */
[----:B------:R-:W-:-:S02]  /*0d30*/  SHF.R.U64 R116, R76, 0x10, R77 ;  /* 0x000000104c747819 */ /* 0x000fc4000000124d */
[----:B------:R-:W-:Y:S02]  /*0d40*/  VIMNMX R10, PT, PT, RZ, R10, !PT ;  /* 0x0000000aff0a7248 */ /* 0x000fe40007fe0100 */
[----:B------:R-:W-:Y:S02]  /*0d50*/  SHF.R.U32.HI R28, RZ, 0x10, R77 ;  /* 0x00000010ff1c7819 */ /* 0x000fe4000001164d */
[----:B------:R-:W-:Y:S02]  /*0d60*/  SHF.R.U64 R87, R8, 0x10, R9 ;  /* 0x0000001008577819 */ /* 0x000fe40000001209 */
[--C-:B------:R-:W-:Y:S02]  /*0d70*/  SHF.R.U64 R82, R30, 0x10, R31.reuse ;  /* 0x000000101e527819 */ /* 0x100fe4000000121f */
[----:B------:R-:W-:Y:S02]  /*0d80*/  SHF.R.U32.HI R45, RZ, 0x10, R31 ;  /* 0x00000010ff2d7819 */ /* 0x000fe4000001161f */
[----:B------:R-:W-:-:S02]  /*0d90*/  SHF.R.U32.HI R46, RZ, 0x10, R9 ;  /* 0x00000010ff2e7819 */ /* 0x000fc40000011609 */
[----:B------:R-:W-:Y:S02]  /*0da0*/  MOV R8, R43 ;  /* 0x0000002b00087202 */ /* 0x000fe40000000f00 */
[----:B------:R-:W-:Y:S02]  /*0db0*/  PRMT R115, R115, 0x5410, R29 ;  /* 0x0000541073737816 */ /* 0x000fe4000000001d */
[----:B------:R-:W-:Y:S02]  /*0dc0*/  MOV R89, R6 ;  /* 0x0000000600597202 */ /* 0x000fe40000000f00 */
[----:B------:R-:W-:Y:S02]  /*0dd0*/  MOV R30, R7 ;  /* 0x00000007001e7202 */ /* 0x000fe40000000f00 */
[--C-:B------:R-:W-:Y:S02]  /*0de0*/  SHF.R.U64 R90, R6, 0x10, R7.reuse ;  /* 0x00000010065a7819 */ /* 0x100fe40000001207 */
[----:B------:R-:W-:-:S02]  /*0df0*/  SHF.R.U32.HI R47, RZ, 0x10, R7 ;  /* 0x00000010ff2f7819 */ /* 0x000fc40000011607 */
[----:B------:R-:W-:Y:S02]  /*0e00*/  MOV R91, R32 ;  /* 0x00000020005b7202 */ /* 0x000fe40000000f00 */
[----:B------:R-:W-:Y:S02]  /*0e10*/  MOV R31, R33 ;  /* 0x00000021001f7202 */ /* 0x000fe40000000f00 */
[--C-:B------:R-:W-:Y:S02]  /*0e20*/  SHF.R.U64 R94, R32, 0x10, R33.reuse ;  /* 0x00000010205e7819 */ /* 0x100fe40000001221 */
[----:B------:R-:W-:Y:S02]  /*0e30*/  SHF.R.U32.HI R48, RZ, 0x10, R33 ;  /* 0x00000010ff307819 */ /* 0x000fe40000011621 */
[----:B------:R-:W-:Y:S02]  /*0e40*/  MOV R97, R36 ;  /* 0x0000002400617202 */ /* 0x000fe40000000f00 */
[----:B------:R-:W-:-:S02]  /*0e50*/  SHF.R.U64 R98, R36, 0x10, R37 ;  /* 0x0000001024627819 */ /* 0x000fc40000001225 */
[----:B------:R-:W-:Y:S02]  /*0e60*/  SHF.R.U32.HI R9, RZ, 0x10, R43 ;  /* 0x00000010ff097819 */ /* 0x000fe4000001162b */
[----:B------:R-:W-:Y:S02]  /*0e70*/  VIMNMX R29, PT, PT, R10, 0x20, PT ;  /* 0x000000200a1d7848 */ /* 0x000fe40003fe0100 */
[----:B------:R-:W-:Y:S02]  /*0e80*/  PRMT R116, R116, 0x5410, R28 ;  /* 0x0000541074747816 */ /* 0x000fe4000000001c */
[----:B------:R-:W-:Y:S02]  /*0e90*/  MOV R95, R34 ;  /* 0x00000022005f7202 */ /* 0x000fe40000000f00 */
[----:B------:R-:W-:Y:S02]  /*0ea0*/  MOV R32, R35 ;  /* 0x0000002300207202 */ /* 0x000fe40000000f00 */
[----:B------:R-:W-:-:S02]  /*0eb0*/  SHF.R.U64 R96, R34, 0x10, R35 ;  /* 0x0000001022607819 */ /* 0x000fc40000001223 */
[----:B------:R-:W-:Y:S02]  /*0ec0*/  SHF.R.U32.HI R49, RZ, 0x10, R35 ;  /* 0x00000010ff317819 */ /* 0x000fe40000011623 */
[----:B------:R-:W-:Y:S02]  /*0ed0*/  MOV R33, R37 ;  /* 0x0000002500217202 */ /* 0x000fe40000000f00 */
[----:B------:R-:W-:Y:S02]  /*0ee0*/  SHF.R.U32.HI R36, RZ, 0x10, R37 ;  /* 0x00000010ff247819 */ /* 0x000fe40000011625 */
[----:B------:R-:W-:Y:S02]  /*0ef0*/  MOV R99, R38 ;  /* 0x0000002600637202 */ /* 0x000fe40000000f00 */
[----:B------:R-:W-:Y:S02]  /*0f00*/  SHF.R.U64 R100, R38, 0x10, R39 ;  /* 0x0000001026647819 */ /* 0x000fe40000001227 */
[----:B------:R-:W-:-:S02]  /*0f10*/  MOV R6, R42 ;  /* 0x0000002a00067202 */ /* 0x000fc40000000f00 */
[----:B------:R-:W-:Y:S02]  /*0f20*/  SHF.R.U64 R7, R42, 0x10, R43 ;  /* 0x000000102a077819 */ /* 0x000fe4000000122b */
[--C-:B------:R-:W-:Y:S01]  /*0f30*/  SHF.R.U64 R10, R4, 0x10, R5.reuse ;  /* 0x00000010040a7819 */ /* 0x100fe20000001205 */
[----:B------:R-:W-:Y:S01]  /*0f40*/  HADD2.F32 R4, -RZ, R5.H0_H0 ;  /* 0x20000005ff047230 */ /* 0x000fe20000004100 */
[----:B------:R-:W-:Y:S01]  /*0f50*/  SHF.R.U32.HI R28, RZ, 0x10, R5 ;  /* 0x00000010ff1c7819 */ /* 0x000fe20000011605 */
[----:B------:R-:W-:Y:S01]  /*0f60*/  HADD2.F32 R5, -RZ, R8.H0_H0 ;  /* 0x20000008ff057230 */ /* 0x000fe20000004100 */
[----:B------:R-:W-:Y:S01]  /*0f70*/  MOV R34, R39 ;  /* 0x0000002700227202 */ /* 0x000fe20000000f00 */
[----:B------:R-:W-:Y:S01]  /*0f80*/  HADD2.F32 R8, -RZ, R9.H0_H0 ;  /* 0x20000009ff087230 */ /* 0x000fe20000004100 */
[----:B------:R-:W-:Y:S01]  /*0f90*/  SHF.R.U32.HI R37, RZ, 0x10, R39 ;  /* 0x00000010ff257819 */ /* 0x000fe20000011627 */
[----:B------:R-:W-:Y:S01]  /*0fa0*/  HADD2.F32 R6, -RZ, R6.H0_H0 ;  /* 0x20000006ff067230 */ /* 0x000fe20000004100 */
[----:B------:R-:W-:Y:S01]  /*0fb0*/  MOV R101, R40 ;  /* 0x0000002800657202 */ /* 0x000fe20000000f00 */
[----:B------:R-:W-:Y:S01]  /*0fc0*/  HADD2.F32 R7, -RZ, R7.H0_H0 ;  /* 0x20000007ff077230 */ /* 0x000fe20000004100 */
[----:B------:R-:W-:Y:S01]  /*0fd0*/  MOV R35, R41 ;  /* 0x0000002900237202 */ /* 0x000fe20000000f00 */
[----:B------:R-:W-:Y:S01]  /*0fe0*/  HADD2.F32 R10, -RZ, R10.H0_H0 ;  /* 0x2000000aff0a7230 */ /* 0x000fe20000004100 */
[--C-:B------:R-:W-:Y:S01]  /*0ff0*/  SHF.R.U64 R102, R40, 0x10, R41.reuse ;  /* 0x0000001028667819 */ /* 0x100fe20000001229 */
[----:B------:R-:W-:Y:S01]  /*1000*/  HADD2.F32 R9, -RZ, R28.H0_H0 ;  /* 0x2000001cff097230 */ /* 0x000fe20000004100 */
[----:B------:R-:W-:-:S02]  /*1010*/  SHF.R.U32.HI R38, RZ, 0x10, R41 ;  /* 0x00000010ff267819 */ /* 0x000fc40000011629 */
        /* <DEDUP_REMOVED lines=15> */
[----:B01234-:R-:W-:-:S07]  /*1110*/  LEA R0, R29, R0, 0x2 ;  /* 0x000000001d007211 */ /* 0x01ffce00078e10ff */
.L_x_26842:
[----:B------:R-:W0:Y:S08]  /*1120*/  LDC.64 R72, c[0x0][0x3f0] ;  /* 0x0000fc00ff487b82 */ /* 0x000e300000000a00 */
[----:B------:R-:W1:Y:S01]  /*1130*/  LDC.64 R92, c[0x0][0x3f8] ;  /* 0x0000fe00ff5c7b82 */ /* 0x000e620000000a00 */
[----:B0-----:R-:W-:-:S07]  /*1140*/  IMAD.WIDE R104, R11, 0x4, R72 ;  /* 0x000000040b687825 */ /* 0x001fce00078e0248 */
[----:B------:R-:W0:Y:S01]  /*1150*/  LDC R72, c[0x0][0x388] ;  /* 0x0000e200ff487b82 */ /* 0x000e220000000800 */
[----:B------:R-:W2:Y:S01]  /*1160*/  LDG.E R73, desc[UR6][R104.64] ;  /* 0x0000000668497981 */ /* 0x000ea2000c1e1900 */
[C---:B------:R-:W-:Y:S01]  /*1170*/  ISETP.GE.U32.AND P0, PT, R78.reuse, 0x80, PT ;  /* 0x000000804e00780c */ /* 0x040fe20003f06070 */
[C---:B-1----:R-:W-:Y:S01]  /*1180*/  IMAD.WIDE R92, R11.reuse, 0x4, R92 ;  /* 0x000000040b5c7825 */ /* 0x042fe200078e025c */
[C---:B------:R-:W-:Y:S02]  /*1190*/  ISETP.GE.U32.AND P6, PT, R78.reuse, 0x100, PT ;  /* 0x000001004e00780c */ /* 0x040fe40003fc6070 */
[----:B------:R-:W-:Y:S01]  /*11a0*/  ISETP.GE.U32.AND P4, PT, R78, 0x180, PT ;  /* 0x000001804e00780c */ /* 0x000fe20003f86070 */
[----:B0-----:R-:W-:-:S05]  /*11b0*/  IMAD R75, R11, R72, RZ ;  /* 0x000000480b4b7224 */ /* 0x001fca00078e02ff */
[----:B------:R-:W-:-:S04]  /*11c0*/  SHF.R.S32.HI R86, RZ, 0x1f, R75 ;  /* 0x0000001fff567819 */ /* 0x000fc8000001144b */
[----:B------:R-:W-:Y:S01]  /*11d0*/  LEA.HI R86, R86, R75, RZ, 0x2 ;  /* 0x0000004b56567211 */ /* 0x000fe200078f10ff */
[----:B------:R-:W-:Y:S01]  /*11e0*/  HFMA2 R75, -RZ, RZ, 0, 0 ;  /* 0x00000000ff4b7431 */ /* 0x000fe200000001ff */
[----:B------:R-:W-:Y:S02]  /*11f0*/  BSSY.RECONVERGENT B0, `(.L_x_26798) ;  /* 0x0000028000007945 */ /* 0x000fe40003800200 */
[----:B------:R-:W-:Y:S02]  /*1200*/  LEA.HI.SX32 R83, R86, R83, 0x1e ;  /* 0x0000005356537211 */ /* 0x000fe400078ff2ff */
[----:B------:R-:W-:Y:S02]  /*1210*/  P2R R86, PR, RZ, 0x10 ;  /* 0x00000010ff567803 */ /* 0x000fe40000000000 */
[----:B--2---:R-:W-:-:S13]  /*1220*/  ISETP.GE.AND P5, PT, R73, 0x1, PT ;  /* 0x000000014900780c */ /* 0x004fda0003fa6270 */
[----:B------:R-:W0:Y:S01]  /*1230*/  @P5 S2R R74, SR_TID.X ;  /* 0x00000000004a5919 */ /* 0x000e220000002100 */
[----:B------:R-:W-:-:S05]  /*1240*/  @P5 IADD3 R85, PT, PT, R73, -0x1, RZ ;  /* 0xffffffff49555810 */ /* 0x000fca0007ffe0ff */
[----:B------:R-:W-:-:S05]  /*1250*/  @P5 IMAD R88, R85, R72, RZ ;  /* 0x0000004855585224 */ /* 0x000fca00078e02ff */
[----:B------:R-:W-:-:S04]  /*1260*/  @P5 SHF.R.S32.HI R85, RZ, 0x1f, R88 ;  /* 0x0000001fff555819 */ /* 0x000fc80000011458 */
[----:B------:R-:W-:Y:S02]  /*1270*/  @P5 LEA.HI R85, R85, R88, RZ, 0x2 ;  /* 0x0000005855555211 */ /* 0x000fe400078f10ff */
[----:B------:R-:W-:Y:S02]  /*1280*/  P2R R88, PR, RZ, 0x40 ;  /* 0x00000040ff587803 */ /* 0x000fe40000000000 */
[----:B0-----:R-:W-:Y:S02]  /*1290*/  @P5 LEA.HI.SX32 R75, R85, R74, 0x1e ;  /* 0x0000004a554b5211 */ /* 0x001fe400078ff2ff */
[----:B------:R0:W5:Y:S01]  /*12a0*/  LDG.E R74, desc[UR6][R92.64] ;  /* 0x000000065c4a7981 */ /* 0x000162000c1e1900 */
[----:B------:R-:W-:Y:S05]  /*12b0*/  @!P0 BRA `(.L_x_26799) ;  /* 0x00000000006c8947 */ /* 0x000fea0003800000 */
[----:B------:R-:W-:Y:S01]  /*12c0*/  ISETP.NE.U32.AND P1, PT, RZ, UR8, PT ;  /* 0x00000008ff007c0c */ /* 0x000fe2000bf25070 */
[----:B------:R-:W1:Y:S03]  /*12d0*/  @P5 LDC.64 R34, c[0x0][0x390] ;  /* 0x0000e400ff225b82 */ /* 0x000e660000000a00 */
[----:B------:R-:W-:-:S05]  /*12e0*/  ISETP.NE.AND.EX P1, PT, RZ, UR9, PT, P1 ;  /* 0x00000009ff007c0c */ /* 0x000fca000bf25310 */
[----:B------:R-:W2:Y:S08]  /*12f0*/  LDC.64 R104, c[0x0][0x3a8] ;  /* 0x0000ea00ff687b82 */ /* 0x000eb00000000a00 */
[----:B------:R-:W3:Y:S01]  /*1300*/  @P1 LDC.64 R32, c[0x0][0x3a0] ;  /* 0x0000e800ff201b82 */ /* 0x000ee20000000a00 */
[----:B-1----:R-:W-:-:S05]  /*1310*/  @P5 IMAD.WIDE.U32 R106, R75, 0x10, R34 ;  /* 0x000000104b6a5825 */ /* 0x002fca00078e0022 */
[----:B------:R-:W0:Y:S01]  /*1320*/  @P5 LDG.E.128 R28, desc[UR6][R106.64] ;  /* 0x000000066a1c5981 */ /* 0x000e22000c1e1d00 */
[----:B---3--:R-:W-:-:S05]  /*1330*/  @P1 IMAD.WIDE.U32 R118, R83, 0x10, R32 ;  /* 0x0000001053761825 */ /* 0x008fca00078e0020 */
[----:B------:R-:W3:Y:S01]  /*1340*/  @P1 LDG.E.128 R32, desc[UR6][R118.64] ;  /* 0x0000000676201981 */ /* 0x000ee2000c1e1d00 */
[C---:B------:R-:W-:Y:S02]  /*1350*/  ISETP.GT.AND P3, PT, R73.reuse, RZ, P1 ;  /* 0x000000ff4900720c */ /* 0x040fe40000f64270 */
[----:B------:R-:W-:Y:S01]  /*1360*/  ISETP.GT.AND P2, PT, R73, RZ, PT ;  /* 0x000000ff4900720c */ /* 0x000fe20003f44270 */
[----:B--2---:R-:W-:Y:S01]  /*1370*/  IMAD.WIDE.U32 R104, R83, 0x10, R104 ;  /* 0x0000001053687825 */ /* 0x004fe200078e0068 */
[----:B------:R-:W-:Y:S02]  /*1380*/  IADD3 R75, PT, PT, R75, 0x80, RZ ;  /* 0x000000804b4b7810 */ /* 0x000fe40007ffe0ff */
[----:B------:R-:W-:Y:S01]  /*1390*/  IADD3 R83, PT, PT, R83, 0x80, RZ ;  /* 0x0000008053537810 */ /* 0x000fe20007ffe0ff */
[----:B0-----:R-:W-:Y:S01]  /*13a0*/  @!P1 FMUL.FTZ R92, R28, UR10 ;  /* 0x0000000a1c5c9c20 */ /* 0x001fe20008410000 */
[----:B------:R-:W-:Y:S01]  /*13b0*/  @!P1 FMUL.FTZ R88, R29, UR10 ;  /* 0x0000000a1d589c20 */ /* 0x000fe20008410000 */
[----:B------:R-:W-:Y:S01]  /*13c0*/  @!P1 FMUL.FTZ R86, R30, UR10 ;  /* 0x0000000a1e569c20 */ /* 0x000fe20008410000 */
[----:B------:R-:W-:-:S03]  /*13d0*/  @!P1 FMUL.FTZ R85, R31, UR10 ;  /* 0x0000000a1f559c20 */ /* 0x000fc60008410000 */
[----:B---3--:R-:W-:Y:S01]  /*13e0*/  @P3 FFMA.FTZ R32, R28, UR10, R32 ;  /* 0x0000000a1c203c23 */ /* 0x008fe20008010020 */
[----:B------:R-:W-:Y:S01]  /*13f0*/  @P3 FFMA.FTZ R33, R29, UR10, R33 ;  /* 0x0000000a1d213c23 */ /* 0x000fe20008010021 */
[----:B------:R-:W-:Y:S01]  /*1400*/  @P3 FFMA.FTZ R34, R30, UR10, R34 ;  /* 0x0000000a1e223c23 */ /* 0x000fe20008010022 */
[----:B------:R-:W-:Y:S01]  /*1410*/  @P3 FFMA.FTZ R35, R31, UR10, R35 ;  /* 0x0000000a1f233c23 */ /* 0x000fe20008010023 */
[----:B------:R-:W-:Y:S02]  /*1420*/  @!P1 FSEL R32, R92, RZ, P2 ;  /* 0x000000ff5c209208 */ /* 0x000fe40001000000 */
[----:B------:R-:W-:Y:S02]  /*1430*/  @!P1 FSEL R33, R88, RZ, P2 ;  /* 0x000000ff58219208 */ /* 0x000fe40001000000 */
[----:B------:R-:W-:Y:S02]  /*1440*/  @!P1 FSEL R34, R86, RZ, P2 ;  /* 0x000000ff56229208 */ /* 0x000fe40001000000 */
[----:B------:R-:W-:-:S05]  /*1450*/  @!P1 FSEL R35, R85, RZ, P2 ;  /* 0x000000ff55239208 */ /* 0x000fca0001000000 */
[----:B------:R1:W-:Y:S02]  /*1460*/  STG.E.128 desc[UR6][R104.64], R32 ;  /* 0x0000002068007986 */ /* 0x0003e4000c101d06 */
.L_x_26799:
[----:B------:R-:W-:Y:S05]  /*1470*/  BSYNC.RECONVERGENT B0 ;  /* 0x0000000000007941 */ /* 0x000fea0003800200 */
.L_x_26798:
[----:B------:R-:W-:Y:S04]  /*1480*/  BSSY.RECONVERGENT B0, `(.L_x_26800) ;  /* 0x000001d000007945 */ /* 0x000fe80003800200 */
[----:B------:R-:W-:Y:S05]  /*1490*/  @!P6 BRA `(.L_x_26801) ;  /* 0x00000000006ce947 */ /* 0x000fea0003800000 */
[----:B------:R-:W-:Y:S01]  /*14a0*/  ISETP.NE.U32.AND P1, PT, RZ, UR8, PT ;  /* 0x00000008ff007c0c */ /* 0x000fe2000bf25070 */
[----:B------:R-:W2:Y:S03]  /*14b0*/  @P5 LDC.64 R118, c[0x0][0x390] ;  /* 0x0000e400ff765b82 */ /* 0x000ea60000000a00 */
[----:B------:R-:W-:-:S05]  /*14c0*/  ISETP.NE.AND.EX P1, PT, RZ, UR9, PT, P1 ;  /* 0x00000009ff007c0c */ /* 0x000fca000bf25310 */
[----:B-1----:R-:W1:Y:S08]  /*14d0*/  LDC.64 R104, c[0x0][0x3a8] ;  /* 0x0000ea00ff687b82 */ /* 0x002e700000000a00 */
[----:B------:R-:W3:Y:S01]  /*14e0*/  @P1 LDC.64 R106, c[0x0][0x3a0] ;  /* 0x0000e800ff6a1b82 */ /* 0x000ee20000000a00 */
[----:B--2---:R-:W-:-:S05]  /*14f0*/  @P5 IMAD.WIDE.U32 R118, R75, 0x10, R118 ;  /* 0x000000104b765825 */ /* 0x004fca00078e0076 */
[----:B------:R-:W0:Y:S01]  /*1500*/  @P5 LDG.E.128 R28, desc[UR6][R118.64] ;  /* 0x00000006761c5981 */ /* 0x000e22000c1e1d00 */
[----:B---3--:R-:W-:-:S05]  /*1510*/  @P1 IMAD.WIDE.U32 R106, R83, 0x10, R106 ;  /* 0x00000010536a1825 */ /* 0x008fca00078e006a */
[----:B------:R-:W2:Y:S01]  /*1520*/  @P1 LDG.E.128 R36, desc[UR6][R106.64] ;  /* 0x000000066a241981 */ /* 0x000ea2000c1e1d00 */
[C---:B------:R-:W-:Y:S02]  /*1530*/  ISETP.GT.AND P3, PT, R73.reuse, RZ, P1 ;  /* 0x000000ff4900720c */ /* 0x040fe40000f64270 */
[----:B------:R-:W-:Y:S01]  /*1540*/  ISETP.GT.AND P2, PT, R73, RZ, PT ;  /* 0x000000ff4900720c */ /* 0x000fe20003f44270 */
[----:B-1----:R-:W-:Y:S01]  /*1550*/  IMAD.WIDE.U32 R104, R83, 0x10, R104 ;  /* 0x0000001053687825 */ /* 0x002fe200078e0068 */
[----:B------:R-:W-:Y:S02]  /*1560*/  IADD3 R75, PT, PT, R75, 0x80, RZ ;  /* 0x000000804b4b7810 */ /* 0x000fe40007ffe0ff */
[----:B------:R-:W-:Y:S01]  /*1570*/  IADD3 R83, PT, PT, R83, 0x80, RZ ;  /* 0x0000008053537810 */ /* 0x000fe20007ffe0ff */
[----:B0-----:R-:W-:Y:S01]  /*1580*/  @!P1 FMUL.FTZ R92, R28, UR10 ;  /* 0x0000000a1c5c9c20 */ /* 0x001fe20008410000 */
[----:B------:R-:W-:Y:S01]  /*1590*/  @!P1 FMUL.FTZ R88, R29, UR10 ;  /* 0x0000000a1d589c20 */ /* 0x000fe20008410000 */
[----:B------:R-:W-:Y:S01]  /*15a0*/  @!P1 FMUL.FTZ R86, R30, UR10 ;  /* 0x0000000a1e569c20 */ /* 0x000fe20008410000 */
[----:B------:R-:W-:-:S03]  /*15b0*/  @!P1 FMUL.FTZ R85, R31, UR10 ;  /* 0x0000000a1f559c20 */ /* 0x000fc60008410000 */
[----:B--2---:R-:W-:Y:S01]  /*15c0*/  @P3 FFMA.FTZ R36, R28, UR10, R36 ;  /* 0x0000000a1c243c23 */ /* 0x004fe20008010024 */
        /* <DEDUP_REMOVED lines=8> */
.L_x_26801:
[----:B------:R-:W-:Y:S05]  /*1650*/  BSYNC.RECONVERGENT B0 ;  /* 0x0000000000007941 */ /* 0x000fea0003800200 */
.L_x_26800:
[----:B------:R-:W-:Y:S04]  /*1660*/  BSSY.RECONVERGENT B0, `(.L_x_26802) ;  /* 0x000001d000007945 */ /* 0x000fe80003800200 */
[----:B------:R-:W-:Y:S05]  /*1670*/  @!P4 BRA `(.L_x_26803) ;  /* 0x00000000006cc947 */ /* 0x000fea0003800000 */
[----:B------:R-:W-:Y:S01]  /*1680*/  ISETP.NE.U32.AND P1, PT, RZ, UR8, PT ;  /* 0x00000008ff007c0c */ /* 0x000fe2000bf25070 */
[----:B------:R-:W3:Y:S03]  /*1690*/  @P5 LDC.64 R118, c[0x0][0x390] ;  /* 0x0000e400ff765b82 */ /* 0x000ee60000000a00 */
[----:B------:R-:W-:-:S05]  /*16a0*/  ISETP.NE.AND.EX P1, PT, RZ, UR9, PT, P1 ;  /* 0x00000009ff007c0c */ /* 0x000fca000bf25310 */
[----:B-12---:R-:W1:Y:S08]  /*16b0*/  LDC.64 R104, c[0x0][0x3a8] ;  /* 0x0000ea00ff687b82 */ /* 0x006e700000000a00 */
[----:B------:R-:W2:Y:S01]  /*16c0*/  @P1 LDC.64 R106, c[0x0][0x3a0] ;  /* 0x0000e800ff6a1b82 */ /* 0x000ea20000000a00 */
[----:B---3--:R-:W-:-:S05]  /*16d0*/  @P5 IMAD.WIDE.U32 R118, R75, 0x10, R118 ;  /* 0x000000104b765825 */ /* 0x008fca00078e0076 */
[----:B------:R-:W0:Y:S01]  /*16e0*/  @P5 LDG.E.128 R28, desc[UR6][R118.64] ;  /* 0x00000006761c5981 */ /* 0x000e22000c1e1d00 */
[----:B--2---:R-:W-:-:S05]  /*16f0*/  @P1 IMAD.WIDE.U32 R106, R83, 0x10, R106 ;  /* 0x00000010536a1825 */ /* 0x004fca00078e006a */
        /* <DEDUP_REMOVED lines=19> */
.L_x_26803:
[----:B------:R-:W-:Y:S05]  /*1830*/  BSYNC.RECONVERGENT B0 ;  /* 0x0000000000007941 */ /* 0x000fea0003800200 */
.L_x_26802:
[----:B------:R-:W-:Y:S01]  /*1840*/  ISETP.GE.U32.AND P1, PT, R78, 0x200, PT ;  /* 0x000002004e00780c */ /* 0x000fe20003f26070 */
[----:B------:R-:W-:Y:S03]  /*1850*/  BSSY.RECONVERGENT B0, `(.L_x_26804) ;  /* 0x000001e000007945 */ /* 0x000fe60003800200 */
[----:B------:R-:W-:-:S09]  /*1860*/  P2R R85, PR, RZ, 0x2 ;  /* 0x00000002ff557803 */ /* 0x000fd20000000000 */
[----:B------:R-:W-:Y:S05]  /*1870*/  @!P1 BRA `(.L_x_26805) ;  /* 0x00000000006c9947 */ /* 0x000fea0003800000 */
[----:B------:R-:W-:Y:S01]  /*1880*/  ISETP.NE.U32.AND P1, PT, RZ, UR8, PT ;  /* 0x00000008ff007c0c */ /* 0x000fe2000bf25070 */
[----:B------:R-:W4:Y:S03]  /*1890*/  @P5 LDC.64 R118, c[0x0][0x390] ;  /* 0x0000e400ff765b82 */ /* 0x000f260000000a00 */
[----:B------:R-:W-:-:S05]  /*18a0*/  ISETP.NE.AND.EX P1, PT, RZ, UR9, PT, P1 ;  /* 0x00000009ff007c0c */ /* 0x000fca000bf25310 */
[----:B-123--:R-:W1:Y:S08]  /*18b0*/  LDC.64 R104, c[0x0][0x3a8] ;  /* 0x0000ea00ff687b82 */ /* 0x00ee700000000a00 */
[----:B------:R-:W2:Y:S01]  /*18c0*/  @P1 LDC.64 R106, c[0x0][0x3a0] ;  /* 0x0000e800ff6a1b82 */ /* 0x000ea20000000a00 */
[----:B----4-:R-:W-:-:S05]  /*18d0*/  @P5 IMAD.WIDE.U32 R118, R75, 0x10, R118 ;  /* 0x000000104b765825 */ /* 0x010fca00078e0076 */
[----:B------:R-:W0:Y:S01]  /*18e0*/  @P5 LDG.E.128 R28, desc[UR6][R118.64] ;  /* 0x00000006761c5981 */ /* 0x000e22000c1e1d00 */
[----:B--2---:R-:W-:-:S05]  /*18f0*/  @P1 IMAD.WIDE.U32 R106, R83, 0x10, R106 ;  /* 0x00000010536a1825 */ /* 0x004fca00078e006a */
[----:B------:R-:W2:Y:S01]  /*1900*/  @P1 LDG.E.128 R44, desc[UR6][R106.64] ;  /* 0x000000066a2c1981 */ /* 0x000ea2000c1e1d00 */
[----:B------:R-:W-:Y:S01]  /*1910*/  ISETP.GT.AND P2, PT, R73, RZ, P1 ;  /* 0x000000ff4900720c */ /* 0x000fe20000f44270 */
[----:B-1----:R-:W-:Y:S01]  /*1920*/  IMAD.WIDE.U32 R104, R83, 0x10, R104 ;  /* 0x0000001053687825 */ /* 0x002fe200078e0068 */
[----:B------:R-:W-:Y:S02]  /*1930*/  IADD3 R75, PT, PT, R75, 0x80, RZ ;  /* 0x000000804b4b7810 */ /* 0x000fe40007ffe0ff */
[----:B------:R-:W-:Y:S01]  /*1940*/  IADD3 R83, PT, PT, R83, 0x80, RZ ;  /* 0x0000008053537810 */ /* 0x000fe20007ffe0ff */
[----:B0-----:R-:W-:Y:S01]  /*1950*/  @!P1 FMUL.FTZ R92, R28, UR10 ;  /* 0x0000000a1c5c9c20 */ /* 0x001fe20008410000 */
[----:B------:R-:W-:Y:S01]  /*1960*/  @!P1 FMUL.FTZ R88, R29, UR10 ;  /* 0x0000000a1d589c20 */ /* 0x000fe20008410000 */
[----:B------:R-:W-:Y:S01]  /*1970*/  @!P1 FMUL.FTZ R86, R30, UR10 ;  /* 0x0000000a1e569c20 */ /* 0x000fe20008410000 */
[----:B------:R-:W-:-:S05]  /*1980*/  @!P1 FMUL.FTZ R85, R31, UR10 ;  /* 0x0000000a1f559c20 */ /* 0x000fca0008410000 */
[----:B--2---:R-:W-:Y:S01]  /*1990*/  @P2 FFMA.FTZ R44, R28, UR10, R44 ;  /* 0x0000000a1c2c2c23 */ /* 0x004fe2000801002c */
[----:B------:R-:W-:Y:S01]  /*19a0*/  @P2 FFMA.FTZ R45, R29, UR10, R45 ;  /* 0x0000000a1d2d2c23 */ /* 0x000fe2000801002d */
[----:B------:R-:W-:Y:S01]  /*19b0*/  @P2 FFMA.FTZ R46, R30, UR10, R46 ;  /* 0x0000000a1e2e2c23 */ /* 0x000fe2000801002e */
[----:B------:R-:W-:Y:S01]  /*19c0*/  @P2 FFMA.FTZ R47, R31, UR10, R47 ;  /* 0x0000000a1f2f2c23 */ /* 0x000fe2000801002f */
[----:B------:R-:W-:-:S04]  /*19d0*/  ISETP.GT.AND P2, PT, R73, RZ, PT ;  /* 0x000000ff4900720c */ /* 0x000fc80003f44270 */
[----:B------:R-:W-:Y:S02]  /*19e0*/  @!P1 FSEL R44, R92, RZ, P2 ;  /* 0x000000ff5c2c9208 */ /* 0x000fe40001000000 */
[----:B------:R-:W-:Y:S02]  /*19f0*/  @!P1 FSEL R45, R88, RZ, P2 ;  /* 0x000000ff582d9208 */ /* 0x000fe40001000000 */
[----:B------:R-:W-:Y:S02]  /*1a00*/  @!P1 FSEL R46, R86, RZ, P2 ;  /* 0x000000ff562e9208 */ /* 0x000fe40001000000 */
[----:B------:R-:W-:-:S05]  /*1a10*/  @!P1 FSEL R47, R85, RZ, P2 ;  /* 0x000000ff552f9208 */ /* 0x000fca0001000000 */
[----:B------:R4:W-:Y:S02]  /*1a20*/  STG.E.128 desc[UR6][R104.64], R44 ;  /* 0x0000002c68007986 */ /* 0x0009e4000c101d06 */
.L_x_26805:
[----:B------:R-:W-:Y:S05]  /*1a30*/  BSYNC.RECONVERGENT B0 ;  /* 0x0000000000007941 */ /* 0x000fea0003800200 */
.L_x_26804:
[----:B------:R-:W-:Y:S01]  /*1a40*/  ISETP.GE.U32.AND P1, PT, R78, 0x280, PT ;  /* 0x000002804e00780c */ /* 0x000fe20003f26070 */
[----:B------:R-:W-:Y:S03]  /*1a50*/  BSSY.RECONVERGENT B0, `(.L_x_26806) ;  /* 0x000001e000007945 */ /* 0x000fe60003800200 */
[----:B------:R-:W-:-:S09]  /*1a60*/  P2R R85, PR, RZ, 0x2 ;  /* 0x00000002ff557803 */ /* 0x000fd20000000000 */
[----:B------:R-:W-:Y:S05]  /*1a70*/  @!P1 BRA `(.L_x_26807) ;  /* 0x00000000006c9947 */ /* 0x000fea0003800000 */
[----:B------:R-:W-:Y:S01]  /*1a80*/  ISETP.NE.U32.AND P1, PT, RZ, UR8, PT ;  /* 0x00000008ff007c0c */ /* 0x000fe2000bf25070 */
[----:B------:R-:W0:Y:S03]  /*1a90*/  @P5 LDC.64 R106, c[0x0][0x390] ;  /* 0x0000e400ff6a5b82 */ /* 0x000e260000000a00 */
[----:B------:R-:W-:-:S13]  /*1aa0*/  ISETP.NE.AND.EX P1, PT, RZ, UR9, PT, P1 ;  /* 0x00000009ff007c0c */ /* 0x000fda000bf25310 */
[----:B-1234-:R-:W1:Y:S01]  /*1ab0*/  @P1 LDC.64 R104, c[0x0][0x3a0] ;  /* 0x0000e800ff681b82 */ /* 0x01ee620000000a00 */
[----:B0-----:R-:W-:-:S05]  /*1ac0*/  @P5 IMAD.WIDE.U32 R106, R75, 0x10, R106 ;  /* 0x000000104b6a5825 */ /* 0x001fca00078e006a */
[----:B------:R-:W2:Y:S01]  /*1ad0*/  @P5 LDG.E.128 R28, desc[UR6][R106.64] ;  /* 0x000000066a1c5981 */ /* 0x000ea2000c1e1d00 */
[----:B-1----:R-:W-:-:S05]  /*1ae0*/  @P1 IMAD.WIDE.U32 R104, R83, 0x10, R104 ;  /* 0x0000001053681825 */ /* 0x002fca00078e0068 */
[----:B------:R-:W3:Y:S01]  /*1af0*/  @P1 LDG.E.128 R48, desc[UR6][R104.64] ;  /* 0x0000000668301981 */ /* 0x000ee2000c1e1d00 */
[----:B------:R-:W-:Y:S02]  /*1b00*/  ISETP.GT.AND P2, PT, R73, RZ, P1 ;  /* 0x000000ff4900720c */ /* 0x000fe40000f44270 */
[----:B------:R-:W-:Y:S01]  /*1b10*/  IADD3 R75, PT, PT, R75, 0x80, RZ ;  /* 0x000000804b4b7810 */ /* 0x000fe20007ffe0ff */
[----:B--2---:R-:W-:-:S10]  /*1b20*/  @!P1 FMUL.FTZ R92, R28, UR10 ;  /* 0x0000000a1c5c9c20 */ /* 0x004fd40008410000 */
[----:B---3--:R-:W-:Y:S01]  /*1b30*/  @P2 FFMA.FTZ R48, R28, UR10, R48 ;  /* 0x0000000a1c302c23 */ /* 0x008fe20008010030 */
[----:B------:R-:W-:Y:S01]  /*1b40*/  @P2 FFMA.FTZ R49, R29, UR10, R49 ;  /* 0x0000000a1d312c23 */ /* 0x000fe20008010031 */
[----:B------:R-:W-:Y:S01]  /*1b50*/  @P2 FFMA.FTZ R50, R30, UR10, R50 ;  /* 0x0000000a1e322c23 */ /* 0x000fe20008010032 */
[----:B------:R-:W-:Y:S01]  /*1b60*/  @P2 FFMA.FTZ R51, R31, UR10, R51 ;  /* 0x0000000a1f332c23 */ /* 0x000fe20008010033 */
[----:B------:R-:W-:-:S04]  /*1b70*/  ISETP.GT.AND P2, PT, R73, RZ, PT ;  /* 0x000000ff4900720c */ /* 0x000fc80003f44270 */
[----:B------:R-:W-:Y:S02]  /*1b80*/  @!P1 FSEL R48, R92, RZ, P2 ;  /* 0x000000ff5c309208 */ /* 0x000fe40001000000 */
[----:B------:R-:W0:Y:S01]  /*1b90*/  LDC.64 R92, c[0x0][0x3a8] ;  /* 0x0000ea00ff5c7b82 */ /* 0x000e220000000a00 */
[----:B------:R-:W-:Y:S01]  /*1ba0*/  @!P1 FMUL.FTZ R88, R29, UR10 ;  /* 0x0000000a1d589c20 */ /* 0x000fe20008410000 */
[----:B------:R-:W-:Y:S01]  /*1bb0*/  @!P1 FMUL.FTZ R86, R30, UR10 ;  /* 0x0000000a1e569c20 */ /* 0x000fe20008410000 */
[----:B------:R-:W-:-:S03]  /*1bc0*/  @!P1 FMUL.FTZ R85, R31, UR10 ;  /* 0x0000000a1f559c20 */ /* 0x000fc60008410000 */
[----:B------:R-:W-:Y:S02]  /*1bd0*/  @!P1 FSEL R49, R88, RZ, P2 ;  /* 0x000000ff58319208 */ /* 0x000fe40001000000 */
[----:B------:R-:W-:Y:S02]  /*1be0*/  @!P1 FSEL R50, R86, RZ, P2 ;  /* 0x000000ff56329208 */ /* 0x000fe40001000000 */
[----:B------:R-:W-:Y:S01]  /*1bf0*/  @!P1 FSEL R51, R85, RZ, P2 ;  /* 0x000000ff55339208 */ /* 0x000fe20001000000 */
[----:B0-----:R-:W-:-:S05]  /*1c00*/  IMAD.WIDE.U32 R92, R83, 0x10, R92 ;  /* 0x00000010535c7825 */ /* 0x001fca00078e005c */
[----:B------:R0:W-:Y:S01]  /*1c10*/  STG.E.128 desc[UR6][R92.64], R48 ;  /* 0x000000305c007986 */ /* 0x0001e2000c101d06 */
[----:B------:R-:W-:-:S07]  /*1c20*/  IADD3 R83, PT, PT, R83, 0x80, RZ ;  /* 0x0000008053537810 */ /* 0x000fce0007ffe0ff */
.L_x_26807:
[----:B------:R-:W-:Y:S05]  /*1c30*/  BSYNC.RECONVERGENT B0 ;  /* 0x0000000000007941 */ /* 0x000fea0003800200 */
.L_x_26806:
        /* <DEDUP_REMOVED lines=31> */
.L_x_26809:
[----:B------:R-:W-:Y:S05]  /*1e30*/  BSYNC.RECONVERGENT B0 ;  /* 0x0000000000007941 */ /* 0x000fea0003800200 */
.L_x_26808:
[----:B------:R-:W-:Y:S01]  /*1e40*/  ISETP.GE.U32.AND P1, PT, R78, 0x380, PT ;  /* 0x000003804e00780c */ /* 0x000fe20003f26070 */
[----:B------:R-:W-:-:S12]  /*1e50*/  BSSY.RECONVERGENT B0, `(.L_x_26810) ;  /* 0x000001d000007945 */ /* 0x000fd80003800200 */
        /* <DEDUP_REMOVED lines=28> */
.L_x_26811:
[----:B------:R-:W-:Y:S05]  /*2020*/  BSYNC.RECONVERGENT B0 ;  /* 0x0000000000007941 */ /* 0x000fea0003800200 */
.L_x_26810:
        /* <DEDUP_REMOVED lines=30> */
.L_x_26813:
[----:B------:R-:W-:Y:S05]  /*2210*/  BSYNC.RECONVERGENT B0 ;  /* 0x0000000000007941 */ /* 0x000fea0003800200 */
.L_x_26812:
        /* <DEDUP_REMOVED lines=30> */
.L_x_26815:
[----:B------:R-:W-:Y:S05]  /*2400*/  BSYNC.RECONVERGENT B0 ;  /* 0x0000000000007941 */ /* 0x000fea0003800200 */
.L_x_26814:
[----:B------:R-:W-:Y:S01]  /*2410*/  ISETP.GE.U32.AND P4, PT, R78, 0x500, PT ;  /* 0x000005004e00780c */ /* 0x000fe20003f86070 */
[----:B------:R-:W-:-:S12]  /*2420*/  BSSY.RECONVERGENT B0, `(.L_x_26816) ;  /* 0x000001b000007945 */ /* 0x000fd80003800200 */
[----:B------:R-:W-:Y:S05]  /*2430*/  @!P4 BRA `(.L_x_26817) ;  /* 0x000000000064c947 */ /* 0x000fea0003800000 */
[----:B------:R-:W1:Y:S02]  /*2440*/  @P5 LDC.64 R68, c[0x0][0x390] ;  /* 0x0000e400ff445b82 */ /* 0x000e640000000a00 */
[----:B-1234-:R-:W-:-:S05]  /*2450*/  @P5 IMAD.WIDE.U32 R104, R75, 0x10, R68 ;  /* 0x000000104b685825 */ /* 0x01efca00078e0044 */
[----:B------:R-:W2:Y:S01]  /*2460*/  @P5 LDG.E.128 R28, desc[UR6][R104.64] ;  /* 0x00000006681c5981 */ /* 0x000ea2000c1e1d00 */
[----:B------:R-:W-:-:S04]  /*2470*/  ISETP.NE.U32.AND P5, PT, RZ, UR8, PT ;  /* 0x00000008ff007c0c */ /* 0x000fc8000bfa5070 */
[----:B------:R-:W-:-:S13]  /*2480*/  ISETP.NE.AND.EX P5, PT, RZ, UR9, PT, P5 ;  /* 0x00000009ff007c0c */ /* 0x000fda000bfa5350 */
[----:B------:R-:W0:Y:S02]  /*2490*/  @P5 LDC.64 R68, c[0x0][0x3a0] ;  /* 0x0000e800ff445b82 */ /* 0x000e240000000a00 */
[----:B0-----:R-:W-:-:S05]  /*24a0*/  @P5 IMAD.WIDE.U32 R92, R83, 0x10, R68 ;  /* 0x00000010535c5825 */ /* 0x001fca00078e0044 */
[----:B------:R0:W3:Y:S01]  /*24b0*/  @P5 LDG.E.128 R68, desc[UR6][R92.64] ;  /* 0x000000065c445981 */ /* 0x0000e2000c1e1d00 */
[----:B------:R-:W-:Y:S01]  /*24c0*/  ISETP.GT.AND P6, PT, R73, RZ, P5 ;  /* 0x000000ff4900720c */ /* 0x000fe20002fc4270 */
[----:B0-----:R-:W0:Y:S02]  /*24d0*/  LDC.64 R92, c[0x0][0x3a8] ;  /* 0x0000ea00ff5c7b82 */ /* 0x001e240000000a00 */
[----:B0-----:R-:W-:-:S04]  /*24e0*/  IMAD.WIDE.U32 R92, R83, 0x10, R92 ;  /* 0x00000010535c7825 */ /* 0x001fc800078e005c */
[----:B--2---:R-:W-:Y:S01]  /*24f0*/  @!P5 FMUL.FTZ R88, R28, UR10 ;  /* 0x0000000a1c58dc20 */ /* 0x004fe20008410000 */
[----:B------:R-:W-:Y:S01]  /*2500*/  @!P5 FMUL.FTZ R86, R29, UR10 ;  /* 0x0000000a1d56dc20 */ /* 0x000fe20008410000 */
[----:B------:R-:W-:Y:S01]  /*2510*/  @!P5 FMUL.FTZ R85, R30, UR10 ;  /* 0x0000000a1e55dc20 */ /* 0x000fe20008410000 */
[----:B------:R-:W-:-:S03]  /*2520*/  @!P5 FMUL.FTZ R75, R31, UR10 ;  /* 0x0000000a1f4bdc20 */ /* 0x000fc60008410000 */
[----:B---3--:R-:W-:Y:S01]  /*2530*/  @P6 FFMA.FTZ R68, R28, UR10, R68 ;  /* 0x0000000a1c446c23 */ /* 0x008fe20008010044 */
        /* <DEDUP_REMOVED lines=9> */
.L_x_26817:
[----:B------:R-:W-:Y:S05]  /*25d0*/  BSYNC.RECONVERGENT B0 ;  /* 0x0000000000007941 */ /* 0x000fea0003800200 */
.L_x_26816:
[----:B------:R-:W-:Y:S01]  /*25e0*/  FADD.FTZ R86, RZ, R32 ;  /* 0x00000020ff567221 */ /* 0x000fe20000010000 */
[C---:B------:R-:W-:Y:S01]  /*25f0*/  ISETP.GT.U32.AND P5, PT, R78.reuse, 0xff, PT ;  /* 0x000000ff4e00780c */ /* 0x040fe20003fa4070 */
[----:B------:R-:W-:Y:S01]  /*2600*/  BSSY.RECONVERGENT B0, `(.L_x_26818) ;  /* 0x00000ac000007945 */ /* 0x000fe20003800200 */
[C---:B------:R-:W-:Y:S01]  /*2610*/  ISETP.GT.U32.AND P6, PT, R78.reuse, 0x17f, PT ;  /* 0x0000017f4e00780c */ /* 0x040fe20003fc4070 */
[----:B------:R-:W-:Y:S01]  /*2620*/  FADD.FTZ R73, R33, R86 ;  /* 0x0000005621497221 */ /* 0x000fe20000010000 */
[----:B------:R-:W-:Y:S02]  /*2630*/  P2R R75, PR, RZ, 0x2 ;  /* 0x00000002ff4b7803 */ /* 0x000fe40000000000 */
[----:B------:R-:W-:Y:S01]  /*2640*/  ISETP.GT.U32.AND P1, PT, R78, 0x1ff, PT ;  /* 0x000001ff4e00780c */ /* 0x000fe20003f24070 */
[----:B------:R-:W-:-:S04]  /*2650*/  FADD.FTZ R86, R34, R73 ;  /* 0x0000004922567221 */ /* 0x000fc80000010000 */
[----:B------:R-:W-:-:S05]  /*2660*/  FADD.FTZ R73, R35, R86 ;  /* 0x0000005623497221 */ /* 0x000fca0000010000 */
[----:B------:R-:W-:-:S05]  /*2670*/  FSEL R73, R73, RZ, P0 ;  /* 0x000000ff49497208 */ /* 0x000fca0000000000 */
[----:B------:R-:W-:-:S04]  /*2680*/  FADD.FTZ R86, R36, R73 ;  /* 0x0000004924567221 */ /* 0x000fc80000010000 */
[----:B------:R-:W-:-:S04]  /*2690*/  FADD.FTZ R83, R37, R86 ;  /* 0x0000005625537221 */ /* 0x000fc80000010000 */
[----:B------:R-:W-:-:S04]  /*26a0*/  FADD.FTZ R86, R38, R83 ;  /* 0x0000005326567221 */ /* 0x000fc80000010000 */
        /* <DEDUP_REMOVED lines=42> */
[----:B--234-:R-:W1:Y:S02]  /*2950*/  SHFL.BFLY PT, R104, R85, 0x2, 0x1f ;  /* 0x0c401f0055687f89 */ /* 0x01ce6400000e0000 */
[----:B-1----:R-:W-:-:S05]  /*2960*/  FADD.FTZ R104, R85, R104 ;  /* 0x0000006855687221 */ /* 0x002fca0000010000 */
[----:B------:R-:W1:Y:S02]  /*2970*/  SHFL.BFLY PT, R83, R104, 0x4, 0x1f ;  /* 0x0c801f0068537f89 */ /* 0x000e6400000e0000 */
[----:B-1----:R-:W-:-:S05]  /*2980*/  FADD.FTZ R83, R104, R83 ;  /* 0x0000005368537221 */ /* 0x002fca0000010000 */
[----:B------:R-:W1:Y:S02]  /*2990*/  SHFL.BFLY PT, R88, R83, 0x8, 0x1f ;  /* 0x0d001f0053587f89 */ /* 0x000e6400000e0000 */
[----:B-1----:R-:W-:Y:S02]  /*29a0*/  FADD.FTZ R88, R83, R88 ;  /* 0x0000005853587221 */ /* 0x002fe40000010000 */
[----:B------:R-:W1:Y:S03]  /*29b0*/  S2R R83, SR_TID.X ;  /* 0x0000000000537919 */ /* 0x000e660000002100 */
[----:B------:R-:W2:Y:S02]  /*29c0*/  SHFL.BFLY PT, R75, R88, 0x10, 0x1f ;  /* 0x0e001f00584b7f89 */ /* 0x000ea400000e0000 */
[----:B--2---:R-:W-:-:S04]  /*29d0*/  FADD.FTZ R75, R88, R75 ;  /* 0x0000004b584b7221 */ /* 0x004fc80000010000 */
[----:B0-----:R-:W-:-:S04]  /*29e0*/  FMUL.FTZ R92, R2, R75 ;  /* 0x0000004b025c7220 */ /* 0x001fc80000410000 */
[--C-:B------:R-:W-:Y:S01]  /*29f0*/  FADD.FTZ R73, R32, -R92.reuse ;  /* 0x8000005c20497221 */ /* 0x100fe20000010000 */
[--C-:B------:R-:W-:Y:S01]  /*2a00*/  FADD.FTZ R86, R33, -R92.reuse ;  /* 0x8000005c21567221 */ /* 0x100fe20000010000 */
[--C-:B------:R-:W-:Y:S01]  /*2a10*/  FADD.FTZ R75, R34, -R92.reuse ;  /* 0x8000005c224b7221 */ /* 0x100fe20000010000 */
[----:B------:R-:W-:Y:S01]  /*2a20*/  FADD.FTZ R88, R36, -R92 ;  /* 0x8000005c24587221 */ /* 0x000fe20000010000 */
[----:B------:R-:W-:-:S04]  /*2a30*/  FFMA.FTZ R73, R73, R73, RZ ;  /* 0x0000004949497223 */ /* 0x000fc800000100ff */
[----:B------:R-:W-:Y:S01]  /*2a40*/  FFMA.FTZ R86, R86, R86, R73 ;  /* 0x0000005656567223 */ /* 0x000fe20000010049 */
[----:B------:R-:W-:-:S03]  /*2a50*/  FADD.FTZ R73, R35, -R92 ;  /* 0x8000005c23497221 */ /* 0x000fc60000010000 */
[----:B------:R-:W-:Y:S01]  /*2a60*/  FFMA.FTZ R86, R75, R75, R86 ;  /* 0x0000004b4b567223 */ /* 0x000fe20000010056 */
[----:B------:R-:W-:-:S03]  /*2a70*/  FADD.FTZ R75, R38, -R92 ;  /* 0x8000005c264b7221 */ /* 0x000fc60000010000 */
[----:B------:R-:W-:-:S05]  /*2a80*/  FFMA.FTZ R86, R73, R73, R86 ;  /* 0x0000004949567223 */ /* 0x000fca0000010056 */
[----:B------:R-:W-:Y:S01]  /*2a90*/  FSEL R85, R86, RZ, P0 ;  /* 0x000000ff56557208 */ /* 0x000fe20000000000 */
[----:B------:R-:W-:-:S04]  /*2aa0*/  FADD.FTZ R86, R37, -R92 ;  /* 0x8000005c25567221 */ /* 0x000fc80000010000 */
        /* <DEDUP_REMOVED lines=8> */
[----:B------:R-:W-:Y:S02]  /*2b30*/  ISETP.GT.U32.AND P5, PT, R78, 0x1ff, PT ;  /* 0x000001ff4e00780c */ /* 0x000fe40003fa4070 */
        /* <DEDUP_REMOVED lines=15> */
[----:B------:R-:W-:Y:S01]  /*2c30*/  ISETP.GT.U32.AND P5, PT, R78, 0x27f, PT ;  /* 0x0000027f4e00780c */ /* 0x000fe20003fa4070 */
[--C-:B------:R-:W-:Y:S02]  /*2c40*/  FADD.FTZ R86, R49, -R92.reuse ;  /* 0x8000005c31567221 */ /* 0x100fe40000010000 */
        /* <DEDUP_REMOVED lines=44> */
[----:B------:R-:W-:Y:S02]  /*2f10*/  FADD.FTZ R86, R69, -R92 ;  /* 0x8000005c45567221 */ /* 0x000fe40000010000 */
[----:B------:R-:W-:-:S04]  /*2f20*/  FFMA.FTZ R73, R88, R88, R85 ;  /* 0x0000005858497223 */ /* 0x000fc80000010055 */
[----:B------:R-:W-:Y:S01]  /*2f30*/  FFMA.FTZ R86, R86, R86, R73 ;  /* 0x0000005656567223 */ /* 0x000fe20000010049 */
[----:B------:R-:W-:-:S03]  /*2f40*/  FADD.FTZ R73, R71, -R92 ;  /* 0x8000005c47497221 */ /* 0x000fc60000010000 */
[----:B------:R-:W-:Y:S01]  /*2f50*/  FFMA.FTZ R86, R75, R75, R86 ;  /* 0x0000004b4b567223 */ /* 0x000fe20000010056 */
[----:B-1----:R-:W-:-:S03]  /*2f60*/  LOP3.LUT R75, R83, 0x1f, RZ, 0xc0, !PT ;  /* 0x0000001f534b7812 */ /* 0x002fc600078ec0ff */
[----:B------:R-:W-:Y:S01]  /*2f70*/  @P5 FFMA.FTZ R85, R73, R73, R86 ;  /* 0x0000004949555223 */ /* 0x000fe20000010056 */
[----:B------:R-:W-:Y:S02]  /*2f80*/  LOP3.LUT P5, RZ, R83, 0x1f, RZ, 0xc0, !PT ;  /* 0x0000001f53ff7812 */ /* 0x000fe400078ac0ff */
[----:B------:R-:W-:Y:S02]  /*2f90*/  MOV R73, RZ ;  /* 0x000000ff00497202 */ /* 0x000fe40000000f00 */
        /* <DEDUP_REMOVED lines=18> */
.L_x_26819:
[----:B------:R-:W-:Y:S05]  /*30c0*/  BSYNC.RECONVERGENT B0 ;  /* 0x0000000000007941 */ /* 0x000fea0003800200 */
.L_x_26818:
[----:B------:R-:W-:Y:S01]  /*30d0*/  BAR.SYNC.DEFER_BLOCKING 0x0 ;  /* 0x0000000000007b1d */ /* 0x000fe20000010000 */
[----:B------:R-:W-:Y:S02]  /*30e0*/  ISETP.GT.U32.AND P5, PT, R75, 0x3, PT ;  /* 0x000000034b00780c */ /* 0x000fe40003fa4070 */
[----:B0-----:R-:W-:-:S03]  /*30f0*/  CS2R R92, SRZ ;  /* 0x00000000005c7805 */ /* 0x001fc6000001ff00 */
[----:B------:R-:W-:Y:S08]  /*3100*/  BSSY.RECONVERGENT B0, `(.L_x_26820) ;  /* 0x000000a000007945 */ /* 0x000ff00003800200 */
        /* <DEDUP_REMOVED lines=9> */
.L_x_26821:
[----:B------:R-:W-:Y:S05]  /*31a0*/  BSYNC.RECONVERGENT B0 ;  /* 0x0000000000007941 */ /* 0x000fea0003800200 */
.L_x_26820:
[----:B------:R-:W1:Y:S01]  /*31b0*/  SHFL.DOWN PT, R104, R73, 0x2, 0x1f ;  /* 0x08401f0049687f89 */ /* 0x000e6200000e0000 */
[----:B------:R-:W-:Y:S02]  /*31c0*/  I2FP.F32.S32 R107, R73 ;  /* 0x00000049006b7245 */ /* 0x000fe40000201400 */
        /* <DEDUP_REMOVED lines=29> */
[----:B------:R-:W0:Y:S01]  /*33a0*/  @!P6 LDC.64 R104, c[0x0][0x3c0] ;  /* 0x0000f000ff68eb82 */ /* 0x000e220000000a00 */
[----:B------:R-:W-:Y:S01]  /*33b0*/  FMUL.FTZ R85, R85, R106 ;  /* 0x0000006a55557220 */ /* 0x000fe20000410000 */
[----:B--2---:R-:W-:-:S03]  /*33c0*/  FMUL.FTZ R73, R86, R73 ;  /* 0x0000004956497220 */ /* 0x004fc60000410000 */
[----:B------:R-:W-:-:S03]  /*33d0*/  FMUL.FTZ R85, R85, R92 ;  /* 0x0000005c55557220 */ /* 0x000fc60000410000 */
[----:B------:R-:W1:Y:S01]  /*33e0*/  SHFL.IDX PT, R73, R73, RZ, 0x1f ;  /* 0x00001fff49497589 */ /* 0x000e6200000e0000 */
[----:B------:R-:W-:Y:S01]  /*33f0*/  FFMA.FTZ R75, R86, R85, R75 ;  /* 0x00000055564b7223 */ /* 0x000fe2000001004b */
[----:B------:R-:W2:Y:S05]  /*3400*/  @!P6 LDC.64 R92, c[0x0][0x3c8] ;  /* 0x0000f200ff5ceb82 */ /* 0x000eaa0000000a00 */
[----:B------:R-:W3:Y:S03]  /*3410*/  SHFL.IDX PT, R75, R75, RZ, 0x1f ;  /* 0x00001fff4b4b7589 */ /* 0x000ee600000e0000 */
[----:B------:R-:W3:Y:S01]  /*3420*/  LDC R86, c[0x0][0x448] ;  /* 0x00011200ff567b82 */ /* 0x000ee20000000800 */
[----:B0-----:R-:W-:-:S04]  /*3430*/  @!P6 IMAD.WIDE R104, R11, 0x4, R104 ;  /* 0x000000040b68e825 */ /* 0x001fc800078e0268 */
[----:B-1----:R-:W-:Y:S01]  /*3440*/  FMUL.FTZ R85, R73, R73 ;  /* 0x0000004949557220 */ /* 0x002fe20000410000 */
[----:B------:R0:W-:Y:S01]  /*3450*/  @!P6 STG.E desc[UR6][R104.64], R73 ;  /* 0x000000496800e986 */ /* 0x0001e2000c101906 */
[----:B--2---:R-:W-:-:S03]  /*3460*/  @!P6 IMAD.WIDE R92, R11, 0x4, R92 ;  /* 0x000000040b5ce825 */ /* 0x004fc600078e025c */
[----:B------:R-:W-:Y:S01]  /*3470*/  FSEL R85, R85, RZ, P5 ;  /* 0x000000ff55557208 */ /* 0x000fe20002800000 */
[----:B---3--:R-:W-:-:S04]  /*3480*/  FFMA.FTZ R86, R75, UR12, R86 ;  /* 0x0000000c4b567c23 */ /* 0x008fc80008010056 */
[----:B------:R-:W-:-:S06]  /*3490*/  FADD.FTZ R85, R86, R85 ;  /* 0x0000005556557221 */ /* 0x000fcc0000010000 */
[----:B------:R-:W1:Y:S02]  /*34a0*/  MUFU.RSQ R85, R85 ;  /* 0x0000005500557308 */ /* 0x000e640000001400 */
[----:B-1----:R0:W-:Y:S01]  /*34b0*/  @!P6 STG.E desc[UR6][R92.64], R85 ;  /* 0x000000555c00e986 */ /* 0x0021e2000c101906 */
[----:B-----5:R-:W-:-:S13]  /*34c0*/  ISETP.GE.AND P6, PT, R74, 0x1, PT ;  /* 0x000000014a00780c */ /* 0x020fda0003fc6270 */
[----:B0-----:R-:W-:Y:S05]  /*34d0*/  @!P6 BRA `(.L_x_26822) ;  /* 0x000000100040e947 */ /* 0x001fea0003800000 */
[----:B------:R-:W-:Y:S01]  /*34e0*/  FSEL R86, R73, RZ, !P5 ;  /* 0x000000ff49567208 */ /* 0x000fe20006800000 */
[----:B------:R-:W-:Y:S01]  /*34f0*/  BSSY.RECONVERGENT B0, `(.L_x_26823) ;  /* 0x000001f000007945 */ /* 0x000fe20003800200 */
[----:B------:R-:W-:-:S05]  /*3500*/  IADD3 R73, PT, PT, R74, -0x1, RZ ;  /* 0xffffffff4a497810 */ /* 0x000fca0007ffe0ff */
[----:B------:R-:W-:-:S05]  /*3510*/  IMAD R73, R73, R72, RZ ;  /* 0x0000004849497224 */ /* 0x000fca00078e02ff */
[----:B------:R-:W-:-:S04]  /*3520*/  SHF.R.S32.HI R72, RZ, 0x1f, R73 ;  /* 0x0000001fff487819 */ /* 0x000fc80000011449 */
[----:B------:R-:W-:-:S04]  /*3530*/  LEA.HI R72, R72, R73, RZ, 0x2 ;  /* 0x0000004948487211 */ /* 0x000fc800078f10ff */
[----:B------:R-:W-:Y:S01]  /*3540*/  LEA.HI.SX32 R88, R72, R83, 0x1e ;  /* 0x0000005348587211 */ /* 0x000fe200078ff2ff */
[----:B------:R-:W-:Y:S06]  /*3550*/  @!P0 BRA `(.L_x_26824) ;  /* 0x0000000000608947 */ /* 0x000fec0003800000 */
[----:B------:R-:W0:Y:S01]  /*3560*/  LDC.64 R106, c[0x0][0x428] ;  /* 0x00010a00ff6a7b82 */ /* 0x000e220000000a00 */
        /* <DEDUP_REMOVED lines=9> */
[--C-:B------:R-:W-:Y:S01]  /*3600*/  FADD.FTZ R92, R34, -R86.reuse ;  /* 0x80000056225c7221 */ /* 0x100fe20000010000 */
[----:B------:R-:W-:Y:S01]  /*3610*/  FADD.FTZ R104, R35, -R86 ;  /* 0x8000005623687221 */ /* 0x000fe20000010000 */
[----:B------:R-:W-:Y:S02]  /*3620*/  HADD2.F32 R74, -RZ, R13.H0_H0 ;  /* 0x2000000dff4a7230 */ /* 0x000fe40000004100 */
[----:B------:R-:W-:Y:S01]  /*3630*/  FFMA.FTZ R72, R93, R75, R72 ;  /* 0x0000004b5d487223 */ /* 0x000fe20000010048 */
[C---:B------:R-:W-:Y:S01]  /*3640*/  FMUL.FTZ R105, R85.reuse, R92 ;  /* 0x0000005c55697220 */ /* 0x040fe20000410000 */
[----:B------:R-:W-:Y:S02]  /*3650*/  HADD2.F32 R93, -RZ, R79.H1_H1 ;  /* 0x3000004fff5d7230 */ /* 0x000fe40000004100 */
[----:B------:R-:W-:Y:S01]  /*3660*/  FMUL.FTZ R104, R85, R104 ;  /* 0x0000006855687220 */ /* 0x000fe20000410000 */
[----:B------:R-:W-:-:S02]  /*3670*/  HADD2.F32 R92, -RZ, R80.H1_H1 ;  /* 0x30000050ff5c7230 */ /* 0x000fc40000004100 */
[----:B------:R-:W-:Y:S02]  /*3680*/  HADD2.F32 R75, -RZ, R103.H1_H1 ;  /* 0x30000067ff4b7230 */ /* 0x000fe40000004100 */
[----:B------:R-:W-:-:S03]  /*3690*/  FFMA.FTZ R74, R105, R93, R74 ;  /* 0x0000005d694a7223 */ /* 0x000fc6000001004a */
[----:B------:R-:W-:Y:S01]  /*36a0*/  FFMA.FTZ R75, R104, R92, R75 ;  /* 0x0000005c684b7223 */ /* 0x000fe2000001004b */
[C---:B0-----:R-:W-:Y:S01]  /*36b0*/  IMAD.WIDE.U32 R106, R88.reuse, 0x10, R106 ;  /* 0x00000010586a7825 */ /* 0x041fe200078e006a */
[----:B------:R-:W-:-:S04]  /*36c0*/  IADD3 R88, PT, PT, R88, 0x80, RZ ;  /* 0x0000008058587810 */ /* 0x000fc80007ffe0ff */
[----:B------:R0:W-:Y:S03]  /*36d0*/  STG.E.128 desc[UR6][R106.64], R72 ;  /* 0x000000486a007986 */ /* 0x0001e6000c101d06 */
.L_x_26824:
[----:B------:R-:W-:Y:S05]  /*36e0*/  BSYNC.RECONVERGENT B0 ;  /* 0x0000000000007941 */ /* 0x000fea0003800200 */
.L_x_26823:
[----:B------:R-:W-:Y:S01]  /*36f0*/  ISETP.GE.U32.AND P0, PT, R78, 0x100, PT ;  /* 0x000001004e00780c */ /* 0x000fe20003f06070 */
[----:B------:R-:W-:-:S12]  /*3700*/  BSSY.RECONVERGENT B0, `(.L_x_26825) ;  /* 0x000001a000007945 */ /* 0x000fd80003800200 */
[----:B------:R-:W-:Y:S05]  /*3710*/  @!P0 BRA `(.L_x_26826) ;  /* 0x0000000000608947 */ /* 0x000fea0003800000 */
[----:B0-----:R-:W0:Y:S01]  /*3720*/  LDC.64 R106, c[0x0][0x428] ;  /* 0x00010a00ff6a7b82 */ /* 0x001e220000000a00 */
        /* <DEDUP_REMOVED lines=23> */
.L_x_26826:
[----:B------:R-:W-:Y:S05]  /*38a0*/  BSYNC.RECONVERGENT B0 ;  /* 0x0000000000007941 */ /* 0x000fea0003800200 */
.L_x_26825:
[----:B------:R-:W-:Y:S01]  /*38b0*/  ISETP.GE.U32.AND P0, PT, R78, 0x180, PT ;  /* 0x000001804e00780c */ /* 0x000fe20003f06070 */
[----:B------:R-:W-:-:S12]  /*38c0*/  BSSY.RECONVERGENT B0, `(.L_x_26827) ;  /* 0x000001a000007945 */ /* 0x000fd80003800200 */
[----:B------:R-:W-:Y:S05]  /*38d0*/  @!P0 BRA `(.L_x_26828) ;  /* 0x0000000000608947 */ /* 0x000fea0003800000 */
[----:B01----:R-:W0:Y:S01]  /*38e0*/  LDC.64 R106, c[0x0][0x428] ;  /* 0x00010a00ff6a7b82 */ /* 0x003e220000000a00 */
        /* <DEDUP_REMOVED lines=23> */
.L_x_26828:
[----:B------:R-:W-:Y:S05]  /*3a60*/  BSYNC.RECONVERGENT B0 ;  /* 0x0000000000007941 */ /* 0x000fea0003800200 */
.L_x_26827:
[----:B------:R-:W-:Y:S01]  /*3a70*/  ISETP.GE.U32.AND P0, PT, R78, 0x200, PT ;  /* 0x000002004e00780c */ /* 0x000fe20003f06070 */
[----:B------:R-:W-:-:S12]  /*3a80*/  BSSY.RECONVERGENT B0, `(.L_x_26829) ;  /* 0x000001a000007945 */ /* 0x000fd80003800200 */
[----:B------:R-:W-:Y:S05]  /*3a90*/  @!P0 BRA `(.L_x_26830) ;  /* 0x0000000000608947 */ /* 0x000fea0003800000 */
[----:B012---:R-:W0:Y:S01]  /*3aa0*/  LDC.64 R106, c[0x0][0x428] ;  /* 0x00010a00ff6a7b82 */ /* 0x007e220000000a00 */
        /* <DEDUP_REMOVED lines=23> */
.L_x_26830:
[----:B------:R-:W-:Y:S05]  /*3c20*/  BSYNC.RECONVERGENT B0 ;  /* 0x0000000000007941 */ /* 0x000fea0003800200 */
.L_x_26829:
[----:B------:R-:W-:Y:S01]  /*3c30*/  ISETP.GE.U32.AND P0, PT, R78, 0x280, PT ;  /* 0x000002804e00780c */ /* 0x000fe20003f06070 */
[----:B------:R-:W-:-:S12]  /*3c40*/  BSSY.RECONVERGENT B0, `(.L_x_26831) ;  /* 0x000001a000007945 */ /* 0x000fd80003800200 */
[----:B------:R-:W-:Y:S05]  /*3c50*/  @!P0 BRA `(.L_x_26832) ;  /* 0x0000000000608947 */ /* 0x000fea0003800000 */
[----:B0123--:R-:W0:Y:S01]  /*3c60*/  LDC.64 R106, c[0x0][0x428] ;  /* 0x00010a00ff6a7b82 */ /* 0x00fe220000000a00 */
        /* <DEDUP_REMOVED lines=23> */
.L_x_26832:
[----:B------:R-:W-:Y:S05]  /*3de0*/  BSYNC.RECONVERGENT B0 ;  /* 0x0000000000007941 */ /* 0x000fea0003800200 */
.L_x_26831:
[----:B------:R-:W-:Y:S01]  /*3df0*/  ISETP.GE.U32.AND P0, PT, R78, 0x300, PT ;  /* 0x000003004e00780c */ /* 0x000fe20003f06070 */
[----:B------:R-:W-:-:S12]  /*3e00*/  BSSY.RECONVERGENT B0, `(.L_x_26833) ;  /* 0x000001a000007945 */ /* 0x000fd80003800200 */
[----:B------:R-:W-:Y:S05]  /*3e10*/  @!P0 BRA `(.L_x_26834) ;  /* 0x0000000000608947 */ /* 0x000fea0003800000 */
[----:B01234-:R-:W0:Y:S01]  /*3e20*/  LDC.64 R106, c[0x0][0x428] ;  /* 0x00010a00ff6a7b82 */ /* 0x01fe220000000a00 */
        /* <DEDUP_REMOVED lines=23> */
.L_x_26834:
[----:B------:R-:W-:Y:S05]  /*3fa0*/  BSYNC.RECONVERGENT B0 ;  /* 0x0000000000007941 */ /* 0x000fea0003800200 */
.L_x_26833:
[----:B------:R-:W-:Y:S04]  /*3fb0*/  BSSY.RECONVERGENT B0, `(.L_x_26835) ;  /* 0x000001a000007945 */ /* 0x000fe80003800200 */
        /* <DEDUP_REMOVED lines=25> */
.L_x_26836:
[----:B------:R-:W-:Y:S05]  /*4150*/  BSYNC.RECONVERGENT B0 ;  /* 0x0000000000007941 */ /* 0x000fea0003800200 */
.L_x_26835:
        /* <DEDUP_REMOVED lines=26> */
.L_x_26838:
[----:B------:R-:W-:Y:S05]  /*4300*/  BSYNC.RECONVERGENT B0 ;  /* 0x0000000000007941 */ /* 0x000fea0003800200 */
.L_x_26837:
        /* <DEDUP_REMOVED lines=26> */
.L_x_26840:
[----:B------:R-:W-:Y:S05]  /*44b0*/  BSYNC.RECONVERGENT B0 ;  /* 0x0000000000007941 */ /* 0x000fea0003800200 */
.L_x_26839:
[----:B------:R-:W-:Y:S04]  /*44c0*/  BSSY.RECONVERGENT B0, `(.L_x_26822) ;  /* 0x0000011000007945 */ /* 0x000fe80003800200 */
[----:B------:R-:W-:Y:S05]  /*44d0*/  @!P4 BRA `(.L_x_26841) ;  /* 0x00000000003cc947 */ /* 0x000fea0003800000 */
[----:B------:R-:W5:Y:S01]  /*44e0*/  LDC.64 R104, c[0x0][0x428] ;  /* 0x00010a00ff687b82 */ /* 0x000f620000000a00 */
[--C-:B01234-:R-:W-:Y:S01]  /*44f0*/  FADD.FTZ R72, R68, -R86.reuse ;  /* 0x8000005644487221 */ /* 0x11ffe20000010000 */
        /* <DEDUP_REMOVED lines=13> */
.L_x_26841:
[----:B------:R-:W-:Y:S05]  /*45d0*/  BSYNC.RECONVERGENT B0 ;  /* 0x0000000000007941 */ /* 0x000fea0003800200 */
.L_x_26822:
[----:B01234-:R-:W0:Y:S01]  /*45e0*/  LDC.64 R72, c[0x0][0x380] ;  /* 0x0000e000ff487b82 */ /* 0x01fe220000000a00 */
[----:B------:R-:W-:Y:S01]  /*45f0*/  UPLOP3.LUT UP0, UPT, UPT, UPT, UP0, 0x40, 0x4 ;  /* 0x000000000004789c */ /* 0x000fe20003f0e800 */
[----:B0-----:R-:W-:-:S04]  /*4600*/  IADD3 R11, PT, PT, R11, R72, RZ ;  /* 0x000000480b0b7210 */ /* 0x001fc80007ffe0ff */
[----:B------:R-:W-:-:S13]  /*4610*/  ISETP.GE.AND P0, PT, R11, R73, PT ;  /* 0x000000490b00720c */ /* 0x000fda0003f06270 */
[----:B------:R-:W-:Y:S05]  /*4620*/  @!P0 BRA `(.L_x_26842) ;  /* 0xffffffc800bc8947 */ /* 0x000fea000383ffff */
[----:B------:R-:W-:Y:S05]  /*4630*/  EXIT ;  /* 0x000000000000794d */ /* 0x000fea0003800000 */
.L_x_26843:
        /* <DEDUP_REMOVED lines=12> */
.L_x_34110:


//--------------------- .text._ZN10layer_norm13ln_fwd_kernelINS_13Kernel_traitsI6__halfffffjLj5120ELj1ELj1ELj4ELj16ENS_18Kernel_traits_baseILj5120ES2_ffffjLj128EEEEELb0ELb0ELb1ELb1EEEvNS_9FwdParamsE --------------------------
	.section	.text._ZN10layer_norm13ln_fwd_kernelINS_13Kernel_traitsI6__halfffffjLj5120ELj1ELj1ELj4ELj16ENS_18Kernel_traits_baseILj5120ES2_ffffjLj128EEEEELb0ELb0ELb1ELb1EEEvNS_9FwdParamsE,"ax",@progbits
	.align	128
        .global         _ZN10layer_norm13ln_fwd_kernelINS_13Kernel_traitsI6__halfffffjLj5120ELj1ELj1ELj4ELj16ENS_18Kernel_traits_baseILj5120ES2_ffffjLj128EEEEELb0ELb0ELb1ELb1EEEvNS_9FwdParamsE
        .type           _ZN10layer_norm13ln_fwd_kernelINS_13Kernel_traitsI6__halfffffjLj5120ELj1ELj1ELj4ELj16ENS_18Kernel_traits_baseILj5120ES2_ffffjLj128EEEEELb0ELb0ELb1ELb1EEEvNS_9FwdParamsE,@function
        .size           _ZN10layer_norm13ln_fwd_kernelINS_13Kernel_traitsI6__halfffffjLj5120ELj1ELj1ELj4ELj16ENS_18Kernel_traits_baseILj5120ES2_ffffjLj128EEEEELb0ELb0ELb1ELb1EEEvNS_9FwdParamsE,(.L_x_34111 - _ZN10layer_norm13ln_fwd_kernelINS_13Kernel_traitsI6__halfffffjLj5120ELj1ELj1ELj4ELj16ENS_18Kernel_traits_baseILj5120ES2_ffffjLj128EEEEELb0ELb0ELb1ELb1EEEvNS_9FwdParamsE)
        .other          _ZN10layer_norm13ln_fwd_kernelINS_13Kernel_traitsI6__halfffffjLj5120ELj1ELj1ELj4ELj16ENS_18Kernel_traits_baseILj5120ES2_ffffjLj128EEEEELb0ELb0ELb1ELb1EEEvNS_9FwdParamsE,@"STO_CUDA_ENTRY STV_DEFAULT"
_ZN10layer_norm13ln_fwd_kernelINS_13Kernel_traitsI6__halfffffjLj5120ELj1ELj1ELj4ELj16ENS_18Kernel_traits_baseILj5120ES2_ffffjLj128EEEEELb0ELb0ELb1ELb1EEEvNS_9FwdParamsE:
.text._ZN10layer_norm13ln_fwd_kernelINS_13Kernel_traitsI6__halfffffjLj5120ELj1ELj1ELj4ELj16ENS_18Kernel_traits_baseILj5120ES2_ffffjLj128EEEEELb0ELb0ELb1ELb1EEEvNS_9FwdParamsE:
        /* <DEDUP_REMOVED lines=9> */
[----:B------:R-:W0:Y:S01]  /*0090*/  LDC.64 R18, c[0x0][0x438] ;  /* 0x00010e00ff127b82 */ /* 0x000e220000000a00 */
[----:B-1----:R-:W-:-:S05]  /*00a0*/  IMAD.WIDE.U32 R16, R79, 0x8, R16 ;  /* 0x000000084f107825 */ /* 0x002fca00078e0010 */
[----:B------:R1:W5:Y:S01]  /*00b0*/  LDG.E.64 R4, desc[UR14][R16.64] ;  /* 0x0000000e10047981 */ /* 0x000362000c1e1b00 */
[----:B0-----:R-:W-:-:S03]  /*00c0*/  IMAD.WIDE.U32 R18, R79, 0x8, R18 ;  /* 0x000000084f127825 */ /* 0x001fc600078e0012 */
        /* <DEDUP_REMOVED lines=20> */
.L_x_26844:
[----:B------:R-:W1:Y:S02]  /*0210*/  LDC.64 R2, c[0x0][0x3d0] ;  /* 0x0000f400ff027b82 */ /* 0x000e640000000a00 */
[----:B-1----:R-:W-:-:S05]  /*0220*/  IMAD.WIDE.U32 R16, R79, 0x8, R2 ;  /* 0x000000084f107825 */ /* 0x002fca00078e0002 */
        /* <DEDUP_REMOVED lines=20> */
.L_x_26845:
[----:B------:R-:W0:Y:S02]  /*0370*/  LDCU UR4, c[0x0][0x384] ;  /* 0x00007080ff0477ac */ /* 0x000e240008000800 */
[----:B0-----:R-:W-:-:S06]  /*0380*/  UISETP.GE.AND UP0, UPT, UR7, UR4, UPT ;  /* 0x000000040700728c */ /* 0x001fcc000bf06270 */
[----:B------:R-:W-:-:S13]  /*0390*/  PLOP3.LUT P0, PT, PT, PT, UP0, 0x80, 0x8 ;  /* 0x000000000008781c */ /* 0x000fda0003f0f008 */
[----:B------:R-:W-:Y:S05]  /*03a0*/  @P0 EXIT ;  /* 0x000000000000094d */ /* 0x000fea0003800000 */
[----:B-----5:R-:W-:Y:S01]  /*03b0*/  MOV R77, R4 ;  /* 0x00000004004d7202 */ /* 0x020fe20000000f00 */
[----:B------:R-:W0:Y:S01]  /*03c0*/  LDCU UR16, c[0x0][0x388] ;  /* 0x00007100ff1077ac */ /* 0x000e220008000800 */
[----:B------:R-:W-:Y:S02]  /*03d0*/  MOV R0, R5 ;  /* 0x0000000500007202 */ /* 0x000fe40000000f00 */
[--C-:B------:R-:W-:Y:S01]  /*03e0*/  SHF.R.U64 R76, R4, 0x10, R5.reuse ;  /* 0x00000010044c7819 */ /* 0x100fe20000001205 */
[----:B------:R-:W2:Y:S01]  /*03f0*/  LDCU.U8 UR17, c[0x0][0x410] ;  /* 0x00008200ff1177ac */ /* 0x000ea20008000000 */
[----:B-1----:R-:W-:Y:S02]  /*0400*/  SHF.R.U32.HI R16, RZ, 0x10, R5 ;  /* 0x00000010ff107819 */ /* 0x002fe40000011605 */
[----:B------:R-:W-:Y:S01]  /*0410*/  MOV R75, R6 ;  /* 0x00000006004b7202 */ /* 0x000fe20000000f00 */
[----:B------:R-:W1:Y:S01]  /*0420*/  LDCU UR20, c[0x0][0x400] ;  /* 0x00008000ff1477ac */ /* 0x000e620008000800 */
[----:B------:R-:W-:-:S02]  /*0430*/  SHF.R.U64 R74, R6, 0x10, R7 ;  /* 0x00000010064a7819 */ /* 0x000fc40000001207 */
[----:B------:R-:W-:Y:S01]  /*0440*/  MOV R4, R7 ;  /* 0x0000000700047202 */ /* 0x000fe20000000f00 */
[----:B------:R-:W3:Y:S01]  /*0450*/  LDCU UR6, c[0x0][0x40c] ;  /* 0x00008180ff0677ac */ /* 0x000ee20008000800 */
[----:B------:R-:W-:Y:S02]  /*0460*/  MOV R5, R8 ;  /* 0x0000000800057202 */ /* 0x000fe40000000f00 */
[----:B------:R-:W-:Y:S01]  /*0470*/  MOV R6, R9 ;  /* 0x0000000900067202 */ /* 0x000fe20000000f00 */
[----:B------:R-:W4:Y:S01]  /*0480*/  LDCU.128 UR8, c[0x0][0x3f0] ;  /* 0x00007e00ff0877ac */ /* 0x000f220008000c00 */
[----:B------:R-:W-:Y:S02]  /*0490*/  PRMT R77, R0, 0x5410, R77 ;  /* 0x00005410004d7816 */ /* 0x000fe4000000004d */
[----:B------:R-:W-:Y:S01]  /*04a0*/  PRMT R75, R4, 0x5410, R75 ;  /* 0x00005410044b7816 */ /* 0x000fe2000000004b */
[----:B------:R-:W0:Y:S01]  /*04b0*/  LDCU.64 UR18, c[0x0][0x3a0] ;  /* 0x00007400ff1277ac */ /* 0x000e220008000a00 */
[----:B------:R-:W-:-:S02]  /*04c0*/  PRMT R0, R6, 0x5410, R5 ;  /* 0x0000541006007816 */ /* 0x000fc40000000005 */
[----:B------:R-:W-:Y:S01]  /*04d0*/  MOV R4, R2 ;  /* 0x0000000200047202 */ /* 0x000fe20000000f00 */
[----:B------:R-:W0:Y:S01]  /*04e0*/  LDCU.64 UR22, c[0x0][0x380] ;  /* 0x00007000ff1677ac */ /* 0x000e220008000a00 */
[----:B------:R-:W-:Y:S02]  /*04f0*/  MOV R5, R3 ;  /* 0x0000000300057202 */ /* 0x000fe40000000f00 */
[----:B------:R-:W-:Y:S01]  /*0500*/  MOV R6, R49 ;  /* 0x0000003100067202 */ /* 0x000fe20000000f00 */
[----:B------:R-:W-:Y:S01]  /*0510*/  UPLOP3.LUT UP0, UPT, UPT, UPT, UPT, 0x40, 0x4 ;  /* 0x000000000004789c */ /* 0x000fe20003f0e870 */
[----:B------:R-:W-:Y:S02]  /*0520*/  PRMT R87, R4, 0x5410, R5 ;  /* 0x0000541004577816 */ /* 0x000fe40000000005 */
[----:B------:R-:W-:Y:S02]  /*0530*/  MOV R4, R48 ;  /* 0x0000003000047202 */ /* 0x000fe40000000f00 */
[----:B------:R-:W-:-:S02]  /*0540*/  MOV R5, R50 ;  /* 0x0000003200057202 */ /* 0x000fc40000000f00 */
[----:B------:R-:W-:Y:S02]  /*0550*/  PRMT R90, R4, 0x5410, R6 ;  /* 0x00005410045a7816 */ /* 0x000fe40000000006 */
[----:B------:R-:W-:Y:S02]  /*0560*/  MOV R4, R51 ;  /* 0x0000003300047202 */ /* 0x000fe40000000f00 */
[--C-:B------:R-:W-:Y:S02]  /*0570*/  SHF.R.U64 R93, R54, 0x10, R55.reuse ;  /* 0x00000010365d7819 */ /* 0x100fe40000001237 */
[----:B------:R-:W-:Y:S02]  /*0580*/  PRMT R91, R5, 0x5410, R4 ;  /* 0x00005410055b7816 */ /* 0x000fe40000000004 */
[----:B------:R-:W-:Y:S02]  /*0590*/  SHF.R.U32.HI R4, RZ, 0x10, R55 ;  /* 0x00000010ff047819 */ /* 0x000fe40000011637 */
[----:B------:R-:W-:-:S02]  /*05a0*/  MOV R5, R52 ;  /* 0x0000003400057202 */ /* 0x000fc40000000f00 */
[----:B------:R-:W-:Y:S02]  /*05b0*/  PRMT R93, R93, 0x5410, R4 ;  /* 0x000054105d5d7816 */ /* 0x000fe40000000004 */
[----:B------:R-:W-:Y:S02]  /*05c0*/  MOV R6, R53 ;  /* 0x0000003500067202 */ /* 0x000fe40000000f00 */
[--C-:B------:R-:W-:Y:S02]  /*05d0*/  SHF.R.U64 R94, R56, 0x10, R57.reuse ;  /* 0x00000010385e7819 */ /* 0x100fe40000001239 */
[----:B------:R-:W-:Y:S02]  /*05e0*/  SHF.R.U32.HI R4, RZ, 0x10, R57 ;  /* 0x00000010ff047819 */ /* 0x000fe40000011639 */
[----:B------:R-:W-:Y:S02]  /*05f0*/  PRMT R92, R5, 0x5410, R6 ;  /* 0x00005410055c7816 */ /* 0x000fe40000000006 */
[----:B------:R-:W-:-:S02]  /*0600*/  PRMT R94, R94, 0x5410, R4 ;  /* 0x000054105e5e7816 */ /* 0x000fc40000000004 */
[----:B------:R-:W-:Y:S02]  /*0610*/  SHF.R.U32.HI R95, RZ, 0x10, R65 ;  /* 0x00000010ff5f7819 */ /* 0x000fe40000011641 */
[--C-:B------:R-:W-:Y:S02]  /*0620*/  SHF.R.U64 R5, R66, 0x10, R67.reuse ;  /* 0x0000001042057819 */ /* 0x100fe40000001243 */
[----:B------:R-:W-:Y:S02]  /*0630*/  SHF.R.U32.HI R96, RZ, 0x10, R67 ;  /* 0x00000010ff607819 */ /* 0x000fe40000011643 */
[----:B------:R-:W-:Y:S02]  /*0640*/  SHF.R.U64 R4, R68, 0x10, R69 ;  /* 0x0000001044047819 */ /* 0x000fe40000001245 */
[----:B------:R-:W-:Y:S02]  /*0650*/  SHF.R.U32.HI R17, RZ, 0x10, R7 ;  /* 0x00000010ff117819 */ /* 0x000fe40000011607 */
[----:B------:R-:W-:-:S02]  /*0660*/  MOV R80, R10 ;  /* 0x0000000a00507202 */ /* 0x000fc40000000f00 */
[----:B------:R-:W-:Y:S02]  /*0670*/  SHF.R.U64 R81, R10, 0x10, R11 ;  /* 0x000000100a517819 */ /* 0x000fe4000000120b */
[--C-:B------:R-:W-:Y:S02]  /*0680*/  SHF.R.U64 R78, R8, 0x10, R9.reuse ;  /* 0x00000010084e7819 */ /* 0x100fe40000001209 */
[----:B------:R-:W-:Y:S02]  /*0690*/  SHF.R.U32.HI R18, RZ, 0x10, R9 ;  /* 0x00000010ff127819 */ /* 0x000fe40000011609 */
[----:B------:R-:W-:Y:S02]  /*06a0*/  MOV R7, R11 ;  /* 0x0000000b00077202 */ /* 0x000fe40000000f00 */
[----:B------:R-:W-:Y:S02]  /*06b0*/  SHF.R.U32.HI R10, RZ, 0x10, R11 ;  /* 0x00000010ff0a7819 */ /* 0x000fe4000001160b */
[----:B------:R-:W-:-:S02]  /*06c0*/  MOV R83, R12 ;  /* 0x0000000c00537202 */ /* 0x000fc40000000f00 */
[----:B------:R-:W-:Y:S02]  /*06d0*/  SHF.R.U64 R84, R12, 0x10, R13 ;  /* 0x000000100c547819 */ /* 0x000fe4000000120d */
[----:B------:R-:W-:Y:S02]  /*06e0*/  PRMT R95, R95, 0x5410, R5 ;  /* 0x000054105f5f7816 */ /* 0x000fe40000000005 */
[----:B------:R-:W-:Y:S02]  /*06f0*/  PRMT R96, R96, 0x5410, R4 ;  /* 0x0000541060607816 */ /* 0x000fe40000000004 */
[----:B------:R-:W-:Y:S02]  /*0700*/  MOV R8, R13 ;  /* 0x0000000d00087202 */ /* 0x000fe40000000f00 */
[----:B------:R-:W-:Y:S02]  /*0710*/  SHF.R.U32.HI R11, RZ, 0x10, R13 ;  /* 0x00000010ff0b7819 */ /* 0x000fe4000001160d */
[----:B------:R-:W-:-:S02]  /*0720*/  MOV R85, R14 ;  /* 0x0000000e00557202 */ /* 0x000fc40000000f00 */
[----:B------:R-:W-:Y:S02]  /*0730*/  MOV R9, R15 ;  /* 0x0000000f00097202 */ /* 0x000fe40000000f00 */
[--C-:B------:R-:W-:Y:S02]  /*0740*/  SHF.R.U64 R86, R14, 0x10, R15.reuse ;  /* 0x000000100e567819 */ /* 0x100fe4000000120f */
[----:B------:R-:W-:Y:S02]  /*0750*/  SHF.R.U32.HI R12, RZ, 0x10, R15 ;  /* 0x00000010ff0c7819 */ /* 0x000fe4000001160f */
[----:B------:R-:W-:Y:S02]  /*0760*/  SHF.R.U32.HI R97, RZ, 0x10, R69 ;  /* 0x00000010ff617819 */ /* 0x000fe40000011645 */
[--C-:B------:R-:W-:Y:S02]  /*0770*/  SHF.R.U64 R4, R70, 0x10, R71.reuse ;  /* 0x0000001046047819 */ /* 0x100fe40000001247 */
[----:B------:R-:W-:-:S02]  /*0780*/  SHF.R.U32.HI R98, RZ, 0x10, R71 ;  /* 0x00000010ff627819 */ /* 0x000fc40000011647 */
[----:B------:R-:W-:Y:S02]  /*0790*/  SHF.R.U64 R5, R72, 0x10, R73 ;  /* 0x0000001048057819 */ /* 0x000fe40000001249 */
        /* <DEDUP_REMOVED lines=9> */
[----:B------:R-:W-:Y:S02]  /*0830*/  SHF.R.U32.HI R99, RZ, 0x10, R73 ;  /* 0x00000010ff637819 */ /* 0x000fe40000011649 */
[----:B------:R-:W-:-:S02]  /*0840*/  PRMT R97, R97, 0x5410, R4 ;  /* 0x0000541061617816 */ /* 0x000fc40000000004 */
[----:B01234-:R-:W-:-:S07]  /*0850*/  PRMT R98, R98, 0x5410, R5 ;  /* 0x0000541062627816 */ /* 0x01ffce0000000005 */
.L_x_26851:
[----:B------:R-:W-:Y:S01]  /*0860*/  UIMAD.WIDE UR4, UR7, 0x4, UR8 ;  /* 0x00000004070478a5 */ /* 0x000fe2000f8e0208 */
[----:B------:R-:W-:Y:S02]  /*0870*/  ISETP.NE.U32.AND P0, PT, RZ, UR18, PT ;  /* 0x00000012ff007c0c */ /* 0x000fe4000bf05070 */
[----:B------:R-:W-:Y:S02]  /*0880*/  PLOP3.LUT P6, PT, PT, PT, PT, 0x8, 0x80 ;  /* 0x000000000080781c */ /* 0x000fe40003fce170 */
[----:B------:R-:W-:Y:S02]  /*0890*/  PLOP3.LUT P5, PT, PT, PT, PT, 0x8, 0x80 ;  /* 0x000000000080781c */ /* 0x000fe40003fae170 */
[----:B------:R-:W-:Y:S02]  /*08a0*/  PLOP3.LUT P4, PT, PT, PT, PT, 0x8, 0x80 ;  /* 0x000000000080781c */ /* 0x000fe40003f8e170 */
[----:B------:R-:W-:Y:S01]  /*08b0*/  PLOP3.LUT P3, PT, PT, PT, PT, 0x8, 0x80 ;  /* 0x000000000080781c */ /* 0x000fe20003f6e170 */
[----:B------:R-:W-:Y:S01]  /*08c0*/  HFMA2 R44, -RZ, RZ, 0, 0 ;  /* 0x00000000ff2c7431 */ /* 0x000fe200000001ff */
[----:B-1----:R-:W-:Y:S01]  /*08d0*/  MOV R8, UR4 ;  /* 0x0000000400087c02 */ /* 0x002fe20008000f00 */
[----:B0-----:R-:W0:Y:S01]  /*08e0*/  LDC.64 R100, c[0x0][0x3a8] ;  /* 0x0000ea00ff647b82 */ /* 0x001e220000000a00 */
[----:B------:R-:W-:-:S05]  /*08f0*/  MOV R9, UR5 ;  /* 0x0000000500097c02 */ /* 0x000fca0008000f00 */
[----:B------:R1:W2:Y:S01]  /*0900*/  LDG.E R12, desc[UR14][R8.64] ;  /* 0x0000000e080c7981 */ /* 0x0002a2000c1e1900 */
[----:B------:R-:W-:Y:S01]  /*0910*/  ISETP.NE.AND.EX P0, PT, RZ, UR19, PT, P0 ;  /* 0x00000013ff007c0c */ /* 0x000fe2000bf05300 */
[----:B------:R-:W-:-:S04]  /*0920*/  UIMAD UR4, UR7, UR16, URZ ;  /* 0x00000010070472a4 */ /* 0x000fc8000f8e02ff */
[----:B------:R-:W-:-:S04]  /*0930*/  USHF.R.S32.HI UR5, URZ, 0x1f, UR4 ;  /* 0x0000001fff057899 */ /* 0x000fc80008011404 */
[----:B------:R-:W-:-:S04]  /*0940*/  ULEA.HI UR5, UR5, UR4, URZ, 0x2 ;  /* 0x0000000405057291 */ /* 0x000fc8000f8f10ff */
[----:B------:R-:W-:Y:S01]  /*0950*/  VOTEU.ANY UP1, P0 ;  /* 0x0000000000ff7886 */ /* 0x000fe20000020100 */
[----:B------:R-:W-:Y:S02]  /*0960*/  PLOP3.LUT P2, PT, PT, PT, UP1, 0x80, 0x8 ;  /* 0x000000000008781c */ /* 0x000fe40003f4f018 */
[----:B------:R-:W-:-:S04]  /*0970*/  MOV R14, UR5 ;  /* 0x00000005000e7c02 */ /* 0x000fc80008000f00 */
[----:B------:R-:W-:-:S07]  /*0980*/  LEA.HI.SX32 R45, R14, R79, 0x1e ;  /* 0x0000004f0e2d7211 */ /* 0x000fce00078ff2ff */
[----:B-1----:R-:W1:Y:S02]  /*0990*/  @P2 LDC.64 R8, c[0x0][0x3a0] ;  /* 0x0000e800ff082b82 */ /* 0x002e640000000a00 */
[----:B-1----:R-:W-:Y:S01]  /*09a0*/  @P2 IMAD.WIDE.U32 R18, R45, 0x10, R8 ;  /* 0x000000102d122825 */ /* 0x002fe200078e0008 */
[----:B--2---:R-:W-:-:S04]  /*09b0*/  ISETP.GT.AND P1, PT, R12, RZ, PT ;  /* 0x000000ff0c00720c */ /* 0x004fc80003f24270 */
[----:B------:R-:W-:-:S04]  /*09c0*/  @P2 PLOP3.LUT P0, PT, P1, PT, PT, 0x80, 0x8 ;  /* 0x000000000008281c */ /* 0x000fc80000f0f070 */
[----:B------:R-:W-:Y:S02]  /*09d0*/  @P2 PLOP3.LUT P6, PT, P0, PT, PT, 0x80, 0x8 ;  /* 0x000000000008281c */ /* 0x000fe400007cf070 */
[----:B------:R-:W-:Y:S02]  /*09e0*/  @P2 PLOP3.LUT P5, PT, P0, PT, PT, 0x80, 0x8 ;  /* 0x000000000008281c */ /* 0x000fe400007af070 */
[----:B------:R-:W-:Y:S02]  /*09f0*/  @P2 PLOP3.LUT P4, PT, P0, PT, PT, 0x80, 0x8 ;  /* 0x000000000008281c */ /* 0x000fe4000078f070 */
[----:B------:R-:W-:Y:S02]  /*0a00*/  @P2 PLOP3.LUT P3, PT, P0, PT, PT, 0x80, 0x8 ;  /* 0x000000000008281c */ /* 0x000fe4000076f070 */
[----:B------:R-:W-:Y:S02]  /*0a10*/  @!P2 PLOP3.LUT P0, PT, P1, PT, PT, 0x80, 0x8 ;  /* 0x000000000008a81c */ /* 0x000fe40000f0f070 */
[----:B------:R-:W-:-:S13]  /*0a20*/  ISETP.GE.AND P1, PT, R12, 0x1, PT ;  /* 0x000000010c00780c */ /* 0x000fda0003f26270 */
[----:B------:R-:W1:Y:S01]  /*0a30*/  @P1 LDC.64 R10, c[0x0][0x390] ;  /* 0x0000e400ff0a1b82 */ /* 0x000e620000000a00 */
[----:B------:R-:W-:-:S05]  /*0a40*/  @P1 IADD3 R12, PT, PT, R12, -0x1, RZ ;  /* 0xffffffff0c0c1810 */ /* 0x000fca0007ffe0ff */
[----:B------:R-:W-:Y:S02]  /*0a50*/  @P1 IMAD R12, R12, UR16, RZ ;  /* 0x000000100c0c1c24 */ /* 0x000fe4000f8e02ff */
[----:B------:R-:W2:Y:S03]  /*0a60*/  @P1 LDC.64 R14, c[0x0][0x390] ;  /* 0x0000e400ff0e1b82 */ /* 0x000ea60000000a00 */
[----:B------:R-:W-:-:S04]  /*0a70*/  @P1 SHF.R.S32.HI R13, RZ, 0x1f, R12 ;  /* 0x0000001fff0d1819 */ /* 0x000fc8000001140c */
[----:B------:R-:W-:Y:S01]  /*0a80*/  @P1 LEA.HI R12, R13, R12, RZ, 0x2 ;  /* 0x0000000c0d0c1211 */ /* 0x000fe200078f10ff */
[----:B------:R-:W-:Y:S01]  /*0a90*/  @UP1 UMOV UR4, UR6 ;  /* 0x0000000600041c82 */ /* 0x000fe20008000000 */
[----:B------:R-:W-:Y:S01]  /*0aa0*/  UIMAD.WIDE UR12, UR7, 0x4, UR10 ;  /* 0x00000004070c78a5 */ /* 0x000fe2000f8e020a */
[----:B------:R-:W-:Y:S01]  /*0ab0*/  IADD3 R25, PT, PT, R45, 0x80, RZ ;  /* 0x000000802d197810 */ /* 0x000fe20007ffe0ff */
[----:B------:R-:W3:Y:S01]  /*0ac0*/  @P1 LDC.64 R104, c[0x0][0x390] ;  /* 0x0000e400ff681b82 */ /* 0x000ee20000000a00 */
[----:B------:R-:W-:-:S05]  /*0ad0*/  @P1 LEA.HI.SX32 R44, R12, R79, 0x1e ;  /* 0x0000004f0c2c1211 */ /* 0x000fca00078ff2ff */
[C---:B-1----:R-:W-:Y:S02]  /*0ae0*/  @P1 IMAD.WIDE.U32 R16, R44.reuse, 0x10, R10 ;  /* 0x000000102c101825 */ /* 0x042fe400078e000a */
[----:B------:R1:W4:Y:S01]  /*0af0*/  @P2 LDG.E.128 R8, desc[UR14][R18.64] ;  /* 0x0000000e12082981 */ /* 0x000322000c1e1d00 */
[----:B------:R-:W0:Y:S03]  /*0b00*/  @P2 LDC.64 R12, c[0x0][0x3a0] ;  /* 0x0000e800ff0c2b82 */ /* 0x000e260000000a00 */
[----:B------:R-:W4:Y:S01]  /*0b10*/  @P1 LDG.E.128 R4, desc[UR14][R16.64] ;  /* 0x0000000e10041981 */ /* 0x000f22000c1e1d00 */
[----:B------:R-:W-:Y:S02]  /*0b20*/  @P1 IADD3 R23, PT, PT, R44, 0x80, RZ ;  /* 0x000000802c171810 */ /* 0x000fe40007ffe0ff */
[----:B------:R-:W-:Y:S02]  /*0b30*/  MOV R20, UR12 ;  /* 0x0000000c00147c02 */ /* 0x000fe40008000f00 */
[----:B------:R-:W-:Y:S01]  /*0b40*/  MOV R21, UR13 ;  /* 0x0000000d00157c02 */ /* 0x000fe20008000f00 */
[----:B--2---:R-:W-:Y:S01]  /*0b50*/  @P1 IMAD.WIDE.U32 R22, R23, 0x10, R14 ;  /* 0x0000001017161825 */ /* 0x004fe200078e000e */
[----:B-1----:R-:W1:Y:S03]  /*0b60*/  @P1 LDC.64 R18, c[0x0][0x390] ;  /* 0x0000e400ff121b82 */ /* 0x002e660000000a00 */
[----:B------:R-:W5:Y:S01]  /*0b70*/  LDG.E R82, desc[UR14][R20.64] ;  /* 0x0000000e14527981 */ /* 0x000f62000c1e1900 */
[----:B0-----:R-:W-:-:S04]  /*0b80*/  @P2 IMAD.WIDE.U32 R12, R25, 0x10, R12 ;  /* 0x00000010190c2825 */ /* 0x001fc800078e000c */
[----:B----4-:R-:W-:Y:S01]  /*0b90*/  @P6 FFMA.FTZ R8, R4, UR4, R8 ;  /* 0x0000000404086c23 */ /* 0x010fe20008010008 */
[----:B------:R-:W-:Y:S01]  /*0ba0*/  @P5 FFMA.FTZ R9, R5, UR4, R9 ;  /* 0x0000000405095c23 */ /* 0x000fe20008010009 */
[----:B------:R-:W-:Y:S01]  /*0bb0*/  @P4 FFMA.FTZ R10, R6, UR4, R10 ;  /* 0x00000004060a4c23 */ /* 0x000fe2000801000a */
[----:B------:R-:W-:Y:S01]  /*0bc0*/  @P3 FFMA.FTZ R11, R7, UR4, R11 ;  /* 0x00000004070b3c23 */ /* 0x000fe2000801000b */
[----:B------:R-:W-:Y:S02]  /*0bd0*/  @!UP1 UMOV UR4, UR6 ;  /* 0x0000000600049c82 */ /* 0x000fe40008000000 */
[----:B------:R-:W-:Y:S01]  /*0be0*/  @!P2 FMUL.FTZ R16, R4, UR4 ;  /* 0x000000040410ac20 */ /* 0x000fe20008410000 */
[----:B------:R-:W-:-:S04]  /*0bf0*/  @!P2 FMUL.FTZ R17, R5, UR4 ;  /* 0x000000040511ac20 */ /* 0x000fc80008410000 */
[----:B------:R-:W-:Y:S01]  /*0c00*/  @!P2 FSEL R8, R16, RZ, P0 ;  /* 0x000000ff1008a208 */ /* 0x000fe20000000000 */
[----:B------:R-:W-:Y:S01]  /*0c10*/  @!P2 FMUL.FTZ R16, R6, UR4 ;  /* 0x000000040610ac20 */ /* 0x000fe20008410000 */
[----:B------:R-:W-:Y:S01]  /*0c20*/  @!P2 FSEL R9, R17, RZ, P0 ;  /* 0x000000ff1109a208 */ /* 0x000fe20000000000 */
[----:B------:R-:W-:-:S03]  /*0c30*/  @!P2 FMUL.FTZ R17, R7, UR4 ;  /* 0x000000040711ac20 */ /* 0x000fc60008410000 */
[----:B------:R-:W-:Y:S02]  /*0c40*/  @!P2 FSEL R10, R16, RZ, P0 ;  /* 0x000000ff100aa208 */ /* 0x000fe40000000000 */
[----:B------:R-:W-:Y:S01]  /*0c50*/  @!P2 FSEL R11, R17, RZ, P0 ;  /* 0x000000ff110ba208 */ /* 0x000fe20000000000 */
[----:B------:R-:W-:-:S05]  /*0c60*/  IMAD.WIDE.U32 R16, R45, 0x10, R100 ;  /* 0x000000102d107825 */ /* 0x000fca00078e0064 */
[----:B------:R0:W-:Y:S04]  /*0c70*/  STG.E.128 desc[UR14][R16.64], R8 ;  /* 0x0000000810007986 */ /* 0x0001e8000c101d0e */
[----:B------:R2:W4:Y:S04]  /*0c80*/  @P1 LDG.E.128 R4, desc[UR14][R22.64] ;  /* 0x0000000e16041981 */ /* 0x000528000c1e1d00 */
[----:B------:R-:W3:Y:S01]  /*0c90*/  @P2 LDG.E.128 R12, desc[UR14][R12.64] ;  /* 0x0000000e0c0c2981 */ /* 0x000ee2000c1e1d00 */
[----:B------:R-:W-:Y:S02]  /*0ca0*/  PLOP3.LUT P3, PT, PT, PT, PT, 0x8, 0x80 ;  /* 0x000000000080781c */ /* 0x000fe40003f6e170 */
[----:B------:R-:W-:-:S02]  /*0cb0*/  PLOP3.LUT P4, PT, PT, PT, PT, 0x8, 0x80 ;  /* 0x000000000080781c */ /* 0x000fc40003f8e170 */
[----:B------:R-:W-:Y:S02]  /*0cc0*/  @P2 PLOP3.LUT P3, PT, P0, PT, PT, 0x80, 0x8 ;  /* 0x000000000008281c */ /* 0x000fe4000076f070 */
[----:B------:R-:W-:Y:S01]  /*0cd0*/  @P2 PLOP3.LUT P4, PT, P0, PT, PT, 0x80, 0x8 ;  /* 0x000000000008281c */ /* 0x000fe2000078f070 */
[----:B0-----:R-:W0:Y:S01]  /*0ce0*/  @P2 LDC.64 R16, c[0x0][0x3a0] ;  /* 0x0000e800ff102b82 */ /* 0x001e220000000a00 */
[----:B------:R-:W-:Y:S02]  /*0cf0*/  PLOP3.LUT P5, PT, PT, PT, PT, 0x8, 0x80 ;  /* 0x000000000080781c */ /* 0x000fe40003fae170 */
[----:B------:R-:W-:Y:S02]  /*0d00*/  PLOP3.LUT P6, PT, PT, PT, PT, 0x8, 0x80 ;  /* 0x000000000080781c */ /* 0x000fe40003fce170 */
[----:B------:R-:W-:Y:S02]  /*0d10*/  @P2 PLOP3.LUT P5, PT, P0, PT, PT, 0x80, 0x8 ;  /* 0x000000000008281c */ /* 0x000fe400007af070 */
[----:B------:R-:W-:-:S02]  /*0d20*/  @P2 PLOP3.LUT P6, PT, P0, PT, PT, 0x80, 0x8 ;  /* 0x000000000008281c */ /* 0x000fc400007cf070 */
[----:B--2---:R-:W-:Y:S02]  /*0d30*/  @P1 IADD3 R23, PT, PT, R44, 0x100, RZ ;  /* 0x000001002c171810 */ /* 0x004fe40007ffe0ff */
[----:B------:R-:W-:-:S05]  /*0d40*/  IADD3 R27, PT, PT, R45, 0x100, RZ ;  /* 0x000001002d1b7810 */ /* 0x000fca0007ffe0ff */
[----:B0-----:R-:W-:-:S04]  /*0d50*/  @P2 IMAD.WIDE.U32 R16, R27, 0x10, R16 ;  /* 0x000000101b102825 */ /* 0x001fc800078e0010 */
[C---:B----4-:R-:W-:Y:S01]  /*0d60*/  @!P2 FMUL.FTZ R20, R4.reuse, UR4 ;  /* 0x000000040414ac20 */ /* 0x050fe20008410000 */
[C---:B------:R-:W-:Y:S01]  /*0d70*/  @!P2 FMUL.FTZ R21, R5.reuse, UR4 ;  /* 0x000000040515ac20 */ /* 0x040fe20008410000 */
[----:B---3--:R-:W-:Y:S01]  /*0d80*/  @P3 FFMA.FTZ R12, R4, UR4, R12 ;  /* 0x00000004040c3c23 */ /* 0x008fe2000801000c */
[----:B------:R-:W-:Y:S02]  /*0d90*/  @P4 FFMA.FTZ R13, R5, UR4, R13 ;  /* 0x00000004050d4c23 */ /* 0x000fe4000801000d */
[----:B------:R-:W-:Y:S01]  /*0da0*/  @!P2 FSEL R12, R20, RZ, P0 ;  /* 0x000000ff140ca208 */ /* 0x000fe20000000000 */
[C---:B------:R-:W-:Y:S01]  /*0db0*/  @!P2 FMUL.FTZ R20, R6.reuse, UR4 ;  /* 0x000000040614ac20 */ /* 0x040fe20008410000 */
[----:B------:R-:W-:Y:S01]  /*0dc0*/  @!P2 FSEL R13, R21, RZ, P0 ;  /* 0x000000ff150da208 */ /* 0x000fe20000000000 */
[C---:B------:R-:W-:Y:S01]  /*0dd0*/  @!P2 FMUL.FTZ R21, R7.reuse, UR4 ;  /* 0x000000040715ac20 */ /* 0x040fe20008410000 */
[----:B------:R-:W-:Y:S01]  /*0de0*/  @P5 FFMA.FTZ R14, R6, UR4, R14 ;  /* 0x00000004060e5c23 */ /* 0x000fe2000801000e */
[----:B------:R-:W-:Y:S01]  /*0df0*/  @P6 FFMA.FTZ R15, R7, UR4, R15 ;  /* 0x00000004070f6c23 */ /* 0x000fe2000801000f */
[----:B------:R-:W-:-:S02]  /*0e00*/  @!P2 FSEL R14, R20, RZ, P0 ;  /* 0x000000ff140ea208 */ /* 0x000fc40000000000 */
[----:B------:R-:W-:Y:S01]  /*0e10*/  @!P2 FSEL R15, R21, RZ, P0 ;  /* 0x000000ff150fa208 */ /* 0x000fe20000000000 */
[----:B------:R-:W-:-:S04]  /*0e20*/  IMAD.WIDE.U32 R20, R25, 0x10, R100 ;  /* 0x0000001019147825 */ /* 0x000fc800078e0064 */
[----:B-1----:R-:W-:Y:S01]  /*0e30*/  @P1 IMAD.WIDE.U32 R24, R23, 0x10, R18 ;  /* 0x0000001017181825 */ /* 0x002fe200078e0012 */
[----:B------:R0:W-:Y:S01]  /*0e40*/  STG.E.128 desc[UR14][R20.64], R12 ;  /* 0x0000000c14007986 */ /* 0x0001e2000c101d0e */
[----:B------:R-:W1:Y:S03]  /*0e50*/  @P1 LDC.64 R22, c[0x0][0x390] ;  /* 0x0000e400ff161b82 */ /* 0x000e660000000a00 */
[----:B------:R-:W2:Y:S04]  /*0e60*/  @P1 LDG.E.128 R4, desc[UR14][R24.64] ;  /* 0x0000000e18041981 */ /* 0x000ea8000c1e1d00 */
[----:B------:R-:W3:Y:S01]  /*0e70*/  @P2 LDG.E.128 R16, desc[UR14][R16.64] ;  /* 0x0000000e10102981 */ /* 0x000ee2000c1e1d00 */
[----:B------:R-:W-:-:S02]  /*0e80*/  PLOP3.LUT P3, PT, PT, PT, PT, 0x8, 0x80 ;  /* 0x000000000080781c */ /* 0x000fc40003f6e170 */
[----:B------:R-:W-:Y:S02]  /*0e90*/  PLOP3.LUT P4, PT, PT, PT, PT, 0x8, 0x80 ;  /* 0x000000000080781c */ /* 0x000fe40003f8e170 */
[----:B------:R-:W-:Y:S02]  /*0ea0*/  @P2 PLOP3.LUT P3, PT, P0, PT, PT, 0x80, 0x8 ;  /* 0x000000000008281c */ /* 0x000fe4000076f070 */
[----:B------:R-:W-:Y:S01]  /*0eb0*/  @P2 PLOP3.LUT P4, PT, P0, PT, PT, 0x80, 0x8 ;  /* 0x000000000008281c */ /* 0x000fe2000078f070 */
[----:B0-----:R-:W0:Y:S01]  /*0ec0*/  @P2 LDC.64 R20, c[0x0][0x3a0] ;  /* 0x0000e800ff142b82 */ /* 0x001e220000000a00 */
[----:B------:R-:W-:Y:S02]  /*0ed0*/  PLOP3.LUT P5, PT, PT, PT, PT, 0x8, 0x80 ;  /* 0x000000000080781c */ /* 0x000fe40003fae170 */
[----:B------:R-:W-:Y:S02]  /*0ee0*/  PLOP3.LUT P6, PT, PT, PT, PT, 0x8, 0x80 ;  /* 0x000000000080781c */ /* 0x000fe40003fce170 */
[----:B------:R-:W-:-:S02]  /*0ef0*/  @P2 PLOP3.LUT P5, PT, P0, PT, PT, 0x80, 0x8 ;  /* 0x000000000008281c */ /* 0x000fc400007af070 */
[----:B------:R-:W-:Y:S02]  /*0f00*/  @P2 PLOP3.LUT P6, PT, P0, PT, PT, 0x80, 0x8 ;  /* 0x000000000008281c */ /* 0x000fe400007cf070 */
[----:B------:R-:W-:Y:S02]  /*0f10*/  @P1 IADD3 R29, PT, PT, R44, 0x180, RZ ;  /* 0x000001802c1d1810 */ /* 0x000fe40007ffe0ff */
[----:B------:R-:W-:-:S03]  /*0f20*/  IADD3 R31, PT, PT, R45, 0x180, RZ ;  /* 0x000001802d1f7810 */ /* 0x000fc60007ffe0ff */
[----:B-1----:R-:W-:-:S04]  /*0f30*/  @P1 IMAD.WIDE.U32 R28, R29, 0x10, R22 ;  /* 0x000000101d1c1825 */ /* 0x002fc800078e0016 */
[----:B0-----:R-:W-:-:S04]  /*0f40*/  @P2 IMAD.WIDE.U32 R20, R31, 0x10, R20 ;  /* 0x000000101f142825 */ /* 0x001fc800078e0014 */
[C---:B--2---:R-:W-:Y:S01]  /*0f50*/  @!P2 FMUL.FTZ R24, R4.reuse, UR4 ;  /* 0x000000040418ac20 */ /* 0x044fe20008410000 */
        /* <DEDUP_REMOVED lines=11> */
[----:B------:R-:W-:Y:S01]  /*1010*/  IMAD.WIDE.U32 R24, R27, 0x10, R100 ;  /* 0x000000101b187825 */ /* 0x000fe200078e0064 */
[----:B------:R-:W-:Y:S01]  /*1020*/  PLOP3.LUT P3, PT, PT, PT, PT, 0x8, 0x80 ;  /* 0x000000000080781c */ /* 0x000fe20003f6e170 */
[----:B------:R-:W0:Y:S03]  /*1030*/  @P1 LDC.64 R26, c[0x0][0x390] ;  /* 0x0000e400ff1a1b82 */ /* 0x000e260000000a00 */
[----:B------:R1:W-:Y:S04]  /*1040*/  STG.E.128 desc[UR14][R24.64], R16 ;  /* 0x0000001018007986 */ /* 0x0003e8000c101d0e */
[----:B------:R-:W2:Y:S04]  /*1050*/  @P1 LDG.E.128 R4, desc[UR14][R28.64] ;  /* 0x0000000e1c041981 */ /* 0x000ea8000c1e1d00 */
[----:B------:R-:W3:Y:S01]  /*1060*/  @P2 LDG.E.128 R20, desc[UR14][R20.64] ;  /* 0x0000000e14142981 */ /* 0x000ee2000c1e1d00 */
[----:B------:R-:W-:-:S02]  /*1070*/  PLOP3.LUT P4, PT, PT, PT, PT, 0x8, 0x80 ;  /* 0x000000000080781c */ /* 0x000fc40003f8e170 */
[----:B------:R-:W-:Y:S02]  /*1080*/  @P2 PLOP3.LUT P3, PT, P0, PT, PT, 0x80, 0x8 ;  /* 0x000000000008281c */ /* 0x000fe4000076f070 */
[----:B------:R-:W-:Y:S01]  /*1090*/  @P2 PLOP3.LUT P4, PT, P0, PT, PT, 0x80, 0x8 ;  /* 0x000000000008281c */ /* 0x000fe2000078f070 */
[----:B-1----:R-:W1:Y:S01]  /*10a0*/  @P2 LDC.64 R24, c[0x0][0x3a0] ;  /* 0x0000e800ff182b82 */ /* 0x002e620000000a00 */
[----:B------:R-:W-:Y:S02]  /*10b0*/  PLOP3.LUT P5, PT, PT, PT, PT, 0x8, 0x80 ;  /* 0x000000000080781c */ /* 0x000fe40003fae170 */
[----:B------:R-:W-:Y:S02]  /*10c0*/  PLOP3.LUT P6, PT, PT, PT, PT, 0x8, 0x80 ;  /* 0x000000000080781c */ /* 0x000fe40003fce170 */
[----:B------:R-:W-:Y:S02]  /*10d0*/  @P2 PLOP3.LUT P5, PT, P0, PT, PT, 0x80, 0x8 ;  /* 0x000000000008281c */ /* 0x000fe400007af070 */
[----:B------:R-:W-:-:S02]  /*10e0*/  @P2 PLOP3.LUT P6, PT, P0, PT, PT, 0x80, 0x8 ;  /* 0x000000000008281c */ /* 0x000fc400007cf070 */
[----:B------:R-:W-:Y:S02]  /*10f0*/  @P1 IADD3 R33, PT, PT, R44, 0x200, RZ ;  /* 0x000002002c211810 */ /* 0x000fe40007ffe0ff */
[----:B------:R-:W-:-:S03]  /*1100*/  IADD3 R35, PT, PT, R45, 0x200, RZ ;  /* 0x000002002d237810 */ /* 0x000fc60007ffe0ff */
[----:B0-----:R-:W-:-:S04]  /*1110*/  @P1 IMAD.WIDE.U32 R32, R33, 0x10, R26 ;  /* 0x0000001021201825 */ /* 0x001fc800078e001a */
[----:B-1----:R-:W-:-:S04]  /*1120*/  @P2 IMAD.WIDE.U32 R24, R35, 0x10, R24 ;  /* 0x0000001023182825 */ /* 0x002fc800078e0018 */
        /* <DEDUP_REMOVED lines=42> */
[----:B------:R-:W-:Y:S02]  /*13d0*/  IMAD.WIDE.U32 R32, R35, 0x10, R100 ;  /* 0x0000001023207825 */ /* 0x000fe400078e0064 */
[----:B------:R-:W0:Y:S03]  /*13e0*/  @P1 LDC.64 R34, c[0x0][0x390] ;  /* 0x0000e400ff221b82 */ /* 0x000e260000000a00 */
[----:B------:R1:W-:Y:S04]  /*13f0*/  STG.E.128 desc[UR14][R32.64], R24 ;  /* 0x0000001820007986 */ /* 0x0003e8000c101d0e */
[----:B------:R-:W2:Y:S04]  /*1400*/  @P1 LDG.E.128 R4, desc[UR14][R36.64] ;  /* 0x0000000e24041981 */ /* 0x000ea8000c1e1d00 */
[----:B------:R-:W3:Y:S01]  /*1410*/  @P2 LDG.E.128 R28, desc[UR14][R28.64] ;  /* 0x0000000e1c1c2981 */ /* 0x000ee2000c1e1d00 */
[----:B------:R-:W-:-:S02]  /*1420*/  PLOP3.LUT P3, PT, PT, PT, PT, 0x8, 0x80 ;  /* 0x000000000080781c */ /* 0x000fc40003f6e170 */
[----:B------:R-:W-:Y:S02]  /*1430*/  @P2 PLOP3.LUT P3, PT, P0, PT, PT, 0x80, 0x8 ;  /* 0x000000000008281c */ /* 0x000fe4000076f070 */
[----:B------:R-:W-:Y:S01]  /*1440*/  PLOP3.LUT P4, PT, PT, PT, PT, 0x8, 0x80 ;  /* 0x000000000080781c */ /* 0x000fe20003f8e170 */
[----:B-1----:R-:W1:Y:S01]  /*1450*/  @P2 LDC.64 R32, c[0x0][0x3a0] ;  /* 0x0000e800ff202b82 */ /* 0x002e620000000a00 */
[----:B------:R-:W-:Y:S02]  /*1460*/  @P2 PLOP3.LUT P4, PT, P0, PT, PT, 0x80, 0x8 ;  /* 0x000000000008281c */ /* 0x000fe4000078f070 */
[----:B------:R-:W-:Y:S02]  /*1470*/  PLOP3.LUT P5, PT, PT, PT, PT, 0x8, 0x80 ;  /* 0x000000000080781c */ /* 0x000fe40003fae170 */
[----:B------:R-:W-:Y:S02]  /*1480*/  PLOP3.LUT P6, PT, PT, PT, PT, 0x8, 0x80 ;  /* 0x000000000080781c */ /* 0x000fe40003fce170 */
[----:B------:R-:W-:-:S02]  /*1490*/  @P2 PLOP3.LUT P5, PT, P0, PT, PT, 0x80, 0x8 ;  /* 0x000000000008281c */ /* 0x000fc400007af070 */
[----:B------:R-:W-:Y:S02]  /*14a0*/  @P2 PLOP3.LUT P6, PT, P0, PT, PT, 0x80, 0x8 ;  /* 0x000000000008281c */ /* 0x000fe400007cf070 */
[----:B------:R-:W-:Y:S01]  /*14b0*/  @P1 IADD3 R43, PT, PT, R44, 0x300, RZ ;  /* 0x000003002c2b1810 */ /* 0x000fe20007ffe0ff */
[----:B------:R-:W-:-:S04]  /*14c0*/  IMAD.WIDE.U32 R40, R41, 0x10, R100 ;  /* 0x0000001029287825 */ /* 0x000fc800078e0064 */
[----:B0-----:R-:W-:-:S04]  /*14d0*/  @P1 IMAD.WIDE.U32 R42, R43, 0x10, R34 ;  /* 0x000000102b2a1825 */ /* 0x001fc800078e0022 */
[C---:B--2---:R-:W-:Y:S01]  /*14e0*/  @!P2 FMUL.FTZ R36, R4.reuse, UR4 ;  /* 0x000000040424ac20 */ /* 0x044fe20008410000 */
[----:B------:R-:W-:Y:S01]  /*14f0*/  @!P2 FMUL.FTZ R37, R5, UR4 ;  /* 0x000000040525ac20 */ /* 0x000fe20008410000 */
[----:B------:R-:W-:Y:S01]  /*1500*/  @!P2 FMUL.FTZ R38, R7, UR4 ;  /* 0x000000040726ac20 */ /* 0x000fe20008410000 */
[----:B---3--:R-:W-:Y:S02]  /*1510*/  @P3 FFMA.FTZ R28, R4, UR4, R28 ;  /* 0x00000004041c3c23 */ /* 0x008fe4000801001c */
[----:B------:R-:W-:Y:S01]  /*1520*/  @!P2 FSEL R28, R36, RZ, P0 ;  /* 0x000000ff241ca208 */ /* 0x000fe20000000000 */
[C---:B------:R-:W-:Y:S01]  /*1530*/  @!P2 FMUL.FTZ R36, R6.reuse, UR4 ;  /* 0x000000040624ac20 */ /* 0x040fe20008410000 */
[----:B------:R-:W-:Y:S01]  /*1540*/  @P4 FFMA.FTZ R29, R5, UR4, R29 ;  /* 0x00000004051d4c23 */ /* 0x000fe2000801001d */
[----:B------:R-:W-:Y:S01]  /*1550*/  @!P2 FSEL R29, R37, RZ, P0 ;  /* 0x000000ff251da208 */ /* 0x000fe20000000000 */
[----:B------:R-:W-:Y:S01]  /*1560*/  @P5 FFMA.FTZ R30, R6, UR4, R30 ;  /* 0x00000004061e5c23 */ /* 0x000fe2000801001e */
[----:B------:R-:W-:Y:S01]  /*1570*/  @P6 FFMA.FTZ R31, R7, UR4, R31 ;  /* 0x00000004071f6c23 */ /* 0x000fe2000801001f */
[----:B------:R-:W-:-:S02]  /*1580*/  IADD3 R37, PT, PT, R45, 0x300, RZ ;  /* 0x000003002d257810 */ /* 0x000fc40007ffe0ff */
[----:B------:R-:W-:Y:S02]  /*1590*/  @!P2 FSEL R30, R36, RZ, P0 ;  /* 0x000000ff241ea208 */ /* 0x000fe40000000000 */
[----:B------:R-:W-:Y:S01]  /*15a0*/  @!P2 FSEL R31, R38, RZ, P0 ;  /* 0x000000ff261fa208 */ /* 0x000fe20000000000 */
[----:B-1----:R-:W-:Y:S01]  /*15b0*/  @P2 IMAD.WIDE.U32 R32, R37, 0x10, R32 ;  /* 0x0000001025202825 */ /* 0x002fe200078e0020 */
[----:B------:R-:W0:Y:S03]  /*15c0*/  @P1 LDC.64 R38, c[0x0][0x390] ;  /* 0x0000e400ff261b82 */ /* 0x000e260000000a00 */
[----:B------:R1:W-:Y:S04]  /*15d0*/  STG.E.128 desc[UR14][R40.64], R28 ;  /* 0x0000001c28007986 */ /* 0x0003e8000c101d0e */
[----:B------:R-:W1:Y:S01]  /*15e0*/  @P1 LDG.E.128 R4, desc[UR14][R42.64] ;  /* 0x0000000e2a041981 */ /* 0x000e62000c1e1d00 */
[----:B------:R-:W-:Y:S01]  /*15f0*/  PLOP3.LUT P3, PT, PT, PT, PT, 0x8, 0x80 ;  /* 0x000000000080781c */ /* 0x000fe20003f6e170 */
[----:B------:R-:W2:Y:S02]  /*1600*/  @P2 LDC.64 R36, c[0x0][0x3a0] ;  /* 0x0000e800ff242b82 */ /* 0x000ea40000000a00 */
[----:B------:R-:W3:Y:S01]  /*1610*/  @P2 LDG.E.128 R32, desc[UR14][R32.64] ;  /* 0x0000000e20202981 */ /* 0x000ee2000c1e1d00 */
[----:B------:R-:W-:-:S02]  /*1620*/  PLOP3.LUT P4, PT, PT, PT, PT, 0x8, 0x80 ;  /* 0x000000000080781c */ /* 0x000fc40003f8e170 */
[----:B------:R-:W-:Y:S02]  /*1630*/  @P2 PLOP3.LUT P3, PT, P0, PT, PT, 0x80, 0x8 ;  /* 0x000000000008281c */ /* 0x000fe4000076f070 */
[----:B------:R-:W-:Y:S02]  /*1640*/  @P2 PLOP3.LUT P4, PT, P0, PT, PT, 0x80, 0x8 ;  /* 0x000000000008281c */ /* 0x000fe4000078f070 */
[----:B------:R-:W-:Y:S02]  /*1650*/  PLOP3.LUT P5, PT, PT, PT, PT, 0x8, 0x80 ;  /* 0x000000000080781c */ /* 0x000fe40003fae170 */
[----:B------:R-:W-:Y:S02]  /*1660*/  PLOP3.LUT P6, PT, PT, PT, PT, 0x8, 0x80 ;  /* 0x000000000080781c */ /* 0x000fe40003fce170 */
[----:B------:R-:W-:Y:S02]  /*1670*/  @P2 PLOP3.LUT P5, PT, P0, PT, PT, 0x80, 0x8 ;  /* 0x000000000008281c */ /* 0x000fe400007af070 */
[----:B------:R-:W-:-:S02]  /*1680*/  @P2 PLOP3.LUT P6, PT, P0, PT, PT, 0x80, 0x8 ;  /* 0x000000000008281c */ /* 0x000fc400007cf070 */
[----:B------:R-:W-:Y:S02]  /*1690*/  @P1 IADD3 R47, PT, PT, R44, 0x380, RZ ;  /* 0x000003802c2f1810 */ /* 0x000fe40007ffe0ff */
[----:B------:R-:W-:-:S03]  /*16a0*/  IADD3 R89, PT, PT, R45, 0x380, RZ ;  /* 0x000003802d597810 */ /* 0x000fc60007ffe0ff */
[----:B0-----:R-:W-:-:S04]  /*16b0*/  @P1 IMAD.WIDE.U32 R46, R47, 0x10, R38 ;  /* 0x000000102f2e1825 */ /* 0x001fc800078e0026 */
[----:B--2---:R-:W-:-:S04]  /*16c0*/  @P2 IMAD.WIDE.U32 R36, R89, 0x10, R36 ;  /* 0x0000001059242825 */ /* 0x004fc800078e0024 */
[C---:B-1----:R-:W-:Y:S01]  /*16d0*/  @!P2 FMUL.FTZ R40, R4.reuse, UR4 ;  /* 0x000000040428ac20 */ /* 0x042fe20008410000 */
[C---:B------:R-:W-:Y:S01]  /*16e0*/  @!P2 FMUL.FTZ R41, R5.reuse, UR4 ;  /* 0x000000040529ac20 */ /* 0x040fe20008410000 */
[----:B---3--:R-:W-:Y:S01]  /*16f0*/  @P3 FFMA.FTZ R32, R4, UR4, R32 ;  /* 0x0000000404203c23 */ /* 0x008fe20008010020 */
[----:B------:R-:W-:Y:S02]  /*1700*/  @P4 FFMA.FTZ R33, R5, UR4, R33 ;  /* 0x0000000405214c23 */ /* 0x000fe40008010021 */
[----:B------:R-:W-:Y:S01]  /*1710*/  @!P2 FSEL R32, R40, RZ, P0 ;  /* 0x000000ff2820a208 */ /* 0x000fe20000000000 */
[C---:B------:R-:W-:Y:S01]  /*1720*/  @!P2 FMUL.FTZ R40, R6.reuse, UR4 ;  /* 0x000000040628ac20 */ /* 0x040fe20008410000 */
[----:B------:R-:W-:Y:S01]  /*1730*/  @!P2 FSEL R33, R41, RZ, P0 ;  /* 0x000000ff2921a208 */ /* 0x000fe20000000000 */
[----:B------:R-:W-:Y:S01]  /*1740*/  @!P2 FMUL.FTZ R42, R7, UR4 ;  /* 0x00000004072aac20 */ /* 0x000fe20008410000 */
[----:B------:R-:W-:Y:S01]  /*1750*/  IADD3 R41, PT, PT, R45, 0x300, RZ ;  /* 0x000003002d297810 */ /* 0x000fe20007ffe0ff */
[----:B------:R-:W-:Y:S01]  /*1760*/  @P5 FFMA.FTZ R34, R6, UR4, R34 ;  /* 0x0000000406225c23 */ /* 0x000fe20008010022 */
[----:B------:R-:W-:Y:S01]  /*1770*/  @P6 FFMA.FTZ R35, R7, UR4, R35 ;  /* 0x0000000407236c23 */ /* 0x000fe20008010023 */
[----:B------:R-:W-:-:S02]  /*1780*/  @!P2 FSEL R34, R40, RZ, P0 ;  /* 0x000000ff2822a208 */ /* 0x000fc40000000000 */
[----:B------:R-:W-:Y:S01]  /*1790*/  @!P2 FSEL R35, R42, RZ, P0 ;  /* 0x000000ff2a23a208 */ /* 0x000fe20000000000 */
[----:B------:R-:W-:Y:S01]  /*17a0*/  IMAD.WIDE.U32 R40, R41, 0x10, R100 ;  /* 0x0000001029287825 */ /* 0x000fe200078e0064 */
[----:B------:R-:W0:Y:S04]  /*17b0*/  @P1 LDC.64 R42, c[0x0][0x390] ;  /* 0x0000e400ff2a1b82 */ /* 0x000e280000000a00 */
        /* <DEDUP_REMOVED lines=28> */
[----:B-1----:R-:W-:-:S04]  /*1980*/  @P2 IMAD.WIDE.U32 R40, R47, 0x10, R40 ;  /* 0x000000102f282825 */ /* 0x002fc800078e0028 */
[----:B------:R0:W-:Y:S04]  /*1990*/  STG.E.128 desc[UR14][R88.64], R36 ;  /* 0x0000002458007986 */ /* 0x0001e8000c101d0e */
[----:B------:R1:W2:Y:S04]  /*19a0*/  @P1 LDG.E.128 R4, desc[UR14][R102.64] ;  /* 0x0000000e66041981 */ /* 0x0002a8000c1e1d00 */
[----:B------:R-:W3:Y:S01]  /*19b0*/  @P2 LDG.E.128 R40, desc[UR14][R40.64] ;  /* 0x0000000e28282981 */ /* 0x000ee2000c1e1d00 */
[----:B------:R-:W-:Y:S02]  /*19c0*/  PLOP3.LUT P3, PT, PT, PT, PT, 0x8, 0x80 ;  /* 0x000000000080781c */ /* 0x000fe40003f6e170 */
[----:B------:R-:W-:-:S02]  /*19d0*/  PLOP3.LUT P4, PT, PT, PT, PT, 0x8, 0x80 ;  /* 0x000000000080781c */ /* 0x000fc40003f8e170 */
[----:B------:R-:W-:Y:S01]  /*19e0*/  @P2 PLOP3.LUT P3, PT, P0, PT, PT, 0x80, 0x8 ;  /* 0x000000000008281c */ /* 0x000fe2000076f070 */
[----:B-1----:R-:W1:Y:S01]  /*19f0*/  @P2 LDC.64 R102, c[0x0][0x3a0] ;  /* 0x0000e800ff662b82 */ /* 0x002e620000000a00 */
[----:B------:R-:W-:Y:S02]  /*1a00*/  @P2 PLOP3.LUT P4, PT, P0, PT, PT, 0x80, 0x8 ;  /* 0x000000000008281c */ /* 0x000fe4000078f070 */
[----:B------:R-:W-:Y:S02]  /*1a10*/  PLOP3.LUT P5, PT, PT, PT, PT, 0x8, 0x80 ;  /* 0x000000000080781c */ /* 0x000fe40003fae170 */
[----:B------:R-:W-:Y:S02]  /*1a20*/  PLOP3.LUT P6, PT, PT, PT, PT, 0x8, 0x80 ;  /* 0x000000000080781c */ /* 0x000fe40003fce170 */
[----:B------:R-:W-:Y:S02]  /*1a30*/  @P2 PLOP3.LUT P5, PT, P0, PT, PT, 0x80, 0x8 ;  /* 0x000000000008281c */ /* 0x000fe400007af070 */
[----:B------:R-:W-:-:S02]  /*1a40*/  @P2 PLOP3.LUT P6, PT, P0, PT, PT, 0x80, 0x8 ;  /* 0x000000000008281c */ /* 0x000fc400007cf070 */
[----:B------:R-:W-:Y:S01]  /*1a50*/  @P1 IADD3 R44, PT, PT, R44, 0x480, RZ ;  /* 0x000004802c2c1810 */ /* 0x000fe20007ffe0ff */
[----:B------:R-:W-:Y:S01]  /*1a60*/  IMAD.WIDE.U32 R106, R47, 0x10, R100 ;  /* 0x000000102f6a7825 */ /* 0x000fe200078e0064 */
[----:B0-----:R-:W-:-:S03]  /*1a70*/  IADD3 R89, PT, PT, R45, 0x480, RZ ;  /* 0x000004802d597810 */ /* 0x001fc60007ffe0ff */
[----:B------:R-:W-:-:S04]  /*1a80*/  @P1 IMAD.WIDE.U32 R104, R44, 0x10, R104 ;  /* 0x000000102c681825 */ /* 0x000fc800078e0068 */
[----:B-1----:R-:W-:-:S04]  /*1a90*/  @P2 IMAD.WIDE.U32 R102, R89, 0x10, R102 ;  /* 0x0000001059662825 */ /* 0x002fc800078e0066 */
[----:B------:R-:W-:Y:S01]  /*1aa0*/  FADD.FTZ R88, RZ, R8 ;  /* 0x00000008ff587221 */ /* 0x000fe20000010000 */
        /* <DEDUP_REMOVED lines=11> */
[----:B------:R-:W-:-:S05]  /*1b60*/  @!P2 FSEL R43, R79, RZ, P0 ;  /* 0x000000ff4f2ba208 */ /* 0x000fca0000000000 */
[----:B------:R-:W-:Y:S04]  /*1b70*/  STG.E.128 desc[UR14][R106.64], R40 ;  /* 0x000000286a007986 */ /* 0x000fe8000c101d0e */
[----:B------:R-:W2:Y:S04]  /*1b80*/  @P1 LDG.E.128 R4, desc[UR14][R104.64] ;  /* 0x0000000e68041981 */ /* 0x000ea8000c1e1d00 */
[----:B------:R-:W3:Y:S01]  /*1b90*/  @P2 LDG.E.128 R44, desc[UR14][R102.64] ;  /* 0x0000000e662c2981 */ /* 0x000ee2000c1e1d00 */
        /* <DEDUP_REMOVED lines=29> */
[----:B------:R-:W-:Y:S02]  /*1d70*/  PLOP3.LUT P1, PT, PT, PT, PT, 0x8, 0x80 ;  /* 0x000000000080781c */ /* 0x000fe40003f2e170 */
[----:B------:R-:W-:Y:S01]  /*1d80*/  @P2 PLOP3.LUT P1, PT, P0, PT, PT, 0x80, 0x8 ;  /* 0x000000000008281c */ /* 0x000fe2000072f070 */
[----:B------:R-:W-:-:S04]  /*1d90*/  FADD.FTZ R88, R79, R38 ;  /* 0x000000264f587221 */ /* 0x000fc80000010000 */
[----:B------:R-:W-:Y:S01]  /*1da0*/  FADD.FTZ R79, R88, R39 ;  /* 0x00000027584f7221 */ /* 0x000fe20000010000 */
[----:B------:R-:W-:Y:S02]  /*1db0*/  PLOP3.LUT P3, PT, PT, PT, PT, 0x8, 0x80 ;  /* 0x000000000080781c */ /* 0x000fe40003f6e170 */
[----:B------:R-:W-:Y:S01]  /*1dc0*/  @P2 PLOP3.LUT P3, PT, P0, PT, PT, 0x80, 0x8 ;  /* 0x000000000008281c */ /* 0x000fe2000076f070 */
[----:B------:R-:W-:Y:S01]  /*1dd0*/  FADD.FTZ R88, R79, R40 ;  /* 0x000000284f587221 */ /* 0x000fe20000010000 */
[----:B------:R-:W-:Y:S02]  /*1de0*/  PLOP3.LUT P4, PT, PT, PT, PT, 0x8, 0x80 ;  /* 0x000000000080781c */ /* 0x000fe40003f8e170 */
[----:B------:R-:W-:Y:S01]  /*1df0*/  @P2 PLOP3.LUT P4, PT, P0, PT, PT, 0x80, 0x8 ;  /* 0x000000000008281c */ /* 0x000fe2000078f070 */
[----:B------:R-:W-:Y:S01]  /*1e00*/  FADD.FTZ R79, R88, R41 ;  /* 0x00000029584f7221 */ /* 0x000fe20000010000 */
[C---:B--2---:R-:W-:Y:S01]  /*1e10*/  @!P2 FMUL.FTZ R102, R4.reuse, UR4 ;  /* 0x000000040466ac20 */ /* 0x044fe20008410000 */
[----:B---3--:R-:W-:-:S04]  /*1e20*/  @P1 FFMA.FTZ R44, R4, UR4, R44 ;  /* 0x00000004042c1c23 */ /* 0x008fc8000801002c */
[----:B------:R-:W-:Y:S01]  /*1e30*/  @!P2 FSEL R44, R102, RZ, P0 ;  /* 0x000000ff662ca208 */ /* 0x000fe20000000000 */
[----:B------:R-:W-:Y:S01]  /*1e40*/  FADD.FTZ R102, R79, R42 ;  /* 0x0000002a4f667221 */ /* 0x000fe20000010000 */
[----:B------:R-:W-:Y:S01]  /*1e50*/  PLOP3.LUT P1, PT, PT, PT, PT, 0x8, 0x80 ;  /* 0x000000000080781c */ /* 0x000fe20003f2e170 */
[C---:B------:R-:W-:Y:S01]  /*1e60*/  @!P2 FMUL.FTZ R79, R5.reuse, UR4 ;  /* 0x00000004054fac20 */ /* 0x040fe20008410000 */
[----:B------:R-:W-:Y:S01]  /*1e70*/  @P2 PLOP3.LUT P1, PT, P0, PT, PT, 0x80, 0x8 ;  /* 0x000000000008281c */ /* 0x000fe2000072f070 */
[----:B------:R-:W-:Y:S01]  /*1e80*/  @!P2 FMUL.FTZ R88, R6, UR4 ;  /* 0x000000040658ac20 */ /* 0x000fe20008410000 */
[----:B------:R-:W-:Y:S01]  /*1e90*/  FADD.FTZ R103, R102, R43 ;  /* 0x0000002b66677221 */ /* 0x000fe20000010000 */
[----:B------:R-:W-:Y:S01]  /*1ea0*/  @P3 FFMA.FTZ R45, R5, UR4, R45 ;  /* 0x00000004052d3c23 */ /* 0x000fe2000801002d */
[----:B------:R-:W-:Y:S01]  /*1eb0*/  @!P2 FSEL R45, R79, RZ, P0 ;  /* 0x000000ff4f2da208 */ /* 0x000fe20000000000 */
[----:B------:R-:W-:Y:S01]  /*1ec0*/  @P4 FFMA.FTZ R46, R6, UR4, R46 ;  /* 0x00000004062e4c23 */ /* 0x000fe2000801002e */
[----:B------:R-:W-:Y:S01]  /*1ed0*/  FADD.FTZ R102, R103, R44 ;  /* 0x0000002c67667221 */ /* 0x000fe20000010000 */
[----:B------:R-:W-:Y:S01]  /*1ee0*/  @!P2 FSEL R46, R88, RZ, P0 ;  /* 0x000000ff582ea208 */ /* 0x000fe20000000000 */
[----:B------:R-:W-:-:S02]  /*1ef0*/  @!P2 FMUL.FTZ R88, R7, UR4 ;  /* 0x000000040758ac20 */ /* 0x000fc40008410000 */
[----:B------:R-:W-:-:S03]  /*1f00*/  FADD.FTZ R79, R102, R45 ;  /* 0x0000002d664f7221 */ /* 0x000fc60000010000 */
[----:B------:R-:W-:Y:S01]  /*1f10*/  @P1 FFMA.FTZ R47, R7, UR4, R47 ;  /* 0x00000004072f1c23 */ /* 0x000fe2000801002f */
[----:B------:R-:W-:Y:S01]  /*1f20*/  @!P2 FSEL R47, R88, RZ, P0 ;  /* 0x000000ff582fa208 */ /* 0x000fe20000000000 */
        /* <DEDUP_REMOVED lines=15> */
[----:B------:R-:W-:Y:S01]  /*2020*/  FFMA.FTZ R103, R79, R79, RZ ;  /* 0x0000004f4f677223 */ /* 0x000fe200000100ff */
        /* <DEDUP_REMOVED lines=83> */
[----:B------:R-:W0:Y:S01]  /*2560*/  SHFL.BFLY PT, R102, R107, 0x8, 0x1f ;  /* 0x0d001f006b667f89 */ /* 0x000e2200000e0000 */
[----:B------:R-:W1:Y:S01]  /*2570*/  S2R R79, SR_TID.X ;  /* 0x00000000004f7919 */ /* 0x000e620000002100 */
[----:B------:R-:W-:-:S05]  /*2580*/  IMAD.WIDE.U32 R100, R89, 0x10, R100 ;  /* 0x0000001059647825 */ /* 0x000fca00078e0064 */
[----:B------:R-:W-:Y:S01]  /*2590*/  STG.E.128 desc[UR14][R100.64], R44 ;  /* 0x0000002c64007986 */ /* 0x000fe2000c101d0e */
[----:B0-----:R-:W-:-:S05]  /*25a0*/  FADD.FTZ R102, R107, R102 ;  /* 0x000000666b667221 */ /* 0x001fca0000010000 */
[----:B------:R-:W0:Y:S01]  /*25b0*/  SHFL.BFLY PT, R103, R102, 0x10, 0x1f ;  /* 0x0e001f0066677f89 */ /* 0x000e2200000e0000 */
[C---:B-1----:R-:W-:Y:S02]  /*25c0*/  LOP3.LUT P0, RZ, R79.reuse, 0x1f, RZ, 0xc0, !PT ;  /* 0x0000001f4fff7812 */ /* 0x042fe4000780c0ff */
[----:B------:R-:W-:Y:S01]  /*25d0*/  LOP3.LUT R89, R79, 0x1f, RZ, 0xc0, !PT ;  /* 0x0000001f4f597812 */ /* 0x000fe200078ec0ff */
[----:B------:R-:W-:Y:S03]  /*25e0*/  BSSY.RECONVERGENT B0, `(.L_x_26846) ;  /* 0x000000b000007945 */ /* 0x000fe60003800200 */
[----:B------:R-:W-:Y:S01]  /*25f0*/  ISETP.GT.U32.AND P1, PT, R89, 0x3, PT ;  /* 0x000000035900780c */ /* 0x000fe20003f24070 */
[----:B0-----:R-:W-:-:S06]  /*2600*/  FADD.FTZ R89, R102, R103 ;  /* 0x0000006766597221 */ /* 0x001fcc0000010000 */
        /* <DEDUP_REMOVED lines=8> */
.L_x_26847:
[----:B------:R-:W-:Y:S05]  /*2690*/  BSYNC.RECONVERGENT B0 ;  /* 0x0000000000007941 */ /* 0x000fea0003800200 */
.L_x_26846:
        /* <DEDUP_REMOVED lines=13> */
.L_x_26849:
[----:B------:R-:W-:Y:S05]  /*2770*/  BSYNC.RECONVERGENT B0 ;  /* 0x0000000000007941 */ /* 0x000fea0003800200 */
.L_x_26848:
[----:B------:R-:W1:Y:S01]  /*2780*/  SHFL.DOWN PT, R102, R109, 0x2, 0x1f ;  /* 0x08401f006d667f89 */ /* 0x000e6200000e0000 */
[----:B------:R-:W-:Y:S02]  /*2790*/  I2FP.F32.U32 R101, R109 ;  /* 0x0000006d00657245 */ /* 0x000fe40000201000 */
[----:B------:R-:W-:Y:S01]  /*27a0*/  ISETP.NE.AND P1, PT, RZ, UR17, PT ;  /* 0x00000011ff007c0c */ /* 0x000fe2000bf25270 */
[----:B0-----:R-:W0:Y:S01]  /*27b0*/  SHFL.DOWN PT, R103, R88, 0x2, 0x1f ;  /* 0x08401f0058677f89 */ /* 0x001e2200000e0000 */
[----:B------:R-:W-:Y:S02]  /*27c0*/  ISETP.NE.AND P0, PT, R79, RZ, PT ;  /* 0x000000ff4f00720c */ /* 0x000fe40003f05270 */
[----:B-----5:R-:W-:Y:S01]  /*27d0*/  R2UR UR4, R82 ;  /* 0x00000000520472ca */ /* 0x020fe200000e0000 */
[----:B------:R-:W2:-:S12]  /*27e0*/  SHFL.DOWN PT, R108, R89, 0x2, 0x1f ;  /* 0x08401f00596c7f89 */ /* 0x000e9800000e0000 */
[----:B------:R-:W-:Y:S01]  /*27f0*/  UISETP.GE.AND UP1, UPT, UR4, 0x1, UPT ;  /* 0x000000010400788c */ /* 0x000fe2000bf26270 */
        /* <DEDUP_REMOVED lines=27> */
[C---:B--2---:R-:W-:Y:S01]  /*29b0*/  FMUL.FTZ R88, R89.reuse, R88 ;  /* 0x0000005859587220 */ /* 0x044fe20000410000 */
[----:B------:R-:W0:Y:S02]  /*29c0*/  LDC R101, c[0x0][0x448] ;  /* 0x00011200ff657b82 */ /* 0x000e240000000800 */
[----:B------:R-:W-:Y:S02]  /*29d0*/  FMUL.FTZ R106, R106, R105 ;  /* 0x000000696a6a7220 */ /* 0x000fe40000410000 */
[----:B------:R-:W1:Y:S02]  /*29e0*/  SHFL.IDX PT, R100, R88, RZ, 0x1f ;  /* 0x00001fff58647589 */ /* 0x000e6400000e0000 */
[----:B------:R-:W-:-:S06]  /*29f0*/  FFMA.FTZ R102, R89, R106, R102 ;  /* 0x0000006a59667223 */ /* 0x000fcc0000010066 */
[----:B------:R-:W0:Y:S01]  /*2a00*/  SHFL.IDX PT, R102, R102, RZ, 0x1f ;  /* 0x00001fff66667589 */ /* 0x000e2200000e0000 */
[----:B-1----:R-:W-:-:S05]  /*2a10*/  FMUL.FTZ R89, R100, R100 ;  /* 0x0000006464597220 */ /* 0x002fca0000410000 */
[----:B------:R-:W-:Y:S01]  /*2a20*/  FSEL R104, R89, RZ, P1 ;  /* 0x000000ff59687208 */ /* 0x000fe20000800000 */
[----:B0-----:R-:W-:Y:S01]  /*2a30*/  FFMA.FTZ R89, R102, UR20, R101 ;  /* 0x0000001466597c23 */ /* 0x001fe20008010065 */
[----:B------:R-:W-:-:S03]  /*2a40*/  MOV R101, UR7 ;  /* 0x0000000700657c02 */ /* 0x000fc60008000f00 */
        /* <DEDUP_REMOVED lines=11> */
[----:B------:R-:W-:Y:S01]  /*2b00*/  UIADD3 UR4, UPT, UPT, UR4, -0x1, URZ ;  /* 0xffffffff04047890 */ /* 0x000fe2000fffe0ff */
[----:B0-----:R-:W-:Y:S01]  /*2b10*/  FSEL R100, R100, RZ, !P1 ;  /* 0x000000ff64647208 */ /* 0x001fe20004800000 */
[----:B------:R-:W0:Y:S01]  /*2b20*/  LDC.64 R108, c[0x0][0x428] ;  /* 0x00010a00ff6c7b82 */ /* 0x000e220000000a00 */
[----:B------:R-:W-:Y:S01]  /*2b30*/  HADD2.F32 R105, -RZ, R77.H1_H1 ;  /* 0x3000004dff697230 */ /* 0x000fe20000004100 */
[----:B------:R-:W-:Y:S01]  /*2b40*/  UIMAD UR4, UR4, UR16, URZ ;  /* 0x00000010040472a4 */ /* 0x000fe2000f8e02ff */
[----:B------:R-:W-:Y:S01]  /*2b50*/  R2UR UR12, R100 ;  /* 0x00000000640c72ca */ /* 0x000fe200000e0000 */
[----:B------:R-:W-:Y:S02]  /*2b60*/  HADD2.F32 R104, -RZ, R54.H0_H0 ;  /* 0x20000036ff687230 */ /* 0x000fe40000004100 */
[----:B------:R-:W-:Y:S01]  /*2b70*/  USHF.R.S32.HI UR5, URZ, 0x1f, UR4 ;  /* 0x0000001fff057899 */ /* 0x000fe20008011404 */
[----:B------:R-:W-:Y:S02]  /*2b80*/  HADD2.F32 R103, -RZ, R76.H1_H1 ;  /* 0x3000004cff677230 */ /* 0x000fe40000004100 */
[----:B------:R-:W-:Y:S01]  /*2b90*/  HADD2.F32 R102, -RZ, R93.H0_H0 ;  /* 0x2000005dff667230 */ /* 0x000fe20000004100 */
[----:B------:R-:W-:Y:S01]  /*2ba0*/  ULEA.HI UR5, UR5, UR4, URZ, 0x2 ;  /* 0x0000000405057291 */ /* 0x000fe2000f8f10ff */
[----:B------:R-:W-:-:S02]  /*2bb0*/  HADD2.F32 R100, -RZ, R77.H0_H0 ;  /* 0x2000004dff647230 */ /* 0x000fc40000004100 */
[----:B------:R-:W-:Y:S02]  /*2bc0*/  HADD2.F32 R101, -RZ, R55.H0_H0 ;  /* 0x20000037ff657230 */ /* 0x000fe40000004100 */
[----:B------:R-:W-:Y:S01]  /*2bd0*/  HADD2.F32 R88, -RZ, R76.H0_H0 ;  /* 0x2000004cff587230 */ /* 0x000fe20000004100 */
[----:B------:R-:W-:Y:S01]  /*2be0*/  MOV R82, UR5 ;  /* 0x0000000500527c02 */ /* 0x000fe20008000f00 */
[----:B------:R-:W-:Y:S01]  /*2bf0*/  FADD.FTZ R8, R8, -UR12 ;  /* 0x8000000c08087e21 */ /* 0x000fe20008010000 */
[----:B------:R-:W-:Y:S01]  /*2c00*/  FADD.FTZ R9, R9, -UR12 ;  /* 0x8000000c09097e21 */ /* 0x000fe20008010000 */
[----:B------:R-:W-:Y:S01]  /*2c10*/  FADD.FTZ R10, R10, -UR12 ;  /* 0x8000000c0a0a7e21 */ /* 0x000fe20008010000 */
[----:B------:R-:W-:Y:S01]  /*2c20*/  FADD.FTZ R11, R11, -UR12 ;  /* 0x8000000c0b0b7e21 */ /* 0x000fe20008010000 */
[----:B------:R-:W-:Y:S01]  /*2c30*/  HADD2.F32 R89, -RZ, R93.H1_H1 ;  /* 0x3000005dff597230 */ /* 0x000fe20000004100 */
[----:B------:R-:W-:Y:S01]  /*2c40*/  LEA.HI.SX32 R82, R82, R79, 0x1e ;  /* 0x0000004f52527211 */ /* 0x000fe200078ff2ff */
[----:B------:R-:W-:Y:S01]  /*2c50*/  FMUL.FTZ R107, R8, UR13 ;  /* 0x0000000d086b7c20 */ /* 0x000fe20008410000 */
[----:B------:R-:W-:Y:S01]  /*2c60*/  FMUL.FTZ R9, R9, UR13 ;  /* 0x0000000d09097c20 */ /* 0x000fe20008410000 */
[----:B------:R-:W-:Y:S01]  /*2c70*/  FMUL.FTZ R10, R10, UR13 ;  /* 0x0000000d0a0a7c20 */ /* 0x000fe20008410000 */
[----:B------:R-:W-:Y:S01]  /*2c80*/  FMUL.FTZ R106, R11, UR13 ;  /* 0x0000000d0b6a7c20 */ /* 0x000fe20008410000 */
[----:B------:R-:W-:Y:S01]  /*2c90*/  FADD.FTZ R12, R12, -UR12 ;  /* 0x8000000c0c0c7e21 */ /* 0x000fe20008010000 */
[----:B------:R-:W-:Y:S01]  /*2ca0*/  FADD.FTZ R15, R15, -UR12 ;  /* 0x8000000c0f0f7e21 */ /* 0x000fe20008010000 */
[----:B------:R-:W-:Y:S01]  /*2cb0*/  FFMA.FTZ R8, R107, R105, R104 ;  /* 0x000000696b087223 */ /* 0x000fe20000010068 */
[----:B------:R-:W-:Y:S01]  /*2cc0*/  FFMA.FTZ R9, R9, R103, R102 ;  /* 0x0000006709097223 */ /* 0x000fe20000010066 */
[----:B------:R-:W-:Y:S01]  /*2cd0*/  FFMA.FTZ R10, R10, R100, R101 ;  /* 0x000000640a0a7223 */ /* 0x000fe20000010065 */
[----:B------:R-:W-:Y:S01]  /*2ce0*/  FFMA.FTZ R11, R106, R88, R89 ;  /* 0x000000586a0b7223 */ /* 0x000fe20000010059 */
[----:B0-----:R-:W-:-:S04]  /*2cf0*/  IMAD.WIDE.U32 R112, R82, 0x10, R108 ;  /* 0x0000001052707825 */ /* 0x001fc800078e006c */
[----:B------:R-:W-:Y:S01]  /*2d00*/  FMUL.FTZ R110, R12, UR13 ;  /* 0x0000000d0c6e7c20 */ /* 0x000fe20008410000 */
[----:B------:R-:W-:Y:S01]  /*2d10*/  FMUL.FTZ R12, R15, UR13 ;  /* 0x0000000d0f0c7c20 */ /* 0x000fe20008410000 */
[----:B------:R-:W-:Y:S01]  /*2d20*/  FADD.FTZ R14, R14, -UR12 ;  /* 0x8000000c0e0e7e21 */ /* 0x000fe20008010000 */
[----:B------:R-:W-:Y:S01]  /*2d30*/  HADD2.F32 R88, -RZ, R74.H0_H0 ;  /* 0x2000004aff587230 */ /* 0x000fe20000004100 */
[----:B------:R0:W-:Y:S01]  /*2d40*/  STG.E.128 desc[UR14][R112.64], R8 ;  /* 0x0000000870007986 */ /* 0x0001e2000c101d0e */
[----:B------:R-:W-:Y:S01]  /*2d50*/  HADD2.F32 R89, -RZ, R94.H1_H1 ;  /* 0x3000005eff597230 */ /* 0x000fe20000004100 */
[----:B------:R-:W-:Y:S01]  /*2d60*/  SHF.R.U32.HI R15, RZ, 0x10, R3 ;  /* 0x00000010ff0f7819 */ /* 0x000fe20000011603 */
[----:B------:R-:W-:Y:S02]  /*2d70*/  HADD2.F32 R100, -RZ, R75.H0_H0 ;  /* 0x2000004bff647230 */ /* 0x000fe40000004100 */
[----:B------:R-:W-:Y:S01]  /*2d80*/  FADD.FTZ R13, R13, -UR12 ;  /* 0x8000000c0d0d7e21 */ /* 0x000fe20008010000 */
[----:B------:R-:W-:-:S02]  /*2d90*/  HADD2.F32 R101, -RZ, R57.H0_H0 ;  /* 0x20000039ff657230 */ /* 0x000fc40000004100 */
[----:B------:R-:W-:Y:S01]  /*2da0*/  FADD.FTZ R19, R19, -UR12 ;  /* 0x8000000c13137e21 */ /* 0x000fe20008010000 */
[----:B------:R-:W-:Y:S02]  /*2db0*/  HADD2.F32 R15, -RZ, R15.H0_H0 ;  /* 0x2000000fff0f7230 */ /* 0x000fe40000004100 */
[----:B------:R-:W-:Y:S01]  /*2dc0*/  FMUL.FTZ R106, R13, UR13 ;  /* 0x0000000d0d6a7c20 */ /* 0x000fe20008410000 */
[----:B------:R-:W-:Y:S01]  /*2dd0*/  SHF.R.U64 R13, R2, 0x10, R3 ;  /* 0x00000010020d7819 */ /* 0x000fe20000001203 */
[----:B------:R-:W-:Y:S01]  /*2de0*/  FMUL.FTZ R19, R19, UR13 ;  /* 0x0000000d13137c20 */ /* 0x000fe20008410000 */
[----:B------:R-:W-:Y:S01]  /*2df0*/  FADD.FTZ R17, R17, -UR12 ;  /* 0x8000000c11117e21 */ /* 0x000fe20008010000 */
[----:B------:R-:W-:Y:S01]  /*2e00*/  FADD.FTZ R23, R23, -UR12 ;  /* 0x8000000c17177e21 */ /* 0x000fe20008010000 */
[----:B------:R-:W-:Y:S01]  /*2e10*/  FADD.FTZ R18, R18, -UR12 ;  /* 0x8000000c12127e21 */ /* 0x000fe20008010000 */
[----:B------:R-:W-:Y:S02]  /*2e20*/  HADD2.F32 R13, -RZ, R13.H0_H0 ;  /* 0x2000000dff0d7230 */ /* 0x000fe40000004100 */
[----:B------:R-:W-:Y:S01]  /*2e30*/  FMUL.FTZ R17, R17, UR13 ;  /* 0x0000000d11117c20 */ /* 0x000fe20008410000 */
[----:B------:R-:W-:Y:S01]  /*2e40*/  FMUL.FTZ R23, R23, UR13 ;  /* 0x0000000d17177c20 */ /* 0x000fe20008410000 */
[----:B------:R-:W-:Y:S01]  /*2e50*/  FADD.FTZ R16, R16, -UR12 ;  /* 0x8000000c10107e21 */ /* 0x000fe20008010000 */
[----:B0-----:R-:W-:Y:S01]  /*2e60*/  FFMA.FTZ R11, R12, R88, R89 ;  /* 0x000000580c0b7223 */ /* 0x001fe20000010059 */
[----:B------:R-:W-:Y:S01]  /*2e70*/  SHF.R.U32.HI R88, RZ, 0x10, R59 ;  /* 0x00000010ff587819 */ /* 0x000fe2000001163b */
[----:B------:R-:W-:Y:S01]  /*2e80*/  FMUL.FTZ R10, R14, UR13 ;  /* 0x0000000d0e0a7c20 */ /* 0x000fe20008410000 */
[----:B------:R-:W-:Y:S01]  /*2e90*/  FADD.FTZ R21, R21, -UR12 ;  /* 0x8000000c15157e21 */ /* 0x000fe20008010000 */
[----:B------:R-:W-:-:S02]  /*2ea0*/  HADD2.F32 R14, -RZ, R87.H1_H1 ;  /* 0x30000057ff0e7230 */ /* 0x000fc40000004100 */
[----:B------:R-:W-:Y:S01]  /*2eb0*/  FMUL.FTZ R18, R18, UR13 ;  /* 0x0000000d12127c20 */ /* 0x000fe20008410000 */
[----:B------:R-:W-:Y:S01]  /*2ec0*/  FFMA.FTZ R10, R10, R100, R101 ;  /* 0x000000640a0a7223 */ /* 0x000fe20000010065 */
[----:B------:R-:W-:Y:S01]  /*2ed0*/  HADD2.F32 R88, -RZ, R88.H0_H0 ;  /* 0x20000058ff587230 */ /* 0x000fe20000004100 */
[----:B------:R-:W-:Y:S01]  /*2ee0*/  SHF.R.U64 R100, R58, 0x10, R59 ;  /* 0x000000103a647819 */ /* 0x000fe2000000123b */
[----:B------:R-:W-:Y:S02]  /*2ef0*/  HADD2.F32 R89, -RZ, R59.H0_H0 ;  /* 0x2000003bff597230 */ /* 0x000fe40000004100 */
[----:B------:R-:W-:Y:S01]  /*2f00*/  FMUL.FTZ R16, R16, UR13 ;  /* 0x0000000d10107c20 */ /* 0x000fe20008410000 */
[----:B------:R-:W-:Y:S02]  /*2f10*/  HADD2.F32 R12, -RZ, R87.H0_H0 ;  /* 0x20000057ff0c7230 */ /* 0x000fe40000004100 */
[----:B------:R-:W-:Y:S01]  /*2f20*/  FFMA.FTZ R15, R19, R15, R88 ;  /* 0x0000000f130f7223 */ /* 0x000fe20000010058 */
[----:B------:R-:W-:Y:S01]  /*2f30*/  HADD2.F32 R100, -RZ, R100.H0_H0 ;  /* 0x20000064ff647230 */ /* 0x000fe20000004100 */
[----:B------:R-:W-:Y:S01]  /*2f40*/  SHF.R.U32.HI R19, RZ, 0x10, R49 ;  /* 0x00000010ff137819 */ /* 0x000fe20000011631 */
[----:B------:R-:W-:Y:S01]  /*2f50*/  HADD2.F32 R101, -RZ, R58.H0_H0 ;  /* 0x2000003aff657230 */ /* 0x000fe20000004100 */
[----:B------:R-:W-:Y:S01]  /*2f60*/  SHF.R.U32.HI R88, RZ, 0x10, R61 ;  /* 0x00000010ff587819 */ /* 0x000fe2000001163d */
[----:B------:R-:W-:Y:S01]  /*2f70*/  FADD.FTZ R22, R22, -UR12 ;  /* 0x8000000c16167e21 */ /* 0x000fe20008010000 */
[----:B------:R-:W-:Y:S01]  /*2f80*/  FFMA.FTZ R13, R17, R13, R100 ;  /* 0x0000000d110d7223 */ /* 0x000fe20000010064 */
[----:B------:R-:W-:Y:S01]  /*2f90*/  HADD2.F32 R19, -RZ, R19.H0_H0 ;  /* 0x20000013ff137230 */ /* 0x000fe20000004100 */
[----:B------:R-:W-:Y:S01]  /*2fa0*/  SHF.R.U64 R17, R48, 0x10, R49 ;  /* 0x0000001030117819 */ /* 0x000fe20000001231 */
[----:B------:R-:W-:Y:S01]  /*2fb0*/  HADD2.F32 R88, -RZ, R88.H0_H0 ;  /* 0x20000058ff587230 */ /* 0x000fe20000004100 */
[----:B------:R-:W-:Y:S01]  /*2fc0*/  SHF.R.U64 R100, R60, 0x10, R61 ;  /* 0x000000103c647819 */ /* 0x000fe2000000123d */
[----:B------:R-:W-:Y:S01]  /*2fd0*/  FMUL.FTZ R21, R21, UR13 ;  /* 0x0000000d15157c20 */ /* 0x000fe20008410000 */
[----:B------:R-:W-:Y:S01]  /*2fe0*/  FADD.FTZ R20, R20, -UR12 ;  /* 0x8000000c14147e21 */ /* 0x000fe20008010000 */
[----:B------:R-:W-:-:S02]  /*2ff0*/  HADD2.F32 R17, -RZ, R17.H0_H0 ;  /* 0x20000011ff117230 */ /* 0x000fc40000004100 */
[----:B------:R-:W-:Y:S01]  /*3000*/  FFMA.FTZ R19, R23, R19, R88 ;  /* 0x0000001317137223 */ /* 0x000fe20000010058 */
[----:B------:R-:W-:Y:S01]  /*3010*/  HADD2.F32 R100, -RZ, R100.H0_H0 ;  /* 0x20000064ff647230 */ /* 0x000fe20000004100 */
[----:B------:R-:W-:Y:S01]  /*3020*/  SHF.R.U32.HI R23, RZ, 0x10, R51 ;  /* 0x00000010ff177819 */ /* 0x000fe20000011633 */
[----:B------:R-:W-:Y:S01]  /*3030*/  FADD.FTZ R27, R27, -UR12 ;  /* 0x8000000c1b1b7e21 */ /* 0x000fe20008010000 */
[----:B------:R-:W-:Y:S01]  /*3040*/  SHF.R.U32.HI R88, RZ, 0x10, R63 ;  /* 0x00000010ff587819 */ /* 0x000fe2000001163f */
[----:B------:R-:W-:Y:S01]  /*3050*/  FFMA.FTZ R14, R18, R14, R89 ;  /* 0x0000000e120e7223 */ /* 0x000fe20000010059 */
[----:B------:R-:W-:Y:S01]  /*3060*/  FFMA.FTZ R12, R16, R12, R101 ;  /* 0x0000000c100c7223 */ /* 0x000fe20000010065 */
[----:B------:R-:W-:Y:S02]  /*3070*/  HADD2.F32 R18, -RZ, R90.H1_H1 ;  /* 0x3000005aff127230 */ /* 0x000fe40000004100 */
[----:B------:R-:W-:Y:S01]  /*3080*/  FMUL.FTZ R22, R22, UR13 ;  /* 0x0000000d16167c20 */ /* 0x000fe20008410000 */
[----:B------:R-:W-:-:S02]  /*3090*/  HADD2.F32 R89, -RZ, R61.H0_H0 ;  /* 0x2000003dff597230 */ /* 0x000fc40000004100 */
[----:B------:R-:W-:Y:S01]  /*30a0*/  FFMA.FTZ R17, R21, R17, R100 ;  /* 0x0000001115117223 */ /* 0x000fe20000010064 */
[----:B------:R-:W-:Y:S02]  /*30b0*/  HADD2.F32 R16, -RZ, R90.H0_H0 ;  /* 0x2000005aff107230 */ /* 0x000fe40000004100 */
[----:B------:R-:W-:Y:S01]  /*30c0*/  FMUL.FTZ R20, R20, UR13 ;  /* 0x0000000d14147c20 */ /* 0x000fe20008410000 */
[----:B------:R-:W-:Y:S01]  /*30d0*/  HADD2.F32 R101, -RZ, R60.H0_H0 ;  /* 0x2000003cff657230 */ /* 0x000fe20000004100 */
[----:B------:R-:W-:Y:S01]  /*30e0*/  SHF.R.U64 R21, R50, 0x10, R51 ;  /* 0x0000001032157819 */ /* 0x000fe20000001233 */
[----:B------:R-:W-:Y:S01]  /*30f0*/  HADD2.F32 R23, -RZ, R23.H0_H0 ;  /* 0x20000017ff177230 */ /* 0x000fe20000004100 */
[----:B------:R-:W-:Y:S01]  /*3100*/  SHF.R.U64 R100, R62, 0x10, R63 ;  /* 0x000000103e647819 */ /* 0x000fe2000000123f */
[----:B------:R-:W-:Y:S02]  /*3110*/  HADD2.F32 R88, -RZ, R88.H0_H0 ;  /* 0x20000058ff587230 */ /* 0x000fe40000004100 */
[----:B------:R-:W-:Y:S01]  /*3120*/  FMUL.FTZ R27, R27, UR13 ;  /* 0x0000000d1b1b7c20 */ /* 0x000fe20008410000 */
[----:B------:R-:W-:Y:S01]  /*3130*/  FADD.FTZ R26, R26, -UR12 ;  /* 0x8000000c1a1a7e21 */ /* 0x000fe20008010000 */
[----:B------:R-:W-:Y:S01]  /*3140*/  FADD.FTZ R24, R24, -UR12 ;  /* 0x8000000c18187e21 */ /* 0x000fe20008010000 */
[----:B------:R-:W-:Y:S01]  /*3150*/  FADD.FTZ R25, R25, -UR12 ;  /* 0x8000000c19197e21 */ /* 0x000fe20008010000 */
[----:B------:R-:W-:-:S02]  /*3160*/  HADD2.F32 R104, -RZ, R75.H1_H1 ;  /* 0x3000004bff687230 */ /* 0x000fc40000004100 */
[----:B------:R-:W-:Y:S01]  /*3170*/  FFMA.FTZ R18, R22, R18, R89 ;  /* 0x0000001216127223 */ /* 0x000fe20000010059 */
[----:B------:R-:W-:Y:S02]  /*3180*/  HADD2.F32 R105, -RZ, R56.H0_H0 ;  /* 0x20000038ff697230 */ /* 0x000fe40000004100 */
[----:B------:R-:W-:Y:S01]  /*3190*/  FFMA.FTZ R16, R20, R16, R101 ;  /* 0x0000001014107223 */ /* 0x000fe20000010065 */
[----:B------:R-:W-:Y:S02]  /*31a0*/  HADD2.F32 R102, -RZ, R74.H1_H1 ;  /* 0x3000004aff667230 */ /* 0x000fe40000004100 */
[----:B------:R-:W-:Y:S01]  /*31b0*/  FFMA.FTZ R23, R27, R23, R88 ;  /* 0x000000171b177223 */ /* 0x000fe20000010058 */
[----:B------:R-:W-:Y:S01]  /*31c0*/  HADD2.F32 R103, -RZ, R94.H0_H0 ;  /* 0x2000005eff677230 */ /* 0x000fe20000004100 */
[----:B------:R-:W-:Y:S01]  /*31d0*/  IADD3 R111, PT, PT, R82, 0x80, RZ ;  /* 0x00000080526f7810 */ /* 0x000fe20007ffe0ff */
[----:B------:R-:W-:Y:S02]  /*31e0*/  HADD2.F32 R22, -RZ, R91.H1_H1 ;  /* 0x3000005bff167230 */ /* 0x000fe40000004100 */
[----:B------:R-:W-:Y:S01]  /*31f0*/  FMUL.FTZ R26, R26, UR13 ;  /* 0x0000000d1a1a7c20 */ /* 0x000fe20008410000 */
[----:B------:R-:W-:Y:S01]  /*3200*/  HADD2.F32 R89, -RZ, R63.H0_H0 ;  /* 0x2000003fff597230 */ /* 0x000fe20000004100 */
[----:B------:R-:W-:Y:S01]  /*3210*/  IADD3 R27, PT, PT, R82, 0x100, RZ ;  /* 0x00000100521b7810 */ /* 0x000fe20007ffe0ff */
[----:B------:R-:W-:-:S02]  /*3220*/  HADD2.F32 R20, -RZ, R91.H0_H0 ;  /* 0x2000005bff147230 */ /* 0x000fc40000004100 */
[----:B------:R-:W-:Y:S01]  /*3230*/  FMUL.FTZ R24, R24, UR13 ;  /* 0x0000000d18187c20 */ /* 0x000fe20008410000 */
[----:B------:R-:W-:Y:S02]  /*3240*/  HADD2.F32 R101, -RZ, R62.H0_H0 ;  /* 0x2000003eff657230 */ /* 0x000fe40000004100 */
[----:B------:R-:W-:Y:S01]  /*3250*/  FMUL.FTZ R25, R25, UR13 ;  /* 0x0000000d19197c20 */ /* 0x000fe20008410000 */
[----:B------:R-:W-:Y:S02]  /*3260*/  HADD2.F32 R21, -RZ, R21.H0_H0 ;  /* 0x20000015ff157230 */ /* 0x000fe40000004100 */
[----:B------:R-:W-:Y:S01]  /*3270*/  FFMA.FTZ R8, R110, R104, R105 ;  /* 0x000000686e087223 */ /* 0x000fe20000010069 */
[----:B------:R-:W-:Y:S02]  /*3280*/  HADD2.F32 R100, -RZ, R100.H0_H0 ;  /* 0x20000064ff647230 */ /* 0x000fe40000004100 */
[----:B------:R-:W-:Y:S01]  /*3290*/  FFMA.FTZ R9, R106, R102, R103 ;  /* 0x000000666a097223 */ /* 0x000fe20000010067 */
[----:B------:R-:W-:Y:S01]  /*32a0*/  FFMA.FTZ R22, R26, R22, R89 ;  /* 0x000000161a167223 */ /* 0x000fe20000010059 */
[----:B------:R-:W-:-:S04]  /*32b0*/  IMAD.WIDE.U32 R110, R111, 0x10, R108 ;  /* 0x000000106f6e7825 */ /* 0x000fc800078e006c */
[----:B------:R-:W-:Y:S01]  /*32c0*/  FFMA.FTZ R20, R24, R20, R101 ;  /* 0x0000001418147223 */ /* 0x000fe20000010065 */
[----:B------:R-:W-:Y:S01]  /*32d0*/  FFMA.FTZ R21, R25, R21, R100 ;  /* 0x0000001519157223 */ /* 0x000fe20000010064 */
[C---:B------:R-:W-:Y:S01]  /*32e0*/  IADD3 R107, PT, PT, R82.reuse, 0x180, RZ ;  /* 0x00000180526b7810 */ /* 0x040fe20007ffe0ff */
[----:B------:R-:W-:Y:S01]  /*32f0*/  IMAD.WIDE.U32 R26, R27, 0x10, R108 ;  /* 0x000000101b1a7825 */ /* 0x000fe200078e006c */
[----:B------:R-:W-:-:S03]  /*3300*/  IADD3 R105, PT, PT, R82, 0x200, RZ ;  /* 0x0000020052697810 */ /* 0x000fc60007ffe0ff */
[----:B------:R-:W-:Y:S01]  /*3310*/  FADD.FTZ R31, R31, -UR12 ;  /* 0x8000000c1f1f7e21 */ /* 0x000fe20008010000 */
[C---:B------:R-:W-:Y:S01]  /*3320*/  IADD3 R103, PT, PT, R82.reuse, 0x280, RZ ;  /* 0x0000028052677810 */ /* 0x040fe20007ffe0ff */
[----:B------:R-:W-:Y:S01]  /*3330*/  FADD.FTZ R29, R29, -UR12 ;  /* 0x8000000c1d1d7e21 */ /* 0x000fe20008010000 */
[C---:B------:R-:W-:Y:S01]  /*3340*/  IADD3 R25, PT, PT, R82.reuse, 0x300, RZ ;  /* 0x0000030052197810 */ /* 0x040fe20007ffe0ff */
[----:B------:R0:W-:Y:S01]  /*3350*/  STG.E.128 desc[UR14][R110.64], R8 ;  /* 0x000000086e007986 */ /* 0x0001e2000c101d0e */
[C---:B------:R-:W-:Y:S01]  /*3360*/  IADD3 R101, PT, PT, R82.reuse, 0x380, RZ ;  /* 0x0000038052657810 */ /* 0x040fe20007ffe0ff */
[----:B------:R-:W-:Y:S01]  /*3370*/  IMAD.WIDE.U32 R106, R107, 0x10, R108 ;  /* 0x000000106b6a7825 */ /* 0x000fe200078e006c */
[C---:B------:R-:W-:Y:S01]  /*3380*/  IADD3 R89, PT, PT, R82.reuse, 0x400, RZ ;  /* 0x0000040052597810 */ /* 0x040fe20007ffe0ff */
[----:B------:R1:W-:Y:S01]  /*3390*/  STG.E.128 desc[UR14][R26.64], R12 ;  /* 0x0000000c1a007986 */ /* 0x0003e2000c101d0e */
[----:B------:R-:W-:Y:S01]  /*33a0*/  IADD3 R113, PT, PT, R82, 0x480, RZ ;  /* 0x0000048052717810 */ /* 0x000fe20007ffe0ff */
[----:B------:R-:W-:Y:S01]  /*33b0*/  FADD.FTZ R32, R32, -UR12 ;  /* 0x8000000c20207e21 */ /* 0x000fe20008010000 */
[----:B------:R-:W-:Y:S01]  /*33c0*/  SHF.R.U32.HI R112, RZ, 0x10, R53 ;  /* 0x00000010ff707819 */ /* 0x000fe20000011635 */
[----:B------:R-:W-:Y:S01]  /*33d0*/  IMAD.WIDE.U32 R114, R105, 0x10, R108 ;  /* 0x0000001069727825 */ /* 0x000fe200078e006c */
[----:B------:R-:W-:-:S03]  /*33e0*/  SHF.R.U64 R24, R52, 0x10, R53 ;  /* 0x0000001034187819 */ /* 0x000fc60000001235 */
[----:B------:R-:W-:Y:S01]  /*33f0*/  FADD.FTZ R33, R33, -UR12 ;  /* 0x8000000c21217e21 */ /* 0x000fe20008010000 */
[----:B------:R-:W-:Y:S01]  /*3400*/  SHF.R.U64 R82, R64, 0x10, R65 ;  /* 0x0000001040527819 */ /* 0x000fe20000001241 */
[----:B------:R-:W-:Y:S01]  /*3410*/  FADD.FTZ R34, R34, -UR12 ;  /* 0x8000000c22227e21 */ /* 0x000fe20008010000 */
[----:B------:R-:W-:Y:S01]  /*3420*/  FADD.FTZ R35, R35, -UR12 ;  /* 0x8000000c23237e21 */ /* 0x000fe20008010000 */
[----:B------:R2:W-:Y:S01]  /*3430*/  STG.E.128 desc[UR14][R106.64], R16 ;  /* 0x000000106a007986 */ /* 0x0005e2000c101d0e */
[----:B------:R-:W-:Y:S01]  /*3440*/  FMUL.FTZ R33, R33, UR13 ;  /* 0x0000000d21217c20 */ /* 0x000fe20008410000 */
[----:B------:R-:W-:Y:S01]  /*3450*/  FMUL.FTZ R34, R34, UR13 ;  /* 0x0000000d22227c20 */ /* 0x000fe20008410000 */
[----:B------:R-:W-:Y:S01]  /*3460*/  FMUL.FTZ R35, R35, UR13 ;  /* 0x0000000d23237c20 */ /* 0x000fe20008410000 */
[----:B0-----:R-:W-:Y:S02]  /*3470*/  HADD2.F32 R11, -RZ, R95.H0_H0 ;  /* 0x2000005fff0b7230 */ /* 0x001fe40000004100 */
[----:B------:R-:W-:Y:S01]  /*3480*/  FMUL.FTZ R9, R29, UR13 ;  /* 0x0000000d1d097c20 */ /* 0x000fe20008410000 */
[----:B------:R-:W-:Y:S01]  /*3490*/  HADD2.F32 R10, -RZ, R24.H0_H0 ;  /* 0x20000018ff0a7230 */ /* 0x000fe20000004100 */
[----:B------:R0:W-:Y:S01]  /*34a0*/  STG.E.128 desc[UR14][R114.64], R20 ;  /* 0x0000001472007986 */ /* 0x0001e2000c101d0e */
[----:B-1----:R-:W-:-:S02]  /*34b0*/  HADD2.F32 R13, -RZ, R112.H0_H0 ;  /* 0x20000070ff0d7230 */ /* 0x002fc40000004100 */
[----:B------:R-:W-:Y:S01]  /*34c0*/  FMUL.FTZ R14, R31, UR13 ;  /* 0x0000000d1f0e7c20 */ /* 0x000fe20008410000 */
[----:B------:R-:W-:Y:S02]  /*34d0*/  HADD2.F32 R12, -RZ, R82.H0_H0 ;  /* 0x20000052ff0c7230 */ /* 0x000fe40000004100 */
[----:B------:R-:W-:Y:S01]  /*34e0*/  FADD.FTZ R36, R36, -UR12 ;  /* 0x8000000c24247e21 */ /* 0x000fe20008010000 */
[----:B------:R-:W-:Y:S02]  /*34f0*/  HADD2.F32 R15, -RZ, R66.H0_H0 ;  /* 0x20000042ff0f7230 */ /* 0x000fe40000004100 */
[----:B------:R-:W-:Y:S01]  /*3500*/  FFMA.FTZ R11, R14, R13, R11 ;  /* 0x0000000d0e0b7223 */ /* 0x000fe2000001000b */
[----:B------:R-:W-:Y:S02]  /*3510*/  HADD2.F32 R13, -RZ, R0.H1_H1 ;  /* 0x30000000ff0d7230 */ /* 0x000fe40000004100 */
[----:B------:R-:W-:Y:S01]  /*3520*/  FFMA.FTZ R9, R9, R10, R12 ;  /* 0x0000000a09097223 */ /* 0x000fe2000001000c */
[----:B------:R-:W-:-:S02]  /*3530*/  HADD2.F32 R14, -RZ, R78.H0_H0 ;  /* 0x2000004eff0e7230 */ /* 0x000fc40000004100 */
[----:B------:R-:W-:Y:S01]  /*3540*/  FMUL.FTZ R12, R32, UR13 ;  /* 0x0000000d200c7c20 */ /* 0x000fe20008410000 */
[----:B--2---:R-:W-:Y:S02]  /*3550*/  HADD2.F32 R16, -RZ, R95.H1_H1 ;  /* 0x3000005fff107230 */ /* 0x004fe40000004100 */
[----:B------:R-:W-:Y:S01]  /*3560*/  FADD.FTZ R37, R37, -UR12 ;  /* 0x8000000c25257e21 */ /* 0x000fe20008010000 */
[----:B------:R-:W-:Y:S02]  /*3570*/  HADD2.F32 R17, -RZ, R0.H0_H0 ;  /* 0x20000000ff117230 */ /* 0x000fe40000004100 */
[----:B------:R-:W-:Y:S01]  /*3580*/  FFMA.FTZ R12, R12, R13, R15 ;  /* 0x0000000d0c0c7223 */ /* 0x000fe2000001000f */
[----:B------:R-:W-:Y:S02]  /*3590*/  HADD2.F32 R19, -RZ, R67.H0_H0 ;  /* 0x20000043ff137230 */ /* 0x000fe40000004100 */
[----:B------:R-:W-:Y:S01]  /*35a0*/  FFMA.FTZ R13, R33, R14, R16 ;  /* 0x0000000e210d7223 */ /* 0x000fe20000010010 */
[----:B------:R-:W-:-:S02]  /*35b0*/  HADD2.F32 R18, -RZ, R78.H1_H1 ;  /* 0x3000004eff127230 */ /* 0x000fc40000004100 */
[----:B------:R-:W-:Y:S01]  /*35c0*/  FADD.FTZ R38, R38, -UR12 ;  /* 0x8000000c26267e21 */ /* 0x000fe20008010000 */
[----:B0-----:R-:W-:Y:S02]  /*35d0*/  HADD2.F32 R20, -RZ, R96.H0_H0 ;  /* 0x20000060ff147230 */ /* 0x001fe40000004100 */
[----:B------:R-:W-:Y:S01]  /*35e0*/  FFMA.FTZ R14, R34, R17, R19 ;  /* 0x00000011220e7223 */ /* 0x000fe20000010013 */
[----:B------:R-:W-:Y:S01]  /*35f0*/  FADD.FTZ R39, R39, -UR12 ;  /* 0x8000000c27277e21 */ /* 0x000fe20008010000 */
[----:B------:R-:W-:Y:S02]  /*3600*/  HADD2.F32 R17, -RZ, R80.H0_H0 ;  /* 0x20000050ff117230 */ /* 0x000fe40000004100 */
[----:B------:R-:W-:Y:S01]  /*3610*/  FADD.FTZ R28, R28, -UR12 ;  /* 0x8000000c1c1c7e21 */ /* 0x000fe20008010000 */
[----:B------:R-:W-:Y:S01]  /*3620*/  FFMA.FTZ R15, R35, R18, R20 ;  /* 0x00000012230f7223 */ /* 0x000fe20000010014 */
[----:B------:R-:W-:Y:S02]  /*3630*/  HADD2.F32 R19, -RZ, R68.H0_H0 ;  /* 0x20000044ff137230 */ /* 0x000fe40000004100 */
[----:B------:R-:W-:Y:S01]  /*3640*/  FMUL.FTZ R16, R36, UR13 ;  /* 0x0000000d24107c20 */ /* 0x000fe20008410000 */
[----:B------:R-:W-:-:S02]  /*3650*/  HADD2.F32 R18, -RZ, R81.H0_H0 ;  /* 0x20000051ff127230 */ /* 0x000fc40000004100 */
[----:B------:R-:W-:Y:S01]  /*3660*/  FMUL.FTZ R37, R37, UR13 ;  /* 0x0000000d25257c20 */ /* 0x000fe20008410000 */
[----:B------:R-:W-:Y:S02]  /*3670*/  HADD2.F32 R20, -RZ, R96.H1_H1 ;  /* 0x30000060ff147230 */ /* 0x000fe40000004100 */
[----:B------:R-:W-:Y:S01]  /*3680*/  FMUL.FTZ R38, R38, UR13 ;  /* 0x0000000d26267c20 */ /* 0x000fe20008410000 */
[----:B------:R-:W-:-:S04]  /*3690*/  IMAD.WIDE.U32 R102, R103, 0x10, R108 ;  /* 0x0000001067667825 */ /* 0x000fc800078e006c */
[----:B------:R-:W-:Y:S01]  /*36a0*/  FMUL.FTZ R39, R39, UR13 ;  /* 0x0000000d27277c20 */ /* 0x000fe20008410000 */
[----:B------:R-:W-:Y:S01]  /*36b0*/  FADD.FTZ R40, R40, -UR12 ;  /* 0x8000000c28287e21 */ /* 0x000fe20008010000 */
[----:B------:R-:W-:Y:S01]  /*36c0*/  FMUL.FTZ R8, R28, UR13 ;  /* 0x0000000d1c087c20 */ /* 0x000fe20008410000 */
[----:B------:R-:W-:-:S04]  /*36d0*/  IMAD.WIDE.U32 R104, R25, 0x10, R108 ;  /* 0x0000001019687825 */ /* 0x000fc800078e006c */
[----:B------:R-:W-:Y:S01]  /*36e0*/  FFMA.FTZ R16, R16, R17, R19 ;  /* 0x0000001110107223 */ /* 0x000fe20000010013 */
[----:B------:R-:W-:Y:S01]  /*36f0*/  FADD.FTZ R41, R41, -UR12 ;  /* 0x8000000c29297e21 */ /* 0x000fe20008010000 */
[----:B------:R-:W-:Y:S01]  /*3700*/  FFMA.FTZ R17, R37, R18, R20 ;  /* 0x0000001225117223 */ /* 0x000fe20000010014 */
[----:B------:R-:W-:-:S04]  /*3710*/  IMAD.WIDE.U32 R100, R101, 0x10, R108 ;  /* 0x0000001065647825 */ /* 0x000fc800078e006c */
[----:B------:R-:W-:Y:S01]  /*3720*/  FADD.FTZ R42, R42, -UR12 ;  /* 0x8000000c2a2a7e21 */ /* 0x000fe20008010000 */
[----:B------:R-:W-:Y:S01]  /*3730*/  FADD.FTZ R43, R43, -UR12 ;  /* 0x8000000c2b2b7e21 */ /* 0x000fe20008010000 */
[----:B------:R-:W-:Y:S01]  /*3740*/  FADD.FTZ R30, R30, -UR12 ;  /* 0x8000000c1e1e7e21 */ /* 0x000fe20008010000 */
[----:B------:R-:W-:-:S04]  /*3750*/  IMAD.WIDE.U32 R88, R89, 0x10, R108 ;  /* 0x0000001059587825 */ /* 0x000fc800078e006c */
[----:B------:R-:W-:Y:S01]  /*3760*/  FMUL.FTZ R20, R40, UR13 ;  /* 0x0000000d28147c20 */ /* 0x000fe20008410000 */
[----:B------:R-:W-:Y:S01]  /*3770*/  FMUL.FTZ R41, R41, UR13 ;  /* 0x0000000d29297c20 */ /* 0x000fe20008410000 */
[----:B------:R-:W-:Y:S01]  /*3780*/  FMUL.FTZ R42, R42, UR13 ;  /* 0x0000000d2a2a7c20 */ /* 0x000fe20008410000 */
[----:B------:R-:W-:Y:S02]  /*3790*/  HADD2.F32 R21, -RZ, R80.H1_H1 ;  /* 0x30000050ff157230 */ /* 0x000fe40000004100 */
[----:B------:R-:W-:Y:S01]  /*37a0*/  FMUL.FTZ R43, R43, UR13 ;  /* 0x0000000d2b2b7c20 */ /* 0x000fe20008410000 */
[----:B------:R-:W-:Y:S02]  /*37b0*/  HADD2.F32 R23, -RZ, R69.H0_H0 ;  /* 0x20000045ff177230 */ /* 0x000fe40000004100 */
[----:B------:R-:W-:Y:S01]  /*37c0*/  FADD.FTZ R44, R44, -UR12 ;  /* 0x8000000c2c2c7e21 */ /* 0x000fe20008010000 */
[----:B------:R-:W-:-:S04]  /*37d0*/  IMAD.WIDE.U32 R108, R113, 0x10, R108 ;  /* 0x00000010716c7825 */ /* 0x000fc800078e006c */
[----:B------:R-:W-:Y:S01]  /*37e0*/  FMUL.FTZ R30, R30, UR13 ;  /* 0x0000000d1e1e7c20 */ /* 0x000fe20008410000 */
[----:B------:R-:W-:Y:S01]  /*37f0*/  FADD.FTZ R45, R45, -UR12 ;  /* 0x8000000c2d2d7e21 */ /* 0x000fe20008010000 */
[----:B------:R-:W-:Y:S01]  /*3800*/  FFMA.FTZ R18, R38, R21, R23 ;  /* 0x0000001526127223 */ /* 0x000fe20000010017 */
[----:B------:R-:W-:Y:S02]  /*3810*/  HADD2.F32 R22, -RZ, R81.H1_H1 ;  /* 0x30000051ff167230 */ /* 0x000fe40000004100 */
[----:B------:R-:W-:Y:S01]  /*3820*/  FADD.FTZ R46, R46, -UR12 ;  /* 0x8000000c2e2e7e21 */ /* 0x000fe20008010000 */
[----:B------:R-:W-:Y:S02]  /*3830*/  HADD2.F32 R24, -RZ, R97.H0_H0 ;  /* 0x20000061ff187230 */ /* 0x000fe40000004100 */
[----:B------:R-:W-:Y:S01]  /*3840*/  FADD.FTZ R47, R47, -UR12 ;  /* 0x8000000c2f2f7e21 */ /* 0x000fe20008010000 */
[----:B------:R-:W-:Y:S02]  /*3850*/  HADD2.F32 R25, -RZ, R92.H0_H0 ;  /* 0x2000005cff197230 */ /* 0x000fe40000004100 */
[----:B------:R-:W-:Y:S01]  /*3860*/  FMUL.FTZ R45, R45, UR13 ;  /* 0x0000000d2d2d7c20 */ /* 0x000fe20008410000 */
[----:B------:R-:W-:-:S02]  /*3870*/  HADD2.F32 R113, -RZ, R64.H0_H0 ;  /* 0x20000040ff717230 */ /* 0x000fc40000004100 */
[----:B------:R-:W-:Y:S01]  /*3880*/  FFMA.FTZ R19, R39, R22, R24 ;  /* 0x0000001627137223 */ /* 0x000fe20000010018 */
[----:B------:R-:W-:Y:S02]  /*3890*/  HADD2.F32 R21, -RZ, R83.H0_H0 ;  /* 0x20000053ff157230 */ /* 0x000fe40000004100 */
[----:B------:R-:W-:Y:S01]  /*38a0*/  FMUL.FTZ R46, R46, UR13 ;  /* 0x0000000d2e2e7c20 */ /* 0x000fe20008410000 */
[----:B------:R-:W-:Y:S02]  /*38b0*/  HADD2.F32 R23, -RZ, R70.H0_H0 ;  /* 0x20000046ff177230 */ /* 0x000fe40000004100 */
[----:B------:R-:W-:Y:S01]  /*38c0*/  FFMA.FTZ R8, R8, R25, R113 ;  /* 0x0000001908087223 */ /* 0x000fe20000010071 */
[----:B------:R-:W-:Y:S02]  /*38d0*/  HADD2.F32 R22, -RZ, R84.H0_H0 ;  /* 0x20000054ff167230 */ /* 0x000fe40000004100 */
[----:B------:R-:W-:Y:S01]  /*38e0*/  FMUL.FTZ R47, R47, UR13 ;  /* 0x0000000d2f2f7c20 */ /* 0x000fe20008410000 */
[----:B------:R-:W-:-:S02]  /*38f0*/  HADD2.F32 R24, -RZ, R97.H1_H1 ;  /* 0x30000061ff187230 */ /* 0x000fc40000004100 */
[----:B------:R-:W-:Y:S01]  /*3900*/  FFMA.FTZ R20, R20, R21, R23 ;  /* 0x0000001514147223 */ /* 0x000fe20000010017 */
[----:B------:R-:W-:Y:S02]  /*3910*/  HADD2.F32 R25, -RZ, R83.H1_H1 ;  /* 0x30000053ff197230 */ /* 0x000fe40000004100 */
[----:B------:R-:W-:Y:S02]  /*3920*/  HADD2.F32 R27, -RZ, R71.H0_H0 ;  /* 0x20000047ff1b7230 */ /* 0x000fe40000004100 */
[----:B------:R-:W-:Y:S01]  /*3930*/  FFMA.FTZ R21, R41, R22, R24 ;  /* 0x0000001629157223 */ /* 0x000fe20000010018 */
[----:B------:R-:W-:Y:S02]  /*3940*/  HADD2.F32 R26, -RZ, R84.H1_H1 ;  /* 0x30000054ff1a7230 */ /* 0x000fe40000004100 */
[----:B------:R-:W-:Y:S01]  /*3950*/  FMUL.FTZ R24, R44, UR13 ;  /* 0x0000000d2c187c20 */ /* 0x000fe20008410000 */
[----:B------:R-:W-:Y:S02]  /*3960*/  HADD2.F32 R28, -RZ, R98.H0_H0 ;  /* 0x20000062ff1c7230 */ /* 0x000fe40000004100 */
[----:B------:R-:W-:Y:S01]  /*3970*/  FFMA.FTZ R22, R42, R25, R27 ;  /* 0x000000192a167223 */ /* 0x000fe2000001001b */
[----:B------:R-:W-:-:S02]  /*3980*/  HADD2.F32 R117, -RZ, R92.H1_H1 ;  /* 0x3000005cff757230 */ /* 0x000fc40000004100 */
[----:B------:R-:W-:Y:S02]  /*3990*/  HADD2.F32 R119, -RZ, R65.H0_H0 ;  /* 0x20000041ff777230 */ /* 0x000fe40000004100 */
[----:B------:R-:W-:Y:S01]  /*39a0*/  FFMA.FTZ R23, R43, R26, R28 ;  /* 0x0000001a2b177223 */ /* 0x000fe2000001001c */
[----:B------:R-:W-:Y:S02]  /*39b0*/  HADD2.F32 R25, -RZ, R85.H0_H0 ;  /* 0x20000055ff197230 */ /* 0x000fe40000004100 */
[----:B------:R-:W-:Y:S02]  /*39c0*/  HADD2.F32 R27, -RZ, R72.H0_H0 ;  /* 0x20000048ff1b7230 */ /* 0x000fe40000004100 */
[----:B------:R-:W-:Y:S01]  /*39d0*/  FFMA.FTZ R10, R30, R117, R119 ;  /* 0x000000751e0a7223 */ /* 0x000fe20000010077 */
[----:B------:R-:W-:Y:S02]  /*39e0*/  HADD2.F32 R26, -RZ, R86.H0_H0 ;  /* 0x20000056ff1a7230 */ /* 0x000fe40000004100 */
[----:B------:R-:W-:-:S02]  /*39f0*/  HADD2.F32 R28, -RZ, R98.H1_H1 ;  /* 0x30000062ff1c7230 */ /* 0x000fc40000004100 */
[----:B------:R-:W-:Y:S01]  /*3a00*/  FFMA.FTZ R24, R24, R25, R27 ;  /* 0x0000001918187223 */ /* 0x000fe2000001001b */
[----:B------:R-:W-:Y:S01]  /*3a10*/  HADD2.F32 R29, -RZ, R85.H1_H1 ;  /* 0x30000055ff1d7230 */ /* 0x000fe20000004100 */
[----:B------:R1:W-:Y:S01]  /*3a20*/  STG.E.128 desc[UR14][R102.64], R8 ;  /* 0x0000000866007986 */ /* 0x0003e2000c101d0e */
[----:B------:R-:W-:Y:S02]  /*3a30*/  HADD2.F32 R31, -RZ, R73.H0_H0 ;  /* 0x20000049ff1f7230 */ /* 0x000fe40000004100 */
[----:B------:R-:W-:Y:S01]  /*3a40*/  FFMA.FTZ R25, R45, R26, R28 ;  /* 0x0000001a2d197223 */ /* 0x000fe2000001001c */
[----:B------:R-:W-:Y:S01]  /*3a50*/  HADD2.F32 R30, -RZ, R86.H1_H1 ;  /* 0x30000056ff1e7230 */ /* 0x000fe20000004100 */
[----:B------:R1:W-:Y:S01]  /*3a60*/  STG.E.128 desc[UR14][R104.64], R12 ;  /* 0x0000000c68007986 */ /* 0x0003e2000c101d0e */
[----:B------:R-:W-:Y:S02]  /*3a70*/  HADD2.F32 R32, -RZ, R99.H0_H0 ;  /* 0x20000063ff207230 */ /* 0x000fe40000004100 */
[----:B------:R-:W-:Y:S01]  /*3a80*/  FFMA.FTZ R26, R46, R29, R31 ;  /* 0x0000001d2e1a7223 */ /* 0x000fe2000001001f */
[----:B------:R1:W-:Y:S02]  /*3a90*/  STG.E.128 desc[UR14][R100.64], R16 ;  /* 0x0000001064007986 */ /* 0x0003e4000c101d0e */
[----:B------:R-:W-:-:S02]  /*3aa0*/  FFMA.FTZ R27, R47, R30, R32 ;  /* 0x0000001e2f1b7223 */ /* 0x000fc40000010020 */
[----:B------:R1:W-:Y:S04]  /*3ab0*/  STG.E.128 desc[UR14][R88.64], R20 ;  /* 0x0000001458007986 */ /* 0x0003e8000c101d0e */
[----:B------:R1:W-:Y:S02]  /*3ac0*/  STG.E.128 desc[UR14][R108.64], R24 ;  /* 0x000000186c007986 */ /* 0x0003e4000c101d0e */
.L_x_26850:
[----:B------:R-:W-:Y:S02]  /*3ad0*/  UIADD3 UR7, UPT, UPT, UR7, UR22, URZ ;  /* 0x0000001607077290 */ /* 0x000fe4000fffe0ff */
[----:B------:R-:W-:Y:S02]  /*3ae0*/  UPLOP3.LUT UP0, UPT, UPT, UPT, UP0, 0x40, 0x4 ;  /* 0x000000000004789c */ /* 0x000fe40003f0e800 */
[----:B------:R-:W-:-:S09]  /*3af0*/  UISETP.GE.AND UP1, UPT, UR7, UR23, UPT ;  /* 0x000000170700728c */ /* 0x000fd2000bf26270 */
[----:B------:R-:W-:Y:S05]  /*3b00*/  BRA.U !UP1, `(.L_x_26851) ;  /* 0xffffffcd09547547 */ /* 0x000fea000b83ffff */
[----:B------:R-:W-:Y:S05]  /*3b10*/  EXIT ;  /* 0x000000000000794d */ /* 0x000fea0003800000 */
.L_x_26852:
        /* <DEDUP_REMOVED lines=14> */
.L_x_34111:


//--------------------- .text._ZN10layer_norm13ln_fwd_kernelINS_13Kernel_traitsI6__halfffffjLj5120ELj1ELj1ELj4ELj16ENS_18Kernel_traits_baseILj5120ES2_ffffjLj128EEEEELb0ELb1ELb0ELb0EEEvNS_9FwdParamsE --------------------------
	.section	.text._ZN10layer_norm13ln_fwd_kernelINS_13Kernel_traitsI6__halfffffjLj5120ELj1ELj1ELj4ELj16ENS_18Kernel_traits_baseILj5120ES2_ffffjLj128EEEEELb0ELb1ELb0ELb0EEEvNS_9FwdParamsE,"ax",@progbits
	.align	128
        .global         _ZN10layer_norm13ln_fwd_kernelINS_13Kernel_traitsI6__halfffffjLj5120ELj1ELj1ELj4ELj16ENS_18Kernel_traits_baseILj5120ES2_ffffjLj128EEEEELb0ELb1ELb0ELb0EEEvNS_9FwdParamsE
        .type           _ZN10layer_norm13ln_fwd_kernelINS_13Kernel_traitsI6__halfffffjLj5120ELj1ELj1ELj4ELj16ENS_18Kernel_traits_baseILj5120ES2_ffffjLj128EEEEELb0ELb1ELb0ELb0EEEvNS_9FwdParamsE,@function
        .size           _ZN10layer_norm13ln_fwd_kernelINS_13Kernel_traitsI6__halfffffjLj5120ELj1ELj1ELj4ELj16ENS_18Kernel_traits_baseILj5120ES2_ffffjLj128EEEEELb0ELb1ELb0ELb0EEEvNS_9FwdParamsE,(.L_x_34112 - _ZN10layer_norm13ln_fwd_kernelINS_13Kernel_traitsI6__halfffffjLj5120ELj1ELj1ELj4ELj16ENS_18Kernel_traits_baseILj5120ES2_ffffjLj128EEEEELb0ELb1ELb0ELb0EEEvNS_9FwdParamsE)
        .other          _ZN10layer_norm13ln_fwd_kernelINS_13Kernel_traitsI6__halfffffjLj5120ELj1ELj1ELj4ELj16ENS_18Kernel_traits_baseILj5120ES2_ffffjLj128EEEEELb0ELb1ELb0ELb0EEEvNS_9FwdParamsE,@"STO_CUDA_ENTRY STV_DEFAULT"
_ZN10layer_norm13ln_fwd_kernelINS_13Kernel_traitsI6__halfffffjLj5120ELj1ELj1ELj4ELj16ENS_18Kernel_traits_baseILj5120ES2_ffffjLj128EEEEELb0ELb1ELb0ELb0EEEvNS_9FwdParamsE:
.text._ZN10layer_norm13ln_fwd_kernelINS_13Kernel_traitsI6__halfffffjLj5120ELj1ELj1ELj4ELj16ENS_18Kernel_traits_baseILj5120ES2_ffffjLj128EEEEELb0ELb1ELb0ELb0EEEvNS_9FwdParamsE:
        /* <DEDUP_REMOVED lines=26> */
[C---:B------:R-:W-:Y:S01]  /*01a0*/  ISETP.GE.U32.AND P2, PT, R0.reuse, 0x280, PT ;  /* 0x000002800000780c */ /* 0x040fe20003f46070 */
[----:B0-----:R-:W-:Y:S01]  /*01b0*/  @P4 IMAD.WIDE.U32 R4, R11, 0x8, R4 ;  /* 0x000000080b044825 */ /* 0x001fe200078e0004 */
[----:B------:R-:W-:-:S04]  /*01c0*/  ISETP.GE.U32.AND P3, PT, R0, 0x300, PT ;  /* 0x000003000000780c */ /* 0x000fc80003f66070 */
[----:B------:R0:W5:Y:S01]  /*01d0*/  @P4 LDG.E.64 R26, desc[UR6][R4.64] ;  /* 0x00000006041a4981 */ /* 0x000162000c1e1b00 */
[----:B------:R-:W4:Y:S01]  /*01e0*/  @P5 LDC.64 R72, c[0x0][0x3e8] ;  /* 0x0000fa00ff485b82 */ /* 0x000f220000000a00 */
[----:B-1----:R-:W-:-:S05]  /*01f0*/  @P4 IMAD.WIDE.U32 R64, R11, 0x8, R64 ;  /* 0x000000080b404825 */ /* 0x002fca00078e0040 */
[----:B------:R1:W5:Y:S02]  /*0200*/  @P4 LDG.E.64 R36, desc[UR6][R64.64] ;  /* 0x0000000640244981 */ /* 0x000364000c1e1b00 */
[----:B------:R-:W1:Y:S01]  /*0210*/  @P5 LDC.64 R70, c[0x0][0x438] ;  /* 0x00010e00ff465b82 */ /* 0x000e620000000a00 */
[----:B--2---:R-:W-:-:S07]  /*0220*/  @P4 IMAD.WIDE.U32 R46, R11, 0x8, R46 ;  /* 0x000000080b2e4825 */ /* 0x004fce00078e002e */
[----:B------:R-:W2:Y:S01]  /*0230*/  @P0 LDC.64 R74, c[0x0][0x3d0] ;  /* 0x0000f400ff4a0b82 */ /* 0x000ea20000000a00 */
[----:B------:R-:W-:Y:S01]  /*0240*/  @P4 LOP3.LUT R11, R11, 0x80, RZ, 0xfc, !PT ;  /* 0x000000800b0b4812 */ /* 0x000fe200078efcff */
[----:B------:R-:W5:Y:S06]  /*0250*/  @P4 LD.E.64 R62, desc[UR6][R46.64] ;  /* 0x000000062e3e4980 */ /* 0x000f6c000c101b00 */
[----:B------:R-:W2:Y:S08]  /*0260*/  @P0 LDC.64 R76, c[0x0][0x438] ;  /* 0x00010e00ff4c0b82 */ /* 0x000eb00000000a00 */
[----:B------:R-:W2:Y:S01]  /*0270*/  @P0 LDC.64 R78, c[0x0][0x3e8] ;  /* 0x0000fa00ff4e0b82 */ /* 0x000ea20000000a00 */
[----:B------:R-:W-:Y:S01]  /*0280*/  ISETP.GE.U32.AND P4, PT, R0, 0x380, PT ;  /* 0x000003800000780c */ /* 0x000fe20003f86070 */
[----:B---3--:R-:W-:-:S06]  /*0290*/  @P5 IMAD.WIDE.U32 R66, R11, 0x8, R66 ;  /* 0x000000080b425825 */ /* 0x008fcc00078e0042 */
[----:B------:R-:W3:Y:S01]  /*02a0*/  @P1 LDC.64 R80, c[0x0][0x3d0] ;  /* 0x0000f400ff501b82 */ /* 0x000ee20000000a00 */
[C---:B----4-:R-:W-:Y:S01]  /*02b0*/  @P5 IMAD.WIDE.U32 R72, R11.reuse, 0x8, R72 ;  /* 0x000000080b485825 */ /* 0x050fe200078e0048 */
[----:B------:R4:W5:Y:S06]  /*02c0*/  @P5 LDG.E.64 R24, desc[UR6][R66.64] ;  /* 0x0000000642185981 */ /* 0x00096c000c1e1b00 */
[----:B0-----:R-:W0:Y:S08]  /*02d0*/  @P1 LDC.64 R4, c[0x0][0x438] ;  /* 0x00010e00ff041b82 */ /* 0x001e300000000a00 */
[----:B-1----:R-:W1:Y:S01]  /*02e0*/  @P1 LDC.64 R64, c[0x0][0x3e8] ;  /* 0x0000fa00ff401b82 */ /* 0x002e620000000a00 */
[----:B------:R-:W-:Y:S01]  /*02f0*/  @P5 IMAD.WIDE.U32 R70, R11, 0x8, R70 ;  /* 0x000000080b465825 */ /* 0x000fe200078e0046 */
[----:B------:R4:W5:Y:S01]  /*0300*/  @P5 LDG.E.64 R38, desc[UR6][R72.64] ;  /* 0x0000000648265981 */ /* 0x000962000c1e1b00 */
[----:B------:R-:W-:-:S05]  /*0310*/  ISETP.GE.U32.AND P6, PT, R0, 0x400, PT ;  /* 0x000004000000780c */ /* 0x000fca0003fc6070 */
[----:B------:R-:W1:Y:S01]  /*0320*/  @P2 LDC.64 R82, c[0x0][0x3d0] ;  /* 0x0000f400ff522b82 */ /* 0x000e620000000a00 */
[----:B------:R-:W-:Y:S01]  /*0330*/  @P5 IADD3 R11, PT, PT, R11, 0x80, RZ ;  /* 0x000000800b0b5810 */ /* 0x000fe20007ffe0ff */
[----:B------:R3:W5:Y:S06]  /*0340*/  @P5 LD.E.64 R60, desc[UR6][R70.64] ;  /* 0x00000006463c5980 */ /* 0x00076c000c101b00 */
[----:B------:R-:W1:Y:S08]  /*0350*/  @P2 LDC.64 R84, c[0x0][0x438] ;  /* 0x00010e00ff542b82 */ /* 0x000e700000000a00 */
[----:B------:R-:W1:Y:S01]  /*0360*/  @P2 LDC.64 R86, c[0x0][0x3e8] ;  /* 0x0000fa00ff562b82 */ /* 0x000e620000000a00 */
[----:B------:R-:W-:Y:S01]  /*0370*/  ISETP.GE.U32.AND P5, PT, R0, 0x480, PT ;  /* 0x000004800000780c */ /* 0x000fe20003fa6070 */
[----:B--2---:R-:W-:-:S06]  /*0380*/  @P0 IMAD.WIDE.U32 R74, R11, 0x8, R74 ;  /* 0x000000080b4a0825 */ /* 0x004fcc00078e004a */
[----:B------:R-:W2:Y:S01]  /*0390*/  @P3 LDC.64 R88, c[0x0][0x3d0] ;  /* 0x0000f400ff583b82 */ /* 0x000ea20000000a00 */
[C---:B------:R-:W-:Y:S01]  /*03a0*/  @P0 IMAD.WIDE.U32 R76, R11.reuse, 0x8, R76 ;  /* 0x000000080b4c0825 */ /* 0x040fe200078e004c */
[----:B------:R0:W5:Y:S06]  /*03b0*/  @P0 LDG.E.64 R22, desc[UR6][R74.64] ;  /* 0x000000064a160981 */ /* 0x00016c000c1e1b00 */
[----:B----4-:R-:W4:Y:S01]  /*03c0*/  @P3 LDC.64 R66, c[0x0][0x438] ;  /* 0x00010e00ff423b82 */ /* 0x010f220000000a00 */
[----:B------:R-:W-:-:S07]  /*03d0*/  @P0 IMAD.WIDE.U32 R78, R11, 0x8, R78 ;  /* 0x000000080b4e0825 */ /* 0x000fce00078e004e */
[----:B------:R-:W4:Y:S01]  /*03e0*/  @P3 LDC.64 R72, c[0x0][0x3e8] ;  /* 0x0000fa00ff483b82 */ /* 0x000f220000000a00 */
[----:B------:R-:W-:Y:S01]  /*03f0*/  @P0 IADD3 R11, PT, PT, R11, 0x80, RZ ;  /* 0x000000800b0b0810 */ /* 0x000fe20007ffe0ff */
[----:B------:R0:W5:Y:S06]  /*0400*/  @P0 LD.E.64 R58, desc[UR6][R76.64] ;  /* 0x000000064c3a0980 */ /* 0x00016c000c101b00 */
[----:B------:R-:W4:Y:S01]  /*0410*/  @P4 LDC.64 R46, c[0x0][0x3d0] ;  /* 0x0000f400ff2e4b82 */ /* 0x000f220000000a00 */
[C---:B---3--:R-:W-:Y:S01]  /*0420*/  @P1 IMAD.WIDE.U32 R80, R11.reuse, 0x8, R80 ;  /* 0x000000080b501825 */ /* 0x048fe200078e0050 */
[----:B------:R3:W5:Y:S06]  /*0430*/  @P0 LDG.E.64 R34, desc[UR6][R78.64] ;  /* 0x000000064e220981 */ /* 0x00076c000c1e1b00 */
[----:B------:R-:W3:Y:S01]  /*0440*/  @P4 LDC.64 R70, c[0x0][0x438] ;  /* 0x00010e00ff464b82 */ /* 0x000ee20000000a00 */
[C---:B0-----:R-:W-:Y:S01]  /*0450*/  @P1 IMAD.WIDE.U32 R4, R11.reuse, 0x8, R4 ;  /* 0x000000080b041825 */ /* 0x041fe200078e0004 */
[----:B------:R0:W5:Y:S06]  /*0460*/  @P1 LDG.E.64 R20, desc[UR6][R80.64] ;  /* 0x0000000650141981 */ /* 0x00016c000c1e1b00 */
[----:B------:R-:W0:Y:S01]  /*0470*/  @P4 LDC.64 R90, c[0x0][0x3e8] ;  /* 0x0000fa00ff5a4b82 */ /* 0x000e220000000a00 */
[C---:B-1----:R-:W-:Y:S01]  /*0480*/  @P1 IMAD.WIDE.U32 R64, R11.reuse, 0x8, R64 ;  /* 0x000000080b401825 */ /* 0x042fe200078e0040 */
[----:B------:R-:W-:Y:S01]  /*0490*/  @P1 IADD3 R11, PT, PT, R11, 0x80, RZ ;  /* 0x000000800b0b1810 */ /* 0x000fe20007ffe0ff */
[----:B------:R1:W5:Y:S05]  /*04a0*/  @P1 LD.E.64 R56, desc[UR6][R4.64] ;  /* 0x0000000604381980 */ /* 0x00036a000c101b00 */
[----:B------:R-:W1:Y:S01]  /*04b0*/  @P6 LDC.64 R92, c[0x0][0x3d0] ;  /* 0x0000f400ff5c6b82 */ /* 0x000e620000000a00 */
[C---:B------:R-:W-:Y:S01]  /*04c0*/  @P2 IMAD.WIDE.U32 R82, R11.reuse, 0x8, R82 ;  /* 0x000000080b522825 */ /* 0x040fe200078e0052 */
[----:B------:R0:W5:Y:S06]  /*04d0*/  @P1 LDG.E.64 R32, desc[UR6][R64.64] ;  /* 0x0000000640201981 */ /* 0x00016c000c1e1b00 */
[----:B------:R-:W1:Y:S01]  /*04e0*/  @P6 LDC.64 R94, c[0x0][0x438] ;  /* 0x00010e00ff5e6b82 */ /* 0x000e620000000a00 */
[C---:B------:R-:W-:Y:S01]  /*04f0*/  @P2 IMAD.WIDE.U32 R84, R11.reuse, 0x8, R84 ;  /* 0x000000080b542825 */ /* 0x040fe200078e0054 */
[----:B------:R0:W5:Y:S06]  /*0500*/  @P2 LDG.E.64 R18, desc[UR6][R82.64] ;  /* 0x0000000652122981 */ /* 0x00016c000c1e1b00 */
[----:B------:R-:W1:Y:S01]  /*0510*/  @P6 LDC.64 R96, c[0x0][0x3e8] ;  /* 0x0000fa00ff606b82 */ /* 0x000e620000000a00 */
[C---:B------:R-:W-:Y:S01]  /*0520*/  @P2 IMAD.WIDE.U32 R86, R11.reuse, 0x8, R86 ;  /* 0x000000080b562825 */ /* 0x040fe200078e0056 */
[----:B------:R-:W-:Y:S01]  /*0530*/  @P2 IADD3 R11, PT, PT, R11, 0x80, RZ ;  /* 0x000000800b0b2810 */ /* 0x000fe20007ffe0ff */
[----:B------:R0:W5:Y:S05]  /*0540*/  @P2 LD.E.64 R54, desc[UR6][R84.64] ;  /* 0x0000000654362980 */ /* 0x00016a000c101b00 */
[----:B------:R-:W1:Y:S01]  /*0550*/  @P5 LDC.64 R98, c[0x0][0x3d0] ;  /* 0x0000f400ff625b82 */ /* 0x000e620000000a00 */
[C---:B--2---:R-:W-:Y:S01]  /*0560*/  @P3 IMAD.WIDE.U32 R88, R11.reuse, 0x8, R88 ;  /* 0x000000080b583825 */ /* 0x044fe200078e0058 */
[----:B------:R2:W5:Y:S06]  /*0570*/  @P2 LDG.E.64 R30, desc[UR6][R86.64] ;  /* 0x00000006561e2981 */ /* 0x00056c000c1e1b00 */
[----:B------:R-:W2:Y:S01]  /*0580*/  @P5 LDC.64 R102, c[0x0][0x3e8] ;  /* 0x0000fa00ff665b82 */ /* 0x000ea20000000a00 */
[C---:B----4-:R-:W-:Y:S01]  /*0590*/  @P3 IMAD.WIDE.U32 R66, R11.reuse, 0x8, R66 ;  /* 0x000000080b423825 */ /* 0x050fe200078e0042 */
[----:B------:R4:W5:Y:S06]  /*05a0*/  @P3 LDG.E.64 R16, desc[UR6][R88.64] ;  /* 0x0000000658103981 */ /* 0x00096c000c1e1b00 */
[----:B------:R-:W4:Y:S01]  /*05b0*/  @P5 LDC.64 R100, c[0x0][0x438] ;  /* 0x00010e00ff645b82 */ /* 0x000f220000000a00 */
[C---:B------:R-:W-:Y:S01]  /*05c0*/  @P3 IMAD.WIDE.U32 R72, R11.reuse, 0x8, R72 ;  /* 0x000000080b483825 */ /* 0x040fe200078e0048 */
[----:B------:R-:W-:Y:S01]  /*05d0*/  @P3 IADD3 R11, PT, PT, R11, 0x80, RZ ;  /* 0x000000800b0b3810 */ /* 0x000fe20007ffe0ff */
[----:B------:R0:W5:Y:S04]  /*05e0*/  @P3 LD.E.64 R52, desc[UR6][R66.64] ;  /* 0x0000000642343980 */ /* 0x000168000c101b00 */
[C---:B------:R-:W-:Y:S01]  /*05f0*/  @P4 IMAD.WIDE.U32 R46, R11.reuse, 0x8, R46 ;  /* 0x000000080b2e4825 */ /* 0x040fe200078e002e */
[----:B------:R1:W5:Y:S03]  /*0600*/  @P3 LDG.E.64 R28, desc[UR6][R72.64] ;  /* 0x00000006481c3981 */ /* 0x000366000c1e1b00 */
[C---:B---3--:R-:W-:Y:S01]  /*0610*/  @P4 IMAD.WIDE.U32 R70, R11.reuse, 0x8, R70 ;  /* 0x000000080b464825 */ /* 0x048fe200078e0046 */
[----:B------:R3:W5:Y:S03]  /*0620*/  @P4 LDG.E.64 R14, desc[UR6][R46.64] ;  /* 0x000000062e0e4981 */ /* 0x000766000c1e1b00 */
[C---:B0-----:R-:W-:Y:S01]  /*0630*/  @P4 IMAD.WIDE.U32 R90, R11.reuse, 0x8, R90 ;  /* 0x000000080b5a4825 */ /* 0x041fe200078e005a */
[----:B------:R-:W-:Y:S01]  /*0640*/  @P4 IADD3 R11, PT, PT, R11, 0x80, RZ ;  /* 0x000000800b0b4810 */ /* 0x000fe20007ffe0ff */
[----:B------:R3:W5:Y:S04]  /*0650*/  @P4 LD.E.64 R50, desc[UR6][R70.64] ;  /* 0x0000000646324980 */ /* 0x000768000c101b00 */
[C---:B-1----:R-:W-:Y:S01]  /*0660*/  @P6 IMAD.WIDE.U32 R92, R11.reuse, 0x8, R92 ;  /* 0x000000080b5c6825 */ /* 0x042fe200078e005c */
[----:B------:R3:W5:Y:S03]  /*0670*/  @P4 LDG.E.64 R40, desc[UR6][R90.64] ;  /* 0x000000065a284981 */ /* 0x000766000c1e1b00 */
[C---:B------:R-:W-:Y:S01]  /*0680*/  @P6 IMAD.WIDE.U32 R94, R11.reuse, 0x8, R94 ;  /* 0x000000080b5e6825 */ /* 0x040fe200078e005e */
[----:B------:R3:W5:Y:S03]  /*0690*/  @P6 LDG.E.64 R12, desc[UR6][R92.64] ;  /* 0x000000065c0c6981 */ /* 0x000766000c1e1b00 */
[C---:B------:R-:W-:Y:S01]  /*06a0*/  @P6 IMAD.WIDE.U32 R96, R11.reuse, 0x8, R96 ;  /* 0x000000080b606825 */ /* 0x040fe200078e0060 */
[----:B------:R-:W-:Y:S01]  /*06b0*/  @P6 IADD3 R11, PT, PT, R11, 0x80, RZ ;  /* 0x000000800b0b6810 */ /* 0x000fe20007ffe0ff */
[----:B------:R3:W5:Y:S04]  /*06c0*/  @P6 LD.E.64 R48, desc[UR6][R94.64] ;  /* 0x000000065e306980 */ /* 0x000768000c101b00 */
[C---:B------:R-:W-:Y:S01]  /*06d0*/  @P5 IMAD.WIDE.U32 R98, R11.reuse, 0x8, R98 ;  /* 0x000000080b625825 */ /* 0x040fe200078e0062 */
[----:B------:R3:W5:Y:S03]  /*06e0*/  @P6 LDG.E.64 R42, desc[UR6][R96.64] ;  /* 0x00000006602a6981 */ /* 0x000766000c1e1b00 */
[C---:B--2---:R-:W-:Y:S01]  /*06f0*/  @P5 IMAD.WIDE.U32 R102, R11.reuse, 0x8, R102 ;  /* 0x000000080b665825 */ /* 0x044fe200078e0066 */
[----:B------:R3:W5:Y:S03]  /*0700*/  @P5 LDG.E.64 R6, desc[UR6][R98.64] ;  /* 0x0000000662065981 */ /* 0x000766000c1e1b00 */
[----:B----4-:R-:W-:Y:S01]  /*0710*/  @P5 IMAD.WIDE.U32 R100, R11, 0x8, R100 ;  /* 0x000000080b645825 */ /* 0x010fe200078e0064 */
[----:B------:R3:W5:Y:S04]  /*0720*/  @P5 LDG.E.64 R44, desc[UR6][R102.64] ;  /* 0x00000006662c5981 */ /* 0x000768000c1e1b00 */
[----:B------:R3:W5:Y:S01]  /*0730*/  @P5 LD.E.64 R2, desc[UR6][R100.64] ;  /* 0x0000000664025980 */ /* 0x000762000c101b00 */
[----:B------:R-:W-:-:S02]  /*0740*/  ISETP.GE.U32.AND P0, PT, R0, 0x500, PT ;  /* 0x000005000000780c */ /* 0x000fc40003f06070 */
[----:B------:R-:W-:-:S11]  /*0750*/  @P5 IADD3 R11, PT, PT, R11, 0x80, RZ ;  /* 0x000000800b0b5810 */ /* 0x000fd60007ffe0ff */
[----:B---3--:R-:W-:Y:S05]  /*0760*/  @!P0 BRA `(.L_x_26855) ;  /* 0x00000004008c8947 */ /* 0x008fea0003800000 */
[----:B------:R-:W0:Y:S08]  /*0770*/  LDC.64 R64, c[0x0][0x3e8] ;  /* 0x0000fa00ff407b82 */ /* 0x000e300000000a00 */
[----:B------:R-:W1:Y:S08]  /*0780*/  LDC.64 R46, c[0x0][0x3d0] ;  /* 0x0000f400ff2e7b82 */ /* 0x000e700000000a00 */
[----:B------:R-:W2:Y:S01]  /*0790*/  LDC.64 R4, c[0x0][0x438] ;  /* 0x00010e00ff047b82 */ /* 0x000ea20000000a00 */
[----:B0-----:R-:W-:-:S06]  /*07a0*/  IMAD.WIDE.U32 R64, R11, 0x8, R64 ;  /* 0x000000080b407825 */ /* 0x001fcc00078e0040 */
[----:B------:R-:W5:Y:S01]  /*07b0*/  LDG.E.64 R64, desc[UR6][R64.64] ;  /* 0x0000000640407981 */ /* 0x000f62000c1e1b00 */
[----:B-1----:R-:W-:-:S06]  /*07c0*/  IMAD.WIDE.U32 R46, R11, 0x8, R46 ;  /* 0x000000080b2e7825 */ /* 0x002fcc00078e002e */
[----:B------:R-:W5:Y:S01]  /*07d0*/  LDG.E.64 R46, desc[UR6][R46.64] ;  /* 0x000000062e2e7981 */ /* 0x000f62000c1e1b00 */
[----:B--2---:R-:W-:-:S06]  /*07e0*/  IMAD.WIDE.U32 R4, R11, 0x8, R4 ;  /* 0x000000080b047825 */ /* 0x004fcc00078e0004 */
[----:B------:R-:W5:Y:S01]  /*07f0*/  LD.E.64 R4, desc[UR6][R4.64] ;  /* 0x0000000604047980 */ /* 0x000f62000c101b00 */
[----:B------:R-:W-:Y:S05]  /*0800*/  BRA `(.L_x_26855) ;  /* 0x0000000400647947 */ /* 0x000fea0003800000 */
.L_x_26854:
        /* <DEDUP_REMOVED lines=10> */
[----:B------:R-:W-:-:S02]  /*08b0*/  ISETP.GE.U32.AND P3, PT, R0, 0x300, PT ;  /* 0x000003000000780c */ /* 0x000fc40003f66070 */
[----:B------:R-:W-:Y:S02]  /*08c0*/  ISETP.GE.U32.AND P2, PT, R0, 0x380, PT ;  /* 0x000003800000780c */ /* 0x000fe40003f46070 */
[----:B------:R0:W5:Y:S01]  /*08d0*/  @P1 LDG.E.64 R36, desc[UR6][R70.64] ;  /* 0x0000000646241981 */ /* 0x000162000c1e1b00 */
[----:B------:R-:W4:Y:S01]  /*08e0*/  @P5 LDC.64 R76, c[0x0][0x3d0] ;  /* 0x0000f400ff4c5b82 */ /* 0x000f220000000a00 */
[C---:B-1----:R-:W-:Y:S01]  /*08f0*/  @P1 IMAD.WIDE.U32 R66, R11.reuse, 0x8, R66 ;  /* 0x000000080b421825 */ /* 0x042fe200078e0042 */
[----:B------:R-:W-:-:S04]  /*0900*/  @P1 LOP3.LUT R11, R11, 0x80, RZ, 0xfc, !PT ;  /* 0x000000800b0b1812 */ /* 0x000fc800078efcff */
[----:B------:R1:W5:Y:S02]  /*0910*/  @P1 LDG.E.64 R26, desc[UR6][R66.64] ;  /* 0x00000006421a1981 */ /* 0x000364000c1e1b00 */
[----:B------:R-:W1:Y:S01]  /*0920*/  @P5 LDC.64 R78, c[0x0][0x3e8] ;  /* 0x0000fa00ff4e5b82 */ /* 0x000e620000000a00 */
[----:B--2---:R-:W-:Y:S01]  /*0930*/  @P6 IMAD.WIDE.U32 R72, R11, 0x8, R72 ;  /* 0x000000080b486825 */ /* 0x004fe200078e0048 */
[----:B------:R-:W-:-:S06]  /*0940*/  @P1 CS2R R62, SRZ ;  /* 0x00000000003e1805 */ /* 0x000fcc000001ff00 */
[----:B------:R-:W2:Y:S01]  /*0950*/  @P0 LDC.64 R80, c[0x0][0x3d0] ;  /* 0x0000f400ff500b82 */ /* 0x000ea20000000a00 */
[----:B---3--:R-:W-:-:S07]  /*0960*/  @P6 IMAD.WIDE.U32 R74, R11, 0x8, R74 ;  /* 0x000000080b4a6825 */ /* 0x008fce00078e004a */
[----:B------:R-:W3:Y:S01]  /*0970*/  @P0 LDC.64 R82, c[0x0][0x3e8] ;  /* 0x0000fa00ff520b82 */ /* 0x000ee20000000a00 */
[----:B------:R-:W-:Y:S01]  /*0980*/  @P6 IADD3 R11, PT, PT, R11, 0x80, RZ ;  /* 0x000000800b0b6810 */ /* 0x000fe20007ffe0ff */
[----:B------:R1:W5:Y:S06]  /*0990*/  @P6 LDG.E.64 R38, desc[UR6][R74.64] ;  /* 0x000000064a266981 */ /* 0x00036c000c1e1b00 */
[----:B0-----:R-:W0:Y:S01]  /*09a0*/  @P4 LDC.64 R70, c[0x0][0x3e8] ;  /* 0x0000fa00ff464b82 */ /* 0x001e220000000a00 */
[C---:B------:R-:W-:Y:S01]  /*09b0*/  ISETP.GE.U32.AND P1, PT, R0.reuse, 0x400, PT ;  /* 0x000004000000780c */ /* 0x040fe20003f26070 */
[C---:B----4-:R-:W-:Y:S01]  /*09c0*/  @P5 IMAD.WIDE.U32 R76, R11.reuse, 0x8, R76 ;  /* 0x000000080b4c5825 */ /* 0x050fe200078e004c */
[----:B------:R-:W5:Y:S05]  /*09d0*/  @P6 LDG.E.64 R24, desc[UR6][R72.64] ;  /* 0x0000000648186981 */ /* 0x000f6a000c1e1b00 */
[----:B-1----:R-:W1:Y:S01]  /*09e0*/  @P4 LDC.64 R66, c[0x0][0x3d0] ;  /* 0x0000f400ff424b82 */ /* 0x002e620000000a00 */
[----:B------:R-:W-:Y:S01]  /*09f0*/  @P5 IMAD.WIDE.U32 R78, R11, 0x8, R78 ;  /* 0x000000080b4e5825 */ /* 0x000fe200078e004e */
[----:B------:R-:W-:Y:S01]  /*0a00*/  @P6 CS2R R60, SRZ ;  /* 0x00000000003c6805 */ /* 0x000fe2000001ff00 */
[----:B------:R4:W5:Y:S05]  /*0a10*/  @P5 LDG.E.64 R22, desc[UR6][R76.64] ;  /* 0x000000064c165981 */ /* 0x00096a000c1e1b00 */
[----:B------:R-:W1:Y:S01]  /*0a20*/  @P3 LDC.64 R74, c[0x0][0x3d0] ;  /* 0x0000f400ff4a3b82 */ /* 0x000e620000000a00 */
[----:B------:R3:W5:Y:S01]  /*0a30*/  @P5 LDG.E.64 R34, desc[UR6][R78.64] ;  /* 0x000000064e225981 */ /* 0x000762000c1e1b00 */
[----:B------:R-:W-:-:S06]  /*0a40*/  ISETP.GE.U32.AND P6, PT, R0, 0x480, PT ;  /* 0x000004800000780c */ /* 0x000fcc0003fc6070 */
[----:B------:R-:W1:Y:S01]  /*0a50*/  @P3 LDC.64 R84, c[0x0][0x3e8] ;  /* 0x0000fa00ff543b82 */ /* 0x000e620000000a00 */
[----:B------:R-:W-:Y:S02]  /*0a60*/  @P5 IADD3 R11, PT, PT, R11, 0x80, RZ ;  /* 0x000000800b0b5810 */ /* 0x000fe40007ffe0ff */
[----:B------:R-:W-:Y:S02]  /*0a70*/  @P5 CS2R R58, SRZ ;  /* 0x00000000003a5805 */ /* 0x000fe4000001ff00 */
[----:B------:R-:W-:-:S03]  /*0a80*/  ISETP.GE.U32.AND P5, PT, R0, 0x500, PT ;  /* 0x000005000000780c */ /* 0x000fc60003fa6070 */
[----:B----4-:R-:W4:Y:S01]  /*0a90*/  @P2 LDC.64 R76, c[0x0][0x3d0] ;  /* 0x0000f400ff4c2b82 */ /* 0x010f220000000a00 */
[----:B--2---:R-:W-:-:S07]  /*0aa0*/  @P0 IMAD.WIDE.U32 R80, R11, 0x8, R80 ;  /* 0x000000080b500825 */ /* 0x004fce00078e0050 */
[----:B---3--:R-:W2:Y:S01]  /*0ab0*/  @P2 LDC.64 R78, c[0x0][0x3e8] ;  /* 0x0000fa00ff4e2b82 */ /* 0x008ea20000000a00 */
[C---:B------:R-:W-:Y:S01]  /*0ac0*/  @P0 IMAD.WIDE.U32 R82, R11.reuse, 0x8, R82 ;  /* 0x000000080b520825 */ /* 0x040fe200078e0052 */
[----:B------:R-:W-:Y:S01]  /*0ad0*/  @P0 IADD3 R11, PT, PT, R11, 0x80, RZ ;  /* 0x000000800b0b0810 */ /* 0x000fe20007ffe0ff */
[----:B------:R-:W5:Y:S05]  /*0ae0*/  @P0 LDG.E.64 R20, desc[UR6][R80.64] ;  /* 0x0000000650140981 */ /* 0x000f6a000c1e1b00 */
[----:B------:R-:W3:Y:S01]  /*0af0*/  @P1 LDC.64 R86, c[0x0][0x3d0] ;  /* 0x0000f400ff561b82 */ /* 0x000ee20000000a00 */
[C---:B0-----:R-:W-:Y:S01]  /*0b00*/  @P4 IMAD.WIDE.U32 R72, R11.reuse, 0x8, R70 ;  /* 0x000000080b484825 */ /* 0x041fe200078e0046 */
[----:B------:R-:W5:Y:S06]  /*0b10*/  @P0 LDG.E.64 R32, desc[UR6][R82.64] ;  /* 0x0000000652200981 */ /* 0x000f6c000c1e1b00 */
[----:B------:R-:W0:Y:S01]  /*0b20*/  @P1 LDC.64 R88, c[0x0][0x3e8] ;  /* 0x0000fa00ff581b82 */ /* 0x000e220000000a00 */
[C---:B-1----:R-:W-:Y:S01]  /*0b30*/  @P4 IMAD.WIDE.U32 R66, R11.reuse, 0x8, R66 ;  /* 0x000000080b424825 */ /* 0x042fe200078e0042 */
[----:B------:R-:W-:Y:S01]  /*0b40*/  @P4 IADD3 R11, PT, PT, R11, 0x80, RZ ;  /* 0x000000800b0b4810 */ /* 0x000fe20007ffe0ff */
[----:B------:R-:W5:Y:S05]  /*0b50*/  @P4 LDG.E.64 R30, desc[UR6][R72.64] ;  /* 0x00000006481e4981 */ /* 0x000f6a000c1e1b00 */
[----:B------:R-:W1:Y:S01]  /*0b60*/  @P6 LDC.64 R70, c[0x0][0x3d0] ;  /* 0x0000f400ff466b82 */ /* 0x000e620000000a00 */
[C---:B------:R-:W-:Y:S01]  /*0b70*/  @P3 IMAD.WIDE.U32 R74, R11.reuse, 0x8, R74 ;  /* 0x000000080b4a3825 */ /* 0x040fe200078e004a */
[----:B------:R1:W5:Y:S06]  /*0b80*/  @P4 LDG.E.64 R18, desc[UR6][R66.64] ;  /* 0x0000000642124981 */ /* 0x00036c000c1e1b00 */
[----:B------:R-:W1:Y:S01]  /*0b90*/  @P6 LDC.64 R92, c[0x0][0x3e8] ;  /* 0x0000fa00ff5c6b82 */ /* 0x000e620000000a00 */
[C---:B------:R-:W-:Y:S01]  /*0ba0*/  @P3 IMAD.WIDE.U32 R84, R11.reuse, 0x8, R84 ;  /* 0x000000080b543825 */ /* 0x040fe200078e0054 */
[----:B------:R-:W-:Y:S01]  /*0bb0*/  @P3 IADD3 R11, PT, PT, R11, 0x80, RZ ;  /* 0x000000800b0b3810 */ /* 0x000fe20007ffe0ff */
[----:B------:R0:W5:Y:S05]  /*0bc0*/  @P3 LDG.E.64 R16, desc[UR6][R74.64] ;  /* 0x000000064a103981 */ /* 0x00016a000c1e1b00 */
[----:B------:R-:W1:Y:S01]  /*0bd0*/  @P5 LDC.64 R96, c[0x0][0x3e8] ;  /* 0x0000fa00ff605b82 */ /* 0x000e620000000a00 */
[C---:B----4-:R-:W-:Y:S01]  /*0be0*/  @P2 IMAD.WIDE.U32 R76, R11.reuse, 0x8, R76 ;  /* 0x000000080b4c2825 */ /* 0x050fe200078e004c */
[----:B------:R4:W5:Y:S06]  /*0bf0*/  @P3 LDG.E.64 R28, desc[UR6][R84.64] ;  /* 0x00000006541c3981 */ /* 0x00096c000c1e1b00 */
[----:B------:R-:W4:Y:S01]  /*0c00*/  @P5 LDC.64 R94, c[0x0][0x3d0] ;  /* 0x0000f400ff5e5b82 */ /* 0x000f220000000a00 */
[C---:B--2---:R-:W-:Y:S01]  /*0c10*/  @P2 IMAD.WIDE.U32 R78, R11.reuse, 0x8, R78 ;  /* 0x000000080b4e2825 */ /* 0x044fe200078e004e */
[----:B------:R-:W-:Y:S01]  /*0c20*/  @P2 IADD3 R11, PT, PT, R11, 0x80, RZ ;  /* 0x000000800b0b2810 */ /* 0x000fe20007ffe0ff */
[----:B------:R2:W5:Y:S04]  /*0c30*/  @P2 LDG.E.64 R14, desc[UR6][R76.64] ;  /* 0x000000064c0e2981 */ /* 0x000568000c1e1b00 */
[C---:B---3--:R-:W-:Y:S01]  /*0c40*/  @P1 IMAD.WIDE.U32 R86, R11.reuse, 0x8, R86 ;  /* 0x000000080b561825 */ /* 0x048fe200078e0056 */
[----:B------:R2:W5:Y:S03]  /*0c50*/  @P2 LDG.E.64 R40, desc[UR6][R78.64] ;  /* 0x000000064e282981 */ /* 0x000566000c1e1b00 */
[C---:B0-----:R-:W-:Y:S01]  /*0c60*/  @P1 IMAD.WIDE.U32 R88, R11.reuse, 0x8, R88 ;  /* 0x000000080b581825 */ /* 0x041fe200078e0058 */
[----:B------:R-:W-:Y:S01]  /*0c70*/  @P1 IADD3 R11, PT, PT, R11, 0x80, RZ ;  /* 0x000000800b0b1810 */ /* 0x000fe20007ffe0ff */
[----:B------:R2:W5:Y:S04]  /*0c80*/  @P1 LDG.E.64 R12, desc[UR6][R86.64] ;  /* 0x00000006560c1981 */ /* 0x000568000c1e1b00 */
[C---:B-1----:R-:W-:Y:S01]  /*0c90*/  @P6 IMAD.WIDE.U32 R90, R11.reuse, 0x8, R70 ;  /* 0x000000080b5a6825 */ /* 0x042fe200078e0046 */
[----:B------:R2:W5:Y:S03]  /*0ca0*/  @P1 LDG.E.64 R42, desc[UR6][R88.64] ;  /* 0x00000006582a1981 */ /* 0x000566000c1e1b00 */
[C---:B------:R-:W-:Y:S01]  /*0cb0*/  @P6 IMAD.WIDE.U32 R92, R11.reuse, 0x8, R92 ;  /* 0x000000080b5c6825 */ /* 0x040fe200078e005c */
[----:B------:R-:W-:Y:S01]  /*0cc0*/  @P6 IADD3 R11, PT, PT, R11, 0x80, RZ ;  /* 0x000000800b0b6810 */ /* 0x000fe20007ffe0ff */
[----:B------:R2:W5:Y:S04]  /*0cd0*/  @P6 LDG.E.64 R6, desc[UR6][R90.64] ;  /* 0x000000065a066981 */ /* 0x000568000c1e1b00 */
[C---:B------:R-:W-:Y:S01]  /*0ce0*/  @P5 IMAD.WIDE.U32 R70, R11.reuse, 0x8, R96 ;  /* 0x000000080b465825 */ /* 0x040fe200078e0060 */
[----:B------:R2:W5:Y:S03]  /*0cf0*/  @P6 LDG.E.64 R44, desc[UR6][R92.64] ;  /* 0x000000065c2c6981 */ /* 0x000566000c1e1b00 */
[----:B----4-:R-:W-:Y:S01]  /*0d00*/  @P5 IMAD.WIDE.U32 R66, R11, 0x8, R94 ;  /* 0x000000080b425825 */ /* 0x010fe200078e005e */
[----:B------:R2:W5:Y:S04]  /*0d10*/  @P5 LDG.E.64 R64, desc[UR6][R70.64] ;  /* 0x0000000646405981 */ /* 0x000568000c1e1b00 */
[----:B------:R2:W5:Y:S01]  /*0d20*/  @P5 LDG.E.64 R46, desc[UR6][R66.64] ;  /* 0x00000006422e5981 */ /* 0x000562000c1e1b00 */
[----:B------:R-:W-:-:S02]  /*0d30*/  @P0 CS2R R56, SRZ ;  /* 0x0000000000380805 */ /* 0x000fc4000001ff00 */
[----:B------:R-:W-:Y:S02]  /*0d40*/  @P4 CS2R R54, SRZ ;  /* 0x0000000000364805 */ /* 0x000fe4000001ff00 */
[----:B------:R-:W-:Y:S02]  /*0d50*/  @P3 CS2R R52, SRZ ;  /* 0x0000000000343805 */ /* 0x000fe4000001ff00 */
[----:B------:R-:W-:Y:S02]  /*0d60*/  @P2 CS2R R50, SRZ ;  /* 0x0000000000322805 */ /* 0x000fe4000001ff00 */
[----:B------:R-:W-:Y:S02]  /*0d70*/  @P1 CS2R R48, SRZ ;  /* 0x0000000000301805 */ /* 0x000fe4000001ff00 */
[----:B------:R-:W-:Y:S02]  /*0d80*/  @P6 CS2R R2, SRZ ;  /* 0x0000000000026805 */ /* 0x000fe4000001ff00 */
[----:B--2---:R-:W-:-:S07]  /*0d90*/  @P5 CS2R R4, SRZ ;  /* 0x0000000000045805 */ /* 0x004fce000001ff00 */
.L_x_26855:
[----:B------:R-:W-:Y:S05]  /*0da0*/  BSYNC.RECONVERGENT B0 ;  /* 0x0000000000007941 */ /* 0x000fea0003800200 */
.L_x_26853:
[----:B------:R-:W0:Y:S02]  /*0db0*/  LDCU UR4, c[0x0][0x384] ;  /* 0x00007080ff0477ac */ /* 0x000e240008000800 */
[----:B0-----:R-:W-:-:S13]  /*0dc0*/  ISETP.GE.AND P0, PT, R68, UR4, PT ;  /* 0x0000000444007c0c */ /* 0x001fda000bf06270 */
[----:B------:R-:W-:Y:S05]  /*0dd0*/  @P0 EXIT ;  /* 0x000000000000094d */ /* 0x000fea0003800000 */
[----:B-----5:R-:W-:Y:S01]  /*0de0*/  MOV R134, R6 ;  /* 0x0000000600867202 */ /* 0x020fe20000000f00 */
[----:B------:R-:W-:Y:S01]  /*0df0*/  HADD2.F32 R72, -RZ, R5.H0_H0 ;  /* 0x20000005ff487230 */ /* 0x000fe20000004100 */
[--C-:B------:R-:W-:Y:S01]  /*0e00*/  SHF.R.U64 R136, R6, 0x10, R7.reuse ;  /* 0x0000001006887819 */ /* 0x100fe20000001207 */
[----:B------:R-:W0:Y:S01]  /*0e10*/  LDCU UR12, c[0x0][0x388] ;  /* 0x00007100ff0c77ac */ /* 0x000e220008000800 */
[----:B------:R-:W-:Y:S02]  /*0e20*/  MOV R11, R7 ;  /* 0x00000007000b7202 */ /* 0x000fe40000000f00 */
[----:B------:R-:W-:Y:S01]  /*0e30*/  SHF.R.U32.HI R6, RZ, 0x10, R7 ;  /* 0x00000010ff067819 */ /* 0x000fe20000011607 */
[----:B------:R-:W1:Y:S01]  /*0e40*/  LDCU.U8 UR10, c[0x0][0x410] ;  /* 0x00008200ff0a77ac */ /* 0x000e620008000000 */
[--C-:B------:R-:W-:Y:S02]  /*0e50*/  SHF.R.U64 R137, R62, 0x10, R63.reuse ;  /* 0x000000103e897819 */ /* 0x100fe4000000123f */
[----:B------:R-:W-:Y:S01]  /*0e60*/  SHF.R.U32.HI R7, RZ, 0x10, R63 ;  /* 0x00000010ff077819 */ /* 0x000fe2000001163f */
[----:B------:R-:W2:Y:S01]  /*0e70*/  LDCU UR11, c[0x0][0x400] ;  /* 0x00008000ff0b77ac */ /* 0x000ea20008000800 */
[----:B------:R-:W-:-:S02]  /*0e80*/  PRMT R136, R136, 0x5410, R6 ;  /* 0x0000541088887816 */ /* 0x000fc40000000006 */
[----:B------:R-:W-:Y:S01]  /*0e90*/  PRMT R137, R137, 0x5410, R7 ;  /* 0x0000541089897816 */ /* 0x000fe20000000007 */
[----:B------:R-:W3:Y:S01]  /*0ea0*/  LDCU.64 UR8, c[0x0][0x3a0] ;  /* 0x00007400ff0877ac */ /* 0x000ee20008000a00 */
[--C-:B------:R-:W-:Y:S02]  /*0eb0*/  SHF.R.U64 R138, R60, 0x10, R61.reuse ;  /* 0x000000103c8a7819 */ /* 0x100fe4000000123d */
[----:B------:R-:W-:Y:S01]  /*0ec0*/  SHF.R.U32.HI R6, RZ, 0x10, R61 ;  /* 0x00000010ff067819 */ /* 0x000fe2000001163d */
[----:B------:R-:W-:Y:S01]  /*0ed0*/  UPLOP3.LUT UP0, UPT, UPT, UPT, UPT, 0x40, 0x4 ;  /* 0x000000000004789c */ /* 0x000fe20003f0e870 */
[--C-:B------:R-:W-:Y:S02]  /*0ee0*/  SHF.R.U64 R139, R58, 0x10, R59.reuse ;  /* 0x000000103a8b7819 */ /* 0x100fe4000000123b */
[----:B------:R-:W-:Y:S02]  /*0ef0*/  SHF.R.U32.HI R7, RZ, 0x10, R59 ;  /* 0x00000010ff077819 */ /* 0x000fe4000001163b */
[----:B------:R-:W-:-:S02]  /*0f00*/  PRMT R134, R134, 0x5410, R11 ;  /* 0x0000541086867816 */ /* 0x000fc4000000000b */
[--C-:B------:R-:W-:Y:S02]  /*0f10*/  SHF.R.U64 R142, R52, 0x10, R53.reuse ;  /* 0x00000010348e7819 */ /* 0x100fe40000001235 */
[----:B------:R-:W-:Y:S02]  /*0f20*/  SHF.R.U32.HI R11, RZ, 0x10, R53 ;  /* 0x00000010ff0b7819 */ /* 0x000fe40000011635 */
[----:B------:R-:W-:Y:S02]  /*0f30*/  SHF.R.S32.HI R10, RZ, 0x2, R10 ;  /* 0x00000002ff0a7819 */ /* 0x000fe4000001140a */
[----:B------:R-:W-:Y:S02]  /*0f40*/  PRMT R138, R138, 0x5410, R6 ;  /* 0x000054108a8a7816 */ /* 0x000fe40000000006 */
[----:B------:R-:W-:Y:S02]  /*0f50*/  PRMT R139, R139, 0x5410, R7 ;  /* 0x000054108b8b7816 */ /* 0x000fe40000000007 */
[----:B------:R-:W-:-:S02]  /*0f60*/  SHF.R.U32.HI R6, RZ, 0x10, R57 ;  /* 0x00000010ff067819 */ /* 0x000fc40000011639 */
[----:B------:R-:W-:Y:S02]  /*0f70*/  SHF.R.U32.HI R7, RZ, 0x10, R55 ;  /* 0x00000010ff077819 */ /* 0x000fe40000011637 */
[----:B------:R-:W-:Y:S02]  /*0f80*/  SHF.R.U64 R140, R56, 0x10, R57 ;  /* 0x00000010388c7819 */ /* 0x000fe40000001239 */
[----:B------:R-:W-:Y:S02]  /*0f90*/  SHF.R.U64 R141, R54, 0x10, R55 ;  /* 0x00000010368d7819 */ /* 0x000fe40000001237 */
[----:B------:R-:W-:Y:S02]  /*0fa0*/  PRMT R142, R142, 0x5410, R11 ;  /* 0x000054108e8e7816 */ /* 0x000fe4000000000b */
[----:B------:R-:W-:Y:S02]  /*0fb0*/  LOP3.LUT R11, R10, 0x7f, RZ, 0xc0, !PT ;  /* 0x0000007f0a0b7812 */ /* 0x000fe400078ec0ff */
[----:B------:R-:W-:-:S02]  /*0fc0*/  PRMT R140, R140, 0x5410, R6 ;  /* 0x000054108c8c7816 */ /* 0x000fc40000000006 */
[----:B------:R-:W-:Y:S01]  /*0fd0*/  PRMT R141, R141, 0x5410, R7 ;  /* 0x000054108d8d7816 */ /* 0x000fe20000000007 */
[----:B------:R-:W-:Y:S01]  /*0fe0*/  IMAD R8, R8, -0x20, R11 ;  /* 0xffffffe008087824 */ /* 0x000fe200078e020b */
[----:B------:R-:W4:Y:S01]  /*0ff0*/  LDC.64 R6, c[0x0][0x3e0] ;  /* 0x0000f800ff067b82 */ /* 0x000f220000000a00 */
[----:B------:R-:W-:Y:S02]  /*1000*/  VIADDMNMX R9, R11, -R9, RZ, !PT ;  /* 0x800000090b097246 */ /* 0x000fe400078001ff */
[----:B------:R-:W-:Y:S02]  /*1010*/  LOP3.LUT R10, R10, 0xffffff80, RZ, 0xc0, !PT ;  /* 0xffffff800a0a7812 */ /* 0x000fe400078ec0ff */
[----:B------:R-:W-:Y:S02]  /*1020*/  VIMNMX R9, PT, PT, R9, 0x20, PT ;  /* 0x0000002009097848 */ /* 0x000fe40003fe0100 */
[----:B------:R-:W-:Y:S02]  /*1030*/  SHF.R.U32.HI R70, RZ, 0x10, R31 ;  /* 0x00000010ff467819 */ /* 0x000fe4000001161f */
[----:B------:R-:W-:-:S02]  /*1040*/  LEA R9, R9, R10, 0x2 ;  /* 0x0000000a09097211 */ /* 0x000fc400078e10ff */
[----:B------:R-:W-:Y:S02]  /*1050*/  SHF.R.U64 R89, R30, 0x10, R31 ;  /* 0x000000101e597819 */ /* 0x000fe4000000121f */
[----:B------:R-:W-:Y:S02]  /*1060*/  I2FP.F32.U32 R9, R9 ;  /* 0x0000000900097245 */ /* 0x000fe40000201000 */
[----:B------:R-:W-:Y:S02]  /*1070*/  MOV R121, R12 ;  /* 0x0000000c00797202 */ /* 0x000fe40000000f00 */
[--C-:B------:R-:W-:Y:S02]  /*1080*/  SHF.R.U64 R131, R12, 0x10, R13.reuse ;  /* 0x000000100c837819 */ /* 0x100fe4000000120d */
[----:B------:R-:W-:Y:S02]  /*1090*/  SHF.R.U32.HI R12, RZ, 0x10, R13 ;  /* 0x00000010ff0c7819 */ /* 0x000fe4000001160d */
[----:B------:R-:W-:-:S02]  /*10a0*/  PRMT R89, R89, 0x5410, R70 ;  /* 0x0000541059597816 */ /* 0x000fc40000000046 */
[----:B------:R0:W0:Y:S01]  /*10b0*/  MUFU.RCP R70, R9 ;  /* 0x0000000900467308 */ /* 0x0000220000001000 */
[----:B------:R-:W-:Y:S02]  /*10c0*/  PRMT R131, R131, 0x5410, R12 ;  /* 0x0000541083837816 */ /* 0x000fe4000000000c */
[--C-:B------:R-:W-:Y:S02]  /*10d0*/  SHF.R.U64 R87, R32, 0x10, R33.reuse ;  /* 0x0000001020577819 */ /* 0x100fe40000001221 */
[----:B------:R-:W-:Y:S02]  /*10e0*/  SHF.R.U32.HI R69, RZ, 0x10, R33 ;  /* 0x00000010ff457819 */ /* 0x000fe40000011621 */
[--C-:B------:R-:W-:Y:S02]  /*10f0*/  SHF.R.U64 R143, R50, 0x10, R51.reuse ;  /* 0x00000010328f7819 */ /* 0x100fe40000001233 */
[----:B------:R-:W-:Y:S02]  /*1100*/  SHF.R.U32.HI R12, RZ, 0x10, R51 ;  /* 0x00000010ff0c7819 */ /* 0x000fe40000011633 */
[----:B------:R-:W-:-:S02]  /*1110*/  MOV R88, R30 ;  /* 0x0000001e00587202 */ /* 0x000fc40000000f00 */
[----:B------:R-:W-:Y:S02]  /*1120*/  VIMNMX R8, PT, PT, RZ, R8, !PT ;  /* 0x00000008ff087248 */ /* 0x000fe40007fe0100 */
[----:B------:R-:W-:Y:S02]  /*1130*/  MOV R84, R36 ;  /* 0x0000002400547202 */ /* 0x000fe40000000f00 */
[----:B------:R-:W-:Y:S02]  /*1140*/  SHF.R.U64 R83, R36, 0x10, R37 ;  /* 0x0000001024537819 */ /* 0x000fe40000001225 */
[----:B------:R-:W-:Y:S02]  /*1150*/  MOV R82, R38 ;  /* 0x0000002600527202 */ /* 0x000fe40000000f00 */
[----:B------:R-:W-:Y:S02]  /*1160*/  SHF.R.U64 R81, R38, 0x10, R39 ;  /* 0x0000001026517819 */ /* 0x000fe40000001227 */
[----:B------:R-:W-:-:S02]  /*1170*/  MOV R85, R32 ;  /* 0x0000002000557202 */ /* 0x000fc40000000f00 */
[----:B------:R-:W-:Y:S02]  /*1180*/  MOV R30, R29 ;  /* 0x0000001d001e7202 */ /* 0x000fe40000000f00 */
[--C-:B------:R-:W-:Y:S02]  /*1190*/  SHF.R.U64 R91, R28, 0x10, R29.reuse ;  /* 0x000000101c5b7819 */ /* 0x100fe4000000121d */
[----:B------:R-:W-:Y:S02]  /*11a0*/  SHF.R.U32.HI R71, RZ, 0x10, R29 ;  /* 0x00000010ff477819 */ /* 0x000fe4000001161d */
[----:B------:R-:W-:Y:S02]  /*11b0*/  MOV R92, R40 ;  /* 0x00000028005c7202 */ /* 0x000fe40000000f00 */
[----:B------:R-:W-:Y:S02]  /*11c0*/  SHF.R.U64 R93, R40, 0x10, R41 ;  /* 0x00000010285d7819 */ /* 0x000fe40000001229 */
[----:B------:R-:W-:-:S02]  /*11d0*/  MOV R66, R37 ;  /* 0x0000002500427202 */ /* 0x000fc40000000f00 */
[----:B------:R-:W-:Y:S02]  /*11e0*/  SHF.R.U32.HI R67, RZ, 0x10, R37 ;  /* 0x00000010ff437819 */ /* 0x000fe40000011625 */
[----:B------:R-:W-:Y:S02]  /*11f0*/  MOV R36, R39 ;  /* 0x0000002700247202 */ /* 0x000fe40000000f00 */
[----:B------:R-:W-:Y:S02]  /*1200*/  SHF.R.U32.HI R38, RZ, 0x10, R39 ;  /* 0x00000010ff267819 */ /* 0x000fe40000011627 */
[----:B------:R-:W-:Y:S02]  /*1210*/  MOV R80, R34 ;  /* 0x0000002200507202 */ /* 0x000fe40000000f00 */
[----:B------:R-:W-:Y:S02]  /*1220*/  SHF.R.U64 R79, R34, 0x10, R35 ;  /* 0x00000010224f7819 */ /* 0x000fe40000001223 */
[----:B------:R-:W-:-:S02]  /*1230*/  MOV R32, R31 ;  /* 0x0000001f00207202 */ /* 0x000fc40000000f00 */
[----:B------:R-:W-:Y:S02]  /*1240*/  MOV R90, R28 ;  /* 0x0000001c005a7202 */ /* 0x000fe40000000f00 */
[----:B------:R-:W-:Y:S02]  /*1250*/  MOV R29, R41 ;  /* 0x00000029001d7202 */ /* 0x000fe40000000f00 */
[----:B------:R-:W-:Y:S02]  /*1260*/  SHF.R.U32.HI R40, RZ, 0x10, R41 ;  /* 0x00000010ff287819 */ /* 0x000fe40000011629 */
[----:B------:R-:W-:Y:S02]  /*1270*/  MOV R106, R26 ;  /* 0x0000001a006a7202 */ /* 0x000fe40000000f00 */
[----:B------:R-:W-:Y:S02]  /*1280*/  SHF.R.U64 R107, R26, 0x10, R27 ;  /* 0x000000101a6b7819 */ /* 0x000fe4000000121b */
[----:B------:R-:W-:-:S02]  /*1290*/  MOV R109, R24 ;  /* 0x00000018006d7202 */ /* 0x000fc40000000f00 */
[----:B------:R-:W-:Y:S02]  /*12a0*/  SHF.R.U64 R110, R24, 0x10, R25 ;  /* 0x00000010186e7819 */ /* 0x000fe40000001219 */
[----:B------:R-:W-:Y:S02]  /*12b0*/  MOV R111, R22 ;  /* 0x00000016006f7202 */ /* 0x000fe40000000f00 */
[----:B------:R-:W-:Y:S02]  /*12c0*/  SHF.R.U64 R112, R22, 0x10, R23 ;  /* 0x0000001016707819 */ /* 0x000fe40000001217 */
[----:B------:R-:W-:Y:S02]  /*12d0*/  MOV R113, R20 ;  /* 0x0000001400717202 */ /* 0x000fe40000000f00 */
[----:B------:R-:W-:Y:S02]  /*12e0*/  SHF.R.U64 R114, R20, 0x10, R21 ;  /* 0x0000001014727819 */ /* 0x000fe40000001215 */
[----:B------:R-:W-:-:S02]  /*12f0*/  MOV R115, R18 ;  /* 0x0000001200737202 */ /* 0x000fc40000000f00 */
[----:B------:R-:W-:Y:S02]  /*1300*/  SHF.R.U64 R116, R18, 0x10, R19 ;  /* 0x0000001012747819 */ /* 0x000fe40000001213 */
[----:B------:R-:W-:Y:S02]  /*1310*/  MOV R117, R16 ;  /* 0x0000001000757202 */ /* 0x000fe40000000f00 */
[----:B------:R-:W-:Y:S02]  /*1320*/  SHF.R.U64 R118, R16, 0x10, R17 ;  /* 0x0000001010767819 */ /* 0x000fe40000001211 */
[----:B------:R-:W-:Y:S02]  /*1330*/  MOV R37, R35 ;  /* 0x0000002300257202 */ /* 0x000fe40000000f00 */
[----:B------:R-:W-:Y:S02]  /*1340*/  SHF.R.U32.HI R39, RZ, 0x10, R35 ;  /* 0x00000010ff277819 */ /* 0x000fe40000011623 */
[----:B------:R-:W-:-:S02]  /*1350*/  MOV R34, R33 ;  /* 0x0000002100227202 */ /* 0x000fc40000000f00 */
[----:B------:R-:W-:Y:S02]  /*1360*/  MOV R94, R42 ;  /* 0x0000002a005e7202 */ /* 0x000fe40000000f00 */
[----:B------:R-:W-:Y:S02]  /*1370*/  MOV R31, R43 ;  /* 0x0000002b001f7202 */ /* 0x000fe40000000f00 */
[--C-:B------:R-:W-:Y:S02]  /*1380*/  SHF.R.U64 R95, R42, 0x10, R43.reuse ;  /* 0x000000102a5f7819 */ /* 0x100fe4000000122b */
[----:B------:R-:W-:Y:S02]  /*1390*/  SHF.R.U32.HI R41, RZ, 0x10, R43 ;  /* 0x00000010ff297819 */ /* 0x000fe4000001162b */
[----:B------:R-:W-:Y:S02]  /*13a0*/  MOV R28, R27 ;  /* 0x0000001b001c7202 */ /* 0x000fe40000000f00 */
[----:B------:R-:W-:-:S02]  /*13b0*/  MOV R26, R25 ;  /* 0x00000019001a7202 */ /* 0x000fc40000000f00 */
[----:B------:R-:W-:Y:S02]  /*13c0*/  MOV R24, R23 ;  /* 0x0000001700187202 */ /* 0x000fe40000000f00 */
[----:B------:R-:W-:Y:S02]  /*13d0*/  MOV R22, R21 ;  /* 0x0000001500167202 */ /* 0x000fe40000000f00 */
[----:B------:R-:W-:Y:S02]  /*13e0*/  MOV R20, R19 ;  /* 0x0000001300147202 */ /* 0x000fe40000000f00 */
[----:B------:R-:W-:Y:S02]  /*13f0*/  MOV R18, R17 ;  /* 0x0000001100127202 */ /* 0x000fe40000000f00 */
[----:B------:R-:W-:Y:S02]  /*1400*/  MOV R119, R14 ;  /* 0x0000000e00777202 */ /* 0x000fe40000000f00 */
[----:B------:R-:W-:-:S02]  /*1410*/  MOV R16, R15 ;  /* 0x0000000f00107202 */ /* 0x000fc40000000f00 */
[----:B------:R-:W-:Y:S02]  /*1420*/  SHF.R.U64 R120, R14, 0x10, R15 ;  /* 0x000000100e787819 */ /* 0x000fe4000000120f */
        /* <DEDUP_REMOVED lines=8> */
[----:B------:R-:W-:Y:S01]  /*14b0*/  PRMT R143, R143, 0x5410, R12 ;  /* 0x000054108f8f7816 */ /* 0x000fe2000000000c */
[----:B------:R-:W-:Y:S01]  /*14c0*/  HADD2.F32 R76, -RZ, R76.H0_H0 ;  /* 0x2000004cff4c7230 */ /* 0x000fe20000004100 */
[----:B------:R-:W-:-:S02]  /*14d0*/  SHF.R.U64 R78, R4, 0x10, R5 ;  /* 0x00000010044e7819 */ /* 0x000fc40000001205 */
[----:B------:R-:W-:Y:S02]  /*14e0*/  SHF.R.U32.HI R77, RZ, 0x10, R5 ;  /* 0x00000010ff4d7819 */ /* 0x000fe40000011605 */
[----:B------:R-:W-:Y:S01]  /*14f0*/  MOV R96, R44 ;  /* 0x0000002c00607202 */ /* 0x000fe20000000f00 */
[----:B------:R-:W-:Y:S01]  /*1500*/  HADD2.F32 R78, -RZ, R78.H0_H0 ;  /* 0x2000004eff4e7230 */ /* 0x000fe20000004100 */
[----:B------:R-:W-:Y:S01]  /*1510*/  MOV R33, R45 ;  /* 0x0000002d00217202 */ /* 0x000fe20000000f00 */
[----:B------:R-:W-:Y:S01]  /*1520*/  HADD2.F32 R77, -RZ, R77.H0_H0 ;  /* 0x2000004dff4d7230 */ /* 0x000fe20000004100 */
[--C-:B------:R-:W-:Y:S02]  /*1530*/  SHF.R.U64 R97, R44, 0x10, R45.reuse ;  /* 0x000000102c617819 */ /* 0x100fe4000000122d */
[----:B------:R-:W-:Y:S02]  /*1540*/  SHF.R.U32.HI R42, RZ, 0x10, R45 ;  /* 0x00000010ff2a7819 */ /* 0x000fe4000001162d */
[----:B------:R-:W-:-:S02]  /*1550*/  MOV R98, R64 ;  /* 0x0000004000627202 */ /* 0x000fc40000000f00 */
[----:B------:R-:W-:Y:S02]  /*1560*/  MOV R35, R65 ;  /* 0x0000004100237202 */ /* 0x000fe40000000f00 */
[--C-:B------:R-:W-:Y:S02]  /*1570*/  SHF.R.U64 R99, R64, 0x10, R65.reuse ;  /* 0x0000001040637819 */ /* 0x100fe40000001241 */
[----:B------:R-:W-:Y:S02]  /*1580*/  SHF.R.U32.HI R43, RZ, 0x10, R65 ;  /* 0x00000010ff2b7819 */ /* 0x000fe40000011641 */
[----:B------:R-:W-:Y:S02]  /*1590*/  SHF.R.U32.HI R27, RZ, 0x10, R27 ;  /* 0x00000010ff1b7819 */ /* 0x000fe4000001161b */
[----:B------:R-:W-:Y:S02]  /*15a0*/  SHF.R.U32.HI R25, RZ, 0x10, R25 ;  /* 0x00000010ff197819 */ /* 0x000fe40000011619 */
[----:B------:R-:W-:-:S02]  /*15b0*/  SHF.R.U32.HI R23, RZ, 0x10, R23 ;  /* 0x00000010ff177819 */ /* 0x000fc40000011617 */
[----:B------:R-:W-:Y:S02]  /*15c0*/  SHF.R.U32.HI R21, RZ, 0x10, R21 ;  /* 0x00000010ff157819 */ /* 0x000fe40000011615 */
[----:B------:R-:W-:Y:S02]  /*15d0*/  SHF.R.U32.HI R19, RZ, 0x10, R19 ;  /* 0x00000010ff137819 */ /* 0x000fe40000011613 */
[----:B------:R-:W-:Y:S02]  /*15e0*/  SHF.R.U32.HI R17, RZ, 0x10, R17 ;  /* 0x00000010ff117819 */ /* 0x000fe40000011611 */
[----:B------:R-:W-:Y:S02]  /*15f0*/  SHF.R.U32.HI R15, RZ, 0x10, R15 ;  /* 0x00000010ff0f7819 */ /* 0x000fe4000001160f */
[----:B------:R-:W-:Y:S02]  /*1600*/  MOV R14, R13 ;  /* 0x0000000d000e7202 */ /* 0x000fe40000000f00 */
[----:B------:R-:W-:-:S02]  /*1610*/  SHF.R.U64 R144, R48, 0x10, R49 ;  /* 0x0000001030907819 */ /* 0x000fc40000001231 */
[----:B------:R-:W-:Y:S02]  /*1620*/  SHF.R.U32.HI R12, RZ, 0x10, R49 ;  /* 0x00000010ff0c7819 */ /* 0x000fe40000011631 */
[--C-:B------:R-:W-:Y:S02]  /*1630*/  SHF.R.U64 R145, R2, 0x10, R3.reuse ;  /* 0x0000001002917819 */ /* 0x100fe40000001203 */
[----:B------:R-:W-:Y:S02]  /*1640*/  SHF.R.U32.HI R11, RZ, 0x10, R3 ;  /* 0x00000010ff0b7819 */ /* 0x000fe40000011603 */
[----:B------:R-:W-:Y:S02]  /*1650*/  VIMNMX R69, PT, PT, R8, 0x20, PT ;  /* 0x0000002008457848 */ /* 0x000fe40003fe0100 */
[----:B----4-:R-:W-:Y:S02]  /*1660*/  ISETP.NE.U32.AND P0, PT, R6, RZ, PT ;  /* 0x000000ff0600720c */ /* 0x010fe40003f05070 */
[----:B------:R-:W-:Y:S01]  /*1670*/  PRMT R91, R91, 0x5410, R71 ;  /* 0x000054105b5b7816 */ /* 0x000fe20000000047 */
[----:B------:R-:W-:Y:S01]  /*1680*/  HADD2.F32 R71, -RZ, R4.H0_H0 ;  /* 0x20000004ff477230 */ /* 0x000fe20000004100 */
        /* <DEDUP_REMOVED lines=34> */
[----:B------:R-:W-:Y:S02]  /*18b0*/  LEA R69, R69, R10, 0x2 ;  /* 0x0000000a45457211 */ /* 0x000fe400078e10ff */
[----:B0123--:R-:W-:-:S13]  /*18c0*/  ISETP.NE.AND.EX P0, PT, R7, RZ, PT, P0 ;  /* 0x000000ff0700720c */ /* 0x00ffda0003f05300 */
.L_x_26919:
[----:B------:R-:W0:Y:S01]  /*18d0*/  @P0 LDC.64 R64, c[0x0][0x3e0] ;  /* 0x0000f800ff400b82 */ /* 0x000e220000000a00 */
[----:B------:R-:W-:Y:S02]  /*18e0*/  HFMA2 R108, -RZ, RZ, 1.875, 0 ;  /* 0x3f800000ff6c7431 */ /* 0x000fe400000001ff */
[----:B01----:R-:W-:-:S05]  /*18f0*/  @P0 IMAD.WIDE R66, R68, 0x4, R64 ;  /* 0x0000000444420825 */ /* 0x003fca00078e0240 */
[----:B------:R0:W5:Y:S01]  /*1900*/  @P0 LDG.E R108, desc[UR6][R66.64] ;  /* 0x00000006426c0981 */ /* 0x000162000c1e1900 */
[----:B------:R-:W-:Y:S01]  /*1910*/  IMAD R65, R68, UR12, RZ ;  /* 0x0000000c44417c24 */ /* 0x000fe2000f8e02ff */
[----:B------:R-:W-:Y:S01]  /*1920*/  ISETP.GE.U32.AND P1, PT, R0, 0x80, PT ;  /* 0x000000800000780c */ /* 0x000fe20003f26070 */
[----:B------:R-:W-:Y:S01]  /*1930*/  BSSY.RECONVERGENT B0, `(.L_x_26856) ;  /* 0x000002c000007945 */ /* 0x000fe20003800200 */
[----:B------:R-:W1:Y:S02]  /*1940*/  S2R R100, SR_TID.X ;  /* 0x0000000000647919 */ /* 0x000e640000002100 */
[----:B------:R-:W-:-:S04]  /*1950*/  SHF.R.S32.HI R64, RZ, 0x1f, R65 ;  /* 0x0000001fff407819 */ /* 0x000fc80000011441 */
[----:B------:R-:W-:-:S04]  /*1960*/  LEA.HI R65, R64, R65, RZ, 0x2 ;  /* 0x0000004140417211 */ /* 0x000fc800078f10ff */
[----:B-1----:R-:W-:-:S04]  /*1970*/  LEA.HI.SX32 R86, R65, R100, 0x1e ;  /* 0x0000006441567211 */ /* 0x002fc800078ff2ff */
[----:B------:R-:W-:Y:S01]  /*1980*/  MOV R64, R86 ;  /* 0x0000005600407202 */ /* 0x000fe20000000f00 */
[----:B0-----:R-:W-:Y:S06]  /*1990*/  @!P1 BRA `(.L_x_26857) ;  /* 0x0000000000949947 */ /* 0x001fec0003800000 */
[----:B------:R-:W-:Y:S01]  /*19a0*/  ISETP.NE.U32.AND P2, PT, RZ, UR8, PT ;  /* 0x00000008ff007c0c */ /* 0x000fe2000bf45070 */
[----:B------:R-:W0:Y:S03]  /*19b0*/  LDC.64 R64, c[0x0][0x390] ;  /* 0x0000e400ff407b82 */ /* 0x000e260000000a00 */
[----:B------:R-:W-:-:S05]  /*19c0*/  ISETP.NE.AND.EX P2, PT, RZ, UR9, PT, P2 ;  /* 0x00000009ff007c0c */ /* 0x000fca000bf45320 */
[----:B------:R-:W1:Y:S08]  /*19d0*/  LDC.64 R124, c[0x0][0x3a8] ;  /* 0x0000ea00ff7c7b82 */ /* 0x000e700000000a00 */
[----:B------:R-:W2:Y:S01]  /*19e0*/  @P2 LDC.64 R126, c[0x0][0x3a0] ;  /* 0x0000e800ff7e2b82 */ /* 0x000ea20000000a00 */
[----:B0-----:R-:W-:-:S06]  /*19f0*/  IMAD.WIDE.U32 R64, R86, 0x10, R64 ;  /* 0x0000001056407825 */ /* 0x001fcc00078e0040 */
[----:B------:R-:W3:Y:S01]  /*1a00*/  LDG.E.128 R64, desc[UR6][R64.64] ;  /* 0x0000000640407981 */ /* 0x000ee2000c1e1d00 */
[----:B--2---:R-:W-:-:S05]  /*1a10*/  @P2 IMAD.WIDE.U32 R126, R86, 0x10, R126 ;  /* 0x00000010567e2825 */ /* 0x004fca00078e007e */
[----:B------:R-:W2:Y:S01]  /*1a20*/  @P2 LDG.E.128 R4, desc[UR6][R126.64] ;  /* 0x000000067e042981 */ /* 0x000ea2000c1e1d00 */
[--C-:B------:R-:W-:Y:S02]  /*1a30*/  @P2 HADD2.F32 R9, -RZ, R84.reuse.H1_H1 ;  /* 0x30000054ff092230 */ /* 0x100fe40000004100 */
[--C-:B------:R-:W-:Y:S02]  /*1a40*/  @P2 HADD2.F32 R10, -RZ, R83.reuse.H1_H1 ;  /* 0x30000053ff0a2230 */ /* 0x100fe40000004100 */
[----:B------:R-:W-:Y:S02]  /*1a50*/  @P2 HADD2.F32 R102, -RZ, R83.H0_H0 ;  /* 0x20000053ff662230 */ /* 0x000fe40000004100 */
[-C--:B---3-5:R-:W-:Y:S01]  /*1a60*/  @P2 FMUL.FTZ R11, R64, R108.reuse ;  /* 0x0000006c400b2220 */ /* 0x0a8fe20000410000 */
[-C--:B------:R-:W-:Y:S01]  /*1a70*/  @P2 FMUL.FTZ R122, R65, R108.reuse ;  /* 0x0000006c417a2220 */ /* 0x080fe20000410000 */
[-C--:B------:R-:W-:Y:S01]  /*1a80*/  @P2 FMUL.FTZ R101, R66, R108.reuse ;  /* 0x0000006c42652220 */ /* 0x080fe20000410000 */
[----:B------:R-:W-:Y:S01]  /*1a90*/  @P2 FMUL.FTZ R104, R67, R108 ;  /* 0x0000006c43682220 */ /* 0x000fe20000410000 */
[----:B--2---:R-:W-:Y:S01]  /*1aa0*/  @P2 FFMA.FTZ R8, R11, R9, R4 ;  /* 0x000000090b082223 */ /* 0x004fe20000010004 */
[----:B------:R-:W-:-:S02]  /*1ab0*/  @P2 HADD2.F32 R11, -RZ, R84.H0_H0 ;  /* 0x20000054ff0b2230 */ /* 0x000fc40000004100 */
[----:B------:R-:W-:Y:S01]  /*1ac0*/  @P2 FFMA.FTZ R9, R122, R10, R5 ;  /* 0x0000000a7a092223 */ /* 0x000fe20000010005 */
[----:B-1----:R-:W-:-:S04]  /*1ad0*/  IMAD.WIDE.U32 R122, R86, 0x10, R124 ;  /* 0x00000010567a7825 */ /* 0x002fc800078e007c */
[----:B------:R-:W-:Y:S01]  /*1ae0*/  @P2 FFMA.FTZ R10, R101, R11, R6 ;  /* 0x0000000b650a2223 */ /* 0x000fe20000010006 */
[----:B------:R-:W-:Y:S01]  /*1af0*/  @P2 FFMA.FTZ R11, R104, R102, R7 ;  /* 0x00000066680b2223 */ /* 0x000fe20000010007 */
[----:B------:R-:W-:Y:S06]  /*1b00*/  @P2 BRA `(.L_x_26858) ;  /* 0x0000000000302947 */ /* 0x000fec0003800000 */
[-C--:B------:R-:W-:Y:S01]  /*1b10*/  FMUL.FTZ R9, R65, R108.reuse ;  /* 0x0000006c41097220 */ /* 0x080fe20000410000 */
[-C--:B------:R-:W-:Y:S01]  /*1b20*/  FMUL.FTZ R65, R66, R108.reuse ;  /* 0x0000006c42417220 */ /* 0x080fe20000410000 */
[-C--:B------:R-:W-:Y:S01]  /*1b30*/  FMUL.FTZ R8, R64, R108.reuse ;  /* 0x0000006c40087220 */ /* 0x080fe20000410000 */
[--C-:B------:R-:W-:Y:S02]  /*1b40*/  HADD2.F32 R101, -RZ, R84.reuse.H1_H1 ;  /* 0x30000054ff657230 */ /* 0x100fe40000004100 */
[----:B------:R-:W-:Y:S01]  /*1b50*/  FMUL.FTZ R64, R67, R108 ;  /* 0x0000006c43407220 */ /* 0x000fe20000410000 */
[--C-:B------:R-:W-:Y:S02]  /*1b60*/  HADD2.F32 R66, -RZ, R83.reuse.H1_H1 ;  /* 0x30000053ff427230 */ /* 0x100fe40000004100 */
[----:B------:R-:W-:Y:S02]  /*1b70*/  HADD2.F32 R10, -RZ, R84.H0_H0 ;  /* 0x20000054ff0a7230 */ /* 0x000fe40000004100 */
[----:B------:R-:W-:Y:S01]  /*1b80*/  FMUL.FTZ R8, R8, R101 ;  /* 0x0000006508087220 */ /* 0x000fe20000410000 */
[----:B------:R-:W-:-:S02]  /*1b90*/  HADD2.F32 R11, -RZ, R83.H0_H0 ;  /* 0x20000053ff0b7230 */ /* 0x000fc40000004100 */
[----:B------:R-:W-:Y:S01]  /*1ba0*/  FMUL.FTZ R9, R9, R66 ;  /* 0x0000004209097220 */ /* 0x000fe20000410000 */
[----:B------:R-:W-:Y:S02]  /*1bb0*/  FMUL.FTZ R10, R65, R10 ;  /* 0x0000000a410a7220 */ /* 0x000fe40000410000 */
[----:B------:R-:W-:-:S07]  /*1bc0*/  FMUL.FTZ R11, R64, R11 ;  /* 0x0000000b400b7220 */ /* 0x000fce0000410000 */
.L_x_26858:
[----:B------:R0:W-:Y:S01]  /*1bd0*/  STG.E.128 desc[UR6][R122.64], R8 ;  /* 0x000000087a007986 */ /* 0x0001e2000c101d06 */
[----:B------:R-:W-:-:S07]  /*1be0*/  IADD3 R64, PT, PT, R86, 0x80, RZ ;  /* 0x0000008056407810 */ /* 0x000fce0007ffe0ff */
.L_x_26857:
[----:B------:R-:W-:Y:S05]  /*1bf0*/  BSYNC.RECONVERGENT B0 ;  /* 0x0000000000007941 */ /* 0x000fea0003800200 */
.L_x_26856:
        /* <DEDUP_REMOVED lines=11> */
[----:B------:R1:W5:Y:S01]  /*1cb0*/  @P2 LDG.E.128 R4, desc[UR6][R66.64] ;  /* 0x0000000642042981 */ /* 0x000362000c1e1d00 */
[----:B------:R-:W-:Y:S05]  /*1cc0*/  @!P2 BRA `(.L_x_26861) ;  /* 0x000000000034a947 */ /* 0x000fea0003800000 */
[-C--:B-----5:R-:W-:Y:S01]  /*1cd0*/  FMUL.FTZ R103, R12, R108.reuse ;  /* 0x0000006c0c677220 */ /* 0x0a0fe20000410000 */
[-C--:B------:R-:W-:Y:S01]  /*1ce0*/  FMUL.FTZ R104, R13, R108.reuse ;  /* 0x0000006c0d687220 */ /* 0x080fe20000410000 */
[--C-:B------:R-:W-:Y:S02]  /*1cf0*/  HADD2.F32 R12, -RZ, R82.reuse.H1_H1 ;  /* 0x30000052ff0c7230 */ /* 0x100fe40000004100 */
[-C--:B-1----:R-:W-:Y:S01]  /*1d00*/  FMUL.FTZ R67, R14, R108.reuse ;  /* 0x0000006c0e437220 */ /* 0x082fe20000410000 */
[--C-:B------:R-:W-:Y:S02]  /*1d10*/  HADD2.F32 R13, -RZ, R81.reuse.H1_H1 ;  /* 0x30000051ff0d7230 */ /* 0x100fe40000004100 */
[----:B------:R-:W-:Y:S01]  /*1d20*/  FMUL.FTZ R102, R15, R108 ;  /* 0x0000006c0f667220 */ /* 0x000fe20000410000 */
[----:B------:R-:W-:Y:S02]  /*1d30*/  HADD2.F32 R65, -RZ, R82.H0_H0 ;  /* 0x20000052ff417230 */ /* 0x000fe40000004100 */
[----:B------:R-:W-:Y:S01]  /*1d40*/  FFMA.FTZ R12, R103, R12, R4 ;  /* 0x0000000c670c7223 */ /* 0x000fe20000010004 */
[----:B------:R-:W-:-:S02]  /*1d50*/  HADD2.F32 R66, -RZ, R81.H0_H0 ;  /* 0x20000051ff427230 */ /* 0x000fc40000004100 */
[----:B------:R-:W-:Y:S01]  /*1d60*/  FFMA.FTZ R13, R104, R13, R5 ;  /* 0x0000000d680d7223 */ /* 0x000fe20000010005 */
[----:B------:R-:W-:Y:S02]  /*1d70*/  FFMA.FTZ R14, R67, R65, R6 ;  /* 0x00000041430e7223 */ /* 0x000fe40000010006 */
[----:B------:R-:W-:Y:S01]  /*1d80*/  FFMA.FTZ R15, R102, R66, R7 ;  /* 0x00000042660f7223 */ /* 0x000fe20000010007 */
[----:B------:R-:W-:Y:S06]  /*1d90*/  BRA `(.L_x_26862) ;  /* 0x0000000000307947 */ /* 0x000fec0003800000 */
.L_x_26861:
[-C--:B-1---5:R-:W-:Y:S01]  /*1da0*/  FMUL.FTZ R67, R14, R108.reuse ;  /* 0x0000006c0e437220 */ /* 0x0a2fe20000410000 */
[--C-:B------:R-:W-:Y:S02]  /*1db0*/  HADD2.F32 R103, -RZ, R82.reuse.H1_H1 ;  /* 0x30000052ff677230 */ /* 0x100fe40000004100 */
[-C--:B------:R-:W-:Y:S01]  /*1dc0*/  FMUL.FTZ R12, R12, R108.reuse ;  /* 0x0000006c0c0c7220 */ /* 0x080fe20000410000 */
[--C-:B------:R-:W-:Y:S02]  /*1dd0*/  HADD2.F32 R102, -RZ, R81.reuse.H1_H1 ;  /* 0x30000051ff667230 */ /* 0x100fe40000004100 */
[-C--:B------:R-:W-:Y:S01]  /*1de0*/  FMUL.FTZ R13, R13, R108.reuse ;  /* 0x0000006c0d0d7220 */ /* 0x080fe20000410000 */
[----:B------:R-:W-:Y:S02]  /*1df0*/  HADD2.F32 R14, -RZ, R82.H0_H0 ;  /* 0x20000052ff0e7230 */ /* 0x000fe40000004100 */
[----:B------:R-:W-:Y:S01]  /*1e00*/  FMUL.FTZ R66, R15, R108 ;  /* 0x0000006c0f427220 */ /* 0x000fe20000410000 */
[----:B------:R-:W-:-:S02]  /*1e10*/  HADD2.F32 R65, -RZ, R81.H0_H0 ;  /* 0x20000051ff417230 */ /* 0x000fc40000004100 */
[----:B------:R-:W-:Y:S01]  /*1e20*/  FMUL.FTZ R12, R12, R103 ;  /* 0x000000670c0c7220 */ /* 0x000fe20000410000 */
[----:B------:R-:W-:Y:S01]  /*1e30*/  FMUL.FTZ R13, R13, R102 ;  /* 0x000000660d0d7220 */ /* 0x000fe20000410000 */
[----:B------:R-:W-:Y:S01]  /*1e40*/  FMUL.FTZ R14, R67, R14 ;  /* 0x0000000e430e7220 */ /* 0x000fe20000410000 */
[----:B------:R-:W-:-:S07]  /*1e50*/  FMUL.FTZ R15, R66, R65 ;  /* 0x00000041420f7220 */ /* 0x000fce0000410000 */
.L_x_26862:
[----:B------:R-:W1:Y:S02]  /*1e60*/  LDC.64 R66, c[0x0][0x3a8] ;  /* 0x0000ea00ff427b82 */ /* 0x000e640000000a00 */
[C---:B-1----:R-:W-:Y:S01]  /*1e70*/  IMAD.WIDE.U32 R66, R64.reuse, 0x10, R66 ;  /* 0x0000001040427825 */ /* 0x042fe200078e0042 */
[----:B------:R-:W-:-:S04]  /*1e80*/  IADD3 R64, PT, PT, R64, 0x80, RZ ;  /* 0x0000008040407810 */ /* 0x000fc80007ffe0ff */
[----:B------:R1:W-:Y:S03]  /*1e90*/  STG.E.128 desc[UR6][R66.64], R12 ;  /* 0x0000000c42007986 */ /* 0x0003e6000c101d06 */
.L_x_26860:
[----:B------:R-:W-:Y:S05]  /*1ea0*/  BSYNC.RECONVERGENT B0 ;  /* 0x0000000000007941 */ /* 0x000fea0003800200 */
.L_x_26859:
[----:B------:R-:W-:Y:S01]  /*1eb0*/  ISETP.GE.U32.AND P2, PT, R0, 0x180, PT ;  /* 0x000001800000780c */ /* 0x000fe20003f46070 */
[----:B------:R-:W-:Y:S03]  /*1ec0*/  BSSY.RECONVERGENT B0, `(.L_x_26863) ;  /* 0x0000029000007945 */ /* 0x000fe60003800200 */
[----:B------:R-:W-:-:S09]  /*1ed0*/  P2R R102, PR, RZ, 0x4 ;  /* 0x00000004ff667803 */ /* 0x000fd20000000000 */
[----:B------:R-:W-:Y:S05]  /*1ee0*/  @!P2 BRA `(.L_x_26864) ;  /* 0x000000000098a947 */ /* 0x000fea0003800000 */
[----:B------:R-:W-:Y:S01]  /*1ef0*/  ISETP.NE.U32.AND P2, PT, RZ, UR8, PT ;  /* 0x00000008ff007c0c */ /* 0x000fe2000bf45070 */
[----:B------:R-:W2:Y:S03]  /*1f00*/  LDC.64 R16, c[0x0][0x390] ;  /* 0x0000e400ff107b82 */ /* 0x000ea60000000a00 */
[----:B------:R-:W-:-:S13]  /*1f10*/  ISETP.NE.AND.EX P2, PT, RZ, UR9, PT, P2 ;  /* 0x00000009ff007c0c */ /* 0x000fda000bf45320 */
[----:B-1----:R-:W1:Y:S01]  /*1f20*/  @P2 LDC.64 R66, c[0x0][0x3a0] ;  /* 0x0000e800ff422b82 */ /* 0x002e620000000a00 */
[----:B--2---:R-:W-:-:S06]  /*1f30*/  IMAD.WIDE.U32 R16, R64, 0x10, R16 ;  /* 0x0000001040107825 */ /* 0x004fcc00078e0010 */
[----:B------:R-:W5:Y:S01]  /*1f40*/  LDG.E.128 R16, desc[UR6][R16.64] ;  /* 0x0000000610107981 */ /* 0x000f62000c1e1d00 */
[----:B-1----:R-:W-:-:S05]  /*1f50*/  @P2 IMAD.WIDE.U32 R66, R64, 0x10, R66 ;  /* 0x0000001040422825 */ /* 0x002fca00078e0042 */
[----:B------:R1:W5:Y:S01]  /*1f60*/  @P2 LDG.E.128 R4, desc[UR6][R66.64] ;  /* 0x0000000642042981 */ /* 0x000362000c1e1d00 */
[----:B------:R-:W-:Y:S05]  /*1f70*/  @!P2 BRA `(.L_x_26865) ;  /* 0x000000000034a947 */ /* 0x000fea0003800000 */
[-C--:B-----5:R-:W-:Y:S01]  /*1f80*/  FMUL.FTZ R103, R16, R108.reuse ;  /* 0x0000006c10677220 */ /* 0x0a0fe20000410000 */
[-C--:B0-----:R-:W-:Y:S01]  /*1f90*/  FMUL.FTZ R122, R17, R108.reuse ;  /* 0x0000006c117a7220 */ /* 0x081fe20000410000 */
        /* <DEDUP_REMOVED lines=11> */
.L_x_26865:
        /* <DEDUP_REMOVED lines=12> */
.L_x_26866:
[----:B------:R-:W1:Y:S02]  /*2110*/  LDC.64 R66, c[0x0][0x3a8] ;  /* 0x0000ea00ff427b82 */ /* 0x000e640000000a00 */
[C---:B-1----:R-:W-:Y:S01]  /*2120*/  IMAD.WIDE.U32 R66, R64.reuse, 0x10, R66 ;  /* 0x0000001040427825 */ /* 0x042fe200078e0042 */
[----:B------:R-:W-:-:S04]  /*2130*/  IADD3 R64, PT, PT, R64, 0x80, RZ ;  /* 0x0000008040407810 */ /* 0x000fc80007ffe0ff */
[----:B------:R2:W-:Y:S03]  /*2140*/  STG.E.128 desc[UR6][R66.64], R16 ;  /* 0x0000001042007986 */ /* 0x0005e6000c101d06 */
.L_x_26864:
[----:B------:R-:W-:Y:S05]  /*2150*/  BSYNC.RECONVERGENT B0 ;  /* 0x0000000000007941 */ /* 0x000fea0003800200 */
.L_x_26863:
[----:B------:R-:W-:Y:S01]  /*2160*/  ISETP.GE.U32.AND P2, PT, R0, 0x200, PT ;  /* 0x000002000000780c */ /* 0x000fe20003f46070 */
[----:B------:R-:W-:Y:S03]  /*2170*/  BSSY.RECONVERGENT B0, `(.L_x_26867) ;  /* 0x0000029000007945 */ /* 0x000fe60003800200 */
[----:B------:R-:W-:-:S09]  /*2180*/  P2R R103, PR, RZ, 0x4 ;  /* 0x00000004ff677803 */ /* 0x000fd20000000000 */
[----:B------:R-:W-:Y:S05]  /*2190*/  @!P2 BRA `(.L_x_26868) ;  /* 0x000000000098a947 */ /* 0x000fea0003800000 */
[----:B------:R-:W-:Y:S01]  /*21a0*/  ISETP.NE.U32.AND P2, PT, RZ, UR8, PT ;  /* 0x00000008ff007c0c */ /* 0x000fe2000bf45070 */
[----:B------:R-:W3:Y:S03]  /*21b0*/  LDC.64 R20, c[0x0][0x390] ;  /* 0x0000e400ff147b82 */ /* 0x000ee60000000a00 */
[----:B------:R-:W-:-:S13]  /*21c0*/  ISETP.NE.AND.EX P2, PT, RZ, UR9, PT, P2 ;  /* 0x00000009ff007c0c */ /* 0x000fda000bf45320 */
[----:B-12---:R-:W1:Y:S01]  /*21d0*/  @P2 LDC.64 R66, c[0x0][0x3a0] ;  /* 0x0000e800ff422b82 */ /* 0x006e620000000a00 */
[----:B---3--:R-:W-:-:S06]  /*21e0*/  IMAD.WIDE.U32 R20, R64, 0x10, R20 ;  /* 0x0000001040147825 */ /* 0x008fcc00078e0014 */
[----:B------:R-:W5:Y:S01]  /*21f0*/  LDG.E.128 R20, desc[UR6][R20.64] ;  /* 0x0000000614147981 */ /* 0x000f62000c1e1d00 */
[----:B-1----:R-:W-:-:S05]  /*2200*/  @P2 IMAD.WIDE.U32 R66, R64, 0x10, R66 ;  /* 0x0000001040422825 */ /* 0x002fca00078e0042 */
[----:B------:R1:W5:Y:S01]  /*2210*/  @P2 LDG.E.128 R4, desc[UR6][R66.64] ;  /* 0x0000000642042981 */ /* 0x000362000c1e1d00 */
[----:B------:R-:W-:Y:S05]  /*2220*/  @!P2 BRA `(.L_x_26869) ;  /* 0x000000000034a947 */ /* 0x000fea0003800000 */
[-C--:B-----5:R-:W-:Y:S01]  /*2230*/  FMUL.FTZ R105, R20, R108.reuse ;  /* 0x0000006c14697220 */ /* 0x0a0fe20000410000 */
[-C--:B0-----:R-:W-:Y:S01]  /*2240*/  FMUL.FTZ R122, R21, R108.reuse ;  /* 0x0000006c157a7220 */ /* 0x081fe20000410000 */
[----:B------:R-:W-:Y:S02]  /*2250*/  HADD2.F32 R20, -RZ, R85.H0_H0 ;  /* 0x20000055ff147230 */ /* 0x000fe40000004100 */
[-C--:B-1----:R-:W-:Y:S01]  /*2260*/  FMUL.FTZ R67, R22, R108.reuse ;  /* 0x0000006c16437220 */ /* 0x082fe20000410000 */
[----:B------:R-:W-:Y:S02]  /*2270*/  HADD2.F32 R21, -RZ, R87.H0_H0 ;  /* 0x20000057ff157230 */ /* 0x000fe40000004100 */
[----:B------:R-:W-:Y:S01]  /*2280*/  FMUL.FTZ R104, R23, R108 ;  /* 0x0000006c17687220 */ /* 0x000fe20000410000 */
[----:B------:R-:W-:Y:S02]  /*2290*/  HADD2.F32 R65, -RZ, R85.H1_H1 ;  /* 0x30000055ff417230 */ /* 0x000fe40000004100 */
[----:B------:R-:W-:Y:S01]  /*22a0*/  FFMA.FTZ R20, R105, R20, R4 ;  /* 0x0000001469147223 */ /* 0x000fe20000010004 */
[----:B------:R-:W-:-:S02]  /*22b0*/  HADD2.F32 R66, -RZ, R87.H1_H1 ;  /* 0x30000057ff427230 */ /* 0x000fc40000004100 */
[----:B------:R-:W-:Y:S01]  /*22c0*/  FFMA.FTZ R21, R122, R21, R5 ;  /* 0x000000157a157223 */ /* 0x000fe20000010005 */
[----:B------:R-:W-:Y:S02]  /*22d0*/  FFMA.FTZ R22, R67, R65, R6 ;  /* 0x0000004143167223 */ /* 0x000fe40000010006 */
[----:B------:R-:W-:Y:S01]  /*22e0*/  FFMA.FTZ R23, R104, R66, R7 ;  /* 0x0000004268177223 */ /* 0x000fe20000010007 */
[----:B------:R-:W-:Y:S06]  /*22f0*/  BRA `(.L_x_26870) ;  /* 0x0000000000307947 */ /* 0x000fec0003800000 */
.L_x_26869:
[-C--:B-1---5:R-:W-:Y:S01]  /*2300*/  FMUL.FTZ R67, R22, R108.reuse ;  /* 0x0000006c16437220 */ /* 0x0a2fe20000410000 */
[----:B------:R-:W-:Y:S02]  /*2310*/  HADD2.F32 R105, -RZ, R85.H0_H0 ;  /* 0x20000055ff697230 */ /* 0x000fe40000004100 */
[-C--:B------:R-:W-:Y:S01]  /*2320*/  FMUL.FTZ R20, R20, R108.reuse ;  /* 0x0000006c14147220 */ /* 0x080fe20000410000 */
[----:B------:R-:W-:Y:S02]  /*2330*/  HADD2.F32 R104, -RZ, R87.H0_H0 ;  /* 0x20000057ff687230 */ /* 0x000fe40000004100 */
[-C--:B------:R-:W-:Y:S01]  /*2340*/  FMUL.FTZ R21, R21, R108.reuse ;  /* 0x0000006c15157220 */ /* 0x080fe20000410000 */
[----:B------:R-:W-:Y:S02]  /*2350*/  HADD2.F32 R22, -RZ, R85.H1_H1 ;  /* 0x30000055ff167230 */ /* 0x000fe40000004100 */
[----:B------:R-:W-:Y:S01]  /*2360*/  FMUL.FTZ R66, R23, R108 ;  /* 0x0000006c17427220 */ /* 0x000fe20000410000 */
[----:B------:R-:W-:-:S02]  /*2370*/  HADD2.F32 R65, -RZ, R87.H1_H1 ;  /* 0x30000057ff417230 */ /* 0x000fc40000004100 */
[----:B------:R-:W-:Y:S01]  /*2380*/  FMUL.FTZ R20, R20, R105 ;  /* 0x0000006914147220 */ /* 0x000fe20000410000 */
[----:B------:R-:W-:Y:S01]  /*2390*/  FMUL.FTZ R21, R21, R104 ;  /* 0x0000006815157220 */ /* 0x000fe20000410000 */
[----:B------:R-:W-:Y:S01]  /*23a0*/  FMUL.FTZ R22, R67, R22 ;  /* 0x0000001643167220 */ /* 0x000fe20000410000 */
[----:B------:R-:W-:-:S07]  /*23b0*/  FMUL.FTZ R23, R66, R65 ;  /* 0x0000004142177220 */ /* 0x000fce0000410000 */
.L_x_26870:
[----:B------:R-:W1:Y:S02]  /*23c0*/  LDC.64 R66, c[0x0][0x3a8] ;  /* 0x0000ea00ff427b82 */ /* 0x000e640000000a00 */
[C---:B-1----:R-:W-:Y:S01]  /*23d0*/  IMAD.WIDE.U32 R66, R64.reuse, 0x10, R66 ;  /* 0x0000001040427825 */ /* 0x042fe200078e0042 */
[----:B------:R-:W-:-:S04]  /*23e0*/  IADD3 R64, PT, PT, R64, 0x80, RZ ;  /* 0x0000008040407810 */ /* 0x000fc80007ffe0ff */
[----:B------:R3:W-:Y:S03]  /*23f0*/  STG.E.128 desc[UR6][R66.64], R20 ;  /* 0x0000001442007986 */ /* 0x0007e6000c101d06 */
.L_x_26868:
[----:B------:R-:W-:Y:S05]  /*2400*/  BSYNC.RECONVERGENT B0 ;  /* 0x0000000000007941 */ /* 0x000fea0003800200 */
.L_x_26867:
[----:B------:R-:W-:Y:S01]  /*2410*/  ISETP.GE.U32.AND P2, PT, R0, 0x280, PT ;  /* 0x000002800000780c */ /* 0x000fe20003f46070 */
[----:B------:R-:W-:Y:S03]  /*2420*/  BSSY.RECONVERGENT B0, `(.L_x_26871) ;  /* 0x0000029000007945 */ /* 0x000fe60003800200 */
[----:B------:R-:W-:-:S09]  /*2430*/  P2R R104, PR, RZ, 0x4 ;  /* 0x00000004ff687803 */ /* 0x000fd20000000000 */
[----:B------:R-:W-:Y:S05]  /*2440*/  @!P2 BRA `(.L_x_26872) ;  /* 0x000000000098a947 */ /* 0x000fea0003800000 */
[----:B------:R-:W-:Y:S01]  /*2450*/  ISETP.NE.U32.AND P2, PT, RZ, UR8, PT ;  /* 0x00000008ff007c0c */ /* 0x000fe2000bf45070 */
[----:B------:R-:W4:Y:S03]  /*2460*/  LDC.64 R24, c[0x0][0x390] ;  /* 0x0000e400ff187b82 */ /* 0x000f260000000a00 */
[----:B------:R-:W-:-:S13]  /*2470*/  ISETP.NE.AND.EX P2, PT, RZ, UR9, PT, P2 ;  /* 0x00000009ff007c0c */ /* 0x000fda000bf45320 */
[----:B-123--:R-:W1:Y:S01]  /*2480*/  @P2 LDC.64 R66, c[0x0][0x3a0] ;  /* 0x0000e800ff422b82 */ /* 0x00ee620000000a00 */
[----:B----4-:R-:W-:-:S06]  /*2490*/  IMAD.WIDE.U32 R24, R64, 0x10, R24 ;  /* 0x0000001040187825 */ /* 0x010fcc00078e0018 */
[----:B------:R-:W5:Y:S01]  /*24a0*/  LDG.E.128 R24, desc[UR6][R24.64] ;  /* 0x0000000618187981 */ /* 0x000f62000c1e1d00 */
[----:B-1----:R-:W-:-:S05]  /*24b0*/  @P2 IMAD.WIDE.U32 R66, R64, 0x10, R66 ;  /* 0x0000001040422825 */ /* 0x002fca00078e0042 */
[----:B------:R1:W5:Y:S01]  /*24c0*/  @P2 LDG.E.128 R4, desc[UR6][R66.64] ;  /* 0x0000000642042981 */ /* 0x000362000c1e1d00 */
[----:B------:R-:W-:Y:S05]  /*24d0*/  @!P2 BRA `(.L_x_26873) ;  /* 0x000000000034a947 */ /* 0x000fea0003800000 */
[-C--:B-----5:R-:W-:Y:S01]  /*24e0*/  FMUL.FTZ R105, R24, R108.reuse ;  /* 0x0000006c18697220 */ /* 0x0a0fe20000410000 */
[-C--:B------:R-:W-:Y:S01]  /*24f0*/  FMUL.FTZ R124, R25, R108.reuse ;  /* 0x0000006c197c7220 */ /* 0x080fe20000410000 */
[--C-:B------:R-:W-:Y:S02]  /*2500*/  HADD2.F32 R24, -RZ, R88.reuse.H0_H0 ;  /* 0x20000058ff187230 */ /* 0x100fe40000004100 */
[-C--:B-1----:R-:W-:Y:S01]  /*2510*/  FMUL.FTZ R67, R26, R108.reuse ;  /* 0x0000006c1a437220 */ /* 0x082fe20000410000 */
[--C-:B------:R-:W-:Y:S02]  /*2520*/  HADD2.F32 R25, -RZ, R89.reuse.H0_H0 ;  /* 0x20000059ff197230 */ /* 0x100fe40000004100 */
[----:B0-----:R-:W-:Y:S01]  /*2530*/  FMUL.FTZ R122, R27, R108 ;  /* 0x0000006c1b7a7220 */ /* 0x001fe20000410000 */
[----:B------:R-:W-:Y:S02]  /*2540*/  HADD2.F32 R65, -RZ, R88.H1_H1 ;  /* 0x30000058ff417230 */ /* 0x000fe40000004100 */
[----:B------:R-:W-:Y:S01]  /*2550*/  FFMA.FTZ R24, R105, R24, R4 ;  /* 0x0000001869187223 */ /* 0x000fe20000010004 */
[----:B------:R-:W-:-:S02]  /*2560*/  HADD2.F32 R66, -RZ, R89.H1_H1 ;  /* 0x30000059ff427230 */ /* 0x000fc40000004100 */
[----:B------:R-:W-:Y:S01]  /*2570*/  FFMA.FTZ R25, R124, R25, R5 ;  /* 0x000000197c197223 */ /* 0x000fe20000010005 */
[----:B------:R-:W-:Y:S02]  /*2580*/  FFMA.FTZ R26, R67, R65, R6 ;  /* 0x00000041431a7223 */ /* 0x000fe40000010006 */
[----:B------:R-:W-:Y:S01]  /*2590*/  FFMA.FTZ R27, R122, R66, R7 ;  /* 0x000000427a1b7223 */ /* 0x000fe20000010007 */
[----:B------:R-:W-:Y:S06]  /*25a0*/  BRA `(.L_x_26874) ;  /* 0x0000000000307947 */ /* 0x000fec0003800000 */
.L_x_26873:
[-C--:B-1---5:R-:W-:Y:S01]  /*25b0*/  FMUL.FTZ R67, R26, R108.reuse ;  /* 0x0000006c1a437220 */ /* 0x0a2fe20000410000 */
[--C-:B------:R-:W-:Y:S02]  /*25c0*/  HADD2.F32 R105, -RZ, R88.reuse.H0_H0 ;  /* 0x20000058ff697230 */ /* 0x100fe40000004100 */
[-C--:B------:R-:W-:Y:S01]  /*25d0*/  FMUL.FTZ R24, R24, R108.reuse ;  /* 0x0000006c18187220 */ /* 0x080fe20000410000 */
[--C-:B0-----:R-:W-:Y:S02]  /*25e0*/  HADD2.F32 R122, -RZ, R89.reuse.H0_H0 ;  /* 0x20000059ff7a7230 */ /* 0x101fe40000004100 */
        /* <DEDUP_REMOVED lines=8> */
.L_x_26874:
[----:B------:R-:W0:Y:S02]  /*2670*/  LDC.64 R66, c[0x0][0x3a8] ;  /* 0x0000ea00ff427b82 */ /* 0x000e240000000a00 */
[C---:B0-----:R-:W-:Y:S01]  /*2680*/  IMAD.WIDE.U32 R66, R64.reuse, 0x10, R66 ;  /* 0x0000001040427825 */ /* 0x041fe200078e0042 */
[----:B------:R-:W-:-:S04]  /*2690*/  IADD3 R64, PT, PT, R64, 0x80, RZ ;  /* 0x0000008040407810 */ /* 0x000fc80007ffe0ff */
[----:B------:R4:W-:Y:S03]  /*26a0*/  STG.E.128 desc[UR6][R66.64], R24 ;  /* 0x0000001842007986 */ /* 0x0009e6000c101d06 */
.L_x_26872:
[----:B------:R-:W-:Y:S05]  /*26b0*/  BSYNC.RECONVERGENT B0 ;  /* 0x0000000000007941 */ /* 0x000fea0003800200 */
.L_x_26871:
[----:B------:R-:W-:Y:S01]  /*26c0*/  ISETP.GE.U32.AND P2, PT, R0, 0x300, PT ;  /* 0x000003000000780c */ /* 0x000fe20003f46070 */
[----:B------:R-:W-:Y:S03]  /*26d0*/  BSSY.RECONVERGENT B0, `(.L_x_26875) ;  /* 0x0000029000007945 */ /* 0x000fe60003800200 */
[----:B------:R-:W-:-:S09]  /*26e0*/  P2R R105, PR, RZ, 0x4 ;  /* 0x00000004ff697803 */ /* 0x000fd20000000000 */
[----:B------:R-:W-:Y:S05]  /*26f0*/  @!P2 BRA `(.L_x_26876) ;  /* 0x000000000098a947 */ /* 0x000fea0003800000 */
[----:B------:R-:W-:Y:S01]  /*2700*/  ISETP.NE.U32.AND P2, PT, RZ, UR8, PT ;  /* 0x00000008ff007c0c */ /* 0x000fe2000bf45070 */
[----:B------:R-:W0:Y:S03]  /*2710*/  LDC.64 R28, c[0x0][0x390] ;  /* 0x0000e400ff1c7b82 */ /* 0x000e260000000a00 */
[----:B------:R-:W-:-:S13]  /*2720*/  ISETP.NE.AND.EX P2, PT, RZ, UR9, PT, P2 ;  /* 0x00000009ff007c0c */ /* 0x000fda000bf45320 */
[----:B-1234-:R-:W1:Y:S01]  /*2730*/  @P2 LDC.64 R66, c[0x0][0x3a0] ;  /* 0x0000e800ff422b82 */ /* 0x01ee620000000a00 */
[----:B0-----:R-:W-:-:S06]  /*2740*/  IMAD.WIDE.U32 R28, R64, 0x10, R28 ;  /* 0x00000010401c7825 */ /* 0x001fcc00078e001c */
[----:B------:R-:W5:Y:S01]  /*2750*/  LDG.E.128 R28, desc[UR6][R28.64] ;  /* 0x000000061c1c7981 */ /* 0x000f62000c1e1d00 */
[----:B-1----:R-:W-:-:S05]  /*2760*/  @P2 IMAD.WIDE.U32 R66, R64, 0x10, R66 ;  /* 0x0000001040422825 */ /* 0x002fca00078e0042 */
[----:B------:R0:W5:Y:S01]  /*2770*/  @P2 LDG.E.128 R4, desc[UR6][R66.64] ;  /* 0x0000000642042981 */ /* 0x000162000c1e1d00 */
[----:B------:R-:W-:Y:S05]  /*2780*/  @!P2 BRA `(.L_x_26877) ;  /* 0x000000000034a947 */ /* 0x000fea0003800000 */
[-C--:B-----5:R-:W-:Y:S01]  /*2790*/  FMUL.FTZ R123, R28, R108.reuse ;  /* 0x0000006c1c7b7220 */ /* 0x0a0fe20000410000 */
[-C--:B------:R-:W-:Y:S01]  /*27a0*/  FMUL.FTZ R124, R29, R108.reuse ;  /* 0x0000006c1d7c7220 */ /* 0x080fe20000410000 */
[--C-:B------:R-:W-:Y:S02]  /*27b0*/  HADD2.F32 R28, -RZ, R90.reuse.H0_H0 ;  /* 0x2000005aff1c7230 */ /* 0x100fe40000004100 */
[-C--:B0-----:R-:W-:Y:S01]  /*27c0*/  FMUL.FTZ R67, R30, R108.reuse ;  /* 0x0000006c1e437220 */ /* 0x081fe20000410000 */
[--C-:B------:R-:W-:Y:S02]  /*27d0*/  HADD2.F32 R29, -RZ, R91.reuse.H0_H0 ;  /* 0x2000005bff1d7230 */ /* 0x100fe40000004100 */
        /* <DEDUP_REMOVED lines=8> */
.L_x_26877:
[-C--:B0----5:R-:W-:Y:S01]  /*2860*/  FMUL.FTZ R67, R30, R108.reuse ;  /* 0x0000006c1e437220 */ /* 0x0a1fe20000410000 */
[--C-:B------:R-:W-:Y:S02]  /*2870*/  HADD2.F32 R123, -RZ, R90.reuse.H0_H0 ;  /* 0x2000005aff7b7230 */ /* 0x100fe40000004100 */
[-C--:B------:R-:W-:Y:S01]  /*2880*/  FMUL.FTZ R28, R28, R108.reuse ;  /* 0x0000006c1c1c7220 */ /* 0x080fe20000410000 */
[--C-:B------:R-:W-:Y:S02]  /*2890*/  HADD2.F32 R122, -RZ, R91.reuse.H0_H0 ;  /* 0x2000005bff7a7230 */ /* 0x100fe40000004100 */
        /* <DEDUP_REMOVED lines=8> */
.L_x_26878:
[----:B------:R-:W0:Y:S02]  /*2920*/  LDC.64 R66, c[0x0][0x3a8] ;  /* 0x0000ea00ff427b82 */ /* 0x000e240000000a00 */
[C---:B0-----:R-:W-:Y:S01]  /*2930*/  IMAD.WIDE.U32 R66, R64.reuse, 0x10, R66 ;  /* 0x0000001040427825 */ /* 0x041fe200078e0042 */
[----:B------:R-:W-:-:S04]  /*2940*/  IADD3 R64, PT, PT, R64, 0x80, RZ ;  /* 0x0000008040407810 */ /* 0x000fc80007ffe0ff */
[----:B------:R0:W-:Y:S03]  /*2950*/  STG.E.128 desc[UR6][R66.64], R28 ;  /* 0x0000001c42007986 */ /* 0x0001e6000c101d06 */
.L_x_26876:
[----:B------:R-:W-:Y:S05]  /*2960*/  BSYNC.RECONVERGENT B0 ;  /* 0x0000000000007941 */ /* 0x000fea0003800200 */
.L_x_26875:
[----:B------:R-:W-:Y:S01]  /*2970*/  ISETP.GE.U32.AND P2, PT, R0, 0x380, PT ;  /* 0x000003800000780c */ /* 0x000fe20003f46070 */
[----:B------:R-:W-:-:S12]  /*2980*/  BSSY.RECONVERGENT B0, `(.L_x_26879) ;  /* 0x0000028000007945 */ /* 0x000fd80003800200 */
[----:B------:R-:W-:Y:S05]  /*2990*/  @!P2 BRA `(.L_x_26880) ;  /* 0x000000000098a947 */ /* 0x000fea0003800000 */
[----:B------:R-:W-:Y:S01]  /*29a0*/  ISETP.NE.U32.AND P3, PT, RZ, UR8, PT ;  /* 0x00000008ff007c0c */ /* 0x000fe2000bf65070 */
[----:B------:R-:W0:Y:S03]  /*29b0*/  LDC.64 R32, c[0x0][0x390] ;  /* 0x0000e400ff207b82 */ /* 0x000e260000000a00 */
[----:B------:R-:W-:-:S13]  /*29c0*/  ISETP.NE.AND.EX P3, PT, RZ, UR9, PT, P3 ;  /* 0x00000009ff007c0c */ /* 0x000fda000bf65330 */
[----:B01234-:R-:W0:Y:S01]  /*29d0*/  @P3 LDC.64 R66, c[0x0][0x3a0] ;  /* 0x0000e800ff423b82 */ /* 0x01fe220000000a00 */
[----:B------:R-:W-:-:S06]  /*29e0*/  IMAD.WIDE.U32 R32, R64, 0x10, R32 ;  /* 0x0000001040207825 */ /* 0x000fcc00078e0020 */
[----:B------:R-:W5:Y:S01]  /*29f0*/  LDG.E.128 R32, desc[UR6][R32.64] ;  /* 0x0000000620207981 */ /* 0x000f62000c1e1d00 */
[----:B0-----:R-:W-:-:S05]  /*2a00*/  @P3 IMAD.WIDE.U32 R66, R64, 0x10, R66 ;  /* 0x0000001040423825 */ /* 0x001fca00078e0042 */
        /* <DEDUP_REMOVED lines=15> */
.L_x_26881:
        /* <DEDUP_REMOVED lines=12> */
.L_x_26882:
[----:B------:R-:W0:Y:S02]  /*2bc0*/  LDC.64 R66, c[0x0][0x3a8] ;  /* 0x0000ea00ff427b82 */ /* 0x000e240000000a00 */
[C---:B0-----:R-:W-:Y:S01]  /*2bd0*/  IMAD.WIDE.U32 R66, R64.reuse, 0x10, R66 ;  /* 0x0000001040427825 */ /* 0x041fe200078e0042 */
[----:B------:R-:W-:-:S04]  /*2be0*/  IADD3 R64, PT, PT, R64, 0x80, RZ ;  /* 0x0000008040407810 */ /* 0x000fc80007ffe0ff */
[----:B------:R0:W-:Y:S03]  /*2bf0*/  STG.E.128 desc[UR6][R66.64], R32 ;  /* 0x0000002042007986 */ /* 0x0001e6000c101d06 */
.L_x_26880:
[----:B------:R-:W-:Y:S05]  /*2c00*/  BSYNC.RECONVERGENT B0 ;  /* 0x0000000000007941 */ /* 0x000fea0003800200 */
.L_x_26879:
        /* <DEDUP_REMOVED lines=25> */
.L_x_26885:
        /* <DEDUP_REMOVED lines=12> */
.L_x_26886:
[----:B------:R-:W0:Y:S02]  /*2e60*/  LDC.64 R66, c[0x0][0x3a8] ;  /* 0x0000ea00ff427b82 */ /* 0x000e240000000a00 */
[C---:B0-----:R-:W-:Y:S01]  /*2e70*/  IMAD.WIDE.U32 R66, R64.reuse, 0x10, R66 ;  /* 0x0000001040427825 */ /* 0x041fe200078e0042 */
[----:B------:R-:W-:-:S04]  /*2e80*/  IADD3 R64, PT, PT, R64, 0x80, RZ ;  /* 0x0000008040407810 */ /* 0x000fc80007ffe0ff */
[----:B------:R0:W-:Y:S03]  /*2e90*/  STG.E.128 desc[UR6][R66.64], R36 ;  /* 0x0000002442007986 */ /* 0x0001e6000c101d06 */
.L_x_26884:
[----:B------:R-:W-:Y:S05]  /*2ea0*/  BSYNC.RECONVERGENT B0 ;  /* 0x0000000000007941 */ /* 0x000fea0003800200 */
.L_x_26883:
        /* <DEDUP_REMOVED lines=25> */
.L_x_26889:
        /* <DEDUP_REMOVED lines=12> */
.L_x_26890:
[----:B------:R-:W0:Y:S02]  /*3100*/  LDC.64 R66, c[0x0][0x3a8] ;  /* 0x0000ea00ff427b82 */ /* 0x000e240000000a00 */
[C---:B0-----:R-:W-:Y:S01]  /*3110*/  IMAD.WIDE.U32 R66, R64.reuse, 0x10, R66 ;  /* 0x0000001040427825 */ /* 0x041fe200078e0042 */
[----:B------:R-:W-:-:S04]  /*3120*/  IADD3 R64, PT, PT, R64, 0x80, RZ ;  /* 0x0000008040407810 */ /* 0x000fc80007ffe0ff */
[----:B------:R0:W-:Y:S03]  /*3130*/  STG.E.128 desc[UR6][R66.64], R40 ;  /* 0x0000002842007986 */ /* 0x0001e6000c101d06 */
.L_x_26888:
[----:B------:R-:W-:Y:S05]  /*3140*/  BSYNC.RECONVERGENT B0 ;  /* 0x0000000000007941 */ /* 0x000fea0003800200 */
.L_x_26887:
        /* <DEDUP_REMOVED lines=14> */
[-C--:B0-----:R-:W-:Y:S01]  /*3230*/  FMUL.FTZ R67, R46, R108.reuse ;  /* 0x0000006c2e437220 */ /* 0x081fe20000410000 */
[--C-:B------:R-:W-:Y:S02]  /*3240*/  HADD2.F32 R44, -RZ, R98.reuse.H0_H0 ;  /* 0x20000062ff2c7230 */ /* 0x100fe40000004100 */
[----:B------:R-:W-:Y:S01]  /*3250*/  FMUL.FTZ R108, R47, R108 ;  /* 0x0000006c2f6c7220 */ /* 0x000fe20000410000 */
[--C-:B------:R-:W-:Y:S02]  /*3260*/  HADD2.F32 R45, -RZ, R99.reuse.H0_H0 ;  /* 0x20000063ff2d7230 */ /* 0x100fe40000004100 */
[----:B------:R-:W-:Y:S02]  /*3270*/  HADD2.F32 R65, -RZ, R98.H1_H1 ;  /* 0x30000062ff417230 */ /* 0x000fe40000004100 */
[----:B------:R-:W-:Y:S01]  /*3280*/  FFMA.FTZ R44, R123, R44, R4 ;  /* 0x0000002c7b2c7223 */ /* 0x000fe20000010004 */
[----:B------:R-:W-:-:S02]  /*3290*/  HADD2.F32 R66, -RZ, R99.H1_H1 ;  /* 0x30000063ff427230 */ /* 0x000fc40000004100 */
[----:B------:R-:W-:Y:S01]  /*32a0*/  FFMA.FTZ R45, R122, R45, R5 ;  /* 0x0000002d7a2d7223 */ /* 0x000fe20000010005 */
[----:B------:R-:W-:Y:S02]  /*32b0*/  FFMA.FTZ R46, R67, R65, R6 ;  /* 0x00000041432e7223 */ /* 0x000fe40000010006 */
[----:B------:R-:W-:Y:S01]  /*32c0*/  FFMA.FTZ R47, R108, R66, R7 ;  /* 0x000000426c2f7223 */ /* 0x000fe20000010007 */
[----:B------:R-:W-:Y:S06]  /*32d0*/  BRA `(.L_x_26894) ;  /* 0x0000000000307947 */ /* 0x000fec0003800000 */
.L_x_26893:
[-C--:B0----5:R-:W-:Y:S01]  /*32e0*/  FMUL.FTZ R67, R46, R108.reuse ;  /* 0x0000006c2e437220 */ /* 0x0a1fe20000410000 */
[-C--:B------:R-:W-:Y:S01]  /*32f0*/  FMUL.FTZ R44, R44, R108.reuse ;  /* 0x0000006c2c2c7220 */ /* 0x080fe20000410000 */
[-C--:B------:R-:W-:Y:S01]  /*3300*/  FMUL.FTZ R45, R45, R108.reuse ;  /* 0x0000006c2d2d7220 */ /* 0x080fe20000410000 */
[--C-:B------:R-:W-:Y:S02]  /*3310*/  HADD2.F32 R123, -RZ, R98.reuse.H0_H0 ;  /* 0x20000062ff7b7230 */ /* 0x100fe40000004100 */
[----:B------:R-:W-:Y:S01]  /*3320*/  FMUL.FTZ R108, R47, R108 ;  /* 0x0000006c2f6c7220 */ /* 0x000fe20000410000 */
[--C-:B------:R-:W-:Y:S02]  /*3330*/  HADD2.F32 R66, -RZ, R99.reuse.H0_H0 ;  /* 0x20000063ff427230 */ /* 0x100fe40000004100 */
[----:B------:R-:W-:Y:S02]  /*3340*/  HADD2.F32 R46, -RZ, R98.H1_H1 ;  /* 0x30000062ff2e7230 */ /* 0x000fe40000004100 */
[----:B------:R-:W-:Y:S01]  /*3350*/  FMUL.FTZ R44, R44, R123 ;  /* 0x0000007b2c2c7220 */ /* 0x000fe20000410000 */
[----:B------:R-:W-:-:S02]  /*3360*/  HADD2.F32 R65, -RZ, R99.H1_H1 ;  /* 0x30000063ff417230 */ /* 0x000fc40000004100 */
[----:B------:R-:W-:Y:S01]  /*3370*/  FMUL.FTZ R45, R45, R66 ;  /* 0x000000422d2d7220 */ /* 0x000fe20000410000 */
[----:B------:R-:W-:Y:S02]  /*3380*/  FMUL.FTZ R46, R67, R46 ;  /* 0x0000002e432e7220 */ /* 0x000fe40000410000 */
[----:B------:R-:W-:-:S07]  /*3390*/  FMUL.FTZ R47, R108, R65 ;  /* 0x000000416c2f7220 */ /* 0x000fce0000410000 */
.L_x_26894:
[----:B------:R-:W0:Y:S02]  /*33a0*/  LDC.64 R66, c[0x0][0x3a8] ;  /* 0x0000ea00ff427b82 */ /* 0x000e240000000a00 */
[----:B0-----:R-:W-:-:S05]  /*33b0*/  IMAD.WIDE.U32 R66, R64, 0x10, R66 ;  /* 0x0000001040427825 */ /* 0x001fca00078e0042 */
[----:B------:R0:W-:Y:S02]  /*33c0*/  STG.E.128 desc[UR6][R66.64], R44 ;  /* 0x0000002c42007986 */ /* 0x0001e4000c101d06 */
.L_x_26892:
[----:B------:R-:W-:Y:S05]  /*33d0*/  BSYNC.RECONVERGENT B0 ;  /* 0x0000000000007941 */ /* 0x000fea0003800200 */
.L_x_26891:
[----:B------:R-:W-:Y:S01]  /*33e0*/  FADD.FTZ R64, RZ, R8 ;  /* 0x00000008ff407221 */ /* 0x000fe20000010000 */
[C---:B------:R-:W-:Y:S01]  /*33f0*/  ISETP.GT.U32.AND P6, PT, R0.reuse, 0xff, PT ;  /* 0x000000ff0000780c */ /* 0x040fe20003fc4070 */
[----:B------:R-:W-:Y:S01]  /*3400*/  BSSY.RECONVERGENT B0, `(.L_x_26895) ;  /* 0x00000ac000007945 */ /* 0x000fe20003800200 */
[----:B01234-:R-:W-:Y:S01]  /*3410*/  P2R R66, PR, RZ, 0x1 ;  /* 0x00000001ff427803 */ /* 0x01ffe20000000000 */
[----:B------:R-:W-:Y:S01]  /*3420*/  FADD.FTZ R65, R9, R64 ;  /* 0x0000004009417221 */ /* 0x000fe20000010000 */
[----:B------:R-:W-:-:S03]  /*3430*/  ISETP.GT.U32.AND P0, PT, R0, 0x17f, PT ;  /* 0x0000017f0000780c */ /* 0x000fc60003f04070 */
        /* <DEDUP_REMOVED lines=58> */
[--C-:B-----5:R-:W-:Y:S01]  /*37e0*/  FADD.FTZ R108, R8, -R64.reuse ;  /* 0x80000040086c7221 */ /* 0x120fe20000010000 */
        /* <DEDUP_REMOVED lines=18> */
[----:B------:R-:W-:Y:S01]  /*3910*/  ISETP.GT.U32.AND P6, PT, R0, 0x17f, PT ;  /* 0x0000017f0000780c */ /* 0x000fe20003fc4070 */
[--C-:B------:R-:W-:Y:S01]  /*3920*/  FADD.FTZ R66, R18, -R64.reuse ;  /* 0x8000004012427221 */ /* 0x100fe20000010000 */
[----:B------:R-:W-:Y:S01]  /*3930*/  FADD.FTZ R65, R19, -R64 ;  /* 0x8000004013417221 */ /* 0x000fe20000010000 */
        /* <DEDUP_REMOVED lines=65> */
[----:B------:R-:W-:-:S03]  /*3d50*/  HFMA2 R108, -RZ, RZ, 0, 0 ;  /* 0x00000000ff6c7431 */ /* 0x000fc600000001ff */
[----:B------:R-:W-:-:S04]  /*3d60*/  FFMA.FTZ R66, R66, R66, R67 ;  /* 0x0000004242427223 */ /* 0x000fc80000010043 */
[----:B------:R-:W-:Y:S01]  /*3d70*/  @P6 FFMA.FTZ R123, R65, R65, R66 ;  /* 0x00000041417b6223 */ /* 0x000fe20000010042 */
[----:B------:R-:W-:-:S04]  /*3d80*/  LOP3.LUT P6, RZ, R100, 0x1f, RZ, 0xc0, !PT ;  /* 0x0000001f64ff7812 */ /* 0x000fc800078cc0ff */
[----:B------:R-:W0:Y:S02]  /*3d90*/  SHFL.BFLY PT, R66, R123, 0x1, 0x1f ;  /* 0x0c201f007b427f89 */ /* 0x000e2400000e0000 */
[----:B0-----:R-:W-:Y:S01]  /*3da0*/  FADD.FTZ R125, R123, R66 ;  /* 0x000000427b7d7221 */ /* 0x001fe20000010000 */
[----:B------:R-:W-:-:S04]  /*3db0*/  LOP3.LUT R66, R100, 0x1f, RZ, 0xc0, !PT ;  /* 0x0000001f64427812 */ /* 0x000fc800078ec0ff */
        /* <DEDUP_REMOVED lines=16> */
.L_x_26896:
[----:B------:R-:W-:Y:S05]  /*3ec0*/  BSYNC.RECONVERGENT B0 ;  /* 0x0000000000007941 */ /* 0x000fea0003800200 */
.L_x_26895:
        /* <DEDUP_REMOVED lines=13> */
.L_x_26898:
[----:B------:R-:W-:Y:S05]  /*3fa0*/  BSYNC.RECONVERGENT B0 ;  /* 0x0000000000007941 */ /* 0x000fea0003800200 */
.L_x_26897:
[----:B------:R-:W1:Y:S01]  /*3fb0*/  SHFL.DOWN PT, R125, R108, 0x2, 0x1f ;  /* 0x08401f006c7d7f89 */ /* 0x000e6200000e0000 */
[----:B------:R-:W-:Y:S01]  /*3fc0*/  ISETP.NE.AND P6, PT, RZ, UR10, PT ;  /* 0x0000000aff007c0c */ /* 0x000fe2000bfc5270 */
[----:B------:R-:W-:Y:S02]  /*3fd0*/  BSSY.RECONVERGENT B0, `(.L_x_26899) ;  /* 0x000004a000007945 */ /* 0x000fe40003800200 */
[----:B0-----:R-:W0:Y:S04]  /*3fe0*/  SHFL.DOWN PT, R67, R64, 0x2, 0x1f ;  /* 0x08401f0040437f89 */ /* 0x001e2800000e0000 */
[----:B------:R-:W2:Y:S01]  /*3ff0*/  SHFL.DOWN PT, R132, R65, 0x2, 0x1f ;  /* 0x08401f0041847f89 */ /* 0x000ea200000e0000 */
[----:B-1----:R-:W-:Y:S02]  /*4000*/  IADD3 R66, PT, PT, R125, R108, RZ ;  /* 0x0000006c7d427210 */ /* 0x002fe40007ffe0ff */
[----:B------:R-:W-:-:S02]  /*4010*/  I2FP.F32.S32 R124, R125 ;  /* 0x0000007d007c7245 */ /* 0x000fc40000201400 */
[----:B------:R-:W-:Y:S01]  /*4020*/  I2FP.F32.S32 R122, R66 ;  /* 0x00000042007a7245 */ /* 0x000fe20000201400 */
[----:B------:R-:W1:Y:S01]  /*4030*/  SHFL.DOWN PT, R129, R66, 0x1, 0x1f ;  /* 0x08201f0042817f89 */ /* 0x000e6200000e0000 */
[----:B------:R-:W-:Y:S01]  /*4040*/  I2FP.F32.S32 R125, R108 ;  /* 0x0000006c007d7245 */ /* 0x000fe20000201400 */
[----:B0-----:R-:W-:Y:S01]  /*4050*/  FMUL.FTZ R126, R67, R124 ;  /* 0x0000007c437e7220 */ /* 0x001fe20000410000 */
[----:B------:R-:W0:Y:S01]  /*4060*/  MUFU.RCP R123, R122 ;  /* 0x0000007a007b7308 */ /* 0x000e220000001000 */
[----:B--2---:R-:W-:Y:S02]  /*4070*/  FADD.FTZ R132, R132, R65 ;  /* 0x0000004184847221 */ /* 0x004fe40000010000 */
        /* <DEDUP_REMOVED lines=19> */
[----:B------:R-:W-:-:S04]  /*41b0*/  FMUL.FTZ R122, R122, R67 ;  /* 0x000000437a7a7220 */ /* 0x000fc80000410000 */
[----:B------:R-:W-:Y:S01]  /*41c0*/  FMUL.FTZ R122, R122, R129 ;  /* 0x000000817a7a7220 */ /* 0x000fe20000410000 */
[----:B------:R-:W0:Y:S03]  /*41d0*/  SHFL.IDX PT, R66, R66, RZ, 0x1f ;  /* 0x00001fff42427589 */ /* 0x000e2600000e0000 */
        /* <DEDUP_REMOVED lines=8> */
[----:B------:R-:W-:-:S04]  /*4260*/  FADD.FTZ R65, R65, R130 ;  /* 0x0000008241417221 */ /* 0x000fc80000010000 */
[----:B------:R-:W0:Y:S04]  /*4270*/  MUFU.RSQ R100, R65 ;  /* 0x0000004100647308 */ /* 0x000e280000001400 */
[----:B------:R-:W1:Y:S08]  /*4280*/  @!P6 LDC.64 R126, c[0x0][0x3c0] ;  /* 0x0000f000ff7eeb82 */ /* 0x000e700000000a00 */
[----:B------:R-:W2:Y:S01]  /*4290*/  @!P6 LDC.64 R122, c[0x0][0x3c8] ;  /* 0x0000f200ff7aeb82 */ /* 0x000ea20000000a00 */
[----:B-1----:R-:W-:-:S05]  /*42a0*/  @!P6 IMAD.WIDE R126, R68, 0x4, R126 ;  /* 0x00000004447ee825 */ /* 0x002fca00078e027e */
[----:B------:R1:W-:Y:S01]  /*42b0*/  @!P6 STG.E desc[UR6][R126.64], R66 ;  /* 0x000000427e00e986 */ /* 0x0003e2000c101906 */
[----:B--2---:R-:W-:-:S05]  /*42c0*/  @!P6 IMAD.WIDE R122, R68, 0x4, R122 ;  /* 0x00000004447ae825 */ /* 0x004fca00078e027a */
[----:B0-----:R1:W-:Y:S01]  /*42d0*/  @!P6 STG.E desc[UR6][R122.64], R100 ;  /* 0x000000647a00e986 */ /* 0x0013e2000c101906 */
[----:B------:R-:W-:Y:S05]  /*42e0*/  @!P1 BRA `(.L_x_26900) ;  /* 0x0000000000609947 */ /* 0x000fea0003800000 */
[----:B------:R-:W0:Y:S01]  /*42f0*/  LDC.64 R146, c[0x0][0x428] ;  /* 0x00010a00ff927b82 */ /* 0x000e220000000a00 */
[--C-:B------:R-:W-:Y:S01]  /*4300*/  FADD.FTZ R129, R8, -R108.reuse ;  /* 0x8000006c08817221 */ /* 0x100fe20000010000 */
[--C-:B------:R-:W-:Y:S01]  /*4310*/  FADD.FTZ R135, R9, -R108.reuse ;  /* 0x8000006c09877221 */ /* 0x100fe20000010000 */
[--C-:B------:R-:W-:Y:S01]  /*4320*/  FADD.FTZ R133, R10, -R108.reuse ;  /* 0x8000006c0a857221 */ /* 0x100fe20000010000 */
[----:B-1----:R-:W-:Y:S01]  /*4330*/  FADD.FTZ R123, R11, -R108 ;  /* 0x8000006c0b7b7221 */ /* 0x002fe20000010000 */
[----:B------:R-:W-:Y:S02]  /*4340*/  HADD2.F32 R127, -RZ, R106.H0_H0 ;  /* 0x2000006aff7f7230 */ /* 0x000fe40000004100 */
[C---:B------:R-:W-:Y:S01]  /*4350*/  FMUL.FTZ R129, R100.reuse, R129 ;  /* 0x0000008164817220 */ /* 0x040fe20000410000 */
[----:B------:R-:W-:Y:S02]  /*4360*/  HADD2.F32 R64, -RZ, R62.H0_H0 ;  /* 0x2000003eff407230 */ /* 0x000fe40000004100 */
[----:B------:R-:W-:Y:S01]  /*4370*/  FMUL.FTZ R128, R100, R135 ;  /* 0x0000008764807220 */ /* 0x000fe20000410000 */
[----:B------:R-:W-:-:S02]  /*4380*/  HADD2.F32 R126, -RZ, R107.H0_H0 ;  /* 0x2000006bff7e7230 */ /* 0x000fc40000004100 */
[C---:B------:R-:W-:Y:S01]  /*4390*/  FMUL.FTZ R124, R100.reuse, R133 ;  /* 0x00000085647c7220 */ /* 0x040fe20000410000 */
[----:B------:R-:W-:Y:S02]  /*43a0*/  HADD2.F32 R65, -RZ, R137.H0_H0 ;  /* 0x20000089ff417230 */ /* 0x000fe40000004100 */
[----:B------:R-:W-:Y:S01]  /*43b0*/  FMUL.FTZ R123, R100, R123 ;  /* 0x0000007b647b7220 */ /* 0x000fe20000410000 */
[----:B------:R-:W-:Y:S02]  /*43c0*/  HADD2.F32 R66, -RZ, R106.H1_H1 ;  /* 0x3000006aff427230 */ /* 0x000fe40000004100 */
[----:B------:R-:W-:Y:S01]  /*43d0*/  FFMA.FTZ R64, R129, R127, R64 ;  /* 0x0000007f81407223 */ /* 0x000fe20000010040 */
[----:B------:R-:W-:Y:S02]  /*43e0*/  HADD2.F32 R125, -RZ, R63.H0_H0 ;  /* 0x2000003fff7d7230 */ /* 0x000fe40000004100 */
[----:B------:R-:W-:Y:S01]  /*43f0*/  FFMA.FTZ R65, R128, R126, R65 ;  /* 0x0000007e80417223 */ /* 0x000fe20000010041 */
[----:B------:R-:W-:-:S02]  /*4400*/  HADD2.F32 R67, -RZ, R107.H1_H1 ;  /* 0x3000006bff437230 */ /* 0x000fc40000004100 */
[----:B------:R-:W-:Y:S02]  /*4410*/  HADD2.F32 R122, -RZ, R137.H1_H1 ;  /* 0x30000089ff7a7230 */ /* 0x000fe40000004100 */
[----:B------:R-:W-:-:S03]  /*4420*/  FFMA.FTZ R66, R124, R66, R125 ;  /* 0x000000427c427223 */ /* 0x000fc6000001007d */
[----:B------:R-:W-:Y:S01]  /*4430*/  FFMA.FTZ R67, R123, R67, R122 ;  /* 0x000000437b437223 */ /* 0x000fe2000001007a */
[C---:B0-----:R-:W-:Y:S01]  /*4440*/  IMAD.WIDE.U32 R146, R86.reuse, 0x10, R146 ;  /* 0x0000001056927825 */ /* 0x041fe200078e0092 */
[----:B------:R-:W-:-:S04]  /*4450*/  IADD3 R86, PT, PT, R86, 0x80, RZ ;  /* 0x0000008056567810 */ /* 0x000fc80007ffe0ff */
[----:B------:R0:W-:Y:S03]  /*4460*/  STG.E.128 desc[UR6][R146.64], R64 ;  /* 0x0000004092007986 */ /* 0x0001e6000c101d06 */
.L_x_26900:
[----:B------:R-:W-:Y:S05]  /*4470*/  BSYNC.RECONVERGENT B0 ;  /* 0x0000000000007941 */ /* 0x000fea0003800200 */
.L_x_26899:
[----:B------:R-:W-:Y:S01]  /*4480*/  ISETP.NE.AND P1, PT, R101, RZ, PT ;  /* 0x000000ff6500720c */ /* 0x000fe20003f25270 */
[----:B------:R-:W-:-:S12]  /*4490*/  BSSY.RECONVERGENT B0, `(.L_x_26901) ;  /* 0x000001a000007945 */ /* 0x000fd80003800200 */
[----:B------:R-:W-:Y:S05]  /*44a0*/  @!P1 BRA `(.L_x_26902) ;  /* 0x0000000000609947 */ /* 0x000fea0003800000 */
[----:B0-----:R-:W0:Y:S01]  /*44b0*/  LDC.64 R146, c[0x0][0x428] ;  /* 0x00010a00ff927b82 */ /* 0x001e220000000a00 */
[--C-:B-1----:R-:W-:Y:S01]  /*44c0*/  FADD.FTZ R127, R12, -R108.reuse ;  /* 0x8000006c0c7f7221 */ /* 0x102fe20000010000 */
[--C-:B------:R-:W-:Y:S01]  /*44d0*/  FADD.FTZ R133, R13, -R108.reuse ;  /* 0x8000006c0d857221 */ /* 0x100fe20000010000 */
[--C-:B------:R-:W-:Y:S01]  /*44e0*/  FADD.FTZ R129, R14, -R108.reuse ;  /* 0x8000006c0e817221 */ /* 0x100fe20000010000 */
[----:B------:R-:W-:Y:S01]  /*44f0*/  FADD.FTZ R101, R15, -R108 ;  /* 0x8000006c0f657221 */ /* 0x000fe20000010000 */
        /* <DEDUP_REMOVED lines=19> */
.L_x_26902:
[----:B------:R-:W-:Y:S05]  /*4630*/  BSYNC.RECONVERGENT B0 ;  /* 0x0000000000007941 */ /* 0x000fea0003800200 */
.L_x_26901:
[----:B------:R-:W-:Y:S01]  /*4640*/  ISETP.NE.AND P1, PT, R102, RZ, PT ;  /* 0x000000ff6600720c */ /* 0x000fe20003f25270 */
[----:B------:R-:W-:-:S12]  /*4650*/  BSSY.RECONVERGENT B0, `(.L_x_26903) ;  /* 0x000001a000007945 */ /* 0x000fd80003800200 */
[----:B------:R-:W-:Y:S05]  /*4660*/  @!P1 BRA `(.L_x_26904) ;  /* 0x0000000000609947 */ /* 0x000fea0003800000 */
[----:B0-2---:R-:W0:Y:S01]  /*4670*/  LDC.64 R146, c[0x0][0x428] ;  /* 0x00010a00ff927b82 */ /* 0x005e220000000a00 */
[--C-:B------:R-:W-:Y:S01]  /*4680*/  FADD.FTZ R133, R16, -R108.reuse ;  /* 0x8000006c10857221 */ /* 0x100fe20000010000 */
[--C-:B-1----:R-:W-:Y:S01]  /*4690*/  FADD.FTZ R127, R17, -R108.reuse ;  /* 0x8000006c117f7221 */ /* 0x102fe20000010000 */
        /* <DEDUP_REMOVED lines=21> */
.L_x_26904:
[----:B------:R-:W-:Y:S05]  /*47f0*/  BSYNC.RECONVERGENT B0 ;  /* 0x0000000000007941 */ /* 0x000fea0003800200 */
.L_x_26903:
[----:B------:R-:W-:Y:S01]  /*4800*/  ISETP.NE.AND P1, PT, R103, RZ, PT ;  /* 0x000000ff6700720c */ /* 0x000fe20003f25270 */
[----:B------:R-:W-:-:S12]  /*4810*/  BSSY.RECONVERGENT B0, `(.L_x_26905) ;  /* 0x000001a000007945 */ /* 0x000fd80003800200 */
[----:B------:R-:W-:Y:S05]  /*4820*/  @!P1 BRA `(.L_x_26906) ;  /* 0x0000000000609947 */ /* 0x000fea0003800000 */
[----:B------:R-:W4:Y:S01]  /*4830*/  LDC.64 R132, c[0x0][0x428] ;  /* 0x00010a00ff847b82 */ /* 0x000f220000000a00 */
[--C-:B------:R-:W-:Y:S01]  /*4840*/  FADD.FTZ R125, R20, -R108.reuse ;  /* 0x8000006c147d7221 */ /* 0x100fe20000010000 */
[--C-:B------:R-:W-:Y:S01]  /*4850*/  FADD.FTZ R129, R21, -R108.reuse ;  /* 0x8000006c15817221 */ /* 0x100fe20000010000 */
[--C-:B------:R-:W-:Y:S01]  /*4860*/  FADD.FTZ R103, R22, -R108.reuse ;  /* 0x8000006c16677221 */ /* 0x100fe20000010000 */
[----:B-1----:R-:W-:Y:S01]  /*4870*/  FADD.FTZ R127, R23, -R108 ;  /* 0x8000006c177f7221 */ /* 0x002fe20000010000 */
[----:B------:R-:W-:Y:S02]  /*4880*/  HADD2.F32 R123, -RZ, R113.H0_H0 ;  /* 0x20000071ff7b7230 */ /* 0x000fe40000004100 */
[C---:B------:R-:W-:Y:S01]  /*4890*/  FMUL.FTZ R125, R100.reuse, R125 ;  /* 0x0000007d647d7220 */ /* 0x040fe20000410000 */
[----:B0-23--:R-:W-:Y:S02]  /*48a0*/  HADD2.F32 R64, -RZ, R56.H0_H0 ;  /* 0x20000038ff407230 */ /* 0x00dfe40000004100 */
        /* <DEDUP_REMOVED lines=13> */
[C---:B----4-:R-:W-:Y:S01]  /*4980*/  IMAD.WIDE.U32 R132, R86.reuse, 0x10, R132 ;  /* 0x0000001056847825 */ /* 0x050fe200078e0084 */
[----:B------:R-:W-:-:S04]  /*4990*/  IADD3 R86, PT, PT, R86, 0x80, RZ ;  /* 0x0000008056567810 */ /* 0x000fc80007ffe0ff */
[----:B------:R4:W-:Y:S03]  /*49a0*/  STG.E.128 desc[UR6][R132.64], R64 ;  /* 0x0000004084007986 */ /* 0x0009e6000c101d06 */
.L_x_26906:
[----:B------:R-:W-:Y:S05]  /*49b0*/  BSYNC.RECONVERGENT B0 ;  /* 0x0000000000007941 */ /* 0x000fea0003800200 */
.L_x_26905:
[----:B------:R-:W-:Y:S01]  /*49c0*/  ISETP.NE.AND P1, PT, R104, RZ, PT ;  /* 0x000000ff6800720c */ /* 0x000fe20003f25270 */
[----:B------:R-:W-:-:S12]  /*49d0*/  BSSY.RECONVERGENT B0, `(.L_x_26907) ;  /* 0x000001a000007945 */ /* 0x000fd80003800200 */
[----:B------:R-:W-:Y:S05]  /*49e0*/  @!P1 BRA `(.L_x_26908) ;  /* 0x0000000000609947 */ /* 0x000fea0003800000 */
[----:B----4-:R-:W4:Y:S01]  /*49f0*/  LDC.64 R132, c[0x0][0x428] ;  /* 0x00010a00ff847b82 */ /* 0x010f220000000a00 */
        /* <DEDUP_REMOVED lines=23> */
.L_x_26908:
[----:B------:R-:W-:Y:S05]  /*4b70*/  BSYNC.RECONVERGENT B0 ;  /* 0x0000000000007941 */ /* 0x000fea0003800200 */
.L_x_26907:
[----:B------:R-:W-:Y:S01]  /*4b80*/  ISETP.NE.AND P1, PT, R105, RZ, PT ;  /* 0x000000ff6900720c */ /* 0x000fe20003f25270 */
[----:B------:R-:W-:-:S12]  /*4b90*/  BSSY.RECONVERGENT B0, `(.L_x_26909) ;  /* 0x000001a000007945 */ /* 0x000fd80003800200 */
[----:B------:R-:W-:Y:S05]  /*4ba0*/  @!P1 BRA `(.L_x_26910) ;  /* 0x0000000000609947 */ /* 0x000fea0003800000 */
[----:B------:R-:W5:Y:S01]  /*4bb0*/  LDC.64 R128, c[0x0][0x428] ;  /* 0x00010a00ff807b82 */ /* 0x000f620000000a00 */
[--C-:B-1----:R-:W-:Y:S01]  /*4bc0*/  FADD.FTZ R123, R28, -R108.reuse ;  /* 0x8000006c1c7b7221 */ /* 0x102fe20000010000 */
[--C-:B------:R-:W-:Y:S01]  /*4bd0*/  FADD.FTZ R127, R29, -R108.reuse ;  /* 0x8000006c1d7f7221 */ /* 0x100fe20000010000 */
[--C-:B------:R-:W-:Y:S01]  /*4be0*/  FADD.FTZ R103, R30, -R108.reuse ;  /* 0x8000006c1e677221 */ /* 0x100fe20000010000 */
[----:B------:R-:W-:Y:S01]  /*4bf0*/  FADD.FTZ R125, R31, -R108 ;  /* 0x8000006c1f7d7221 */ /* 0x000fe20000010000 */
[----:B------:R-:W-:Y:S02]  /*4c00*/  HADD2.F32 R105, -RZ, R117.H0_H0 ;  /* 0x20000075ff697230 */ /* 0x000fe40000004100 */
[C---:B------:R-:W-:Y:S01]  /*4c10*/  FMUL.FTZ R123, R100.reuse, R123 ;  /* 0x0000007b647b7220 */ /* 0x040fe20000410000 */
[----:B0-234-:R-:W-:Y:S02]  /*4c20*/  HADD2.F32 R64, -RZ, R52.H0_H0 ;  /* 0x20000034ff407230 */ /* 0x01dfe40000004100 */
        /* <DEDUP_REMOVED lines=13> */
[C---:B-----5:R-:W-:Y:S01]  /*4d00*/  IMAD.WIDE.U32 R128, R86.reuse, 0x10, R128 ;  /* 0x0000001056807825 */ /* 0x060fe200078e0080 */
[----:B------:R-:W-:-:S04]  /*4d10*/  IADD3 R86, PT, PT, R86, 0x80, RZ ;  /* 0x0000008056567810 */ /* 0x000fc80007ffe0ff */
[----:B------:R0:W-:Y:S03]  /*4d20*/  STG.E.128 desc[UR6][R128.64], R64 ;  /* 0x0000004080007986 */ /* 0x0001e6000c101d06 */
.L_x_26910:
[----:B------:R-:W-:Y:S05]  /*4d30*/  BSYNC.RECONVERGENT B0 ;  /* 0x0000000000007941 */ /* 0x000fea0003800200 */
.L_x_26909:
[----:B------:R-:W-:Y:S04]  /*4d40*/  BSSY.RECONVERGENT B0, `(.L_x_26911) ;  /* 0x000001a000007945 */ /* 0x000fe80003800200 */
        /* <DEDUP_REMOVED lines=8> */
[----:B--234-:R-:W-:Y:S02]  /*4dd0*/  HADD2.F32 R64, -RZ, R50.H0_H0 ;  /* 0x20000032ff407230 */ /* 0x01cfe40000004100 */
        /* <DEDUP_REMOVED lines=16> */
.L_x_26912:
[----:B------:R-:W-:Y:S05]  /*4ee0*/  BSYNC.RECONVERGENT B0 ;  /* 0x0000000000007941 */ /* 0x000fea0003800200 */
.L_x_26911:
        /* <DEDUP_REMOVED lines=26> */
.L_x_26914:
[----:B------:R-:W-:Y:S05]  /*5090*/  BSYNC.RECONVERGENT B0 ;  /* 0x0000000000007941 */ /* 0x000fea0003800200 */
.L_x_26913:
        /* <DEDUP_REMOVED lines=26> */
.L_x_26916:
[----:B------:R-:W-:Y:S05]  /*5240*/  BSYNC.RECONVERGENT B0 ;  /* 0x0000000000007941 */ /* 0x000fea0003800200 */
.L_x_26915:
[----:B------:R-:W-:Y:S04]  /*5250*/  BSSY.RECONVERGENT B0, `(.L_x_26917) ;  /* 0x0000011000007945 */ /* 0x000fe80003800200 */
[----:B------:R-:W-:Y:S05]  /*5260*/  @!P5 BRA `(.L_x_26918) ;  /* 0x00000000003cd947 */ /* 0x000fea0003800000 */
[----:B------:R-:W5:Y:S01]  /*5270*/  LDC.64 R104, c[0x0][0x428] ;  /* 0x00010a00ff687b82 */ /* 0x000f620000000a00 */
[--C-:B------:R-:W-:Y:S01]  /*5280*/  FADD.FTZ R103, R44, -R108.reuse ;  /* 0x8000006c2c677221 */ /* 0x100fe20000010000 */
[--C-:B0-234-:R-:W-:Y:S01]  /*5290*/  FADD.FTZ R65, R45, -R108.reuse ;  /* 0x8000006c2d417221 */ /* 0x11dfe20000010000 */
[--C-:B------:R-:W-:Y:S01]  /*52a0*/  FADD.FTZ R67, R46, -R108.reuse ;  /* 0x8000006c2e437221 */ /* 0x100fe20000010000 */
[----:B------:R-:W-:Y:S01]  /*52b0*/  FADD.FTZ R101, R47, -R108 ;  /* 0x8000006c2f657221 */ /* 0x000fe20000010000 */
[C---:B------:R-:W-:Y:S01]  /*52c0*/  FMUL.FTZ R64, R100.reuse, R103 ;  /* 0x0000006764407220 */ /* 0x040fe20000410000 */
[C---:B------:R-:W-:Y:S01]  /*52d0*/  FMUL.FTZ R65, R100.reuse, R65 ;  /* 0x0000004164417220 */ /* 0x040fe20000410000 */
[C---:B------:R-:W-:Y:S01]  /*52e0*/  FMUL.FTZ R67, R100.reuse, R67 ;  /* 0x0000004364437220 */ /* 0x040fe20000410000 */
[----:B-1----:R-:W-:Y:S01]  /*52f0*/  FMUL.FTZ R100, R100, R101 ;  /* 0x0000006564647220 */ /* 0x002fe20000410000 */
[----:B------:R-:W-:Y:S01]  /*5300*/  FFMA.FTZ R64, R64, R74, R71 ;  /* 0x0000004a40407223 */ /* 0x000fe20000010047 */
[----:B------:R-:W-:Y:S01]  /*5310*/  FFMA.FTZ R65, R65, R75, R78 ;  /* 0x0000004b41417223 */ /* 0x000fe2000001004e */
[----:B------:R-:W-:Y:S01]  /*5320*/  FFMA.FTZ R66, R67, R73, R72 ;  /* 0x0000004943427223 */ /* 0x000fe20000010048 */
[----:B------:R-:W-:Y:S01]  /*5330*/  FFMA.FTZ R67, R100, R76, R77 ;  /* 0x0000004c64437223 */ /* 0x000fe2000001004d */
[----:B-----5:R-:W-:-:S05]  /*5340*/  IMAD.WIDE.U32 R104, R86, 0x10, R104 ;  /* 0x0000001056687825 */ /* 0x020fca00078e0068 */
[----:B------:R0:W-:Y:S02]  /*5350*/  STG.E.128 desc[UR6][R104.64], R64 ;  /* 0x0000004068007986 */ /* 0x0001e4000c101d06 */
.L_x_26918:
[----:B------:R-:W-:Y:S05]  /*5360*/  BSYNC.RECONVERGENT B0 ;  /* 0x0000000000007941 */ /* 0x000fea0003800200 */
.L_x_26917:
[----:B0-234-:R-:W0:Y:S01]  /*5370*/  LDC.64 R64, c[0x0][0x380] ;  /* 0x0000e000ff407b82 */ /* 0x01de220000000a00 */
[----:B------:R-:W-:Y:S01]  /*5380*/  UPLOP3.LUT UP0, UPT, UPT, UPT, UP0, 0x40, 0x4 ;  /* 0x000000000004789c */ /* 0x000fe20003f0e800 */
[----:B0-----:R-:W-:-:S04]  /*5390*/  IADD3 R68, PT, PT, R68, R64, RZ ;  /* 0x0000004044447210 */ /* 0x001fc80007ffe0ff */
[----:B------:R-:W-:-:S13]  /*53a0*/  ISETP.GE.AND P1, PT, R68, R65, PT ;  /* 0x000000414400720c */ /* 0x000fda0003f26270 */
[----:B------:R-:W-:Y:S05]  /*53b0*/  @!P1 BRA `(.L_x_26919) ;  /* 0xffffffc400449947 */ /* 0x000fea000383ffff */
[----:B------:R-:W-:Y:S05]  /*53c0*/  EXIT ;  /* 0x000000000000794d */ /* 0x000fea0003800000 */
.L_x_26920:
        /* <DEDUP_REMOVED lines=11> */
.L_x_34112:


//--------------------- .text._ZN10layer_norm13ln_fwd_kernelINS_13Kernel_traitsI6__halfffffjLj5120ELj1ELj1ELj4ELj16ENS_18Kernel_traits_baseILj5120ES2_ffffjLj128EEEEELb0ELb1ELb0ELb1EEEvNS_9FwdParamsE --------------------------
	.section	.text._ZN10layer_norm13ln_fwd_kernelINS_13Kernel_traitsI6__halfffffjLj5120ELj1ELj1ELj4ELj16ENS_18Kernel_traits_baseILj5120ES2_ffffjLj128EEEEELb0ELb1ELb0ELb1EEEvNS_9FwdParamsE,"ax",@progbits
	.align	128
        .global         _ZN10layer_norm13ln_fwd_kernelINS_13Kernel_traitsI6__halfffffjLj5120ELj1ELj1ELj4ELj16ENS_18Kernel_traits_baseILj5120ES2_ffffjLj128EEEEELb0ELb1ELb0ELb1EEEvNS_9FwdParamsE
        .type           _ZN10layer_norm13ln_fwd_kernelINS_13Kernel_traitsI6__halfffffjLj5120ELj1ELj1ELj4ELj16ENS_18Kernel_traits_baseILj5120ES2_ffffjLj128EEEEELb0ELb1ELb0ELb1EEEvNS_9FwdParamsE,@function
        .size           _ZN10layer_norm13ln_fwd_kernelINS_13Kernel_traitsI6__halfffffjLj5120ELj1ELj1ELj4ELj16ENS_18Kernel_traits_baseILj5120ES2_ffffjLj128EEEEELb0ELb1ELb0ELb1EEEvNS_9FwdParamsE,(.L_x_34113 - _ZN10layer_norm13ln_fwd_kernelINS_13Kernel_traitsI6__halfffffjLj5120ELj1ELj1ELj4ELj16ENS_18Kernel_traits_baseILj5120ES2_ffffjLj128EEEEELb0ELb1ELb0ELb1EEEvNS_9FwdParamsE)
        .other          _ZN10layer_norm13ln_fwd_kernelINS_13Kernel_traitsI6__halfffffjLj5120ELj1ELj1ELj4ELj16ENS_18Kernel_traits_baseILj5120ES2_ffffjLj128EEEEELb0ELb1ELb0ELb1EEEvNS_9FwdParamsE,@"STO_CUDA_ENTRY STV_DEFAULT"
_ZN10layer_norm13ln_fwd_kernelINS_13Kernel_traitsI6__halfffffjLj5120ELj1ELj1ELj4ELj16ENS_18Kernel_traits_baseILj5120ES2_ffffjLj128EEEEELb0ELb1ELb0ELb1EEEvNS_9FwdParamsE:
.text._ZN10layer_norm13ln_fwd_kernelINS_13Kernel_traitsI6__halfffffjLj5120ELj1ELj1ELj4ELj16ENS_18Kernel_traits_baseILj5120ES2_ffffjLj128EEEEELb0ELb1ELb0ELb1EEEvNS_9FwdParamsE:
        /* <DEDUP_REMOVED lines=13> */
[----:B------:R2:W5:Y:S01]  /*00d0*/  LDG.E.64 R8, desc[UR6][R2.64] ;  /* 0x0000000602087981 */ /* 0x000562000c1e1b00 */
[----:B0-----:R-:W-:-:S03]  /*00e0*/  IMAD.WIDE.U32 R30, R103, 0x8, R30 ;  /* 0x00000008671e7825 */ /* 0x001fc600078e001e */
[----:B------:R2:W5:Y:S04]  /*00f0*/  LDG.E.64 R10, desc[UR6][R2.64+0x400] ;  /* 0x00040006020a7981 */ /* 0x000568000c1e1b00 */
        /* <DEDUP_REMOVED lines=30> */
.L_x_26921:
[----:B------:R-:W2:Y:S08]  /*02e0*/  LDC.64 R4, c[0x0][0x3e8] ;  /* 0x0000fa00ff047b82 */ /* 0x000eb00000000a00 */
[----:B------:R-:W0:Y:S01]  /*02f0*/  LDC.64 R2, c[0x0][0x3d0] ;  /* 0x0000f400ff027b82 */ /* 0x000e220000000a00 */
[----:B--2---:R-:W-:-:S05]  /*0300*/  IMAD.WIDE.U32 R30, R103, 0x8, R4 ;  /* 0x00000008671e7825 */ /* 0x004fca00078e0004 */
[----:B------:R-:W5:Y:S01]  /*0310*/  LDG.E.64 R60, desc[UR6][R30.64] ;  /* 0x000000061e3c7981 */ /* 0x000f62000c1e1b00 */
[----:B0-----:R-:W-:-:S03]  /*0320*/  IMAD.WIDE.U32 R2, R103, 0x8, R2 ;  /* 0x0000000867027825 */ /* 0x001fc600078e0002 */
        /* <DEDUP_REMOVED lines=8> */
[----:B------:R-:W5:Y:S01]  /*03b0*/  LDG.E.64 R28, desc[UR6][R30.64+0x2400] ;  /* 0x002400061e1c7981 */ /* 0x000f62000c1e1b00 */
[----:B------:R-:W-:-:S02]  /*03c0*/  CS2R R32, SRZ ;  /* 0x0000000000207805 */ /* 0x000fc4000001ff00 */
[----:B------:R-:W-:Y:S02]  /*03d0*/  CS2R R34, SRZ ;  /* 0x0000000000227805 */ /* 0x000fe4000001ff00 */
[----:B------:R-:W-:Y:S01]  /*03e0*/  CS2R R36, SRZ ;  /* 0x0000000000247805 */ /* 0x000fe2000001ff00 */
[----:B------:R-:W5:Y:S01]  /*03f0*/  LDG.E.64 R8, desc[UR6][R2.64] ;  /* 0x0000000602087981 */ /* 0x000f62000c1e1b00 */
[----:B------:R-:W-:Y:S02]  /*0400*/  CS2R R38, SRZ ;  /* 0x0000000000267805 */ /* 0x000fe4000001ff00 */
[----:B------:R-:W-:Y:S02]  /*0410*/  CS2R R40, SRZ ;  /* 0x0000000000287805 */ /* 0x000fe4000001ff00 */
[----:B------:R-:W-:Y:S01]  /*0420*/  CS2R R42, SRZ ;  /* 0x00000000002a7805 */ /* 0x000fe2000001ff00 */
[----:B------:R-:W5:Y:S01]  /*0430*/  LDG.E.64 R10, desc[UR6][R2.64+0x400] ;  /* 0x00040006020a7981 */ /* 0x000f62000c1e1b00 */
[----:B------:R-:W-:-:S02]  /*0440*/  CS2R R44, SRZ ;  /* 0x00000000002c7805 */ /* 0x000fc4000001ff00 */
[----:B------:R-:W-:Y:S02]  /*0450*/  CS2R R46, SRZ ;  /* 0x00000000002e7805 */ /* 0x000fe4000001ff00 */
[----:B------:R-:W-:Y:S01]  /*0460*/  CS2R R48, SRZ ;  /* 0x0000000000307805 */ /* 0x000fe2000001ff00 */
        /* <DEDUP_REMOVED lines=9> */
.L_x_26922:
[----:B------:R-:W0:Y:S02]  /*0500*/  LDCU UR4, c[0x0][0x384] ;  /* 0x00007080ff0477ac */ /* 0x000e240008000800 */
[----:B0-----:R-:W-:-:S13]  /*0510*/  ISETP.GE.AND P0, PT, R0, UR4, PT ;  /* 0x0000000400007c0c */ /* 0x001fda000bf06270 */
[----:B------:R-:W-:Y:S05]  /*0520*/  @P0 EXIT ;  /* 0x000000000000094d */ /* 0x000fea0003800000 */
[----:B-----5:R-:W-:Y:S01]  /*0530*/  MOV R100, R6 ;  /* 0x0000000600647202 */ /* 0x020fe20000000f00 */
[----:B------:R-:W0:Y:S01]  /*0540*/  LDCU UR10, c[0x0][0x388] ;  /* 0x00007100ff0a77ac */ /* 0x000e220008000800 */
[----:B------:R-:W-:Y:S02]  /*0550*/  MOV R97, R4 ;  /* 0x0000000400617202 */ /* 0x000fe40000000f00 */
[----:B------:R-:W-:Y:S01]  /*0560*/  MOV R98, R7 ;  /* 0x0000000700627202 */ /* 0x000fe20000000f00 */
[----:B------:R-:W1:Y:S01]  /*0570*/  LDCU.U8 UR11, c[0x0][0x410] ;  /* 0x00008200ff0b77ac */ /* 0x000e620008000000 */
[----:B------:R-:W-:Y:S02]  /*0580*/  SHF.R.U64 R6, R6, 0x10, R7 ;  /* 0x0000001006067819 */ /* 0x000fe40000001207 */
[----:B------:R-:W-:Y:S01]  /*0590*/  MOV R96, R5 ;  /* 0x0000000500607202 */ /* 0x000fe20000000f00 */
[----:B------:R-:W3:Y:S01]  /*05a0*/  LDCU UR12, c[0x0][0x400] ;  /* 0x00008000ff0c77ac */ /* 0x000ee20008000800 */
[----:B------:R-:W-:-:S02]  /*05b0*/  SHF.R.U64 R4, R4, 0x10, R5 ;  /* 0x0000001004047819 */ /* 0x000fc40000001205 */
[----:B------:R-:W-:Y:S01]  /*05c0*/  SHF.R.U32.HI R7, RZ, 0x10, R7 ;  /* 0x00000010ff077819 */ /* 0x000fe20000011607 */
[----:B------:R-:W4:Y:S01]  /*05d0*/  LDCU.64 UR8, c[0x0][0x3a0] ;  /* 0x00007400ff0877ac */ /* 0x000f220008000a00 */
[----:B------:R-:W-:Y:S02]  /*05e0*/  SHF.R.U32.HI R93, RZ, 0x10, R5 ;  /* 0x00000010ff5d7819 */ /* 0x000fe40000011605 */
[----:B------:R-:W-:Y:S01]  /*05f0*/  PRMT R98, R6, 0x5410, R98 ;  /* 0x0000541006627816 */ /* 0x000fe20000000062 */
[----:B------:R-:W-:Y:S01]  /*0600*/  UPLOP3.LUT UP0, UPT, UPT, UPT, UPT, 0x40, 0x4 ;  /* 0x000000000004789c */ /* 0x000fe20003f0e870 */
[----:B------:R-:W-:Y:S02]  /*0610*/  PRMT R96, R4, 0x5410, R96 ;  /* 0x0000541004607816 */ /* 0x000fe40000000060 */
[----:B------:R-:W-:Y:S02]  /*0620*/  PRMT R97, R97, 0x5410, R7 ;  /* 0x0000541061617816 */ /* 0x000fe40000000007 */
[----:B------:R-:W-:-:S02]  /*0630*/  PRMT R93, R93, 0x5410, R93 ;  /* 0x000054105d5d7816 */ /* 0x000fc4000000005d */
[----:B------:R-:W-:Y:S02]  /*0640*/  MOV R4, R60 ;  /* 0x0000003c00047202 */ /* 0x000fe40000000f00 */
[----:B------:R-:W-:Y:S02]  /*0650*/  MOV R5, R61 ;  /* 0x0000003d00057202 */ /* 0x000fe40000000f00 */
[----:B------:R-:W-:Y:S02]  /*0660*/  MOV R6, R58 ;  /* 0x0000003a00067202 */ /* 0x000fe40000000f00 */
[----:B------:R-:W-:Y:S02]  /*0670*/  MOV R7, R59 ;  /* 0x0000003b00077202 */ /* 0x000fe40000000f00 */
[----:B------:R-:W-:Y:S02]  /*0680*/  PRMT R93, R4, 0x7610, R93 ;  /* 0x00007610045d7816 */ /* 0x000fe4000000005d */
[----:B------:R-:W-:-:S02]  /*0690*/  PRMT R92, R6, 0x5410, R5 ;  /* 0x00005410065c7816 */ /* 0x000fc40000000005 */
[----:B------:R-:W-:Y:S02]  /*06a0*/  PRMT R91, R91, 0x5410, R7 ;  /* 0x000054105b5b7816 */ /* 0x000fe40000000007 */
[----:B------:R-:W-:Y:S02]  /*06b0*/  MOV R4, R56 ;  /* 0x0000003800047202 */ /* 0x000fe40000000f00 */
[----:B------:R-:W-:Y:S02]  /*06c0*/  MOV R5, R57 ;  /* 0x0000003900057202 */ /* 0x000fe40000000f00 */
[----:B------:R-:W-:Y:S02]  /*06d0*/  MOV R6, R54 ;  /* 0x0000003600067202 */ /* 0x000fe40000000f00 */
[----:B------:R-:W-:Y:S02]  /*06e0*/  MOV R7, R55 ;  /* 0x0000003700077202 */ /* 0x000fe40000000f00 */
[----:B------:R-:W-:-:S02]  /*06f0*/  PRMT R91, R4, 0x7610, R91 ;  /* 0x00007610045b7816 */ /* 0x000fc4000000005b */
[----:B------:R-:W-:Y:S02]  /*0700*/  PRMT R90, R6, 0x5410, R5 ;  /* 0x00005410065a7816 */ /* 0x000fe40000000005 */
[----:B------:R-:W-:Y:S02]  /*0710*/  PRMT R89, R89, 0x5410, R7 ;  /* 0x0000541059597816 */ /* 0x000fe40000000007 */
[----:B------:R-:W-:Y:S02]  /*0720*/  MOV R4, R62 ;  /* 0x0000003e00047202 */ /* 0x000fe40000000f00 */
[----:B------:R-:W-:Y:S02]  /*0730*/  MOV R5, R63 ;  /* 0x0000003f00057202 */ /* 0x000fe40000000f00 */
[----:B------:R-:W-:Y:S02]  /*0740*/  MOV R6, R52 ;  /* 0x0000003400067202 */ /* 0x000fe40000000f00 */
[----:B------:R-:W-:-:S02]  /*0750*/  MOV R7, R53 ;  /* 0x0000003500077202 */ /* 0x000fc40000000f00 */
[----:B------:R-:W-:Y:S02]  /*0760*/  PRMT R89, R4, 0x7610, R89 ;  /* 0x0000761004597816 */ /* 0x000fe40000000059 */
[----:B------:R-:W-:Y:S02]  /*0770*/  PRMT R88, R6, 0x5410, R5 ;  /* 0x0000541006587816 */ /* 0x000fe40000000005 */
[----:B------:R-:W-:Y:S02]  /*0780*/  MOV R4, R50 ;  /* 0x0000003200047202 */ /* 0x000fe40000000f00 */
[----:B------:R-:W-:Y:S02]  /*0790*/  MOV R5, R51 ;  /* 0x0000003300057202 */ /* 0x000fe40000000f00 */
[----:B------:R-:W-:Y:S02]  /*07a0*/  PRMT R87, R87, 0x5410, R7 ;  /* 0x0000541057577816 */ /* 0x000fe40000000007 */
[----:B------:R-:W-:-:S02]  /*07b0*/  SHF.R.U64 R86, R48, 0x10, R49 ;  /* 0x0000001030567819 */ /* 0x000fc40000001231 */
[----:B------:R-:W-:Y:S02]  /*07c0*/  PRMT R87, R4, 0x7610, R87 ;  /* 0x0000761004577816 */ /* 0x000fe40000000057 */
[----:B------:R-:W-:Y:S02]  /*07d0*/  PRMT R86, R86, 0x5410, R5 ;  /* 0x0000541056567816 */ /* 0x000fe40000000005 */
[----:B------:R-:W2:Y:S01]  /*07e0*/  LDC.64 R4, c[0x0][0x3e0] ;  /* 0x0000f800ff047b82 */ /* 0x000ea20000000a00 */
[----:B------:R-:W-:Y:S02]  /*07f0*/  SHF.R.U32.HI R85, RZ, 0x10, R49 ;  /* 0x00000010ff557819 */ /* 0x000fe40000011631 */
[----:B------:R-:W-:Y:S02]  /*0800*/  SHF.R.U64 R6, R46, 0x10, R47 ;  /* 0x000000102e067819 */ /* 0x000fe4000000122f */
[----:B------:R-:W-:Y:S02]  /*0810*/  PRMT R85, R85, 0x5410, R85 ;  /* 0x0000541055557816 */ /* 0x000fe40000000055 */
[----:B------:R-:W-:-:S02]  /*0820*/  SHF.R.U32.HI R83, RZ, 0x10, R45 ;  /* 0x00000010ff537819 */ /* 0x000fc4000001162d */
[----:B------:R-:W-:Y:S02]  /*0830*/  PRMT R85, R6, 0x7610, R85 ;  /* 0x0000761006557816 */ /* 0x000fe40000000055 */
[----:B------:R-:W-:Y:S02]  /*0840*/  SHF.R.U32.HI R84, RZ, 0x10, R47 ;  /* 0x00000010ff547819 */ /* 0x000fe4000001162f */
[----:B------:R-:W-:Y:S02]  /*0850*/  SHF.R.U64 R7, R44, 0x10, R45 ;  /* 0x000000102c077819 */ /* 0x000fe4000000122d */
[----:B------:R-:W-:Y:S02]  /*0860*/  PRMT R83, R83, 0x5410, R83 ;  /* 0x0000541053537816 */ /* 0x000fe40000000053 */
[----:B------:R-:W-:Y:S02]  /*0870*/  SHF.R.U64 R6, R42, 0x10, R43 ;  /* 0x000000102a067819 */ /* 0x000fe4000000122b */
[----:B------:R-:W-:-:S02]  /*0880*/  SHF.R.U64 R81, R38, 0x10, R39 ;  /* 0x0000001026517819 */ /* 0x000fc40000001227 */
[----:B------:R-:W-:Y:S02]  /*0890*/  PRMT R84, R7, 0x5410, R84 ;  /* 0x0000541007547816 */ /* 0x000fe40000000054 */
[----:B------:R-:W-:Y:S02]  /*08a0*/  PRMT R83, R6, 0x7610, R83 ;  /* 0x0000761006537816 */ /* 0x000fe40000000053 */
[----:B------:R-:W-:Y:S02]  /*08b0*/  SHF.R.U32.HI R82, RZ, 0x10, R43 ;  /* 0x00000010ff527819 */ /* 0x000fe4000001162b */
[----:B------:R-:W-:Y:S02]  /*08c0*/  SHF.R.U32.HI R7, RZ, 0x10, R41 ;  /* 0x00000010ff077819 */ /* 0x000fe40000011629 */
[----:B------:R-:W-:Y:S02]  /*08d0*/  PRMT R81, R81, 0x5410, R81 ;  /* 0x0000541051517816 */ /* 0x000fe40000000051 */
[----:B------:R-:W-:-:S02]  /*08e0*/  SHF.R.U32.HI R6, RZ, 0x10, R39 ;  /* 0x00000010ff067819 */ /* 0x000fc40000011627 */
[----:B--2---:R-:W-:Y:S02]  /*08f0*/  ISETP.NE.U32.AND P0, PT, R4, RZ, PT ;  /* 0x000000ff0400720c */ /* 0x004fe40003f05070 */
[----:B------:R-:W-:Y:S02]  /*0900*/  MOV R143, R20 ;  /* 0x00000014008f7202 */ /* 0x000fe40000000f00 */
[----:B------:R-:W-:Y:S02]  /*0910*/  MOV R141, R24 ;  /* 0x00000018008d7202 */ /* 0x000fe40000000f00 */
[----:B------:R-:W-:Y:S02]  /*0920*/  MOV R139, R26 ;  /* 0x0000001a008b7202 */ /* 0x000fe40000000f00 */
        /* <DEDUP_REMOVED lines=8> */
[----:B------:R-:W-:Y:S02]  /*09b0*/  MOV R142, R21 ;  /* 0x00000015008e7202 */ /* 0x000fe40000000f00 */
[----:B------:R-:W-:Y:S02]  /*09c0*/  SHF.R.U64 R20, R20, 0x10, R21 ;  /* 0x0000001014147819 */ /* 0x000fe40000001215 */
[----:B------:R-:W-:Y:S02]  /*09d0*/  MOV R140, R25 ;  /* 0x00000019008c7202 */ /* 0x000fe40000000f00 */
[----:B------:R-:W-:Y:S02]  /*09e0*/  SHF.R.U64 R24, R24, 0x10, R25 ;  /* 0x0000001018187819 */ /* 0x000fe40000001219 */
[----:B------:R-:W-:Y:S02]  /*09f0*/  MOV R138, R27 ;  /* 0x0000001b008a7202 */ /* 0x000fe40000000f00 */
[----:B------:R-:W-:-:S02]  /*0a00*/  SHF.R.U64 R26, R26, 0x10, R27 ;  /* 0x000000101a1a7819 */ /* 0x000fc4000000121b */
        /* <DEDUP_REMOVED lines=16> */
[----:B------:R-:W-:Y:S02]  /*0b10*/  PRMT R82, R7, 0x5410, R82 ;  /* 0x0000541007527816 */ /* 0x000fe40000000052 */
[----:B------:R-:W-:-:S02]  /*0b20*/  PRMT R81, R6, 0x7610, R81 ;  /* 0x0000761006517816 */ /* 0x000fc40000000051 */
[----:B------:R-:W-:Y:S02]  /*0b30*/  ISETP.NE.AND.EX P0, PT, R5, RZ, PT, P0 ;  /* 0x000000ff0500720c */ /* 0x000fe40003f05300 */
[----:B------:R-:W-:Y:S02]  /*0b40*/  SHF.R.U32.HI R21, RZ, 0x10, R21 ;  /* 0x00000010ff157819 */ /* 0x000fe40000011615 */
        /* <DEDUP_REMOVED lines=8> */
[----:B------:R-:W-:Y:S02]  /*0bd0*/  SHF.R.U32.HI R19, RZ, 0x10, R19 ;  /* 0x00000010ff137819 */ /* 0x000fe40000011613 */
[----:B------:R-:W-:-:S02]  /*0be0*/  SHF.R.U32.HI R23, RZ, 0x10, R23 ;  /* 0x00000010ff177819 */ /* 0x000fc40000011617 */
[--C-:B------:R-:W-:Y:S02]  /*0bf0*/  SHF.R.U64 R80, R36, 0x10, R37.reuse ;  /* 0x0000001024507819 */ /* 0x100fe40000001225 */
[----:B------:R-:W-:Y:S02]  /*0c00*/  SHF.R.U32.HI R7, RZ, 0x10, R37 ;  /* 0x00000010ff077819 */ /* 0x000fe40000011625 */
[--C-:B------:R-:W-:Y:S02]  /*0c10*/  SHF.R.U64 R144, R34, 0x10, R35.reuse ;  /* 0x0000001022907819 */ /* 0x100fe40000001223 */
        /* <DEDUP_REMOVED lines=28> */
[----:B------:R-:W-:Y:S02]  /*0de0*/  SHF.R.U32.HI R146, RZ, 0x10, R3 ;  /* 0x00000010ff927819 */ /* 0x000fe40000011603 */
[----:B------:R-:W-:Y:S02]  /*0df0*/  PRMT R144, R144, 0x5410, R4 ;  /* 0x0000541090907816 */ /* 0x000fe40000000004 */
[----:B01-34-:R-:W-:-:S07]  /*0e00*/  PRMT R145, R145, 0x5410, R5 ;  /* 0x0000541091917816 */ /* 0x01bfce0000000005 */
.L_x_26946:
[----:B------:R-:W-:Y:S01]  /*0e10*/  ISETP.NE.U32.AND P1, PT, RZ, UR8, PT ;  /* 0x00000008ff007c0c */ /* 0x000fe2000bf25070 */
[----:B0-----:R-:W0:Y:S01]  /*0e20*/  LDC.64 R104, c[0x0][0x390] ;  /* 0x0000e400ff687b82 */ /* 0x001e220000000a00 */
[----:B------:R-:W-:Y:S02]  /*0e30*/  IMAD R12, R0, UR10, RZ ;  /* 0x0000000a000c7c24 */ /* 0x000fe4000f8e02ff */
[----:B------:R-:W-:-:S03]  /*0e40*/  ISETP.NE.AND.EX P1, PT, RZ, UR9, PT, P1 ;  /* 0x00000009ff007c0c */ /* 0x000fc6000bf25310 */
[----:B------:R-:W-:Y:S02]  /*0e50*/  SHF.R.S32.HI R13, RZ, 0x1f, R12 ;  /* 0x0000001fff0d7819 */ /* 0x000fe4000001140c */
[----:B------:R-:W1:Y:S02]  /*0e60*/  @P0 LDC.64 R10, c[0x0][0x3e0] ;  /* 0x0000f800ff0a0b82 */ /* 0x000e640000000a00 */
[----:B------:R-:W-:-:S04]  /*0e70*/  LEA.HI R94, R13, R12, RZ, 0x2 ;  /* 0x0000000c0d5e7211 */ /* 0x000fc800078f10ff */
[----:B------:R-:W-:Y:S01]  /*0e80*/  LEA.HI.SX32 R94, R94, R103, 0x1e ;  /* 0x000000675e5e7211 */ /* 0x000fe200078ff2ff */
[----:B------:R-:W-:Y:S01]  /*0e90*/  HFMA2 R103, -RZ, RZ, 1.875, 0 ;  /* 0x3f800000ff677431 */ /* 0x000fe200000001ff */
[----:B------:R-:W2:Y:S03]  /*0ea0*/  @P1 LDC.64 R8, c[0x0][0x3a0] ;  /* 0x0000e800ff081b82 */ /* 0x000ea60000000a00 */
[----:B0-----:R-:W-:-:S05]  /*0eb0*/  IMAD.WIDE.U32 R12, R94, 0x10, R104 ;  /* 0x000000105e0c7825 */ /* 0x001fca00078e0068 */
[----:B------:R-:W0:Y:S01]  /*0ec0*/  LDC.64 R116, c[0x0][0x3a8] ;  /* 0x0000ea00ff747b82 */ /* 0x000e220000000a00 */
[----:B------:R-:W3:Y:S01]  /*0ed0*/  LDG.E.128 R12, desc[UR6][R12.64] ;  /* 0x000000060c0c7981 */ /* 0x000ee2000c1e1d00 */
[----:B-1----:R-:W-:-:S06]  /*0ee0*/  @P0 IMAD.WIDE R10, R0, 0x4, R10 ;  /* 0x00000004000a0825 */ /* 0x002fcc00078e020a */
[----:B------:R-:W1:Y:S01]  /*0ef0*/  @P1 LDC.64 R16, c[0x0][0x3a0] ;  /* 0x0000e800ff101b82 */ /* 0x000e620000000a00 */
[----:B------:R-:W3:Y:S01]  /*0f00*/  @P0 LDG.E R103, desc[UR6][R10.64] ;  /* 0x000000060a670981 */ /* 0x000ee2000c1e1900 */
[----:B--2---:R-:W-:-:S05]  /*0f10*/  @P1 IMAD.WIDE.U32 R8, R94, 0x10, R8 ;  /* 0x000000105e081825 */ /* 0x004fca00078e0008 */
[----:B------:R-:W2:Y:S01]  /*0f20*/  @P1 LDG.E.128 R4, desc[UR6][R8.64] ;  /* 0x0000000608041981 */ /* 0x000ea2000c1e1d00 */
[--C-:B------:R-:W-:Y:S02]  /*0f30*/  SHF.R.U64 R18, R60, 0x10, R61.reuse ;  /* 0x000000103c127819 */ /* 0x100fe4000000123d */
[----:B------:R-:W-:-:S04]  /*0f40*/  SHF.R.U32.HI R23, RZ, 0x10, R61 ;  /* 0x00000010ff177819 */ /* 0x000fc8000001163d */
[----:B------:R-:W-:Y:S01]  /*0f50*/  PRMT R23, R23, 0x5410, R18 ;  /* 0x0000541017177816 */ /* 0x000fe20000000012 */
[----:B------:R-:W-:Y:S01]  /*0f60*/  @P1 HADD2.F32 R18, -RZ, R93.H0_H0 ;  /* 0x2000005dff121230 */ /* 0x000fe20000004100 */
[----:B------:R-:W-:Y:S01]  /*0f70*/  IADD3 R95, PT, PT, R94, 0x80, RZ ;  /* 0x000000805e5f7810 */ /* 0x000fe20007ffe0ff */
[----:B------:R-:W-:Y:S02]  /*0f80*/  @P1 HADD2.F32 R20, -RZ, R92.H1_H1 ;  /* 0x3000005cff141230 */ /* 0x000fe40000004100 */
[----:B------:R-:W-:Y:S02]  /*0f90*/  @P1 HADD2.F32 R19, -RZ, R23.H1_H1 ;  /* 0x30000017ff131230 */ /* 0x000fe40000004100 */
[----:B-1----:R-:W-:-:S04]  /*0fa0*/  @P1 IMAD.WIDE.U32 R16, R95, 0x10, R16 ;  /* 0x000000105f101825 */ /* 0x002fc800078e0010 */
[-C--:B---3--:R-:W-:Y:S01]  /*0fb0*/  @P1 FMUL.FTZ R11, R12, R103.reuse ;  /* 0x000000670c0b1220 */ /* 0x088fe20000410000 */
[-C--:B------:R-:W-:Y:S01]  /*0fc0*/  @P1 FMUL.FTZ R10, R13, R103.reuse ;  /* 0x000000670d0a1220 */ /* 0x080fe20000410000 */
[-C--:B------:R-:W-:Y:S01]  /*0fd0*/  @P1 FMUL.FTZ R21, R14, R103.reuse ;  /* 0x000000670e151220 */ /* 0x080fe20000410000 */
[----:B------:R-:W-:Y:S01]  /*0fe0*/  @P1 FMUL.FTZ R22, R15, R103 ;  /* 0x000000670f161220 */ /* 0x000fe20000410000 */
[----:B--2---:R-:W-:Y:S01]  /*0ff0*/  @P1 FFMA.FTZ R8, R11, R18, R4 ;  /* 0x000000120b081223 */ /* 0x004fe20000010004 */
[----:B------:R-:W-:Y:S02]  /*1000*/  @P1 HADD2.F32 R11, -RZ, R23.H0_H0 ;  /* 0x20000017ff0b1230 */ /* 0x000fe40000004100 */
[----:B------:R-:W-:Y:S01]  /*1010*/  @P1 FFMA.FTZ R9, R10, R19, R5 ;  /* 0x000000130a091223 */ /* 0x000fe20000010005 */
[----:B------:R-:W-:Y:S01]  /*1020*/  @P1 FFMA.FTZ R10, R21, R20, R6 ;  /* 0x00000014150a1223 */ /* 0x000fe20000010006 */
[----:B0-----:R-:W-:-:S04]  /*1030*/  IMAD.WIDE.U32 R20, R94, 0x10, R116 ;  /* 0x000000105e147825 */ /* 0x001fc800078e0074 */
[----:B------:R-:W-:Y:S01]  /*1040*/  @P1 FFMA.FTZ R11, R22, R11, R7 ;  /* 0x0000000b160b1223 */ /* 0x000fe20000010007 */
[----:B------:R-:W-:Y:S01]  /*1050*/  IMAD.WIDE.U32 R18, R95, 0x10, R104 ;  /* 0x000000105f127825 */ /* 0x000fe200078e0068 */
[----:B------:R-:W-:Y:S06]  /*1060*/  @P1 BRA `(.L_x_26923) ;  /* 0x0000000000301947 */ /* 0x000fec0003800000 */
[-C--:B------:R-:W-:Y:S01]  /*1070*/  FMUL.FTZ R8, R12, R103.reuse ;  /* 0x000000670c087220 */ /* 0x080fe20000410000 */
[-C--:B------:R-:W-:Y:S01]  /*1080*/  FMUL.FTZ R9, R13, R103.reuse ;  /* 0x000000670d097220 */ /* 0x080fe20000410000 */
[-C--:B------:R-:W-:Y:S01]  /*1090*/  FMUL.FTZ R11, R15, R103.reuse ;  /* 0x000000670f0b7220 */ /* 0x080fe20000410000 */
[--C-:B------:R-:W-:Y:S02]  /*10a0*/  HADD2.F32 R10, -RZ, R23.reuse.H1_H1 ;  /* 0x30000017ff0a7230 */ /* 0x100fe40000004100 */
[----:B------:R-:W-:Y:S01]  /*10b0*/  FMUL.FTZ R14, R14, R103 ;  /* 0x000000670e0e7220 */ /* 0x000fe20000410000 */
[----:B------:R-:W-:Y:S02]  /*10c0*/  HADD2.F32 R12, -RZ, R23.H0_H0 ;  /* 0x20000017ff0c7230 */ /* 0x000fe40000004100 */
[----:B------:R-:W-:Y:S02]  /*10d0*/  HADD2.F32 R13, -RZ, R93.H0_H0 ;  /* 0x2000005dff0d7230 */ /* 0x000fe40000004100 */
[----:B------:R-:W-:Y:S01]  /*10e0*/  FMUL.FTZ R9, R9, R10 ;  /* 0x0000000a09097220 */ /* 0x000fe20000410000 */
[----:B------:R-:W-:-:S02]  /*10f0*/  HADD2.F32 R15, -RZ, R92.H1_H1 ;  /* 0x3000005cff0f7230 */ /* 0x000fc40000004100 */
[----:B------:R-:W-:Y:S01]  /*1100*/  FMUL.FTZ R11, R11, R12 ;  /* 0x0000000c0b0b7220 */ /* 0x000fe20000410000 */
[----:B------:R-:W-:Y:S02]  /*1110*/  FMUL.FTZ R8, R8, R13 ;  /* 0x0000000d08087220 */ /* 0x000fe40000410000 */
[----:B------:R-:W-:-:S07]  /*1120*/  FMUL.FTZ R10, R14, R15 ;  /* 0x0000000f0e0a7220 */ /* 0x000fce0000410000 */
.L_x_26923:
[----:B------:R0:W-:Y:S04]  /*1130*/  STG.E.128 desc[UR6][R20.64], R8 ;  /* 0x0000000814007986 */ /* 0x0001e8000c101d06 */
[----:B------:R-:W5:Y:S01]  /*1140*/  @P1 LDG.E.128 R4, desc[UR6][R16.64] ;  /* 0x0000000610041981 */ /* 0x000f62000c1e1d00 */
[--C-:B------:R-:W-:Y:S02]  /*1150*/  SHF.R.U64 R22, R58, 0x10, R59.reuse ;  /* 0x000000103a167819 */ /* 0x100fe4000000123b */
[----:B------:R-:W-:Y:S01]  /*1160*/  SHF.R.U32.HI R23, RZ, 0x10, R59 ;  /* 0x00000010ff177819 */ /* 0x000fe2000001163b */
[----:B------:R1:W5:Y:S03]  /*1170*/  LDG.E.128 R12, desc[UR6][R18.64] ;  /* 0x00000006120c7981 */ /* 0x000366000c1e1d00 */
[----:B-1----:R-:W-:Y:S01]  /*1180*/  PRMT R19, R22, 0x5410, R23 ;  /* 0x0000541016137816 */ /* 0x002fe20000000017 */
[----:B0-----:R-:W-:Y:S06]  /*1190*/  @!P1 BRA `(.L_x_26924) ;  /* 0x0000000000349947 */ /* 0x001fec0003800000 */
[-C--:B-----5:R-:W-:Y:S01]  /*11a0*/  FMUL.FTZ R17, R12, R103.reuse ;  /* 0x000000670c117220 */ /* 0x0a0fe20000410000 */
[-C--:B------:R-:W-:Y:S01]  /*11b0*/  FMUL.FTZ R16, R13, R103.reuse ;  /* 0x000000670d107220 */ /* 0x080fe20000410000 */
[-C--:B------:R-:W-:Y:S01]  /*11c0*/  FMUL.FTZ R20, R15, R103.reuse ;  /* 0x000000670f147220 */ /* 0x080fe20000410000 */
[--C-:B------:R-:W-:Y:S02]  /*11d0*/  HADD2.F32 R13, -RZ, R19.reuse.H0_H0 ;  /* 0x20000013ff0d7230 */ /* 0x100fe40000004100 */
[----:B------:R-:W-:Y:S02]  /*11e0*/  HADD2.F32 R15, -RZ, R19.H1_H1 ;  /* 0x30000013ff0f7230 */ /* 0x000fe40000004100 */
[----:B------:R-:W-:Y:S01]  /*11f0*/  FMUL.FTZ R19, R14, R103 ;  /* 0x000000670e137220 */ /* 0x000fe20000410000 */
[----:B------:R-:W-:Y:S02]  /*1200*/  HADD2.F32 R12, -RZ, R92.H0_H0 ;  /* 0x2000005cff0c7230 */ /* 0x000fe40000004100 */
[----:B------:R-:W-:Y:S01]  /*1210*/  FFMA.FTZ R13, R16, R13, R5 ;  /* 0x0000000d100d7223 */ /* 0x000fe20000010005 */
[----:B------:R-:W-:-:S02]  /*1220*/  HADD2.F32 R18, -RZ, R91.H1_H1 ;  /* 0x3000005bff127230 */ /* 0x000fc40000004100 */
[----:B------:R-:W-:Y:S01]  /*1230*/  FFMA.FTZ R15, R20, R15, R7 ;  /* 0x0000000f140f7223 */ /* 0x000fe20000010007 */
[----:B------:R-:W-:Y:S02]  /*1240*/  FFMA.FTZ R12, R17, R12, R4 ;  /* 0x0000000c110c7223 */ /* 0x000fe40000010004 */
[----:B------:R-:W-:Y:S01]  /*1250*/  FFMA.FTZ R14, R19, R18, R6 ;  /* 0x00000012130e7223 */ /* 0x000fe20000010006 */
[----:B------:R-:W-:Y:S06]  /*1260*/  BRA `(.L_x_26925) ;  /* 0x0000000000307947 */ /* 0x000fec0003800000 */
.L_x_26924:
[--C-:B------:R-:W-:Y:S02]  /*1270*/  HADD2.F32 R16, -RZ, R19.reuse.H0_H0 ;  /* 0x20000013ff107230 */ /* 0x100fe40000004100 */
[-C--:B-----5:R-:W-:Y:S01]  /*1280*/  FMUL.FTZ R12, R12, R103.reuse ;  /* 0x000000670c0c7220 */ /* 0x0a0fe20000410000 */
[----:B------:R-:W-:Y:S02]  /*1290*/  HADD2.F32 R18, -RZ, R19.H1_H1 ;  /* 0x30000013ff127230 */ /* 0x000fe40000004100 */
[-C--:B------:R-:W-:Y:S01]  /*12a0*/  FMUL.FTZ R13, R13, R103.reuse ;  /* 0x000000670d0d7220 */ /* 0x080fe20000410000 */
[----:B------:R-:W-:Y:S02]  /*12b0*/  HADD2.F32 R17, -RZ, R92.H0_H0 ;  /* 0x2000005cff117230 */ /* 0x000fe40000004100 */
[-C--:B------:R-:W-:Y:S01]  /*12c0*/  FMUL.FTZ R15, R15, R103.reuse ;  /* 0x000000670f0f7220 */ /* 0x080fe20000410000 */
[----:B------:R-:W-:Y:S02]  /*12d0*/  HADD2.F32 R19, -RZ, R91.H1_H1 ;  /* 0x3000005bff137230 */ /* 0x000fe40000004100 */
[----:B------:R-:W-:Y:S01]  /*12e0*/  FMUL.FTZ R14, R14, R103 ;  /* 0x000000670e0e7220 */ /* 0x000fe20000410000 */
[----:B------:R-:W-:Y:S01]  /*12f0*/  FMUL.FTZ R13, R13, R16 ;  /* 0x000000100d0d7220 */ /* 0x000fe20000410000 */
[----:B------:R-:W-:Y:S01]  /*1300*/  FMUL.FTZ R15, R15, R18 ;  /* 0x000000120f0f7220 */ /* 0x000fe20000410000 */
[----:B------:R-:W-:Y:S01]  /*1310*/  FMUL.FTZ R12, R12, R17 ;  /* 0x000000110c0c7220 */ /* 0x000fe20000410000 */
[----:B------:R-:W-:-:S07]  /*1320*/  FMUL.FTZ R14, R14, R19 ;  /* 0x000000130e0e7220 */ /* 0x000fce0000410000 */
.L_x_26925:
[----:B------:R-:W0:Y:S01]  /*1330*/  @P1 LDC.64 R16, c[0x0][0x3a0] ;  /* 0x0000e800ff101b82 */ /* 0x000e220000000a00 */
[----:B------:R-:W-:Y:S01]  /*1340*/  IADD3 R99, PT, PT, R94, 0x100, RZ ;  /* 0x000001005e637810 */ /* 0x000fe20007ffe0ff */
[----:B------:R-:W-:-:S04]  /*1350*/  IMAD.WIDE.U32 R20, R95, 0x10, R116 ;  /* 0x000000105f147825 */ /* 0x000fc800078e0074 */
[C---:B------:R-:W-:Y:S01]  /*1360*/  IMAD.WIDE.U32 R18, R99.reuse, 0x10, R104 ;  /* 0x0000001063127825 */ /* 0x040fe200078e0068 */
[----:B------:R1:W-:Y:S03]  /*1370*/  STG.E.128 desc[UR6][R20.64], R12 ;  /* 0x0000000c14007986 */ /* 0x0003e6000c101d06 */
[----:B0-----:R-:W-:-:S05]  /*1380*/  @P1 IMAD.WIDE.U32 R16, R99, 0x10, R16 ;  /* 0x0000001063101825 */ /* 0x001fca00078e0010 */
[----:B------:R1:W5:Y:S04]  /*1390*/  @P1 LDG.E.128 R4, desc[UR6][R16.64] ;  /* 0x0000000610041981 */ /* 0x000368000c1e1d00 */
[----:B------:R-:W5:Y:S01]  /*13a0*/  LDG.E.128 R16, desc[UR6][R18.64] ;  /* 0x0000000612107981 */ /* 0x000f62000c1e1d00 */
[--C-:B------:R-:W-:Y:S02]  /*13b0*/  SHF.R.U32.HI R22, RZ, 0x10, R57.reuse ;  /* 0x00000010ff167819 */ /* 0x100fe40000011639 */
[----:B------:R-:W-:-:S04]  /*13c0*/  SHF.R.U64 R23, R56, 0x10, R57 ;  /* 0x0000001038177819 */ /* 0x000fc80000001239 */
[----:B------:R-:W-:Y:S01]  /*13d0*/  PRMT R22, R22, 0x5410, R23 ;  /* 0x0000541016167816 */ /* 0x000fe20000000017 */
[----:B-1----:R-:W-:Y:S06]  /*13e0*/  @!P1 BRA `(.L_x_26926) ;  /* 0x0000000000349947 */ /* 0x002fec0003800000 */
[-C--:B-----5:R-:W-:Y:S01]  /*13f0*/  FMUL.FTZ R20, R17, R103.reuse ;  /* 0x0000006711147220 */ /* 0x0a0fe20000410000 */
[-C--:B------:R-:W-:Y:S01]  /*1400*/  FMUL.FTZ R24, R19, R103.reuse ;  /* 0x0000006713187220 */ /* 0x080fe20000410000 */
[-C--:B------:R-:W-:Y:S01]  /*1410*/  FMUL.FTZ R21, R16, R103.reuse ;  /* 0x0000006710157220 */ /* 0x080fe20000410000 */
[--C-:B------:R-:W-:Y:S02]  /*1420*/  HADD2.F32 R17, -RZ, R22.reuse.H1_H1 ;  /* 0x30000016ff117230 */ /* 0x100fe40000004100 */
[----:B------:R-:W-:Y:S01]  /*1430*/  FMUL.FTZ R23, R18, R103 ;  /* 0x0000006712177220 */ /* 0x000fe20000410000 */
[----:B------:R-:W-:Y:S02]  /*1440*/  HADD2.F32 R19, -RZ, R22.H0_H0 ;  /* 0x20000016ff137230 */ /* 0x000fe40000004100 */
[----:B------:R-:W-:Y:S02]  /*1450*/  HADD2.F32 R16, -RZ, R91.H0_H0 ;  /* 0x2000005bff107230 */ /* 0x000fe40000004100 */
[----:B------:R-:W-:Y:S01]  /*1460*/  FFMA.FTZ R17, R20, R17, R5 ;  /* 0x0000001114117223 */ /* 0x000fe20000010005 */
[----:B------:R-:W-:-:S02]  /*1470*/  HADD2.F32 R22, -RZ, R90.H1_H1 ;  /* 0x3000005aff167230 */ /* 0x000fc40000004100 */
[----:B------:R-:W-:Y:S01]  /*1480*/  FFMA.FTZ R19, R24, R19, R7 ;  /* 0x0000001318137223 */ /* 0x000fe20000010007 */
[----:B------:R-:W-:Y:S02]  /*1490*/  FFMA.FTZ R16, R21, R16, R4 ;  /* 0x0000001015107223 */ /* 0x000fe40000010004 */
[----:B------:R-:W-:Y:S01]  /*14a0*/  FFMA.FTZ R18, R23, R22, R6 ;  /* 0x0000001617127223 */ /* 0x000fe20000010006 */
[----:B------:R-:W-:Y:S06]  /*14b0*/  BRA `(.L_x_26927) ;  /* 0x0000000000307947 */ /* 0x000fec0003800000 */
.L_x_26926:
[--C-:B------:R-:W-:Y:S02]  /*14c0*/  HADD2.F32 R20, -RZ, R22.reuse.H1_H1 ;  /* 0x30000016ff147230 */ /* 0x100fe40000004100 */
[-C--:B-----5:R-:W-:Y:S01]  /*14d0*/  FMUL.FTZ R16, R16, R103.reuse ;  /* 0x0000006710107220 */ /* 0x0a0fe20000410000 */
[----:B------:R-:W-:Y:S02]  /*14e0*/  HADD2.F32 R22, -RZ, R22.H0_H0 ;  /* 0x20000016ff167230 */ /* 0x000fe40000004100 */
        /* <DEDUP_REMOVED lines=9> */
.L_x_26927:
        /* <DEDUP_REMOVED lines=25> */
.L_x_26928:
        /* <DEDUP_REMOVED lines=12> */
.L_x_26929:
        /* <DEDUP_REMOVED lines=25> */
.L_x_26930:
        /* <DEDUP_REMOVED lines=12> */
.L_x_26931:
        /* <DEDUP_REMOVED lines=8> */
[--C-:B------:R-:W-:Y:S02]  /*1aa0*/  SHF.R.U64 R66, R50, 0x10, R51.reuse ;  /* 0x0000001032427819 */ /* 0x100fe40000001233 */
[----:B------:R-:W-:-:S04]  /*1ab0*/  SHF.R.U32.HI R67, RZ, 0x10, R51 ;  /* 0x00000010ff437819 */ /* 0x000fc80000011633 */
        /* <DEDUP_REMOVED lines=15> */
.L_x_26932:
        /* <DEDUP_REMOVED lines=12> */
.L_x_26933:
        /* <DEDUP_REMOVED lines=8> */
[----:B-1----:R-:W-:Y:S05]  /*1cf0*/  @!P1 BRA `(.L_x_26934) ;  /* 0x0000000000349947 */ /* 0x002fea0003800000 */
[----:B------:R-:W-:Y:S02]  /*1d00*/  HADD2.F32 R71, -RZ, R143.H0_H0 ;  /* 0x2000008fff477230 */ /* 0x000fe40000004100 */
[-C--:B-----5:R-:W-:Y:S01]  /*1d10*/  FMUL.FTZ R64, R64, R103.reuse ;  /* 0x0000006740407220 */ /* 0x0a0fe20000410000 */
[--C-:B------:R-:W-:Y:S02]  /*1d20*/  HADD2.F32 R70, -RZ, R142.reuse.H0_H0 ;  /* 0x2000008eff467230 */ /* 0x100fe40000004100 */
[-C--:B------:R-:W-:Y:S01]  /*1d30*/  FMUL.FTZ R65, R65, R103.reuse ;  /* 0x0000006741417220 */ /* 0x080fe20000410000 */
[----:B------:R-:W-:Y:S02]  /*1d40*/  HADD2.F32 R69, -RZ, R142.H1_H1 ;  /* 0x3000008eff457230 */ /* 0x000fe40000004100 */
[-C--:B------:R-:W-:Y:S01]  /*1d50*/  FMUL.FTZ R66, R66, R103.reuse ;  /* 0x0000006742427220 */ /* 0x080fe20000410000 */
[----:B------:R-:W-:Y:S02]  /*1d60*/  HADD2.F32 R68, -RZ, R141.H1_H1 ;  /* 0x3000008dff447230 */ /* 0x000fe40000004100 */
[----:B------:R-:W-:Y:S01]  /*1d70*/  FMUL.FTZ R67, R67, R103 ;  /* 0x0000006743437220 */ /* 0x000fe20000410000 */
[----:B------:R-:W-:Y:S01]  /*1d80*/  FFMA.FTZ R64, R64, R71, R4 ;  /* 0x0000004740407223 */ /* 0x000fe20000010004 */
[----:B------:R-:W-:Y:S01]  /*1d90*/  FFMA.FTZ R65, R65, R70, R5 ;  /* 0x0000004641417223 */ /* 0x000fe20000010005 */
[----:B------:R-:W-:Y:S01]  /*1da0*/  FFMA.FTZ R66, R66, R69, R6 ;  /* 0x0000004542427223 */ /* 0x000fe20000010006 */
[----:B------:R-:W-:Y:S01]  /*1db0*/  FFMA.FTZ R67, R67, R68, R7 ;  /* 0x0000004443437223 */ /* 0x000fe20000010007 */
[----:B------:R-:W-:Y:S06]  /*1dc0*/  BRA `(.L_x_26935) ;  /* 0x0000000000307947 */ /* 0x000fec0003800000 */
.L_x_26934:
        /* <DEDUP_REMOVED lines=11> */
[----:B------:R-:W-:-:S07]  /*1e80*/  FMUL.FTZ R67, R67, R68 ;  /* 0x0000004443437220 */ /* 0x000fce0000410000 */
.L_x_26935:
        /* <DEDUP_REMOVED lines=9> */
[-C--:B-----5:R-:W-:Y:S01]  /*1f20*/  FMUL.FTZ R73, R70, R103.reuse ;  /* 0x0000006746497220 */ /* 0x0a0fe20000410000 */
[----:B------:R-:W-:Y:S02]  /*1f30*/  HADD2.F32 R75, -RZ, R141.H0_H0 ;  /* 0x2000008dff4b7230 */ /* 0x000fe40000004100 */
[-C--:B------:R-:W-:Y:S01]  /*1f40*/  FMUL.FTZ R68, R68, R103.reuse ;  /* 0x0000006744447220 */ /* 0x080fe20000410000 */
[--C-:B------:R-:W-:Y:S02]  /*1f50*/  HADD2.F32 R74, -RZ, R140.reuse.H0_H0 ;  /* 0x2000008cff4a7230 */ /* 0x100fe40000004100 */
[-C--:B------:R-:W-:Y:S01]  /*1f60*/  FMUL.FTZ R69, R69, R103.reuse ;  /* 0x0000006745457220 */ /* 0x080fe20000410000 */
[----:B------:R-:W-:Y:S02]  /*1f70*/  HADD2.F32 R70, -RZ, R140.H1_H1 ;  /* 0x3000008cff467230 */ /* 0x000fe40000004100 */
[----:B------:R-:W-:Y:S01]  /*1f80*/  FMUL.FTZ R71, R71, R103 ;  /* 0x0000006747477220 */ /* 0x000fe20000410000 */
[----:B------:R-:W-:-:S02]  /*1f90*/  HADD2.F32 R72, -RZ, R139.H1_H1 ;  /* 0x3000008bff487230 */ /* 0x000fc40000004100 */
[----:B------:R-:W-:Y:S01]  /*1fa0*/  FFMA.FTZ R68, R68, R75, R4 ;  /* 0x0000004b44447223 */ /* 0x000fe20000010004 */
[----:B------:R-:W-:Y:S01]  /*1fb0*/  FFMA.FTZ R69, R69, R74, R5 ;  /* 0x0000004a45457223 */ /* 0x000fe20000010005 */
[----:B------:R-:W-:Y:S01]  /*1fc0*/  FFMA.FTZ R70, R73, R70, R6 ;  /* 0x0000004649467223 */ /* 0x000fe20000010006 */
[----:B------:R-:W-:Y:S01]  /*1fd0*/  FFMA.FTZ R71, R71, R72, R7 ;  /* 0x0000004847477223 */ /* 0x000fe20000010007 */
[----:B------:R-:W-:Y:S06]  /*1fe0*/  BRA `(.L_x_26937) ;  /* 0x0000000000307947 */ /* 0x000fec0003800000 */
.L_x_26936:
        /* <DEDUP_REMOVED lines=12> */
.L_x_26937:
        /* <DEDUP_REMOVED lines=22> */
.L_x_26938:
        /* <DEDUP_REMOVED lines=12> */
.L_x_26939:
[----:B------:R-:W0:Y:S01]  /*22d0*/  @P1 LDC.64 R76, c[0x0][0x3a0] ;  /* 0x0000e800ff4c1b82 */ /* 0x000e220000000a00 */
[----:B------:R-:W-:Y:S01]  /*22e0*/  IADD3 R113, PT, PT, R94, 0x480, RZ ;  /* 0x000004805e717810 */ /* 0x000fe20007ffe0ff */
[----:B------:R-:W-:-:S04]  /*22f0*/  IMAD.WIDE.U32 R78, R112, 0x10, R116 ;  /* 0x00000010704e7825 */ /* 0x000fc800078e0074 */
[C---:B------:R-:W-:Y:S01]  /*2300*/  IMAD.WIDE.U32 R104, R113.reuse, 0x10, R104 ;  /* 0x0000001071687825 */ /* 0x040fe200078e0068 */
[----:B------:R1:W-:Y:S03]  /*2310*/  STG.E.128 desc[UR6][R78.64], R72 ;  /* 0x000000484e007986 */ /* 0x0003e6000c101d06 */
[----:B0-----:R-:W-:-:S05]  /*2320*/  @P1 IMAD.WIDE.U32 R76, R113, 0x10, R76 ;  /* 0x00000010714c1825 */ /* 0x001fca00078e004c */
[----:B------:R0:W5:Y:S04]  /*2330*/  @P1 LDG.E.128 R4, desc[UR6][R76.64] ;  /* 0x000000064c041981 */ /* 0x000168000c1e1d00 */
[----:B-1----:R0:W5:Y:S01]  /*2340*/  LDG.E.128 R76, desc[UR6][R104.64] ;  /* 0x00000006684c7981 */ /* 0x002162000c1e1d00 */
[----:B------:R-:W-:Y:S05]  /*2350*/  @!P1 BRA `(.L_x_26940) ;  /* 0x0000000000349947 */ /* 0x000fea0003800000 */
[-C--:B0----5:R-:W-:Y:S01]  /*2360*/  FMUL.FTZ R105, R78, R103.reuse ;  /* 0x000000674e697220 */ /* 0x0a1fe20000410000 */
        /* <DEDUP_REMOVED lines=12> */
.L_x_26940:
        /* <DEDUP_REMOVED lines=12> */
.L_x_26941:
        /* <DEDUP_REMOVED lines=154> */
.L_x_26943:
[----:B------:R-:W-:Y:S05]  /*2e90*/  BSYNC.RECONVERGENT B0 ;  /* 0x0000000000007941 */ /* 0x000fea0003800200 */
.L_x_26942:
        /* <DEDUP_REMOVED lines=15> */
.L_x_26945:
[----:B------:R-:W-:Y:S05]  /*2f90*/  BSYNC.RECONVERGENT B0 ;  /* 0x0000000000007941 */ /* 0x000fea0003800200 */
.L_x_26944:
[----:B------:R-:W1:Y:S01]  /*2fa0*/  SHFL.DOWN PT, R119, R120, 0x2, 0x1f ;  /* 0x08401f0078777f89 */ /* 0x000e6200000e0000 */
[----:B------:R-:W-:Y:S01]  /*2fb0*/  ISETP.NE.AND P2, PT, RZ, UR11, PT ;  /* 0x0000000bff007c0c */ /* 0x000fe2000bf45270 */
[----:B------:R-:W-:Y:S01]  /*2fc0*/  UPLOP3.LUT UP0, UPT, UPT, UPT, UP0, 0x40, 0x4 ;  /* 0x000000000004789c */ /* 0x000fe20003f0e800 */
[----:B------:R-:W-:Y:S01]  /*2fd0*/  ISETP.NE.AND P1, PT, R103, RZ, PT ;  /* 0x000000ff6700720c */ /* 0x000fe20003f25270 */
[----:B0-----:R-:W0:Y:S04]  /*2fe0*/  SHFL.DOWN PT, R123, R104, 0x2, 0x1f ;  /* 0x08401f00687b7f89 */ /* 0x001e2800000e0000 */
[----:B------:R-:W2:Y:S08]  /*2ff0*/  SHFL.DOWN PT, R122, R105, 0x2, 0x1f ;  /* 0x08401f00697a7f89 */ /* 0x000eb000000e0000 */
[----:B------:R-:W3:Y:S01]  /*3000*/  @!P1 LDC.64 R124, c[0x0][0x3c0] ;  /* 0x0000f000ff7c9b82 */ /* 0x000ee20000000a00 */
[----:B-1----:R-:W-:-:S07]  /*3010*/  IADD3 R117, PT, PT, R119, R120, RZ ;  /* 0x0000007877757210 */ /* 0x002fce0007ffe0ff */
[----:B------:R-:W1:Y:S01]  /*3020*/  @!P1 LDC.64 R148, c[0x0][0x3c8] ;  /* 0x0000f200ff949b82 */ /* 0x000e620000000a00 */
[----:B------:R-:W-:Y:S02]  /*3030*/  I2FP.F32.S32 R119, R119 ;  /* 0x0000007700777245 */ /* 0x000fe40000201400 */
[----:B------:R-:W-:Y:S01]  /*3040*/  I2FP.F32.S32 R116, R117 ;  /* 0x0000007500747245 */ /* 0x000fe20000201400 */
[----:B------:R-:W4:Y:S01]  /*3050*/  SHFL.DOWN PT, R118, R117, 0x1, 0x1f ;  /* 0x08201f0075767f89 */ /* 0x000f2200000e0000 */
[----:B------:R-:W-:Y:S01]  /*3060*/  I2FP.F32.U32 R120, R120 ;  /* 0x0000007800787245 */ /* 0x000fe20000201000 */
[C---:B0-----:R-:W-:Y:S01]  /*3070*/  FMUL.FTZ R115, R123.reuse, R119 ;  /* 0x000000777b737220 */ /* 0x041fe20000410000 */
[----:B------:R-:W0:Y:S01]  /*3080*/  MUFU.RCP R121, R116 ;  /* 0x0000007400797308 */ /* 0x000e220000001000 */
[----:B--2---:R-:W-:Y:S02]  /*3090*/  FADD.FTZ R122, R122, R105 ;  /* 0x000000697a7a7221 */ /* 0x004fe40000010000 */
[----:B------:R-:W-:Y:S01]  /*30a0*/  FFMA.FTZ R115, R120, R104, R115 ;  /* 0x0000006878737223 */ /* 0x000fe20000010073 */
[----:B------:R-:W-:-:S04]  /*30b0*/  FADD.FTZ R104, -R123, R104 ;  /* 0x000000687b687221 */ /* 0x000fc80000010100 */
[----:B------:R-:W-:-:S04]  /*30c0*/  FMUL.FTZ R104, R104, R104 ;  /* 0x0000006868687220 */ /* 0x000fc80000410000 */
[----:B------:R-:W-:-:S04]  /*30d0*/  FMUL.FTZ R104, R104, R120 ;  /* 0x0000007868687220 */ /* 0x000fc80000410000 */
[----:B------:R-:W-:Y:S01]  /*30e0*/  FMUL.FTZ R119, R104, R119 ;  /* 0x0000007768777220 */ /* 0x000fe20000410000 */
[----:B-1----:R-:W-:-:S04]  /*30f0*/  @!P1 IMAD.WIDE R148, R0, 0x4, R148 ;  /* 0x0000000400949825 */ /* 0x002fc800078e0294 */
[C---:B0-----:R-:W-:Y:S01]  /*3100*/  FMUL.FTZ R115, R121.reuse, R115 ;  /* 0x0000007379737220 */ /* 0x041fe20000410000 */
[----:B------:R-:W-:Y:S01]  /*3110*/  FFMA.FTZ R119, R121, R119, R122 ;  /* 0x0000007779777223 */ /* 0x000fe2000001007a */
[----:B----4-:R-:W-:-:S03]  /*3120*/  IADD3 R117, PT, PT, R117, R118, RZ ;  /* 0x0000007675757210 */ /* 0x010fc60007ffe0ff */
        /* <DEDUP_REMOVED lines=9> */
[----:B-1----:R-:W-:Y:S01]  /*31c0*/  FADD.FTZ R105, R119, R105 ;  /* 0x0000006977697221 */ /* 0x002fe20000010000 */
[----:B------:R-:W0:Y:S01]  /*31d0*/  LDC R115, c[0x0][0x448] ;  /* 0x00011200ff737b82 */ /* 0x000e220000000800 */
[----:B--2---:R-:W-:Y:S01]  /*31e0*/  FMUL.FTZ R104, R117, R104 ;  /* 0x0000006875687220 */ /* 0x004fe20000410000 */
[----:B------:R-:W-:-:S04]  /*31f0*/  FMUL.FTZ R114, R116, R114 ;  /* 0x0000007274727220 */ /* 0x000fc80000410000 */
[----:B------:R-:W-:Y:S01]  /*3200*/  FMUL.FTZ R114, R114, R118 ;  /* 0x0000007672727220 */ /* 0x000fe20000410000 */
[----:B------:R-:W1:Y:S03]  /*3210*/  SHFL.IDX PT, R104, R104, RZ, 0x1f ;  /* 0x00001fff68687589 */ /* 0x000e6600000e0000 */
[----:B------:R-:W-:-:S05]  /*3220*/  FFMA.FTZ R105, R117, R114, R105 ;  /* 0x0000007275697223 */ /* 0x000fca0000010069 */
[----:B------:R-:W0:Y:S01]  /*3230*/  SHFL.IDX PT, R114, R105, RZ, 0x1f ;  /* 0x00001fff69727589 */ /* 0x000e2200000e0000 */
[----:B-1----:R-:W-:-:S05]  /*3240*/  FSEL R126, R104, RZ, !P2 ;  /* 0x000000ff687e7208 */ /* 0x002fca0005000000 */
[----:B------:R-:W-:Y:S01]  /*3250*/  FADD.FTZ R116, -R126, R8 ;  /* 0x000000087e747221 */ /* 0x000fe20000010100 */
[----:B------:R-:W-:Y:S01]  /*3260*/  FMUL.FTZ R8, R104, R104 ;  /* 0x0000006868087220 */ /* 0x000fe20000410000 */
[----:B------:R-:W-:Y:S01]  /*3270*/  FADD.FTZ R65, -R126, R65 ;  /* 0x000000417e417221 */ /* 0x000fe20000010100 */
[----:B0-----:R-:W-:Y:S01]  /*3280*/  FFMA.FTZ R114, R114, UR12, R115 ;  /* 0x0000000c72727c23 */ /* 0x001fe20008010073 */
[C---:B------:R-:W-:Y:S01]  /*3290*/  FADD.FTZ R66, -R126.reuse, R66 ;  /* 0x000000427e427221 */ /* 0x040fe20000010100 */
[----:B------:R-:W-:Y:S01]  /*32a0*/  FADD.FTZ R117, -R126, R70 ;  /* 0x000000467e757221 */ /* 0x000fe20000010100 */
[----:B------:R-:W-:Y:S01]  /*32b0*/  FSEL R8, R8, RZ, P2 ;  /* 0x000000ff08087208 */ /* 0x000fe20001000000 */
[C---:B------:R-:W-:Y:S01]  /*32c0*/  FADD.FTZ R118, -R126.reuse, R71 ;  /* 0x000000477e767221 */ /* 0x040fe20000010100 */
[C---:B------:R-:W-:Y:S01]  /*32d0*/  FADD.FTZ R122, -R126.reuse, R75 ;  /* 0x0000004b7e7a7221 */ /* 0x040fe20000010100 */
[----:B------:R-:W-:Y:S01]  /*32e0*/  FADD.FTZ R123, -R126, R76 ;  /* 0x0000004c7e7b7221 */ /* 0x000fe20000010100 */
[----:B---3--:R-:W-:-:S04]  /*32f0*/  @!P1 IMAD.WIDE R70, R0, 0x4, R124 ;  /* 0x0000000400469825 */ /* 0x008fc800078e027c */
        /* <DEDUP_REMOVED lines=39> */
[----:B------:R0:W-:Y:S01]  /*3570*/  @!P1 STG.E desc[UR6][R70.64], R104 ;  /* 0x0000006846009986 */ /* 0x0001e2000c101906 */
[----:B------:R-:W1:Y:S01]  /*3580*/  LDC.64 R122, c[0x0][0x428] ;  /* 0x00010a00ff7a7b82 */ /* 0x000e620000000a00 */
[----:B------:R-:W-:-:S02]  /*3590*/  HADD2.F32 R9, -RZ, R134.H0_H0 ;  /* 0x20000086ff097230 */ /* 0x000fc40000004100 */
[C---:B------:R-:W-:Y:S01]  /*35a0*/  FMUL.FTZ R105, R8.reuse, R105 ;  /* 0x0000006908697220 */ /* 0x040fe20000410000 */
[----:B------:R-:W-:Y:S02]  /*35b0*/  HADD2.F32 R114, -RZ, R135.H0_H0 ;  /* 0x20000087ff727230 */ /* 0x000fe40000004100 */
[C---:B------:R-:W-:Y:S01]  /*35c0*/  FMUL.FTZ R72, R8.reuse, R67 ;  /* 0x0000004308487220 */ /* 0x040fe20000410000 */
[----:B------:R-:W-:Y:S02]  /*35d0*/  HADD2.F32 R115, -RZ, R48.H0_H0 ;  /* 0x20000030ff737230 */ /* 0x000fe40000004100 */
[C---:B------:R-:W-:Y:S01]  /*35e0*/  FMUL.FTZ R116, R8.reuse, R116 ;  /* 0x0000007408747220 */ /* 0x040fe20000410000 */
[C---:B------:R-:W-:Y:S01]  /*35f0*/  FMUL.FTZ R67, R8.reuse, R119 ;  /* 0x0000007708437220 */ /* 0x040fe20000410000 */
[----:B------:R-:W-:Y:S02]  /*3600*/  HADD2.F32 R119, -RZ, R133.H1_H1 ;  /* 0x30000085ff777230 */ /* 0x000fe40000004100 */
[C---:B------:R-:W-:Y:S01]  /*3610*/  FMUL.FTZ R11, R8.reuse, R11 ;  /* 0x0000000b080b7220 */ /* 0x040fe20000410000 */
[----:B------:R-:W-:Y:S01]  /*3620*/  FMUL.FTZ R14, R8, R14 ;  /* 0x0000000e080e7220 */ /* 0x000fe20000410000 */
[----:B0-----:R-:W-:-:S02]  /*3630*/  HADD2.F32 R104, -RZ, R86.H0_H0 ;  /* 0x20000056ff687230 */ /* 0x001fc40000004100 */
[C---:B------:R-:W-:Y:S01]  /*3640*/  FMUL.FTZ R71, R8.reuse, R68 ;  /* 0x0000004408477220 */ /* 0x040fe20000410000 */
[C---:B------:R-:W-:Y:S01]  /*3650*/  FMUL.FTZ R68, R8.reuse, R118 ;  /* 0x0000007608447220 */ /* 0x040fe20000410000 */
[----:B------:R-:W-:Y:S02]  /*3660*/  HADD2.F32 R118, -RZ, R85.H1_H1 ;  /* 0x30000055ff767230 */ /* 0x000fe40000004100 */
[C---:B------:R-:W-:Y:S01]  /*3670*/  FMUL.FTZ R73, R8.reuse, R28 ;  /* 0x0000001c08497220 */ /* 0x040fe20000410000 */
[----:B------:R-:W-:Y:S01]  /*3680*/  FFMA.FTZ R9, R105, R9, R104 ;  /* 0x0000000969097223 */ /* 0x000fe20000010068 */
[----:B------:R-:W-:Y:S02]  /*3690*/  HADD2.F32 R105, -RZ, R132.H1_H1 ;  /* 0x30000084ff697230 */ /* 0x000fe40000004100 */
        /* <DEDUP_REMOVED lines=28> */
[----:B------:R0:W-:Y:S01]  /*3860*/  @!P1 STG.E desc[UR6][R148.64], R8 ;  /* 0x0000000894009986 */ /* 0x0001e2000c101906 */
[----:B------:R-:W-:-:S02]  /*3870*/  HADD2.F32 R121, -RZ, R134.H1_H1 ;  /* 0x30000086ff797230 */ /* 0x000fc40000004100 */
[----:B------:R-:W-:Y:S01]  /*3880*/  FFMA.FTZ R11, R11, R119, R118 ;  /* 0x000000770b0b7223 */ /* 0x000fe20000010076 */
[----:B------:R-:W-:Y:S02]  /*3890*/  HADD2.F32 R120, -RZ, R49.H0_H0 ;  /* 0x20000031ff787230 */ /* 0x000fe40000004100 */
[----:B------:R-:W-:Y:S01]  /*38a0*/  FFMA.FTZ R14, R14, R105, R104 ;  /* 0x000000690e0e7223 */ /* 0x000fe20000010068 */
[----:B------:R-:W-:Y:S02]  /*38b0*/  HADD2.F32 R117, -RZ, R133.H0_H0 ;  /* 0x20000085ff757230 */ /* 0x000fe40000004100 */
[----:B------:R-:W-:Y:S02]  /*38c0*/  HADD2.F32 R119, -RZ, R131.H0_H0 ;  /* 0x20000083ff777230 */ /* 0x000fe40000004100 */
[----:B------:R-:W-:Y:S01]  /*38d0*/  FFMA.FTZ R10, R10, R121, R120 ;  /* 0x000000790a0a7223 */ /* 0x000fe20000010078 */
[----:B------:R-:W-:Y:S02]  /*38e0*/  HADD2.F32 R118, -RZ, R44.H0_H0 ;  /* 0x2000002cff767230 */ /* 0x000fe40000004100 */
[----:B------:R-:W-:-:S02]  /*38f0*/  HADD2.F32 R105, -RZ, R129.H1_H1 ;  /* 0x30000081ff697230 */ /* 0x000fc40000004100 */
[----:B0-----:R-:W-:Y:S01]  /*3900*/  FFMA.FTZ R8, R116, R114, R115 ;  /* 0x0000007274087223 */ /* 0x001fe20000010073 */
        /* <DEDUP_REMOVED lines=14> */
[----:B------:R-:W-:-:S02]  /*39f0*/  HADD2.F32 R114, -RZ, R45.H0_H0 ;  /* 0x2000002dff727230 */ /* 0x000fc40000004100 */
[----:B------:R-:W-:Y:S01]  /*3a00*/  FFMA.FTZ R17, R17, R117, R116 ;  /* 0x0000007511117223 */ /* 0x000fe20000010074 */
[----:B------:R-:W-:Y:S02]  /*3a10*/  HADD2.F32 R119, -RZ, R128.H0_H0 ;  /* 0x20000080ff777230 */ /* 0x000fe40000004100 */
[----:B------:R-:W-:Y:S02]  /*3a20*/  HADD2.F32 R118, -RZ, R83.H0_H0 ;  /* 0x20000053ff767230 */ /* 0x000fe40000004100 */
[----:B------:R-:W-:Y:S01]  /*3a30*/  FFMA.FTZ R18, R18, R115, R114 ;  /* 0x0000007312127223 */ /* 0x000fe20000010072 */
[----:B------:R-:W-:Y:S02]  /*3a40*/  HADD2.F32 R105, -RZ, R89.H0_H0 ;  /* 0x20000059ff697230 */ /* 0x000fe40000004100 */
[----:B------:R-:W-:Y:S02]  /*3a50*/  HADD2.F32 R104, -RZ, R40.H0_H0 ;  /* 0x20000028ff687230 */ /* 0x000fe40000004100 */
[----:B------:R-:W-:Y:S01]  /*3a60*/  FFMA.FTZ R21, R21, R119, R118 ;  /* 0x0000007715157223 */ /* 0x000fe20000010076 */
[----:B------:R-:W-:Y:S01]  /*3a70*/  HADD2.F32 R121, -RZ, R129.H0_H0 ;  /* 0x20000081ff797230 */ /* 0x000fe20000004100 */
[----:B------:R-:W-:Y:S01]  /*3a80*/  SHF.R.U64 R119, R62, 0x10, R63 ;  /* 0x000000103e777819 */ /* 0x000fe2000000123f */
[----:B------:R-:W-:-:S02]  /*3a90*/  HADD2.F32 R120, -RZ, R42.H0_H0 ;  /* 0x2000002aff787230 */ /* 0x000fc40000004100 */
[----:B------:R-:W-:Y:S01]  /*3aa0*/  FFMA.FTZ R24, R24, R105, R104 ;  /* 0x0000006918187223 */ /* 0x000fe20000010068 */
[----:B------:R-:W-:Y:S01]  /*3ab0*/  HADD2.F32 R117, -RZ, R128.H1_H1 ;  /* 0x30000080ff757230 */ /* 0x000fe20000004100 */
[----:B------:R-:W-:Y:S01]  /*3ac0*/  SHF.R.U64 R118, R40, 0x10, R41 ;  /* 0x0000001028767819 */ /* 0x000fe20000001229 */
[----:B------:R-:W-:Y:S01]  /*3ad0*/  HADD2.F32 R116, -RZ, R43.H0_H0 ;  /* 0x2000002bff747230 */ /* 0x000fe20000004100 */
[----:B------:R-:W-:Y:S01]  /*3ae0*/  SHF.R.U32.HI R105, RZ, 0x10, R63 ;  /* 0x00000010ff697819 */ /* 0x000fe2000001163f */
[----:B------:R-:W-:Y:S02]  /*3af0*/  HADD2.F32 R115, -RZ, R127.H1_H1 ;  /* 0x3000007fff737230 */ /* 0x000fe40000004100 */
[----:B------:R-:W-:Y:S01]  /*3b00*/  FFMA.FTZ R20, R20, R121, R120 ;  /* 0x0000007914147223 */ /* 0x000fe20000010078 */
[----:B------:R-:W-:Y:S02]  /*3b10*/  HADD2.F32 R114, -RZ, R82.H1_H1 ;  /* 0x30000052ff727230 */ /* 0x000fe40000004100 */
[----:B------:R-:W-:Y:S01]  /*3b20*/  FFMA.FTZ R22, R22, R117, R116 ;  /* 0x0000007516167223 */ /* 0x000fe20000010074 */
[C---:B-1----:R-:W-:Y:S01]  /*3b30*/  IMAD.WIDE.U32 R148, R94.reuse, 0x10, R122 ;  /* 0x000000105e947825 */ /* 0x042fe200078e007a */
[----:B------:R-:W-:-:S03]  /*3b40*/  IADD3 R116, PT, PT, R94, 0x200, RZ ;  /* 0x000002005e747810 */ /* 0x000fc60007ffe0ff */
[----:B------:R-:W-:Y:S01]  /*3b50*/  FFMA.FTZ R23, R23, R115, R114 ;  /* 0x0000007317177223 */ /* 0x000fe20000010072 */
[--C-:B------:R-:W-:Y:S01]  /*3b60*/  IMAD.WIDE.U32 R150, R95, 0x10, R122.reuse ;  /* 0x000000105f967825 */ /* 0x100fe200078e007a */
[----:B------:R0:W-:Y:S01]  /*3b70*/  STG.E.128 desc[UR6][R148.64], R8 ;  /* 0x0000000894007986 */ /* 0x0001e2000c101d06 */
[----:B------:R-:W-:Y:S02]  /*3b80*/  IADD3 R117, PT, PT, R94, 0x280, RZ ;  /* 0x000002805e757810 */ /* 0x000fe40007ffe0ff */
[--C-:B------:R-:W-:Y:S01]  /*3b90*/  IMAD.WIDE.U32 R152, R99, 0x10, R122.reuse ;  /* 0x0000001063987825 */ /* 0x100fe200078e007a */
[----:B------:R1:W-:Y:S03]  /*3ba0*/  STG.E.128 desc[UR6][R150.64], R12 ;  /* 0x0000000c96007986 */ /* 0x0003e6000c101d06 */
[----:B------:R-:W-:Y:S01]  /*3bb0*/  IMAD.WIDE.U32 R154, R102, 0x10, R122 ;  /* 0x00000010669a7825 */ /* 0x000fe200078e007a */
[----:B------:R2:W-:Y:S03]  /*3bc0*/  STG.E.128 desc[UR6][R152.64], R16 ;  /* 0x0000001098007986 */ /* 0x0005e6000c101d06 */
[----:B------:R-:W-:Y:S01]  /*3bd0*/  HADD2.F32 R115, -RZ, R88.H1_H1 ;  /* 0x30000058ff737230 */ /* 0x000fe20000004100 */
[----:B------:R3:W-:Y:S01]  /*3be0*/  STG.E.128 desc[UR6][R154.64], R20 ;  /* 0x000000149a007986 */ /* 0x0007e2000c101d06 */
[----:B------:R-:W-:-:S02]  /*3bf0*/  HADD2.F32 R114, -RZ, R41.H0_H0 ;  /* 0x20000029ff727230 */ /* 0x000fc40000004100 */
[----:B------:R-:W-:Y:S02]  /*3c00*/  HADD2.F32 R104, -RZ, R82.H0_H0 ;  /* 0x20000052ff687230 */ /* 0x000fe40000004100 */
[----:B------:R-:W-:Y:S02]  /*3c10*/  HADD2.F32 R119, -RZ, R119.H0_H0 ;  /* 0x20000077ff777230 */ /* 0x000fe40000004100 */
[----:B------:R-:W-:Y:S01]  /*3c20*/  FFMA.FTZ R26, R26, R115, R114 ;  /* 0x000000731a1a7223 */ /* 0x000fe20000010072 */
[----:B------:R-:W-:Y:S02]  /*3c30*/  HADD2.F32 R118, -RZ, R118.H0_H0 ;  /* 0x20000076ff767230 */ /* 0x000fe40000004100 */
[----:B------:R-:W-:Y:S02]  /*3c40*/  HADD2.F32 R105, -RZ, R105.H0_H0 ;  /* 0x20000069ff697230 */ /* 0x000fe40000004100 */
[----:B0-----:R-:W-:Y:S02]  /*3c50*/  HADD2.F32 R11, -RZ, R108.H1_H1 ;  /* 0x3000006cff0b7230 */ /* 0x001fe40000004100 */
[----:B------:R-:W-:Y:S01]  /*3c60*/  FFMA.FTZ R25, R25, R119, R118 ;  /* 0x0000007719197223 */ /* 0x000fe20000010076 */
[----:B-1----:R-:W-:-:S02]  /*3c70*/  HADD2.F32 R13, -RZ, R81.H0_H0 ;  /* 0x20000051ff0d7230 */ /* 0x002fc40000004100 */
[----:B------:R-:W-:Y:S01]  /*3c80*/  FFMA.FTZ R27, R27, R105, R104 ;  /* 0x000000691b1b7223 */ /* 0x000fe20000010068 */
[----:B------:R-:W-:Y:S02]  /*3c90*/  HADD2.F32 R15, -RZ, R106.H1_H1 ;  /* 0x3000006aff0f7230 */ /* 0x000fe40000004100 */
[----:B--2---:R-:W-:Y:S02]  /*3ca0*/  HADD2.F32 R17, -RZ, R101.H0_H0 ;  /* 0x20000065ff117230 */ /* 0x004fe40000004100 */
[----:B------:R-:W-:Y:S01]  /*3cb0*/  FFMA.FTZ R11, R76, R11, R13 ;  /* 0x0000000b4c0b7223 */ /* 0x000fe2000001000d */
[----:B---3--:R-:W-:Y:S02]  /*3cc0*/  HADD2.F32 R21, -RZ, R80.H0_H0 ;  /* 0x20000050ff157230 */ /* 0x008fe40000004100 */
[----:B------:R-:W-:Y:S02]  /*3cd0*/  HADD2.F32 R19, -RZ, R144.H0_H0 ;  /* 0x20000090ff137230 */ /* 0x000fe40000004100 */
[----:B------:R-:W-:-:S04]  /*3ce0*/  IMAD.WIDE.U32 R156, R116, 0x10, R122 ;  /* 0x00000010749c7825 */ /* 0x000fc800078e007a */
[----:B------:R-:W-:Y:S01]  /*3cf0*/  FFMA.FTZ R15, R72, R15, R21 ;  /* 0x0000000f480f7223 */ /* 0x000fe20000010015 */
[----:B------:R-:W-:Y:S01]  /*3d00*/  FFMA.FTZ R17, R70, R17, R19 ;  /* 0x0000001146117223 */ /* 0x000fe20000010013 */
[----:B------:R-:W-:Y:S01]  /*3d10*/  HADD2.F32 R13, -RZ, R107.H0_H0 ;  /* 0x2000006bff0d7230 */ /* 0x000fe20000004100 */
[----:B------:R0:W-:Y:S01]  /*3d20*/  STG.E.128 desc[UR6][R156.64], R24 ;  /* 0x000000189c007986 */ /* 0x0001e2000c101d06 */
[----:B------:R-:W-:Y:S02]  /*3d30*/  HADD2.F32 R23, -RZ, R80.H1_H1 ;  /* 0x30000050ff177230 */ /* 0x000fe40000004100 */
[----:B------:R-:W-:Y:S02]  /*3d40*/  HADD2.F32 R19, -RZ, R100.H1_H1 ;  /* 0x30000064ff137230 */ /* 0x000fe40000004100 */
[----:B------:R-:W-:Y:S02]  /*3d50*/  HADD2.F32 R21, -RZ, R143.H1_H1 ;  /* 0x3000008fff157230 */ /* 0x000fe40000004100 */
[----:B------:R-:W-:Y:S01]  /*3d60*/  FFMA.FTZ R13, R78, R13, R23 ;  /* 0x0000000d4e0d7223 */ /* 0x000fe20000010017 */
[----:B------:R-:W-:-:S02]  /*3d70*/  HADD2.F32 R22, -RZ, R98.H0_H0 ;  /* 0x20000062ff167230 */ /* 0x000fc40000004100 */
[----:B------:R-:W-:Y:S02]  /*3d80*/  HADD2.F32 R23, -RZ, R98.H1_H1 ;  /* 0x30000062ff177230 */ /* 0x000fe40000004100 */
[----:B------:R-:W-:Y:S01]  /*3d90*/  FFMA.FTZ R19, R68, R19, R21 ;  /* 0x0000001344137223 */ /* 0x000fe20000010015 */
[----:B------:R-:W-:Y:S02]  /*3da0*/  HADD2.F32 R12, -RZ, R108.H0_H0 ;  /* 0x2000006cff0c7230 */ /* 0x000fe40000004100 */
[----:B------:R-:W-:Y:S02]  /*3db0*/  HADD2.F32 R14, -RZ, R36.H0_H0 ;  /* 0x20000024ff0e7230 */ /* 0x000fe40000004100 */
[----:B------:R-:W-:Y:S02]  /*3dc0*/  HADD2.F32 R20, -RZ, R37.H0_H0 ;  /* 0x20000025ff147230 */ /* 0x000fe40000004100 */
[----:B------:R-:W-:Y:S02]  /*3dd0*/  HADD2.F32 R16, -RZ, R106.H0_H0 ;  /* 0x2000006aff107230 */ /* 0x000fe40000004100 */
[----:B------:R-:W-:Y:S01]  /*3de0*/  FFMA.FTZ R12, R77, R12, R14 ;  /* 0x0000000c4d0c7223 */ /* 0x000fe2000001000e */
[----:B0-----:R-:W-:-:S02]  /*3df0*/  HADD2.F32 R24, -RZ, R144.H1_H1 ;  /* 0x30000090ff187230 */ /* 0x001fc40000004100 */
[----:B------:R-:W-:Y:S02]  /*3e00*/  HADD2.F32 R25, -RZ, R33.H0_H0 ;  /* 0x20000021ff197230 */ /* 0x000fe40000004100 */
[----:B------:R-:W-:Y:S02]  /*3e10*/  HADD2.F32 R14, -RZ, R107.H1_H1 ;  /* 0x3000006bff0e7230 */ /* 0x000fe40000004100 */
[----:B------:R-:W-:Y:S01]  /*3e20*/  FFMA.FTZ R21, R29, R22, R24 ;  /* 0x000000161d157223 */ /* 0x000fe20000010018 */
[----:B------:R-:W-:Y:S02]  /*3e30*/  HADD2.F32 R18, -RZ, R34.H0_H0 ;  /* 0x20000022ff127230 */ /* 0x000fe40000004100 */
[----:B------:R-:W-:Y:S01]  /*3e40*/  FFMA.FTZ R22, R28, R23, R25 ;  /* 0x000000171c167223 */ /* 0x000fe20000010019 */
[----:B------:R-:W-:Y:S01]  /*3e50*/  HADD2.F32 R70, -RZ, R35.H0_H0 ;  /* 0x20000023ff467230 */ /* 0x000fe20000004100 */
[----:B------:R-:W0:Y:S01]  /*3e60*/  LDC.64 R28, c[0x0][0x380] ;  /* 0x0000e000ff1c7b82 */ /* 0x000e220000000a00 */
[----:B------:R-:W-:Y:S01]  /*3e70*/  FFMA.FTZ R14, R79, R14, R20 ;  /* 0x0000000e4f0e7223 */ /* 0x000fe20000010014 */
[----:B------:R-:W-:Y:S01]  /*3e80*/  FFMA.FTZ R16, R71, R16, R18 ;  /* 0x0000001047107223 */ /* 0x000fe20000010012 */
[----:B------:R-:W-:-:S02]  /*3e90*/  HADD2.F32 R18, -RZ, R101.H1_H1 ;  /* 0x30000065ff127230 */ /* 0x000fc40000004100 */
[----:B------:R-:W-:Y:S02]  /*3ea0*/  HADD2.F32 R20, -RZ, R100.H0_H0 ;  /* 0x20000064ff147230 */ /* 0x000fe40000004100 */
[----:B------:R-:W-:Y:S02]  /*3eb0*/  HADD2.F32 R26, -RZ, R32.H0_H0 ;  /* 0x20000020ff1a7230 */ /* 0x000fe40000004100 */
[----:B------:R-:W-:Y:S01]  /*3ec0*/  FFMA.FTZ R18, R69, R18, R70 ;  /* 0x0000001245127223 */ /* 0x000fe20000010046 */
[----:B------:R-:W-:-:S04]  /*3ed0*/  IMAD.WIDE.U32 R124, R112, 0x10, R122 ;  /* 0x00000010707c7825 */ /* 0x000fc800078e007a */
[----:B------:R-:W-:Y:S01]  /*3ee0*/  FFMA.FTZ R20, R67, R20, R26 ;  /* 0x0000001443147223 */ /* 0x000fe2000001001a */
[----:B------:R-:W-:Y:S02]  /*3ef0*/  HADD2.F32 R112, -RZ, R127.H0_H0 ;  /* 0x2000007fff707230 */ /* 0x000fe40000004100 */
[----:B------:R-:W-:Y:S02]  /*3f00*/  HADD2.F32 R114, -RZ, R38.H0_H0 ;  /* 0x20000026ff727230 */ /* 0x000fe40000004100 */
[--C-:B------:R-:W-:Y:S02]  /*3f10*/  HADD2.F32 R99, -RZ, R110.reuse.H0_H0 ;  /* 0x2000006eff637230 */ /* 0x100fe40000004100 */
[----:B------:R-:W-:Y:S02]  /*3f20*/  HADD2.F32 R105, -RZ, R81.H1_H1 ;  /* 0x30000051ff697230 */ /* 0x000fe40000004100 */
[----:B------:R-:W-:Y:S01]  /*3f30*/  FFMA.FTZ R8, R73, R112, R114 ;  /* 0x0000007049087223 */ /* 0x000fe20000010072 */
[----:B------:R-:W-:-:S02]  /*3f40*/  HADD2.F32 R102, -RZ, R110.H1_H1 ;  /* 0x3000006eff667230 */ /* 0x000fc40000004100 */
[----:B------:R-:W-:Y:S02]  /*3f50*/  HADD2.F32 R104, -RZ, R39.H0_H0 ;  /* 0x20000027ff687230 */ /* 0x000fe40000004100 */
[----:B------:R-:W-:Y:S01]  /*3f60*/  FFMA.FTZ R9, R74, R99, R105 ;  /* 0x000000634a097223 */ /* 0x000fe20000010069 */
[----:B------:R-:W-:Y:S01]  /*3f70*/  HADD2.F32 R71, -RZ, R97.H1_H1 ;  /* 0x30000061ff477230 */ /* 0x000fe20000004100 */
[----:B0-----:R-:W-:Y:S01]  /*3f80*/  IADD3 R0, PT, PT, R0, R28, RZ ;  /* 0x0000001c00007210 */ /* 0x001fe20007ffe0ff */
[----:B------:R-:W-:Y:S02]  /*3f90*/  HADD2.F32 R23, -RZ, R145.H0_H0 ;  /* 0x20000091ff177230 */ /* 0x000fe40000004100 */
[----:B------:R-:W-:Y:S01]  /*3fa0*/  FFMA.FTZ R10, R75, R102, R104 ;  /* 0x000000664b0a7223 */ /* 0x000fe20000010068 */
[----:B------:R-:W-:Y:S01]  /*3fb0*/  HADD2.F32 R70, -RZ, R97.H0_H0 ;  /* 0x20000061ff467230 */ /* 0x000fe20000004100 */
[----:B------:R-:W-:Y:S01]  /*3fc0*/  ISETP.GE.AND P1, PT, R0, R29, PT ;  /* 0x0000001d0000720c */ /* 0x000fe20003f26270 */
[----:B------:R-:W-:-:S02]  /*3fd0*/  HADD2.F32 R24, -RZ, R2.H0_H0 ;  /* 0x20000002ff187230 */ /* 0x000fc40000004100 */
[----:B------:R-:W-:Y:S01]  /*3fe0*/  FFMA.FTZ R23, R66, R71, R23 ;  /* 0x0000004742177223 */ /* 0x000fe20000010017 */
[--C-:B------:R-:W-:Y:S02]  /*3ff0*/  HADD2.F32 R25, -RZ, R96.reuse.H0_H0 ;  /* 0x20000060ff197230 */ /* 0x100fe40000004100 */
[----:B------:R-:W-:Y:S02]  /*4000*/  HADD2.F32 R69, -RZ, R145.H1_H1 ;  /* 0x30000091ff457230 */ /* 0x000fe40000004100 */
[----:B------:R-:W-:Y:S01]  /*4010*/  FFMA.FTZ R24, R65, R70, R24 ;  /* 0x0000004641187223 */ /* 0x000fe20000010018 */
[----:B------:R-:W-:Y:S02]  /*4020*/  HADD2.F32 R26, -RZ, R96.H1_H1 ;  /* 0x30000060ff1a7230 */ /* 0x000fe40000004100 */
[----:B------:R-:W-:Y:S02]  /*4030*/  HADD2.F32 R68, -RZ, R3.H0_H0 ;  /* 0x20000003ff447230 */ /* 0x000fe40000004100 */
[----:B------:R-:W-:Y:S01]  /*4040*/  FFMA.FTZ R25, R64, R25, R69 ;  /* 0x0000001940197223 */ /* 0x000fe20000010045 */
[----:B------:R-:W-:-:S02]  /*4050*/  HADD2.F32 R27, -RZ, R93.H1_H1 ;  /* 0x3000005dff1b7230 */ /* 0x000fc40000004100 */
[----:B------:R-:W-:Y:S02]  /*4060*/  HADD2.F32 R67, -RZ, R146.H0_H0 ;  /* 0x20000092ff437230 */ /* 0x000fe40000004100 */
[----:B------:R-:W-:Y:S01]  /*4070*/  FFMA.FTZ R26, R31, R26, R68 ;  /* 0x0000001a1f1a7223 */ /* 0x000fe20000010044 */
[----:B------:R-:W-:-:S04]  /*4080*/  IMAD.WIDE.U32 R94, R117, 0x10, R122 ;  /* 0x00000010755e7825 */ /* 0x000fc800078e007a */
[----:B------:R-:W-:Y:S01]  /*4090*/  FFMA.FTZ R27, R30, R27, R67 ;  /* 0x0000001b1e1b7223 */ /* 0x000fe20000010043 */
[--C-:B------:R-:W-:Y:S01]  /*40a0*/  IMAD.WIDE.U32 R116, R109, 0x10, R122.reuse ;  /* 0x000000106d747825 */ /* 0x100fe200078e007a */
[----:B------:R0:W-:Y:S03]  /*40b0*/  STG.E.128 desc[UR6][R94.64], R8 ;  /* 0x000000085e007986 */ /* 0x0001e6000c101d06 */
        /* <DEDUP_REMOVED lines=8> */
.L_x_26947:
        /* <DEDUP_REMOVED lines=12> */
.L_x_34113:


//--------------------- .text._ZN10layer_norm13ln_fwd_kernelINS_13Kernel_traitsI6__halfffffjLj5120ELj1ELj1ELj4ELj16ENS_18Kernel_traits_baseILj5120ES2_ffffjLj128EEEEELb0ELb1ELb1ELb0EEEvNS_9FwdParamsE --------------------------
	.section	.text._ZN10layer_norm13ln_fwd_kernelINS_13Kernel_traitsI6__halfffffjLj5120ELj1ELj1ELj4ELj16ENS_18Kernel_traits_baseILj5120ES2_ffffjLj128EEEEELb0ELb1ELb1ELb0EEEvNS_9FwdParamsE,"ax",@progbits
	.align	128
        .global         _ZN10layer_norm13ln_fwd_kernelINS_13Kernel_traitsI6__halfffffjLj5120ELj1ELj1ELj4ELj16ENS_18Kernel_traits_baseILj5120ES2_ffffjLj128EEEEELb0ELb1ELb1ELb0EEEvNS_9FwdParamsE
        .type           _ZN10layer_norm13ln_fwd_kernelINS_13Kernel_traitsI6__halfffffjLj5120ELj1ELj1ELj4ELj16ENS_18Kernel_traits_baseILj5120ES2_ffffjLj128EEEEELb0ELb1ELb1ELb0EEEvNS_9FwdParamsE,@function
        .size           _ZN10layer_norm13ln_fwd_kernelINS_13Kernel_traitsI6__halfffffjLj5120ELj1ELj1ELj4ELj16ENS_18Kernel_traits_baseILj5120ES2_ffffjLj128EEEEELb0ELb1ELb1ELb0EEEvNS_9FwdParamsE,(.L_x_34114 - _ZN10layer_norm13ln_fwd_kernelINS_13Kernel_traitsI6__halfffffjLj5120ELj1ELj1ELj4ELj16ENS_18Kernel_traits_baseILj5120ES2_ffffjLj128EEEEELb0ELb1ELb1ELb0EEEvNS_9FwdParamsE)
        .other          _ZN10layer_norm13ln_fwd_kernelINS_13Kernel_traitsI6__halfffffjLj5120ELj1ELj1ELj4ELj16ENS_18Kernel_traits_baseILj5120ES2_ffffjLj128EEEEELb0ELb1ELb1ELb0EEEvNS_9FwdParamsE,@"STO_CUDA_ENTRY STV_DEFAULT"
_ZN10layer_norm13ln_fwd_kernelINS_13Kernel_traitsI6__halfffffjLj5120ELj1ELj1ELj4ELj16ENS_18Kernel_traits_baseILj5120ES2_ffffjLj128EEEEELb0ELb1ELb1ELb0EEEvNS_9FwdParamsE:
.text._ZN10layer_norm13ln_fwd_kernelINS_13Kernel_traitsI6__halfffffjLj5120ELj1ELj1ELj4ELj16ENS_18Kernel_traits_baseILj5120ES2_ffffjLj128EEEEELb0ELb1ELb1ELb0EEEvNS_9FwdParamsE:
        /* <DEDUP_REMOVED lines=129> */
.L_x_26949:
        /* <DEDUP_REMOVED lines=89> */
.L_x_26950:
[----:B------:R-:W-:Y:S05]  /*0da0*/  BSYNC.RECONVERGENT B0 ;  /* 0x0000000000007941 */ /* 0x000fea0003800200 */
.L_x_26948:
[----:B------:R-:W0:Y:S02]  /*0db0*/  LDCU UR4, c[0x0][0x384] ;  /* 0x00007080ff0477ac */ /* 0x000e240008000800 */
[----:B0-----:R-:W-:-:S13]  /*0dc0*/  ISETP.GE.AND P0, PT, R72, UR4, PT ;  /* 0x0000000448007c0c */ /* 0x001fda000bf06270 */
[----:B------:R-:W-:Y:S05]  /*0dd0*/  @P0 EXIT ;  /* 0x000000000000094d */ /* 0x000fea0003800000 */
[----:B-----5:R-:W-:Y:S01]  /*0de0*/  MOV R137, R10 ;  /* 0x0000000a00897202 */ /* 0x020fe20000000f00 */
[----:B------:R-:W-:Y:S01]  /*0df0*/  HADD2.F32 R75, -RZ, R4.H0_H0 ;  /* 0x20000004ff4b7230 */ /* 0x000fe20000004100 */
[----:B------:R-:W-:Y:S01]  /*0e00*/  MOV R9, R11 ;  /* 0x0000000b00097202 */ /* 0x000fe20000000f00 */
[----:B------:R-:W-:Y:S01]  /*0e10*/  HADD2.F32 R76, -RZ, R5.H0_H0 ;  /* 0x20000005ff4c7230 */ /* 0x000fe20000004100 */
[----:B------:R-:W-:Y:S01]  /*0e20*/  SHF.R.U64 R139, R70, 0x10, R71 ;  /* 0x00000010468b7819 */ /* 0x000fe20000001247 */
[----:B------:R-:W0:Y:S01]  /*0e30*/  LDCU UR12, c[0x0][0x40c] ;  /* 0x00008180ff0c77ac */ /* 0x000e220008000800 */
[----:B------:R-:W-:Y:S02]  /*0e40*/  PRMT R137, R137, 0x5410, R9 ;  /* 0x0000541089897816 */ /* 0x000fe40000000009 */
[----:B------:R-:W-:Y:S01]  /*0e50*/  SHF.R.U32.HI R9, RZ, 0x10, R71 ;  /* 0x00000010ff097819 */ /* 0x000fe20000011647 */
[----:B------:R-:W1:Y:S01]  /*0e60*/  LDCU.U8 UR10, c[0x0][0x410] ;  /* 0x00008200ff0a77ac */ /* 0x000e620008000000 */
[----:B------:R-:W-:-:S02]  /*0e70*/  SHF.R.U64 R141, R66, 0x10, R67 ;  /* 0x00000010428d7819 */ /* 0x000fc40000001243 */
[----:B------:R-:W-:Y:S01]  /*0e80*/  PRMT R139, R139, 0x5410, R9 ;  /* 0x000054108b8b7816 */ /* 0x000fe20000000009 */
[----:B------:R-:W2:Y:S01]  /*0e90*/  LDCU UR11, c[0x0][0x400] ;  /* 0x00008000ff0b77ac */ /* 0x000ea20008000800 */
[----:B------:R-:W-:Y:S02]  /*0ea0*/  SHF.R.U32.HI R9, RZ, 0x10, R67 ;  /* 0x00000010ff097819 */ /* 0x000fe40000011643 */
[----:B------:R-:W-:Y:S01]  /*0eb0*/  SHF.R.U64 R143, R62, 0x10, R63 ;  /* 0x000000103e8f7819 */ /* 0x000fe2000000123f */
[----:B------:R-:W3:Y:S01]  /*0ec0*/  LDCU.64 UR8, c[0x0][0x3a0] ;  /* 0x00007400ff0877ac */ /* 0x000ee20008000a00 */
[----:B------:R-:W-:Y:S02]  /*0ed0*/  PRMT R141, R141, 0x5410, R9 ;  /* 0x000054108d8d7816 */ /* 0x000fe40000000009 */
[----:B------:R-:W-:Y:S01]  /*0ee0*/  SHF.R.U32.HI R9, RZ, 0x10, R63 ;  /* 0x00000010ff097819 */ /* 0x000fe2000001163f */
[----:B------:R-:W-:Y:S01]  /*0ef0*/  UPLOP3.LUT UP1, UPT, UPT, UPT, UPT, 0x40, 0x4 ;  /* 0x000000000004789c */ /* 0x000fe20003f2e870 */
[----:B------:R-:W-:-:S02]  /*0f00*/  SHF.R.S32.HI R8, RZ, 0x2, R8 ;  /* 0x00000002ff087819 */ /* 0x000fc40000011408 */
[----:B------:R-:W-:Y:S02]  /*0f10*/  PRMT R143, R143, 0x5410, R9 ;  /* 0x000054108f8f7816 */ /* 0x000fe40000000009 */
[----:B------:R-:W-:Y:S02]  /*0f20*/  LOP3.LUT R9, R8, 0x7f, RZ, 0xc0, !PT ;  /* 0x0000007f08097812 */ /* 0x000fe400078ec0ff */
[----:B------:R-:W-:Y:S02]  /*0f30*/  SHF.R.U64 R138, R10, 0x10, R11 ;  /* 0x000000100a8a7819 */ /* 0x000fe4000000120b */
[----:B------:R-:W-:Y:S01]  /*0f40*/  VIADDMNMX R7, R9, -R7, RZ, !PT ;  /* 0x8000000709077246 */ /* 0x000fe200078001ff */
[----:B------:R-:W-:Y:S01]  /*0f50*/  IMAD R6, R6, -0x20, R9 ;  /* 0xffffffe006067824 */ /* 0x000fe200078e0209 */
[----:B------:R-:W-:Y:S02]  /*0f60*/  SHF.R.U32.HI R10, RZ, 0x10, R11 ;  /* 0x00000010ff0a7819 */ /* 0x000fe4000001160b */
[----:B------:R-:W-:-:S02]  /*0f70*/  LOP3.LUT R8, R8, 0xffffff80, RZ, 0xc0, !PT ;  /* 0xffffff8008087812 */ /* 0x000fc400078ec0ff */
[----:B------:R-:W-:Y:S02]  /*0f80*/  VIMNMX R7, PT, PT, R7, 0x20, PT ;  /* 0x0000002007077848 */ /* 0x000fe40003fe0100 */
[----:B------:R-:W-:Y:S02]  /*0f90*/  PRMT R138, R138, 0x5410, R10 ;  /* 0x000054108a8a7816 */ /* 0x000fe4000000000a */
[----:B------:R-:W-:Y:S02]  /*0fa0*/  LEA R7, R7, R8, 0x2 ;  /* 0x0000000807077211 */ /* 0x000fe400078e10ff */
[--C-:B------:R-:W-:Y:S02]  /*0fb0*/  SHF.R.U64 R140, R68, 0x10, R69.reuse ;  /* 0x00000010448c7819 */ /* 0x100fe40000001245 */
[----:B------:R-:W-:Y:S02]  /*0fc0*/  SHF.R.U32.HI R10, RZ, 0x10, R69 ;  /* 0x00000010ff0a7819 */ /* 0x000fe40000011645 */
[----:B------:R-:W-:-:S02]  /*0fd0*/  I2FP.F32.U32 R7, R7 ;  /* 0x0000000700077245 */ /* 0x000fc40000201000 */
[----:B------:R-:W-:Y:S02]  /*0fe0*/  PRMT R140, R140, 0x5410, R10 ;  /* 0x000054108c8c7816 */ /* 0x000fe4000000000a */
[--C-:B------:R-:W-:Y:S01]  /*0ff0*/  SHF.R.U64 R142, R64, 0x10, R65.reuse ;  /* 0x00000010408e7819 */ /* 0x100fe20000001241 */
[----:B------:R4:W0:Y:S01]  /*1000*/  MUFU.RCP R74, R7 ;  /* 0x00000007004a7308 */ /* 0x0008220000001000 */
[----:B------:R-:W-:Y:S02]  /*1010*/  SHF.R.U32.HI R10, RZ, 0x10, R65 ;  /* 0x00000010ff0a7819 */ /* 0x000fe40000011641 */
[--C-:B------:R-:W-:Y:S02]  /*1020*/  SHF.R.U64 R144, R60, 0x10, R61.reuse ;  /* 0x000000103c907819 */ /* 0x100fe4000000123d */
[----:B------:R-:W-:Y:S02]  /*1030*/  PRMT R142, R142, 0x5410, R10 ;  /* 0x000054108e8e7816 */ /* 0x000fe4000000000a */
[----:B------:R-:W-:-:S02]  /*1040*/  SHF.R.U32.HI R10, RZ, 0x10, R61 ;  /* 0x00000010ff0a7819 */ /* 0x000fc4000001163d */
[----:B------:R-:W-:Y:S02]  /*1050*/  MOV R95, R30 ;  /* 0x0000001e005f7202 */ /* 0x000fe40000000f00 */
[----:B------:R-:W-:Y:S02]  /*1060*/  SHF.R.U64 R94, R30, 0x10, R31 ;  /* 0x000000101e5e7819 */ /* 0x000fe4000000121f */
[----:B------:R-:W-:Y:S02]  /*1070*/  VIMNMX R6, PT, PT, RZ, R6, !PT ;  /* 0x00000006ff067248 */ /* 0x000fe40007fe0100 */
[----:B------:R-:W-:Y:S02]  /*1080*/  MOV R103, R36 ;  /* 0x0000002400677202 */ /* 0x000fe40000000f00 */
[----:B------:R-:W-:Y:S02]  /*1090*/  SHF.R.U64 R102, R36, 0x10, R37 ;  /* 0x0000001024667819 */ /* 0x000fe40000001225 */
[----:B------:R-:W-:-:S02]  /*10a0*/  MOV R101, R38 ;  /* 0x0000002600657202 */ /* 0x000fc40000000f00 */
[----:B------:R-:W-:Y:S02]  /*10b0*/  SHF.R.U64 R100, R38, 0x10, R39 ;  /* 0x0000001026647819 */ /* 0x000fe40000001227 */
[----:B------:R-:W-:Y:S02]  /*10c0*/  MOV R97, R32 ;  /* 0x0000002000617202 */ /* 0x000fe40000000f00 */
[----:B------:R-:W-:Y:S02]  /*10d0*/  SHF.R.U64 R96, R32, 0x10, R33 ;  /* 0x0000001020607819 */ /* 0x000fe40000001221 */
[----:B------:R-:W-:Y:S02]  /*10e0*/  MOV R93, R28 ;  /* 0x0000001c005d7202 */ /* 0x000fe40000000f00 */
[----:B------:R-:W-:Y:S02]  /*10f0*/  MOV R30, R29 ;  /* 0x0000001d001e7202 */ /* 0x000fe40000000f00 */
[----:B------:R-:W-:-:S02]  /*1100*/  SHF.R.U64 R92, R28, 0x10, R29 ;  /* 0x000000101c5c7819 */ /* 0x000fc4000000121d */
[----:B------:R-:W-:Y:S02]  /*1110*/  SHF.R.U32.HI R54, RZ, 0x10, R29 ;  /* 0x00000010ff367819 */ /* 0x000fe4000001161d */
[----:B------:R-:W-:Y:S02]  /*1120*/  MOV R91, R40 ;  /* 0x00000028005b7202 */ /* 0x000fe40000000f00 */
[----:B------:R-:W-:Y:S02]  /*1130*/  SHF.R.U64 R90, R40, 0x10, R41 ;  /* 0x00000010285a7819 */ /* 0x000fe40000001229 */
[----:B------:R-:W-:Y:S02]  /*1140*/  MOV R50, R37 ;  /* 0x0000002500327202 */ /* 0x000fe40000000f00 */
[----:B------:R-:W-:Y:S02]  /*1150*/  SHF.R.U32.HI R51, RZ, 0x10, R37 ;  /* 0x00000010ff337819 */ /* 0x000fe40000011625 */
[----:B------:R-:W-:-:S02]  /*1160*/  MOV R36, R39 ;  /* 0x0000002700247202 */ /* 0x000fc40000000f00 */
        /* <DEDUP_REMOVED lines=20> */
[----:B------:R-:W-:Y:S02]  /*12b0*/  SHF.R.U32.HI R39, RZ, 0x10, R35 ;  /* 0x00000010ff277819 */ /* 0x000fe40000011623 */
[----:B------:R-:W-:Y:S02]  /*12c0*/  MOV R34, R33 ;  /* 0x0000002100227202 */ /* 0x000fe40000000f00 */
[----:B------:R-:W-:Y:S02]  /*12d0*/  SHF.R.U32.HI R52, RZ, 0x10, R33 ;  /* 0x00000010ff347819 */ /* 0x000fe40000011621 */
[----:B------:R-:W-:-:S02]  /*12e0*/  MOV R89, R42 ;  /* 0x0000002a00597202 */ /* 0x000fc40000000f00 */
[----:B------:R-:W-:Y:S02]  /*12f0*/  MOV R31, R43 ;  /* 0x0000002b001f7202 */ /* 0x000fe40000000f00 */
[--C-:B------:R-:W-:Y:S02]  /*1300*/  SHF.R.U64 R88, R42, 0x10, R43.reuse ;  /* 0x000000102a587819 */ /* 0x100fe4000000122b */
[----:B------:R-:W-:Y:S02]  /*1310*/  SHF.R.U32.HI R41, RZ, 0x10, R43 ;  /* 0x00000010ff297819 */ /* 0x000fe4000001162b */
        /* <DEDUP_REMOVED lines=8> */
[----:B------:R-:W-:-:S02]  /*13a0*/  SHF.R.U64 R122, R14, 0x10, R15 ;  /* 0x000000100e7a7819 */ /* 0x000fc4000000120f */
[----:B------:R-:W-:Y:S02]  /*13b0*/  MOV R133, R12 ;  /* 0x0000000c00857202 */ /* 0x000fe40000000f00 */
        /* <DEDUP_REMOVED lines=9> */
[--C-:B------:R-:W-:Y:S01]  /*1450*/  SHF.R.U64 R82, R4, 0x10, R5.reuse ;  /* 0x0000001004527819 */ /* 0x100fe20000001205 */
[----:B------:R-:W-:Y:S01]  /*1460*/  HADD2.F32 R80, -RZ, R80.H0_H0 ;  /* 0x20000050ff507230 */ /* 0x000fe20000004100 */
[----:B------:R-:W-:-:S02]  /*1470*/  SHF.R.U32.HI R81, RZ, 0x10, R5 ;  /* 0x00000010ff517819 */ /* 0x000fc40000011605 */
[----:B------:R-:W-:Y:S01]  /*1480*/  MOV R87, R44 ;  /* 0x0000002c00577202 */ /* 0x000fe20000000f00 */
[----:B------:R-:W-:Y:S01]  /*1490*/  HADD2.F32 R82, -RZ, R82.H0_H0 ;  /* 0x20000052ff527230 */ /* 0x000fe20000004100 */
[----:B------:R-:W-:Y:S01]  /*14a0*/  MOV R33, R45 ;  /* 0x0000002d00217202 */ /* 0x000fe20000000f00 */
[----:B------:R-:W-:Y:S01]  /*14b0*/  HADD2.F32 R81, -RZ, R81.H0_H0 ;  /* 0x20000051ff517230 */ /* 0x000fe20000004100 */
[--C-:B------:R-:W-:Y:S02]  /*14c0*/  SHF.R.U64 R86, R44, 0x10, R45.reuse ;  /* 0x000000102c567819 */ /* 0x100fe4000000122d */
[----:B------:R-:W-:Y:S02]  /*14d0*/  SHF.R.U32.HI R42, RZ, 0x10, R45 ;  /* 0x00000010ff2a7819 */ /* 0x000fe4000001162d */
[----:B------:R-:W-:Y:S02]  /*14e0*/  MOV R85, R48 ;  /* 0x0000003000557202 */ /* 0x000fe40000000f00 */
[----:B------:R-:W-:-:S02]  /*14f0*/  MOV R35, R49 ;  /* 0x0000003100237202 */ /* 0x000fc40000000f00 */
[--C-:B------:R-:W-:Y:S02]  /*1500*/  SHF.R.U64 R84, R48, 0x10, R49.reuse ;  /* 0x0000001030547819 */ /* 0x100fe40000001231 */
        /* <DEDUP_REMOVED lines=8> */
[----:B------:R-:W-:Y:S02]  /*1590*/  MOV R14, R13 ;  /* 0x0000000d000e7202 */ /* 0x000fe40000000f00 */
[----:B------:R-:W-:Y:S02]  /*15a0*/  SHF.R.U32.HI R12, RZ, 0x10, R13 ;  /* 0x00000010ff0c7819 */ /* 0x000fe4000001160d */
[----:B------:R-:W-:-:S02]  /*15b0*/  SHF.R.U64 R145, R58, 0x10, R59 ;  /* 0x000000103a917819 */ /* 0x000fc4000000123b */
[----:B------:R-:W-:Y:S02]  /*15c0*/  SHF.R.U32.HI R10, RZ, 0x10, R59 ;  /* 0x00000010ff0a7819 */ /* 0x000fe4000001163b */
[--C-:B------:R-:W-:Y:S02]  /*15d0*/  SHF.R.U64 R146, R56, 0x10, R57.reuse ;  /* 0x0000001038927819 */ /* 0x100fe40000001239 */
[----:B------:R-:W-:Y:S02]  /*15e0*/  SHF.R.U32.HI R11, RZ, 0x10, R57 ;  /* 0x00000010ff0b7819 */ /* 0x000fe40000011639 */
[--C-:B------:R-:W-:Y:S02]  /*15f0*/  SHF.R.U64 R147, R2, 0x10, R3.reuse ;  /* 0x0000001002937819 */ /* 0x100fe40000001203 */
[----:B------:R-:W-:Y:S02]  /*1600*/  SHF.R.U32.HI R9, RZ, 0x10, R3 ;  /* 0x00000010ff097819 */ /* 0x000fe40000011603 */
[----:B------:R-:W-:-:S02]  /*1610*/  VIMNMX R73, PT, PT, R6, 0x20, PT ;  /* 0x0000002006497848 */ /* 0x000fc40003fe0100 */
        /* <DEDUP_REMOVED lines=40> */
.L_x_27016:
[----:B------:R-:W0:Y:S08]  /*18a0*/  LDC.64 R52, c[0x0][0x3f0] ;  /* 0x0000fc00ff347b82 */ /* 0x000e300000000a00 */
[----:B------:R-:W1:Y:S01]  /*18b0*/  LDC.64 R54, c[0x0][0x3f8] ;  /* 0x0000fe00ff367b82 */ /* 0x000e620000000a00 */
[----:B0-----:R-:W-:-:S05]  /*18c0*/  IMAD.WIDE R126, R72, 0x4, R52 ;  /* 0x00000004487e7825 */ /* 0x001fca00078e0234 */
[----:B------:R-:W2:Y:S01]  /*18d0*/  LDG.E R52, desc[UR6][R126.64] ;  /* 0x000000067e347981 */ /* 0x000ea2000c1e1900 */
[----:B-1----:R-:W-:Y:S02]  /*18e0*/  IMAD.WIDE R124, R72, 0x4, R54 ;  /* 0x00000004487c7825 */ /* 0x002fe400078e0236 */
[----:B------:R-:W0:Y:S03]  /*18f0*/  LDC R55, c[0x0][0x388] ;  /* 0x0000e200ff377b82 */ /* 0x000e260000000800 */
[----:B------:R1:W5:Y:S01]  /*1900*/  LDG.E R54, desc[UR6][R124.64] ;  /* 0x000000067c367981 */ /* 0x000362000c1e1900 */
[----:B------:R-:W-:Y:S01]  /*1910*/  ISETP.GE.U32.AND P0, PT, R0, 0x80, PT ;  /* 0x000000800000780c */ /* 0x000fe20003f06070 */
[----:B------:R-:W-:Y:S01]  /*1920*/  BSSY.RECONVERGENT B0, `(.L_x_26951) ;  /* 0x0000045000007945 */ /* 0x000fe20003800200 */
[----:B------:R-:W3:Y:S01]  /*1930*/  S2R R109, SR_TID.X ;  /* 0x00000000006d7919 */ /* 0x000ee20000002100 */
[----:B0-----:R-:W-:-:S05]  /*1940*/  IMAD R116, R72, R55, RZ ;  /* 0x0000003748747224 */ /* 0x001fca00078e02ff */
[----:B------:R-:W-:-:S04]  /*1950*/  SHF.R.S32.HI R107, RZ, 0x1f, R116 ;  /* 0x0000001fff6b7819 */ /* 0x000fc80000011474 */
[----:B------:R-:W-:-:S04]  /*1960*/  LEA.HI R116, R107, R116, RZ, 0x2 ;  /* 0x000000746b747211 */ /* 0x000fc800078f10ff */
[----:B---3--:R-:W-:Y:S02]  /*1970*/  LEA.HI.SX32 R107, R116, R109, 0x1e ;  /* 0x0000006d746b7211 */ /* 0x008fe400078ff2ff */
[----:B--2---:R-:W-:-:S13]  /*1980*/  ISETP.GE.AND P5, PT, R52, 0x1, PT ;  /* 0x000000013400780c */ /* 0x004fda0003fa6270 */
        /* <DEDUP_REMOVED lines=13> */
.L_x_26953:
[----:B------:R-:W-:Y:S05]  /*1a60*/  BRA.U !UP0, `(.L_x_26954) ;  /* 0x0000000108647547 */ /* 0x000fea000b800000 */
[----:B------:R-:W0:Y:S02]  /*1a70*/  LDC.64 R8, c[0x0][0x3a0] ;  /* 0x0000e800ff087b82 */ /* 0x000e240000000a00 */
[----:B0-----:R-:W-:-:S06]  /*1a80*/  IMAD.WIDE.U32 R8, R107, 0x10, R8 ;  /* 0x000000106b087825 */ /* 0x001fcc00078e0008 */
[----:B------:R-:W2:Y:S01]  /*1a90*/  LDG.E.128 R8, desc[UR6][R8.64] ;  /* 0x0000000608087981 */ /* 0x000ea2000c1e1d00 */
[----:B------:R-:W-:-:S13]  /*1aa0*/  ISETP.GT.AND P1, PT, R52, RZ, PT ;  /* 0x000000ff3400720c */ /* 0x000fda0003f24270 */
[----:B------:R-:W0:Y:S01]  /*1ab0*/  @P1 LDC R15, c[0x0][0x40c] ;  /* 0x00010300ff0f1b82 */ /* 0x000e220000000800 */
[--C-:B------:R-:W-:Y:S02]  /*1ac0*/  @P1 HADD2.F32 R121, -RZ, R103.reuse.H0_H0 ;  /* 0x20000067ff791230 */ /* 0x100fe40000004100 */
[----:B------:R-:W-:Y:S02]  /*1ad0*/  @P1 HADD2.F32 R123, -RZ, R103.H1_H1 ;  /* 0x30000067ff7b1230 */ /* 0x000fe40000004100 */
[----:B------:R-:W-:-:S03]  /*1ae0*/  @P1 HADD2.F32 R108, -RZ, R102.H1_H1 ;  /* 0x30000066ff6c1230 */ /* 0x000fc60000004100 */
[----:B------:R-:W1:Y:S08]  /*1af0*/  @P1 LDC R125, c[0x0][0x40c] ;  /* 0x00010300ff7d1b82 */ /* 0x000e700000000800 */
[----:B------:R-:W3:Y:S01]  /*1b00*/  @P1 LDC R116, c[0x0][0x40c] ;  /* 0x00010300ff741b82 */ /* 0x000ee20000000800 */
[----:B0----5:R-:W-:Y:S01]  /*1b10*/  @P1 FMUL.FTZ R15, R6, R15 ;  /* 0x0000000f060f1220 */ /* 0x021fe20000410000 */
[----:B-1----:R-:W-:Y:S01]  /*1b20*/  @P1 FMUL.FTZ R125, R4, R125 ;  /* 0x0000007d047d1220 */ /* 0x002fe20000410000 */
        /* <DEDUP_REMOVED lines=8> */
[----:B------:R-:W-:Y:S06]  /*1bb0*/  @!P1 BRA `(.L_x_26955) ;  /* 0x0000000000589947 */ /* 0x000fec0003800000 */
[----:B------:R-:W-:Y:S02]  /*1bc0*/  HADD2.F32 R108, -RZ, R102.H0_H0 ;  /* 0x20000066ff6c7230 */ /* 0x000fe40000004100 */
[----:B------:R-:W-:-:S04]  /*1bd0*/  FMUL.FTZ R116, R7, UR12 ;  /* 0x0000000c07747c20 */ /* 0x000fc80008410000 */
[----:B------:R-:W-:Y:S01]  /*1be0*/  FFMA.FTZ R15, R116, R108, R11 ;  /* 0x0000006c740f7223 */ /* 0x000fe2000001000b */
[----:B------:R-:W-:Y:S06]  /*1bf0*/  BRA `(.L_x_26955) ;  /* 0x0000000000487947 */ /* 0x000fec0003800000 */
.L_x_26954:
[----:B------:R-:W0:Y:S01]  /*1c00*/  @P5 LDC R127, c[0x0][0x40c] ;  /* 0x00010300ff7f5b82 */ /* 0x000e220000000800 */
[--C-:B------:R-:W-:Y:S01]  /*1c10*/  @P5 HADD2.F32 R124, -RZ, R103.reuse.H1_H1 ;  /* 0x30000067ff7c5230 */ /* 0x100fe20000004100 */
[----:B------:R-:W-:Y:S01]  /*1c20*/  CS2R R12, SRZ ;  /* 0x00000000000c7805 */ /* 0x000fe2000001ff00 */
[--C-:B------:R-:W-:Y:S01]  /*1c30*/  @P5 HADD2.F32 R118, -RZ, R102.reuse.H1_H1 ;  /* 0x30000066ff765230 */ /* 0x100fe20000004100 */
[----:B------:R-:W-:Y:S01]  /*1c40*/  CS2R R14, SRZ ;  /* 0x00000000000e7805 */ /* 0x000fe2000001ff00 */
[----:B------:R-:W-:Y:S02]  /*1c50*/  @P5 HADD2.F32 R116, -RZ, R103.H0_H0 ;  /* 0x20000067ff745230 */ /* 0x000fe40000004100 */
[----:B------:R-:W-:Y:S01]  /*1c60*/  @P5 HADD2.F32 R108, -RZ, R102.H0_H0 ;  /* 0x20000066ff6c5230 */ /* 0x000fe20000004100 */
[----:B------:R-:W1:Y:S08]  /*1c70*/  @P5 LDC R128, c[0x0][0x40c] ;  /* 0x00010300ff805b82 */ /* 0x000e700000000800 */
[----:B------:R-:W2:Y:S08]  /*1c80*/  @P5 LDC R123, c[0x0][0x40c] ;  /* 0x00010300ff7b5b82 */ /* 0x000eb00000000800 */
[----:B------:R-:W3:Y:S01]  /*1c90*/  @P5 LDC R126, c[0x0][0x40c] ;  /* 0x00010300ff7e5b82 */ /* 0x000ee20000000800 */
[----:B0----5:R-:W-:-:S04]  /*1ca0*/  @P5 FMUL.FTZ R127, R4, R127 ;  /* 0x0000007f047f5220 */ /* 0x021fc80000410000 */
[----:B------:R-:W-:Y:S01]  /*1cb0*/  @P5 FMUL.FTZ R12, R127, R124 ;  /* 0x0000007c7f0c5220 */ /* 0x000fe20000410000 */
[----:B-1----:R-:W-:-:S04]  /*1cc0*/  @P5 FMUL.FTZ R125, R5, R128 ;  /* 0x00000080057d5220 */ /* 0x002fc80000410000 */
[----:B------:R-:W-:Y:S01]  /*1cd0*/  @P5 FMUL.FTZ R13, R125, R118 ;  /* 0x000000767d0d5220 */ /* 0x000fe20000410000 */
[----:B--2---:R-:W-:-:S04]  /*1ce0*/  @P5 FMUL.FTZ R123, R6, R123 ;  /* 0x0000007b067b5220 */ /* 0x004fc80000410000 */
[----:B------:R-:W-:Y:S01]  /*1cf0*/  @P5 FMUL.FTZ R14, R123, R116 ;  /* 0x000000747b0e5220 */ /* 0x000fe20000410000 */
[----:B---3--:R-:W-:-:S04]  /*1d00*/  @P5 FMUL.FTZ R121, R7, R126 ;  /* 0x0000007e07795220 */ /* 0x008fc80000410000 */
[----:B------:R-:W-:-:S07]  /*1d10*/  @P5 FMUL.FTZ R15, R121, R108 ;  /* 0x0000006c790f5220 */ /* 0x000fce0000410000 */
.L_x_26955:
[----:B------:R-:W0:Y:S01]  /*1d20*/  LDC.64 R124, c[0x0][0x3a8] ;  /* 0x0000ea00ff7c7b82 */ /* 0x000e220000000a00 */
[----:B------:R-:W-:Y:S01]  /*1d30*/  IADD3 R53, PT, PT, R53, 0x80, RZ ;  /* 0x0000008035357810 */ /* 0x000fe20007ffe0ff */
[C---:B0-----:R-:W-:Y:S01]  /*1d40*/  IMAD.WIDE.U32 R124, R107.reuse, 0x10, R124 ;  /* 0x000000106b7c7825 */ /* 0x041fe200078e007c */
[----:B------:R-:W-:-:S04]  /*1d50*/  IADD3 R107, PT, PT, R107, 0x80, RZ ;  /* 0x000000806b6b7810 */ /* 0x000fc80007ffe0ff */
[----:B------:R0:W-:Y:S03]  /*1d60*/  STG.E.128 desc[UR6][R124.64], R12 ;  /* 0x0000000c7c007986 */ /* 0x0001e6000c101d06 */
.L_x_26952:
[----:B------:R-:W-:Y:S05]  /*1d70*/  BSYNC.RECONVERGENT B0 ;  /* 0x0000000000007941 */ /* 0x000fea0003800200 */
.L_x_26951:
[----:B------:R-:W-:Y:S01]  /*1d80*/  ISETP.GE.U32.AND P1, PT, R0, 0x100, PT ;  /* 0x000001000000780c */ /* 0x000fe20003f26070 */
[----:B------:R-:W-:Y:S03]  /*1d90*/  BSSY.RECONVERGENT B0, `(.L_x_26956) ;  /* 0x0000039000007945 */ /* 0x000fe60003800200 */
[----:B0-----:R-:W-:-:S09]  /*1da0*/  P2R R124, PR, RZ, 0x2 ;  /* 0x00000002ff7c7803 */ /* 0x001fd20000000000 */
        /* <DEDUP_REMOVED lines=11> */
[----:B0----5:R-:W-:Y:S02]  /*1e60*/  MOV R18, R10 ;  /* 0x0000000a00127202 */ /* 0x021fe40000000f00 */
[----:B------:R-:W-:Y:S02]  /*1e70*/  MOV R16, R8 ;  /* 0x0000000800107202 */ /* 0x000fe40000000f00 */
[----:B------:R-:W-:-:S07]  /*1e80*/  MOV R17, R9 ;  /* 0x0000000900117202 */ /* 0x000fce0000000f00 */
[----:B------:R-:W0:Y:S01]  /*1e90*/  @P1 LDC R19, c[0x0][0x40c] ;  /* 0x00010300ff131b82 */ /* 0x000e220000000800 */
[--C-:B------:R-:W-:Y:S02]  /*1ea0*/  @P1 HADD2.F32 R116, -RZ, R101.reuse.H0_H0 ;  /* 0x20000065ff741230 */ /* 0x100fe40000004100 */
[----:B------:R-:W-:Y:S02]  /*1eb0*/  @P1 HADD2.F32 R123, -RZ, R101.H1_H1 ;  /* 0x30000065ff7b1230 */ /* 0x000fe40000004100 */
[----:B------:R-:W-:-:S03]  /*1ec0*/  @P1 HADD2.F32 R118, -RZ, R100.H1_H1 ;  /* 0x30000064ff761230 */ /* 0x000fc60000004100 */
[----:B------:R-:W1:Y:S08]  /*1ed0*/  @P1 LDC R121, c[0x0][0x40c] ;  /* 0x00010300ff791b82 */ /* 0x000e700000000800 */
[----:B------:R-:W2:Y:S01]  /*1ee0*/  @P1 LDC R108, c[0x0][0x40c] ;  /* 0x00010300ff6c1b82 */ /* 0x000ea20000000800 */
[----:B0-----:R-:W-:-:S04]  /*1ef0*/  @P1 FMUL.FTZ R19, R6, R19 ;  /* 0x0000001306131220 */ /* 0x001fc80000410000 */
[----:B------:R-:W-:Y:S01]  /*1f00*/  @P1 FFMA.FTZ R18, R19, R116, R10 ;  /* 0x0000007413121223 */ /* 0x000fe2000001000a */
[----:B------:R-:W-:Y:S01]  /*1f10*/  MOV R19, R11 ;  /* 0x0000000b00137202 */ /* 0x000fe20000000f00 */
[----:B-1----:R-:W-:-:S04]  /*1f20*/  @P1 FMUL.FTZ R121, R4, R121 ;  /* 0x0000007904791220 */ /* 0x002fc80000410000 */
[----:B------:R-:W-:Y:S01]  /*1f30*/  @P1 FFMA.FTZ R16, R121, R123, R8 ;  /* 0x0000007b79101223 */ /* 0x000fe20000010008 */
[----:B--2---:R-:W-:-:S04]  /*1f40*/  @P1 FMUL.FTZ R108, R5, R108 ;  /* 0x0000006c056c1220 */ /* 0x004fc80000410000 */
[----:B------:R-:W-:Y:S01]  /*1f50*/  @P1 FFMA.FTZ R17, R108, R118, R9 ;  /* 0x000000766c111223 */ /* 0x000fe20000010009 */
[----:B------:R-:W-:Y:S06]  /*1f60*/  @!P1 BRA `(.L_x_26959) ;  /* 0x0000000000589947 */ /* 0x000fec0003800000 */
[----:B------:R-:W-:Y:S02]  /*1f70*/  HADD2.F32 R19, -RZ, R100.H0_H0 ;  /* 0x20000064ff137230 */ /* 0x000fe40000004100 */
[----:B------:R-:W-:-:S04]  /*1f80*/  FMUL.FTZ R108, R7, UR12 ;  /* 0x0000000c076c7c20 */ /* 0x000fc80008410000 */
[----:B------:R-:W-:Y:S01]  /*1f90*/  FFMA.FTZ R19, R108, R19, R11 ;  /* 0x000000136c137223 */ /* 0x000fe2000001000b */
[----:B------:R-:W-:Y:S06]  /*1fa0*/  BRA `(.L_x_26959) ;  /* 0x0000000000487947 */ /* 0x000fec0003800000 */
.L_x_26958:
[----:B------:R-:W1:Y:S01]  /*1fb0*/  @P5 LDC R127, c[0x0][0x40c] ;  /* 0x00010300ff7f5b82 */ /* 0x000e620000000800 */
[--C-:B------:R-:W-:Y:S01]  /*1fc0*/  @P5 HADD2.F32 R126, -RZ, R101.reuse.H1_H1 ;  /* 0x30000065ff7e5230 */ /* 0x100fe20000004100 */
[----:B0-----:R-:W-:Y:S01]  /*1fd0*/  CS2R R16, SRZ ;  /* 0x0000000000107805 */ /* 0x001fe2000001ff00 */
[--C-:B------:R-:W-:Y:S01]  /*1fe0*/  @P5 HADD2.F32 R118, -RZ, R100.reuse.H1_H1 ;  /* 0x30000064ff765230 */ /* 0x100fe20000004100 */
[----:B------:R-:W-:Y:S01]  /*1ff0*/  CS2R R18, SRZ ;  /* 0x0000000000127805 */ /* 0x000fe2000001ff00 */
[----:B------:R-:W-:Y:S02]  /*2000*/  @P5 HADD2.F32 R116, -RZ, R101.H0_H0 ;  /* 0x20000065ff745230 */ /* 0x000fe40000004100 */
[----:B------:R-:W-:Y:S01]  /*2010*/  @P5 HADD2.F32 R108, -RZ, R100.H0_H0 ;  /* 0x20000064ff6c5230 */ /* 0x000fe20000004100 */
[----:B------:R-:W0:Y:S08]  /*2020*/  @P5 LDC R130, c[0x0][0x40c] ;  /* 0x00010300ff825b82 */ /* 0x000e300000000800 */
[----:B------:R-:W2:Y:S08]  /*2030*/  @P5 LDC R123, c[0x0][0x40c] ;  /* 0x00010300ff7b5b82 */ /* 0x000eb00000000800 */
[----:B------:R-:W3:Y:S01]  /*2040*/  @P5 LDC R128, c[0x0][0x40c] ;  /* 0x00010300ff805b82 */ /* 0x000ee20000000800 */
[----:B-1---5:R-:W-:-:S04]  /*2050*/  @P5 FMUL.FTZ R127, R4, R127 ;  /* 0x0000007f047f5220 */ /* 0x022fc80000410000 */
[----:B------:R-:W-:Y:S01]  /*2060*/  @P5 FMUL.FTZ R16, R127, R126 ;  /* 0x0000007e7f105220 */ /* 0x000fe20000410000 */
[----:B0-----:R-:W-:-:S04]  /*2070*/  @P5 FMUL.FTZ R125, R5, R130 ;  /* 0x00000082057d5220 */ /* 0x001fc80000410000 */
[----:B------:R-:W-:Y:S01]  /*2080*/  @P5 FMUL.FTZ R17, R125, R118 ;  /* 0x000000767d115220 */ /* 0x000fe20000410000 */
[----:B--2---:R-:W-:-:S04]  /*2090*/  @P5 FMUL.FTZ R123, R6, R123 ;  /* 0x0000007b067b5220 */ /* 0x004fc80000410000 */
[----:B------:R-:W-:Y:S01]  /*20a0*/  @P5 FMUL.FTZ R18, R123, R116 ;  /* 0x000000747b125220 */ /* 0x000fe20000410000 */
[----:B---3--:R-:W-:-:S04]  /*20b0*/  @P5 FMUL.FTZ R121, R7, R128 ;  /* 0x0000008007795220 */ /* 0x008fc80000410000 */
[----:B------:R-:W-:-:S07]  /*20c0*/  @P5 FMUL.FTZ R19, R121, R108 ;  /* 0x0000006c79135220 */ /* 0x000fce0000410000 */
.L_x_26959:
[----:B------:R-:W0:Y:S01]  /*20d0*/  LDC.64 R126, c[0x0][0x3a8] ;  /* 0x0000ea00ff7e7b82 */ /* 0x000e220000000a00 */
[----:B------:R-:W-:Y:S01]  /*20e0*/  IADD3 R53, PT, PT, R53, 0x80, RZ ;  /* 0x0000008035357810 */ /* 0x000fe20007ffe0ff */
[C---:B0-----:R-:W-:Y:S01]  /*20f0*/  IMAD.WIDE.U32 R126, R107.reuse, 0x10, R126 ;  /* 0x000000106b7e7825 */ /* 0x041fe200078e007e */
[----:B------:R-:W-:-:S04]  /*2100*/  IADD3 R107, PT, PT, R107, 0x80, RZ ;  /* 0x000000806b6b7810 */ /* 0x000fc80007ffe0ff */
[----:B------:R0:W-:Y:S03]  /*2110*/  STG.E.128 desc[UR6][R126.64], R16 ;  /* 0x000000107e007986 */ /* 0x0001e6000c101d06 */
.L_x_26957:
[----:B------:R-:W-:Y:S05]  /*2120*/  BSYNC.RECONVERGENT B0 ;  /* 0x0000000000007941 */ /* 0x000fea0003800200 */
.L_x_26956:
[----:B------:R-:W-:Y:S01]  /*2130*/  ISETP.GE.U32.AND P1, PT, R0, 0x180, PT ;  /* 0x000001800000780c */ /* 0x000fe20003f26070 */
[----:B------:R-:W-:Y:S03]  /*2140*/  BSSY.RECONVERGENT B0, `(.L_x_26960) ;  /* 0x0000039000007945 */ /* 0x000fe60003800200 */
[----:B------:R-:W-:-:S09]  /*2150*/  P2R R123, PR, RZ, 0x2 ;  /* 0x00000002ff7b7803 */ /* 0x000fd20000000000 */
        /* <DEDUP_REMOVED lines=8> */
[----:B------:R1:W5:Y:S01]  /*21e0*/  @P1 LDG.E.128 R8, desc[UR6][R20.64] ;  /* 0x0000000614081981 */ /* 0x000362000c1e1d00 */
[----:B------:R-:W-:Y:S05]  /*21f0*/  @!P1 BRA `(.L_x_26962) ;  /* 0x0000000000589947 */ /* 0x000fea0003800000 */
[----:B------:R-:W-:Y:S02]  /*2200*/  ISETP.GT.AND P1, PT, R52, RZ, PT ;  /* 0x000000ff3400720c */ /* 0x000fe40003f24270 */
[----:B-1---5:R-:W-:Y:S02]  /*2210*/  MOV R22, R10 ;  /* 0x0000000a00167202 */ /* 0x022fe40000000f00 */
[----:B------:R-:W-:Y:S02]  /*2220*/  MOV R20, R8 ;  /* 0x0000000800147202 */ /* 0x000fe40000000f00 */
[----:B------:R-:W-:-:S07]  /*2230*/  MOV R21, R9 ;  /* 0x0000000900157202 */ /* 0x000fce0000000f00 */
[----:B------:R-:W1:Y:S01]  /*2240*/  @P1 LDC R23, c[0x0][0x40c] ;  /* 0x00010300ff171b82 */ /* 0x000e620000000800 */
[--C-:B------:R-:W-:Y:S02]  /*2250*/  @P1 HADD2.F32 R116, -RZ, R99.reuse.H0_H0 ;  /* 0x20000063ff741230 */ /* 0x100fe40000004100 */
[----:B------:R-:W-:Y:S02]  /*2260*/  @P1 HADD2.F32 R125, -RZ, R99.H1_H1 ;  /* 0x30000063ff7d1230 */ /* 0x000fe40000004100 */
[----:B------:R-:W-:-:S03]  /*2270*/  @P1 HADD2.F32 R118, -RZ, R98.H1_H1 ;  /* 0x30000062ff761230 */ /* 0x000fc60000004100 */
[----:B------:R-:W2:Y:S08]  /*2280*/  @P1 LDC R121, c[0x0][0x40c] ;  /* 0x00010300ff791b82 */ /* 0x000eb00000000800 */
[----:B------:R-:W3:Y:S01]  /*2290*/  @P1 LDC R108, c[0x0][0x40c] ;  /* 0x00010300ff6c1b82 */ /* 0x000ee20000000800 */
[----:B-1----:R-:W-:-:S04]  /*22a0*/  @P1 FMUL.FTZ R23, R6, R23 ;  /* 0x0000001706171220 */ /* 0x002fc80000410000 */
[----:B------:R-:W-:Y:S01]  /*22b0*/  @P1 FFMA.FTZ R22, R23, R116, R10 ;  /* 0x0000007417161223 */ /* 0x000fe2000001000a */
[----:B------:R-:W-:Y:S01]  /*22c0*/  MOV R23, R11 ;  /* 0x0000000b00177202 */ /* 0x000fe20000000f00 */
[----:B--2---:R-:W-:-:S04]  /*22d0*/  @P1 FMUL.FTZ R121, R4, R121 ;  /* 0x0000007904791220 */ /* 0x004fc80000410000 */
[----:B------:R-:W-:Y:S01]  /*22e0*/  @P1 FFMA.FTZ R20, R121, R125, R8 ;  /* 0x0000007d79141223 */ /* 0x000fe20000010008 */
[----:B---3--:R-:W-:-:S04]  /*22f0*/  @P1 FMUL.FTZ R108, R5, R108 ;  /* 0x0000006c056c1220 */ /* 0x008fc80000410000 */
[----:B------:R-:W-:Y:S01]  /*2300*/  @P1 FFMA.FTZ R21, R108, R118, R9 ;  /* 0x000000766c151223 */ /* 0x000fe20000010009 */
[----:B------:R-:W-:Y:S06]  /*2310*/  @!P1 BRA `(.L_x_26963) ;  /* 0x0000000000589947 */ /* 0x000fec0003800000 */
[----:B------:R-:W-:Y:S02]  /*2320*/  HADD2.F32 R23, -RZ, R98.H0_H0 ;  /* 0x20000062ff177230 */ /* 0x000fe40000004100 */
[----:B------:R-:W-:-:S04]  /*2330*/  FMUL.FTZ R108, R7, UR12 ;  /* 0x0000000c076c7c20 */ /* 0x000fc80008410000 */
[----:B------:R-:W-:Y:S01]  /*2340*/  FFMA.FTZ R23, R108, R23, R11 ;  /* 0x000000176c177223 */ /* 0x000fe2000001000b */
[----:B------:R-:W-:Y:S06]  /*2350*/  BRA `(.L_x_26963) ;  /* 0x0000000000487947 */ /* 0x000fec0003800000 */
.L_x_26962:
[----:B------:R-:W2:Y:S01]  /*2360*/  @P5 LDC R129, c[0x0][0x40c] ;  /* 0x00010300ff815b82 */ /* 0x000ea20000000800 */
[--C-:B0-----:R-:W-:Y:S01]  /*2370*/  @P5 HADD2.F32 R126, -RZ, R99.reuse.H1_H1 ;  /* 0x30000063ff7e5230 */ /* 0x101fe20000004100 */
[----:B-1----:R-:W-:Y:S01]  /*2380*/  CS2R R20, SRZ ;  /* 0x0000000000147805 */ /* 0x002fe2000001ff00 */
[--C-:B------:R-:W-:Y:S01]  /*2390*/  @P5 HADD2.F32 R118, -RZ, R98.reuse.H1_H1 ;  /* 0x30000062ff765230 */ /* 0x100fe20000004100 */
[----:B------:R-:W-:Y:S01]  /*23a0*/  CS2R R22, SRZ ;  /* 0x0000000000167805 */ /* 0x000fe2000001ff00 */
[----:B------:R-:W-:Y:S02]  /*23b0*/  @P5 HADD2.F32 R116, -RZ, R99.H0_H0 ;  /* 0x20000063ff745230 */ /* 0x000fe40000004100 */
[----:B------:R-:W-:Y:S01]  /*23c0*/  @P5 HADD2.F32 R108, -RZ, R98.H0_H0 ;  /* 0x20000062ff6c5230 */ /* 0x000fe20000004100 */
[----:B------:R-:W0:Y:S08]  /*23d0*/  @P5 LDC R130, c[0x0][0x40c] ;  /* 0x00010300ff825b82 */ /* 0x000e300000000800 */
[----:B------:R-:W1:Y:S08]  /*23e0*/  @P5 LDC R125, c[0x0][0x40c] ;  /* 0x00010300ff7d5b82 */ /* 0x000e700000000800 */
[----:B------:R-:W3:Y:S01]  /*23f0*/  @P5 LDC R128, c[0x0][0x40c] ;  /* 0x00010300ff805b82 */ /* 0x000ee20000000800 */
[----:B--2--5:R-:W-:-:S04]  /*2400*/  @P5 FMUL.FTZ R129, R4, R129 ;  /* 0x0000008104815220 */ /* 0x024fc80000410000 */
[----:B------:R-:W-:Y:S01]  /*2410*/  @P5 FMUL.FTZ R20, R129, R126 ;  /* 0x0000007e81145220 */ /* 0x000fe20000410000 */
[----:B0-----:R-:W-:-:S04]  /*2420*/  @P5 FMUL.FTZ R127, R5, R130 ;  /* 0x00000082057f5220 */ /* 0x001fc80000410000 */
[----:B------:R-:W-:Y:S01]  /*2430*/  @P5 FMUL.FTZ R21, R127, R118 ;  /* 0x000000767f155220 */ /* 0x000fe20000410000 */
[----:B-1----:R-:W-:-:S04]  /*2440*/  @P5 FMUL.FTZ R125, R6, R125 ;  /* 0x0000007d067d5220 */ /* 0x002fc80000410000 */
[----:B------:R-:W-:Y:S01]  /*2450*/  @P5 FMUL.FTZ R22, R125, R116 ;  /* 0x000000747d165220 */ /* 0x000fe20000410000 */
[----:B---3--:R-:W-:-:S04]  /*2460*/  @P5 FMUL.FTZ R121, R7, R128 ;  /* 0x0000008007795220 */ /* 0x008fc80000410000 */
[----:B------:R-:W-:-:S07]  /*2470*/  @P5 FMUL.FTZ R23, R121, R108 ;  /* 0x0000006c79175220 */ /* 0x000fce0000410000 */
.L_x_26963:
[----:B0-----:R-:W0:Y:S01]  /*2480*/  LDC.64 R126, c[0x0][0x3a8] ;  /* 0x0000ea00ff7e7b82 */ /* 0x001e220000000a00 */
[----:B------:R-:W-:Y:S01]  /*2490*/  IADD3 R53, PT, PT, R53, 0x80, RZ ;  /* 0x0000008035357810 */ /* 0x000fe20007ffe0ff */
[C---:B0-----:R-:W-:Y:S01]  /*24a0*/  IMAD.WIDE.U32 R126, R107.reuse, 0x10, R126 ;  /* 0x000000106b7e7825 */ /* 0x041fe200078e007e */
[----:B------:R-:W-:-:S04]  /*24b0*/  IADD3 R107, PT, PT, R107, 0x80, RZ ;  /* 0x000000806b6b7810 */ /* 0x000fc80007ffe0ff */
[----:B------:R1:W-:Y:S03]  /*24c0*/  STG.E.128 desc[UR6][R126.64], R20 ;  /* 0x000000147e007986 */ /* 0x0003e6000c101d06 */
.L_x_26961:
[----:B------:R-:W-:Y:S05]  /*24d0*/  BSYNC.RECONVERGENT B0 ;  /* 0x0000000000007941 */ /* 0x000fea0003800200 */
.L_x_26960:
[----:B------:R-:W-:Y:S01]  /*24e0*/  ISETP.GE.U32.AND P1, PT, R0, 0x200, PT ;  /* 0x000002000000780c */ /* 0x000fe20003f26070 */
[----:B------:R-:W-:Y:S03]  /*24f0*/  BSSY.RECONVERGENT B0, `(.L_x_26964) ;  /* 0x0000039000007945 */ /* 0x000fe60003800200 */
[----:B------:R-:W-:-:S09]  /*2500*/  P2R R121, PR, RZ, 0x2 ;  /* 0x00000002ff797803 */ /* 0x000fd20000000000 */
        /* <DEDUP_REMOVED lines=8> */
[----:B------:R2:W5:Y:S01]  /*2590*/  @P1 LDG.E.128 R8, desc[UR6][R24.64] ;  /* 0x0000000618081981 */ /* 0x000562000c1e1d00 */
[----:B------:R-:W-:Y:S05]  /*25a0*/  @!P1 BRA `(.L_x_26966) ;  /* 0x0000000000589947 */ /* 0x000fea0003800000 */
[----:B------:R-:W-:Y:S02]  /*25b0*/  ISETP.GT.AND P1, PT, R52, RZ, PT ;  /* 0x000000ff3400720c */ /* 0x000fe40003f24270 */
[----:B--2--5:R-:W-:Y:S02]  /*25c0*/  MOV R26, R10 ;  /* 0x0000000a001a7202 */ /* 0x024fe40000000f00 */
[----:B------:R-:W-:Y:S02]  /*25d0*/  MOV R24, R8 ;  /* 0x0000000800187202 */ /* 0x000fe40000000f00 */
[----:B------:R-:W-:-:S07]  /*25e0*/  MOV R25, R9 ;  /* 0x0000000900197202 */ /* 0x000fce0000000f00 */
[----:B------:R-:W2:Y:S01]  /*25f0*/  @P1 LDC R27, c[0x0][0x40c] ;  /* 0x00010300ff1b1b82 */ /* 0x000ea20000000800 */
[--C-:B------:R-:W-:Y:S02]  /*2600*/  @P1 HADD2.F32 R116, -RZ, R97.reuse.H0_H0 ;  /* 0x20000061ff741230 */ /* 0x100fe40000004100 */
[----:B01----:R-:W-:Y:S02]  /*2610*/  @P1 HADD2.F32 R126, -RZ, R97.H1_H1 ;  /* 0x30000061ff7e1230 */ /* 0x003fe40000004100 */
[----:B------:R-:W-:-:S03]  /*2620*/  @P1 HADD2.F32 R118, -RZ, R96.H1_H1 ;  /* 0x30000060ff761230 */ /* 0x000fc60000004100 */
[----:B------:R-:W0:Y:S08]  /*2630*/  @P1 LDC R125, c[0x0][0x40c] ;  /* 0x00010300ff7d1b82 */ /* 0x000e300000000800 */
[----:B------:R-:W1:Y:S01]  /*2640*/  @P1 LDC R108, c[0x0][0x40c] ;  /* 0x00010300ff6c1b82 */ /* 0x000e620000000800 */
[----:B--2---:R-:W-:-:S04]  /*2650*/  @P1 FMUL.FTZ R27, R6, R27 ;  /* 0x0000001b061b1220 */ /* 0x004fc80000410000 */
[----:B------:R-:W-:Y:S01]  /*2660*/  @P1 FFMA.FTZ R26, R27, R116, R10 ;  /* 0x000000741b1a1223 */ /* 0x000fe2000001000a */
[----:B------:R-:W-:Y:S01]  /*2670*/  MOV R27, R11 ;  /* 0x0000000b001b7202 */ /* 0x000fe20000000f00 */
[----:B0-----:R-:W-:-:S04]  /*2680*/  @P1 FMUL.FTZ R125, R4, R125 ;  /* 0x0000007d047d1220 */ /* 0x001fc80000410000 */
[----:B------:R-:W-:Y:S01]  /*2690*/  @P1 FFMA.FTZ R24, R125, R126, R8 ;  /* 0x0000007e7d181223 */ /* 0x000fe20000010008 */
[----:B-1----:R-:W-:-:S04]  /*26a0*/  @P1 FMUL.FTZ R108, R5, R108 ;  /* 0x0000006c056c1220 */ /* 0x002fc80000410000 */
[----:B------:R-:W-:Y:S01]  /*26b0*/  @P1 FFMA.FTZ R25, R108, R118, R9 ;  /* 0x000000766c191223 */ /* 0x000fe20000010009 */
[----:B------:R-:W-:Y:S06]  /*26c0*/  @!P1 BRA `(.L_x_26967) ;  /* 0x0000000000589947 */ /* 0x000fec0003800000 */
[----:B------:R-:W-:Y:S02]  /*26d0*/  HADD2.F32 R27, -RZ, R96.H0_H0 ;  /* 0x20000060ff1b7230 */ /* 0x000fe40000004100 */
[----:B------:R-:W-:-:S04]  /*26e0*/  FMUL.FTZ R108, R7, UR12 ;  /* 0x0000000c076c7c20 */ /* 0x000fc80008410000 */
[----:B------:R-:W-:Y:S01]  /*26f0*/  FFMA.FTZ R27, R108, R27, R11 ;  /* 0x0000001b6c1b7223 */ /* 0x000fe2000001000b */
[----:B------:R-:W-:Y:S06]  /*2700*/  BRA `(.L_x_26967) ;  /* 0x0000000000487947 */ /* 0x000fec0003800000 */
.L_x_26966:
[----:B------:R-:W3:Y:S01]  /*2710*/  @P5 LDC R131, c[0x0][0x40c] ;  /* 0x00010300ff835b82 */ /* 0x000ee20000000800 */
[--C-:B01----:R-:W-:Y:S01]  /*2720*/  @P5 HADD2.F32 R126, -RZ, R97.reuse.H1_H1 ;  /* 0x30000061ff7e5230 */ /* 0x103fe20000004100 */
[----:B--2---:R-:W-:Y:S01]  /*2730*/  CS2R R24, SRZ ;  /* 0x0000000000187805 */ /* 0x004fe2000001ff00 */
[--C-:B------:R-:W-:Y:S01]  /*2740*/  @P5 HADD2.F32 R118, -RZ, R96.reuse.H1_H1 ;  /* 0x30000060ff765230 */ /* 0x100fe20000004100 */
[----:B------:R-:W-:Y:S01]  /*2750*/  CS2R R26, SRZ ;  /* 0x00000000001a7805 */ /* 0x000fe2000001ff00 */
[----:B------:R-:W-:Y:S02]  /*2760*/  @P5 HADD2.F32 R116, -RZ, R97.H0_H0 ;  /* 0x20000061ff745230 */ /* 0x000fe40000004100 */
[----:B------:R-:W-:Y:S01]  /*2770*/  @P5 HADD2.F32 R108, -RZ, R96.H0_H0 ;  /* 0x20000060ff6c5230 */ /* 0x000fe20000004100 */
[----:B------:R-:W0:Y:S08]  /*2780*/  @P5 LDC R130, c[0x0][0x40c] ;  /* 0x00010300ff825b82 */ /* 0x000e300000000800 */
[----:B------:R-:W1:Y:S08]  /*2790*/  @P5 LDC R127, c[0x0][0x40c] ;  /* 0x00010300ff7f5b82 */ /* 0x000e700000000800 */
[----:B------:R-:W2:Y:S01]  /*27a0*/  @P5 LDC R128, c[0x0][0x40c] ;  /* 0x00010300ff805b82 */ /* 0x000ea20000000800 */
[----:B---3-5:R-:W-:-:S04]  /*27b0*/  @P5 FMUL.FTZ R131, R4, R131 ;  /* 0x0000008304835220 */ /* 0x028fc80000410000 */
[----:B------:R-:W-:Y:S01]  /*27c0*/  @P5 FMUL.FTZ R24, R131, R126 ;  /* 0x0000007e83185220 */ /* 0x000fe20000410000 */
[----:B0-----:R-:W-:-:S04]  /*27d0*/  @P5 FMUL.FTZ R129, R5, R130 ;  /* 0x0000008205815220 */ /* 0x001fc80000410000 */
[----:B------:R-:W-:Y:S01]  /*27e0*/  @P5 FMUL.FTZ R25, R129, R118 ;  /* 0x0000007681195220 */ /* 0x000fe20000410000 */
[----:B-1----:R-:W-:-:S04]  /*27f0*/  @P5 FMUL.FTZ R127, R6, R127 ;  /* 0x0000007f067f5220 */ /* 0x002fc80000410000 */
[----:B------:R-:W-:Y:S01]  /*2800*/  @P5 FMUL.FTZ R26, R127, R116 ;  /* 0x000000747f1a5220 */ /* 0x000fe20000410000 */
[----:B--2---:R-:W-:-:S04]  /*2810*/  @P5 FMUL.FTZ R125, R7, R128 ;  /* 0x00000080077d5220 */ /* 0x004fc80000410000 */
[----:B------:R-:W-:-:S07]  /*2820*/  @P5 FMUL.FTZ R27, R125, R108 ;  /* 0x0000006c7d1b5220 */ /* 0x000fce0000410000 */
.L_x_26967:
[----:B------:R-:W0:Y:S01]  /*2830*/  LDC.64 R126, c[0x0][0x3a8] ;  /* 0x0000ea00ff7e7b82 */ /* 0x000e220000000a00 */
[----:B------:R-:W-:Y:S01]  /*2840*/  IADD3 R53, PT, PT, R53, 0x80, RZ ;  /* 0x0000008035357810 */ /* 0x000fe20007ffe0ff */
[C---:B0-----:R-:W-:Y:S01]  /*2850*/  IMAD.WIDE.U32 R126, R107.reuse, 0x10, R126 ;  /* 0x000000106b7e7825 */ /* 0x041fe200078e007e */
[----:B------:R-:W-:-:S04]  /*2860*/  IADD3 R107, PT, PT, R107, 0x80, RZ ;  /* 0x000000806b6b7810 */ /* 0x000fc80007ffe0ff */
[----:B------:R2:W-:Y:S03]  /*2870*/  STG.E.128 desc[UR6][R126.64], R24 ;  /* 0x000000187e007986 */ /* 0x0005e6000c101d06 */
.L_x_26965:
[----:B------:R-:W-:Y:S05]  /*2880*/  BSYNC.RECONVERGENT B0 ;  /* 0x0000000000007941 */ /* 0x000fea0003800200 */
.L_x_26964:
[----:B------:R-:W-:Y:S01]  /*2890*/  ISETP.GE.U32.AND P1, PT, R0, 0x280, PT ;  /* 0x000002800000780c */ /* 0x000fe20003f26070 */
[----:B------:R-:W-:Y:S03]  /*28a0*/  BSSY.RECONVERGENT B0, `(.L_x_26968) ;  /* 0x0000039000007945 */ /* 0x000fe60003800200 */
[----:B------:R-:W-:-:S09]  /*28b0*/  P2R R118, PR, RZ, 0x2 ;  /* 0x00000002ff767803 */ /* 0x000fd20000000000 */
        /* <DEDUP_REMOVED lines=8> */
[----:B------:R3:W5:Y:S01]  /*2940*/  @P1 LDG.E.128 R8, desc[UR6][R28.64] ;  /* 0x000000061c081981 */ /* 0x000762000c1e1d00 */
[----:B------:R-:W-:Y:S05]  /*2950*/  @!P1 BRA `(.L_x_26970) ;  /* 0x0000000000589947 */ /* 0x000fea0003800000 */
[----:B------:R-:W-:Y:S02]  /*2960*/  ISETP.GT.AND P1, PT, R52, RZ, PT ;  /* 0x000000ff3400720c */ /* 0x000fe40003f24270 */
[----:B---3-5:R-:W-:Y:S02]  /*2970*/  MOV R30, R10 ;  /* 0x0000000a001e7202 */ /* 0x028fe40000000f00 */
[----:B------:R-:W-:Y:S02]  /*2980*/  MOV R28, R8 ;  /* 0x00000008001c7202 */ /* 0x000fe40000000f00 */
[----:B------:R-:W-:-:S07]  /*2990*/  MOV R29, R9 ;  /* 0x00000009001d7202 */ /* 0x000fce0000000f00 */
[----:B------:R-:W3:Y:S01]  /*29a0*/  @P1 LDC R31, c[0x0][0x40c] ;  /* 0x00010300ff1f1b82 */ /* 0x000ee20000000800 */
[--C-:B------:R-:W-:Y:S02]  /*29b0*/  @P1 HADD2.F32 R116, -RZ, R95.reuse.H0_H0 ;  /* 0x2000005fff741230 */ /* 0x100fe40000004100 */
[----:B012---:R-:W-:Y:S02]  /*29c0*/  @P1 HADD2.F32 R127, -RZ, R95.H1_H1 ;  /* 0x3000005fff7f1230 */ /* 0x007fe40000004100 */
[----:B------:R-:W-:-:S03]  /*29d0*/  @P1 HADD2.F32 R126, -RZ, R94.H1_H1 ;  /* 0x3000005eff7e1230 */ /* 0x000fc60000004100 */
[----:B------:R-:W0:Y:S08]  /*29e0*/  @P1 LDC R125, c[0x0][0x40c] ;  /* 0x00010300ff7d1b82 */ /* 0x000e300000000800 */
[----:B------:R-:W1:Y:S01]  /*29f0*/  @P1 LDC R108, c[0x0][0x40c] ;  /* 0x00010300ff6c1b82 */ /* 0x000e620000000800 */
[----:B---3--:R-:W-:-:S04]  /*2a00*/  @P1 FMUL.FTZ R31, R6, R31 ;  /* 0x0000001f061f1220 */ /* 0x008fc80000410000 */
        /* <DEDUP_REMOVED lines=11> */
.L_x_26970:
[----:B------:R-:W4:Y:S01]  /*2ac0*/  @P5 LDC R131, c[0x0][0x40c] ;  /* 0x00010300ff835b82 */ /* 0x000f220000000800 */
[--C-:B------:R-:W-:Y:S01]  /*2ad0*/  @P5 HADD2.F32 R128, -RZ, R95.reuse.H1_H1 ;  /* 0x3000005fff805230 */ /* 0x100fe20000004100 */
[----:B---3--:R-:W-:Y:S01]  /*2ae0*/  CS2R R28, SRZ ;  /* 0x00000000001c7805 */ /* 0x008fe2000001ff00 */
[--C-:B------:R-:W-:Y:S01]  /*2af0*/  @P5 HADD2.F32 R108, -RZ, R94.reuse.H1_H1 ;  /* 0x3000005eff6c5230 */ /* 0x100fe20000004100 */
[----:B------:R-:W-:Y:S01]  /*2b00*/  CS2R R30, SRZ ;  /* 0x00000000001e7805 */ /* 0x000fe2000001ff00 */
[----:B------:R-:W-:Y:S02]  /*2b10*/  @P5 HADD2.F32 R116, -RZ, R95.H0_H0 ;  /* 0x2000005fff745230 */ /* 0x000fe40000004100 */
[----:B------:R-:W-:Y:S01]  /*2b20*/  @P5 HADD2.F32 R125, -RZ, R94.H0_H0 ;  /* 0x2000005eff7d5230 */ /* 0x000fe20000004100 */
[----:B------:R-:W3:Y:S08]  /*2b30*/  @P5 LDC R130, c[0x0][0x40c] ;  /* 0x00010300ff825b82 */ /* 0x000ef00000000800 */
[----:B------:R-:W3:Y:S08]  /*2b40*/  @P5 LDC R129, c[0x0][0x40c] ;  /* 0x00010300ff815b82 */ /* 0x000ef00000000800 */
[----:B012---:R-:W0:Y:S01]  /*2b50*/  @P5 LDC R126, c[0x0][0x40c] ;  /* 0x00010300ff7e5b82 */ /* 0x007e220000000800 */
[----:B----45:R-:W-:-:S04]  /*2b60*/  @P5 FMUL.FTZ R131, R4, R131 ;  /* 0x0000008304835220 */ /* 0x030fc80000410000 */
[----:B------:R-:W-:Y:S01]  /*2b70*/  @P5 FMUL.FTZ R28, R131, R128 ;  /* 0x00000080831c5220 */ /* 0x000fe20000410000 */
[----:B---3--:R-:W-:-:S04]  /*2b80*/  @P5 FMUL.FTZ R127, R5, R130 ;  /* 0x00000082057f5220 */ /* 0x008fc80000410000 */
[----:B------:R-:W-:Y:S01]  /*2b90*/  @P5 FMUL.FTZ R29, R127, R108 ;  /* 0x0000006c7f1d5220 */ /* 0x000fe20000410000 */
[----:B------:R-:W-:-:S04]  /*2ba0*/  @P5 FMUL.FTZ R129, R6, R129 ;  /* 0x0000008106815220 */ /* 0x000fc80000410000 */
[----:B------:R-:W-:Y:S01]  /*2bb0*/  @P5 FMUL.FTZ R30, R129, R116 ;  /* 0x00000074811e5220 */ /* 0x000fe20000410000 */
[----:B0-----:R-:W-:-:S04]  /*2bc0*/  @P5 FMUL.FTZ R126, R7, R126 ;  /* 0x0000007e077e5220 */ /* 0x001fc80000410000 */
[----:B------:R-:W-:-:S07]  /*2bd0*/  @P5 FMUL.FTZ R31, R126, R125 ;  /* 0x0000007d7e1f5220 */ /* 0x000fce0000410000 */
.L_x_26971:
[----:B------:R-:W0:Y:S01]  /*2be0*/  LDC.64 R126, c[0x0][0x3a8] ;  /* 0x0000ea00ff7e7b82 */ /* 0x000e220000000a00 */
[----:B------:R-:W-:Y:S01]  /*2bf0*/  IADD3 R53, PT, PT, R53, 0x80, RZ ;  /* 0x0000008035357810 */ /* 0x000fe20007ffe0ff */
[C---:B0-----:R-:W-:Y:S01]  /*2c00*/  IMAD.WIDE.U32 R126, R107.reuse, 0x10, R126 ;  /* 0x000000106b7e7825 */ /* 0x041fe200078e007e */
[----:B------:R-:W-:-:S04]  /*2c10*/  IADD3 R107, PT, PT, R107, 0x80, RZ ;  /* 0x000000806b6b7810 */ /* 0x000fc80007ffe0ff */
[----:B------:R3:W-:Y:S03]  /*2c20*/  STG.E.128 desc[UR6][R126.64], R28 ;  /* 0x0000001c7e007986 */ /* 0x0007e6000c101d06 */
.L_x_26969:
[----:B------:R-:W-:Y:S05]  /*2c30*/  BSYNC.RECONVERGENT B0 ;  /* 0x0000000000007941 */ /* 0x000fea0003800200 */
.L_x_26968:
[----:B------:R-:W-:Y:S01]  /*2c40*/  ISETP.GE.U32.AND P1, PT, R0, 0x300, PT ;  /* 0x000003000000780c */ /* 0x000fe20003f26070 */
[----:B------:R-:W-:Y:S03]  /*2c50*/  BSSY.RECONVERGENT B0, `(.L_x_26972) ;  /* 0x0000039000007945 */ /* 0x000fe60003800200 */
[----:B------:R-:W-:-:S09]  /*2c60*/  P2R R116, PR, RZ, 0x2 ;  /* 0x00000002ff747803 */ /* 0x000fd20000000000 */
        /* <DEDUP_REMOVED lines=8> */
[----:B------:R4:W5:Y:S01]  /*2cf0*/  @P1 LDG.E.128 R8, desc[UR6][R32.64] ;  /* 0x0000000620081981 */ /* 0x000962000c1e1d00 */
[----:B------:R-:W-:Y:S05]  /*2d00*/  @!P1 BRA `(.L_x_26974) ;  /* 0x0000000000589947 */ /* 0x000fea0003800000 */
[----:B------:R-:W-:Y:S02]  /*2d10*/  ISETP.GT.AND P1, PT, R52, RZ, PT ;  /* 0x000000ff3400720c */ /* 0x000fe40003f24270 */
[----:B----45:R-:W-:Y:S02]  /*2d20*/  MOV R34, R10 ;  /* 0x0000000a00227202 */ /* 0x030fe40000000f00 */
[----:B------:R-:W-:Y:S02]  /*2d30*/  MOV R32, R8 ;  /* 0x0000000800207202 */ /* 0x000fe40000000f00 */
[----:B------:R-:W-:-:S07]  /*2d40*/  MOV R33, R9 ;  /* 0x0000000900217202 */ /* 0x000fce0000000f00 */
[----:B------:R-:W0:Y:S01]  /*2d50*/  @P1 LDC R35, c[0x0][0x40c] ;  /* 0x00010300ff231b82 */ /* 0x000e220000000800 */
[--C-:B-123--:R-:W-:Y:S02]  /*2d60*/  @P1 HADD2.F32 R126, -RZ, R93.reuse.H0_H0 ;  /* 0x2000005dff7e1230 */ /* 0x10efe40000004100 */
        /* <DEDUP_REMOVED lines=16> */
.L_x_26974:
[----:B------:R-:W0:Y:S01]  /*2e70*/  @P5 LDC R131, c[0x0][0x40c] ;  /* 0x00010300ff835b82 */ /* 0x000e220000000800 */
[--C-:B-123--:R-:W-:Y:S01]  /*2e80*/  @P5 HADD2.F32 R126, -RZ, R93.reuse.H1_H1 ;  /* 0x3000005dff7e5230 */ /* 0x10efe20000004100 */
[----:B----4-:R-:W-:Y:S01]  /*2e90*/  CS2R R32, SRZ ;  /* 0x0000000000207805 */ /* 0x010fe2000001ff00 */
        /* <DEDUP_REMOVED lines=15> */
.L_x_26975:
[----:B------:R-:W0:Y:S01]  /*2f90*/  LDC.64 R126, c[0x0][0x3a8] ;  /* 0x0000ea00ff7e7b82 */ /* 0x000e220000000a00 */
[----:B------:R-:W-:Y:S01]  /*2fa0*/  IADD3 R53, PT, PT, R53, 0x80, RZ ;  /* 0x0000008035357810 */ /* 0x000fe20007ffe0ff */
[C---:B0-----:R-:W-:Y:S01]  /*2fb0*/  IMAD.WIDE.U32 R126, R107.reuse, 0x10, R126 ;  /* 0x000000106b7e7825 */ /* 0x041fe200078e007e */
[----:B------:R-:W-:-:S04]  /*2fc0*/  IADD3 R107, PT, PT, R107, 0x80, RZ ;  /* 0x000000806b6b7810 */ /* 0x000fc80007ffe0ff */
[----:B------:R4:W-:Y:S03]  /*2fd0*/  STG.E.128 desc[UR6][R126.64], R32 ;  /* 0x000000207e007986 */ /* 0x0009e6000c101d06 */
.L_x_26973:
[----:B------:R-:W-:Y:S05]  /*2fe0*/  BSYNC.RECONVERGENT B0 ;  /* 0x0000000000007941 */ /* 0x000fea0003800200 */
.L_x_26972:
[----:B------:R-:W-:Y:S01]  /*2ff0*/  ISETP.GE.U32.AND P1, PT, R0, 0x380, PT ;  /* 0x000003800000780c */ /* 0x000fe20003f26070 */
[----:B------:R-:W-:-:S12]  /*3000*/  BSSY.RECONVERGENT B0, `(.L_x_26976) ;  /* 0x0000038000007945 */ /* 0x000fd80003800200 */
        /* <DEDUP_REMOVED lines=15> */
[--C-:B--234-:R-:W-:Y:S02]  /*3100*/  @P2 HADD2.F32 R126, -RZ, R91.reuse.H0_H0 ;  /* 0x2000005bff7e2230 */ /* 0x11cfe40000004100 */
        /* <DEDUP_REMOVED lines=16> */
.L_x_26978:
[----:B------:R-:W1:Y:S01]  /*3210*/  @P5 LDC R131, c[0x0][0x40c] ;  /* 0x00010300ff835b82 */ /* 0x000e620000000800 */
[--C-:B--234-:R-:W-:Y:S01]  /*3220*/  @P5 HADD2.F32 R126, -RZ, R91.reuse.H1_H1 ;  /* 0x3000005bff7e5230 */ /* 0x11cfe20000004100 */
        /* <DEDUP_REMOVED lines=16> */
.L_x_26979:
[----:B------:R-:W0:Y:S01]  /*3330*/  LDC.64 R126, c[0x0][0x3a8] ;  /* 0x0000ea00ff7e7b82 */ /* 0x000e220000000a00 */
[----:B------:R-:W-:Y:S01]  /*3340*/  IADD3 R53, PT, PT, R53, 0x80, RZ ;  /* 0x0000008035357810 */ /* 0x000fe20007ffe0ff */
[C---:B0-----:R-:W-:Y:S01]  /*3350*/  IMAD.WIDE.U32 R126, R107.reuse, 0x10, R126 ;  /* 0x000000106b7e7825 */ /* 0x041fe200078e007e */
[----:B------:R-:W-:-:S04]  /*3360*/  IADD3 R107, PT, PT, R107, 0x80, RZ ;  /* 0x000000806b6b7810 */ /* 0x000fc80007ffe0ff */
[----:B------:R0:W-:Y:S03]  /*3370*/  STG.E.128 desc[UR6][R126.64], R36 ;  /* 0x000000247e007986 */ /* 0x0001e6000c101d06 */
.L_x_26977:
[----:B------:R-:W-:Y:S05]  /*3380*/  BSYNC.RECONVERGENT B0 ;  /* 0x0000000000007941 */ /* 0x000fea0003800200 */
.L_x_26976:
        /* <DEDUP_REMOVED lines=34> */
.L_x_26982:
        /* <DEDUP_REMOVED lines=18> */
.L_x_26983:
[----:B------:R-:W0:Y:S01]  /*36d0*/  LDC.64 R126, c[0x0][0x3a8] ;  /* 0x0000ea00ff7e7b82 */ /* 0x000e220000000a00 */
[----:B------:R-:W-:Y:S01]  /*36e0*/  IADD3 R53, PT, PT, R53, 0x80, RZ ;  /* 0x0000008035357810 */ /* 0x000fe20007ffe0ff */
[C---:B0-----:R-:W-:Y:S01]  /*36f0*/  IMAD.WIDE.U32 R126, R107.reuse, 0x10, R126 ;  /* 0x000000106b7e7825 */ /* 0x041fe200078e007e */
[----:B------:R-:W-:-:S04]  /*3700*/  IADD3 R107, PT, PT, R107, 0x80, RZ ;  /* 0x000000806b6b7810 */ /* 0x000fc80007ffe0ff */
[----:B------:R0:W-:Y:S03]  /*3710*/  STG.E.128 desc[UR6][R126.64], R40 ;  /* 0x000000287e007986 */ /* 0x0001e6000c101d06 */
.L_x_26981:
[----:B------:R-:W-:Y:S05]  /*3720*/  BSYNC.RECONVERGENT B0 ;  /* 0x0000000000007941 */ /* 0x000fea0003800200 */
.L_x_26980:
        /* <DEDUP_REMOVED lines=34> */
.L_x_26986:
        /* <DEDUP_REMOVED lines=18> */
.L_x_26987:
[----:B------:R-:W0:Y:S01]  /*3a70*/  LDC.64 R126, c[0x0][0x3a8] ;  /* 0x0000ea00ff7e7b82 */ /* 0x000e220000000a00 */
[----:B------:R-:W-:Y:S01]  /*3a80*/  IADD3 R53, PT, PT, R53, 0x80, RZ ;  /* 0x0000008035357810 */ /* 0x000fe20007ffe0ff */
[C---:B0-----:R-:W-:Y:S01]  /*3a90*/  IMAD.WIDE.U32 R126, R107.reuse, 0x10, R126 ;  /* 0x000000106b7e7825 */ /* 0x041fe200078e007e */
[----:B------:R-:W-:-:S04]  /*3aa0*/  IADD3 R107, PT, PT, R107, 0x80, RZ ;  /* 0x000000806b6b7810 */ /* 0x000fc80007ffe0ff */
[----:B------:R0:W-:Y:S03]  /*3ab0*/  STG.E.128 desc[UR6][R126.64], R44 ;  /* 0x0000002c7e007986 */ /* 0x0001e6000c101d06 */
.L_x_26985:
[----:B------:R-:W-:Y:S05]  /*3ac0*/  BSYNC.RECONVERGENT B0 ;  /* 0x0000000000007941 */ /* 0x000fea0003800200 */
.L_x_26984:
        /* <DEDUP_REMOVED lines=18> */
[----:B--234-:R-:W-:Y:S02]  /*3bf0*/  @P5 HADD2.F32 R126, -RZ, R85.H1_H1 ;  /* 0x30000055ff7e5230 */ /* 0x01cfe40000004100 */
        /* <DEDUP_REMOVED lines=15> */
.L_x_26990:
[----:B------:R-:W1:Y:S01]  /*3cf0*/  @P5 LDC R129, c[0x0][0x40c] ;  /* 0x00010300ff815b82 */ /* 0x000e620000000800 */
[--C-:B------:R-:W-:Y:S01]  /*3d00*/  @P5 HADD2.F32 R128, -RZ, R85.reuse.H1_H1 ;  /* 0x30000055ff805230 */ /* 0x100fe20000004100 */
[----:B0-----:R-:W-:Y:S01]  /*3d10*/  CS2R R48, SRZ ;  /* 0x0000000000307805 */ /* 0x001fe2000001ff00 */
[--C-:B--234-:R-:W-:Y:S01]  /*3d20*/  @P5 HADD2.F32 R126, -RZ, R84.reuse.H1_H1 ;  /* 0x30000054ff7e5230 */ /* 0x11cfe20000004100 */
        /* <DEDUP_REMOVED lines=14> */
.L_x_26991:
[----:B------:R-:W0:Y:S02]  /*3e10*/  LDC.64 R52, c[0x0][0x3a8] ;  /* 0x0000ea00ff347b82 */ /* 0x000e240000000a00 */
[----:B0-----:R-:W-:-:S05]  /*3e20*/  IMAD.WIDE.U32 R52, R107, 0x10, R52 ;  /* 0x000000106b347825 */ /* 0x001fca00078e0034 */
[----:B------:R0:W-:Y:S02]  /*3e30*/  STG.E.128 desc[UR6][R52.64], R48 ;  /* 0x0000003034007986 */ /* 0x0001e4000c101d06 */
.L_x_26989:
[----:B------:R-:W-:Y:S05]  /*3e40*/  BSYNC.RECONVERGENT B0 ;  /* 0x0000000000007941 */ /* 0x000fea0003800200 */
.L_x_26988:
[----:B0-----:R-:W-:Y:S01]  /*3e50*/  FADD.FTZ R52, RZ, R12 ;  /* 0x0000000cff347221 */ /* 0x001fe20000010000 */
        /* <DEDUP_REMOVED lines=54> */
[----:B-1234-:R-:W0:Y:S02]  /*41c0*/  SHFL.BFLY PT, R127, R128, 0x2, 0x1f ;  /* 0x0c401f00807f7f89 */ /* 0x01ee2400000e0000 */
        /* <DEDUP_REMOVED lines=95> */
[----:B------:R-:W-:-:S03]  /*47c0*/  HFMA2 R107, -RZ, RZ, 0, 0 ;  /* 0x00000000ff6b7431 */ /* 0x000fc600000001ff */
        /* <DEDUP_REMOVED lines=21> */
.L_x_26993:
[----:B------:R-:W-:Y:S05]  /*4920*/  BSYNC.RECONVERGENT B0 ;  /* 0x0000000000007941 */ /* 0x000fea0003800200 */
.L_x_26992:
        /* <DEDUP_REMOVED lines=13> */
.L_x_26995:
[----:B------:R-:W-:Y:S05]  /*4a00*/  BSYNC.RECONVERGENT B0 ;  /* 0x0000000000007941 */ /* 0x000fea0003800200 */
.L_x_26994:
        /* <DEDUP_REMOVED lines=34> */
[----:B------:R-:W-:Y:S02]  /*4c30*/  FMUL.FTZ R125, R125, R108 ;  /* 0x0000006c7d7d7220 */ /* 0x000fe40000410000 */
[----:B------:R-:W1:Y:S01]  /*4c40*/  SHFL.IDX PT, R108, R107, RZ, 0x1f ;  /* 0x00001fff6b6c7589 */ /* 0x000e6200000e0000 */
[----:B------:R-:W2:Y:S01]  /*4c50*/  LDC R53, c[0x0][0x448] ;  /* 0x00011200ff357b82 */ /* 0x000ea20000000800 */
[----:B------:R-:W-:-:S05]  /*4c60*/  FFMA.FTZ R127, R52, R125, R127 ;  /* 0x0000007d347f7223 */ /* 0x000fca000001007f */
[----:B------:R-:W2:Y:S02]  /*4c70*/  SHFL.IDX PT, R52, R127, RZ, 0x1f ;  /* 0x00001fff7f347589 */ /* 0x000ea400000e0000 */
        /* <DEDUP_REMOVED lines=10> */
[----:B-----5:R-:W-:-:S13]  /*4d20*/  ISETP.GE.AND P6, PT, R54, 0x1, PT ;  /* 0x000000013600780c */ /* 0x020fda0003fc6270 */
[----:B0-----:R-:W-:Y:S05]  /*4d30*/  @!P6 BRA `(.L_x_26996) ;  /* 0x000000100040e947 */ /* 0x001fea0003800000 */
[----:B------:R-:W-:Y:S01]  /*4d40*/  IADD3 R54, PT, PT, R54, -0x1, RZ ;  /* 0xffffffff36367810 */ /* 0x000fe20007ffe0ff */
[----:B------:R-:W-:Y:S01]  /*4d50*/  BSSY.RECONVERGENT B0, `(.L_x_26997) ;  /* 0x000001f000007945 */ /* 0x000fe20003800200 */
[----:B------:R-:W-:-:S03]  /*4d60*/  FSEL R108, R108, RZ, !P5 ;  /* 0x000000ff6c6c7208 */ /* 0x000fc60006800000 */
[----:B------:R-:W-:-:S05]  /*4d70*/  IMAD R55, R54, R55, RZ ;  /* 0x0000003736377224 */ /* 0x000fca00078e02ff */
        /* <DEDUP_REMOVED lines=8> */
[----:B------:R-:W-:Y:S01]  /*4e00*/  FADD.FTZ R134, R15, -R108 ;  /* 0x8000006c0f867221 */ /* 0x000fe20000010000 */
[----:B------:R-:W-:Y:S02]  /*4e10*/  HADD2.F32 R129, -RZ, R83.H1_H1 ;  /* 0x30000053ff817230 */ /* 0x000fe40000004100 */
[C---:B------:R-:W-:Y:S01]  /*4e20*/  FMUL.FTZ R131, R107.reuse, R136 ;  /* 0x000000886b837220 */ /* 0x040fe20000410000 */
[----:B------:R-:W-:Y:S02]  /*4e30*/  HADD2.F32 R52, -RZ, R70.H0_H0 ;  /* 0x20000046ff347230 */ /* 0x000fe40000004100 */
[----:B------:R-:W-:Y:S01]  /*4e40*/  FMUL.FTZ R132, R107, R132 ;  /* 0x000000846b847220 */ /* 0x000fe20000410000 */
[----:B------:R-:W-:-:S02]  /*4e50*/  HADD2.F32 R130, -RZ, R104.H0_H0 ;  /* 0x20000068ff827230 */ /* 0x000fc40000004100 */
[C---:B------:R-:W-:Y:S01]  /*4e60*/  FMUL.FTZ R128, R107.reuse, R128 ;  /* 0x000000806b807220 */ /* 0x040fe20000410000 */
[----:B------:R-:W-:Y:S02]  /*4e70*/  HADD2.F32 R53, -RZ, R139.H0_H0 ;  /* 0x2000008bff357230 */ /* 0x000fe40000004100 */
[----:B------:R-:W-:Y:S01]  /*4e80*/  FMUL.FTZ R125, R107, R134 ;  /* 0x000000866b7d7220 */ /* 0x000fe20000410000 */
[----:B------:R-:W-:Y:S02]  /*4e90*/  HADD2.F32 R54, -RZ, R83.H0_H0 ;  /* 0x20000053ff367230 */ /* 0x000fe40000004100 */
        /* <DEDUP_REMOVED lines=10> */
.L_x_26998:
[----:B------:R-:W-:Y:S05]  /*4f40*/  BSYNC.RECONVERGENT B0 ;  /* 0x0000000000007941 */ /* 0x000fea0003800200 */
.L_x_26997:
[----:B------:R-:W-:Y:S01]  /*4f50*/  ISETP.NE.AND P0, PT, R124, RZ, PT ;  /* 0x000000ff7c00720c */ /* 0x000fe20003f05270 */
[----:B------:R-:W-:-:S12]  /*4f60*/  BSSY.RECONVERGENT B0, `(.L_x_26999) ;  /* 0x000001a000007945 */ /* 0x000fd80003800200 */
[----:B------:R-:W-:Y:S05]  /*4f70*/  @!P0 BRA `(.L_x_27000) ;  /* 0x0000000000608947 */ /* 0x000fea0003800000 */
[----:B0-----:R-:W0:Y:S01]  /*4f80*/  LDC.64 R148, c[0x0][0x428] ;  /* 0x00010a00ff947b82 */ /* 0x001e220000000a00 */
[--C-:B------:R-:W-:Y:S01]  /*4f90*/  FADD.FTZ R134, R16, -R108.reuse ;  /* 0x8000006c10867221 */ /* 0x100fe20000010000 */
        /* <DEDUP_REMOVED lines=22> */
.L_x_27000:
[----:B------:R-:W-:Y:S05]  /*5100*/  BSYNC.RECONVERGENT B0 ;  /* 0x0000000000007941 */ /* 0x000fea0003800200 */
.L_x_26999:
[----:B------:R-:W-:Y:S01]  /*5110*/  ISETP.NE.AND P0, PT, R123, RZ, PT ;  /* 0x000000ff7b00720c */ /* 0x000fe20003f05270 */
[----:B------:R-:W-:-:S12]  /*5120*/  BSSY.RECONVERGENT B0, `(.L_x_27001) ;  /* 0x000001a000007945 */ /* 0x000fd80003800200 */
[----:B------:R-:W-:Y:S05]  /*5130*/  @!P0 BRA `(.L_x_27002) ;  /* 0x0000000000608947 */ /* 0x000fea0003800000 */
[----:B01----:R-:W0:Y:S01]  /*5140*/  LDC.64 R148, c[0x0][0x428] ;  /* 0x00010a00ff947b82 */ /* 0x003e220000000a00 */
        /* <DEDUP_REMOVED lines=23> */
.L_x_27002:
[----:B------:R-:W-:Y:S05]  /*52c0*/  BSYNC.RECONVERGENT B0 ;  /* 0x0000000000007941 */ /* 0x000fea0003800200 */
.L_x_27001:
[----:B------:R-:W-:Y:S01]  /*52d0*/  ISETP.NE.AND P0, PT, R121, RZ, PT ;  /* 0x000000ff7900720c */ /* 0x000fe20003f05270 */
[----:B------:R-:W-:-:S12]  /*52e0*/  BSSY.RECONVERGENT B0, `(.L_x_27003) ;  /* 0x000001a000007945 */ /* 0x000fd80003800200 */
[----:B------:R-:W-:Y:S05]  /*52f0*/  @!P0 BRA `(.L_x_27004) ;  /* 0x0000000000608947 */ /* 0x000fea0003800000 */
[----:B012---:R-:W0:Y:S01]  /*5300*/  LDC.64 R148, c[0x0][0x428] ;  /* 0x00010a00ff947b82 */ /* 0x007e220000000a00 */
        /* <DEDUP_REMOVED lines=23> */
.L_x_27004:
[----:B------:R-:W-:Y:S05]  /*5480*/  BSYNC.RECONVERGENT B0 ;  /* 0x0000000000007941 */ /* 0x000fea0003800200 */
.L_x_27003:
[----:B------:R-:W-:Y:S01]  /*5490*/  ISETP.NE.AND P0, PT, R118, RZ, PT ;  /* 0x000000ff7600720c */ /* 0x000fe20003f05270 */
[----:B------:R-:W-:-:S12]  /*54a0*/  BSSY.RECONVERGENT B0, `(.L_x_27005) ;  /* 0x000001a000007945 */ /* 0x000fd80003800200 */
[----:B------:R-:W-:Y:S05]  /*54b0*/  @!P0 BRA `(.L_x_27006) ;  /* 0x0000000000608947 */ /* 0x000fea0003800000 */
[----:B0123--:R-:W0:Y:S01]  /*54c0*/  LDC.64 R148, c[0x0][0x428] ;  /* 0x00010a00ff947b82 */ /* 0x00fe220000000a00 */
        /* <DEDUP_REMOVED lines=23> */
.L_x_27006:
[----:B------:R-:W-:Y:S05]  /*5640*/  BSYNC.RECONVERGENT B0 ;  /* 0x0000000000007941 */ /* 0x000fea0003800200 */
.L_x_27005:
[----:B------:R-:W-:Y:S01]  /*5650*/  ISETP.NE.AND P0, PT, R116, RZ, PT ;  /* 0x000000ff7400720c */ /* 0x000fe20003f05270 */
[----:B------:R-:W-:-:S12]  /*5660*/  BSSY.RECONVERGENT B0, `(.L_x_27007) ;  /* 0x000001a000007945 */ /* 0x000fd80003800200 */
[----:B------:R-:W-:Y:S05]  /*5670*/  @!P0 BRA `(.L_x_27008) ;  /* 0x0000000000608947 */ /* 0x000fea0003800000 */
[----:B01234-:R-:W0:Y:S01]  /*5680*/  LDC.64 R148, c[0x0][0x428] ;  /* 0x00010a00ff947b82 */ /* 0x01fe220000000a00 */
        /* <DEDUP_REMOVED lines=23> */
.L_x_27008:
[----:B------:R-:W-:Y:S05]  /*5800*/  BSYNC.RECONVERGENT B0 ;  /* 0x0000000000007941 */ /* 0x000fea0003800200 */
.L_x_27007:
[----:B------:R-:W-:Y:S04]  /*5810*/  BSSY.RECONVERGENT B0, `(.L_x_27009) ;  /* 0x000001a000007945 */ /* 0x000fe80003800200 */
        /* <DEDUP_REMOVED lines=25> */
.L_x_27010:
[----:B------:R-:W-:Y:S05]  /*59b0*/  BSYNC.RECONVERGENT B0 ;  /* 0x0000000000007941 */ /* 0x000fea0003800200 */
.L_x_27009:
        /* <DEDUP_REMOVED lines=26> */
.L_x_27012:
[----:B------:R-:W-:Y:S05]  /*5b60*/  BSYNC.RECONVERGENT B0 ;  /* 0x0000000000007941 */ /* 0x000fea0003800200 */
.L_x_27011:
        /* <DEDUP_REMOVED lines=26> */
.L_x_27014:
[----:B------:R-:W-:Y:S05]  /*5d10*/  BSYNC.RECONVERGENT B0 ;  /* 0x0000000000007941 */ /* 0x000fea0003800200 */
.L_x_27013:
        /* <DEDUP_REMOVED lines=17> */
.L_x_27015:
[----:B------:R-:W-:Y:S05]  /*5e30*/  BSYNC.RECONVERGENT B0 ;  /* 0x0000000000007941 */ /* 0x000fea0003800200 */
.L_x_26996:
[----:B01234-:R-:W0:Y:S01]  /*5e40*/  LDC.64 R52, c[0x0][0x380] ;  /* 0x0000e000ff347b82 */ /* 0x01fe220000000a00 */
[----:B------:R-:W-:Y:S01]  /*5e50*/  UPLOP3.LUT UP1, UPT, UPT, UPT, UP1, 0x40, 0x4 ;  /* 0x000000000004789c */ /* 0x000fe20003f2e810 */
[----:B0-----:R-:W-:-:S04]  /*5e60*/  IADD3 R72, PT, PT, R72, R52, RZ ;  /* 0x0000003448487210 */ /* 0x001fc80007ffe0ff */
[----:B------:R-:W-:-:S13]  /*5e70*/  ISETP.GE.AND P0, PT, R72, R53, PT ;  /* 0x000000354800720c */ /* 0x000fda0003f06270 */
[----:B------:R-:W-:Y:S05]  /*5e80*/  @!P0 BRA `(.L_x_27016) ;  /* 0xffffffb800848947 */ /* 0x000fea000383ffff */
[----:B------:R-:W-:Y:S05]  /*5e90*/  EXIT ;  /* 0x000000000000794d */ /* 0x000fea0003800000 */
.L_x_27017:
        /* <DEDUP_REMOVED lines=14> */
.L_x_34114:


//--------------------- .text._ZN10layer_norm13ln_fwd_kernelINS_13Kernel_traitsI6__halfffffjLj5120ELj1ELj1ELj4ELj16ENS_18Kernel_traits_baseILj5120ES2_ffffjLj128EEEEELb0ELb1ELb1ELb1EEEvNS_9FwdParamsE --------------------------
	.section	.text._ZN10layer_norm13ln_fwd_kernelINS_13Kernel_traitsI6__halfffffjLj5120ELj1ELj1ELj4ELj16ENS_18Kernel_traits_baseILj5120ES2_ffffjLj128EEEEELb0ELb1ELb1ELb1EEEvNS_9FwdParamsE,"ax",@progbits
	.align	128
        .global         _ZN10layer_norm13ln_fwd_kernelINS_13Kernel_traitsI6__halfffffjLj5120ELj1ELj1ELj4ELj16ENS_18Kernel_traits_baseILj5120ES2_ffffjLj128EEEEELb0ELb1ELb1ELb1EEEvNS_9FwdParamsE
        .type           _ZN10layer_norm13ln_fwd_kernelINS_13Kernel_traitsI6__halfffffjLj5120ELj1ELj1ELj4ELj16ENS_18Kernel_traits_baseILj5120ES2_ffffjLj128EEEEELb0ELb1ELb1ELb1EEEvNS_9FwdParamsE,@function
        .size           _ZN10layer_norm13ln_fwd_kernelINS_13Kernel_traitsI6__halfffffjLj5120ELj1ELj1ELj4ELj16ENS_18Kernel_traits_baseILj5120ES2_ffffjLj128EEEEELb0ELb1ELb1ELb1EEEvNS_9FwdParamsE,(.L_x_34115 - _ZN10layer_norm13ln_fwd_kernelINS_13Kernel_traitsI6__halfffffjLj5120ELj1ELj1ELj4ELj16ENS_18Kernel_traits_baseILj5120ES2_ffffjLj128EEEEELb0ELb1ELb1ELb1EEEvNS_9FwdParamsE)
        .other          _ZN10layer_norm13ln_fwd_kernelINS_13Kernel_traitsI6__halfffffjLj5120ELj1ELj1ELj4ELj16ENS_18Kernel_traits_baseILj5120ES2_ffffjLj128EEEEELb0ELb1ELb1ELb1EEEvNS_9FwdParamsE,@"STO_CUDA_ENTRY STV_DEFAULT"
_ZN10layer_norm13ln_fwd_kernelINS_13Kernel_traitsI6__halfffffjLj5120ELj1ELj1ELj4ELj16ENS_18Kernel_traits_baseILj5120ES2_ffffjLj128EEEEELb0ELb1ELb1ELb1EEEvNS_9FwdParamsE:
.text._ZN10layer_norm13ln_fwd_kernelINS_13Kernel_traitsI6__halfffffjLj5120ELj1ELj1ELj4ELj16ENS_18Kernel_traits_baseILj5120ES2_ffffjLj128EEEEELb0ELb1ELb1ELb1EEEvNS_9FwdParamsE:
        /* <DEDUP_REMOVED lines=46> */
.L_x_27018:
        /* <DEDUP_REMOVED lines=34> */
.L_x_27019:
[----:B------:R-:W0:Y:S02]  /*0500*/  LDCU UR4, c[0x0][0x384] ;  /* 0x00007080ff0477ac */ /* 0x000e240008000800 */
[----:B0-----:R-:W-:-:S13]  /*0510*/  ISETP.GE.AND P0, PT, R0, UR4, PT ;  /* 0x0000000400007c0c */ /* 0x001fda000bf06270 */
[----:B------:R-:W-:Y:S05]  /*0520*/  @P0 EXIT ;  /* 0x000000000000094d */ /* 0x000fea0003800000 */
[----:B-----5:R-:W-:Y:S01]  /*0530*/  MOV R97, R4 ;  /* 0x0000000400617202 */ /* 0x020fe20000000f00 */
[----:B------:R-:W0:Y:S01]  /*0540*/  LDCU UR12, c[0x0][0x40c] ;  /* 0x00008180ff0c77ac */ /* 0x000e220008000800 */
[----:B------:R-:W-:Y:S02]  /*0550*/  MOV R96, R5 ;  /* 0x0000000500607202 */ /* 0x000fe40000000f00 */
[--C-:B--2---:R-:W-:Y:S01]  /*0560*/  SHF.R.U64 R28, R4, 0x10, R5.reuse ;  /* 0x00000010041c7819 */ /* 0x104fe20000001205 */
[----:B------:R-:W1:Y:S01]  /*0570*/  LDCU.U8 UR10, c[0x0][0x410] ;  /* 0x00008200ff0a77ac */ /* 0x000e620008000000 */
[----:B------:R-:W-:Y:S02]  /*0580*/  SHF.R.U32.HI R29, RZ, 0x10, R5 ;  /* 0x00000010ff1d7819 */ /* 0x000fe40000011605 */
[----:B------:R-:W-:Y:S01]  /*0590*/  MOV R105, R14 ;  /* 0x0000000e00697202 */ /* 0x000fe20000000f00 */
[----:B------:R-:W2:Y:S01]  /*05a0*/  LDCU UR11, c[0x0][0x400] ;  /* 0x00008000ff0b77ac */ /* 0x000ea20008000800 */
[----:B------:R-:W-:-:S02]  /*05b0*/  MOV R95, R6 ;  /* 0x00000006005f7202 */ /* 0x000fc40000000f00 */
[----:B------:R-:W-:Y:S01]  /*05c0*/  SHF.R.U64 R30, R6, 0x10, R7 ;  /* 0x00000010061e7819 */ /* 0x000fe20000001207 */
[----:B------:R-:W3:Y:S01]  /*05d0*/  LDCU.64 UR8, c[0x0][0x3a0] ;  /* 0x00007400ff0877ac */ /* 0x000ee20008000a00 */
[----:B------:R-:W-:Y:S02]  /*05e0*/  MOV R4, R17 ;  /* 0x0000001100047202 */ /* 0x000fe40000000f00 */
[----:B------:R-:W-:Y:S01]  /*05f0*/  MOV R122, R20 ;  /* 0x00000014007a7202 */ /* 0x000fe20000000f00 */
[----:B------:R-:W-:Y:S01]  /*0600*/  UPLOP3.LUT UP0, UPT, UPT, UPT, UPT, 0x40, 0x4 ;  /* 0x000000000004789c */ /* 0x000fe20003f0e870 */
[----:B------:R-:W-:Y:S02]  /*0610*/  MOV R5, R21 ;  /* 0x0000001500057202 */ /* 0x000fe40000000f00 */
[----:B------:R-:W-:Y:S02]  /*0620*/  MOV R124, R24 ;  /* 0x00000018007c7202 */ /* 0x000fe40000000f00 */
[----:B------:R-:W-:-:S02]  /*0630*/  MOV R6, R25 ;  /* 0x0000001900067202 */ /* 0x000fc40000000f00 */
[----:B------:R-:W-:Y:S02]  /*0640*/  PRMT R105, R105, 0x5410, R4 ;  /* 0x0000541069697816 */ /* 0x000fe40000000004 */
[----:B------:R-:W-:Y:S02]  /*0650*/  PRMT R122, R122, 0x5410, R5 ;  /* 0x000054107a7a7816 */ /* 0x000fe40000000005 */
[----:B------:R-:W-:Y:S02]  /*0660*/  MOV R94, R7 ;  /* 0x00000007005e7202 */ /* 0x000fe40000000f00 */
[----:B------:R-:W-:Y:S02]  /*0670*/  PRMT R124, R124, 0x5410, R6 ;  /* 0x000054107c7c7816 */ /* 0x000fe40000000006 */
[----:B------:R-:W-:Y:S02]  /*0680*/  MOV R4, R80 ;  /* 0x0000005000047202 */ /* 0x000fe40000000f00 */
[----:B------:R-:W-:-:S02]  /*0690*/  MOV R5, R81 ;  /* 0x0000005100057202 */ /* 0x000fc40000000f00 */
[----:B------:R-:W-:Y:S02]  /*06a0*/  SHF.R.U32.HI R7, RZ, 0x10, R7 ;  /* 0x00000010ff077819 */ /* 0x000fe40000011607 */
[----:B------:R-:W-:Y:S02]  /*06b0*/  MOV R93, R8 ;  /* 0x00000008005d7202 */ /* 0x000fe40000000f00 */
[----:B------:R-:W-:Y:S02]  /*06c0*/  MOV R6, R78 ;  /* 0x0000004e00067202 */ /* 0x000fe40000000f00 */
[----:B------:R-:W-:Y:S02]  /*06d0*/  PRMT R126, R4, 0x5410, R5 ;  /* 0x00005410047e7816 */ /* 0x000fe40000000005 */
[----:B------:R-:W-:Y:S02]  /*06e0*/  PRMT R93, R93, 0x5410, R7 ;  /* 0x000054105d5d7816 */ /* 0x000fe40000000007 */
[----:B------:R-:W-:-:S02]  /*06f0*/  PRMT R127, R6, 0x7610, R127 ;  /* 0x00007610067f7816 */ /* 0x000fc4000000007f */
[----:B------:R-:W-:Y:S02]  /*0700*/  MOV R4, R79 ;  /* 0x0000004f00047202 */ /* 0x000fe40000000f00 */
[----:B------:R-:W-:Y:S02]  /*0710*/  MOV R7, R84 ;  /* 0x0000005400077202 */ /* 0x000fe40000000f00 */
[----:B------:R-:W-:Y:S02]  /*0720*/  PRMT R127, R127, 0x5410, R4 ;  /* 0x000054107f7f7816 */ /* 0x000fe40000000004 */
[----:B------:R-:W-:Y:S02]  /*0730*/  MOV R5, R76 ;  /* 0x0000004c00057202 */ /* 0x000fe40000000f00 */
[----:B------:R-:W-:Y:S02]  /*0740*/  MOV R6, R77 ;  /* 0x0000004d00067202 */ /* 0x000fe40000000f00 */
[----:B------:R-:W-:-:S02]  /*0750*/  PRMT R129, R7, 0x7610, R129 ;  /* 0x0000761007817816 */ /* 0x000fc40000000081 */
[----:B------:R-:W-:Y:S02]  /*0760*/  MOV R4, R85 ;  /* 0x0000005500047202 */ /* 0x000fe40000000f00 */
[----:B------:R-:W-:Y:S02]  /*0770*/  MOV R7, R82 ;  /* 0x0000005200077202 */ /* 0x000fe40000000f00 */
[----:B------:R-:W-:Y:S02]  /*0780*/  PRMT R128, R5, 0x5410, R6 ;  /* 0x0000541005807816 */ /* 0x000fe40000000006 */
[----:B------:R-:W-:Y:S02]  /*0790*/  PRMT R129, R129, 0x5410, R4 ;  /* 0x0000541081817816 */ /* 0x000fe40000000004 */
[----:B------:R-:W-:Y:S02]  /*07a0*/  MOV R5, R74 ;  /* 0x0000004a00057202 */ /* 0x000fe40000000f00 */
[----:B------:R-:W-:-:S02]  /*07b0*/  MOV R6, R75 ;  /* 0x0000004b00067202 */ /* 0x000fc40000000f00 */
[----:B------:R-:W-:Y:S02]  /*07c0*/  PRMT R131, R7, 0x7610, R131 ;  /* 0x0000761007837816 */ /* 0x000fe40000000083 */
[----:B------:R-:W-:Y:S02]  /*07d0*/  MOV R4, R83 ;  /* 0x0000005300047202 */ /* 0x000fe40000000f00 */
[----:B------:R-:W-:Y:S02]  /*07e0*/  MOV R7, R70 ;  /* 0x0000004600077202 */ /* 0x000fe40000000f00 */
[----:B------:R-:W-:Y:S02]  /*07f0*/  PRMT R130, R5, 0x5410, R6 ;  /* 0x0000541005827816 */ /* 0x000fe40000000006 */
[----:B------:R-:W-:Y:S02]  /*0800*/  PRMT R131, R131, 0x5410, R4 ;  /* 0x0000541083837816 */ /* 0x000fe40000000004 */
[----:B------:R-:W-:-:S02]  /*0810*/  MOV R5, R72 ;  /* 0x0000004800057202 */ /* 0x000fc40000000f00 */
[----:B------:R-:W-:Y:S02]  /*0820*/  MOV R6, R73 ;  /* 0x0000004900067202 */ /* 0x000fe40000000f00 */
[----:B------:R-:W-:Y:S02]  /*0830*/  PRMT R133, R7, 0x7610, R133 ;  /* 0x0000761007857816 */ /* 0x000fe40000000085 */
[----:B------:R-:W-:Y:S02]  /*0840*/  MOV R4, R71 ;  /* 0x0000004700047202 */ /* 0x000fe40000000f00 */
[----:B------:R-:W-:Y:S02]  /*0850*/  PRMT R132, R5, 0x5410, R6 ;  /* 0x0000541005847816 */ /* 0x000fe40000000006 */
[----:B------:R-:W-:Y:S02]  /*0860*/  PRMT R133, R133, 0x5410, R4 ;  /* 0x0000541085857816 */ /* 0x000fe40000000004 */
[----:B------:R-:W-:-:S02]  /*0870*/  SHF.R.U64 R134, R68, 0x10, R69 ;  /* 0x0000001044867819 */ /* 0x000fc40000001245 */
[----:B------:R-:W-:Y:S02]  /*0880*/  SHF.R.U32.HI R5, RZ, 0x10, R69 ;  /* 0x00000010ff057819 */ /* 0x000fe40000011645 */
[--C-:B------:R-:W-:Y:S02]  /*0890*/  SHF.R.U64 R135, R66, 0x10, R67.reuse ;  /* 0x0000001042877819 */ /* 0x100fe40000001243 */
[----:B------:R-:W-:Y:S02]  /*08a0*/  SHF.R.U32.HI R4, RZ, 0x10, R67 ;  /* 0x00000010ff047819 */ /* 0x000fe40000011643 */
[----:B------:R-:W-:Y:S02]  /*08b0*/  PRMT R134, R134, 0x5410, R5 ;  /* 0x0000541086867816 */ /* 0x000fe40000000005 */
[----:B------:R-:W-:Y:S02]  /*08c0*/  PRMT R135, R135, 0x5410, R4 ;  /* 0x0000541087877816 */ /* 0x000fe40000000004 */
[----:B------:R-:W-:-:S02]  /*08d0*/  SHF.R.U64 R136, R64, 0x10, R65 ;  /* 0x0000001040887819 */ /* 0x000fc40000001241 */
[----:B------:R-:W-:Y:S02]  /*08e0*/  SHF.R.U32.HI R5, RZ, 0x10, R65 ;  /* 0x00000010ff057819 */ /* 0x000fe40000011641 */
[----:B------:R-:W-:Y:S02]  /*08f0*/  SHF.R.U32.HI R137, RZ, 0x10, R61 ;  /* 0x00000010ff897819 */ /* 0x000fe4000001163d */
[----:B------:R-:W-:Y:S02]  /*0900*/  SHF.R.U64 R4, R58, 0x10, R59 ;  /* 0x000000103a047819 */ /* 0x000fe4000000123b */
[----:B------:R-:W-:Y:S02]  /*0910*/  PRMT R136, R136, 0x5410, R5 ;  /* 0x0000541088887816 */ /* 0x000fe40000000005 */
[----:B------:R-:W-:Y:S02]  /*0920*/  PRMT R137, R137, 0x5410, R4 ;  /* 0x0000541089897816 */ /* 0x000fe40000000004 */
[----:B------:R-:W-:-:S02]  /*0930*/  SHF.R.U32.HI R138, RZ, 0x10, R59 ;  /* 0x00000010ff8a7819 */ /* 0x000fc4000001163b */
[--C-:B------:R-:W-:Y:S02]  /*0940*/  SHF.R.U64 R5, R56, 0x10, R57.reuse ;  /* 0x0000001038057819 */ /* 0x100fe40000001239 */
[----:B------:R-:W-:Y:S02]  /*0950*/  SHF.R.U32.HI R139, RZ, 0x10, R57 ;  /* 0x00000010ff8b7819 */ /* 0x000fe40000011639 */
[----:B------:R-:W-:Y:S02]  /*0960*/  SHF.R.U64 R4, R54, 0x10, R55 ;  /* 0x0000001036047819 */ /* 0x000fe40000001237 */
[----:B------:R-:W-:Y:S02]  /*0970*/  MOV R103, R18 ;  /* 0x0000001200677202 */ /* 0x000fe40000000f00 */
[----:B------:R-:W-:Y:S02]  /*0980*/  MOV R101, R22 ;  /* 0x0000001600657202 */ /* 0x000fe40000000f00 */
[----:B------:R-:W-:-:S02]  /*0990*/  MOV R99, R26 ;  /* 0x0000001a00637202 */ /* 0x000fc40000000f00 */
[----:B------:R-:W-:Y:S02]  /*09a0*/  MOV R91, R10 ;  /* 0x0000000a005b7202 */ /* 0x000fe40000000f00 */
[----:B------:R-:W-:Y:S02]  /*09b0*/  MOV R89, R12 ;  /* 0x0000000c00597202 */ /* 0x000fe40000000f00 */
        /* <DEDUP_REMOVED lines=16> */
[----:B------:R-:W-:Y:S02]  /*0ac0*/  SHF.R.U32.HI R16, RZ, 0x10, R17 ;  /* 0x00000010ff107819 */ /* 0x000fe40000011611 */
[----:B------:R-:W-:Y:S02]  /*0ad0*/  SHF.R.U64 R123, R20, 0x10, R21 ;  /* 0x00000010147b7819 */ /* 0x000fe40000001215 */
[----:B------:R-:W-:Y:S02]  /*0ae0*/  PRMT R138, R138, 0x5410, R5 ;  /* 0x000054108a8a7816 */ /* 0x000fe40000000005 */
[----:B------:R-:W-:Y:S02]  /*0af0*/  PRMT R139, R139, 0x5410, R4 ;  /* 0x000054108b8b7816 */ /* 0x000fe40000000004 */
        /* <DEDUP_REMOVED lines=10> */
[----:B------:R-:W-:Y:S02]  /*0ba0*/  SHF.R.U32.HI R140, RZ, 0x10, R55 ;  /* 0x00000010ff8c7819 */ /* 0x000fe40000011637 */
[--C-:B------:R-:W-:Y:S02]  /*0bb0*/  SHF.R.U64 R4, R52, 0x10, R53.reuse ;  /* 0x0000001034047819 */ /* 0x100fe40000001235 */
[----:B------:R-:W-:Y:S02]  /*0bc0*/  SHF.R.U32.HI R141, RZ, 0x10, R53 ;  /* 0x00000010ff8d7819 */ /* 0x000fe40000011635 */
[----:B------:R-:W-:-:S02]  /*0bd0*/  SHF.R.U64 R5, R2, 0x10, R3 ;  /* 0x0000001002057819 */ /* 0x000fc40000001203 */
        /* <DEDUP_REMOVED lines=20> */
[----:B------:R-:W-:Y:S02]  /*0d20*/  SHF.R.U32.HI R142, RZ, 0x10, R3 ;  /* 0x00000010ff8e7819 */ /* 0x000fe40000011603 */
[----:B------:R-:W-:Y:S02]  /*0d30*/  PRMT R140, R140, 0x5410, R4 ;  /* 0x000054108c8c7816 */ /* 0x000fe40000000004 */
[----:B0123--:R-:W-:-:S07]  /*0d40*/  PRMT R141, R141, 0x5410, R5 ;  /* 0x000054108d8d7816 */ /* 0x00ffce0000000005 */
.L_x_27045:
[----:B------:R-:W0:Y:S08]  /*0d50*/  LDC.64 R12, c[0x0][0x3f0] ;  /* 0x0000fc00ff0c7b82 */ /* 0x000e300000000a00 */
[----:B------:R-:W1:Y:S08]  /*0d60*/  LDC.64 R14, c[0x0][0x3f8] ;  /* 0x0000fe00ff0e7b82 */ /* 0x000e700000000a00 */
[----:B------:R-:W2:Y:S01]  /*0d70*/  LDC R110, c[0x0][0x388] ;  /* 0x0000e200ff6e7b82 */ /* 0x000ea20000000800 */
[----:B0-----:R-:W-:-:S05]  /*0d80*/  IMAD.WIDE R16, R0, 0x4, R12 ;  /* 0x0000000400107825 */ /* 0x001fca00078e020c */
[----:B------:R2:W3:Y:S01]  /*0d90*/  LDG.E R48, desc[UR6][R16.64] ;  /* 0x0000000610307981 */ /* 0x0004e2000c1e1900 */
[----:B------:R-:W-:Y:S02]  /*0da0*/  HFMA2 R49, -RZ, RZ, 0, 0 ;  /* 0x00000000ff317431 */ /* 0x000fe400000001ff */
[----:B-1----:R-:W-:-:S05]  /*0db0*/  IMAD.WIDE R14, R0, 0x4, R14 ;  /* 0x00000004000e7825 */ /* 0x002fca00078e020e */
[----:B------:R-:W5:Y:S01]  /*0dc0*/  LDG.E R109, desc[UR6][R14.64] ;  /* 0x000000060e6d7981 */ /* 0x000f62000c1e1900 */
[----:B------:R-:W-:Y:S01]  /*0dd0*/  ISETP.NE.U32.AND P0, PT, RZ, UR8, PT ;  /* 0x00000008ff007c0c */ /* 0x000fe2000bf05070 */
[----:B--2---:R-:W-:-:S03]  /*0de0*/  IMAD R16, R0, R110, RZ ;  /* 0x0000006e00107224 */ /* 0x004fc600078e02ff */
[----:B------:R-:W-:Y:S02]  /*0df0*/  ISETP.NE.AND.EX P0, PT, RZ, UR9, PT, P0 ;  /* 0x00000009ff007c0c */ /* 0x000fe4000bf05300 */
[----:B------:R-:W-:-:S04]  /*0e00*/  SHF.R.S32.HI R17, RZ, 0x1f, R16 ;  /* 0x0000001fff117819 */ /* 0x000fc80000011410 */
[----:B------:R-:W-:Y:S02]  /*0e10*/  LEA.HI R17, R17, R16, RZ, 0x2 ;  /* 0x0000001011117211 */ /* 0x000fe400078f10ff */
[----:B------:R-:W-:Y:S02]  /*0e20*/  SHF.R.U32.HI R23, RZ, 0x10, R81 ;  /* 0x00000010ff177819 */ /* 0x000fe40000011651 */
[----:B------:R-:W-:Y:S02]  /*0e30*/  LEA.HI.SX32 R114, R17, R86, 0x1e ;  /* 0x0000005611727211 */ /* 0x000fe400078ff2ff */
[----:B---3--:R-:W-:-:S13]  /*0e40*/  ISETP.GE.AND P1, PT, R48, 0x1, PT ;  /* 0x000000013000780c */ /* 0x008fda0003f26270 */
[----:B------:R-:W0:Y:S01]  /*0e50*/  @P1 LDC.64 R12, c[0x0][0x390] ;  /* 0x0000e400ff0c1b82 */ /* 0x000e220000000a00 */
[----:B------:R-:W-:-:S05]  /*0e60*/  @P1 IADD3 R19, PT, PT, R48, -0x1, RZ ;  /* 0xffffffff30131810 */ /* 0x000fca0007ffe0ff */
[----:B------:R-:W-:-:S05]  /*0e70*/  @P1 IMAD R19, R19, R110, RZ ;  /* 0x0000006e13131224 */ /* 0x000fca00078e02ff */
[----:B------:R-:W-:-:S04]  /*0e80*/  @P1 SHF.R.S32.HI R18, RZ, 0x1f, R19 ;  /* 0x0000001fff121819 */ /* 0x000fc80000011413 */
[----:B------:R-:W-:-:S04]  /*0e90*/  @P1 LEA.HI R19, R18, R19, RZ, 0x2 ;  /* 0x0000001312131211 */ /* 0x000fc800078f10ff */
[----:B------:R-:W-:Y:S02]  /*0ea0*/  @P1 LEA.HI.SX32 R49, R19, R86, 0x1e ;  /* 0x0000005613311211 */ /* 0x000fe400078ff2ff */
[----:B------:R-:W-:-:S03]  /*0eb0*/  SHF.R.U64 R18, R80, 0x10, R81 ;  /* 0x0000001050127819 */ /* 0x000fc60000001251 */
[----:B0-----:R-:W-:-:S05]  /*0ec0*/  @P1 IMAD.WIDE.U32 R12, R49, 0x10, R12 ;  /* 0x00000010310c1825 */ /* 0x001fca00078e000c */
[----:B------:R0:W5:Y:S02]  /*0ed0*/  @P1 LDG.E.128 R4, desc[UR6][R12.64] ;  /* 0x000000060c041981 */ /* 0x000164000c1e1d00 */
[----:B0-----:R-:W-:Y:S01]  /*0ee0*/  PRMT R13, R18, 0x7610, R13 ;  /* 0x00007610120d7816 */ /* 0x001fe2000000000d */
[----:B------:R-:W-:Y:S06]  /*0ef0*/  @!P0 BRA `(.L_x_27020) ;  /* 0x0000000000648947 */ /* 0x000fec0003800000 */
[----:B------:R-:W0:Y:S02]  /*0f00*/  LDC.64 R8, c[0x0][0x3a0] ;  /* 0x0000e800ff087b82 */ /* 0x000e240000000a00 */
[----:B0-----:R-:W-:-:S06]  /*0f10*/  IMAD.WIDE.U32 R8, R114, 0x10, R8 ;  /* 0x0000001072087825 */ /* 0x001fcc00078e0008 */
[----:B------:R-:W2:Y:S01]  /*0f20*/  LDG.E.128 R8, desc[UR6][R8.64] ;  /* 0x0000000608087981 */ /* 0x000ea2000c1e1d00 */
[----:B------:R-:W-:-:S13]  /*0f30*/  ISETP.GT.AND P2, PT, R48, RZ, PT ;  /* 0x000000ff3000720c */ /* 0x000fda0003f44270 */
[----:B------:R-:W0:Y:S01]  /*0f40*/  @P2 LDC R15, c[0x0][0x40c] ;  /* 0x00010300ff0f2b82 */ /* 0x000e220000000800 */
[--C-:B------:R-:W-:Y:S02]  /*0f50*/  @P2 HADD2.F32 R16, -RZ, R126.reuse.H0_H0 ;  /* 0x2000007eff102230 */ /* 0x100fe40000004100 */
[----:B------:R-:W-:Y:S02]  /*0f60*/  @P2 HADD2.F32 R17, -RZ, R13.H0_H0 ;  /* 0x2000000dff112230 */ /* 0x000fe40000004100 */
[----:B------:R-:W-:-:S03]  /*0f70*/  @P2 HADD2.F32 R20, -RZ, R126.H1_H1 ;  /* 0x3000007eff142230 */ /* 0x000fc60000004100 */
[----:B------:R-:W1:Y:S08]  /*0f80*/  @P2 LDC R18, c[0x0][0x40c] ;  /* 0x00010300ff122b82 */ /* 0x000e700000000800 */
[----:B------:R-:W3:Y:S01]  /*0f90*/  @P2 LDC R19, c[0x0][0x40c] ;  /* 0x00010300ff132b82 */ /* 0x000ee20000000800 */
[----:B0----5:R-:W-:Y:S01]  /*0fa0*/  @P2 FMUL.FTZ R15, R4, R15 ;  /* 0x0000000f040f2220 */ /* 0x021fe20000410000 */
[----:B-1----:R-:W-:Y:S01]  /*0fb0*/  @P2 FMUL.FTZ R18, R5, R18 ;  /* 0x0000001205122220 */ /* 0x002fe20000410000 */
[----:B---3--:R-:W-:Y:S01]  /*0fc0*/  @P2 FMUL.FTZ R19, R6, R19 ;  /* 0x0000001306132220 */ /* 0x008fe20000410000 */
[----:B--2---:R-:W-:Y:S01]  /*0fd0*/  @!P2 MOV R12, R8 ;  /* 0x00000008000ca202 */ /* 0x004fe20000000f00 */
[----:B------:R-:W-:Y:S01]  /*0fe0*/  @P2 FFMA.FTZ R12, R15, R16, R8 ;  /* 0x000000100f0c2223 */ /* 0x000fe20000010008 */
[----:B------:R-:W-:Y:S01]  /*0ff0*/  MOV R13, R9 ;  /* 0x00000009000d7202 */ /* 0x000fe20000000f00 */
        /* <DEDUP_REMOVED lines=9> */
.L_x_27020:
[----:B------:R-:W0:Y:S01]  /*1090*/  @P1 LDC R17, c[0x0][0x40c] ;  /* 0x00010300ff111b82 */ /* 0x000e220000000800 */
[----:B------:R-:W-:Y:S01]  /*10a0*/  @P1 HADD2.F32 R19, -RZ, R13.H0_H0 ;  /* 0x2000000dff131230 */ /* 0x000fe20000004100 */
[----:B------:R-:W-:Y:S01]  /*10b0*/  CS2R R12, SRZ ;  /* 0x00000000000c7805 */ /* 0x000fe2000001ff00 */
[----:B------:R-:W-:Y:S01]  /*10c0*/  @P1 HADD2.F32 R23, -RZ, R23.H0_H0 ;  /* 0x20000017ff171230 */ /* 0x000fe20000004100 */
[----:B------:R-:W-:Y:S01]  /*10d0*/  CS2R R14, SRZ ;  /* 0x00000000000e7805 */ /* 0x000fe2000001ff00 */
[--C-:B------:R-:W-:Y:S02]  /*10e0*/  @P1 HADD2.F32 R16, -RZ, R126.reuse.H0_H0 ;  /* 0x2000007eff101230 */ /* 0x100fe40000004100 */
[----:B------:R-:W-:Y:S01]  /*10f0*/  @P1 HADD2.F32 R20, -RZ, R126.H1_H1 ;  /* 0x3000007eff141230 */ /* 0x000fe20000004100 */
        /* <DEDUP_REMOVED lines=11> */
.L_x_27021:
        /* <DEDUP_REMOVED lines=8> */
[----:B------:R-:W5:Y:S01]  /*1230*/  @P0 LDG.E.128 R8, desc[UR6][R16.64] ;  /* 0x0000000610080981 */ /* 0x000f62000c1e1d00 */
[----:B------:R-:W-:Y:S01]  /*1240*/  SHF.R.U64 R22, R78, 0x10, R79 ;  /* 0x000000104e167819 */ /* 0x000fe2000000124f */
[----:B--2---:R-:W-:Y:S01]  /*1250*/  @P1 IMAD.WIDE.U32 R18, R23, 0x10, R18 ;  /* 0x0000001017121825 */ /* 0x004fe200078e0012 */
[----:B------:R-:W-:-:S04]  /*1260*/  SHF.R.U32.HI R27, RZ, 0x10, R79 ;  /* 0x00000010ff1b7819 */ /* 0x000fc8000001164f */
[----:B------:R1:W5:Y:S02]  /*1270*/  @P1 LDG.E.128 R4, desc[UR6][R18.64] ;  /* 0x0000000612041981 */ /* 0x000364000c1e1d00 */
[----:B-1----:R-:W-:Y:S01]  /*1280*/  PRMT R19, R22, 0x7610, R19 ;  /* 0x0000761016137816 */ /* 0x002fe20000000013 */
[----:B0-----:R-:W-:Y:S06]  /*1290*/  @!P0 BRA `(.L_x_27022) ;  /* 0x0000000000588947 */ /* 0x001fec0003800000 */
[----:B------:R-:W-:Y:S02]  /*12a0*/  ISETP.GT.AND P2, PT, R48, RZ, PT ;  /* 0x000000ff3000720c */ /* 0x000fe40003f44270 */
[----:B-----5:R-:W-:Y:S02]  /*12b0*/  MOV R16, R8 ;  /* 0x0000000800107202 */ /* 0x020fe40000000f00 */
[----:B------:R-:W-:Y:S02]  /*12c0*/  MOV R17, R9 ;  /* 0x0000000900117202 */ /* 0x000fe40000000f00 */
[----:B------:R-:W-:-:S07]  /*12d0*/  MOV R18, R10 ;  /* 0x0000000a00127202 */ /* 0x000fce0000000f00 */
[----:B------:R-:W0:Y:S01]  /*12e0*/  @P2 LDC R23, c[0x0][0x40c] ;  /* 0x00010300ff172b82 */ /* 0x000e220000000800 */
[----:B------:R-:W-:Y:S02]  /*12f0*/  @P2 HADD2.F32 R20, -RZ, R19.H0_H0 ;  /* 0x20000013ff142230 */ /* 0x000fe40000004100 */
[--C-:B------:R-:W-:Y:S02]  /*1300*/  @P2 HADD2.F32 R19, -RZ, R127.reuse.H0_H0 ;  /* 0x2000007fff132230 */ /* 0x100fe40000004100 */
        /* <DEDUP_REMOVED lines=15> */
.L_x_27022:
        /* <DEDUP_REMOVED lines=18> */
.L_x_27023:
        /* <DEDUP_REMOVED lines=8> */
[----:B------:R-:W5:Y:S01]  /*15a0*/  @P0 LDG.E.128 R8, desc[UR6][R20.64] ;  /* 0x0000000614080981 */ /* 0x000f62000c1e1d00 */
[----:B------:R-:W-:Y:S01]  /*15b0*/  SHF.R.U64 R26, R76, 0x10, R77 ;  /* 0x000000104c1a7819 */ /* 0x000fe2000000124d */
[----:B-1----:R-:W-:Y:S01]  /*15c0*/  @P1 IMAD.WIDE.U32 R22, R27, 0x10, R22 ;  /* 0x000000101b161825 */ /* 0x002fe200078e0016 */
[----:B------:R-:W-:-:S04]  /*15d0*/  SHF.R.U32.HI R31, RZ, 0x10, R77 ;  /* 0x00000010ff1f7819 */ /* 0x000fc8000001164d */
[----:B------:R0:W5:Y:S02]  /*15e0*/  @P1 LDG.E.128 R4, desc[UR6][R22.64] ;  /* 0x0000000616041981 */ /* 0x000164000c1e1d00 */
[----:B0-----:R-:W-:Y:S01]  /*15f0*/  PRMT R23, R26, 0x7610, R23 ;  /* 0x000076101a177816 */ /* 0x001fe20000000017 */
[----:B--2---:R-:W-:Y:S06]  /*1600*/  @!P0 BRA `(.L_x_27024) ;  /* 0x0000000000588947 */ /* 0x004fec0003800000 */
        /* <DEDUP_REMOVED lines=22> */
.L_x_27024:
        /* <DEDUP_REMOVED lines=18> */
.L_x_27025:
        /* <DEDUP_REMOVED lines=37> */
.L_x_27026:
        /* <DEDUP_REMOVED lines=18> */
.L_x_27027:
        /* <DEDUP_REMOVED lines=12> */
[----:B------:R0:W5:Y:S01]  /*1cc0*/  @P1 LDG.E.128 R4, desc[UR6][R30.64] ;  /* 0x000000061e041981 */ /* 0x000162000c1e1d00 */
[----:B--2---:R-:W-:Y:S02]  /*1cd0*/  PRMT R33, R35, 0x7610, R33 ;  /* 0x0000761023217816 */ /* 0x004fe40000000021 */
[----:B0-----:R-:W-:Y:S01]  /*1ce0*/  PRMT R31, R34, 0x7610, R31 ;  /* 0x00007610221f7816 */ /* 0x001fe2000000001f */
[----:B------:R-:W-:Y:S06]  /*1cf0*/  @!P0 BRA `(.L_x_27028) ;  /* 0x0000000000588947 */ /* 0x000fec0003800000 */
        /* <DEDUP_REMOVED lines=22> */
.L_x_27028:
        /* <DEDUP_REMOVED lines=18> */
.L_x_27029:
        /* <DEDUP_REMOVED lines=21> */
[--C-:B------:R-:W-:Y:S02]  /*20d0*/  @P2 HADD2.F32 R35, -RZ, R133.reuse.H1_H1 ;  /* 0x30000085ff232230 */ /* 0x100fe40000004100 */
[----:B------:R-:W-:-:S03]  /*20e0*/  @P2 HADD2.F32 R37, -RZ, R133.H0_H0 ;  /* 0x20000085ff252230 */ /* 0x000fc60000004100 */
        /* <DEDUP_REMOVED lines=14> */
.L_x_27030:
        /* <DEDUP_REMOVED lines=18> */
.L_x_27031:
        /* <DEDUP_REMOVED lines=12> */
[----:B------:R-:W-:Y:S02]  /*23b0*/  ISETP.GT.AND P2, PT, R48, RZ, PT ;  /* 0x000000ff3000720c */ /* 0x000fe40003f44270 */
[----:B--2--5:R-:W-:Y:S02]  /*23c0*/  MOV R37, R9 ;  /* 0x0000000900257202 */ /* 0x024fe40000000f00 */
[----:B------:R-:W-:Y:S02]  /*23d0*/  MOV R36, R8 ;  /* 0x0000000800247202 */ /* 0x000fe40000000f00 */
[----:B------:R-:W-:-:S07]  /*23e0*/  MOV R38, R10 ;  /* 0x0000000a00267202 */ /* 0x000fce0000000f00 */
[----:B------:R-:W0:Y:S01]  /*23f0*/  @P2 LDC R42, c[0x0][0x40c] ;  /* 0x00010300ff2a2b82 */ /* 0x000e220000000800 */
[--C-:B------:R-:W-:Y:S02]  /*2400*/  @P2 HADD2.F32 R39, -RZ, R104.reuse.H0_H0 ;  /* 0x20000068ff272230 */ /* 0x100fe40000004100 */
[----:B------:R-:W-:Y:S02]  /*2410*/  @P2 HADD2.F32 R44, -RZ, R105.H0_H0 ;  /* 0x20000069ff2c2230 */ /* 0x000fe40000004100 */
        /* <DEDUP_REMOVED lines=11> */
[----:B------:R-:W-:Y:S02]  /*24d0*/  HADD2.F32 R40, -RZ, R103.H1_H1 ;  /* 0x30000067ff287230 */ /* 0x000fe40000004100 */
[----:B------:R-:W-:-:S04]  /*24e0*/  FMUL.FTZ R42, R7, UR12 ;  /* 0x0000000c072a7c20 */ /* 0x000fc80008410000 */
[----:B------:R-:W-:Y:S01]  /*24f0*/  FFMA.FTZ R39, R42, R40, R11 ;  /* 0x000000282a277223 */ /* 0x000fe2000001000b */
[----:B------:R-:W-:Y:S06]  /*2500*/  BRA `(.L_x_27033) ;  /* 0x0000000000487947 */ /* 0x000fec0003800000 */
.L_x_27032:
[----:B------:R-:W0:Y:S01]  /*2510*/  @P1 LDC R47, c[0x0][0x40c] ;  /* 0x00010300ff2f1b82 */ /* 0x000e220000000800 */
[----:B------:R-:W-:Y:S01]  /*2520*/  @P1 HADD2.F32 R46, -RZ, R105.H0_H0 ;  /* 0x20000069ff2e1230 */ /* 0x000fe20000004100 */
[----:B--2---:R-:W-:Y:S01]  /*2530*/  CS2R R36, SRZ ;  /* 0x0000000000247805 */ /* 0x004fe2000001ff00 */
[--C-:B------:R-:W-:Y:S01]  /*2540*/  @P1 HADD2.F32 R44, -RZ, R104.reuse.H0_H0 ;  /* 0x20000068ff2c1230 */ /* 0x100fe20000004100 */
[----:B------:R-:W-:Y:S01]  /*2550*/  CS2R R38, SRZ ;  /* 0x0000000000267805 */ /* 0x000fe2000001ff00 */
[----:B------:R-:W-:Y:S02]  /*2560*/  @P1 HADD2.F32 R40, -RZ, R104.H1_H1 ;  /* 0x30000068ff281230 */ /* 0x000fe40000004100 */
        /* <DEDUP_REMOVED lines=12> */
.L_x_27033:
        /* <DEDUP_REMOVED lines=17> */
[--C-:B------:R-:W-:Y:S02]  /*2740*/  @P2 HADD2.F32 R46, -RZ, R102.reuse.H1_H1 ;  /* 0x30000066ff2e2230 */ /* 0x100fe40000004100 */
[----:B------:R-:W-:Y:S02]  /*2750*/  @P2 HADD2.F32 R50, -RZ, R103.H0_H0 ;  /* 0x20000067ff322230 */ /* 0x000fe40000004100 */
        /* <DEDUP_REMOVED lines=15> */
.L_x_27034:
[----:B------:R-:W0:Y:S01]  /*2850*/  @P1 LDC R106, c[0x0][0x40c] ;  /* 0x00010300ff6a1b82 */ /* 0x000e220000000800 */
[----:B------:R-:W-:Y:S01]  /*2860*/  @P1 HADD2.F32 R86, -RZ, R103.H0_H0 ;  /* 0x20000067ff561230 */ /* 0x000fe20000004100 */
[----:B------:R-:W-:Y:S01]  /*2870*/  CS2R R40, SRZ ;  /* 0x0000000000287805 */ /* 0x000fe2000001ff00 */
[--C-:B--2---:R-:W-:Y:S01]  /*2880*/  @P1 HADD2.F32 R50, -RZ, R102.reuse.H0_H0 ;  /* 0x20000066ff321230 */ /* 0x104fe20000004100 */
        /* <DEDUP_REMOVED lines=14> */
.L_x_27035:
        /* <DEDUP_REMOVED lines=34> */
.L_x_27036:
[----:B--2---:R-:W0:Y:S01]  /*2b90*/  @P1 LDC R113, c[0x0][0x40c] ;  /* 0x00010300ff711b82 */ /* 0x004e220000000800 */
[----:B------:R-:W-:Y:S01]  /*2ba0*/  @P1 HADD2.F32 R112, -RZ, R101.H0_H0 ;  /* 0x20000065ff701230 */ /* 0x000fe20000004100 */
[----:B------:R-:W-:Y:S01]  /*2bb0*/  CS2R R44, SRZ ;  /* 0x00000000002c7805 */ /* 0x000fe2000001ff00 */
        /* <DEDUP_REMOVED lines=15> */
.L_x_27037:
        /* <DEDUP_REMOVED lines=34> */
.L_x_27038:
        /* <DEDUP_REMOVED lines=18> */
.L_x_27039:
        /* <DEDUP_REMOVED lines=156> */
.L_x_27041:
[----:B------:R-:W-:Y:S05]  /*39b0*/  BSYNC.RECONVERGENT B0 ;  /* 0x0000000000007941 */ /* 0x000fea0003800200 */
.L_x_27040:
[----:B------:R-:W-:Y:S01]  /*39c0*/  BAR.SYNC.DEFER_BLOCKING 0x0 ;  /* 0x0000000000007b1d */ /* 0x000fe20000010000 */
[----:B0-----:R-:W-:Y:S01]  /*39d0*/  HFMA2 R111, -RZ, RZ, 0, 0 ;  /* 0x00000000ff6f7431 */ /* 0x001fe200000001ff */
[----:B------:R-:W-:-:S04]  /*39e0*/  CS2R R106, SRZ ;  /* 0x00000000006a7805 */ /* 0x000fc8000001ff00 */
        /* <DEDUP_REMOVED lines=10> */
.L_x_27043:
[----:B------:R-:W-:Y:S05]  /*3a90*/  BSYNC.RECONVERGENT B0 ;  /* 0x0000000000007941 */ /* 0x000fea0003800200 */
.L_x_27042:
        /* <DEDUP_REMOVED lines=32> */
[C---:B--2---:R-:W-:Y:S01]  /*3ca0*/  FMUL.FTZ R106, R107.reuse, R106 ;  /* 0x0000006a6b6a7220 */ /* 0x044fe20000410000 */
[----:B------:R-:W0:Y:S02]  /*3cb0*/  @!P0 LDC.64 R116, c[0x0][0x3c0] ;  /* 0x0000f000ff748b82 */ /* 0x000e240000000a00 */
[----:B------:R-:W-:Y:S02]  /*3cc0*/  FMUL.FTZ R114, R114, R112 ;  /* 0x0000007072727220 */ /* 0x000fe40000410000 */
[----:B------:R1:W2:Y:S02]  /*3cd0*/  SHFL.IDX PT, R112, R106, RZ, 0x1f ;  /* 0x00001fff6a707589 */ /* 0x0002a400000e0000 */
[----:B-1----:R-:W-:-:S02]  /*3ce0*/  FFMA.FTZ R106, R107, R114, R111 ;  /* 0x000000726b6a7223 */ /* 0x002fc4000001006f */
[----:B------:R-:W1:Y:S04]  /*3cf0*/  LDC R107, c[0x0][0x448] ;  /* 0x00011200ff6b7b82 */ /* 0x000e680000000800 */
[----:B------:R-:W1:Y:S04]  /*3d00*/  SHFL.IDX PT, R106, R106, RZ, 0x1f ;  /* 0x00001fff6a6a7589 */ /* 0x000e6800000e0000 */
[----:B------:R-:W3:Y:S01]  /*3d10*/  @!P0 LDC.64 R114, c[0x0][0x3c8] ;  /* 0x0000f200ff728b82 */ /* 0x000ee20000000a00 */
[----:B0-----:R-:W-:-:S04]  /*3d20*/  @!P0 IMAD.WIDE R116, R0, 0x4, R116 ;  /* 0x0000000400748825 */ /* 0x001fc800078e0274 */
[----:B--2---:R-:W-:Y:S01]  /*3d30*/  FMUL.FTZ R111, R112, R112 ;  /* 0x00000070706f7220 */ /* 0x004fe20000410000 */
[----:B------:R0:W-:Y:S04]  /*3d40*/  @!P0 STG.E desc[UR6][R116.64], R112 ;  /* 0x0000007074008986 */ /* 0x0001e8000c101906 */
[----:B------:R-:W-:Y:S01]  /*3d50*/  FSEL R111, R111, RZ, P1 ;  /* 0x000000ff6f6f7208 */ /* 0x000fe20000800000 */
[----:B-1----:R-:W-:-:S04]  /*3d60*/  FFMA.FTZ R106, R106, UR11, R107 ;  /* 0x0000000b6a6a7c23 */ /* 0x002fc8000801006b */
        /* <DEDUP_REMOVED lines=13> */
[----:B------:R-:W-:Y:S01]  /*3e40*/  FADD.FTZ R110, -R109, R29 ;  /* 0x0000001d6d6e7221 */ /* 0x000fe20000010100 */
[----:B------:R-:W-:Y:S02]  /*3e50*/  HADD2.F32 R29, -RZ, R95.H1_H1 ;  /* 0x3000005fff1d7230 */ /* 0x000fe40000004100 */
[----:B------:R-:W-:Y:S01]  /*3e60*/  FMUL.FTZ R15, R106, R15 ;  /* 0x0000000f6a0f7220 */ /* 0x000fe20000410000 */
[----:B------:R-:W-:Y:S01]  /*3e70*/  LEA.HI R107, R28, R107, RZ, 0x2 ;  /* 0x0000006b1c6b7211 */ /* 0x000fe200078f10ff */
[----:B------:R-:W-:-:S02]  /*3e80*/  HADD2.F32 R28, -RZ, R134.H1_H1 ;  /* 0x30000086ff1c7230 */ /* 0x000fc40000004100 */
[C---:B------:R-:W-:Y:S01]  /*3e90*/  FADD.FTZ R12, -R109.reuse, R12 ;  /* 0x0000000c6d0c7221 */ /* 0x040fe20000010100 */
[C---:B------:R-:W-:Y:S01]  /*3ea0*/  FADD.FTZ R13, -R109.reuse, R13 ;  /* 0x0000000d6d0d7221 */ /* 0x040fe20000010100 */
[C---:B------:R-:W-:Y:S01]  /*3eb0*/  FADD.FTZ R14, -R109.reuse, R14 ;  /* 0x0000000e6d0e7221 */ /* 0x040fe20000010100 */
[----:B------:R-:W-:Y:S01]  /*3ec0*/  FADD.FTZ R118, -R109, R33 ;  /* 0x000000216d767221 */ /* 0x000fe20000010100 */
[----:B------:R-:W-:Y:S01]  /*3ed0*/  FFMA.FTZ R15, R15, R29, R28 ;  /* 0x0000001d0f0f7223 */ /* 0x000fe2000001001c */
[C---:B------:R-:W-:Y:S01]  /*3ee0*/  FADD.FTZ R115, -R109.reuse, R38 ;  /* 0x000000266d737221 */ /* 0x040fe20000010100 */
[----:B------:R-:W0:Y:S01]  /*3ef0*/  LDC.64 R28, c[0x0][0x428] ;  /* 0x00010a00ff1c7b82 */ /* 0x000e220000000a00 */
        /* <DEDUP_REMOVED lines=10> */
[----:B------:R-:W-:-:S02]  /*3fa0*/  HADD2.F32 R45, -RZ, R97.H0_H0 ;  /* 0x20000061ff2d7230 */ /* 0x000fc40000004100 */
[C---:B------:R-:W-:Y:S01]  /*3fb0*/  FMUL.FTZ R12, R106.reuse, R12 ;  /* 0x0000000c6a0c7220 */ /* 0x040fe20000410000 */
[----:B------:R-:W-:Y:S01]  /*3fc0*/  HADD2.F32 R46, -RZ, R68.H0_H0 ;  /* 0x20000044ff2e7230 */ /* 0x000fe20000004100 */
[----:B------:R-:W-:Y:S01]  /*3fd0*/  LEA.HI.SX32 R107, R107, R86, 0x1e ;  /* 0x000000566b6b7211 */ /* 0x000fe200078ff2ff */
[----:B------:R-:W-:Y:S02]  /*3fe0*/  HADD2.F32 R44, -RZ, R96.H0_H0 ;  /* 0x20000060ff2c7230 */ /* 0x000fe40000004100 */
[C---:B------:R-:W-:Y:S01]  /*3ff0*/  FMUL.FTZ R13, R106.reuse, R13 ;  /* 0x0000000d6a0d7220 */ /* 0x040fe20000410000 */
[----:B------:R-:W-:Y:S02]  /*4000*/  HADD2.F32 R43, -RZ, R134.H0_H0 ;  /* 0x20000086ff2b7230 */ /* 0x000fe40000004100 */
[----:B------:R-:W-:Y:S01]  /*4010*/  FMUL.FTZ R14, R106, R14 ;  /* 0x0000000e6a0e7220 */ /* 0x000fe20000410000 */
[----:B------:R-:W-:Y:S02]  /*4020*/  HADD2.F32 R42, -RZ, R96.H1_H1 ;  /* 0x30000060ff2a7230 */ /* 0x000fe40000004100 */
[----:B------:R-:W-:Y:S01]  /*4030*/  FADD.FTZ R16, -R109, R16 ;  /* 0x000000106d107221 */ /* 0x000fe20000010100 */
[----:B------:R-:W-:-:S02]  /*4040*/  HADD2.F32 R41, -RZ, R69.H0_H0 ;  /* 0x20000045ff297230 */ /* 0x000fc40000004100 */
[C---:B------:R-:W-:Y:S01]  /*4050*/  FADD.FTZ R20, -R109.reuse, R20 ;  /* 0x000000146d147221 */ /* 0x040fe20000010100 */
[C---:B------:R-:W-:Y:S01]  /*4060*/  FADD.FTZ R120, -R109.reuse, R37 ;  /* 0x000000256d787221 */ /* 0x040fe20000010100 */
[C---:B------:R-:W-:Y:S01]  /*4070*/  FADD.FTZ R24, -R109.reuse, R24 ;  /* 0x000000186d187221 */ /* 0x040fe20000010100 */
[C---:B------:R-:W-:Y:S01]  /*4080*/  FADD.FTZ R37, -R109.reuse, R47 ;  /* 0x0000002f6d257221 */ /* 0x040fe20000010100 */
[----:B------:R-:W-:Y:S01]  /*4090*/  FFMA.FTZ R12, R12, R45, R46 ;  /* 0x0000002d0c0c7223 */ /* 0x000fe2000001002e */
[----:B------:R-:W-:Y:S01]  /*40a0*/  FADD.FTZ R112, -R109, R30 ;  /* 0x0000001e6d707221 */ /* 0x000fe20000010100 */
[----:B------:R-:W-:Y:S01]  /*40b0*/  FFMA.FTZ R13, R13, R44, R43 ;  /* 0x0000002c0d0d7223 */ /* 0x000fe2000001002b */
[----:B------:R-:W-:Y:S01]  /*40c0*/  FFMA.FTZ R14, R14, R42, R41 ;  /* 0x0000002a0e0e7223 */ /* 0x000fe20000010029 */
[----:B0-----:R-:W-:-:S04]  /*40d0*/  IMAD.WIDE.U32 R46, R107, 0x10, R28 ;  /* 0x000000106b2e7825 */ /* 0x001fc800078e001c */
[C---:B------:R-:W-:Y:S01]  /*40e0*/  FADD.FTZ R30, -R109.reuse, R31 ;  /* 0x0000001f6d1e7221 */ /* 0x040fe20000010100 */
[C---:B------:R-:W-:Y:S01]  /*40f0*/  FADD.FTZ R116, -R109.reuse, R35 ;  /* 0x000000236d747221 */ /* 0x040fe20000010100 */
[C---:B------:R-:W-:Y:S01]  /*4100*/  FADD.FTZ R35, -R109.reuse, R50 ;  /* 0x000000326d237221 */ /* 0x040fe20000010100 */
[----:B------:R-:W-:Y:S02]  /*4110*/  HADD2.F32 R41, -RZ, R95.H0_H0 ;  /* 0x2000005fff297230 */ /* 0x000fe40000004100 */
[C---:B------:R-:W-:Y:S01]  /*4120*/  FMUL.FTZ R45, R106.reuse, R16 ;  /* 0x000000106a2d7220 */ /* 0x040fe20000410000 */
[----:B------:R-:W-:Y:S02]  /*4130*/  HADD2.F32 R42, -RZ, R66.H0_H0 ;  /* 0x20000042ff2a7230 */ /* 0x000fe40000004100 */
[C---:B------:R-:W-:Y:S01]  /*4140*/  FMUL.FTZ R44, R106.reuse, R20 ;  /* 0x000000146a2c7220 */ /* 0x040fe20000410000 */
[C---:B------:R-:W-:Y:S01]  /*4150*/  FADD.FTZ R17, -R109.reuse, R17 ;  /* 0x000000116d117221 */ /* 0x040fe20000010100 */
[C---:B------:R-:W-:Y:S01]  /*4160*/  FADD.FTZ R18, -R109.reuse, R18 ;  /* 0x000000126d127221 */ /* 0x040fe20000010100 */
[C---:B------:R-:W-:Y:S01]  /*4170*/  FMUL.FTZ R20, R106.reuse, R24 ;  /* 0x000000186a147220 */ /* 0x040fe20000410000 */
[C---:B------:R-:W-:Y:S01]  /*4180*/  FADD.FTZ R21, -R109.reuse, R21 ;  /* 0x000000156d157221 */ /* 0x040fe20000010100 */
[C---:B------:R-:W-:Y:S01]  /*4190*/  FADD.FTZ R117, -R109.reuse, R34 ;  /* 0x000000226d757221 */ /* 0x040fe20000010100 */
[C---:B------:R-:W-:Y:S01]  /*41a0*/  FMUL.FTZ R24, R106.reuse, R27 ;  /* 0x0000001b6a187220 */ /* 0x040fe20000410000 */
[----:B------:R-:W-:Y:S01]  /*41b0*/  FADD.FTZ R34, -R109, R48 ;  /* 0x000000306d227221 */ /* 0x000fe20000010100 */
[C---:B------:R-:W-:Y:S01]  /*41c0*/  FMUL.FTZ R27, R106.reuse, R30 ;  /* 0x0000001e6a1b7220 */ /* 0x040fe20000410000 */
[----:B------:R0:W-:Y:S01]  /*41d0*/  STG.E.128 desc[UR6][R46.64], R12 ;  /* 0x0000000c2e007986 */ /* 0x0001e2000c101d06 */
[----:B------:R-:W-:Y:S01]  /*41e0*/  FMUL.FTZ R30, R106, R35 ;  /* 0x000000236a1e7220 */ /* 0x000fe20000410000 */
[----:B------:R-:W-:-:S02]  /*41f0*/  HADD2.F32 R48, -RZ, R94.H0_H0 ;  /* 0x2000005eff307230 */ /* 0x000fc40000004100 */
[C---:B------:R-:W-:Y:S01]  /*4200*/  FMUL.FTZ R17, R106.reuse, R17 ;  /* 0x000000116a117220 */ /* 0x040fe20000410000 */
[C---:B------:R-:W-:Y:S01]  /*4210*/  FMUL.FTZ R16, R106.reuse, R18 ;  /* 0x000000126a107220 */ /* 0x040fe20000410000 */
[----:B------:R-:W-:Y:S02]  /*4220*/  HADD2.F32 R35, -RZ, R136.H0_H0 ;  /* 0x20000088ff237230 */ /* 0x000fe40000004100 */
[C---:B------:R-:W-:Y:S01]  /*4230*/  FMUL.FTZ R21, R106.reuse, R21 ;  /* 0x000000156a157220 */ /* 0x040fe20000410000 */
[C---:B------:R-:W-:Y:S01]  /*4240*/  FADD.FTZ R19, -R109.reuse, R19 ;  /* 0x000000136d137221 */ /* 0x040fe20000010100 */
[C---:B------:R-:W-:Y:S01]  /*4250*/  FADD.FTZ R22, -R109.reuse, R22 ;  /* 0x000000166d167221 */ /* 0x040fe20000010100 */
[C---:B------:R-:W-:Y:S01]  /*4260*/  FADD.FTZ R26, -R109.reuse, R26 ;  /* 0x0000001a6d1a7221 */ /* 0x040fe20000010100 */
[C---:B------:R-:W-:Y:S01]  /*4270*/  FADD.FTZ R25, -R109.reuse, R25 ;  /* 0x000000196d197221 */ /* 0x040fe20000010100 */
[C---:B------:R-:W-:Y:S01]  /*4280*/  FMUL.FTZ R43, R106.reuse, R19 ;  /* 0x000000136a2b7220 */ /* 0x040fe20000410000 */
[C---:B------:R-:W-:Y:S01]  /*4290*/  FMUL.FTZ R18, R106.reuse, R22 ;  /* 0x000000166a127220 */ /* 0x040fe20000410000 */
[----:B------:R-:W-:Y:S01]  /*42a0*/  FADD.FTZ R23, -R109, R23 ;  /* 0x000000176d177221 */ /* 0x000fe20000010100 */
[C---:B------:R-:W-:Y:S01]  /*42b0*/  FMUL.FTZ R22, R106.reuse, R26 ;  /* 0x0000001a6a167220 */ /* 0x040fe20000410000 */
[C---:B------:R-:W-:Y:S01]  /*42c0*/  FMUL.FTZ R25, R106.reuse, R25 ;  /* 0x000000196a197220 */ /* 0x040fe20000410000 */
[C---:B------:R-:W-:Y:S01]  /*42d0*/  FMUL.FTZ R110, R106.reuse, R110 ;  /* 0x0000006e6a6e7220 */ /* 0x040fe20000410000 */
[----:B------:R-:W-:Y:S01]  /*42e0*/  FMUL.FTZ R19, R106, R23 ;  /* 0x000000176a137220 */ /* 0x000fe20000410000 */
[----:B0-----:R-:W-:Y:S01]  /*42f0*/  FFMA.FTZ R12, R45, R41, R42 ;  /* 0x000000292d0c7223 */ /* 0x001fe2000001002a */
[----:B------:R-:W-:-:S02]  /*4300*/  HADD2.F32 R13, -RZ, R135.H0_H0 ;  /* 0x20000087ff0d7230 */ /* 0x000fc40000004100 */
[C---:B------:R-:W-:Y:S01]  /*4310*/  FMUL.FTZ R23, R106.reuse, R111 ;  /* 0x0000006f6a177220 */ /* 0x040fe20000410000 */
[----:B------:R-:W-:Y:S02]  /*4320*/  HADD2.F32 R47, -RZ, R94.H1_H1 ;  /* 0x3000005eff2f7230 */ /* 0x000fe40000004100 */
[C---:B------:R-:W-:Y:S01]  /*4330*/  FMUL.FTZ R26, R106.reuse, R112 ;  /* 0x000000706a1a7220 */ /* 0x040fe20000410000 */
[----:B------:R-:W-:Y:S02]  /*4340*/  HADD2.F32 R14, -RZ, R67.H0_H0 ;  /* 0x20000043ff0e7230 */ /* 0x000fe40000004100 */
[----:B------:R-:W-:Y:S01]  /*4350*/  FFMA.FTZ R13, R17, R48, R13 ;  /* 0x00000030110d7223 */ /* 0x000fe2000001000d */
[----:B------:R-:W-:Y:S02]  /*4360*/  HADD2.F32 R45, -RZ, R93.H0_H0 ;  /* 0x2000005dff2d7230 */ /* 0x000fe40000004100 */
[----:B------:R-:W-:Y:S01]  /*4370*/  FMUL.FTZ R121, R106, R121 ;  /* 0x000000796a797220 */ /* 0x000fe20000410000 */
[----:B------:R-:W-:-:S02]  /*4380*/  HADD2.F32 R42, -RZ, R64.H0_H0 ;  /* 0x20000040ff2a7230 */ /* 0x000fc40000004100 */
[----:B------:R-:W-:Y:S01]  /*4390*/  FFMA.FTZ R14, R16, R47, R14 ;  /* 0x0000002f100e7223 */ /* 0x000fe2000001000e */
[--C-:B------:R-:W-:Y:S02]  /*43a0*/  HADD2.F32 R41, -RZ, R92.reuse.H0_H0 ;  /* 0x2000005cff297230 */ /* 0x100fe40000004100 */
[----:B------:R-:W-:Y:S01]  /*43b0*/  FMUL.FTZ R117, R106, R117 ;  /* 0x000000756a757220 */ /* 0x000fe20000410000 */
[----:B------:R-:W-:Y:S02]  /*43c0*/  HADD2.F32 R46, -RZ, R93.H1_H1 ;  /* 0x3000005dff2e7230 */ /* 0x000fe40000004100 */
[----:B------:R-:W-:Y:S01]  /*43d0*/  FFMA.FTZ R16, R44, R45, R42 ;  /* 0x0000002d2c107223 */ /* 0x000fe2000001002a */
[----:B------:R-:W-:Y:S02]  /*43e0*/  HADD2.F32 R15, -RZ, R135.H1_H1 ;  /* 0x30000087ff0f7230 */ /* 0x000fe40000004100 */
[----:B------:R-:W-:Y:S01]  /*43f0*/  FFMA.FTZ R17, R21, R41, R35 ;  /* 0x0000002915117223 */ /* 0x000fe20000010023 */
[----:B------:R-:W-:Y:S01]  /*4400*/  HADD2.F32 R48, -RZ, R92.H1_H1 ;  /* 0x3000005cff307230 */ /* 0x000fe20000004100 */
[----:B------:R-:W-:Y:S01]  /*4410*/  SHF.R.U64 R42, R84, 0x10, R85 ;  /* 0x00000010542a7819 */ /* 0x000fe20000001255 */
[----:B------:R-:W-:Y:S01]  /*4420*/  HADD2.F32 R47, -RZ, R65.H0_H0 ;  /* 0x20000041ff2f7230 */ /* 0x000fe20000004100 */
[----:B------:R-:W-:Y:S01]  /*4430*/  SHF.R.U64 R21, R62, 0x10, R63 ;  /* 0x000000103e157819 */ /* 0x000fe2000000123f */
[----:B------:R-:W-:-:S02]  /*4440*/  HADD2.F32 R41, -RZ, R129.H1_H1 ;  /* 0x30000081ff297230 */ /* 0x000fc40000004100 */
[----:B------:R-:W-:Y:S01]  /*4450*/  FFMA.FTZ R15, R43, R46, R15 ;  /* 0x0000002e2b0f7223 */ /* 0x000fe2000001000f */
[----:B------:R-:W-:Y:S02]  /*4460*/  HADD2.F32 R35, -RZ, R63.H0_H0 ;  /* 0x2000003fff237230 */ /* 0x000fe40000004100 */
[----:B------:R-:W-:Y:S01]  /*4470*/  FFMA.FTZ R18, R18, R48, R47 ;  /* 0x0000003012127223 */ /* 0x000fe2000001002f */
[----:B------:R-:W-:Y:S01]  /*4480*/  HADD2.F32 R44, -RZ, R129.H0_H0 ;  /* 0x20000081ff2c7230 */ /* 0x000fe20000004100 */
[----:B------:R-:W-:Y:S01]  /*4490*/  SHF.R.U32.HI R48, RZ, 0x10, R85 ;  /* 0x00000010ff307819 */ /* 0x000fe20000011655 */
[----:B------:R-:W-:Y:S01]  /*44a0*/  HADD2.F32 R43, -RZ, R62.H0_H0 ;  /* 0x2000003eff2b7230 */ /* 0x000fe20000004100 */
[----:B------:R-:W-:Y:S01]  /*44b0*/  SHF.R.U32.HI R47, RZ, 0x10, R63 ;  /* 0x00000010ff2f7819 */ /* 0x000fe2000001163f */
[----:B------:R-:W-:Y:S02]  /*44c0*/  HADD2.F32 R42, -RZ, R42.H0_H0 ;  /* 0x2000002aff2a7230 */ /* 0x000fe40000004100 */
[----:B------:R-:W-:Y:S01]  /*44d0*/  FFMA.FTZ R22, R22, R41, R35 ;  /* 0x0000002916167223 */ /* 0x000fe20000010023 */
[----:B------:R-:W-:Y:S01]  /*44e0*/  HADD2.F32 R21, -RZ, R21.H0_H0 ;  /* 0x20000015ff157230 */ /* 0x000fe20000004100 */
[----:B------:R-:W-:Y:S01]  /*44f0*/  SHF.R.U32.HI R41, RZ, 0x10, R83 ;  /* 0x00000010ff297819 */ /* 0x000fe20000011653 */
[----:B------:R-:W-:-:S02]  /*4500*/  HADD2.F32 R46, -RZ, R91.H1_H1 ;  /* 0x3000005bff2e7230 */ /* 0x000fc40000004100 */
[----:B------:R-:W-:Y:S01]  /*4510*/  FFMA.FTZ R20, R20, R44, R43 ;  /* 0x0000002c14147223 */ /* 0x000fe2000001002b */
[----:B------:R-:W-:Y:S02]  /*4520*/  HADD2.F32 R45, -RZ, R136.H1_H1 ;  /* 0x30000088ff2d7230 */ /* 0x000fe40000004100 */
[----:B------:R-:W-:Y:S01]  /*4530*/  FFMA.FTZ R21, R25, R42, R21 ;  /* 0x0000002a19157223 */ /* 0x000fe20000010015 */
[----:B------:R-:W-:Y:S01]  /*4540*/  SHF.R.U64 R44, R82, 0x10, R83 ;  /* 0x00000010522c7819 */ /* 0x000fe20000001253 */
[----:B------:R-:W-:Y:S01]  /*4550*/  HADD2.F32 R48, -RZ, R48.H0_H0 ;  /* 0x20000030ff307230 */ /* 0x000fe20000004100 */
[----:B------:R-:W-:Y:S01]  /*4560*/  SHF.R.U64 R25, R60, 0x10, R61 ;  /* 0x000000103c197819 */ /* 0x000fe2000000123d */
[----:B------:R-:W-:Y:S01]  /*4570*/  FFMA.FTZ R19, R19, R46, R45 ;  /* 0x0000002e13137223 */ /* 0x000fe2000001002d */
[----:B------:R-:W-:Y:S02]  /*4580*/  HADD2.F32 R47, -RZ, R47.H0_H0 ;  /* 0x2000002fff2f7230 */ /* 0x000fe40000004100 */
[----:B------:R-:W-:Y:S01]  /*4590*/  FMUL.FTZ R116, R106, R116 ;  /* 0x000000746a747220 */ /* 0x000fe20000410000 */
[----:B------:R-:W-:-:S02]  /*45a0*/  HADD2.F32 R46, -RZ, R131.H0_H0 ;  /* 0x20000083ff2e7230 */ /* 0x000fc40000004100 */
[----:B------:R-:W-:Y:S01]  /*45b0*/  FMUL.FTZ R119, R106, R119 ;  /* 0x000000776a777220 */ /* 0x000fe20000410000 */
[----:B------:R-:W-:Y:S02]  /*45c0*/  HADD2.F32 R45, -RZ, R60.H0_H0 ;  /* 0x2000003cff2d7230 */ /* 0x000fe40000004100 */
[----:B------:R-:W-:Y:S01]  /*45d0*/  FFMA.FTZ R23, R23, R48, R47 ;  /* 0x0000003017177223 */ /* 0x000fe2000001002f */
[----:B------:R-:W-:Y:S01]  /*45e0*/  HADD2.F32 R35, -RZ, R137.H0_H0 ;  /* 0x20000089ff237230 */ /* 0x000fe20000004100 */
[C---:B------:R-:W-:Y:S01]  /*45f0*/  IADD3 R47, PT, PT, R107.reuse, 0x80, RZ ;  /* 0x000000806b2f7810 */ /* 0x040fe20007ffe0ff */
[----:B------:R-:W-:Y:S02]  /*4600*/  HADD2.F32 R41, -RZ, R41.H0_H0 ;  /* 0x20000029ff297230 */ /* 0x000fe40000004100 */
[----:B------:R-:W-:Y:S01]  /*4610*/  FFMA.FTZ R24, R24, R46, R45 ;  /* 0x0000002e18187223 */ /* 0x000fe2000001002d */
[----:B------:R-:W-:Y:S01]  /*4620*/  HADD2.F32 R44, -RZ, R44.H0_H0 ;  /* 0x2000002cff2c7230 */ /* 0x000fe20000004100 */
[----:B------:R-:W-:Y:S01]  /*4630*/  IADD3 R46, PT, PT, R107, 0x100, RZ ;  /* 0x000001006b2e7810 */ /* 0x000fe20007ffe0ff */
[----:B------:R-:W-:-:S02]  /*4640*/  HADD2.F32 R25, -RZ, R25.H0_H0 ;  /* 0x20000019ff197230 */ /* 0x000fc40000004100 */
[----:B------:R-:W-:Y:S01]  /*4650*/  FFMA.FTZ R27, R27, R41, R35 ;  /* 0x000000291b1b7223 */ /* 0x000fe20000010023 */
[C---:B------:R-:W-:Y:S01]  /*4660*/  IADD3 R35, PT, PT, R107.reuse, 0x180, RZ ;  /* 0x000001806b237810 */ /* 0x040fe20007ffe0ff */
[----:B------:R-:W-:Y:S01]  /*4670*/  HADD2.F32 R43, -RZ, R131.H1_H1 ;  /* 0x30000083ff2b7230 */ /* 0x000fe20000004100 */
[----:B------:R-:W-:Y:S01]  /*4680*/  IADD3 R45, PT, PT, R107, 0x200, RZ ;  /* 0x000002006b2d7810 */ /* 0x000fe20007ffe0ff */
[----:B------:R-:W-:Y:S01]  /*4690*/  FFMA.FTZ R25, R110, R44, R25 ;  /* 0x0000002c6e197223 */ /* 0x000fe20000010019 */
[----:B------:R-:W-:-:S04]  /*46a0*/  IMAD.WIDE.U32 R110, R47, 0x10, R28 ;  /* 0x000000102f6e7825 */ /* 0x000fc800078e001c */
[C---:B------:R-:W-:Y:S01]  /*46b0*/  FMUL.FTZ R118, R106.reuse, R118 ;  /* 0x000000766a767220 */ /* 0x040fe20000410000 */
[C---:B------:R-:W-:Y:S01]  /*46c0*/  IADD3 R44, PT, PT, R107.reuse, 0x280, RZ ;  /* 0x000002806b2c7810 */ /* 0x040fe20007ffe0ff */
[----:B------:R-:W-:Y:S01]  /*46d0*/  FMUL.FTZ R120, R106, R120 ;  /* 0x000000786a787220 */ /* 0x000fe20000410000 */
[--C-:B------:R-:W-:Y:S01]  /*46e0*/  IMAD.WIDE.U32 R144, R46, 0x10, R28.reuse ;  /* 0x000000102e907825 */ /* 0x100fe200078e001c */
[----:B------:R0:W-:Y:S01]  /*46f0*/  STG.E.128 desc[UR6][R110.64], R12 ;  /* 0x0000000c6e007986 */ /* 0x0001e2000c101d06 */
[----:B------:R-:W-:Y:S02]  /*4700*/  IADD3 R41, PT, PT, R107, 0x400, RZ ;  /* 0x000004006b297810 */ /* 0x000fe40007ffe0ff */
[C---:B------:R-:W-:Y:S01]  /*4710*/  FMUL.FTZ R115, R106.reuse, R115 ;  /* 0x000000736a737220 */ /* 0x040fe20000410000 */
[--C-:B------:R-:W-:Y:S01]  /*4720*/  IMAD.WIDE.U32 R146, R35, 0x10, R28.reuse ;  /* 0x0000001023927825 */ /* 0x100fe200078e001c */
[----:B------:R1:W-:Y:S03]  /*4730*/  STG.E.128 desc[UR6][R144.64], R16 ;  /* 0x0000001090007986 */ /* 0x0003e6000c101d06 */
[C---:B------:R-:W-:Y:S01]  /*4740*/  FMUL.FTZ R114, R106.reuse, R114 ;  /* 0x000000726a727220 */ /* 0x040fe20000410000 */
[----:B------:R-:W-:Y:S01]  /*4750*/  FMUL.FTZ R36, R106, R36 ;  /* 0x000000246a247220 */ /* 0x000fe20000410000 */
[----:B------:R-:W-:Y:S01]  /*4760*/  HADD2.F32 R42, -RZ, R61.H0_H0 ;  /* 0x2000003dff2a7230 */ /* 0x000fe20000004100 */
[----:B------:R2:W-:Y:S01]  /*4770*/  STG.E.128 desc[UR6][R146.64], R20 ;  /* 0x0000001492007986 */ /* 0x0005e2000c101d06 */
[----:B------:R-:W-:-:S04]  /*4780*/  IMAD.WIDE.U32 R148, R45, 0x10, R28 ;  /* 0x000000102d947825 */ /* 0x000fc800078e001c */
[----:B------:R-:W-:Y:S01]  /*4790*/  FMUL.FTZ R113, R106, R113 ;  /* 0x000000716a717220 */ /* 0x000fe20000410000 */
[----:B------:R-:W-:Y:S01]  /*47a0*/  FADD.FTZ R31, -R109, R49 ;  /* 0x000000316d1f7221 */ /* 0x000fe20000010100 */
[----:B------:R-:W-:Y:S01]  /*47b0*/  FFMA.FTZ R26, R26, R43, R42 ;  /* 0x0000002b1a1a7223 */ /* 0x000fe2000001002a */
[----:B------:R-:W-:Y:S01]  /*47c0*/  IADD3 R43, PT, PT, R107, 0x300, RZ ;  /* 0x000003006b2b7810 */ /* 0x000fe20007ffe0ff */
[----:B------:R-:W-:Y:S01]  /*47d0*/  FADD.FTZ R109, -R109, R51 ;  /* 0x000000336d6d7221 */ /* 0x000fe20000010100 */
[C---:B------:R-:W-:Y:S01]  /*47e0*/  IADD3 R42, PT, PT, R107.reuse, 0x380, RZ ;  /* 0x000003806b2a7810 */ /* 0x040fe20007ffe0ff */
[----:B------:R-:W-:Y:S01]  /*47f0*/  IMAD.WIDE.U32 R44, R44, 0x10, R28 ;  /* 0x000000102c2c7825 */ /* 0x000fe200078e001c */
[----:B------:R3:W-:Y:S01]  /*4800*/  STG.E.128 desc[UR6][R148.64], R24 ;  /* 0x0000001894007986 */ /* 0x0007e2000c101d06 */
[----:B------:R-:W-:Y:S02]  /*4810*/  IADD3 R107, PT, PT, R107, 0x480, RZ ;  /* 0x000004806b6b7810 */ /* 0x000fe40007ffe0ff */
[----:B------:R-:W-:Y:S01]  /*4820*/  FMUL.FTZ R40, R106, R40 ;  /* 0x000000286a287220 */ /* 0x000fe20000410000 */
[----:B0-----:R-:W-:-:S02]  /*4830*/  HADD2.F32 R12, -RZ, R58.H0_H0 ;  /* 0x2000003aff0c7230 */ /* 0x001fc40000004100 */
[C---:B------:R-:W-:Y:S01]  /*4840*/  FMUL.FTZ R39, R106.reuse, R39 ;  /* 0x000000276a277220 */ /* 0x040fe20000410000 */
[----:B------:R-:W-:Y:S02]  /*4850*/  HADD2.F32 R14, -RZ, R90.H1_H1 ;  /* 0x3000005aff0e7230 */ /* 0x000fe40000004100 */
[C---:B------:R-:W-:Y:S01]  /*4860*/  FMUL.FTZ R38, R106.reuse, R38 ;  /* 0x000000266a267220 */ /* 0x040fe20000410000 */
[----:B-1----:R-:W-:Y:S02]  /*4870*/  HADD2.F32 R19, -RZ, R59.H0_H0 ;  /* 0x2000003bff137230 */ /* 0x002fe40000004100 */
[C---:B------:R-:W-:Y:S01]  /*4880*/  FMUL.FTZ R33, R106.reuse, R33 ;  /* 0x000000216a217220 */ /* 0x040fe20000410000 */
[----:B--2---:R-:W-:Y:S02]  /*4890*/  HADD2.F32 R21, -RZ, R91.H0_H0 ;  /* 0x2000005bff157230 */ /* 0x004fe40000004100 */
[----:B------:R-:W-:Y:S01]  /*48a0*/  FMUL.FTZ R32, R106, R32 ;  /* 0x000000206a207220 */ /* 0x000fe20000410000 */
[----:B------:R-:W-:-:S02]  /*48b0*/  HADD2.F32 R15, -RZ, R89.H1_H1 ;  /* 0x30000059ff0f7230 */ /* 0x000fc40000004100 */
        /* <DEDUP_REMOVED lines=9> */
[----:B------:R-:W-:Y:S02]  /*4950*/  HADD2.F32 R13, -RZ, R137.H1_H1 ;  /* 0x30000089ff0d7230 */ /* 0x000fe40000004100 */
[----:B------:R-:W-:Y:S01]  /*4960*/  FFMA.FTZ R16, R119, R16, R17 ;  /* 0x0000001077107223 */ /* 0x000fe20000010011 */
[----:B---3--:R-:W-:Y:S02]  /*4970*/  HADD2.F32 R26, -RZ, R88.H0_H0 ;  /* 0x20000058ff1a7230 */ /* 0x008fe40000004100 */
[----:B------:R-:W-:Y:S01]  /*4980*/  FMUL.FTZ R34, R106, R34 ;  /* 0x000000226a227220 */ /* 0x000fe20000410000 */
[----:B------:R-:W-:Y:S02]  /*4990*/  HADD2.F32 R17, -RZ, R138.H1_H1 ;  /* 0x3000008aff117230 */ /* 0x000fe40000004100 */
[----:B------:R-:W-:Y:S01]  /*49a0*/  FFMA.FTZ R13, R118, R20, R13 ;  /* 0x00000014760d7223 */ /* 0x000fe2000001000d */
[----:B------:R-:W-:-:S02]  /*49b0*/  HADD2.F32 R25, -RZ, R88.H1_H1 ;  /* 0x30000058ff197230 */ /* 0x000fc40000004100 */
[----:B------:R-:W-:Y:S01]  /*49c0*/  FMUL.FTZ R109, R106, R109 ;  /* 0x0000006d6a6d7220 */ /* 0x000fe20000410000 */
[----:B------:R-:W-:Y:S02]  /*49d0*/  HADD2.F32 R18, -RZ, R57.H0_H0 ;  /* 0x20000039ff127230 */ /* 0x000fe40000004100 */
[----:B------:R-:W-:Y:S01]  /*49e0*/  FFMA.FTZ R17, R120, R26, R17 ;  /* 0x0000001a78117223 */ /* 0x000fe20000010011 */
[----:B------:R-:W-:Y:S01]  /*49f0*/  HADD2.F32 R19, -RZ, R87.H1_H1 ;  /* 0x30000057ff137230 */ /* 0x000fe20000004100 */
[----:B------:R0:W-:Y:S01]  /*4a00*/  STG.E.128 desc[UR6][R44.64], R12 ;  /* 0x0000000c2c007986 */ /* 0x0001e2000c101d06 */
[--C-:B------:R-:W-:Y:S02]  /*4a10*/  HADD2.F32 R24, -RZ, R139.reuse.H0_H0 ;  /* 0x2000008bff187230 */ /* 0x100fe40000004100 */
[----:B------:R-:W-:Y:S01]  /*4a20*/  FFMA.FTZ R18, R115, R25, R18 ;  /* 0x0000001973127223 */ /* 0x000fe20000010012 */
[----:B------:R-:W-:Y:S02]  /*4a30*/  HADD2.F32 R21, -RZ, R108.H0_H0 ;  /* 0x2000006cff157230 */ /* 0x000fe40000004100 */
[----:B------:R-:W-:-:S02]  /*4a40*/  HADD2.F32 R22, -RZ, R139.H1_H1 ;  /* 0x3000008bff167230 */ /* 0x000fc40000004100 */
[----:B------:R-:W-:Y:S01]  /*4a50*/  FFMA.FTZ R19, R114, R19, R24 ;  /* 0x0000001372137223 */ /* 0x000fe20000010018 */
[----:B------:R-:W-:Y:S02]  /*4a60*/  HADD2.F32 R20, -RZ, R87.H0_H0 ;  /* 0x20000057ff147230 */ /* 0x000fe40000004100 */
[----:B------:R-:W-:Y:S02]  /*4a70*/  HADD2.F32 R23, -RZ, R54.H0_H0 ;  /* 0x20000036ff177230 */ /* 0x000fe40000004100 */
[----:B------:R-:W-:Y:S01]  /*4a80*/  FFMA.FTZ R21, R36, R21, R22 ;  /* 0x0000001524157223 */ /* 0x000fe20000010016 */
[----:B------:R-:W-:-:S04]  /*4a90*/  IMAD.WIDE.U32 R46, R43, 0x10, R28 ;  /* 0x000000102b2e7825 */ /* 0x000fc800078e001c */
[----:B------:R-:W-:Y:S01]  /*4aa0*/  FFMA.FTZ R20, R113, R20, R23 ;  /* 0x0000001471147223 */ /* 0x000fe20000010017 */
[--C-:B------:R-:W-:Y:S01]  /*4ab0*/  IMAD.WIDE.U32 R42, R42, 0x10, R28.reuse ;  /* 0x000000102a2a7825 */ /* 0x100fe200078e001c */
[----:B------:R0:W-:Y:S03]  /*4ac0*/  STG.E.128 desc[UR6][R46.64], R16 ;  /* 0x000000102e007986 */ /* 0x0001e6000c101d06 */
[----:B------:R-:W-:-:S04]  /*4ad0*/  IMAD.WIDE.U32 R48, R41, 0x10, R28 ;  /* 0x0000001029307825 */ /* 0x000fc800078e001c */
[----:B------:R-:W-:-:S04]  /*4ae0*/  IMAD.WIDE.U32 R50, R107, 0x10, R28 ;  /* 0x000000106b327825 */ /* 0x000fc800078e001c */
[----:B------:R-:W-:Y:S02]  /*4af0*/  HADD2.F32 R36, -RZ, R105.H1_H1 ;  /* 0x30000069ff247230 */ /* 0x000fe40000004100 */
[----:B------:R-:W-:Y:S02]  /*4b00*/  HADD2.F32 R22, -RZ, R55.H0_H0 ;  /* 0x20000037ff167230 */ /* 0x000fe40000004100 */
[----:B------:R-:W-:Y:S02]  /*4b10*/  HADD2.F32 R24, -RZ, R122.H0_H0 ;  /* 0x2000007aff187230 */ /* 0x000fe40000004100 */
[----:B------:R-:W-:Y:S02]  /*4b20*/  HADD2.F32 R29, -RZ, R52.H0_H0 ;  /* 0x20000034ff1d7230 */ /* 0x000fe40000004100 */
[----:B------:R-:W-:Y:S01]  /*4b30*/  FFMA.FTZ R22, R40, R36, R22 ;  /* 0x0000002428167223 */ /* 0x000fe20000010016 */
[----:B------:R-:W-:Y:S02]  /*4b40*/  HADD2.F32 R25, -RZ, R123.H0_H0 ;  /* 0x2000007bff197230 */ /* 0x000fe40000004100 */
[----:B------:R-:W-:-:S02]  /*4b50*/  HADD2.F32 R28, -RZ, R140.H1_H1 ;  /* 0x3000008cff1c7230 */ /* 0x000fc40000004100 */
[----:B------:R-:W-:Y:S01]  /*4b60*/  FFMA.FTZ R24, R39, R24, R29 ;  /* 0x0000001827187223 */ /* 0x000fe2000001001d */
[----:B------:R-:W-:Y:S02]  /*4b70*/  HADD2.F32 R26, -RZ, R122.H1_H1 ;  /* 0x3000007aff1a7230 */ /* 0x000fe40000004100 */
[----:B------:R-:W-:Y:S02]  /*4b80*/  HADD2.F32 R27, -RZ, R53.H0_H0 ;  /* 0x20000035ff1b7230 */ /* 0x000fe40000004100 */
[----:B------:R-:W-:Y:S01]  /*4b90*/  FFMA.FTZ R25, R38, R25, R28 ;  /* 0x0000001926197223 */ /* 0x000fe2000001001c */
[----:B------:R-:W-:Y:S02]  /*4ba0*/  HADD2.F32 R35, -RZ, R108.H1_H1 ;  /* 0x3000006cff237230 */ /* 0x000fe40000004100 */
[----:B------:R-:W-:Y:S02]  /*4bb0*/  HADD2.F32 R23, -RZ, R140.H0_H0 ;  /* 0x2000008cff177230 */ /* 0x000fe40000004100 */
[----:B------:R-:W-:Y:S01]  /*4bc0*/  FFMA.FTZ R26, R33, R26, R27 ;  /* 0x0000001a211a7223 */ /* 0x000fe2000001001b */
[----:B------:R-:W-:-:S02]  /*4bd0*/  HADD2.F32 R27, -RZ, R123.H1_H1 ;  /* 0x3000007bff1b7230 */ /* 0x000fc40000004100 */
[----:B------:R-:W-:Y:S02]  /*4be0*/  HADD2.F32 R40, -RZ, R141.H0_H0 ;  /* 0x2000008dff287230 */ /* 0x000fe40000004100 */
[----:B------:R-:W-:Y:S01]  /*4bf0*/  FFMA.FTZ R23, R32, R35, R23 ;  /* 0x0000002320177223 */ /* 0x000fe20000010017 */
[----:B------:R-:W-:Y:S02]  /*4c00*/  HADD2.F32 R29, -RZ, R125.H0_H0 ;  /* 0x2000007dff1d7230 */ /* 0x000fe40000004100 */
[----:B------:R-:W-:Y:S02]  /*4c10*/  HADD2.F32 R38, -RZ, R141.H1_H1 ;  /* 0x3000008dff267230 */ /* 0x000fe40000004100 */
[----:B------:R-:W-:Y:S01]  /*4c20*/  FFMA.FTZ R27, R37, R27, R40 ;  /* 0x0000001b251b7223 */ /* 0x000fe20000010028 */
[----:B------:R-:W-:Y:S01]  /*4c30*/  HADD2.F32 R28, -RZ, R124.H0_H0 ;  /* 0x2000007cff1c7230 */ /* 0x000fe20000004100 */
[----:B------:R0:W-:Y:S01]  /*4c40*/  STG.E.128 desc[UR6][R42.64], R20 ;  /* 0x000000142a007986 */ /* 0x0001e2000c101d06 */
[----:B------:R-:W-:-:S02]  /*4c50*/  HADD2.F32 R39, -RZ, R2.H0_H0 ;  /* 0x20000002ff277230 */ /* 0x000fc40000004100 */
[----:B------:R-:W-:Y:S01]  /*4c60*/  FFMA.FTZ R29, R31, R29, R38 ;  /* 0x0000001d1f1d7223 */ /* 0x000fe20000010026 */
[----:B------:R-:W-:Y:S01]  /*4c70*/  HADD2.F32 R35, -RZ, R124.H1_H1 ;  /* 0x3000007cff237230 */ /* 0x000fe20000004100 */
[----:B------:R0:W-:Y:S01]  /*4c80*/  STG.E.128 desc[UR6][R48.64], R24 ;  /* 0x0000001830007986 */ /* 0x0001e2000c101d06 */
[----:B------:R-:W-:Y:S02]  /*4c90*/  HADD2.F32 R36, -RZ, R3.H0_H0 ;  /* 0x20000003ff247230 */ /* 0x000fe40000004100 */
[----:B------:R-:W-:Y:S01]  /*4ca0*/  FFMA.FTZ R28, R34, R28, R39 ;  /* 0x0000001c221c7223 */ /* 0x000fe20000010027 */
[----:B------:R-:W-:Y:S02]  /*4cb0*/  HADD2.F32 R32, -RZ, R125.H1_H1 ;  /* 0x3000007dff207230 */ /* 0x000fe40000004100 */
[----:B------:R-:W-:Y:S02]  /*4cc0*/  HADD2.F32 R33, -RZ, R142.H0_H0 ;  /* 0x2000008eff217230 */ /* 0x000fe40000004100 */
[----:B------:R-:W-:-:S03]  /*4cd0*/  FFMA.FTZ R30, R30, R35, R36 ;  /* 0x000000231e1e7223 */ /* 0x000fc60000010024 */
[----:B------:R-:W-:-:S05]  /*4ce0*/  FFMA.FTZ R31, R109, R32, R33 ;  /* 0x000000206d1f7223 */ /* 0x000fca0000010021 */
[----:B------:R0:W-:Y:S02]  /*4cf0*/  STG.E.128 desc[UR6][R50.64], R28 ;  /* 0x0000001c32007986 */ /* 0x0001e4000c101d06 */
.L_x_27044:
[----:B0-----:R-:W0:Y:S01]  /*4d00*/  LDC.64 R12, c[0x0][0x380] ;  /* 0x0000e000ff0c7b82 */ /* 0x001e220000000a00 */
[----:B------:R-:W-:Y:S01]  /*4d10*/  UPLOP3.LUT UP0, UPT, UPT, UPT, UP0, 0x40, 0x4 ;  /* 0x000000000004789c */ /* 0x000fe20003f0e800 */
[----:B0-----:R-:W-:-:S04]  /*4d20*/  IADD3 R0, PT, PT, R0, R12, RZ ;  /* 0x0000000c00007210 */ /* 0x001fc80007ffe0ff */
[----:B------:R-:W-:-:S13]  /*4d30*/  ISETP.GE.AND P0, PT, R0, R13, PT ;  /* 0x0000000d0000720c */ /* 0x000fda0003f06270 */
[----:B------:R-:W-:Y:S05]  /*4d40*/  @!P0 BRA `(.L_x_27045) ;  /* 0xffffffc000008947 */ /* 0x000fea000383ffff */
[----:B------:R-:W-:Y:S05]  /*4d50*/  EXIT ;  /* 0x000000000000794d */ /* 0x000fea0003800000 */
.L_x_27046:
        /* <DEDUP_REMOVED lines=10> */
.L_x_34115:


//--------------------- .text._ZN10layer_norm13ln_fwd_kernelINS_13Kernel_traitsI6__halfffffjLj5120ELj1ELj1ELj4ELj16ENS_18Kernel_traits_baseILj5120ES2_ffffjLj128EEEEELb1ELb0ELb0ELb0EEEvNS_9FwdParamsE --------------------------
	.section	.text._ZN10layer_norm13ln_fwd_kernelINS_13Kernel_traitsI6__halfffffjLj5120ELj1ELj1ELj4ELj16ENS_18Kernel_traits_baseILj5120ES2_ffffjLj128EEEEELb1ELb0ELb0ELb0EEEvNS_9FwdParamsE,"ax",@progbits
	.align	128
        .global         _ZN10layer_norm13ln_fwd_kernelINS_13Kernel_traitsI6__halfffffjLj5120ELj1ELj1ELj4ELj16ENS_18Kernel_traits_baseILj5120ES2_ffffjLj128EEEEELb1ELb0ELb0ELb0EEEvNS_9FwdParamsE
        .type           _ZN10layer_norm13ln_fwd_kernelINS_13Kernel_traitsI6__halfffffjLj5120ELj1ELj1ELj4ELj16ENS_18Kernel_traits_baseILj5120ES2_ffffjLj128EEEEELb1ELb0ELb0ELb0EEEvNS_9FwdParamsE,@function
        .size           _ZN10layer_norm13ln_fwd_kernelINS_13Kernel_traitsI6__halfffffjLj5120ELj1ELj1ELj4ELj16ENS_18Kernel_traits_baseILj5120ES2_ffffjLj128EEEEELb1ELb0ELb0ELb0EEEvNS_9FwdParamsE,(.L_x_34116 - _ZN10layer_norm13ln_fwd_kernelINS_13Kernel_traitsI6__halfffffjLj5120ELj1ELj1ELj4ELj16ENS_18Kernel_traits_baseILj5120ES2_ffffjLj128EEEEELb1ELb0ELb0ELb0EEEvNS_9FwdParamsE)
        .other          _ZN10layer_norm13ln_fwd_kernelINS_13Kernel_traitsI6__halfffffjLj5120ELj1ELj1ELj4ELj16ENS_18Kernel_traits_baseILj5120ES2_ffffjLj128EEEEELb1ELb0ELb0ELb0EEEvNS_9FwdParamsE,@"STO_CUDA_ENTRY STV_DEFAULT"
_ZN10layer_norm13ln_fwd_kernelINS_13Kernel_traitsI6__halfffffjLj5120ELj1ELj1ELj4ELj16ENS_18Kernel_traits_baseILj5120ES2_ffffjLj128EEEEELb1ELb0ELb0ELb0EEEvNS_9FwdParamsE:
.text._ZN10layer_norm13ln_fwd_kernelINS_13Kernel_traitsI6__halfffffjLj5120ELj1ELj1ELj4ELj16ENS_18Kernel_traits_baseILj5120ES2_ffffjLj128EEEEELb1ELb0ELb0ELb0EEEvNS_9FwdParamsE:
        /* <DEDUP_REMOVED lines=20> */
[----:B------:R-:W-:Y:S01]  /*0140*/  UISETP.NE.AND.EX UP0, UPT, UR5, URZ, UPT, UP0 ;  /* 0x000000ff0500728c */ /* 0x000fe2000bf05300 */
[----:B---3--:R-:W-:-:S02]  /*0150*/  LOP3.LUT R11, R6, 0x60, RZ, 0xc0, !PT ;  /* 0x00000060060b7812 */ /* 0x008fc400078ec0ff */
[----:B------:R-:W-:-:S03]  /*0160*/  LEA.HI R0, R0, R13, RZ, 0x2 ;  /* 0x0000000d00007211 */ /* 0x000fc600078f10ff */
[----:B------:R-:W0:Y:S01]  /*0170*/  LDC R21, c[0x0][0x360] ;  /* 0x0000d800ff157b82 */ /* 0x000e220000000800 */
[--C-:B------:R-:W-:Y:S01]  /*0180*/  LOP3.LUT R20, R11, 0x1f, R6.reuse, 0xf8, !PT ;  /* 0x0000001f0b147812 */ /* 0x100fe200078ef806 */
[----:B0-----:R-:W-:Y:S01]  /*0190*/  IMAD R21, R21, UR14, R6 ;  /* 0x0000000e15157c24 */ /* 0x001fe2000f8e0206 */
[----:B--2---:R-:W-:Y:S02]  /*01a0*/  @P0 R2UR UR8, R2 ;  /* 0x00000000020802ca */ /* 0x004fe400000e0000 */
[----:B------:R-:W-:Y:S02]  /*01b0*/  @P0 R2UR UR9, R3 ;  /* 0x00000000030902ca */ /* 0x000fe400000e0000 */
[----:B-1----:R-:W-:Y:S02]  /*01c0*/  @P0 IADD3 R10, P1, PT, R4, R9, RZ ;  /* 0x00000009040a0210 */ /* 0x002fe40007f3e0ff */
[----:B------:R-:W-:Y:S02]  /*01d0*/  LOP3.LUT R3, R20, 0x7f, RZ, 0x3c, !PT ;  /* 0x0000007f14037812 */ /* 0x000fe400078e3cff */
[----:B------:R-:W-:Y:S01]  /*01e0*/  SHF.R.S32.HI R4, RZ, 0x2, R0 ;  /* 0x00000002ff047819 */ /* 0x000fe20000011400 */
[----:B------:R-:W-:Y:S01]  /*01f0*/  @P0 IMAD.X R7, RZ, RZ, R5, P1 ;  /* 0x000000ffff070224 */ /* 0x000fe200008e0605 */
[----:B------:R-:W-:-:S03]  /*0200*/  LOP3.LUT R5, R6, 0x1f, RZ, 0xc0, !PT ;  /* 0x0000001f06057812 */ /* 0x000fc600078ec0ff */
[----:B------:R-:W-:Y:S01]  /*0210*/  IMAD.IADD R0, R4, 0x1, R3 ;  /* 0x0000000104007824 */ /* 0x000fe200078e0203 */
[--C-:B------:R-:W-:Y:S01]  /*0220*/  SHF.R.U64 R2, R10, 0x2, R7.reuse ;  /* 0x000000020a027819 */ /* 0x100fe20000001207 */
[----:B------:R-:W-:Y:S01]  /*0230*/  UIADD3 UR17, UPT, UPT, UR8, -0x61c88647, URZ ;  /* 0x9e3779b908117890 */ /* 0x000fe2000fffe0ff */
[----:B------:R-:W-:Y:S01]  /*0240*/  SHF.R.U32.HI R3, RZ, 0x2, R7 ;  /* 0x00000002ff037819 */ /* 0x000fe20000011607 */
[----:B------:R-:W-:Y:S02]  /*0250*/  UIADD3 UR18, UPT, UPT, UR9, -0x4498517b, URZ ;  /* 0xbb67ae8509127890 */ /* 0x000fe4000fffe0ff */
[----:B------:R-:W-:Y:S02]  /*0260*/  UIADD3 UR19, UPT, UPT, UR8, 0x3c6ef372, URZ ;  /* 0x3c6ef37208137890 */ /* 0x000fe4000fffe0ff */
[----:B------:R-:W-:Y:S02]  /*0270*/  UIADD3 UR20, UPT, UPT, UR9, 0x76cf5d0a, URZ ;  /* 0x76cf5d0a09147890 */ /* 0x000fe4000fffe0ff */
        /* <DEDUP_REMOVED lines=39> */
[----:B------:R-:W-:Y:S02]  /*04f0*/  @P6 IADD3 R20, PT, PT, R20, 0x80, RZ ;  /* 0x0000008014146810 */ /* 0x000fe40007ffe0ff */
[----:B------:R-:W-:-:S04]  /*0500*/  ISETP.GE.U32.AND P6, PT, R0, 0x400, PT ;  /* 0x000004000000780c */ /* 0x000fc80003fc6070 */
[----:B------:R-:W3:Y:S08]  /*0510*/  @P2 LDC.64 R54, c[0x0][0x3d0] ;  /* 0x0000f400ff362b82 */ /* 0x000ef00000000a00 */
[----:B------:R-:W3:Y:S01]  /*0520*/  @P2 LDC.64 R56, c[0x0][0x438] ;  /* 0x00010e00ff382b82 */ /* 0x000ee20000000a00 */
[----:B------:R-:W-:-:S07]  /*0530*/  ISETP.GE.U32.AND P5, PT, R0, 0x480, PT ;  /* 0x000004800000780c */ /* 0x000fce0003fa6070 */
[----:B0-----:R-:W0:Y:S08]  /*0540*/  @P3 LDC.64 R8, c[0x0][0x3d0] ;  /* 0x0000f400ff083b82 */ /* 0x001e300000000a00 */
[----:B------:R-:W0:Y:S01]  /*0550*/  @P3 LDC.64 R58, c[0x0][0x438] ;  /* 0x00010e00ff3a3b82 */ /* 0x000e220000000a00 */
[----:B----4-:R-:W-:-:S04]  /*0560*/  @P0 IMAD.WIDE.U32 R46, R20, 0x8, R46 ;  /* 0x00000008142e0825 */ /* 0x010fc800078e002e */
[C---:B-1----:R-:W-:Y:S01]  /*0570*/  @P0 IMAD.WIDE.U32 R48, R20.reuse, 0x8, R48 ;  /* 0x0000000814300825 */ /* 0x042fe200078e0030 */
[----:B------:R1:W5:Y:S02]  /*0580*/  @P0 LDG.E.64 R14, desc[UR6][R46.64] ;  /* 0x000000062e0e0981 */ /* 0x000364000c1e1b00 */
[----:B--2---:R-:W2:Y:S01]  /*0590*/  @P4 LDC.64 R42, c[0x0][0x3d0] ;  /* 0x0000f400ff2a4b82 */ /* 0x004ea20000000a00 */
[----:B------:R-:W-:Y:S01]  /*05a0*/  @P0 VIADD R20, R20, 0x80 ;  /* 0x0000008014140836 */ /* 0x000fe20000000000 */
[----:B------:R1:W5:Y:S06]  /*05b0*/  @P0 LD.E.64 R34, desc[UR6][R48.64] ;  /* 0x0000000630220980 */ /* 0x00036c000c101b00 */
[----:B------:R-:W4:Y:S01]  /*05c0*/  @P4 LDC.64 R40, c[0x0][0x438] ;  /* 0x00010e00ff284b82 */ /* 0x000f220000000a00 */
[----:B------:R-:W-:-:S04]  /*05d0*/  @P1 IMAD.WIDE.U32 R50, R20, 0x8, R50 ;  /* 0x0000000814321825 */ /* 0x000fc800078e0032 */
[C---:B---3--:R-:W-:Y:S01]  /*05e0*/  @P1 IMAD.WIDE.U32 R52, R20.reuse, 0x8, R52 ;  /* 0x0000000814341825 */ /* 0x048fe200078e0034 */
[----:B------:R1:W5:Y:S02]  /*05f0*/  @P1 LDG.E.64 R92, desc[UR6][R50.64] ;  /* 0x00000006325c1981 */ /* 0x000364000c1e1b00 */
[----:B------:R-:W3:Y:S01]  /*0600*/  @P6 LDC.64 R44, c[0x0][0x3d0] ;  /* 0x0000f400ff2c6b82 */ /* 0x000ee20000000a00 */
[----:B------:R-:W-:Y:S01]  /*0610*/  @P1 VIADD R20, R20, 0x80 ;  /* 0x0000008014141836 */ /* 0x000fe20000000000 */
[----:B------:R1:W5:Y:S06]  /*0620*/  @P1 LD.E.64 R32, desc[UR6][R52.64] ;  /* 0x0000000634201980 */ /* 0x00036c000c101b00 */
[----:B------:R-:W1:Y:S01]  /*0630*/  @P6 LDC.64 R60, c[0x0][0x438] ;  /* 0x00010e00ff3c6b82 */ /* 0x000e620000000a00 */
[----:B------:R-:W-:-:S04]  /*0640*/  @P2 IMAD.WIDE.U32 R54, R20, 0x8, R54 ;  /* 0x0000000814362825 */ /* 0x000fc800078e0036 */
[----:B------:R-:W-:-:S03]  /*0650*/  @P2 IMAD.WIDE.U32 R56, R20, 0x8, R56 ;  /* 0x0000000814382825 */ /* 0x000fc600078e0038 */
[----:B------:R-:W1:Y:S01]  /*0660*/  @P5 LDC.64 R62, c[0x0][0x3d0] ;  /* 0x0000f400ff3e5b82 */ /* 0x000e620000000a00 */
[----:B------:R-:W-:Y:S01]  /*0670*/  @P2 IADD3 R20, PT, PT, R20, 0x80, RZ ;  /* 0x0000008014142810 */ /* 0x000fe20007ffe0ff */
[----:B------:R1:W5:Y:S06]  /*0680*/  @P2 LDG.E.64 R90, desc[UR6][R54.64] ;  /* 0x00000006365a2981 */ /* 0x00036c000c1e1b00 */
[----:B------:R-:W1:Y:S01]  /*0690*/  @P5 LDC.64 R64, c[0x0][0x438] ;  /* 0x00010e00ff405b82 */ /* 0x000e620000000a00 */
[C---:B0-----:R-:W-:Y:S01]  /*06a0*/  @P3 IMAD.WIDE.U32 R8, R20.reuse, 0x8, R8 ;  /* 0x0000000814083825 */ /* 0x041fe200078e0008 */
[----:B------:R0:W5:Y:S03]  /*06b0*/  @P2 LD.E.64 R30, desc[UR6][R56.64] ;  /* 0x00000006381e2980 */ /* 0x000166000c101b00 */
[C---:B------:R-:W-:Y:S01]  /*06c0*/  @P3 IMAD.WIDE.U32 R58, R20.reuse, 0x8, R58 ;  /* 0x00000008143a3825 */ /* 0x040fe200078e003a */
[----:B------:R0:W5:Y:S03]  /*06d0*/  @P3 LDG.E.64 R86, desc[UR6][R8.64] ;  /* 0x0000000608563981 */ /* 0x000166000c1e1b00 */
[----:B------:R-:W-:Y:S01]  /*06e0*/  @P3 VIADD R20, R20, 0x80 ;  /* 0x0000008014143836 */ /* 0x000fe20000000000 */
[----:B------:R0:W5:Y:S03]  /*06f0*/  @P3 LD.E.64 R28, desc[UR6][R58.64] ;  /* 0x000000063a1c3980 */ /* 0x000166000c101b00 */
[----:B--2---:R-:W-:-:S04]  /*0700*/  @P4 IMAD.WIDE.U32 R42, R20, 0x8, R42 ;  /* 0x00000008142a4825 */ /* 0x004fc800078e002a */
[C---:B----4-:R-:W-:Y:S01]  /*0710*/  @P4 IMAD.WIDE.U32 R40, R20.reuse, 0x8, R40 ;  /* 0x0000000814284825 */ /* 0x050fe200078e0028 */
[----:B------:R0:W5:Y:S03]  /*0720*/  @P4 LDG.E.64 R84, desc[UR6][R42.64] ;  /* 0x000000062a544981 */ /* 0x000166000c1e1b00 */
[----:B------:R-:W-:Y:S01]  /*0730*/  @P4 VIADD R20, R20, 0x80 ;  /* 0x0000008014144836 */ /* 0x000fe20000000000 */
[----:B------:R0:W5:Y:S03]  /*0740*/  @P4 LD.E.64 R26, desc[UR6][R40.64] ;  /* 0x00000006281a4980 */ /* 0x000166000c101b00 */
[----:B---3--:R-:W-:-:S04]  /*0750*/  @P6 IMAD.WIDE.U32 R44, R20, 0x8, R44 ;  /* 0x00000008142c6825 */ /* 0x008fc800078e002c */
[C---:B-1----:R-:W-:Y:S01]  /*0760*/  @P6 IMAD.WIDE.U32 R60, R20.reuse, 0x8, R60 ;  /* 0x00000008143c6825 */ /* 0x042fe200078e003c */
[----:B------:R-:W-:Y:S01]  /*0770*/  @P6 IADD3 R20, PT, PT, R20, 0x80, RZ ;  /* 0x0000008014146810 */ /* 0x000fe20007ffe0ff */
[----:B------:R0:W5:Y:S04]  /*0780*/  @P6 LDG.E.64 R16, desc[UR6][R44.64] ;  /* 0x000000062c106981 */ /* 0x000168000c1e1b00 */
[C---:B------:R-:W-:Y:S01]  /*0790*/  @P5 IMAD.WIDE.U32 R62, R20.reuse, 0x8, R62 ;  /* 0x00000008143e5825 */ /* 0x040fe200078e003e */
[----:B------:R0:W5:Y:S03]  /*07a0*/  @P6 LD.E.64 R24, desc[UR6][R60.64] ;  /* 0x000000063c186980 */ /* 0x000166000c101b00 */
[----:B------:R-:W-:Y:S01]  /*07b0*/  @P5 IMAD.WIDE.U32 R64, R20, 0x8, R64 ;  /* 0x0000000814405825 */ /* 0x000fe200078e0040 */
[----:B------:R0:W5:Y:S04]  /*07c0*/  @P5 LDG.E.64 R18, desc[UR6][R62.64] ;  /* 0x000000063e125981 */ /* 0x000168000c1e1b00 */
[----:B------:R0:W5:Y:S01]  /*07d0*/  @P5 LD.E.64 R22, desc[UR6][R64.64] ;  /* 0x0000000640165980 */ /* 0x000162000c101b00 */
[----:B------:R-:W-:Y:S01]  /*07e0*/  ISETP.GE.U32.AND P0, PT, R0, 0x500, PT ;  /* 0x000005000000780c */ /* 0x000fe20003f06070 */
[----:B------:R-:W-:-:S12]  /*07f0*/  @P5 VIADD R20, R20, 0x80 ;  /* 0x0000008014145836 */ /* 0x000fd80000000000 */
[----:B0-----:R-:W-:Y:S05]  /*0800*/  @!P0 BRA `(.L_x_27049) ;  /* 0x0000000400088947 */ /* 0x001fea0003800000 */
[----:B------:R-:W0:Y:S08]  /*0810*/  LDC.64 R42, c[0x0][0x3d0] ;  /* 0x0000f400ff2a7b82 */ /* 0x000e300000000a00 */
[----:B------:R-:W1:Y:S01]  /*0820*/  LDC.64 R8, c[0x0][0x438] ;  /* 0x00010e00ff087b82 */ /* 0x000e620000000a00 */
[----:B0-----:R-:W-:-:S06]  /*0830*/  IMAD.WIDE.U32 R42, R20, 0x8, R42 ;  /* 0x00000008142a7825 */ /* 0x001fcc00078e002a */
[----:B------:R-:W5:Y:S01]  /*0840*/  LDG.E.64 R42, desc[UR6][R42.64] ;  /* 0x000000062a2a7981 */ /* 0x000f62000c1e1b00 */
[----:B-1----:R-:W-:-:S06]  /*0850*/  IMAD.WIDE.U32 R8, R20, 0x8, R8 ;  /* 0x0000000814087825 */ /* 0x002fcc00078e0008 */
[----:B------:R-:W5:Y:S01]  /*0860*/  LD.E.64 R8, desc[UR6][R8.64] ;  /* 0x0000000608087980 */ /* 0x000f62000c101b00 */
[----:B------:R-:W-:Y:S05]  /*0870*/  BRA `(.L_x_27049) ;  /* 0x0000000000ec7947 */ /* 0x000fea0003800000 */
.L_x_27048:
        /* <DEDUP_REMOVED lines=17> */
[----:B-1----:R-:W-:Y:S01]  /*0990*/  @P6 IMAD.WIDE.U32 R44, R20, 0x8, R44 ;  /* 0x00000008142c6825 */ /* 0x002fe200078e002c */
[----:B------:R-:W-:-:S03]  /*09a0*/  @P6 CS2R R36, SRZ ;  /* 0x0000000000246805 */ /* 0x000fc6000001ff00 */
[----:B------:R-:W-:Y:S01]  /*09b0*/  @P6 VIADD R20, R20, 0x80 ;  /* 0x0000008014146836 */ /* 0x000fe20000000000 */
[----:B------:R-:W5:Y:S02]  /*09c0*/  @P6 LDG.E.64 R12, desc[UR6][R44.64] ;  /* 0x000000062c0c6981 */ /* 0x000f64000c1e1b00 */
[----:B------:R-:W1:Y:S01]  /*09d0*/  @P3 LDC.64 R52, c[0x0][0x3d0] ;  /* 0x0000f400ff343b82 */ /* 0x000e620000000a00 */
[----:B--2---:R-:W-:Y:S01]  /*09e0*/  @P5 IMAD.WIDE.U32 R46, R20, 0x8, R46 ;  /* 0x00000008142e5825 */ /* 0x004fe200078e002e */
[----:B------:R-:W-:Y:S02]  /*09f0*/  ISETP.GE.U32.AND P6, PT, R0, 0x480, PT ;  /* 0x000004800000780c */ /* 0x000fe40003fc6070 */
[----:B------:R-:W-:Y:S02]  /*0a00*/  @P5 CS2R R34, SRZ ;  /* 0x0000000000225805 */ /* 0x000fe4000001ff00 */
[----:B------:R-:W-:Y:S01]  /*0a10*/  @P5 IADD3 R20, PT, PT, R20, 0x80, RZ ;  /* 0x0000008014145810 */ /* 0x000fe20007ffe0ff */
[----:B------:R2:W5:Y:S01]  /*0a20*/  @P5 LDG.E.64 R14, desc[UR6][R46.64] ;  /* 0x000000062e0e5981 */ /* 0x000562000c1e1b00 */
[----:B0-----:R-:W0:Y:S01]  /*0a30*/  @P2 LDC.64 R40, c[0x0][0x3d0] ;  /* 0x0000f400ff282b82 */ /* 0x001e220000000a00 */
[----:B------:R-:W-:-:S02]  /*0a40*/  ISETP.GE.U32.AND P5, PT, R0, 0x500, PT ;  /* 0x000005000000780c */ /* 0x000fc40003fa6070 */
[----:B---3--:R-:W-:-:S05]  /*0a50*/  @P0 IMAD.WIDE.U32 R48, R20, 0x8, R48 ;  /* 0x0000000814300825 */ /* 0x008fca00078e0030 */
[----:B------:R-:W3:Y:S01]  /*0a60*/  @P1 LDC.64 R54, c[0x0][0x3d0] ;  /* 0x0000f400ff361b82 */ /* 0x000ee20000000a00 */
[----:B------:R-:W-:Y:S01]  /*0a70*/  @P0 VIADD R20, R20, 0x80 ;  /* 0x0000008014140836 */ /* 0x000fe20000000000 */
[----:B------:R0:W5:Y:S03]  /*0a80*/  @P0 LDG.E.64 R92, desc[UR6][R48.64] ;  /* 0x00000006305c0981 */ /* 0x000166000c1e1b00 */
[----:B----4-:R-:W-:-:S03]  /*0a90*/  @P4 IMAD.WIDE.U32 R50, R20, 0x8, R50 ;  /* 0x0000000814324825 */ /* 0x010fc600078e0032 */
[----:B------:R-:W4:Y:S01]  /*0aa0*/  @P6 LDC.64 R56, c[0x0][0x3d0] ;  /* 0x0000f400ff386b82 */ /* 0x000f220000000a00 */
[----:B------:R-:W-:Y:S01]  /*0ab0*/  @P4 VIADD R20, R20, 0x80 ;  /* 0x0000008014144836 */ /* 0x000fe20000000000 */
[----:B------:R0:W5:Y:S03]  /*0ac0*/  @P4 LDG.E.64 R90, desc[UR6][R50.64] ;  /* 0x00000006325a4981 */ /* 0x000166000c1e1b00 */
[----:B-1----:R-:W-:-:S03]  /*0ad0*/  @P3 IMAD.WIDE.U32 R52, R20, 0x8, R52 ;  /* 0x0000000814343825 */ /* 0x002fc600078e0034 */
[----:B--2---:R-:W1:Y:S01]  /*0ae0*/  @P5 LDC.64 R46, c[0x0][0x3d0] ;  /* 0x0000f400ff2e5b82 */ /* 0x004e620000000a00 */
[----:B------:R-:W-:Y:S01]  /*0af0*/  @P3 IADD3 R20, PT, PT, R20, 0x80, RZ ;  /* 0x0000008014143810 */ /* 0x000fe20007ffe0ff */
[----:B------:R2:W5:Y:S04]  /*0b00*/  @P3 LDG.E.64 R86, desc[UR6][R52.64] ;  /* 0x0000000634563981 */ /* 0x000568000c1e1b00 */
[----:B0-----:R-:W-:-:S04]  /*0b10*/  @P2 IMAD.WIDE.U32 R44, R20, 0x8, R40 ;  /* 0x00000008142c2825 */ /* 0x001fc800078e0028 */
[----:B------:R-:W-:Y:S01]  /*0b20*/  @P2 VIADD R20, R20, 0x80 ;  /* 0x0000008014142836 */ /* 0x000fe20000000000 */
[----:B------:R2:W5:Y:S03]  /*0b30*/  @P2 LDG.E.64 R84, desc[UR6][R44.64] ;  /* 0x000000062c542981 */ /* 0x000566000c1e1b00 */
[----:B---3--:R-:W-:-:S04]  /*0b40*/  @P1 IMAD.WIDE.U32 R54, R20, 0x8, R54 ;  /* 0x0000000814361825 */ /* 0x008fc800078e0036 */
[----:B------:R-:W-:Y:S01]  /*0b50*/  @P1 VIADD R20, R20, 0x80 ;  /* 0x0000008014141836 */ /* 0x000fe20000000000 */
[----:B------:R2:W5:Y:S03]  /*0b60*/  @P1 LDG.E.64 R16, desc[UR6][R54.64] ;  /* 0x0000000636101981 */ /* 0x000566000c1e1b00 */
[C---:B----4-:R-:W-:Y:S01]  /*0b70*/  @P6 IMAD.WIDE.U32 R56, R20.reuse, 0x8, R56 ;  /* 0x0000000814386825 */ /* 0x050fe200078e0038 */
[----:B------:R-:W-:-:S04]  /*0b80*/  @P6 IADD3 R20, PT, PT, R20, 0x80, RZ ;  /* 0x0000008014146810 */ /* 0x000fc80007ffe0ff */
[----:B------:R2:W5:Y:S01]  /*0b90*/  @P6 LDG.E.64 R18, desc[UR6][R56.64] ;  /* 0x0000000638126981 */ /* 0x000562000c1e1b00 */
[----:B-1----:R-:W-:-:S05]  /*0ba0*/  @P5 IMAD.WIDE.U32 R40, R20, 0x8, R46 ;  /* 0x0000000814285825 */ /* 0x002fca00078e002e */
[----:B------:R2:W5:Y:S01]  /*0bb0*/  @P5 LDG.E.64 R42, desc[UR6][R40.64] ;  /* 0x00000006282a5981 */ /* 0x000562000c1e1b00 */
[----:B------:R-:W-:Y:S02]  /*0bc0*/  @P0 CS2R R32, SRZ ;  /* 0x0000000000200805 */ /* 0x000fe4000001ff00 */
[----:B------:R-:W-:Y:S02]  /*0bd0*/  @P4 CS2R R30, SRZ ;  /* 0x00000000001e4805 */ /* 0x000fe4000001ff00 */
[----:B------:R-:W-:Y:S02]  /*0be0*/  @P3 CS2R R28, SRZ ;  /* 0x00000000001c3805 */ /* 0x000fe4000001ff00 */
[----:B------:R-:W-:Y:S02]  /*0bf0*/  @P2 CS2R R26, SRZ ;  /* 0x00000000001a2805 */ /* 0x000fe4000001ff00 */
[----:B------:R-:W-:Y:S02]  /*0c00*/  @P1 CS2R R24, SRZ ;  /* 0x0000000000181805 */ /* 0x000fe4000001ff00 */
[----:B------:R-:W-:-:S02]  /*0c10*/  @P6 CS2R R22, SRZ ;  /* 0x0000000000166805 */ /* 0x000fc4000001ff00 */
[----:B--2---:R-:W-:-:S07]  /*0c20*/  @P5 CS2R R8, SRZ ;  /* 0x0000000000085805 */ /* 0x004fce000001ff00 */
.L_x_27049:
[----:B------:R-:W-:Y:S05]  /*0c30*/  BSYNC.RECONVERGENT B0 ;  /* 0x0000000000007941 */ /* 0x000fea0003800200 */
.L_x_27047:
[----:B------:R-:W0:Y:S02]  /*0c40*/  LDCU UR4, c[0x0][0x384] ;  /* 0x00007080ff0477ac */ /* 0x000e240008000800 */
[----:B0-----:R-:W-:-:S06]  /*0c50*/  UISETP.GE.AND UP0, UPT, UR14, UR4, UPT ;  /* 0x000000040e00728c */ /* 0x001fcc000bf06270 */
[----:B------:R-:W-:-:S13]  /*0c60*/  PLOP3.LUT P0, PT, PT, PT, UP0, 0x80, 0x8 ;  /* 0x000000000008781c */ /* 0x000fda0003f0f008 */
[----:B------:R-:W-:Y:S05]  /*0c70*/  @P0 EXIT ;  /* 0x000000000000094d */ /* 0x000fea0003800000 */
[----:B-----5:R-:W-:Y:S01]  /*0c80*/  IMAD.MOV.U32 R94, RZ, RZ, R6 ;  /* 0x000000ffff5e7224 */ /* 0x020fe200078e0006 */
[--C-:B------:R-:W-:Y:S01]  /*0c90*/  SHF.R.U64 R97, R6, 0x10, R7.reuse ;  /* 0x0000001006617819 */ /* 0x100fe20000001207 */
[--C-:B------:R-:W-:Y:S01]  /*0ca0*/  IMAD.MOV.U32 R20, RZ, RZ, R7.reuse ;  /* 0x000000ffff147224 */ /* 0x100fe200078e0007 */
[----:B------:R-:W-:Y:S01]  /*0cb0*/  SHF.R.U32.HI R45, RZ, 0x10, R7 ;  /* 0x00000010ff2d7819 */ /* 0x000fe20000011607 */
[----:B------:R-:W-:Y:S01]  /*0cc0*/  IMAD.MOV.U32 R7, RZ, RZ, R13 ;  /* 0x000000ffff077224 */ /* 0x000fe200078e000d */
[----:B------:R-:W-:Y:S01]  /*0cd0*/  LOP3.LUT R6, R4, 0x7f, RZ, 0xc0, !PT ;  /* 0x0000007f04067812 */ /* 0x000fe200078ec0ff */
[----:B------:R-:W-:Y:S01]  /*0ce0*/  IMAD.MOV.U32 R44, RZ, RZ, R19 ;  /* 0x000000ffff2c7224 */ /* 0x000fe200078e0013 */
[----:B------:R-:W-:Y:S01]  /*0cf0*/  MOV R98, R12 ;  /* 0x0000000c00627202 */ /* 0x000fe20000000f00 */
[----:B------:R-:W-:Y:S01]  /*0d00*/  IMAD.MOV.U32 R105, RZ, RZ, R16 ;  /* 0x000000ffff697224 */ /* 0x000fe200078e0010 */
[----:B------:R-:W-:Y:S01]  /*0d10*/  VIADDMNMX R11, R6, -R11, RZ, !PT ;  /* 0x8000000b060b7246 */ /* 0x000fe200078001ff */
[----:B------:R-:W-:Y:S01]  /*0d20*/  IMAD R5, R5, -0x20, R6 ;  /* 0xffffffe005057824 */ /* 0x000fe200078e0206 */
[----:B------:R-:W-:Y:S01]  /*0d30*/  PRMT R98, R98, 0x5410, R7 ;  /* 0x0000541062627816 */ /* 0x000fe20000000007 */
[----:B------:R-:W-:Y:S01]  /*0d40*/  IMAD.HI.U32 R6, R21, -0x326172a9, RZ ;  /* 0xcd9e8d5715067827 */ /* 0x000fe200078e00ff */
[----:B------:R-:W-:Y:S01]  /*0d50*/  MOV R114, R18 ;  /* 0x0000001200727202 */ /* 0x000fe20000000f00 */
[----:B------:R-:W0:Y:S01]  /*0d60*/  LDCU.64 UR4, c[0x0][0x3e0] ;  /* 0x00007c00ff0477ac */ /* 0x000e220008000a00 */
[--C-:B------:R-:W-:Y:S01]  /*0d70*/  SHF.R.U64 R115, R18, 0x10, R19.reuse ;  /* 0x0000001012737819 */ /* 0x100fe20000001213 */
[C---:B------:R-:W-:Y:S01]  /*0d80*/  IMAD.HI.U32 R7, R2.reuse, -0x2daee0ad, RZ ;  /* 0xd2511f5302077827 */ /* 0x040fe200078e00ff */
[----:B------:R-:W-:Y:S01]  /*0d90*/  LOP3.LUT R6, R3, UR8, R6, 0x96, !PT ;  /* 0x0000000803067c12 */ /* 0x000fe2000f8e9606 */
[----:B------:R-:W1:Y:S01]  /*0da0*/  LDCU UR35, c[0x0][0x388] ;  /* 0x00007100ff2377ac */ /* 0x000e620008000800 */
[----:B------:R-:W-:Y:S01]  /*0db0*/  SHF.R.U32.HI R49, RZ, 0x10, R19 ;  /* 0x00000010ff317819 */ /* 0x000fe20000011613 */
[--C-:B------:R-:W-:Y:S01]  /*0dc0*/  IMAD.MOV.U32 R41, RZ, RZ, R17.reuse ;  /* 0x000000ffff297224 */ /* 0x100fe200078e0011 */
[----:B------:R-:W-:Y:S01]  /*0dd0*/  LOP3.LUT R7, R7, UR9, RZ, 0x3c, !PT ;  /* 0x0000000907077c12 */ /* 0x000fe2000f8e3cff */
[----:B------:R-:W-:Y:S01]  /*0de0*/  IMAD R19, R2, -0x2daee0ad, RZ ;  /* 0xd2511f5302137824 */ /* 0x000fe200078e02ff */
[--C-:B------:R-:W-:Y:S01]  /*0df0*/  SHF.R.U64 R107, R16, 0x10, R17.reuse ;  /* 0x00000010106b7819 */ /* 0x100fe20000001211 */
[----:B------:R-:W-:Y:S01]  /*0e00*/  IMAD.HI.U32 R18, R6, -0x2daee0ad, RZ ;  /* 0xd2511f5306127827 */ /* 0x000fe200078e00ff */
[----:B------:R-:W-:Y:S01]  /*0e10*/  SHF.R.U32.HI R48, RZ, 0x10, R17 ;  /* 0x00000010ff307819 */ /* 0x000fe20000011611 */
[----:B------:R-:W2:Y:S01]  /*0e20*/  LDCU.U8 UR15, c[0x0][0x410] ;  /* 0x00008200ff0f77ac */ /* 0x000ea20008000000 */
[----:B------:R-:W-:Y:S01]  /*0e30*/  PRMT R94, R94, 0x5410, R20 ;  /* 0x000054105e5e7816 */ /* 0x000fe20000000014 */
[----:B------:R-:W-:Y:S01]  /*0e40*/  IMAD R17, R21, -0x326172a9, RZ ;  /* 0xcd9e8d5715117824 */ /* 0x000fe200078e02ff */
[----:B------:R-:W-:Y:S01]  /*0e50*/  LOP3.LUT R18, R19, UR18, R18, 0x96, !PT ;  /* 0x0000001213127c12 */ /* 0x000fe2000f8e9612 */
[----:B------:R-:W-:Y:S01]  /*0e60*/  IMAD.HI.U32 R16, R7, -0x326172a9, RZ ;  /* 0xcd9e8d5707107827 */ /* 0x000fe200078e00ff */
[----:B------:R-:W-:Y:S01]  /*0e70*/  MOV R40, R15 ;  /* 0x0000000f00287202 */ /* 0x000fe20000000f00 */
[----:B0-----:R-:W-:Y:S01]  /*0e80*/  UISETP.NE.U32.AND UP0, UPT, UR4, URZ, UPT ;  /* 0x000000ff0400728c */ /* 0x001fe2000bf05070 */
[----:B------:R-:W-:Y:S01]  /*0e90*/  PRMT R105, R105, 0x5410, R41 ;  /* 0x0000541069697816 */ /* 0x000fe20000000029 */
[----:B------:R-:W-:Y:S01]  /*0ea0*/  IMAD R20, R6, -0x2daee0ad, RZ ;  /* 0xd2511f5306147824 */ /* 0x000fe200078e02ff */
[----:B------:R-:W-:Y:S01]  /*0eb0*/  LOP3.LUT R16, R17, UR17, R16, 0x96, !PT ;  /* 0x0000001111107c12 */ /* 0x000fe2000f8e9610 */
[----:B------:R-:W-:Y:S01]  /*0ec0*/  IMAD R7, R7, -0x326172a9, RZ ;  /* 0xcd9e8d5707077824 */ /* 0x000fe200078e02ff */
[----:B------:R-:W-:Y:S01]  /*0ed0*/  MOV R41, R90 ;  /* 0x0000005a00297202 */ /* 0x000fe20000000f00 */
[----:B------:R-:W-:Y:S01]  /*0ee0*/  IMAD.HI.U32 R6, R18, -0x326172a9, RZ ;  /* 0xcd9e8d5712067827 */ /* 0x000fe200078e00ff */
[----:B------:R-:W-:Y:S01]  /*0ef0*/  SHF.R.U64 R123, R38, 0x10, R39 ;  /* 0x00000010267b7819 */ /* 0x000fe20000001227 */
[----:B------:R-:W-:Y:S01]  /*0f00*/  UISETP.NE.AND.EX UP0, UPT, UR5, URZ, UPT, UP0 ;  /* 0x000000ff0500728c */ /* 0x000fe2000bf05300 */
[----:B------:R-:W-:Y:S01]  /*0f10*/  PRMT R120, R41, 0x7610, R120 ;  /* 0x0000761029787816 */ /* 0x000fe20000000078 */
[C---:B------:R-:W-:Y:S01]  /*0f20*/  IMAD.HI.U32 R17, R16.reuse, -0x2daee0ad, RZ ;  /* 0xd2511f5310117827 */ /* 0x040fe200078e00ff */
[----:B------:R-:W-:Y:S01]  /*0f30*/  LOP3.LUT R6, R7, UR19, R6, 0x96, !PT ;  /* 0x0000001307067c12 */ /* 0x000fe2000f8e9606 */
[----:B------:R-:W0:Y:S01]  /*0f40*/  LDCU UR16, c[0x0][0x400] ;  /* 0x00008000ff1077ac */ /* 0x000e220008000800 */
[----:B------:R-:W-:Y:S01]  /*0f50*/  MOV R41, R87 ;  /* 0x0000005700297202 */ /* 0x000fe20000000f00 */
[----:B------:R-:W-:Y:S01]  /*0f60*/  IMAD R19, R16, -0x2daee0ad, RZ ;  /* 0xd2511f5310137824 */ /* 0x000fe200078e02ff */
[----:B------:R-:W-:Y:S01]  /*0f70*/  LOP3.LUT R17, R20, UR20, R17, 0x96, !PT ;  /* 0x0000001414117c12 */ /* 0x000fe2000f8e9611 */
[----:B------:R-:W-:Y:S01]  /*0f80*/  IMAD.HI.U32 R16, R6, -0x2daee0ad, RZ ;  /* 0xd2511f5306107827 */ /* 0x000fe200078e00ff */
[----:B------:R-:W-:Y:S01]  /*0f90*/  SHF.R.U64 R125, R34, 0x10, R35 ;  /* 0x00000010227d7819 */ /* 0x000fe20000001223 */
[----:B------:R-:W3:Y:S01]  /*0fa0*/  LDCU.64 UR10, c[0x0][0x3a0] ;  /* 0x00007400ff0a77ac */ /* 0x000ee20008000a00 */
[----:B------:R-:W-:Y:S01]  /*0fb0*/  VIMNMX R5, PT, PT, RZ, R5, !PT ;  /* 0x00000005ff057248 */ /* 0x000fe20007fe0100 */
[----:B------:R-:W-:Y:S01]  /*0fc0*/  IMAD R18, R18, -0x326172a9, RZ ;  /* 0xcd9e8d5712127824 */ /* 0x000fe200078e02ff */
[----:B------:R-:W-:Y:S01]  /*0fd0*/  LOP3.LUT R16, R19, UR22, R16, 0x96, !PT ;  /* 0x0000001613107c12 */ /* 0x000fe2000f8e9610 */
[----:B------:R-:W-:Y:S01]  /*0fe0*/  IMAD.HI.U32 R7, R17, -0x326172a9, RZ ;  /* 0xcd9e8d5711077827 */ /* 0x000fe200078e00ff */
[----:B------:R-:W-:Y:S01]  /*0ff0*/  LOP3.LUT R4, R4, 0xffffff80, RZ, 0xc0, !PT ;  /* 0xffffff8004047812 */ /* 0x000fe200078ec0ff */
[----:B------:R-:W4:Y:S01]  /*1000*/  LDCU.64 UR12, c[0x0][0x380] ;  /* 0x00007000ff0c77ac */ /* 0x000f220008000a00 */
[----:B------:R-:W-:Y:S01]  /*1010*/  VIMNMX R11, PT, PT, R11, 0x20, PT ;  /* 0x000000200b0b7848 */ /* 0x000fe20003fe0100 */
[----:B------:R-:W-:Y:S01]  /*1020*/  IMAD.MOV.U32 R102, RZ, RZ, R14 ;  /* 0x000000ffff667224 */ /* 0x000fe200078e000e */
[----:B------:R-:W-:Y:S01]  /*1030*/  LOP3.LUT R7, R18, UR21, R7, 0x96, !PT ;  /* 0x0000001512077c12 */ /* 0x000fe2000f8e9607 */
[----:B------:R-:W-:Y:S01]  /*1040*/  IMAD.MOV.U32 R20, RZ, RZ, R92 ;  /* 0x000000ffff147224 */ /* 0x000fe200078e005c */
[----:B------:R-:W-:Y:S01]  /*1050*/  VIMNMX R5, PT, PT, R5, 0x20, PT ;  /* 0x0000002005057848 */ /* 0x000fe20003fe0100 */
[----:B------:R-:W-:Y:S01]  /*1060*/  IMAD R19, R6, -0x2daee0ad, RZ ;  /* 0xd2511f5306137824 */ /* 0x000fe200078e02ff */
[----:B------:R-:W-:Y:S01]  /*1070*/  PRMT R102, R102, 0x5410, R40 ;  /* 0x0000541066667816 */ /* 0x000fe20000000028 */
[----:B------:R-:W-:Y:S01]  /*1080*/  IMAD.MOV.U32 R40, RZ, RZ, R93 ;  /* 0x000000ffff287224 */ /* 0x000fe200078e005d */
[----:B------:R-:W-:Y:S01]  /*1090*/  LEA R11, R11, R4, 0x2 ;  /* 0x000000040b0b7211 */ /* 0x000fe200078e10ff */
[----:B------:R-:W-:Y:S01]  /*10a0*/  IMAD R17, R17, -0x326172a9, RZ ;  /* 0xcd9e8d5711117824 */ /* 0x000fe200078e02ff */
[----:B------:R-:W-:Y:S01]  /*10b0*/  SHF.R.U64 R126, R24, 0x10, R25 ;  /* 0x00000010187e7819 */ /* 0x000fe20000001219 */
[----:B------:R-:W-:Y:S01]  /*10c0*/  IMAD.HI.U32 R6, R16, -0x326172a9, RZ ;  /* 0xcd9e8d5710067827 */ /* 0x000fe200078e00ff */
[----:B------:R-:W-:Y:S01]  /*10d0*/  PRMT R119, R20, 0x5410, R40 ;  /* 0x0000541014777816 */ /* 0x000fe20000000028 */
[----:B------:R-:W-:Y:S01]  /*10e0*/  UPLOP3.LUT UP2, UPT, UPT, UPT, UPT, 0x40, 0x4 ;  /* 0x000000000004789c */ /* 0x000fe20003f4e870 */
[----:B------:R-:W-:Y:S01]  /*10f0*/  SHF.R.U64 R100, R12, 0x10, R13 ;  /* 0x000000100c647819 */ /* 0x000fe2000000120d */
[----:B------:R-:W-:Y:S01]  /*1100*/  IMAD.HI.U32 R18, R7, -0x2daee0ad, RZ ;  /* 0xd2511f5307127827 */ /* 0x000fe200078e00ff */
[----:B------:R-:W-:-:S02]  /*1110*/  LOP3.LUT R6, R17, UR23, R6, 0x96, !PT ;  /* 0x0000001711067c12 */ /* 0x000fc4000f8e9606 */
[----:B------:R-:W-:Y:S01]  /*1120*/  SHF.R.U32.HI R46, RZ, 0x10, R13 ;  /* 0x00000010ff2e7819 */ /* 0x000fe2000001160d */
[----:B------:R-:W-:Y:S01]  /*1130*/  IMAD.MOV.U32 R20, RZ, RZ, R91 ;  /* 0x000000ffff147224 */ /* 0x000fe200078e005b */
[----:B------:R-:W-:Y:S01]  /*1140*/  LOP3.LUT R18, R19, UR24, R18, 0x96, !PT ;  /* 0x0000001813127c12 */ /* 0x000fe2000f8e9612 */
[----:B------:R-:W-:Y:S01]  /*1150*/  IMAD.MOV.U32 R40, RZ, RZ, R86 ;  /* 0x000000ffff287224 */ /* 0x000fe200078e0056 */
[----:B------:R-:W-:Y:S01]  /*1160*/  SHF.R.U64 R103, R14, 0x10, R15 ;  /* 0x000000100e677819 */ /* 0x000fe2000000120f */
[----:B------:R-:W-:Y:S01]  /*1170*/  IMAD.HI.U32 R17, R6, -0x2daee0ad, RZ ;  /* 0xd2511f5306117827 */ /* 0x000fe200078e00ff */
[----:B------:R-:W-:Y:S02]  /*1180*/  PRMT R120, R120, 0x5410, R20 ;  /* 0x0000541078787816 */ /* 0x000fe40000000014 */
[----:B------:R-:W-:Y:S01]  /*1190*/  PRMT R121, R40, 0x5410, R41 ;  /* 0x0000541028797816 */ /* 0x000fe20000000029 */
[----:B------:R-:W-:Y:S01]  /*11a0*/  IMAD R20, R7, -0x2daee0ad, RZ ;  /* 0xd2511f5307147824 */ /* 0x000fe200078e02ff */
[----:B------:R-:W-:Y:S01]  /*11b0*/  SHF.R.U32.HI R47, RZ, 0x10, R15 ;  /* 0x00000010ff2f7819 */ /* 0x000fe2000001160f */
[----:B------:R-:W-:Y:S01]  /*11c0*/  IMAD R16, R16, -0x326172a9, RZ ;  /* 0xcd9e8d5710107824 */ /* 0x000fe200078e02ff */
[----:B------:R-:W-:Y:S01]  /*11d0*/  MOV R13, R43 ;  /* 0x0000002b000d7202 */ /* 0x000fe20000000f00 */
[----:B------:R-:W-:Y:S01]  /*11e0*/  IMAD.HI.U32 R7, R18, -0x326172a9, RZ ;  /* 0xcd9e8d5712077827 */ /* 0x000fe200078e00ff */
[----:B------:R-:W-:-:S02]  /*11f0*/  LOP3.LUT R17, R20, UR26, R17, 0x96, !PT ;  /* 0x0000001a14117c12 */ /* 0x000fc4000f8e9611 */
[----:B------:R-:W-:Y:S01]  /*1200*/  SHF.R.U32.HI R20, RZ, 0x10, R39 ;  /* 0x00000010ff147819 */ /* 0x000fe20000011627 */
[----:B------:R-:W-:Y:S01]  /*1210*/  IMAD.MOV.U32 R19, RZ, RZ, R84 ;  /* 0x000000ffff137224 */ /* 0x000fe200078e0054 */
[----:B------:R-:W-:Y:S01]  /*1220*/  LOP3.LUT R7, R16, UR25, R7, 0x96, !PT ;  /* 0x0000001910077c12 */ /* 0x000fe2000f8e9607 */
[----:B------:R-:W-:Y:S01]  /*1230*/  IMAD.MOV.U32 R40, RZ, RZ, R85 ;  /* 0x000000ffff287224 */ /* 0x000fe200078e0055 */
[----:B------:R-:W-:Y:S01]  /*1240*/  PRMT R123, R123, 0x5410, R20 ;  /* 0x000054107b7b7816 */ /* 0x000fe20000000014 */
[----:B------:R-:W-:Y:S01]  /*1250*/  IMAD R41, R6, -0x2daee0ad, RZ ;  /* 0xd2511f5306297824 */ /* 0x000fe200078e02ff */
[--C-:B------:R-:W-:Y:S01]  /*1260*/  SHF.R.U64 R14, R42, 0x10, R43.reuse ;  /* 0x000000102a0e7819 */ /* 0x100fe2000000122b */
[----:B------:R-:W-:Y:S01]  /*1270*/  IMAD.HI.U32 R6, R17, -0x326172a9, RZ ;  /* 0xcd9e8d5711067827 */ /* 0x000fe200078e00ff */
[----:B------:R-:W-:Y:S02]  /*1280*/  PRMT R122, R19, 0x5410, R40 ;  /* 0x00005410137a7816 */ /* 0x000fe40000000028 */
[----:B------:R-:W-:Y:S01]  /*1290*/  SHF.R.U32.HI R15, RZ, 0x10, R43 ;  /* 0x00000010ff0f7819 */ /* 0x000fe2000001162b */
[----:B------:R-:W-:Y:S01]  /*12a0*/  IMAD R19, R18, -0x326172a9, RZ ;  /* 0xcd9e8d5712137824 */ /* 0x000fe200078e02ff */
[----:B------:R-:W-:Y:S01]  /*12b0*/  SHF.R.U64 R127, R22, 0x10, R23 ;  /* 0x00000010167f7819 */ /* 0x000fe20000001217 */
[----:B------:R-:W-:Y:S01]  /*12c0*/  IMAD.HI.U32 R16, R7, -0x2daee0ad, RZ ;  /* 0xd2511f5307107827 */ /* 0x000fe200078e00ff */
[----:B------:R-:W-:-:S02]  /*12d0*/  SHF.R.U64 R124, R36, 0x10, R37 ;  /* 0x00000010247c7819 */ /* 0x000fc40000001225 */
[----:B------:R-:W-:Y:S01]  /*12e0*/  LOP3.LUT R6, R19, UR27, R6, 0x96, !PT ;  /* 0x0000001b13067c12 */ /* 0x000fe2000f8e9606 */
[----:B------:R-:W-:Y:S01]  /*12f0*/  IMAD R18, R17, -0x326172a9, RZ ;  /* 0xcd9e8d5711127824 */ /* 0x000fe200078e02ff */
[----:B------:R-:W-:Y:S01]  /*1300*/  LOP3.LUT R16, R41, UR28, R16, 0x96, !PT ;  /* 0x0000001c29107c12 */ /* 0x000fe2000f8e9610 */
[----:B------:R-:W-:Y:S01]  /*1310*/  IMAD R20, R7, -0x2daee0ad, RZ ;  /* 0xd2511f5307147824 */ /* 0x000fe200078e02ff */
[----:B------:R-:W-:Y:S01]  /*1320*/  SHF.R.U32.HI R19, RZ, 0x10, R35 ;  /* 0x00000010ff137819 */ /* 0x000fe20000011623 */
[----:B------:R-:W-:Y:S01]  /*1330*/  IMAD.HI.U32 R17, R6, -0x2daee0ad, RZ ;  /* 0xd2511f5306117827 */ /* 0x000fe200078e00ff */
[----:B------:R-:W-:Y:S02]  /*1340*/  SHF.R.U32.HI R40, RZ, 0x10, R37 ;  /* 0x00000010ff287819 */ /* 0x000fe40000011625 */
[----:B------:R-:W-:Y:S01]  /*1350*/  PRMT R125, R125, 0x5410, R19 ;  /* 0x000054107d7d7816 */ /* 0x000fe20000000013 */
[----:B------:R-:W-:Y:S01]  /*1360*/  IMAD.HI.U32 R7, R16, -0x326172a9, RZ ;  /* 0xcd9e8d5710077827 */ /* 0x000fe200078e00ff */
[----:B------:R-:W-:-:S02]  /*1370*/  LOP3.LUT R17, R20, UR30, R17, 0x96, !PT ;  /* 0x0000001e14117c12 */ /* 0x000fc4000f8e9611 */
[----:B------:R-:W-:Y:S01]  /*1380*/  PRMT R97, R97, 0x5410, R45 ;  /* 0x0000541061617816 */ /* 0x000fe2000000002d */
[----:B------:R-:W-:Y:S01]  /*1390*/  IMAD R41, R6, -0x2daee0ad, RZ ;  /* 0xd2511f5306297824 */ /* 0x000fe200078e02ff */
[----:B------:R-:W-:Y:S01]  /*13a0*/  LOP3.LUT R7, R18, UR29, R7, 0x96, !PT ;  /* 0x0000001d12077c12 */ /* 0x000fe2000f8e9607 */
[----:B------:R-:W-:Y:S01]  /*13b0*/  IMAD R19, R16, -0x326172a9, RZ ;  /* 0xcd9e8d5710137824 */ /* 0x000fe200078e02ff */
[----:B------:R-:W-:Y:S01]  /*13c0*/  SHF.R.U32.HI R18, RZ, 0x10, R25 ;  /* 0x00000010ff127819 */ /* 0x000fe20000011619 */
[----:B------:R-:W-:Y:S01]  /*13d0*/  IMAD.HI.U32 R6, R17, -0x326172a9, RZ ;  /* 0xcd9e8d5711067827 */ /* 0x000fe200078e00ff */
[----:B------:R-:W-:Y:S02]  /*13e0*/  PRMT R100, R100, 0x5410, R46 ;  /* 0x0000541064647816 */ /* 0x000fe4000000002e */
[----:B------:R-:W-:Y:S01]  /*13f0*/  PRMT R126, R126, 0x5410, R18 ;  /* 0x000054107e7e7816 */ /* 0x000fe20000000012 */
[----:B------:R-:W-:Y:S01]  /*1400*/  IMAD.HI.U32 R16, R7, -0x2daee0ad, RZ ;  /* 0xd2511f5307107827 */ /* 0x000fe200078e00ff */
[----:B------:R-:W-:-:S02]  /*1410*/  LOP3.LUT R19, R19, UR31, R6, 0x96, !PT ;  /* 0x0000001f13137c12 */ /* 0x000fc4000f8e9606 */
[----:B------:R-:W-:Y:S01]  /*1420*/  SHF.R.U32.HI R18, RZ, 0x10, R23 ;  /* 0x00000010ff127819 */ /* 0x000fe20000011617 */
[----:B------:R-:W-:Y:S01]  /*1430*/  IMAD R7, R7, -0x2daee0ad, RZ ;  /* 0xd2511f5307077824 */ /* 0x000fe200078e02ff */
[----:B------:R-:W-:Y:S01]  /*1440*/  LOP3.LUT R41, R41, UR32, R16, 0x96, !PT ;  /* 0x0000002029297c12 */ /* 0x000fe2000f8e9610 */
[----:B------:R-:W-:Y:S01]  /*1450*/  IMAD.HI.U32 R6, R19, -0x2daee0ad, RZ ;  /* 0xd2511f5313067827 */ /* 0x000fe200078e00ff */
[----:B------:R-:W-:Y:S02]  /*1460*/  PRMT R127, R127, 0x5410, R18 ;  /* 0x000054107f7f7816 */ /* 0x000fe40000000012 */
[----:B------:R-:W-:Y:S01]  /*1470*/  PRMT R103, R103, 0x5410, R47 ;  /* 0x0000541067677816 */ /* 0x000fe2000000002f */
[----:B------:R-:W-:Y:S01]  /*1480*/  IMAD R17, R17, -0x326172a9, RZ ;  /* 0xcd9e8d5711117824 */ /* 0x000fe200078e02ff */
[----:B------:R-:W-:Y:S01]  /*1490*/  PRMT R107, R107, 0x5410, R48 ;  /* 0x000054106b6b7816 */ /* 0x000fe20000000030 */
[----:B------:R-:W-:Y:S01]  /*14a0*/  IMAD.HI.U32 R16, R41, -0x326172a9, RZ ;  /* 0xcd9e8d5729107827 */ /* 0x000fe200078e00ff */
[----:B------:R-:W-:-:S02]  /*14b0*/  PRMT R114, R114, 0x5410, R44 ;  /* 0x0000541072727816 */ /* 0x000fc4000000002c */
[----:B------:R-:W-:Y:S01]  /*14c0*/  PRMT R115, R115, 0x5410, R49 ;  /* 0x0000541073737816 */ /* 0x000fe20000000031 */
[----:B------:R-:W-:Y:S01]  /*14d0*/  IMAD R4, R5, 0x4, R4 ;  /* 0x0000000405047824 */ /* 0x000fe200078e0204 */
[----:B------:R-:W-:Y:S01]  /*14e0*/  LOP3.LUT R5, R7, UR34, R6, 0x96, !PT ;  /* 0x0000002207057c12 */ /* 0x000fe2000f8e9606 */
[----:B------:R-:W-:Y:S01]  /*14f0*/  HADD2.F32 R7, -RZ, R8.H0_H0 ;  /* 0x20000008ff077230 */ /* 0x000fe20000004100 */
[----:B------:R-:W-:Y:S01]  /*1500*/  LOP3.LUT R6, R17, UR33, R16, 0x96, !PT ;  /* 0x0000002111067c12 */ /* 0x000fe2000f8e9610 */
[----:B------:R-:W-:Y:S01]  /*1510*/  IMAD.MOV.U32 R12, RZ, RZ, R42 ;  /* 0x000000ffff0c7224 */ /* 0x000fe200078e002a */
[--C-:B------:R-:W-:Y:S01]  /*1520*/  SHF.R.U64 R17, R8, 0x10, R9.reuse ;  /* 0x0000001008117819 */ /* 0x100fe20000001209 */
[----:B------:R-:W-:Y:S01]  /*1530*/  HADD2.F32 R8, -RZ, R9.H0_H0 ;  /* 0x20000009ff087230 */ /* 0x000fe20000004100 */
[----:B------:R-:W-:Y:S01]  /*1540*/  SHF.R.U32.HI R16, RZ, 0x10, R9 ;  /* 0x00000010ff107819 */ /* 0x000fe20000011609 */
[----:B------:R-:W-:Y:S01]  /*1550*/  HADD2.F32 R13, -RZ, R13.H0_H0 ;  /* 0x2000000dff0d7230 */ /* 0x000fe20000004100 */
[----:B------:R-:W-:Y:S01]  /*1560*/  I2FP.F32.U32 R9, R11 ;  /* 0x0000000b00097245 */ /* 0x000fe20000201000 */
[----:B------:R-:W-:Y:S01]  /*1570*/  IMAD.MOV.U32 R11, RZ, RZ, RZ ;  /* 0x000000ffff0b7224 */ /* 0x000fe200078e00ff */
[----:B------:R-:W-:Y:S01]  /*1580*/  PRMT R124, R124, 0x5410, R40 ;  /* 0x000054107c7c7816 */ /* 0x000fe20000000028 */
[----:B------:R-:W-:Y:S01]  /*1590*/  HADD2.F32 R12, -RZ, R12.H0_H0 ;  /* 0x2000000cff0c7230 */ /* 0x000fe20000004100 */
[----:B------:R-:W-:Y:S01]  /*15a0*/  LOP3.LUT R10, R10, 0x3, RZ, 0xc0, !PT ;  /* 0x000000030a0a7812 */ /* 0x000fe200078ec0ff */
[----:B------:R-:W-:Y:S01]  /*15b0*/  HADD2.F32 R14, -RZ, R14.H0_H0 ;  /* 0x2000000eff0e7230 */ /* 0x000fe20000004100 */
[----:B------:R-:W0:Y:S01]  /*15c0*/  MUFU.RCP R9, R9 ;  /* 0x0000000900097308 */ /* 0x000e220000001000 */
[----:B------:R-:W-:-:S02]  /*15d0*/  HADD2.F32 R15, -RZ, R15.H0_H0 ;  /* 0x2000000fff0f7230 */ /* 0x000fc40000004100 */
[----:B------:R-:W-:Y:S02]  /*15e0*/  HADD2.F32 R17, -RZ, R17.H0_H0 ;  /* 0x20000011ff117230 */ /* 0x000fe40000004100 */
[----:B------:R-:W-:Y:S02]  /*15f0*/  HADD2.F32 R16, -RZ, R16.H0_H0 ;  /* 0x20000010ff107230 */ /* 0x000fe40000004100 */
[----:B------:R-:W-:Y:S02]  /*1600*/  IMAD R18, R19, -0x2daee0ad, RZ ;  /* 0xd2511f5313127824 */ /* 0x000fe400078e02ff */
[----:B-1234-:R-:W-:-:S07]  /*1610*/  IMAD R20, R41, -0x326172a9, RZ ;  /* 0xcd9e8d5729147824 */ /* 0x01efce00078e02ff */
.L_x_27513:
[----:B-1----:R-:W1:Y:S01]  /*1620*/  @UP0 LDCU.64 UR4, c[0x0][0x3e0] ;  /* 0x00007c00ff0407ac */ /* 0x002e620008000a00 */
[----:B------:R-:W-:Y:S01]  /*1630*/  PLOP3.LUT P0, PT, PT, PT, UP0, 0x80, 0x8 ;  /* 0x000000000008781c */ /* 0x000fe20003f0f008 */
[----:B-1----:R-:W-:-:S06]  /*1640*/  @UP0 UIMAD.WIDE UR4, UR14, 0x4, UR4 ;  /* 0x000000040e0408a5 */ /* 0x002fcc000f8e0204 */
[----:B0-234-:R-:W-:Y:S01]  /*1650*/  MOV R76, UR4 ;  /* 0x00000004004c7c02 */ /* 0x01dfe20008000f00 */
[----:B------:R-:W-:-:S05]  /*1660*/  IMAD.U32 R77, RZ, RZ, UR5 ;  /* 0x00000005ff4d7e24 */ /* 0x000fca000f8e00ff */
[----:B------:R-:W2:Y:S01]  /*1670*/  @P0 LDG.E R76, desc[UR6][R76.64] ;  /* 0x000000064c4c0981 */ /* 0x000ea2000c1e1900 */
[----:B------:R-:W-:Y:S01]  /*1680*/  PLOP3.LUT P0, PT, PT, PT, UP0, 0x80, 0x8 ;  /* 0x000000000008781c */ /* 0x000fe20003f0f008 */
[----:B------:R-:W-:Y:S01]  /*1690*/  UIMAD UR4, UR14, UR35, URZ ;  /* 0x000000230e0472a4 */ /* 0x000fe2000f8e02ff */
[----:B------:R-:W-:Y:S01]  /*16a0*/  BSSY.RECONVERGENT B0, `(.L_x_27050) ;  /* 0x00002a4000007945 */ /* 0x000fe20003800200 */
[----:B------:R-:W1:Y:S02]  /*16b0*/  S2R R88, SR_TID.X ;  /* 0x0000000000587919 */ /* 0x000e640000002100 */
[----:B------:R-:W-:-:S04]  /*16c0*/  USHF.R.S32.HI UR5, URZ, 0x1f, UR4 ;  /* 0x0000001fff057899 */ /* 0x000fc80008011404 */
[----:B------:R-:W-:-:S03]  /*16d0*/  ULEA.HI UR5, UR5, UR4, URZ, 0x2 ;  /* 0x0000000405057291 */ /* 0x000fc6000f8f10ff */
[----:B------:R-:W-:-:S03]  /*16e0*/  UMOV UR4, 0x3f800000 ;  /* 0x3f80000000047882 */ /* 0x000fc60000000000 */
[----:B------:R-:W-:-:S05]  /*16f0*/  IMAD.U32 R19, RZ, RZ, UR5 ;  /* 0x00000005ff137e24 */ /* 0x000fca000f8e00ff */
[----:B-1----:R-:W-:-:S04]  /*1700*/  LEA.HI.SX32 R19, R19, R88, 0x1e ;  /* 0x0000005813137211 */ /* 0x002fc800078ff2ff */
[----:B------:R-:W-:Y:S02]  /*1710*/  MOV R95, R19 ;  /* 0x00000013005f7202 */ /* 0x000fe40000000f00 */
[----:B--2---:R-:W-:Y:S02]  /*1720*/  @P0 R2UR UR4, R76 ;  /* 0x000000004c0402ca */ /* 0x004fe400000e0000 */
[----:B------:R-:W-:-:S13]  /*1730*/  ISETP.GE.U32.AND P0, PT, R0, 0x80, PT ;  /* 0x000000800000780c */ /* 0x000fda0003f06070 */
        /* <DEDUP_REMOVED lines=21> */
.L_x_33948:
[----:B0-----:R-:W-:Y:S05]  /*1890*/  BRX R108 -0x18a0                                       (*"BRANCH_TARGETS .L_x_33949,.L_x_33950,.L_x_33951"*) ;  /* 0xffffffe46cd87949 */ /* 0x001fea000383ffff */
.L_x_33951:
[----:B------:R-:W-:Y:S01]  /*18a0*/  IADD3 R99, PT, PT, R10, 0x1, RZ ;  /* 0x000000010a637810 */ /* 0x000fe20007ffe0ff */
[----:B------:R-:W-:Y:S02]  /*18b0*/  IMAD.MOV.U32 R96, RZ, RZ, R18 ;  /* 0x000000ffff607224 */ /* 0x000fe400078e0012 */
[----:B------:R-:W-:Y:S01]  /*18c0*/  IMAD.MOV.U32 R95, RZ, RZ, R6 ;  /* 0x000000ffff5f7224 */ /* 0x000fe200078e0006 */
[----:B------:R-:W-:Y:S06]  /*18d0*/  BRA `(.L_x_27054) ;  /* 0x0000000000f47947 */ /* 0x000fec0003800000 */
.L_x_33949:
[----:B------:R-:W-:Y:S01]  /*18e0*/  MOV R96, R18 ;  /* 0x0000001200607202 */ /* 0x000fe20000000f00 */
[----:B------:R-:W-:Y:S02]  /*18f0*/  IMAD.MOV.U32 R99, RZ, RZ, 0x3 ;  /* 0x00000003ff637424 */ /* 0x000fe400078e00ff */
[----:B------:R-:W-:Y:S01]  /*1900*/  IMAD.MOV.U32 R95, RZ, RZ, R5 ;  /* 0x000000ffff5f7224 */ /* 0x000fe200078e0005 */
[----:B------:R-:W-:Y:S06]  /*1910*/  BRA `(.L_x_27054) ;  /* 0x0000000000e47947 */ /* 0x000fec0003800000 */
.L_x_33950:
        /* <DEDUP_REMOVED lines=13> */
.L_x_27056:
[----:B------:R-:W-:Y:S05]  /*19f0*/  BSYNC.RECONVERGENT B2 ;  /* 0x0000000000027941 */ /* 0x000fea0003800200 */
.L_x_27055:
        /* <DEDUP_REMOVED lines=43> */
.L_x_27054:
[----:B0-----:R-:W-:Y:S05]  /*1cb0*/  BSYNC.RECONVERGENT B1 ;  /* 0x0000000000017941 */ /* 0x001fea0003800200 */
.L_x_27053:
[----:B------:R-:W0:Y:S01]  /*1cc0*/  LDC R89, c[0x0][0x408] ;  /* 0x00010200ff597b82 */ /* 0x000e220000000800 */
[----:B------:R-:W-:Y:S01]  /*1cd0*/  I2FP.F32.U32 R10, R95 ;  /* 0x0000005f000a7245 */ /* 0x000fe20000201000 */
[----:B------:R-:W-:Y:S01]  /*1ce0*/  IMAD.MOV.U32 R95, RZ, RZ, 0x2f800000 ;  /* 0x2f800000ff5f7424 */ /* 0x000fe200078e00ff */
[----:B------:R-:W-:Y:S01]  /*1cf0*/  ISETP.NE.AND P2, PT, R99, 0x1, PT ;  /* 0x000000016300780c */ /* 0x000fe20003f45270 */
[----:B-----5:R-:W-:Y:S01]  /*1d00*/  FMUL.FTZ R76, R76, UR4 ;  /* 0x000000044c4c7c20 */ /* 0x020fe20008410000 */
[----:B------:R-:W-:Y:S01]  /*1d10*/  BSSY.RECONVERGENT B1, `(.L_x_27057) ;  /* 0x000004c000017945 */ /* 0x000fe20003800200 */
[----:B------:R-:W-:Y:S01]  /*1d20*/  FFMA.FTZ R101, R10, R95, 1.1641532182693481445e-10 ;  /* 0x2f0000000a657423 */ /* 0x000fe2000001005f */
[----:B------:R-:W-:Y:S01]  /*1d30*/  IMAD.MOV.U32 R10, RZ, RZ, R20 ;  /* 0x000000ffff0a7224 */ /* 0x000fe200078e0014 */
[----:B------:R-:W1:Y:S01]  /*1d40*/  LDC R18, c[0x0][0x404] ;  /* 0x00010100ff127b82 */ /* 0x000e620000000800 */
[----:B0-----:R-:W-:Y:S02]  /*1d50*/  FMUL.FTZ R76, R76, R89 ;  /* 0x000000594c4c7220 */ /* 0x001fe40000410000 */
[----:B-1----:R-:W-:-:S04]  /*1d60*/  FSETP.GTU.FTZ.AND P1, PT, R101, R18, PT ;  /* 0x000000126500720b */ /* 0x002fc80003f3c000 */
        /* <DEDUP_REMOVED lines=13> */
.L_x_27059:
        /* <DEDUP_REMOVED lines=13> */
.L_x_27061:
[----:B------:R-:W-:Y:S05]  /*1f10*/  BSYNC.RECONVERGENT B2 ;  /* 0x0000000000027941 */ /* 0x000fea0003800200 */
.L_x_27060:
[----:B------:R-:W-:Y:S01]  /*1f20*/  LOP3.LUT R108, R11, UR9, R111, 0x96, !PT ;  /* 0x000000090b6c7c12 */ /* 0x000fe2000f8e966f */
[----:B------:R-:W-:-:S04]  /*1f30*/  IMAD.WIDE.U32 R112, R21, -0x326172a9, RZ ;  /* 0xcd9e8d5715707825 */ /* 0x000fc800078e00ff */
        /* <DEDUP_REMOVED lines=36> */
[----:B------:R-:W-:Y:S01]  /*2180*/  IMAD.MOV.U32 R20, RZ, RZ, R108 ;  /* 0x000000ffff147224 */ /* 0x000fe200078e006c */
[----:B------:R-:W-:Y:S01]  /*2190*/  LOP3.LUT R6, R112, UR33, R109, 0x96, !PT ;  /* 0x0000002170067c12 */ /* 0x000fe2000f8e966d */
[----:B------:R-:W-:-:S05]  /*21a0*/  IMAD.WIDE.U32 R108, R5, -0x2daee0ad, RZ ;  /* 0xd2511f53056c7825 */ /* 0x000fca00078e00ff */
[----:B------:R-:W-:Y:S02]  /*21b0*/  LOP3.LUT R5, R110, UR34, R109, 0x96, !PT ;  /* 0x000000226e057c12 */ /* 0x000fe4000f8e966d */
[----:B------:R-:W-:-:S07]  /*21c0*/  MOV R96, R108 ;  /* 0x0000006c00607202 */ /* 0x000fce0000000f00 */
.L_x_27058:
[----:B------:R-:W-:Y:S05]  /*21d0*/  BSYNC.RECONVERGENT B1 ;  /* 0x0000000000017941 */ /* 0x000fea0003800200 */
.L_x_27057:
[----:B------:R-:W-:Y:S01]  /*21e0*/  I2FP.F32.U32 R10, R10 ;  /* 0x0000000a000a7245 */ /* 0x000fe20000201000 */
[----:B------:R-:W-:Y:S01]  /*21f0*/  BSSY.RECONVERGENT B1, `(.L_x_27062) ;  /* 0x000004d000017945 */ /* 0x000fe20003800200 */
[----:B------:R-:W-:-:S03]  /*2200*/  ISETP.NE.AND P3, PT, R76, 0x1, PT ;  /* 0x000000014c00780c */ /* 0x000fc60003f65270 */
        /* <DEDUP_REMOVED lines=18> */
.L_x_27064:
        /* <DEDUP_REMOVED lines=13> */
.L_x_27066:
[----:B------:R-:W-:Y:S05]  /*2400*/  BSYNC.RECONVERGENT B2 ;  /* 0x0000000000027941 */ /* 0x000fea0003800200 */
.L_x_27065:
        /* <DEDUP_REMOVED lines=39> */
[----:B------:R-:W-:Y:S01]  /*2680*/  IMAD.WIDE.U32 R76, R77, -0x2daee0ad, RZ ;  /* 0xd2511f534d4c7825 */ /* 0x000fe200078e00ff */
[----:B------:R-:W-:-:S03]  /*2690*/  MOV R20, R110 ;  /* 0x0000006e00147202 */ /* 0x000fc60000000f00 */
[----:B------:R-:W-:Y:S01]  /*26a0*/  IMAD.MOV.U32 R96, RZ, RZ, R76 ;  /* 0x000000ffff607224 */ /* 0x000fe200078e004c */
[----:B------:R-:W-:-:S07]  /*26b0*/  LOP3.LUT R5, R108, UR34, R77, 0x96, !PT ;  /* 0x000000226c057c12 */ /* 0x000fce000f8e964d */
.L_x_27063:
[----:B------:R-:W-:Y:S05]  /*26c0*/  BSYNC.RECONVERGENT B1 ;  /* 0x0000000000017941 */ /* 0x000fea0003800200 */
.L_x_27062:
[----:B------:R-:W-:Y:S01]  /*26d0*/  I2FP.F32.U32 R10, R10 ;  /* 0x0000000a000a7245 */ /* 0x000fe20000201000 */
[----:B------:R-:W-:Y:S01]  /*26e0*/  FMUL.FTZ R78, R78, UR4 ;  /* 0x000000044e4e7c20 */ /* 0x000fe20008410000 */
[----:B------:R-:W-:Y:S01]  /*26f0*/  ISETP.NE.AND P4, PT, R99, 0x1, PT ;  /* 0x000000016300780c */ /* 0x000fe20003f85270 */
[----:B------:R-:W-:Y:S02]  /*2700*/  BSSY.RECONVERGENT B1, `(.L_x_27067) ;  /* 0x000004b000017945 */ /* 0x000fe40003800200 */
[----:B------:R-:W-:Y:S01]  /*2710*/  FFMA.FTZ R77, R10, R95, 1.1641532182693481445e-10 ;  /* 0x2f0000000a4d7423 */ /* 0x000fe2000001005f */
[----:B------:R-:W-:Y:S01]  /*2720*/  FMUL.FTZ R78, R78, R89 ;  /* 0x000000594e4e7220 */ /* 0x000fe20000410000 */
[----:B------:R-:W-:-:S03]  /*2730*/  IMAD.MOV.U32 R10, RZ, RZ, 0x2 ;  /* 0x00000002ff0a7424 */ /* 0x000fc600078e00ff */
        /* <DEDUP_REMOVED lines=14> */
.L_x_27069:
        /* <DEDUP_REMOVED lines=13> */
.L_x_27071:
[----:B------:R-:W-:Y:S05]  /*28f0*/  BSYNC.RECONVERGENT B2 ;  /* 0x0000000000027941 */ /* 0x000fea0003800200 */
.L_x_27070:
        /* <DEDUP_REMOVED lines=43> */
.L_x_27068:
[----:B------:R-:W-:Y:S05]  /*2bb0*/  BSYNC.RECONVERGENT B1 ;  /* 0x0000000000017941 */ /* 0x000fea0003800200 */
.L_x_27067:
[----:B------:R-:W-:Y:S01]  /*2bc0*/  I2FP.F32.U32 R76, R77 ;  /* 0x0000004d004c7245 */ /* 0x000fe20000201000 */
[----:B------:R-:W-:-:S04]  /*2bd0*/  FMUL.FTZ R78, R79, UR4 ;  /* 0x000000044f4e7c20 */ /* 0x000fc80008410000 */
[----:B------:R-:W-:Y:S01]  /*2be0*/  FFMA.FTZ R95, R76, R95, 1.1641532182693481445e-10 ;  /* 0x2f0000004c5f7423 */ /* 0x000fe2000001005f */
[----:B------:R-:W-:-:S04]  /*2bf0*/  FMUL.FTZ R78, R78, R89 ;  /* 0x000000594e4e7220 */ /* 0x000fc80000410000 */
[----:B------:R-:W-:-:S04]  /*2c00*/  FSETP.GTU.FTZ.AND P5, PT, R95, R18, PT ;  /* 0x000000125f00720b */ /* 0x000fc80003fbc000 */
[----:B------:R-:W-:Y:S02]  /*2c10*/  FSEL R78, R78, RZ, !P5 ;  /* 0x000000ff4e4e7208 */ /* 0x000fe40006800000 */
[----:B------:R-:W-:-:S03]  /*2c20*/  PLOP3.LUT P4, PT, P5, PT, PT, 0x8, 0x80 ;  /* 0x000000000080781c */ /* 0x000fc60002f8e170 */
[----:B------:R-:W-:Y:S01]  /*2c30*/  FADD.FTZ R83, R83, R78 ;  /* 0x0000004e53537221 */ /* 0x000fe20000010000 */
[----:B------:R-:W-:Y:S09]  /*2c40*/  BRA `(.L_x_27072) ;  /* 0x0000001000ec7947 */ /* 0x000ff20003800000 */
.L_x_27052:
        /* <DEDUP_REMOVED lines=16> */
.L_x_27075:
        /* <DEDUP_REMOVED lines=13> */
.L_x_27077:
[----:B0-----:R-:W-:Y:S05]  /*2e20*/  BSYNC.RECONVERGENT B2 ;  /* 0x0000000000027941 */ /* 0x001fea0003800200 */
.L_x_27076:
        /* <DEDUP_REMOVED lines=43> */
.L_x_27074:
[----:B0-----:R-:W-:Y:S05]  /*30e0*/  BSYNC.RECONVERGENT B1 ;  /* 0x0000000000017941 */ /* 0x001fea0003800200 */
.L_x_27073:
[----:B------:R-:W0:Y:S01]  /*30f0*/  LDC R95, c[0x0][0x404] ;  /* 0x00010100ff5f7b82 */ /* 0x000e220000000800 */
[----:B------:R-:W-:Y:S01]  /*3100*/  ISETP.NE.AND P2, PT, R82, 0x1, PT ;  /* 0x000000015200780c */ /* 0x000fe20003f45270 */
[----:B------:R-:W-:Y:S01]  /*3110*/  IMAD.MOV.U32 R18, RZ, RZ, 0x2f800000 ;  /* 0x2f800000ff127424 */ /* 0x000fe200078e00ff */
[----:B------:R-:W-:Y:S01]  /*3120*/  I2FP.F32.U32 R81, R80 ;  /* 0x0000005000517245 */ /* 0x000fe20000201000 */
[----:B-----5:R-:W-:Y:S01]  /*3130*/  FMUL.FTZ R76, R76, UR4 ;  /* 0x000000044c4c7c20 */ /* 0x020fe20008410000 */
[----:B------:R-:W-:Y:S01]  /*3140*/  BSSY.RECONVERGENT B1, `(.L_x_27078) ;  /* 0x0000049000017945 */ /* 0x000fe20003800200 */
[----:B------:R-:W-:Y:S02]  /*3150*/  HFMA2 R80, -RZ, RZ, 0, 1.1920928955078125e-07 ;  /* 0x00000002ff507431 */ /* 0x000fe400000001ff */
[----:B------:R-:W1:Y:S01]  /*3160*/  LDC R89, c[0x0][0x408] ;  /* 0x00010200ff597b82 */ /* 0x000e620000000800 */
[----:B------:R-:W-:-:S05]  /*3170*/  FFMA.FTZ R10, R81, R18, 1.1641532182693481445e-10 ;  /* 0x2f000000510a7423 */ /* 0x000fca0000010012 */
[----:B0-----:R-:W-:Y:S01]  /*3180*/  FSETP.LE.FTZ.AND P1, PT, R10, R95, PT ;  /* 0x0000005f0a00720b */ /* 0x001fe20003f33000 */
[----:B------:R-:W-:Y:S02]  /*3190*/  IMAD.MOV.U32 R10, RZ, RZ, R20 ;  /* 0x000000ffff0a7224 */ /* 0x000fe400078e0014 */
[----:B-1----:R-:W-:Y:S01]  /*31a0*/  FMUL.FTZ R99, R76, R89 ;  /* 0x000000594c637220 */ /* 0x002fe20000410000 */
        /* <DEDUP_REMOVED lines=9> */
.L_x_27080:
        /* <DEDUP_REMOVED lines=13> */
.L_x_27082:
[----:B------:R-:W-:Y:S05]  /*3310*/  BSYNC.RECONVERGENT B2 ;  /* 0x0000000000027941 */ /* 0x000fea0003800200 */
.L_x_27081:
        /* <DEDUP_REMOVED lines=43> */
.L_x_27079:
[----:B------:R-:W-:Y:S05]  /*35d0*/  BSYNC.RECONVERGENT B1 ;  /* 0x0000000000017941 */ /* 0x000fea0003800200 */
.L_x_27078:
[----:B------:R-:W-:Y:S01]  /*35e0*/  ISETP.NE.AND P3, PT, R80, 0x1, PT ;  /* 0x000000015000780c */ /* 0x000fe20003f65270 */
[----:B------:R-:W-:Y:S01]  /*35f0*/  FMUL.FTZ R76, R77, UR4 ;  /* 0x000000044d4c7c20 */ /* 0x000fe20008410000 */
[----:B------:R-:W-:Y:S01]  /*3600*/  I2FP.F32.U32 R81, R10 ;  /* 0x0000000a00517245 */ /* 0x000fe20000201000 */
[----:B------:R-:W-:Y:S02]  /*3610*/  BSSY.RECONVERGENT B1, `(.L_x_27083) ;  /* 0x0000048000017945 */ /* 0x000fe40003800200 */
[----:B------:R-:W-:Y:S02]  /*3620*/  FMUL.FTZ R101, R76, R89 ;  /* 0x000000594c657220 */ /* 0x000fe40000410000 */
[----:B------:R-:W-:Y:S01]  /*3630*/  FFMA.FTZ R10, R81, R18, 1.1641532182693481445e-10 ;  /* 0x2f000000510a7423 */ /* 0x000fe20000010012 */
[----:B------:R-:W-:-:S04]  /*3640*/  IMAD.MOV.U32 R81, RZ, RZ, 0x2 ;  /* 0x00000002ff517424 */ /* 0x000fc800078e00ff */
        /* <DEDUP_REMOVED lines=11> */
.L_x_27085:
        /* <DEDUP_REMOVED lines=13> */
.L_x_27087:
[----:B------:R-:W-:Y:S05]  /*37d0*/  BSYNC.RECONVERGENT B2 ;  /* 0x0000000000027941 */ /* 0x000fea0003800200 */
.L_x_27086:
        /* <DEDUP_REMOVED lines=43> */
.L_x_27084:
[----:B------:R-:W-:Y:S05]  /*3a90*/  BSYNC.RECONVERGENT B1 ;  /* 0x0000000000017941 */ /* 0x000fea0003800200 */
.L_x_27083:
[----:B------:R-:W-:Y:S01]  /*3aa0*/  ISETP.NE.AND P4, PT, R81, 0x1, PT ;  /* 0x000000015100780c */ /* 0x000fe20003f85270 */
[----:B------:R-:W-:Y:S01]  /*3ab0*/  FMUL.FTZ R78, R78, UR4 ;  /* 0x000000044e4e7c20 */ /* 0x000fe20008410000 */
[----:B------:R-:W-:Y:S01]  /*3ac0*/  I2FP.F32.U32 R77, R10 ;  /* 0x0000000a004d7245 */ /* 0x000fe20000201000 */
[----:B------:R-:W-:Y:S02]  /*3ad0*/  BSSY.RECONVERGENT B1, `(.L_x_27088) ;  /* 0x0000048000017945 */ /* 0x000fe40003800200 */
[----:B------:R-:W-:Y:S02]  /*3ae0*/  FMUL.FTZ R78, R78, R89 ;  /* 0x000000594e4e7220 */ /* 0x000fe40000410000 */
[----:B------:R-:W-:Y:S01]  /*3af0*/  FFMA.FTZ R10, R77, R18, 1.1641532182693481445e-10 ;  /* 0x2f0000004d0a7423 */ /* 0x000fe20000010012 */
[----:B------:R-:W-:-:S04]  /*3b00*/  IMAD.MOV.U32 R77, RZ, RZ, R20 ;  /* 0x000000ffff4d7224 */ /* 0x000fc800078e0014 */
[----:B------:R-:W-:Y:S01]  /*3b10*/  FSETP.LE.FTZ.AND P3, PT, R10, R95, PT ;  /* 0x0000005f0a00720b */ /* 0x000fe20003f73000 */
[----:B------:R-:W-:Y:S01]  /*3b20*/  IMAD.MOV.U32 R10, RZ, RZ, 0x2 ;  /* 0x00000002ff0a7424 */ /* 0x000fe200078e00ff */
        /* <DEDUP_REMOVED lines=9> */
.L_x_27090:
        /* <DEDUP_REMOVED lines=13> */
.L_x_27092:
[----:B------:R-:W-:Y:S05]  /*3c90*/  BSYNC.RECONVERGENT B2 ;  /* 0x0000000000027941 */ /* 0x000fea0003800200 */
.L_x_27091:
        /* <DEDUP_REMOVED lines=43> */
.L_x_27089:
[----:B------:R-:W-:Y:S05]  /*3f50*/  BSYNC.RECONVERGENT B1 ;  /* 0x0000000000017941 */ /* 0x000fea0003800200 */
.L_x_27088:
[----:B------:R-:W-:Y:S02]  /*3f60*/  I2FP.F32.U32 R77, R77 ;  /* 0x0000004d004d7245 */ /* 0x000fe40000201000 */
[----:B------:R-:W-:Y:S02]  /*3f70*/  FSEL R80, R99, RZ, P1 ;  /* 0x000000ff63507208 */ /* 0x000fe40000800000 */
[----:B------:R-:W-:Y:S01]  /*3f80*/  FSEL R81, R101, RZ, P2 ;  /* 0x000000ff65517208 */ /* 0x000fe20001000000 */
[----:B------:R-:W-:Y:S01]  /*3f90*/  FFMA.FTZ R18, R77, R18, 1.1641532182693481445e-10 ;  /* 0x2f0000004d127423 */ /* 0x000fe20000010012 */
[----:B------:R-:W-:-:S04]  /*3fa0*/  FSEL R82, R78, RZ, P3 ;  /* 0x000000ff4e527208 */ /* 0x000fc80001800000 */
[----:B------:R-:W-:Y:S01]  /*3fb0*/  FSETP.GTU.FTZ.AND P5, PT, R18, R95, PT ;  /* 0x0000005f1200720b */ /* 0x000fe20003fbc000 */
[----:B------:R-:W-:-:S03]  /*3fc0*/  FMUL.FTZ R18, R79, UR4 ;  /* 0x000000044f127c20 */ /* 0x000fc60008410000 */
[----:B------:R-:W-:Y:S01]  /*3fd0*/  PLOP3.LUT P4, PT, P5, PT, PT, 0x8, 0x80 ;  /* 0x000000000080781c */ /* 0x000fe20002f8e170 */
[----:B------:R-:W-:-:S05]  /*3fe0*/  FMUL.FTZ R18, R18, R89 ;  /* 0x0000005912127220 */ /* 0x000fca0000410000 */
[----:B------:R-:W-:-:S07]  /*3ff0*/  FSEL R83, R18, RZ, !P5 ;  /* 0x000000ff12537208 */ /* 0x000fce0006800000 */
.L_x_27072:
[----:B------:R-:W0:Y:S01]  /*4000*/  LDC.64 R78, c[0x0][0x3a8] ;  /* 0x0000ea00ff4e7b82 */ /* 0x000e220000000a00 */
[----:B------:R-:W-:Y:S02]  /*4010*/  SEL R18, RZ, 0x1000000, !P4 ;  /* 0x01000000ff127807 */ /* 0x000fe40006000000 */
[----:B------:R-:W-:Y:S02]  /*4020*/  SEL R89, RZ, 0x10000, !P3 ;  /* 0x00010000ff597807 */ /* 0x000fe40005800000 */
[----:B------:R-:W-:-:S03]  /*4030*/  SEL R95, RZ, 0x100, !P2 ;  /* 0x00000100ff5f7807 */ /* 0x000fc60005000000 */
[----:B------:R-:W1:Y:S01]  /*4040*/  LDC.64 R76, c[0x0][0x3b0] ;  /* 0x0000ec00ff4c7b82 */ /* 0x000e620000000a00 */
[----:B------:R-:W-:Y:S01]  /*4050*/  IADD3 R18, PT, PT, R95, R18, R89 ;  /* 0x000000125f127210 */ /* 0x000fe20007ffe059 */
[----:B------:R-:W-:Y:S01]  /*4060*/  VIADD R95, R19, 0x80 ;  /* 0x00000080135f7836 */ /* 0x000fe20000000000 */
[----:B------:R-:W-:-:S04]  /*4070*/  SEL R89, RZ, 0x1, !P1 ;  /* 0x00000001ff597807 */ /* 0x000fc80004800000 */
[----:B------:R-:W-:Y:S01]  /*4080*/  IADD3 R89, PT, PT, R18, R89, RZ ;  /* 0x0000005912597210 */ /* 0x000fe20007ffe0ff */
[----:B------:R-:W-:Y:S02]  /*4090*/  IMAD.MOV.U32 R18, RZ, RZ, R96 ;  /* 0x000000ffff127224 */ /* 0x000fe400078e0060 */
[----:B0-----:R-:W-:-:S05]  /*40a0*/  IMAD.WIDE.U32 R78, R19, 0x10, R78 ;  /* 0x00000010134e7825 */ /* 0x001fca00078e004e */
[----:B------:R2:W-:Y:S01]  /*40b0*/  STG.E.128 desc[UR6][R78.64], R80 ;  /* 0x000000504e007986 */ /* 0x0005e2000c101d06 */
[----:B-1----:R-:W-:-:S05]  /*40c0*/  IMAD.WIDE.U32 R76, R19, 0x4, R76 ;  /* 0x00000004134c7825 */ /* 0x002fca00078e004c */
[----:B------:R2:W-:Y:S02]  /*40d0*/  STG.E desc[UR6][R76.64], R89 ;  /* 0x000000594c007986 */ /* 0x0005e4000c101906 */
.L_x_27051:
[----:B0-----:R-:W-:Y:S05]  /*40e0*/  BSYNC.RECONVERGENT B0 ;  /* 0x0000000000007941 */ /* 0x001fea0003800200 */
.L_x_27050:
[----:B------:R-:W-:Y:S01]  /*40f0*/  ISETP.GE.U32.AND P1, PT, R0, 0x100, PT ;  /* 0x000001000000780c */ /* 0x000fe20003f26070 */
[----:B------:R-:W-:Y:S03]  /*4100*/  BSSY.RECONVERGENT B0, `(.L_x_27093) ;  /* 0x0000298000007945 */ /* 0x000fe60003800200 */
[----:B--2---:R-:W-:-:S09]  /*4110*/  P2R R89, PR, RZ, 0x2 ;  /* 0x00000002ff597803 */ /* 0x004fd20000000000 */
        /* <DEDUP_REMOVED lines=26> */
.L_x_27098:
        /* <DEDUP_REMOVED lines=13> */
.L_x_27100:
[----:B------:R-:W-:Y:S05]  /*4390*/  BSYNC.RECONVERGENT B2 ;  /* 0x0000000000027941 */ /* 0x000fea0003800200 */
.L_x_27099:
[----:B------:R-:W-:Y:S01]  /*43a0*/  LOP3.LUT R112, R11, UR9, R111, 0x96, !PT ;  /* 0x000000090b707c12 */ /* 0x000fe2000f8e966f */
[----:B------:R-:W-:Y:S01]  /*43b0*/  IMAD.WIDE.U32 R108, R21, -0x326172a9, RZ ;  /* 0xcd9e8d57156c7825 */ /* 0x000fe200078e00ff */
[----:B------:R-:W-:-:S03]  /*43c0*/  MOV R101, R18 ;  /* 0x0000001200657202 */ /* 0x000fc60000000f00 */
        /* <DEDUP_REMOVED lines=37> */
[----:B------:R-:W-:-:S04]  /*4620*/  IMAD.WIDE.U32 R108, R109, -0x2daee0ad, RZ ;  /* 0xd2511f536d6c7825 */ /* 0x000fc800078e00ff */
[----:B------:R-:W-:Y:S01]  /*4630*/  IMAD.MOV.U32 R96, RZ, RZ, R108 ;  /* 0x000000ffff607224 */ /* 0x000fe200078e006c */
[----:B------:R-:W-:-:S07]  /*4640*/  LOP3.LUT R5, R110, UR34, R109, 0x96, !PT ;  /* 0x000000226e057c12 */ /* 0x000fce000f8e966d */
.L_x_27097:
[----:B------:R-:W-:Y:S05]  /*4650*/  BSYNC.RECONVERGENT B1 ;  /* 0x0000000000017941 */ /* 0x000fea0003800200 */
.L_x_27096:
[----:B------:R-:W0:Y:S01]  /*4660*/  LDC R99, c[0x0][0x408] ;  /* 0x00010200ff637b82 */ /* 0x000e220000000800 */
[----:B------:R-:W-:Y:S01]  /*4670*/  I2FP.F32.U32 R10, R101 ;  /* 0x00000065000a7245 */ /* 0x000fe20000201000 */
[----:B------:R-:W-:Y:S02]  /*4680*/  IMAD.MOV.U32 R101, RZ, RZ, 0x2f800000 ;  /* 0x2f800000ff657424 */ /* 0x000fe400078e00ff */
[----:B-----5:R-:W-:Y:S01]  /*4690*/  FMUL.FTZ R40, R40, UR4 ;  /* 0x0000000428287c20 */ /* 0x020fe20008410000 */
[----:B------:R-:W-:Y:S01]  /*46a0*/  ISETP.NE.AND P2, PT, R104, 0x1, PT ;  /* 0x000000016800780c */ /* 0x000fe20003f45270 */
[----:B------:R-:W-:Y:S01]  /*46b0*/  BSSY.RECONVERGENT B1, `(.L_x_27101) ;  /* 0x000004c000017945 */ /* 0x000fe20003800200 */
[----:B------:R-:W-:Y:S01]  /*46c0*/  FFMA.FTZ R109, R10, R101, 1.1641532182693481445e-10 ;  /* 0x2f0000000a6d7423 */ /* 0x000fe20000010065 */
[----:B------:R-:W-:Y:S01]  /*46d0*/  IMAD.MOV.U32 R10, RZ, RZ, R20 ;  /* 0x000000ffff0a7224 */ /* 0x000fe200078e0014 */
[----:B------:R-:W1:Y:S01]  /*46e0*/  LDC R18, c[0x0][0x404] ;  /* 0x00010100ff127b82 */ /* 0x000e620000000800 */
[----:B0-----:R-:W-:-:S02]  /*46f0*/  FMUL.FTZ R40, R40, R99 ;  /* 0x0000006328287220 */ /* 0x001fc40000410000 */
[----:B-1----:R-:W-:-:S04]  /*4700*/  FSETP.GTU.FTZ.AND P1, PT, R109, R18, PT ;  /* 0x000000126d00720b */ /* 0x002fc80003f3c000 */
        /* <DEDUP_REMOVED lines=13> */
.L_x_27103:
        /* <DEDUP_REMOVED lines=13> */
.L_x_27105:
[----:B------:R-:W-:Y:S05]  /*48b0*/  BSYNC.RECONVERGENT B2 ;  /* 0x0000000000027941 */ /* 0x000fea0003800200 */
.L_x_27104:
        /* <DEDUP_REMOVED lines=43> */
.L_x_27102:
[----:B------:R-:W-:Y:S05]  /*4b70*/  BSYNC.RECONVERGENT B1 ;  /* 0x0000000000017941 */ /* 0x000fea0003800200 */
.L_x_27101:
[----:B------:R-:W-:Y:S01]  /*4b80*/  I2FP.F32.U32 R10, R10 ;  /* 0x0000000a000a7245 */ /* 0x000fe20000201000 */
[----:B------:R-:W-:Y:S01]  /*4b90*/  BSSY.RECONVERGENT B1, `(.L_x_27106) ;  /* 0x000004d000017945 */ /* 0x000fe20003800200 */
[----:B------:R-:W-:Y:S01]  /*4ba0*/  ISETP.NE.AND P3, PT, R76, 0x1, PT ;  /* 0x000000014c00780c */ /* 0x000fe20003f65270 */
        /* <DEDUP_REMOVED lines=18> */
.L_x_27108:
        /* <DEDUP_REMOVED lines=13> */
.L_x_27110:
[----:B------:R-:W-:Y:S05]  /*4da0*/  BSYNC.RECONVERGENT B2 ;  /* 0x0000000000027941 */ /* 0x000fea0003800200 */
.L_x_27109:
        /* <DEDUP_REMOVED lines=39> */
[----:B------:R-:W-:Y:S01]  /*5020*/  MOV R20, R76 ;  /* 0x0000004c00147202 */ /* 0x000fe20000000f00 */
[----:B------:R-:W-:-:S04]  /*5030*/  IMAD.WIDE.U32 R76, R5, -0x2daee0ad, RZ ;  /* 0xd2511f53054c7825 */ /* 0x000fc800078e00ff */
[----:B------:R-:W-:Y:S01]  /*5040*/  IMAD.MOV.U32 R96, RZ, RZ, R76 ;  /* 0x000000ffff607224 */ /* 0x000fe200078e004c */
[----:B------:R-:W-:-:S07]  /*5050*/  LOP3.LUT R5, R108, UR34, R77, 0x96, !PT ;  /* 0x000000226c057c12 */ /* 0x000fce000f8e964d */
.L_x_27107:
[----:B------:R-:W-:Y:S05]  /*5060*/  BSYNC.RECONVERGENT B1 ;  /* 0x0000000000017941 */ /* 0x000fea0003800200 */
.L_x_27106:
        /* <DEDUP_REMOVED lines=21> */
.L_x_27113:
        /* <DEDUP_REMOVED lines=13> */
.L_x_27115:
[----:B------:R-:W-:Y:S05]  /*5290*/  BSYNC.RECONVERGENT B2 ;  /* 0x0000000000027941 */ /* 0x000fea0003800200 */
.L_x_27114:
        /* <DEDUP_REMOVED lines=41> */
[----:B------:R-:W-:Y:S01]  /*5530*/  MOV R77, R96 ;  /* 0x00000060004d7202 */ /* 0x000fe20000000f00 */
[----:B------:R-:W-:-:S07]  /*5540*/  IMAD.MOV.U32 R96, RZ, RZ, R76 ;  /* 0x000000ffff607224 */ /* 0x000fce00078e004c */
.L_x_27112:
[----:B------:R-:W-:Y:S05]  /*5550*/  BSYNC.RECONVERGENT B1 ;  /* 0x0000000000017941 */ /* 0x000fea0003800200 */
.L_x_27111:
        /* <DEDUP_REMOVED lines=9> */
.L_x_27095:
        /* <DEDUP_REMOVED lines=16> */
.L_x_27119:
        /* <DEDUP_REMOVED lines=13> */
.L_x_27121:
[----:B------:R-:W-:Y:S05]  /*57c0*/  BSYNC.RECONVERGENT B2 ;  /* 0x0000000000027941 */ /* 0x000fea0003800200 */
.L_x_27120:
        /* <DEDUP_REMOVED lines=43> */
.L_x_27118:
[----:B------:R-:W-:Y:S05]  /*5a80*/  BSYNC.RECONVERGENT B1 ;  /* 0x0000000000017941 */ /* 0x000fea0003800200 */
.L_x_27117:
        /* <DEDUP_REMOVED lines=21> */
.L_x_27124:
        /* <DEDUP_REMOVED lines=13> */
.L_x_27126:
[----:B------:R-:W-:Y:S05]  /*5cb0*/  BSYNC.RECONVERGENT B2 ;  /* 0x0000000000027941 */ /* 0x000fea0003800200 */
.L_x_27125:
        /* <DEDUP_REMOVED lines=43> */
.L_x_27123:
[----:B------:R-:W-:Y:S05]  /*5f70*/  BSYNC.RECONVERGENT B1 ;  /* 0x0000000000017941 */ /* 0x000fea0003800200 */
.L_x_27122:
[----:B------:R-:W-:Y:S01]  /*5f80*/  ISETP.NE.AND P3, PT, R40, 0x1, PT ;  /* 0x000000012800780c */ /* 0x000fe20003f65270 */
[----:B------:R-:W-:Y:S01]  /*5f90*/  FMUL.FTZ R106, R41, UR4 ;  /* 0x00000004296a7c20 */ /* 0x000fe20008410000 */
[----:B------:R-:W-:Y:S01]  /*5fa0*/  I2FP.F32.U32 R77, R10 ;  /* 0x0000000a004d7245 */ /* 0x000fe20000201000 */
[----:B------:R-:W-:Y:S01]  /*5fb0*/  BSSY.RECONVERGENT B1, `(.L_x_27127) ;  /* 0x0000048000017945 */ /* 0x000fe20003800200 */
[----:B------:R-:W-:Y:S02]  /*5fc0*/  IMAD.MOV.U32 R76, RZ, RZ, 0x2 ;  /* 0x00000002ff4c7424 */ /* 0x000fe400078e00ff */
[----:B------:R-:W-:Y:S01]  /*5fd0*/  FMUL.FTZ R106, R106, R99 ;  /* 0x000000636a6a7220 */ /* 0x000fe20000410000 */
[----:B------:R-:W-:-:S05]  /*5fe0*/  FFMA.FTZ R10, R77, R18, 1.1641532182693481445e-10 ;  /* 0x2f0000004d0a7423 */ /* 0x000fca0000010012 */
        /* <DEDUP_REMOVED lines=11> */
.L_x_27129:
        /* <DEDUP_REMOVED lines=13> */
.L_x_27131:
[----:B------:R-:W-:Y:S05]  /*6170*/  BSYNC.RECONVERGENT B2 ;  /* 0x0000000000027941 */ /* 0x000fea0003800200 */
.L_x_27130:
        /* <DEDUP_REMOVED lines=43> */
.L_x_27128:
[----:B------:R-:W-:Y:S05]  /*6430*/  BSYNC.RECONVERGENT B1 ;  /* 0x0000000000017941 */ /* 0x000fea0003800200 */
.L_x_27127:
        /* <DEDUP_REMOVED lines=18> */
.L_x_27134:
        /* <DEDUP_REMOVED lines=13> */
.L_x_27136:
[----:B------:R-:W-:Y:S05]  /*6630*/  BSYNC.RECONVERGENT B2 ;  /* 0x0000000000027941 */ /* 0x000fea0003800200 */
.L_x_27135:
        /* <DEDUP_REMOVED lines=43> */
.L_x_27133:
[----:B------:R-:W-:Y:S05]  /*68f0*/  BSYNC.RECONVERGENT B1 ;  /* 0x0000000000017941 */ /* 0x000fea0003800200 */
.L_x_27132:
        /* <DEDUP_REMOVED lines=10> */
.L_x_27116:
[----:B------:R-:W0:Y:S01]  /*69a0*/  LDC.64 R78, c[0x0][0x3a8] ;  /* 0x0000ea00ff4e7b82 */ /* 0x000e220000000a00 */
[----:B------:R-:W-:Y:S02]  /*69b0*/  SEL R18, RZ, 0x1000000, !P4 ;  /* 0x01000000ff127807 */ /* 0x000fe40006000000 */
[----:B------:R-:W-:Y:S02]  /*69c0*/  SEL R99, RZ, 0x10000, !P3 ;  /* 0x00010000ff637807 */ /* 0x000fe40005800000 */
[----:B------:R-:W-:-:S03]  /*69d0*/  SEL R101, RZ, 0x100, !P2 ;  /* 0x00000100ff657807 */ /* 0x000fc60005000000 */
[----:B------:R-:W1:Y:S01]  /*69e0*/  LDC.64 R76, c[0x0][0x3b0] ;  /* 0x0000ec00ff4c7b82 */ /* 0x000e620000000a00 */
[----:B------:R-:W-:Y:S02]  /*69f0*/  IADD3 R18, PT, PT, R101, R18, R99 ;  /* 0x0000001265127210 */ /* 0x000fe40007ffe063 */
[----:B------:R-:W-:-:S04]  /*6a00*/  SEL R99, RZ, 0x1, !P1 ;  /* 0x00000001ff637807 */ /* 0x000fc80004800000 */
[----:B------:R-:W-:Y:S01]  /*6a10*/  IADD3 R99, PT, PT, R18, R99, RZ ;  /* 0x0000006312637210 */ /* 0x000fe20007ffe0ff */
[----:B------:R-:W-:Y:S02]  /*6a20*/  IMAD.MOV.U32 R18, RZ, RZ, R96 ;  /* 0x000000ffff127224 */ /* 0x000fe400078e0060 */
[----:B0-----:R-:W-:-:S05]  /*6a30*/  IMAD.WIDE.U32 R78, R95, 0x10, R78 ;  /* 0x000000105f4e7825 */ /* 0x001fca00078e004e */
[----:B------:R0:W-:Y:S01]  /*6a40*/  STG.E.128 desc[UR6][R78.64], R40 ;  /* 0x000000284e007986 */ /* 0x0001e2000c101d06 */
[----:B-1----:R-:W-:-:S04]  /*6a50*/  IMAD.WIDE.U32 R76, R95, 0x4, R76 ;  /* 0x000000045f4c7825 */ /* 0x002fc800078e004c */
[----:B------:R-:W-:Y:S01]  /*6a60*/  VIADD R95, R95, 0x80 ;  /* 0x000000805f5f7836 */ /* 0x000fe20000000000 */
[----:B------:R0:W-:Y:S06]  /*6a70*/  STG.E desc[UR6][R76.64], R99 ;  /* 0x000000634c007986 */ /* 0x0001ec000c101906 */
.L_x_27094:
[----:B------:R-:W-:Y:S05]  /*6a80*/  BSYNC.RECONVERGENT B0 ;  /* 0x0000000000007941 */ /* 0x000fea0003800200 */
.L_x_27093:
        /* <DEDUP_REMOVED lines=29> */
.L_x_27142:
        /* <DEDUP_REMOVED lines=13> */
.L_x_27144:
[----:B------:R-:W-:Y:S05]  /*6d30*/  BSYNC.RECONVERGENT B2 ;  /* 0x0000000000027941 */ /* 0x000fea0003800200 */
.L_x_27143:
        /* <DEDUP_REMOVED lines=43> */
.L_x_27141:
[----:B------:R-:W-:Y:S05]  /*6ff0*/  BSYNC.RECONVERGENT B1 ;  /* 0x0000000000017941 */ /* 0x000fea0003800200 */
.L_x_27140:
        /* <DEDUP_REMOVED lines=24> */
.L_x_27147:
        /* <DEDUP_REMOVED lines=13> */
.L_x_27149:
[----:B------:R-:W-:Y:S05]  /*7250*/  BSYNC.RECONVERGENT B2 ;  /* 0x0000000000027941 */ /* 0x000fea0003800200 */
.L_x_27148:
        /* <DEDUP_REMOVED lines=43> */
.L_x_27146:
[----:B------:R-:W-:Y:S05]  /*7510*/  BSYNC.RECONVERGENT B1 ;  /* 0x0000000000017941 */ /* 0x000fea0003800200 */
.L_x_27145:
        /* <DEDUP_REMOVED lines=21> */
.L_x_27152:
        /* <DEDUP_REMOVED lines=13> */
.L_x_27154:
[----:B------:R-:W-:Y:S05]  /*7740*/  BSYNC.RECONVERGENT B2 ;  /* 0x0000000000027941 */ /* 0x000fea0003800200 */
.L_x_27153:
        /* <DEDUP_REMOVED lines=43> */
.L_x_27151:
[----:B------:R-:W-:Y:S05]  /*7a00*/  BSYNC.RECONVERGENT B1 ;  /* 0x0000000000017941 */ /* 0x000fea0003800200 */
.L_x_27150:
        /* <DEDUP_REMOVED lines=21> */
.L_x_27157:
        /* <DEDUP_REMOVED lines=13> */
.L_x_27159:
[----:B------:R-:W-:Y:S05]  /*7c30*/  BSYNC.RECONVERGENT B2 ;  /* 0x0000000000027941 */ /* 0x000fea0003800200 */
.L_x_27158:
        /* <DEDUP_REMOVED lines=43> */
.L_x_27156:
[----:B------:R-:W-:Y:S05]  /*7ef0*/  BSYNC.RECONVERGENT B1 ;  /* 0x0000000000017941 */ /* 0x000fea0003800200 */
.L_x_27155:
        /* <DEDUP_REMOVED lines=9> */
.L_x_27139:
[----:B------:R-:W-:Y:S01]  /*7f90*/  ISETP.NE.AND P1, PT, R10, 0x1, PT ;  /* 0x000000010a00780c */ /* 0x000fe20003f25270 */
[----:B------:R-:W-:Y:S01]  /*7fa0*/  BSSY.RECONVERGENT B1, `(.L_x_27161) ;  /* 0x0000048000017945 */ /* 0x000fe20003800200 */
[----:B0-----:R-:W-:Y:S02]  /*7fb0*/  HFMA2 R78, -RZ, RZ, 0, 1.1920928955078125e-07 ;  /* 0x00000002ff4e7431 */ /* 0x001fe400000001ff */
        /* <DEDUP_REMOVED lines=13> */
.L_x_27163:
        /* <DEDUP_REMOVED lines=13> */
.L_x_27165:
[----:B------:R-:W-:Y:S05]  /*8160*/  BSYNC.RECONVERGENT B2 ;  /* 0x0000000000027941 */ /* 0x000fea0003800200 */
.L_x_27164:
        /* <DEDUP_REMOVED lines=43> */
.L_x_27162:
[----:B------:R-:W-:Y:S05]  /*8420*/  BSYNC.RECONVERGENT B1 ;  /* 0x0000000000017941 */ /* 0x000fea0003800200 */
.L_x_27161:
        /* <DEDUP_REMOVED lines=8> */
[----:B------:R-:W-:Y:S01]  /*84b0*/  FFMA.FTZ R77, R10, R101, 1.1641532182693481445e-10 ;  /* 0x2f0000000a4d7423 */ /* 0x000fe20000010065 */
[----:B------:R-:W-:-:S04]  /*84c0*/  IMAD.MOV.U32 R10, RZ, RZ, R20 ;  /* 0x000000ffff0a7224 */ /* 0x000fc800078e0014 */
[----:B0-----:R-:W-:Y:S01]  /*84d0*/  FSETP.LE.FTZ.AND P1, PT, R77, R18, PT ;  /* 0x000000124d00720b */ /* 0x001fe20003f33000 */
[----:B-1----:R-:W-:Y:S01]  /*84e0*/  FMUL.FTZ R106, R106, R99 ;  /* 0x000000636a6a7220 */ /* 0x002fe20000410000 */
        /* <DEDUP_REMOVED lines=9> */
.L_x_27168:
        /* <DEDUP_REMOVED lines=13> */
.L_x_27170:
[----:B------:R-:W-:Y:S05]  /*8650*/  BSYNC.RECONVERGENT B2 ;  /* 0x0000000000027941 */ /* 0x000fea0003800200 */
.L_x_27169:
        /* <DEDUP_REMOVED lines=43> */
.L_x_27167:
[----:B------:R-:W-:Y:S05]  /*8910*/  BSYNC.RECONVERGENT B1 ;  /* 0x0000000000017941 */ /* 0x000fea0003800200 */
.L_x_27166:
[----:B------:R-:W-:Y:S01]  /*8920*/  ISETP.NE.AND P3, PT, R44, 0x1, PT ;  /* 0x000000012c00780c */ /* 0x000fe20003f65270 */
[----:B------:R-:W-:Y:S01]  /*8930*/  FMUL.FTZ R110, R45, UR4 ;  /* 0x000000042d6e7c20 */ /* 0x000fe20008410000 */
[----:B------:R-:W-:Y:S01]  /*8940*/  I2FP.F32.U32 R10, R10 ;  /* 0x0000000a000a7245 */ /* 0x000fe20000201000 */
[----:B------:R-:W-:Y:S01]  /*8950*/  BSSY.RECONVERGENT B1, `(.L_x_27171) ;  /* 0x0000048000017945 */ /* 0x000fe20003800200 */
[----:B------:R-:W-:Y:S02]  /*8960*/  IMAD.MOV.U32 R76, RZ, RZ, 0x2 ;  /* 0x00000002ff4c7424 */ /* 0x000fe400078e00ff */
[----:B------:R-:W-:Y:S01]  /*8970*/  FMUL.FTZ R110, R110, R99 ;  /* 0x000000636e6e7220 */ /* 0x000fe20000410000 */
[----:B------:R-:W-:Y:S01]  /*8980*/  FFMA.FTZ R77, R10, R101, 1.1641532182693481445e-10 ;  /* 0x2f0000000a4d7423 */ /* 0x000fe20000010065 */
[----:B------:R-:W-:-:S04]  /*8990*/  MOV R10, R20 ;  /* 0x00000014000a7202 */ /* 0x000fc80000000f00 */
        /* <DEDUP_REMOVED lines=10> */
.L_x_27173:
        /* <DEDUP_REMOVED lines=13> */
.L_x_27175:
[----:B------:R-:W-:Y:S05]  /*8b10*/  BSYNC.RECONVERGENT B2 ;  /* 0x0000000000027941 */ /* 0x000fea0003800200 */
.L_x_27174:
        /* <DEDUP_REMOVED lines=43> */
.L_x_27172:
[----:B------:R-:W-:Y:S05]  /*8dd0*/  BSYNC.RECONVERGENT B1 ;  /* 0x0000000000017941 */ /* 0x000fea0003800200 */
.L_x_27171:
[----:B------:R-:W-:Y:S01]  /*8de0*/  ISETP.NE.AND P4, PT, R76, 0x1, PT ;  /* 0x000000014c00780c */ /* 0x000fe20003f85270 */
[----:B------:R-:W-:Y:S01]  /*8df0*/  FMUL.FTZ R46, R46, UR4 ;  /* 0x000000042e2e7c20 */ /* 0x000fe20008410000 */
[----:B------:R-:W-:Y:S01]  /*8e00*/  I2FP.F32.U32 R10, R10 ;  /* 0x0000000a000a7245 */ /* 0x000fe20000201000 */
[----:B------:R-:W-:Y:S02]  /*8e10*/  BSSY.RECONVERGENT B1, `(.L_x_27176) ;  /* 0x0000048000017945 */ /* 0x000fe40003800200 */
[----:B------:R-:W-:Y:S02]  /*8e20*/  FMUL.FTZ R46, R46, R99 ;  /* 0x000000632e2e7220 */ /* 0x000fe40000410000 */
[----:B------:R-:W-:Y:S01]  /*8e30*/  FFMA.FTZ R45, R10, R101, 1.1641532182693481445e-10 ;  /* 0x2f0000000a2d7423 */ /* 0x000fe20000010065 */
[----:B------:R-:W-:-:S04]  /*8e40*/  IMAD.MOV.U32 R10, RZ, RZ, 0x2 ;  /* 0x00000002ff0a7424 */ /* 0x000fc800078e00ff */
        /* <DEDUP_REMOVED lines=11> */
.L_x_27178:
        /* <DEDUP_REMOVED lines=13> */
.L_x_27180:
[----:B------:R-:W-:Y:S05]  /*8fd0*/  BSYNC.RECONVERGENT B2 ;  /* 0x0000000000027941 */ /* 0x000fea0003800200 */
.L_x_27179:
        /* <DEDUP_REMOVED lines=43> */
.L_x_27177:
[----:B------:R-:W-:Y:S05]  /*9290*/  BSYNC.RECONVERGENT B1 ;  /* 0x0000000000017941 */ /* 0x000fea0003800200 */
.L_x_27176:
[----:B------:R-:W-:Y:S01]  /*92a0*/  I2FP.F32.U32 R44, R45 ;  /* 0x0000002d002c7245 */ /* 0x000fe20000201000 */
[----:B------:R-:W-:Y:S01]  /*92b0*/  FMUL.FTZ R76, R47, UR4 ;  /* 0x000000042f4c7c20 */ /* 0x000fe20008410000 */
[----:B------:R-:W-:Y:S02]  /*92c0*/  FSEL R45, R110, RZ, P2 ;  /* 0x000000ff6e2d7208 */ /* 0x000fe40001000000 */
[----:B------:R-:W-:Y:S01]  /*92d0*/  FSEL R46, R46, RZ, P3 ;  /* 0x000000ff2e2e7208 */ /* 0x000fe20001800000 */
[----:B------:R-:W-:Y:S01]  /*92e0*/  FFMA.FTZ R101, R44, R101, 1.1641532182693481445e-10 ;  /* 0x2f0000002c657423 */ /* 0x000fe20000010065 */
[----:B------:R-:W-:Y:S01]  /*92f0*/  FMUL.FTZ R76, R76, R99 ;  /* 0x000000634c4c7220 */ /* 0x000fe20000410000 */
[----:B------:R-:W-:-:S03]  /*9300*/  FSEL R44, R106, RZ, P1 ;  /* 0x000000ff6a2c7208 */ /* 0x000fc60000800000 */
[----:B------:R-:W-:-:S04]  /*9310*/  FSETP.GTU.FTZ.AND P4, PT, R101, R18, PT ;  /* 0x000000126500720b */ /* 0x000fc80003f9c000 */
[----:B------:R-:W-:Y:S02]  /*9320*/  FSEL R47, R76, RZ, !P4 ;  /* 0x000000ff4c2f7208 */ /* 0x000fe40006000000 */
[----:B------:R-:W-:-:S13]  /*9330*/  PLOP3.LUT P4, PT, P4, PT, PT, 0x8, 0x80 ;  /* 0x000000000080781c */ /* 0x000fda000278e170 */
.L_x_27160:
        /* <DEDUP_REMOVED lines=14> */
.L_x_27138:
[----:B------:R-:W-:Y:S05]  /*9420*/  BSYNC.RECONVERGENT B0 ;  /* 0x0000000000007941 */ /* 0x000fea0003800200 */
.L_x_27137:
[----:B------:R-:W-:Y:S01]  /*9430*/  ISETP.GE.U32.AND P1, PT, R0, 0x200, PT ;  /* 0x000002000000780c */ /* 0x000fe20003f26070 */
[----:B------:R-:W-:Y:S03]  /*9440*/  BSSY.RECONVERGENT B0, `(.L_x_27181) ;  /* 0x0000298000007945 */ /* 0x000fe60003800200 */
[----:B0-2---:R-:W-:-:S09]  /*9450*/  P2R R99, PR, RZ, 0x2 ;  /* 0x00000002ff637803 */ /* 0x005fd20000000000 */
        /* <DEDUP_REMOVED lines=26> */
.L_x_27186:
        /* <DEDUP_REMOVED lines=13> */
.L_x_27188:
[----:B------:R-:W-:Y:S05]  /*96d0*/  BSYNC.RECONVERGENT B2 ;  /* 0x0000000000027941 */ /* 0x000fea0003800200 */
.L_x_27187:
[----:B------:R-:W-:Y:S01]  /*96e0*/  LOP3.LUT R112, R11, UR9, R111, 0x96, !PT ;  /* 0x000000090b707c12 */ /* 0x000fe2000f8e966f */
[----:B------:R-:W-:Y:S01]  /*96f0*/  IMAD.WIDE.U32 R108, R21, -0x326172a9, RZ ;  /* 0xcd9e8d57156c7825 */ /* 0x000fe200078e00ff */
[----:B------:R-:W-:-:S03]  /*9700*/  MOV R106, R18 ;  /* 0x00000012006a7202 */ /* 0x000fc60000000f00 */
        /* <DEDUP_REMOVED lines=38> */
[----:B------:R-:W-:Y:S01]  /*9970*/  LOP3.LUT R5, R110, UR34, R109, 0x96, !PT ;  /* 0x000000226e057c12 */ /* 0x000fe2000f8e966d */
[----:B------:R-:W-:-:S07]  /*9980*/  IMAD.MOV.U32 R108, RZ, RZ, RZ ;  /* 0x000000ffff6c7224 */ /* 0x000fce00078e00ff */
.L_x_27185:
[----:B------:R-:W-:Y:S05]  /*9990*/  BSYNC.RECONVERGENT B1 ;  /* 0x0000000000017941 */ /* 0x000fea0003800200 */
.L_x_27184:
        /* <DEDUP_REMOVED lines=24> */
.L_x_27191:
        /* <DEDUP_REMOVED lines=13> */
.L_x_27193:
[----:B------:R-:W-:Y:S05]  /*9bf0*/  BSYNC.RECONVERGENT B2 ;  /* 0x0000000000027941 */ /* 0x000fea0003800200 */
.L_x_27192:
        /* <DEDUP_REMOVED lines=43> */
.L_x_27190:
[----:B------:R-:W-:Y:S05]  /*9eb0*/  BSYNC.RECONVERGENT B1 ;  /* 0x0000000000017941 */ /* 0x000fea0003800200 */
.L_x_27189:
[----:B------:R-:W-:Y:S01]  /*9ec0*/  I2FP.F32.U32 R109, R10 ;  /* 0x0000000a006d7245 */ /* 0x000fe20000201000 */
[----:B------:R-:W-:Y:S01]  /*9ed0*/  FMUL.FTZ R10, R49, UR4 ;  /* 0x00000004310a7c20 */ /* 0x000fe20008410000 */
[----:B------:R-:W-:Y:S01]  /*9ee0*/  ISETP.NE.AND P3, PT, R76, 0x1, PT ;  /* 0x000000014c00780c */ /* 0x000fe20003f65270 */
[----:B------:R-:W-:Y:S01]  /*9ef0*/  BSSY.RECONVERGENT B1, `(.L_x_27194) ;  /* 0x000004b000017945 */ /* 0x000fe20003800200 */
[----:B------:R-:W-:Y:S02]  /*9f00*/  IMAD.MOV.U32 R108, RZ, RZ, 0x2 ;  /* 0x00000002ff6c7424 */ /* 0x000fe400078e00ff */
[----:B------:R-:W-:Y:S01]  /*9f10*/  FFMA.FTZ R109, R109, R106, 1.1641532182693481445e-10 ;  /* 0x2f0000006d6d7423 */ /* 0x000fe2000001006a */
[----:B------:R-:W-:-:S04]  /*9f20*/  FMUL.FTZ R10, R10, R101 ;  /* 0x000000650a0a7220 */ /* 0x000fc80000410000 */
        /* <DEDUP_REMOVED lines=14> */
.L_x_27196:
        /* <DEDUP_REMOVED lines=13> */
.L_x_27198:
[----:B------:R-:W-:Y:S05]  /*a0e0*/  BSYNC.RECONVERGENT B2 ;  /* 0x0000000000027941 */ /* 0x000fea0003800200 */
.L_x_27197:
[----:B------:R-:W-:Y:S01]  /*a0f0*/  LOP3.LUT R76, R11, UR9, R109, 0x96, !PT ;  /* 0x000000090b4c7c12 */ /* 0x000fe2000f8e966d */
[----:B------:R-:W-:-:S04]  /*a100*/  IMAD.WIDE.U32 R110, R21, -0x326172a9, RZ ;  /* 0xcd9e8d57156e7825 */ /* 0x000fc800078e00ff */
        /* <DEDUP_REMOVED lines=39> */
[----:B------:R-:W-:Y:S01]  /*a380*/  LOP3.LUT R5, R108, UR34, R77, 0x96, !PT ;  /* 0x000000226c057c12 */ /* 0x000fe2000f8e964d */
[----:B------:R-:W-:-:S07]  /*a390*/  HFMA2 R108, -RZ, RZ, 0, 0 ;  /* 0x00000000ff6c7431 */ /* 0x000fce00000001ff */
.L_x_27195:
[----:B------:R-:W-:Y:S05]  /*a3a0*/  BSYNC.RECONVERGENT B1 ;  /* 0x0000000000017941 */ /* 0x000fea0003800200 */
.L_x_27194:
        /* <DEDUP_REMOVED lines=21> */
.L_x_27201:
        /* <DEDUP_REMOVED lines=13> */
.L_x_27203:
[----:B------:R-:W-:Y:S05]  /*a5d0*/  BSYNC.RECONVERGENT B2 ;  /* 0x0000000000027941 */ /* 0x000fea0003800200 */
.L_x_27202:
        /* <DEDUP_REMOVED lines=43> */
.L_x_27200:
[----:B------:R-:W-:Y:S05]  /*a890*/  BSYNC.RECONVERGENT B1 ;  /* 0x0000000000017941 */ /* 0x000fea0003800200 */
.L_x_27199:
        /* <DEDUP_REMOVED lines=9> */
.L_x_27183:
        /* <DEDUP_REMOVED lines=16> */
.L_x_27207:
        /* <DEDUP_REMOVED lines=13> */
.L_x_27209:
[----:B------:R-:W-:Y:S05]  /*ab00*/  BSYNC.RECONVERGENT B2 ;  /* 0x0000000000027941 */ /* 0x000fea0003800200 */
.L_x_27208:
        /* <DEDUP_REMOVED lines=43> */
.L_x_27206:
[----:B------:R-:W-:Y:S05]  /*adc0*/  BSYNC.RECONVERGENT B1 ;  /* 0x0000000000017941 */ /* 0x000fea0003800200 */
.L_x_27205:
[----:B------:R-:W0:Y:S01]  /*add0*/  LDC R18, c[0x0][0x404] ;  /* 0x00010100ff127b82 */ /* 0x000e220000000800 */
[----:B------:R-:W-:Y:S01]  /*ade0*/  ISETP.NE.AND P2, PT, R78, 0x1, PT ;  /* 0x000000014e00780c */ /* 0x000fe20003f45270 */
[----:B------:R-:W-:Y:S01]  /*adf0*/  IMAD.MOV.U32 R106, RZ, RZ, 0x2f800000 ;  /* 0x2f800000ff6a7424 */ /* 0x000fe200078e00ff */
[----:B------:R-:W-:Y:S01]  /*ae00*/  I2FP.F32.U32 R77, R76 ;  /* 0x0000004c004d7245 */ /* 0x000fe20000201000 */
[----:B-----5:R-:W-:Y:S01]  /*ae10*/  FMUL.FTZ R110, R48, UR4 ;  /* 0x00000004306e7c20 */ /* 0x020fe20008410000 */
[----:B------:R-:W-:Y:S01]  /*ae20*/  BSSY.RECONVERGENT B1, `(.L_x_27210) ;  /* 0x0000049000017945 */ /* 0x000fe20003800200 */
[----:B------:R-:W-:Y:S02]  /*ae30*/  HFMA2 R76, -RZ, RZ, 0, 1.1920928955078125e-07 ;  /* 0x00000002ff4c7431 */ /* 0x000fe400000001ff */
[----:B------:R-:W-:Y:S01]  /*ae40*/  IMAD.MOV.U32 R10, RZ, RZ, R20 ;  /* 0x000000ffff0a7224 */ /* 0x000fe200078e0014 */
[----:B------:R-:W1:Y:S01]  /*ae50*/  LDC R101, c[0x0][0x408] ;  /* 0x00010200ff657b82 */ /* 0x000e620000000800 */
[----:B------:R-:W-:-:S05]  /*ae60*/  FFMA.FTZ R77, R77, R106, 1.1641532182693481445e-10 ;  /* 0x2f0000004d4d7423 */ /* 0x000fca000001006a */
        /* <DEDUP_REMOVED lines=11> */
.L_x_27212:
        /* <DEDUP_REMOVED lines=13> */
.L_x_27214:
[----:B------:R-:W-:Y:S05]  /*aff0*/  BSYNC.RECONVERGENT B2 ;  /* 0x0000000000027941 */ /* 0x000fea0003800200 */
.L_x_27213:
        /* <DEDUP_REMOVED lines=43> */
.L_x_27211:
[----:B------:R-:W-:Y:S05]  /*b2b0*/  BSYNC.RECONVERGENT B1 ;  /* 0x0000000000017941 */ /* 0x000fea0003800200 */
.L_x_27210:
[----:B------:R-:W-:Y:S01]  /*b2c0*/  ISETP.NE.AND P3, PT, R76, 0x1, PT ;  /* 0x000000014c00780c */ /* 0x000fe20003f65270 */
[----:B------:R-:W-:Y:S01]  /*b2d0*/  FMUL.FTZ R48, R49, UR4 ;  /* 0x0000000431307c20 */ /* 0x000fe20008410000 */
[----:B------:R-:W-:Y:S01]  /*b2e0*/  I2FP.F32.U32 R77, R10 ;  /* 0x0000000a004d7245 */ /* 0x000fe20000201000 */
[----:B------:R-:W-:Y:S01]  /*b2f0*/  BSSY.RECONVERGENT B1, `(.L_x_27215) ;  /* 0x0000048000017945 */ /* 0x000fe20003800200 */
[----:B------:R-:W-:Y:S01]  /*b300*/  MOV R10, R20 ;  /* 0x00000014000a7202 */ /* 0x000fe20000000f00 */
[----:B------:R-:W-:Y:S02]  /*b310*/  FMUL.FTZ R111, R48, R101 ;  /* 0x00000065306f7220 */ /* 0x000fe40000410000 */
[----:B------:R-:W-:-:S05]  /*b320*/  FFMA.FTZ R77, R77, R106, 1.1641532182693481445e-10 ;  /* 0x2f0000004d4d7423 */ /* 0x000fca000001006a */
[----:B------:R-:W-:Y:S01]  /*b330*/  FSETP.LE.FTZ.AND P2, PT, R77, R18, PT ;  /* 0x000000124d00720b */ /* 0x000fe20003f53000 */
[----:B------:R-:W-:Y:S01]  /*b340*/  IMAD.MOV.U32 R77, RZ, RZ, 0x2 ;  /* 0x00000002ff4d7424 */ /* 0x000fe200078e00ff */
        /* <DEDUP_REMOVED lines=9> */
.L_x_27217:
        /* <DEDUP_REMOVED lines=13> */
.L_x_27219:
[----:B------:R-:W-:Y:S05]  /*b4b0*/  BSYNC.RECONVERGENT B2 ;  /* 0x0000000000027941 */ /* 0x000fea0003800200 */
.L_x_27218:
        /* <DEDUP_REMOVED lines=43> */
.L_x_27216:
[----:B------:R-:W-:Y:S05]  /*b770*/  BSYNC.RECONVERGENT B1 ;  /* 0x0000000000017941 */ /* 0x000fea0003800200 */
.L_x_27215:
[----:B------:R-:W-:Y:S01]  /*b780*/  ISETP.NE.AND P4, PT, R77, 0x1, PT ;  /* 0x000000014d00780c */ /* 0x000fe20003f85270 */
[----:B------:R-:W-:Y:S01]  /*b790*/  FMUL.FTZ R50, R50, UR4 ;  /* 0x0000000432327c20 */ /* 0x000fe20008410000 */
[----:B------:R-:W-:Y:S01]  /*b7a0*/  I2FP.F32.U32 R49, R10 ;  /* 0x0000000a00317245 */ /* 0x000fe20000201000 */
[----:B------:R-:W-:Y:S01]  /*b7b0*/  BSSY.RECONVERGENT B1, `(.L_x_27220) ;  /* 0x0000048000017945 */ /* 0x000fe20003800200 */
[----:B------:R-:W-:Y:S02]  /*b7c0*/  IMAD.MOV.U32 R10, RZ, RZ, 0x2 ;  /* 0x00000002ff0a7424 */ /* 0x000fe400078e00ff */
[----:B------:R-:W-:Y:S01]  /*b7d0*/  FMUL.FTZ R50, R50, R101 ;  /* 0x0000006532327220 */ /* 0x000fe20000410000 */
[----:B------:R-:W-:-:S05]  /*b7e0*/  FFMA.FTZ R49, R49, R106, 1.1641532182693481445e-10 ;  /* 0x2f00000031317423 */ /* 0x000fca000001006a */
        /* <DEDUP_REMOVED lines=11> */
.L_x_27222:
        /* <DEDUP_REMOVED lines=13> */
.L_x_27224:
[----:B------:R-:W-:Y:S05]  /*b970*/  BSYNC.RECONVERGENT B2 ;  /* 0x0000000000027941 */ /* 0x000fea0003800200 */
.L_x_27223:
        /* <DEDUP_REMOVED lines=43> */
.L_x_27221:
[----:B------:R-:W-:Y:S05]  /*bc30*/  BSYNC.RECONVERGENT B1 ;  /* 0x0000000000017941 */ /* 0x000fea0003800200 */
.L_x_27220:
[----:B------:R-:W-:Y:S01]  /*bc40*/  I2FP.F32.U32 R49, R49 ;  /* 0x0000003100317245 */ /* 0x000fe20000201000 */
[----:B------:R-:W-:Y:S01]  /*bc50*/  FMUL.FTZ R48, R51, UR4 ;  /* 0x0000000433307c20 */ /* 0x000fe20008410000 */
[----:B------:R-:W-:-:S03]  /*bc60*/  FSEL R50, R50, RZ, P3 ;  /* 0x000000ff32327208 */ /* 0x000fc60001800000 */
[----:B------:R-:W-:Y:S01]  /*bc70*/  FFMA.FTZ R49, R49, R106, 1.1641532182693481445e-10 ;  /* 0x2f00000031317423 */ /* 0x000fe2000001006a */
[----:B------:R-:W-:-:S04]  /*bc80*/  FMUL.FTZ R48, R48, R101 ;  /* 0x0000006530307220 */ /* 0x000fc80000410000 */
[----:B------:R-:W-:Y:S02]  /*bc90*/  FSETP.GTU.FTZ.AND P4, PT, R49, R18, PT ;  /* 0x000000123100720b */ /* 0x000fe40003f9c000 */
[----:B------:R-:W-:Y:S02]  /*bca0*/  FSEL R49, R111, RZ, P2 ;  /* 0x000000ff6f317208 */ /* 0x000fe40001000000 */
[----:B------:R-:W-:Y:S02]  /*bcb0*/  FSEL R51, R48, RZ, !P4 ;  /* 0x000000ff30337208 */ /* 0x000fe40006000000 */
[----:B------:R-:W-:Y:S02]  /*bcc0*/  PLOP3.LUT P4, PT, P4, PT, PT, 0x8, 0x80 ;  /* 0x000000000080781c */ /* 0x000fe4000278e170 */
[----:B------:R-:W-:-:S11]  /*bcd0*/  FSEL R48, R110, RZ, P1 ;  /* 0x000000ff6e307208 */ /* 0x000fd60000800000 */
.L_x_27204:
        /* <DEDUP_REMOVED lines=14> */
.L_x_27182:
[----:B------:R-:W-:Y:S05]  /*bdc0*/  BSYNC.RECONVERGENT B0 ;  /* 0x0000000000007941 */ /* 0x000fea0003800200 */
.L_x_27181:
        /* <DEDUP_REMOVED lines=29> */
.L_x_27230:
        /* <DEDUP_REMOVED lines=13> */
.L_x_27232:
[----:B------:R-:W-:Y:S05]  /*c070*/  BSYNC.RECONVERGENT B2 ;  /* 0x0000000000027941 */ /* 0x000fea0003800200 */
.L_x_27231:
        /* <DEDUP_REMOVED lines=41> */
[----:B------:R-:W-:Y:S01]  /*c310*/  IMAD.MOV.U32 R108, RZ, RZ, RZ ;  /* 0x000000ffff6c7224 */ /* 0x000fe200078e00ff */
[----:B------:R-:W-:-:S07]  /*c320*/  MOV R109, R18 ;  /* 0x00000012006d7202 */ /* 0x000fce0000000f00 */
.L_x_27229:
[----:B------:R-:W-:Y:S05]  /*c330*/  BSYNC.RECONVERGENT B1 ;  /* 0x0000000000017941 */ /* 0x000fea0003800200 */
.L_x_27228:
        /* <DEDUP_REMOVED lines=24> */
.L_x_27235:
        /* <DEDUP_REMOVED lines=13> */
.L_x_27237:
[----:B------:R-:W-:Y:S05]  /*c590*/  BSYNC.RECONVERGENT B2 ;  /* 0x0000000000027941 */ /* 0x000fea0003800200 */
.L_x_27236:
        /* <DEDUP_REMOVED lines=43> */
.L_x_27234:
[----:B------:R-:W-:Y:S05]  /*c850*/  BSYNC.RECONVERGENT B1 ;  /* 0x0000000000017941 */ /* 0x000fea0003800200 */
.L_x_27233:
        /* <DEDUP_REMOVED lines=21> */
.L_x_27240:
        /* <DEDUP_REMOVED lines=13> */
.L_x_27242:
[----:B------:R-:W-:Y:S05]  /*ca80*/  BSYNC.RECONVERGENT B2 ;  /* 0x0000000000027941 */ /* 0x000fea0003800200 */
.L_x_27241:
        /* <DEDUP_REMOVED lines=43> */
.L_x_27239:
[----:B------:R-:W-:Y:S05]  /*cd40*/  BSYNC.RECONVERGENT B1 ;  /* 0x0000000000017941 */ /* 0x000fea0003800200 */
.L_x_27238:
[----:B------:R-:W-:Y:S01]  /*cd50*/  I2FP.F32.U32 R77, R10 ;  /* 0x0000000a004d7245 */ /* 0x000fe20000201000 */
[----:B------:R-:W-:Y:S01]  /*cd60*/  FMUL.FTZ R109, R54, UR4 ;  /* 0x00000004366d7c20 */ /* 0x000fe20008410000 */
[----:B------:R-:W-:Y:S01]  /*cd70*/  ISETP.NE.AND P4, PT, R108, 0x1, PT ;  /* 0x000000016c00780c */ /* 0x000fe20003f85270 */
[----:B------:R-:W-:Y:S01]  /*cd80*/  BSSY.RECONVERGENT B1, `(.L_x_27243) ;  /* 0x000004b000017945 */ /* 0x000fe20003800200 */
[----:B------:R-:W-:Y:S02]  /*cd90*/  IMAD.MOV.U32 R10, RZ, RZ, 0x2 ;  /* 0x00000002ff0a7424 */ /* 0x000fe400078e00ff */
[----:B------:R-:W-:Y:S01]  /*cda0*/  FFMA.FTZ R77, R77, R116, 1.1641532182693481445e-10 ;  /* 0x2f0000004d4d7423 */ /* 0x000fe20000010074 */
[----:B------:R-:W-:-:S04]  /*cdb0*/  FMUL.FTZ R109, R109, R106 ;  /* 0x0000006a6d6d7220 */ /* 0x000fc80000410000 */
        /* <DEDUP_REMOVED lines=14> */
.L_x_27245:
        /* <DEDUP_REMOVED lines=13> */
.L_x_27247:
[----:B------:R-:W-:Y:S05]  /*cf70*/  BSYNC.RECONVERGENT B2 ;  /* 0x0000000000027941 */ /* 0x000fea0003800200 */
.L_x_27246:
        /* <DEDUP_REMOVED lines=43> */
.L_x_27244:
[----:B------:R-:W-:Y:S05]  /*d230*/  BSYNC.RECONVERGENT B1 ;  /* 0x0000000000017941 */ /* 0x000fea0003800200 */
.L_x_27243:
        /* <DEDUP_REMOVED lines=9> */
.L_x_27227:
        /* <DEDUP_REMOVED lines=16> */
.L_x_27251:
        /* <DEDUP_REMOVED lines=13> */
.L_x_27253:
[----:B------:R-:W-:Y:S05]  /*d4a0*/  BSYNC.RECONVERGENT B2 ;  /* 0x0000000000027941 */ /* 0x000fea0003800200 */
.L_x_27252:
        /* <DEDUP_REMOVED lines=43> */
.L_x_27250:
[----:B------:R-:W-:Y:S05]  /*d760*/  BSYNC.RECONVERGENT B1 ;  /* 0x0000000000017941 */ /* 0x000fea0003800200 */
.L_x_27249:
        /* <DEDUP_REMOVED lines=21> */
.L_x_27256:
        /* <DEDUP_REMOVED lines=13> */
.L_x_27258:
[----:B------:R-:W-:Y:S05]  /*d990*/  BSYNC.RECONVERGENT B2 ;  /* 0x0000000000027941 */ /* 0x000fea0003800200 */
.L_x_27257:
        /* <DEDUP_REMOVED lines=43> */
.L_x_27255:
[----:B------:R-:W-:Y:S05]  /*dc50*/  BSYNC.RECONVERGENT B1 ;  /* 0x0000000000017941 */ /* 0x000fea0003800200 */
.L_x_27254:
[----:B------:R-:W-:Y:S01]  /*dc60*/  ISETP.NE.AND P3, PT, R52, 0x1, PT ;  /* 0x000000013400780c */ /* 0x000fe20003f65270 */
[----:B------:R-:W-:Y:S01]  /*dc70*/  FMUL.FTZ R53, R53, UR4 ;  /* 0x0000000435357c20 */ /* 0x000fe20008410000 */
[----:B------:R-:W-:Y:S01]  /*dc80*/  I2FP.F32.U32 R77, R10 ;  /* 0x0000000a004d7245 */ /* 0x000fe20000201000 */
[----:B------:R-:W-:Y:S01]  /*dc90*/  BSSY.RECONVERGENT B1, `(.L_x_27259) ;  /* 0x0000048000017945 */ /* 0x000fe20003800200 */
[----:B------:R-:W-:Y:S01]  /*dca0*/  IMAD.MOV.U32 R78, RZ, RZ, 0x2 ;  /* 0x00000002ff4e7424 */ /* 0x000fe200078e00ff */
[----:B------:R-:W-:Y:S01]  /*dcb0*/  MOV R10, R20 ;  /* 0x00000014000a7202 */ /* 0x000fe20000000f00 */
[----:B------:R-:W-:Y:S01]  /*dcc0*/  FMUL.FTZ R112, R53, R106 ;  /* 0x0000006a35707220 */ /* 0x000fe20000410000 */
[----:B------:R-:W-:-:S05]  /*dcd0*/  FFMA.FTZ R77, R77, R110, 1.1641532182693481445e-10 ;  /* 0x2f0000004d4d7423 */ /* 0x000fca000001006e */
        /* <DEDUP_REMOVED lines=10> */
.L_x_27261:
        /* <DEDUP_REMOVED lines=13> */
.L_x_27263:
[----:B------:R-:W-:Y:S05]  /*de50*/  BSYNC.RECONVERGENT B2 ;  /* 0x0000000000027941 */ /* 0x000fea0003800200 */
.L_x_27262:
        /* <DEDUP_REMOVED lines=43> */
.L_x_27260:
[----:B------:R-:W-:Y:S05]  /*e110*/  BSYNC.RECONVERGENT B1 ;  /* 0x0000000000017941 */ /* 0x000fea0003800200 */
.L_x_27259:
[----:B------:R-:W-:Y:S01]  /*e120*/  ISETP.NE.AND P4, PT, R78, 0x1, PT ;  /* 0x000000014e00780c */ /* 0x000fe20003f85270 */
[----:B------:R-:W-:Y:S01]  /*e130*/  FMUL.FTZ R77, R54, UR4 ;  /* 0x00000004364d7c20 */ /* 0x000fe20008410000 */
[----:B------:R-:W-:Y:S01]  /*e140*/  I2FP.F32.U32 R53, R10 ;  /* 0x0000000a00357245 */ /* 0x000fe20000201000 */
[----:B------:R-:W-:Y:S01]  /*e150*/  BSSY.RECONVERGENT B1, `(.L_x_27264) ;  /* 0x0000048000017945 */ /* 0x000fe20003800200 */
[----:B------:R-:W-:Y:S02]  /*e160*/  IMAD.MOV.U32 R10, RZ, RZ, 0x2 ;  /* 0x00000002ff0a7424 */ /* 0x000fe400078e00ff */
[----:B------:R-:W-:Y:S01]  /*e170*/  FMUL.FTZ R54, R77, R106 ;  /* 0x0000006a4d367220 */ /* 0x000fe20000410000 */
[----:B------:R-:W-:Y:S02]  /*e180*/  IMAD.MOV.U32 R76, RZ, RZ, R20 ;  /* 0x000000ffff4c7224 */ /* 0x000fe400078e0014 */
[----:B------:R-:W-:-:S05]  /*e190*/  FFMA.FTZ R53, R53, R110, 1.1641532182693481445e-10 ;  /* 0x2f00000035357423 */ /* 0x000fca000001006e */
        /* <DEDUP_REMOVED lines=10> */
.L_x_27266:
        /* <DEDUP_REMOVED lines=13> */
.L_x_27268:
[----:B------:R-:W-:Y:S05]  /*e310*/  BSYNC.RECONVERGENT B2 ;  /* 0x0000000000027941 */ /* 0x000fea0003800200 */
.L_x_27267:
        /* <DEDUP_REMOVED lines=43> */
.L_x_27265:
[----:B------:R-:W-:Y:S05]  /*e5d0*/  BSYNC.RECONVERGENT B1 ;  /* 0x0000000000017941 */ /* 0x000fea0003800200 */
.L_x_27264:
[----:B------:R-:W-:Y:S01]  /*e5e0*/  I2FP.F32.U32 R53, R76 ;  /* 0x0000004c00357245 */ /* 0x000fe20000201000 */
[----:B------:R-:W-:Y:S01]  /*e5f0*/  FMUL.FTZ R55, R55, UR4 ;  /* 0x0000000437377c20 */ /* 0x000fe20008410000 */
[----:B------:R-:W-:Y:S02]  /*e600*/  FSEL R52, R111, RZ, P1 ;  /* 0x000000ff6f347208 */ /* 0x000fe40000800000 */
[----:B------:R-:W-:Y:S01]  /*e610*/  FSEL R54, R54, RZ, P3 ;  /* 0x000000ff36367208 */ /* 0x000fe20001800000 */
[----:B------:R-:W-:Y:S01]  /*e620*/  FFMA.FTZ R53, R53, R110, 1.1641532182693481445e-10 ;  /* 0x2f00000035357423 */ /* 0x000fe2000001006e */
[----:B------:R-:W-:-:S04]  /*e630*/  FMUL.FTZ R55, R55, R106 ;  /* 0x0000006a37377220 */ /* 0x000fc80000410000 */
[----:B------:R-:W-:Y:S02]  /*e640*/  FSETP.GTU.FTZ.AND P4, PT, R53, R18, PT ;  /* 0x000000123500720b */ /* 0x000fe40003f9c000 */
[----:B------:R-:W-:Y:S02]  /*e650*/  FSEL R53, R112, RZ, P2 ;  /* 0x000000ff70357208 */ /* 0x000fe40001000000 */
[----:B------:R-:W-:Y:S02]  /*e660*/  FSEL R55, R55, RZ, !P4 ;  /* 0x000000ff37377208 */ /* 0x000fe40006000000 */
[----:B------:R-:W-:-:S13]  /*e670*/  PLOP3.LUT P4, PT, P4, PT, PT, 0x8, 0x80 ;  /* 0x000000000080781c */ /* 0x000fda000278e170 */
.L_x_27248:
        /* <DEDUP_REMOVED lines=11> */
[C---:B-1----:R-:W-:Y:S01]  /*e730*/  IMAD.WIDE.U32 R76, R95.reuse, 0x4, R76 ;  /* 0x000000045f4c7825 */ /* 0x042fe200078e004c */
[----:B------:R-:W-:-:S04]  /*e740*/  IADD3 R95, PT, PT, R95, 0x80, RZ ;  /* 0x000000805f5f7810 */ /* 0x000fc80007ffe0ff */
[----:B------:R0:W-:Y:S03]  /*e750*/  STG.E desc[UR6][R76.64], R109 ;  /* 0x0000006d4c007986 */ /* 0x0001e6000c101906 */
.L_x_27226:
[----:B------:R-:W-:Y:S05]  /*e760*/  BSYNC.RECONVERGENT B0 ;  /* 0x0000000000007941 */ /* 0x000fea0003800200 */
.L_x_27225:
        /* <DEDUP_REMOVED lines=23> */
[--C-:B------:R-:W-:Y:S01]  /*e8e0*/  @!P1 IMAD.MOV.U32 R106, RZ, RZ, R18.reuse ;  /* 0x000000ffff6a9224 */ /* 0x100fe200078e0012 */
[----:B------:R-:W-:Y:S01]  /*e8f0*/  @!P1 MOV R109, R5 ;  /* 0x00000005006d9202 */ /* 0x000fe20000000f00 */
[----:B------:R-:W-:Y:S01]  /*e900*/  @P1 VIADD R108, R10, 0x1 ;  /* 0x000000010a6c1836 */ /* 0x000fe20000000000 */
[----:B------:R-:W-:Y:S01]  /*e910*/  @P1 MOV R109, R6 ;  /* 0x00000006006d1202 */ /* 0x000fe20000000f00 */
[----:B------:R-:W-:Y:S01]  /*e920*/  @P1 IMAD.MOV.U32 R106, RZ, RZ, R18 ;  /* 0x000000ffff6a1224 */ /* 0x000fe200078e0012 */
[----:B------:R-:W-:Y:S06]  /*e930*/  BRA `(.L_x_27273) ;  /* 0x0000000000e47947 */ /* 0x000fec0003800000 */
.L_x_27274:
        /* <DEDUP_REMOVED lines=13> */
.L_x_27276:
[----:B------:R-:W-:Y:S05]  /*ea10*/  BSYNC.RECONVERGENT B2 ;  /* 0x0000000000027941 */ /* 0x000fea0003800200 */
.L_x_27275:
        /* <DEDUP_REMOVED lines=38> */
[----:B------:R-:W-:-:S03]  /*ec80*/  IMAD.WIDE.U32 R108, R109, -0x2daee0ad, RZ ;  /* 0xd2511f536d6c7825 */ /* 0x000fc600078e00ff */
[----:B------:R-:W-:Y:S01]  /*ec90*/  MOV R106, R108 ;  /* 0x0000006c006a7202 */ /* 0x000fe20000000f00 */
[----:B------:R-:W-:Y:S01]  /*eca0*/  HFMA2 R108, -RZ, RZ, 0, 0 ;  /* 0x00000000ff6c7431 */ /* 0x000fe200000001ff */
[----:B------:R-:W-:Y:S01]  /*ecb0*/  LOP3.LUT R5, R110, UR34, R109, 0x96, !PT ;  /* 0x000000226e057c12 */ /* 0x000fe2000f8e966d */
[----:B------:R-:W-:-:S07]  /*ecc0*/  IMAD.MOV.U32 R109, RZ, RZ, R18 ;  /* 0x000000ffff6d7224 */ /* 0x000fce00078e0012 */
.L_x_27273:
[----:B------:R-:W-:Y:S05]  /*ecd0*/  BSYNC.RECONVERGENT B1 ;  /* 0x0000000000017941 */ /* 0x000fea0003800200 */
.L_x_27272:
        /* <DEDUP_REMOVED lines=24> */
.L_x_27279:
        /* <DEDUP_REMOVED lines=13> */
.L_x_27281:
[----:B------:R-:W-:Y:S05]  /*ef30*/  BSYNC.RECONVERGENT B2 ;  /* 0x0000000000027941 */ /* 0x000fea0003800200 */
.L_x_27280:
[----:B------:R-:W-:Y:S01]  /*ef40*/  LOP3.LUT R108, R11, UR9, R111, 0x96, !PT ;  /* 0x000000090b6c7c12 */ /* 0x000fe2000f8e966f */
[----:B------:R-:W-:-:S04]  /*ef50*/  IMAD.WIDE.U32 R112, R21, -0x326172a9, RZ ;  /* 0xcd9e8d5715707825 */ /* 0x000fc800078e00ff */
        /* <DEDUP_REMOVED lines=41> */
.L_x_27278:
[----:B------:R-:W-:Y:S05]  /*f1f0*/  BSYNC.RECONVERGENT B1 ;  /* 0x0000000000017941 */ /* 0x000fea0003800200 */
.L_x_27277:
        /* <DEDUP_REMOVED lines=21> */
.L_x_27284:
        /* <DEDUP_REMOVED lines=13> */
.L_x_27286:
[----:B------:R-:W-:Y:S05]  /*f420*/  BSYNC.RECONVERGENT B2 ;  /* 0x0000000000027941 */ /* 0x000fea0003800200 */
.L_x_27285:
        /* <DEDUP_REMOVED lines=39> */
[----:B------:R-:W-:-:S05]  /*f6a0*/  IMAD.WIDE.U32 R76, R5, -0x2daee0ad, RZ ;  /* 0xd2511f53054c7825 */ /* 0x000fca00078e00ff */
[----:B------:R-:W-:Y:S01]  /*f6b0*/  LOP3.LUT R5, R108, UR34, R77, 0x96, !PT ;  /* 0x000000226c057c12 */ /* 0x000fe2000f8e964d */
[----:B------:R-:W-:Y:S01]  /*f6c0*/  IMAD.MOV.U32 R108, RZ, RZ, RZ ;  /* 0x000000ffff6c7224 */ /* 0x000fe200078e00ff */
[----:B------:R-:W-:-:S07]  /*f6d0*/  MOV R106, R76 ;  /* 0x0000004c006a7202 */ /* 0x000fce0000000f00 */
.L_x_27283:
[----:B------:R-:W-:Y:S05]  /*f6e0*/  BSYNC.RECONVERGENT B1 ;  /* 0x0000000000017941 */ /* 0x000fea0003800200 */
.L_x_27282:
[----:B------:R-:W-:Y:S01]  /*f6f0*/  I2FP.F32.U32 R10, R10 ;  /* 0x0000000a000a7245 */ /* 0x000fe20000201000 */
[----:B------:R-:W-:Y:S01]  /*f700*/  FMUL.FTZ R109, R58, UR4 ;  /* 0x000000043a6d7c20 */ /* 0x000fe20008410000 */
[----:B------:R-:W-:Y:S01]  /*f710*/  ISETP.NE.AND P4, PT, R108, 0x1, PT ;  /* 0x000000016c00780c */ /* 0x000fe20003f85270 */
[----:B------:R-:W-:Y:S02]  /*f720*/  BSSY.RECONVERGENT B1, `(.L_x_27287) ;  /* 0x000004b000017945 */ /* 0x000fe40003800200 */
[----:B------:R-:W-:Y:S01]  /*f730*/  FFMA.FTZ R77, R10, R117, 1.1641532182693481445e-10 ;  /* 0x2f0000000a4d7423 */ /* 0x000fe20000010075 */
[----:B------:R-:W-:Y:S01]  /*f740*/  FMUL.FTZ R109, R109, R116 ;  /* 0x000000746d6d7220 */ /* 0x000fe20000410000 */
[----:B------:R-:W-:-:S03]  /*f750*/  HFMA2 R10, -RZ, RZ, 0, 1.1920928955078125e-07 ;  /* 0x00000002ff0a7431 */ /* 0x000fc600000001ff */
        /* <DEDUP_REMOVED lines=14> */
.L_x_27289:
        /* <DEDUP_REMOVED lines=13> */
.L_x_27291:
[----:B------:R-:W-:Y:S05]  /*f910*/  BSYNC.RECONVERGENT B2 ;  /* 0x0000000000027941 */ /* 0x000fea0003800200 */
.L_x_27290:
[----:B------:R-:W-:Y:S01]  /*f920*/  LOP3.LUT R110, R11, UR9, R109, 0x96, !PT ;  /* 0x000000090b6e7c12 */ /* 0x000fe2000f8e966d */
[----:B------:R-:W-:-:S04]  /*f930*/  IMAD.WIDE.U32 R76, R21, -0x326172a9, RZ ;  /* 0xcd9e8d57154c7825 */ /* 0x000fc800078e00ff */
[----:B------:R-:W-:Y:S02]  /*f940*/  HFMA2 R10, -RZ, RZ, 0, 0 ;  /* 0x00000000ff0a7431 */ /* 0x000fe400000001ff */
        /* <DEDUP_REMOVED lines=40> */
.L_x_27288:
[----:B------:R-:W-:Y:S05]  /*fbd0*/  BSYNC.RECONVERGENT B1 ;  /* 0x0000000000017941 */ /* 0x000fea0003800200 */
.L_x_27287:
        /* <DEDUP_REMOVED lines=9> */
.L_x_27271:
        /* <DEDUP_REMOVED lines=16> */
.L_x_27295:
        /* <DEDUP_REMOVED lines=13> */
.L_x_27297:
[----:B------:R-:W-:Y:S05]  /*fe40*/  BSYNC.RECONVERGENT B2 ;  /* 0x0000000000027941 */ /* 0x000fea0003800200 */
.L_x_27296:
        /* <DEDUP_REMOVED lines=43> */
.L_x_27294:
[----:B------:R-:W-:Y:S05]  /*10100*/  BSYNC.RECONVERGENT B1 ;  /* 0x0000000000017941 */ /* 0x000fea0003800200 */
.L_x_27293:
[----:B------:R-:W0:Y:S01]  /*10110*/  LDC R18, c[0x0][0x404] ;  /* 0x00010100ff127b82 */ /* 0x000e220000000800 */
[----:B------:R-:W-:Y:S01]  /*10120*/  ISETP.NE.AND P2, PT, R78, 0x1, PT ;  /* 0x000000014e00780c */ /* 0x000fe20003f45270 */
[----:B------:R-:W-:Y:S01]  /*10130*/  IMAD.MOV.U32 R111, RZ, RZ, 0x2f800000 ;  /* 0x2f800000ff6f7424 */ /* 0x000fe200078e00ff */
[----:B------:R-:W-:Y:S01]  /*10140*/  I2FP.F32.U32 R10, R76 ;  /* 0x0000004c000a7245 */ /* 0x000fe20000201000 */
[----:B-----5:R-:W-:Y:S01]  /*10150*/  FMUL.FTZ R79, R56, UR4 ;  /* 0x00000004384f7c20 */ /* 0x020fe20008410000 */
[----:B------:R-:W-:Y:S01]  /*10160*/  BSSY.RECONVERGENT B1, `(.L_x_27298) ;  /* 0x0000049000017945 */ /* 0x000fe20003800200 */
[----:B------:R-:W-:Y:S02]  /*10170*/  MOV R56, 0x2 ;  /* 0x0000000200387802 */ /* 0x000fe40000000f00 */
        /* <DEDUP_REMOVED lines=14> */
.L_x_27300:
        /* <DEDUP_REMOVED lines=13> */
.L_x_27302:
[----:B------:R-:W-:Y:S05]  /*10330*/  BSYNC.RECONVERGENT B2 ;  /* 0x0000000000027941 */ /* 0x000fea0003800200 */
.L_x_27301:
        /* <DEDUP_REMOVED lines=43> */
.L_x_27299:
[----:B------:R-:W-:Y:S05]  /*105f0*/  BSYNC.RECONVERGENT B1 ;  /* 0x0000000000017941 */ /* 0x000fea0003800200 */
.L_x_27298:
        /* <DEDUP_REMOVED lines=18> */
.L_x_27305:
        /* <DEDUP_REMOVED lines=13> */
.L_x_27307:
[----:B------:R-:W-:Y:S05]  /*107f0*/  BSYNC.RECONVERGENT B2 ;  /* 0x0000000000027941 */ /* 0x000fea0003800200 */
.L_x_27306:
        /* <DEDUP_REMOVED lines=43> */
.L_x_27304:
[----:B------:R-:W-:Y:S05]  /*10ab0*/  BSYNC.RECONVERGENT B1 ;  /* 0x0000000000017941 */ /* 0x000fea0003800200 */
.L_x_27303:
[----:B------:R-:W-:Y:S01]  /*10ac0*/  ISETP.NE.AND P4, PT, R78, 0x1, PT ;  /* 0x000000014e00780c */ /* 0x000fe20003f85270 */
[----:B------:R-:W-:Y:S01]  /*10ad0*/  FMUL.FTZ R77, R58, UR4 ;  /* 0x000000043a4d7c20 */ /* 0x000fe20008410000 */
[----:B------:R-:W-:Y:S01]  /*10ae0*/  I2FP.F32.U32 R10, R10 ;  /* 0x0000000a000a7245 */ /* 0x000fe20000201000 */
[----:B------:R-:W-:Y:S01]  /*10af0*/  BSSY.RECONVERGENT B1, `(.L_x_27308) ;  /* 0x0000048000017945 */ /* 0x000fe20003800200 */
[----:B------:R-:W-:Y:S02]  /*10b00*/  IMAD.MOV.U32 R76, RZ, RZ, R20 ;  /* 0x000000ffff4c7224 */ /* 0x000fe400078e0014 */
[----:B------:R-:W-:Y:S01]  /*10b10*/  FMUL.FTZ R58, R77, R110 ;  /* 0x0000006e4d3a7220 */ /* 0x000fe20000410000 */
[----:B------:R-:W-:Y:S01]  /*10b20*/  FFMA.FTZ R57, R10, R111, 1.1641532182693481445e-10 ;  /* 0x2f0000000a397423 */ /* 0x000fe2000001006f */
[----:B------:R-:W-:-:S04]  /*10b30*/  HFMA2 R10, -RZ, RZ, 0, 1.1920928955078125e-07 ;  /* 0x00000002ff0a7431 */ /* 0x000fc800000001ff */
        /* <DEDUP_REMOVED lines=10> */
.L_x_27310:
        /* <DEDUP_REMOVED lines=13> */
.L_x_27312:
[----:B------:R-:W-:Y:S05]  /*10cb0*/  BSYNC.RECONVERGENT B2 ;  /* 0x0000000000027941 */ /* 0x000fea0003800200 */
.L_x_27311:
        /* <DEDUP_REMOVED lines=43> */
.L_x_27309:
[----:B------:R-:W-:Y:S05]  /*10f70*/  BSYNC.RECONVERGENT B1 ;  /* 0x0000000000017941 */ /* 0x000fea0003800200 */
.L_x_27308:
        /* <DEDUP_REMOVED lines=10> */
.L_x_27292:
[----:B------:R-:W0:Y:S01]  /*11020*/  LDC.64 R78, c[0x0][0x3a8] ;  /* 0x0000ea00ff4e7b82 */ /* 0x000e220000000a00 */
[----:B------:R-:W-:Y:S02]  /*11030*/  SEL R18, RZ, 0x1000000, !P4 ;  /* 0x01000000ff127807 */ /* 0x000fe40006000000 */
[----:B------:R-:W-:Y:S02]  /*11040*/  SEL R109, RZ, 0x10000, !P3 ;  /* 0x00010000ff6d7807 */ /* 0x000fe40005800000 */
[----:B------:R-:W-:-:S03]  /*11050*/  SEL R108, RZ, 0x100, !P2 ;  /* 0x00000100ff6c7807 */ /* 0x000fc60005000000 */
[----:B------:R-:W1:Y:S01]  /*11060*/  LDC.64 R76, c[0x0][0x3b0] ;  /* 0x0000ec00ff4c7b82 */ /* 0x000e620000000a00 */
[----:B------:R-:W-:Y:S02]  /*11070*/  IADD3 R18, PT, PT, R108, R18, R109 ;  /* 0x000000126c127210 */ /* 0x000fe40007ffe06d */
[----:B------:R-:W-:-:S05]  /*11080*/  SEL R109, RZ, 0x1, !P1 ;  /* 0x00000001ff6d7807 */ /* 0x000fca0004800000 */
[----:B------:R-:W-:Y:S01]  /*11090*/  IMAD.IADD R109, R18, 0x1, R109 ;  /* 0x00000001126d7824 */ /* 0x000fe200078e026d */
[----:B------:R-:W-:Y:S01]  /*110a0*/  MOV R18, R106 ;  /* 0x0000006a00127202 */ /* 0x000fe20000000f00 */
[----:B0-----:R-:W-:-:S05]  /*110b0*/  IMAD.WIDE.U32 R78, R95, 0x10, R78 ;  /* 0x000000105f4e7825 */ /* 0x001fca00078e004e */
[----:B------:R2:W-:Y:S01]  /*110c0*/  STG.E.128 desc[UR6][R78.64], R56 ;  /* 0x000000384e007986 */ /* 0x0005e2000c101d06 */
[----:B-1----:R-:W-:-:S04]  /*110d0*/  IMAD.WIDE.U32 R76, R95, 0x4, R76 ;  /* 0x000000045f4c7825 */ /* 0x002fc800078e004c */
[----:B------:R-:W-:Y:S01]  /*110e0*/  VIADD R95, R95, 0x80 ;  /* 0x000000805f5f7836 */ /* 0x000fe20000000000 */
[----:B------:R2:W-:Y:S06]  /*110f0*/  STG.E desc[UR6][R76.64], R109 ;  /* 0x0000006d4c007986 */ /* 0x0005ec000c101906 */
.L_x_27270:
[----:B------:R-:W-:Y:S05]  /*11100*/  BSYNC.RECONVERGENT B0 ;  /* 0x0000000000007941 */ /* 0x000fea0003800200 */
.L_x_27269:
        /* <DEDUP_REMOVED lines=10> */
[----:B0-2---:R-:W0:Y:S02]  /*111b0*/  LDC.64 R76, c[0x0][0x3a0] ;  /* 0x0000e800ff4c7b82 */ /* 0x005e240000000a00 */
        /* <DEDUP_REMOVED lines=18> */
.L_x_27318:
        /* <DEDUP_REMOVED lines=13> */
.L_x_27320:
[----:B------:R-:W-:Y:S05]  /*113b0*/  BSYNC.RECONVERGENT B2 ;  /* 0x0000000000027941 */ /* 0x000fea0003800200 */
.L_x_27319:
        /* <DEDUP_REMOVED lines=37> */
[----:B------:R-:W-:Y:S01]  /*11610*/  LOP3.LUT R6, R110, UR33, R113, 0x96, !PT ;  /* 0x000000216e067c12 */ /* 0x000fe2000f8e9671 */
[----:B------:R-:W-:Y:S01]  /*11620*/  IMAD.WIDE.U32 R110, R111, -0x2daee0ad, RZ ;  /* 0xd2511f536f6e7825 */ /* 0x000fe200078e00ff */
[----:B------:R-:W-:-:S04]  /*11630*/  MOV R20, R112 ;  /* 0x0000007000147202 */ /* 0x000fc80000000f00 */
[----:B------:R-:W-:Y:S01]  /*11640*/  LOP3.LUT R5, R108, UR34, R111, 0x96, !PT ;  /* 0x000000226c057c12 */ /* 0x000fe2000f8e966f */
[----:B------:R-:W-:-:S07]  /*11650*/  HFMA2 R108, -RZ, RZ, 0, 0 ;  /* 0x00000000ff6c7431 */ /* 0x000fce00000001ff */
.L_x_27317:
[----:B------:R-:W-:Y:S05]  /*11660*/  BSYNC.RECONVERGENT B1 ;  /* 0x0000000000017941 */ /* 0x000fea0003800200 */
.L_x_27316:
[----:B------:R-:W0:Y:S01]  /*11670*/  LDC R18, c[0x0][0x408] ;  /* 0x00010200ff127b82 */ /* 0x000e220000000800 */
[----:B------:R-:W-:Y:S01]  /*11680*/  I2FP.F32.U32 R109, R109 ;  /* 0x0000006d006d7245 */ /* 0x000fe20000201000 */
[----:B------:R-:W-:Y:S02]  /*11690*/  IMAD.MOV.U32 R118, RZ, RZ, 0x2f800000 ;  /* 0x2f800000ff767424 */ /* 0x000fe400078e00ff */
[----:B-----5:R-:W-:Y:S01]  /*116a0*/  FMUL.FTZ R113, R60, UR4 ;  /* 0x000000043c717c20 */ /* 0x020fe20008410000 */
[----:B------:R-:W-:Y:S01]  /*116b0*/  ISETP.NE.AND P2, PT, R108, 0x1, PT ;  /* 0x000000016c00780c */ /* 0x000fe20003f45270 */
[----:B------:R-:W-:Y:S01]  /*116c0*/  BSSY.RECONVERGENT B1, `(.L_x_27321) ;  /* 0x000004c000017945 */ /* 0x000fe20003800200 */
[----:B------:R-:W-:Y:S01]  /*116d0*/  FFMA.FTZ R10, R109, R118, 1.1641532182693481445e-10 ;  /* 0x2f0000006d0a7423 */ /* 0x000fe20000010076 */
[----:B------:R-:W1:Y:S01]  /*116e0*/  LDC R111, c[0x0][0x404] ;  /* 0x00010100ff6f7b82 */ /* 0x000e620000000800 */
[----:B0-----:R-:W-:-:S03]  /*116f0*/  FMUL.FTZ R113, R113, R18 ;  /* 0x0000001271717220 */ /* 0x001fc60000410000 */
[----:B-1----:R-:W-:Y:S01]  /*11700*/  FSETP.GTU.FTZ.AND P1, PT, R10, R111, PT ;  /* 0x0000006f0a00720b */ /* 0x002fe20003f3c000 */
        /* <DEDUP_REMOVED lines=14> */
.L_x_27323:
        /* <DEDUP_REMOVED lines=13> */
.L_x_27325:
[----:B------:R-:W-:Y:S05]  /*118c0*/  BSYNC.RECONVERGENT B2 ;  /* 0x0000000000027941 */ /* 0x000fea0003800200 */
.L_x_27324:
        /* <DEDUP_REMOVED lines=43> */
.L_x_27322:
[----:B------:R-:W-:Y:S05]  /*11b80*/  BSYNC.RECONVERGENT B1 ;  /* 0x0000000000017941 */ /* 0x000fea0003800200 */
.L_x_27321:
        /* <DEDUP_REMOVED lines=21> */
.L_x_27328:
        /* <DEDUP_REMOVED lines=13> */
.L_x_27330:
[----:B------:R-:W-:Y:S05]  /*11db0*/  BSYNC.RECONVERGENT B2 ;  /* 0x0000000000027941 */ /* 0x000fea0003800200 */
.L_x_27329:
        /* <DEDUP_REMOVED lines=43> */
.L_x_27327:
[----:B------:R-:W-:Y:S05]  /*12070*/  BSYNC.RECONVERGENT B1 ;  /* 0x0000000000017941 */ /* 0x000fea0003800200 */
.L_x_27326:
[----:B------:R-:W-:Y:S01]  /*12080*/  I2FP.F32.U32 R77, R10 ;  /* 0x0000000a004d7245 */ /* 0x000fe20000201000 */
[----:B------:R-:W-:Y:S01]  /*12090*/  FMUL.FTZ R109, R62, UR4 ;  /* 0x000000043e6d7c20 */ /* 0x000fe20008410000 */
[----:B------:R-:W-:Y:S01]  /*120a0*/  ISETP.NE.AND P4, PT, R108, 0x1, PT ;  /* 0x000000016c00780c */ /* 0x000fe20003f85270 */
[----:B------:R-:W-:Y:S02]  /*120b0*/  BSSY.RECONVERGENT B1, `(.L_x_27331) ;  /* 0x000004b000017945 */ /* 0x000fe40003800200 */
[----:B------:R-:W-:Y:S01]  /*120c0*/  FFMA.FTZ R10, R77, R118, 1.1641532182693481445e-10 ;  /* 0x2f0000004d0a7423 */ /* 0x000fe20000010076 */
[----:B------:R-:W-:Y:S01]  /*120d0*/  FMUL.FTZ R109, R109, R18 ;  /* 0x000000126d6d7220 */ /* 0x000fe20000410000 */
[----:B------:R-:W-:-:S03]  /*120e0*/  IMAD.MOV.U32 R77, RZ, RZ, R20 ;  /* 0x000000ffff4d7224 */ /* 0x000fc600078e0014 */
        /* <DEDUP_REMOVED lines=14> */
.L_x_27333:
        /* <DEDUP_REMOVED lines=13> */
.L_x_27335:
[----:B------:R-:W-:Y:S05]  /*122a0*/  BSYNC.RECONVERGENT B2 ;  /* 0x0000000000027941 */ /* 0x000fea0003800200 */
.L_x_27334:
        /* <DEDUP_REMOVED lines=43> */
.L_x_27332:
[----:B------:R-:W-:Y:S05]  /*12560*/  BSYNC.RECONVERGENT B1 ;  /* 0x0000000000017941 */ /* 0x000fea0003800200 */
.L_x_27331:
        /* <DEDUP_REMOVED lines=9> */
.L_x_27315:
        /* <DEDUP_REMOVED lines=16> */
.L_x_27339:
        /* <DEDUP_REMOVED lines=13> */
.L_x_27341:
[----:B------:R-:W-:Y:S05]  /*127d0*/  BSYNC.RECONVERGENT B2 ;  /* 0x0000000000027941 */ /* 0x000fea0003800200 */
.L_x_27340:
        /* <DEDUP_REMOVED lines=42> */
.L_x_27338:
[----:B------:R-:W-:Y:S05]  /*12a80*/  BSYNC.RECONVERGENT B1 ;  /* 0x0000000000017941 */ /* 0x000fea0003800200 */
.L_x_27337:
[----:B------:R-:W0:Y:S01]  /*12a90*/  LDC R18, c[0x0][0x408] ;  /* 0x00010200ff127b82 */ /* 0x000e220000000800 */
[----:B------:R-:W-:Y:S01]  /*12aa0*/  ISETP.NE.AND P2, PT, R78, 0x1, PT ;  /* 0x000000014e00780c */ /* 0x000fe20003f45270 */
[----:B------:R-:W-:Y:S01]  /*12ab0*/  HFMA2 R112, -RZ, RZ, 0.1171875, 0 ;  /* 0x2f800000ff707431 */ /* 0x000fe200000001ff */
[----:B------:R-:W-:Y:S01]  /*12ac0*/  I2FP.F32.U32 R77, R76 ;  /* 0x0000004c004d7245 */ /* 0x000fe20000201000 */
[----:B-----5:R-:W-:Y:S01]  /*12ad0*/  FMUL.FTZ R113, R60, UR4 ;  /* 0x000000043c717c20 */ /* 0x020fe20008410000 */
[----:B------:R-:W-:Y:S01]  /*12ae0*/  BSSY.RECONVERGENT B1, `(.L_x_27342) ;  /* 0x0000049000017945 */ /* 0x000fe20003800200 */
[----:B------:R-:W-:Y:S01]  /*12af0*/  IMAD.MOV.U32 R76, RZ, RZ, 0x2 ;  /* 0x00000002ff4c7424 */ /* 0x000fe200078e00ff */
[----:B------:R-:W-:Y:S01]  /*12b00*/  MOV R60, R20 ;  /* 0x00000014003c7202 */ /* 0x000fe20000000f00 */
[----:B------:R-:W1:Y:S01]  /*12b10*/  LDC R111, c[0x0][0x404] ;  /* 0x00010100ff6f7b82 */ /* 0x000e620000000800 */
[----:B------:R-:W-:Y:S01]  /*12b20*/  FFMA.FTZ R10, R77, R112, 1.1641532182693481445e-10 ;  /* 0x2f0000004d0a7423 */ /* 0x000fe20000010070 */
[----:B0-----:R-:W-:-:S04]  /*12b30*/  FMUL.FTZ R113, R113, R18 ;  /* 0x0000001271717220 */ /* 0x001fc80000410000 */
[----:B-1----:R-:W-:Y:S01]  /*12b40*/  FSETP.LE.FTZ.AND P1, PT, R10, R111, PT ;  /* 0x0000006f0a00720b */ /* 0x002fe20003f33000 */
        /* <DEDUP_REMOVED lines=9> */
.L_x_27344:
        /* <DEDUP_REMOVED lines=13> */
.L_x_27346:
[----:B------:R-:W-:Y:S05]  /*12cb0*/  BSYNC.RECONVERGENT B2 ;  /* 0x0000000000027941 */ /* 0x000fea0003800200 */
.L_x_27345:
        /* <DEDUP_REMOVED lines=43> */
.L_x_27343:
[----:B------:R-:W-:Y:S05]  /*12f70*/  BSYNC.RECONVERGENT B1 ;  /* 0x0000000000017941 */ /* 0x000fea0003800200 */
.L_x_27342:
[----:B------:R-:W-:Y:S01]  /*12f80*/  ISETP.NE.AND P3, PT, R76, 0x1, PT ;  /* 0x000000014c00780c */ /* 0x000fe20003f65270 */
[----:B------:R-:W-:Y:S01]  /*12f90*/  FMUL.FTZ R61, R61, UR4 ;  /* 0x000000043d3d7c20 */ /* 0x000fe20008410000 */
[----:B------:R-:W-:Y:S01]  /*12fa0*/  I2FP.F32.U32 R77, R60 ;  /* 0x0000003c004d7245 */ /* 0x000fe20000201000 */
[----:B------:R-:W-:Y:S01]  /*12fb0*/  BSSY.RECONVERGENT B1, `(.L_x_27347) ;  /* 0x0000048000017945 */ /* 0x000fe20003800200 */
[----:B------:R-:W-:Y:S02]  /*12fc0*/  HFMA2 R78, -RZ, RZ, 0, 1.1920928955078125e-07 ;  /* 0x00000002ff4e7431 */ /* 0x000fe400000001ff */
        /* <DEDUP_REMOVED lines=13> */
.L_x_27349:
        /* <DEDUP_REMOVED lines=13> */
.L_x_27351:
[----:B------:R-:W-:Y:S05]  /*13170*/  BSYNC.RECONVERGENT B2 ;  /* 0x0000000000027941 */ /* 0x000fea0003800200 */
.L_x_27350:
        /* <DEDUP_REMOVED lines=43> */
.L_x_27348:
[----:B------:R-:W-:Y:S05]  /*13430*/  BSYNC.RECONVERGENT B1 ;  /* 0x0000000000017941 */ /* 0x000fea0003800200 */
.L_x_27347:
        /* <DEDUP_REMOVED lines=18> */
.L_x_27354:
        /* <DEDUP_REMOVED lines=13> */
.L_x_27356:
[----:B------:R-:W-:Y:S05]  /*13630*/  BSYNC.RECONVERGENT B2 ;  /* 0x0000000000027941 */ /* 0x000fea0003800200 */
.L_x_27355:
        /* <DEDUP_REMOVED lines=43> */
.L_x_27353:
[----:B------:R-:W-:Y:S05]  /*138f0*/  BSYNC.RECONVERGENT B1 ;  /* 0x0000000000017941 */ /* 0x000fea0003800200 */
.L_x_27352:
        /* <DEDUP_REMOVED lines=10> */
.L_x_27336:
[----:B------:R-:W0:Y:S01]  /*139a0*/  LDC.64 R78, c[0x0][0x3a8] ;  /* 0x0000ea00ff4e7b82 */ /* 0x000e220000000a00 */
[----:B------:R-:W-:Y:S02]  /*139b0*/  SEL R18, RZ, 0x1000000, !P4 ;  /* 0x01000000ff127807 */ /* 0x000fe40006000000 */
[----:B------:R-:W-:Y:S02]  /*139c0*/  SEL R109, RZ, 0x10000, !P3 ;  /* 0x00010000ff6d7807 */ /* 0x000fe40005800000 */
[----:B------:R-:W-:Y:S02]  /*139d0*/  SEL R108, RZ, 0x100, !P2 ;  /* 0x00000100ff6c7807 */ /* 0x000fe40005000000 */
[----:B------:R-:W-:Y:S01]  /*139e0*/  SEL R111, RZ, 0x1, !P1 ;  /* 0x00000001ff6f7807 */ /* 0x000fe20004800000 */
[----:B------:R-:W1:Y:S01]  /*139f0*/  LDC.64 R76, c[0x0][0x3b0] ;  /* 0x0000ec00ff4c7b82 */ /* 0x000e620000000a00 */
[----:B------:R-:W-:-:S04]  /*13a00*/  IADD3 R18, PT, PT, R108, R18, R109 ;  /* 0x000000126c127210 */ /* 0x000fc80007ffe06d */
[----:B------:R-:W-:Y:S01]  /*13a10*/  IADD3 R111, PT, PT, R18, R111, RZ ;  /* 0x0000006f126f7210 */ /* 0x000fe20007ffe0ff */
[----:B------:R-:W-:Y:S02]  /*13a20*/  IMAD.MOV.U32 R18, RZ, RZ, R110 ;  /* 0x000000ffff127224 */ /* 0x000fe400078e006e */
[----:B0-----:R-:W-:-:S05]  /*13a30*/  IMAD.WIDE.U32 R78, R95, 0x10, R78 ;  /* 0x000000105f4e7825 */ /* 0x001fca00078e004e */
[----:B------:R3:W-:Y:S01]  /*13a40*/  STG.E.128 desc[UR6][R78.64], R60 ;  /* 0x0000003c4e007986 */ /* 0x0007e2000c101d06 */
[C---:B-1----:R-:W-:Y:S01]  /*13a50*/  IMAD.WIDE.U32 R76, R95.reuse, 0x4, R76 ;  /* 0x000000045f4c7825 */ /* 0x042fe200078e004c */
[----:B------:R-:W-:-:S04]  /*13a60*/  IADD3 R95, PT, PT, R95, 0x80, RZ ;  /* 0x000000805f5f7810 */ /* 0x000fc80007ffe0ff */
[----:B------:R3:W-:Y:S03]  /*13a70*/  STG.E desc[UR6][R76.64], R111 ;  /* 0x0000006f4c007986 */ /* 0x0007e6000c101906 */
.L_x_27314:
[----:B------:R-:W-:Y:S05]  /*13a80*/  BSYNC.RECONVERGENT B0 ;  /* 0x0000000000007941 */ /* 0x000fea0003800200 */
.L_x_27313:
        /* <DEDUP_REMOVED lines=10> */
[----:B0-23--:R-:W0:Y:S02]  /*13b30*/  LDC.64 R76, c[0x0][0x3a0] ;  /* 0x0000e800ff4c7b82 */ /* 0x00de240000000a00 */
        /* <DEDUP_REMOVED lines=18> */
.L_x_27362:
        /* <DEDUP_REMOVED lines=13> */
.L_x_27364:
[----:B------:R-:W-:Y:S05]  /*13d30*/  BSYNC.RECONVERGENT B2 ;  /* 0x0000000000027941 */ /* 0x000fea0003800200 */
.L_x_27363:
        /* <DEDUP_REMOVED lines=34> */
[----:B------:R-:W-:-:S04]  /*13f60*/  MOV R111, R18 ;  /* 0x00000012006f7202 */ /* 0x000fc80000000f00 */
[----:B------:R-:W-:Y:S01]  /*13f70*/  LOP3.LUT R113, R116, UR31, R113, 0x96, !PT ;  /* 0x0000001f74717c12 */ /* 0x000fe2000f8e9671 */
[----:B------:R-:W-:-:S04]  /*13f80*/  IMAD.WIDE.U32 R116, R117, -0x326172a9, RZ ;  /* 0xcd9e8d5775747825 */ /* 0x000fc800078e00ff */
[----:B------:R-:W-:Y:S01]  /*13f90*/  IMAD.MOV.U32 R20, RZ, RZ, R116 ;  /* 0x000000ffff147224 */ /* 0x000fe200078e0074 */
[----:B------:R-:W-:Y:S01]  /*13fa0*/  LOP3.LUT R6, R112, UR33, R117, 0x96, !PT ;  /* 0x0000002170067c12 */ /* 0x000fe2000f8e9675 */
[----:B------:R-:W-:-:S05]  /*13fb0*/  IMAD.WIDE.U32 R112, R113, -0x2daee0ad, RZ ;  /* 0xd2511f5371707825 */ /* 0x000fca00078e00ff */
[----:B------:R-:W-:Y:S01]  /*13fc0*/  LOP3.LUT R5, R110, UR34, R113, 0x96, !PT ;  /* 0x000000226e057c12 */ /* 0x000fe2000f8e9671 */
[----:B------:R-:W-:-:S07]  /*13fd0*/  IMAD.MOV.U32 R110, RZ, RZ, RZ ;  /* 0x000000ffff6e7224 */ /* 0x000fce00078e00ff */
.L_x_27361:
[----:B------:R-:W-:Y:S05]  /*13fe0*/  BSYNC.RECONVERGENT B1 ;  /* 0x0000000000017941 */ /* 0x000fea0003800200 */
.L_x_27360:
[----:B------:R-:W0:Y:S01]  /*13ff0*/  LDC R18, c[0x0][0x408] ;  /* 0x00010200ff127b82 */ /* 0x000e220000000800 */
[----:B------:R-:W-:Y:S01]  /*14000*/  I2FP.F32.U32 R10, R111 ;  /* 0x0000006f000a7245 */ /* 0x000fe20000201000 */
[----:B------:R-:W-:Y:S02]  /*14010*/  HFMA2 R113, -RZ, RZ, 0.1171875, 0 ;  /* 0x2f800000ff717431 */ /* 0x000fe400000001ff */
[----:B-----5:R-:W-:Y:S01]  /*14020*/  FMUL.FTZ R111, R64, UR4 ;  /* 0x00000004406f7c20 */ /* 0x020fe20008410000 */
[----:B------:R-:W-:Y:S01]  /*14030*/  ISETP.NE.AND P2, PT, R110, 0x1, PT ;  /* 0x000000016e00780c */ /* 0x000fe20003f45270 */
[----:B------:R-:W-:Y:S01]  /*14040*/  BSSY.RECONVERGENT B1, `(.L_x_27365) ;  /* 0x000004c000017945 */ /* 0x000fe20003800200 */
[----:B------:R-:W-:Y:S01]  /*14050*/  FFMA.FTZ R10, R10, R113, 1.1641532182693481445e-10 ;  /* 0x2f0000000a0a7423 */ /* 0x000fe20000010071 */
[----:B------:R-:W1:Y:S01]  /*14060*/  LDC R109, c[0x0][0x404] ;  /* 0x00010100ff6d7b82 */ /* 0x000e620000000800 */
[----:B0-----:R-:W-:-:S03]  /*14070*/  FMUL.FTZ R111, R111, R18 ;  /* 0x000000126f6f7220 */ /* 0x001fc60000410000 */
[----:B-1----:R-:W-:Y:S02]  /*14080*/  FSETP.GTU.FTZ.AND P1, PT, R10, R109, PT ;  /* 0x0000006d0a00720b */ /* 0x002fe40003f3c000 */
        /* <DEDUP_REMOVED lines=14> */
.L_x_27367:
        /* <DEDUP_REMOVED lines=13> */
.L_x_27369:
[----:B------:R-:W-:Y:S05]  /*14240*/  BSYNC.RECONVERGENT B2 ;  /* 0x0000000000027941 */ /* 0x000fea0003800200 */
.L_x_27368:
        /* <DEDUP_REMOVED lines=41> */
[----:B------:R-:W-:Y:S02]  /*144e0*/  LOP3.LUT R5, R116, UR34, R111, 0x96, !PT ;  /* 0x0000002274057c12 */ /* 0x000fe4000f8e966f */
[----:B------:R-:W-:-:S07]  /*144f0*/  MOV R112, R110 ;  /* 0x0000006e00707202 */ /* 0x000fce0000000f00 */
.L_x_27366:
[----:B------:R-:W-:Y:S05]  /*14500*/  BSYNC.RECONVERGENT B1 ;  /* 0x0000000000017941 */ /* 0x000fea0003800200 */
.L_x_27365:
[----:B------:R-:W-:Y:S01]  /*14510*/  I2FP.F32.U32 R10, R10 ;  /* 0x0000000a000a7245 */ /* 0x000fe20000201000 */
[----:B------:R-:W-:Y:S01]  /*14520*/  FMUL.FTZ R65, R65, UR4 ;  /* 0x0000000441417c20 */ /* 0x000fe20008410000 */
[----:B------:R-:W-:Y:S01]  /*14530*/  ISETP.NE.AND P3, PT, R76, 0x1, PT ;  /* 0x000000014c00780c */ /* 0x000fe20003f65270 */
[----:B------:R-:W-:Y:S01]  /*14540*/  BSSY.RECONVERGENT B1, `(.L_x_27370) ;  /* 0x000004b000017945 */ /* 0x000fe20003800200 */
[----:B------:R-:W-:Y:S02]  /*14550*/  HFMA2 R110, -RZ, RZ, 0, 1.1920928955078125e-07 ;  /* 0x00000002ff6e7431 */ /* 0x000fe400000001ff */
        /* <DEDUP_REMOVED lines=16> */
.L_x_27372:
        /* <DEDUP_REMOVED lines=13> */
.L_x_27374:
[----:B------:R-:W-:Y:S05]  /*14730*/  BSYNC.RECONVERGENT B2 ;  /* 0x0000000000027941 */ /* 0x000fea0003800200 */
.L_x_27373:
        /* <DEDUP_REMOVED lines=42> */
[----:B------:R-:W-:-:S07]  /*149e0*/  HFMA2 R110, -RZ, RZ, 0, 0 ;  /* 0x00000000ff6e7431 */ /* 0x000fce00000001ff */
.L_x_27371:
[----:B------:R-:W-:Y:S05]  /*149f0*/  BSYNC.RECONVERGENT B1 ;  /* 0x0000000000017941 */ /* 0x000fea0003800200 */
.L_x_27370:
[----:B------:R-:W-:Y:S01]  /*14a00*/  I2FP.F32.U32 R10, R10 ;  /* 0x0000000a000a7245 */ /* 0x000fe20000201000 */
[----:B------:R-:W-:Y:S01]  /*14a10*/  FMUL.FTZ R77, R66, UR4 ;  /* 0x00000004424d7c20 */ /* 0x000fe20008410000 */
[----:B------:R-:W-:Y:S01]  /*14a20*/  ISETP.NE.AND P4, PT, R110, 0x1, PT ;  /* 0x000000016e00780c */ /* 0x000fe20003f85270 */
[----:B------:R-:W-:Y:S02]  /*14a30*/  BSSY.RECONVERGENT B1, `(.L_x_27375) ;  /* 0x000004b000017945 */ /* 0x000fe40003800200 */
[----:B------:R-:W-:Y:S01]  /*14a40*/  FFMA.FTZ R10, R10, R113, 1.1641532182693481445e-10 ;  /* 0x2f0000000a0a7423 */ /* 0x000fe20000010071 */
[----:B------:R-:W-:-:S04]  /*14a50*/  FMUL.FTZ R77, R77, R18 ;  /* 0x000000124d4d7220 */ /* 0x000fc80000410000 */
        /* <DEDUP_REMOVED lines=15> */
.L_x_27377:
        /* <DEDUP_REMOVED lines=13> */
.L_x_27379:
[----:B------:R-:W-:Y:S05]  /*14c20*/  BSYNC.RECONVERGENT B2 ;  /* 0x0000000000027941 */ /* 0x000fea0003800200 */
.L_x_27378:
        /* <DEDUP_REMOVED lines=41> */
[----:B------:R-:W-:Y:S01]  /*14ec0*/  IMAD.MOV.U32 R77, RZ, RZ, R112 ;  /* 0x000000ffff4d7224 */ /* 0x000fe200078e0070 */
[----:B------:R-:W-:-:S07]  /*14ed0*/  MOV R112, R76 ;  /* 0x0000004c00707202 */ /* 0x000fce0000000f00 */
.L_x_27376:
[----:B------:R-:W-:Y:S05]  /*14ee0*/  BSYNC.RECONVERGENT B1 ;  /* 0x0000000000017941 */ /* 0x000fea0003800200 */
.L_x_27375:
        /* <DEDUP_REMOVED lines=9> */
.L_x_27359:
[----:B------:R-:W-:Y:S01]  /*14f80*/  ISETP.NE.AND P1, PT, R10, 0x1, PT ;  /* 0x000000010a00780c */ /* 0x000fe20003f25270 */
[----:B------:R-:W-:Y:S01]  /*14f90*/  BSSY.RECONVERGENT B1, `(.L_x_27381) ;  /* 0x0000047000017945 */ /* 0x000fe20003800200 */
[----:B0-23--:R-:W-:Y:S02]  /*14fa0*/  HFMA2 R78, -RZ, RZ, 0, 1.1920928955078125e-07 ;  /* 0x00000002ff4e7431 */ /* 0x00dfe400000001ff */
        /* <DEDUP_REMOVED lines=13> */
.L_x_27383:
        /* <DEDUP_REMOVED lines=13> */
.L_x_27385:
[----:B------:R-:W-:Y:S05]  /*15150*/  BSYNC.RECONVERGENT B2 ;  /* 0x0000000000027941 */ /* 0x000fea0003800200 */
.L_x_27384:
        /* <DEDUP_REMOVED lines=42> */
.L_x_27382:
[----:B------:R-:W-:Y:S05]  /*15400*/  BSYNC.RECONVERGENT B1 ;  /* 0x0000000000017941 */ /* 0x000fea0003800200 */
.L_x_27381:
[----:B------:R-:W0:Y:S01]  /*15410*/  LDC R18, c[0x0][0x408] ;  /* 0x00010200ff127b82 */ /* 0x000e220000000800 */
[----:B------:R-:W-:Y:S01]  /*15420*/  ISETP.NE.AND P2, PT, R78, 0x1, PT ;  /* 0x000000014e00780c */ /* 0x000fe20003f45270 */
[----:B------:R-:W-:Y:S01]  /*15430*/  IMAD.MOV.U32 R113, RZ, RZ, 0x2f800000 ;  /* 0x2f800000ff717424 */ /* 0x000fe200078e00ff */
[----:B------:R-:W-:Y:S01]  /*15440*/  I2FP.F32.U32 R10, R76 ;  /* 0x0000004c000a7245 */ /* 0x000fe20000201000 */
[----:B-----5:R-:W-:Y:S01]  /*15450*/  FMUL.FTZ R77, R64, UR4 ;  /* 0x00000004404d7c20 */ /* 0x020fe20008410000 */
[----:B------:R-:W-:Y:S01]  /*15460*/  BSSY.RECONVERGENT B1, `(.L_x_27386) ;  /* 0x0000049000017945 */ /* 0x000fe20003800200 */
[----:B------:R-:W-:Y:S01]  /*15470*/  MOV R76, 0x2 ;  /* 0x00000002004c7802 */ /* 0x000fe20000000f00 */
[----:B------:R-:W-:Y:S01]  /*15480*/  IMAD.MOV.U32 R64, RZ, RZ, R20 ;  /* 0x000000ffff407224 */ /* 0x000fe200078e0014 */
        /* <DEDUP_REMOVED lines=13> */
.L_x_27388:
        /* <DEDUP_REMOVED lines=13> */
.L_x_27390:
[----:B------:R-:W-:Y:S05]  /*15630*/  BSYNC.RECONVERGENT B2 ;  /* 0x0000000000027941 */ /* 0x000fea0003800200 */
.L_x_27389:
        /* <DEDUP_REMOVED lines=43> */
.L_x_27387:
[----:B------:R-:W-:Y:S05]  /*158f0*/  BSYNC.RECONVERGENT B1 ;  /* 0x0000000000017941 */ /* 0x000fea0003800200 */
.L_x_27386:
[----:B------:R-:W-:Y:S01]  /*15900*/  ISETP.NE.AND P3, PT, R76, 0x1, PT ;  /* 0x000000014c00780c */ /* 0x000fe20003f65270 */
[----:B------:R-:W-:Y:S01]  /*15910*/  FMUL.FTZ R117, R65, UR4 ;  /* 0x0000000441757c20 */ /* 0x000fe20008410000 */
[----:B------:R-:W-:Y:S01]  /*15920*/  I2FP.F32.U32 R10, R64 ;  /* 0x00000040000a7245 */ /* 0x000fe20000201000 */
[----:B------:R-:W-:Y:S01]  /*15930*/  BSSY.RECONVERGENT B1, `(.L_x_27391) ;  /* 0x0000048000017945 */ /* 0x000fe20003800200 */
[----:B------:R-:W-:Y:S02]  /*15940*/  IMAD.MOV.U32 R77, RZ, RZ, 0x2 ;  /* 0x00000002ff4d7424 */ /* 0x000fe400078e00ff */
[----:B------:R-:W-:Y:S01]  /*15950*/  FMUL.FTZ R117, R117, R18 ;  /* 0x0000001275757220 */ /* 0x000fe20000410000 */
[----:B------:R-:W-:Y:S01]  /*15960*/  MOV R65, R20 ;  /* 0x0000001400417202 */ /* 0x000fe20000000f00 */
[----:B------:R-:W-:-:S05]  /*15970*/  FFMA.FTZ R10, R10, R113, 1.1641532182693481445e-10 ;  /* 0x2f0000000a0a7423 */ /* 0x000fca0000010071 */
        /* <DEDUP_REMOVED lines=10> */
.L_x_27393:
        /* <DEDUP_REMOVED lines=13> */
.L_x_27395:
[----:B------:R-:W-:Y:S05]  /*15af0*/  BSYNC.RECONVERGENT B2 ;  /* 0x0000000000027941 */ /* 0x000fea0003800200 */
.L_x_27394:
        /* <DEDUP_REMOVED lines=43> */
.L_x_27392:
[----:B------:R-:W-:Y:S05]  /*15db0*/  BSYNC.RECONVERGENT B1 ;  /* 0x0000000000017941 */ /* 0x000fea0003800200 */
.L_x_27391:
[----:B------:R-:W-:Y:S01]  /*15dc0*/  ISETP.NE.AND P4, PT, R77, 0x1, PT ;  /* 0x000000014d00780c */ /* 0x000fe20003f85270 */
[----:B------:R-:W-:Y:S01]  /*15dd0*/  BSSY.RECONVERGENT B1, `(.L_x_27396) ;  /* 0x000004a000017945 */ /* 0x000fe20003800200 */
[----:B------:R-:W-:Y:S01]  /*15de0*/  I2FP.F32.U32 R10, R65 ;  /* 0x00000041000a7245 */ /* 0x000fe20000201000 */
[----:B------:R-:W-:-:S04]  /*15df0*/  FMUL.FTZ R65, R66, UR4 ;  /* 0x0000000442417c20 */ /* 0x000fc80008410000 */
[----:B------:R-:W-:Y:S01]  /*15e00*/  FFMA.FTZ R64, R10, R113, 1.1641532182693481445e-10 ;  /* 0x2f0000000a407423 */ /* 0x000fe20000010071 */
[----:B------:R-:W-:Y:S02]  /*15e10*/  HFMA2 R10, -RZ, RZ, 0, 1.1920928955078125e-07 ;  /* 0x00000002ff0a7431 */ /* 0x000fe400000001ff */
[----:B------:R-:W-:Y:S01]  /*15e20*/  FMUL.FTZ R66, R65, R18 ;  /* 0x0000001241427220 */ /* 0x000fe20000410000 */
[----:B------:R-:W-:Y:S01]  /*15e30*/  IMAD.MOV.U32 R65, RZ, RZ, R20 ;  /* 0x000000ffff417224 */ /* 0x000fe200078e0014 */
        /* <DEDUP_REMOVED lines=10> */
.L_x_27398:
        /* <DEDUP_REMOVED lines=13> */
.L_x_27400:
[----:B------:R-:W-:Y:S05]  /*15fb0*/  BSYNC.RECONVERGENT B2 ;  /* 0x0000000000027941 */ /* 0x000fea0003800200 */
.L_x_27399:
        /* <DEDUP_REMOVED lines=43> */
.L_x_27397:
[----:B------:R-:W-:Y:S05]  /*16270*/  BSYNC.RECONVERGENT B1 ;  /* 0x0000000000017941 */ /* 0x000fea0003800200 */
.L_x_27396:
        /* <DEDUP_REMOVED lines=10> */
.L_x_27380:
[----:B------:R-:W0:Y:S01]  /*16320*/  LDC.64 R78, c[0x0][0x3a8] ;  /* 0x0000ea00ff4e7b82 */ /* 0x000e220000000a00 */
[----:B------:R-:W-:Y:S02]  /*16330*/  SEL R18, RZ, 0x1000000, !P4 ;  /* 0x01000000ff127807 */ /* 0x000fe40006000000 */
[----:B------:R-:W-:Y:S02]  /*16340*/  SEL R109, RZ, 0x10000, !P3 ;  /* 0x00010000ff6d7807 */ /* 0x000fe40005800000 */
[----:B------:R-:W-:Y:S02]  /*16350*/  SEL R110, RZ, 0x100, !P2 ;  /* 0x00000100ff6e7807 */ /* 0x000fe40005000000 */
[----:B------:R-:W-:Y:S01]  /*16360*/  SEL R111, RZ, 0x1, !P1 ;  /* 0x00000001ff6f7807 */ /* 0x000fe20004800000 */
[----:B------:R-:W1:Y:S01]  /*16370*/  LDC.64 R76, c[0x0][0x3b0] ;  /* 0x0000ec00ff4c7b82 */ /* 0x000e620000000a00 */
[----:B------:R-:W-:-:S05]  /*16380*/  IADD3 R18, PT, PT, R110, R18, R109 ;  /* 0x000000126e127210 */ /* 0x000fca0007ffe06d */
[----:B------:R-:W-:Y:S01]  /*16390*/  IMAD.IADD R111, R18, 0x1, R111 ;  /* 0x00000001126f7824 */ /* 0x000fe200078e026f */
[----:B------:R-:W-:Y:S01]  /*163a0*/  MOV R18, R112 ;  /* 0x0000007000127202 */ /* 0x000fe20000000f00 */
[----:B0-----:R-:W-:-:S05]  /*163b0*/  IMAD.WIDE.U32 R78, R95, 0x10, R78 ;  /* 0x000000105f4e7825 */ /* 0x001fca00078e004e */
[----:B------:R4:W-:Y:S01]  /*163c0*/  STG.E.128 desc[UR6][R78.64], R64 ;  /* 0x000000404e007986 */ /* 0x0009e2000c101d06 */
[----:B-1----:R-:W-:-:S04]  /*163d0*/  IMAD.WIDE.U32 R76, R95, 0x4, R76 ;  /* 0x000000045f4c7825 */ /* 0x002fc800078e004c */
[----:B------:R-:W-:Y:S01]  /*163e0*/  VIADD R95, R95, 0x80 ;  /* 0x000000805f5f7836 */ /* 0x000fe20000000000 */
[----:B------:R4:W-:Y:S06]  /*163f0*/  STG.E desc[UR6][R76.64], R111 ;  /* 0x0000006f4c007986 */ /* 0x0009ec000c101906 */
.L_x_27358:
[----:B------:R-:W-:Y:S05]  /*16400*/  BSYNC.RECONVERGENT B0 ;  /* 0x0000000000007941 */ /* 0x000fea0003800200 */
.L_x_27357:
        /* <DEDUP_REMOVED lines=10> */
[----:B---34-:R-:W0:Y:S02]  /*164b0*/  LDC.64 R76, c[0x0][0x3a0] ;  /* 0x0000e800ff4c7b82 */ /* 0x018e240000000a00 */
        /* <DEDUP_REMOVED lines=18> */
.L_x_27406:
        /* <DEDUP_REMOVED lines=13> */
.L_x_27408:
[----:B------:R-:W-:Y:S05]  /*166b0*/  BSYNC.RECONVERGENT B2 ;  /* 0x0000000000027941 */ /* 0x000fea0003800200 */
.L_x_27407:
        /* <DEDUP_REMOVED lines=42> */
.L_x_27405:
[----:B------:R-:W-:Y:S05]  /*16960*/  BSYNC.RECONVERGENT B1 ;  /* 0x0000000000017941 */ /* 0x000fea0003800200 */
.L_x_27404:
        /* <DEDUP_REMOVED lines=24> */
.L_x_27411:
        /* <DEDUP_REMOVED lines=13> */
.L_x_27413:
[----:B------:R-:W-:Y:S05]  /*16bc0*/  BSYNC.RECONVERGENT B2 ;  /* 0x0000000000027941 */ /* 0x000fea0003800200 */
.L_x_27412:
        /* <DEDUP_REMOVED lines=43> */
.L_x_27410:
[----:B------:R-:W-:Y:S05]  /*16e80*/  BSYNC.RECONVERGENT B1 ;  /* 0x0000000000017941 */ /* 0x000fea0003800200 */
.L_x_27409:
        /* <DEDUP_REMOVED lines=21> */
.L_x_27416:
        /* <DEDUP_REMOVED lines=13> */
.L_x_27418:
[----:B------:R-:W-:Y:S05]  /*170b0*/  BSYNC.RECONVERGENT B2 ;  /* 0x0000000000027941 */ /* 0x000fea0003800200 */
.L_x_27417:
        /* <DEDUP_REMOVED lines=43> */
.L_x_27415:
[----:B------:R-:W-:Y:S05]  /*17370*/  BSYNC.RECONVERGENT B1 ;  /* 0x0000000000017941 */ /* 0x000fea0003800200 */
.L_x_27414:
        /* <DEDUP_REMOVED lines=21> */
.L_x_27421:
        /* <DEDUP_REMOVED lines=13> */
.L_x_27423:
[----:B------:R-:W-:Y:S05]  /*175a0*/  BSYNC.RECONVERGENT B2 ;  /* 0x0000000000027941 */ /* 0x000fea0003800200 */
.L_x_27422:
        /* <DEDUP_REMOVED lines=43> */
.L_x_27420:
[----:B------:R-:W-:Y:S05]  /*17860*/  BSYNC.RECONVERGENT B1 ;  /* 0x0000000000017941 */ /* 0x000fea0003800200 */
.L_x_27419:
        /* <DEDUP_REMOVED lines=9> */
.L_x_27403:
[----:B------:R-:W-:Y:S01]  /*17900*/  ISETP.NE.AND P1, PT, R10, 0x1, PT ;  /* 0x000000010a00780c */ /* 0x000fe20003f25270 */
[----:B------:R-:W-:Y:S01]  /*17910*/  BSSY.RECONVERGENT B1, `(.L_x_27425) ;  /* 0x0000047000017945 */ /* 0x000fe20003800200 */
[----:B---34-:R-:W-:Y:S01]  /*17920*/  IMAD.MOV.U32 R78, RZ, RZ, 0x2 ;  /* 0x00000002ff4e7424 */ /* 0x018fe200078e00ff */
        /* <DEDUP_REMOVED lines=13> */
.L_x_27427:
        /* <DEDUP_REMOVED lines=13> */
.L_x_27429:
[----:B------:R-:W-:Y:S05]  /*17ad0*/  BSYNC.RECONVERGENT B2 ;  /* 0x0000000000027941 */ /* 0x000fea0003800200 */
.L_x_27428:
        /* <DEDUP_REMOVED lines=42> */
.L_x_27426:
[----:B------:R-:W-:Y:S05]  /*17d80*/  BSYNC.RECONVERGENT B1 ;  /* 0x0000000000017941 */ /* 0x000fea0003800200 */
.L_x_27425:
        /* <DEDUP_REMOVED lines=21> */
.L_x_27432:
        /* <DEDUP_REMOVED lines=13> */
.L_x_27434:
[----:B------:R-:W-:Y:S05]  /*17fb0*/  BSYNC.RECONVERGENT B2 ;  /* 0x0000000000027941 */ /* 0x000fea0003800200 */
.L_x_27433:
        /* <DEDUP_REMOVED lines=43> */
.L_x_27431:
[----:B------:R-:W-:Y:S05]  /*18270*/  BSYNC.RECONVERGENT B1 ;  /* 0x0000000000017941 */ /* 0x000fea0003800200 */
.L_x_27430:
        /* <DEDUP_REMOVED lines=18> */
.L_x_27437:
        /* <DEDUP_REMOVED lines=13> */
.L_x_27439:
[----:B------:R-:W-:Y:S05]  /*18470*/  BSYNC.RECONVERGENT B2 ;  /* 0x0000000000027941 */ /* 0x000fea0003800200 */
.L_x_27438:
        /* <DEDUP_REMOVED lines=43> */
.L_x_27436:
[----:B------:R-:W-:Y:S05]  /*18730*/  BSYNC.RECONVERGENT B1 ;  /* 0x0000000000017941 */ /* 0x000fea0003800200 */
.L_x_27435:
        /* <DEDUP_REMOVED lines=18> */
.L_x_27442:
        /* <DEDUP_REMOVED lines=13> */
.L_x_27444:
[----:B------:R-:W-:Y:S05]  /*18930*/  BSYNC.RECONVERGENT B2 ;  /* 0x0000000000027941 */ /* 0x000fea0003800200 */
.L_x_27443:
        /* <DEDUP_REMOVED lines=43> */
.L_x_27441:
[----:B------:R-:W-:Y:S05]  /*18bf0*/  BSYNC.RECONVERGENT B1 ;  /* 0x0000000000017941 */ /* 0x000fea0003800200 */
.L_x_27440:
        /* <DEDUP_REMOVED lines=10> */
.L_x_27424:
        /* <DEDUP_REMOVED lines=14> */
.L_x_27402:
[----:B------:R-:W-:Y:S05]  /*18d80*/  BSYNC.RECONVERGENT B0 ;  /* 0x0000000000007941 */ /* 0x000fea0003800200 */
.L_x_27401:
[----:B------:R-:W-:Y:S01]  /*18d90*/  ISETP.GE.U32.AND P1, PT, R0, 0x500, PT ;  /* 0x000005000000780c */ /* 0x000fe20003f26070 */
[----:B------:R-:W-:-:S12]  /*18da0*/  BSSY.RECONVERGENT B0, `(.L_x_27445) ;  /* 0x0000296000007945 */ /* 0x000fd80003800200 */
[----:B------:R-:W-:Y:S05]  /*18db0*/  @!P1 BRA `(.L_x_27446) ;  /* 0x0000002800509947 */ /* 0x000fea0003800000 */
[----:B------:R-:W1:Y:S02]  /*18dc0*/  LDC.64 R72, c[0x0][0x390] ;  /* 0x0000e400ff487b82 */ /* 0x000e640000000a00 */
[----:B-1----:R-:W-:-:S06]  /*18dd0*/  IMAD.WIDE.U32 R72, R95, 0x10, R72 ;  /* 0x000000105f487825 */ /* 0x002fcc00078e0048 */
[----:B------:R-:W5:Y:S01]  /*18de0*/  LDG.E.128 R72, desc[UR6][R72.64] ;  /* 0x0000000648487981 */ /* 0x000f62000c1e1d00 */
[----:B------:R-:W-:-:S04]  /*18df0*/  UISETP.NE.U32.AND UP1, UPT, UR10, URZ, UPT ;  /* 0x000000ff0a00728c */ /* 0x000fc8000bf25070 */
[----:B------:R-:W-:-:S09]  /*18e00*/  UISETP.NE.AND.EX UP1, UPT, UR11, URZ, UPT, UP1 ;  /* 0x000000ff0b00728c */ /* 0x000fd2000bf25310 */
[----:B------:R-:W-:Y:S05]  /*18e10*/  BRA.U !UP1, `(.L_x_27447) ;  /* 0x0000001509187547 */ /* 0x000fea000b800000 */
[----:B0--34-:R-:W0:Y:S02]  /*18e20*/  LDC.64 R76, c[0x0][0x3a0] ;  /* 0x0000e800ff4c7b82 */ /* 0x019e240000000a00 */
        /* <DEDUP_REMOVED lines=18> */
.L_x_27450:
        /* <DEDUP_REMOVED lines=13> */
.L_x_27452:
[----:B------:R-:W-:Y:S05]  /*19020*/  BSYNC.RECONVERGENT B2 ;  /* 0x0000000000027941 */ /* 0x000fea0003800200 */
.L_x_27451:
        /* <DEDUP_REMOVED lines=43> */
.L_x_27449:
[----:B------:R-:W-:Y:S05]  /*192e0*/  BSYNC.RECONVERGENT B1 ;  /* 0x0000000000017941 */ /* 0x000fea0003800200 */
.L_x_27448:
        /* <DEDUP_REMOVED lines=24> */
.L_x_27455:
        /* <DEDUP_REMOVED lines=13> */
.L_x_27457:
[----:B------:R-:W-:Y:S05]  /*19540*/  BSYNC.RECONVERGENT B2 ;  /* 0x0000000000027941 */ /* 0x000fea0003800200 */
.L_x_27456:
        /* <DEDUP_REMOVED lines=43> */
.L_x_27454:
[----:B------:R-:W-:Y:S05]  /*19800*/  BSYNC.RECONVERGENT B1 ;  /* 0x0000000000017941 */ /* 0x000fea0003800200 */
.L_x_27453:
        /* <DEDUP_REMOVED lines=21> */
.L_x_27460:
        /* <DEDUP_REMOVED lines=13> */
.L_x_27462:
[----:B------:R-:W-:Y:S05]  /*19a30*/  BSYNC.RECONVERGENT B2 ;  /* 0x0000000000027941 */ /* 0x000fea0003800200 */
.L_x_27461:
        /* <DEDUP_REMOVED lines=43> */
.L_x_27459:
[----:B------:R-:W-:Y:S05]  /*19cf0*/  BSYNC.RECONVERGENT B1 ;  /* 0x0000000000017941 */ /* 0x000fea0003800200 */
.L_x_27458:
        /* <DEDUP_REMOVED lines=21> */
.L_x_27465:
        /* <DEDUP_REMOVED lines=13> */
.L_x_27467:
[----:B------:R-:W-:Y:S05]  /*19f20*/  BSYNC.RECONVERGENT B2 ;  /* 0x0000000000027941 */ /* 0x000fea0003800200 */
.L_x_27466:
        /* <DEDUP_REMOVED lines=43> */
.L_x_27464:
[----:B------:R-:W-:Y:S05]  /*1a1e0*/  BSYNC.RECONVERGENT B1 ;  /* 0x0000000000017941 */ /* 0x000fea0003800200 */
.L_x_27463:
        /* <DEDUP_REMOVED lines=9> */
.L_x_27447:
[----:B------:R-:W-:Y:S01]  /*1a280*/  ISETP.NE.AND P2, PT, R10, 0x1, PT ;  /* 0x000000010a00780c */ /* 0x000fe20003f45270 */
[----:B------:R-:W-:Y:S01]  /*1a290*/  BSSY.RECONVERGENT B1, `(.L_x_27469) ;  /* 0x0000048000017945 */ /* 0x000fe20003800200 */
[----:B0--34-:R-:W-:Y:S01]  /*1a2a0*/  IMAD.MOV.U32 R78, RZ, RZ, 0x2 ;  /* 0x00000002ff4e7424 */ /* 0x019fe200078e00ff */
        /* <DEDUP_REMOVED lines=13> */
.L_x_27471:
        /* <DEDUP_REMOVED lines=13> */
.L_x_27473:
[----:B------:R-:W-:Y:S05]  /*1a450*/  BSYNC.RECONVERGENT B2 ;  /* 0x0000000000027941 */ /* 0x000fea0003800200 */
.L_x_27472:
        /* <DEDUP_REMOVED lines=43> */
.L_x_27470:
[----:B------:R-:W-:Y:S05]  /*1a710*/  BSYNC.RECONVERGENT B1 ;  /* 0x0000000000017941 */ /* 0x000fea0003800200 */
.L_x_27469:
        /* <DEDUP_REMOVED lines=9> */
[----:B------:R-:W-:-:S02]  /*1a7b0*/  IMAD.MOV.U32 R10, RZ, RZ, R20 ;  /* 0x000000ffff0a7224 */ /* 0x000fc400078e0014 */
[----:B0-----:R-:W-:Y:S02]  /*1a7c0*/  FMUL.FTZ R116, R79, R18 ;  /* 0x000000124f747220 */ /* 0x001fe40000410000 */
        /* <DEDUP_REMOVED lines=10> */
.L_x_27476:
        /* <DEDUP_REMOVED lines=13> */
.L_x_27478:
[----:B------:R-:W-:Y:S05]  /*1a940*/  BSYNC.RECONVERGENT B2 ;  /* 0x0000000000027941 */ /* 0x000fea0003800200 */
.L_x_27477:
        /* <DEDUP_REMOVED lines=43> */
.L_x_27475:
[----:B------:R-:W-:Y:S05]  /*1ac00*/  BSYNC.RECONVERGENT B1 ;  /* 0x0000000000017941 */ /* 0x000fea0003800200 */
.L_x_27474:
        /* <DEDUP_REMOVED lines=18> */
.L_x_27481:
        /* <DEDUP_REMOVED lines=13> */
.L_x_27483:
[----:B------:R-:W-:Y:S05]  /*1ae00*/  BSYNC.RECONVERGENT B2 ;  /* 0x0000000000027941 */ /* 0x000fea0003800200 */
.L_x_27482:
        /* <DEDUP_REMOVED lines=43> */
.L_x_27480:
[----:B------:R-:W-:Y:S05]  /*1b0c0*/  BSYNC.RECONVERGENT B1 ;  /* 0x0000000000017941 */ /* 0x000fea0003800200 */
.L_x_27479:
        /* <DEDUP_REMOVED lines=18> */
.L_x_27486:
        /* <DEDUP_REMOVED lines=13> */
.L_x_27488:
[----:B------:R-:W-:Y:S05]  /*1b2c0*/  BSYNC.RECONVERGENT B2 ;  /* 0x0000000000027941 */ /* 0x000fea0003800200 */
.L_x_27487:
        /* <DEDUP_REMOVED lines=43> */
.L_x_27485:
[----:B------:R-:W-:Y:S05]  /*1b580*/  BSYNC.RECONVERGENT B1 ;  /* 0x0000000000017941 */ /* 0x000fea0003800200 */
.L_x_27484:
        /* <DEDUP_REMOVED lines=10> */
.L_x_27468:
        /* <DEDUP_REMOVED lines=11> */
[----:B-1----:R-:W-:-:S05]  /*1b6e0*/  IMAD.WIDE.U32 R76, R95, 0x4, R76 ;  /* 0x000000045f4c7825 */ /* 0x002fca00078e004c */
[----:B------:R2:W-:Y:S02]  /*1b6f0*/  STG.E desc[UR6][R76.64], R113 ;  /* 0x000000714c007986 */ /* 0x0005e4000c101906 */
.L_x_27446:
[----:B------:R-:W-:Y:S05]  /*1b700*/  BSYNC.RECONVERGENT B0 ;  /* 0x0000000000007941 */ /* 0x000fea0003800200 */
.L_x_27445:
[----:B0-234-:R-:W-:Y:S01]  /*1b710*/  FADD.FTZ R76, RZ, R80 ;  /* 0x00000050ff4c7221 */ /* 0x01dfe20000010000 */
[C---:B------:R-:W-:Y:S01]  /*1b720*/  ISETP.GT.U32.AND P2, PT, R0.reuse, 0xff, PT ;  /* 0x000000ff0000780c */ /* 0x040fe20003f44070 */
[----:B------:R-:W-:Y:S01]  /*1b730*/  BSSY.RECONVERGENT B0, `(.L_x_27489) ;  /* 0x00000a8000007945 */ /* 0x000fe20003800200 */
[C---:B------:R-:W-:Y:S01]  /*1b740*/  ISETP.GT.U32.AND P3, PT, R0.reuse, 0x17f, PT ;  /* 0x0000017f0000780c */ /* 0x040fe20003f64070 */
[----:B------:R-:W-:Y:S01]  /*1b750*/  FADD.FTZ R77, R81, R76 ;  /* 0x0000004c514d7221 */ /* 0x000fe20000010000 */
[C---:B------:R-:W-:Y:S02]  /*1b760*/  ISETP.GT.U32.AND P4, PT, R0.reuse, 0x1ff, PT ;  /* 0x000001ff0000780c */ /* 0x040fe40003f84070 */
[----:B------:R-:W-:Y:S01]  /*1b770*/  ISETP.GT.U32.AND P6, PT, R0, 0x27f, PT ;  /* 0x0000027f0000780c */ /* 0x000fe20003fc4070 */
[----:B------:R-:W-:Y:S01]  /*1b780*/  FADD.FTZ R76, R82, R77 ;  /* 0x0000004d524c7221 */ /* 0x000fe20000010000 */
[C---:B------:R-:W-:Y:S02]  /*1b790*/  ISETP.GT.U32.AND P5, PT, R0.reuse, 0x2ff, PT ;  /* 0x000002ff0000780c */ /* 0x040fe40003fa4070 */
[----:B------:R-:W-:Y:S01]  /*1b7a0*/  P2R R78, PR, RZ, 0x2 ;  /* 0x00000002ff4e7803 */ /* 0x000fe20000000000 */
[----:B------:R-:W-:Y:S01]  /*1b7b0*/  FADD.FTZ R76, R83, R76 ;  /* 0x0000004c534c7221 */ /* 0x000fe20000010000 */
[----:B------:R-:W-:-:S02]  /*1b7c0*/  ISETP.GT.U32.AND P1, PT, R0, 0x37f, PT ;  /* 0x0000037f0000780c */ /* 0x000fc40003f24070 */
[----:B------:R-:W-:Y:S02]  /*1b7d0*/  LOP3.LUT R113, R88, 0x1f, RZ, 0xc0, !PT ;  /* 0x0000001f58717812 */ /* 0x000fe400078ec0ff */
        /* <DEDUP_REMOVED lines=157> */
.L_x_27490:
[----:B------:R-:W-:Y:S05]  /*1c1b0*/  BSYNC.RECONVERGENT B0 ;  /* 0x0000000000007941 */ /* 0x000fea0003800200 */
.L_x_27489:
[----:B------:R-:W-:Y:S01]  /*1c1c0*/  BAR.SYNC.DEFER_BLOCKING 0x0 ;  /* 0x0000000000007b1d */ /* 0x000fe20000010000 */
[----:B------:R-:W-:Y:S02]  /*1c1d0*/  ISETP.GT.U32.AND P2, PT, R113, 0x3, PT ;  /* 0x000000037100780c */ /* 0x000fe40003f44070 */
[----:B0-----:R-:W-:-:S03]  /*1c1e0*/  CS2R R76, SRZ ;  /* 0x00000000004c7805 */ /* 0x001fc6000001ff00 */
[----:B------:R-:W-:Y:S08]  /*1c1f0*/  BSSY.RECONVERGENT B0, `(.L_x_27491) ;  /* 0x000000a000007945 */ /* 0x000ff00003800200 */
        /* <DEDUP_REMOVED lines=9> */
.L_x_27492:
[----:B------:R-:W-:Y:S05]  /*1c290*/  BSYNC.RECONVERGENT B0 ;  /* 0x0000000000007941 */ /* 0x000fea0003800200 */
.L_x_27491:
        /* <DEDUP_REMOVED lines=9> */
[C---:B0-----:R-:W-:Y:S01]  /*1c330*/  FMUL.FTZ R79, R113.reuse, R118 ;  /* 0x00000076714f7220 */ /* 0x041fe20000410000 */
[----:B------:R-:W0:Y:S01]  /*1c340*/  MUFU.RCP R112, R78 ;  /* 0x0000004e00707308 */ /* 0x000e220000001000 */
[----:B------:R-:W-:-:S02]  /*1c350*/  FADD.FTZ R113, -R113, R76 ;  /* 0x0000004c71717221 */ /* 0x000fc40000010100 */
[----:B------:R-:W-:Y:S02]  /*1c360*/  FFMA.FTZ R79, R116, R76, R79 ;  /* 0x0000004c744f7223 */ /* 0x000fe4000001004f */
[----:B------:R-:W2:Y:S01]  /*1c370*/  SHFL.DOWN PT, R76, R77, 0x2, 0x1f ;  /* 0x08401f004d4c7f89 */ /* 0x000ea200000e0000 */
        /* <DEDUP_REMOVED lines=18> */
[----:B------:R-:W-:Y:S01]  /*1c4a0*/  FMUL.FTZ R117, R78, R117 ;  /* 0x000000754e757220 */ /* 0x000fe20000410000 */
[----:B------:R-:W0:Y:S01]  /*1c4b0*/  SHFL.IDX PT, R111, R111, RZ, 0x1f ;  /* 0x00001fff6f6f7589 */ /* 0x000e2200000e0000 */
[----:B---3--:R-:W-:Y:S02]  /*1c4c0*/  FADD.FTZ R76, R113, R76 ;  /* 0x0000004c714c7221 */ /* 0x008fe40000010000 */
[----:B------:R-:W-:Y:S01]  /*1c4d0*/  FMUL.FTZ R117, R117, R129 ;  /* 0x0000008175757220 */ /* 0x000fe20000410000 */
[----:B------:R-:W-:-:S03]  /*1c4e0*/  IMAD.U32 R129, RZ, RZ, UR14 ;  /* 0x0000000eff817e24 */ /* 0x000fc6000f8e00ff */
[----:B------:R-:W-:-:S06]  /*1c4f0*/  FFMA.FTZ R117, R79, R117, R76 ;  /* 0x000000754f757223 */ /* 0x000fcc000001004c */
[----:B------:R-:W2:Y:S01]  /*1c500*/  SHFL.IDX PT, R117, R117, RZ, 0x1f ;  /* 0x00001fff75757589 */ /* 0x000ea200000e0000 */
[C---:B0-----:R-:W-:Y:S01]  /*1c510*/  FMUL.FTZ R110, R111.reuse, R111 ;  /* 0x0000006f6f6e7220 */ /* 0x041fe20000410000 */
[----:B------:R-:W-:-:S04]  /*1c520*/  FSEL R95, R111, RZ, !P2 ;  /* 0x000000ff6f5f7208 */ /* 0x000fc80005000000 */
[----:B------:R-:W-:Y:S02]  /*1c530*/  FSEL R110, R110, RZ, P2 ;  /* 0x000000ff6e6e7208 */ /* 0x000fe40001000000 */
[----:B------:R-:W-:Y:S01]  /*1c540*/  ISETP.NE.AND P2, PT, R88, RZ, PT ;  /* 0x000000ff5800720c */ /* 0x000fe20003f45270 */
[----:B--2---:R-:W-:-:S04]  /*1c550*/  FFMA.FTZ R113, R117, UR16, R112 ;  /* 0x0000001075717c23 */ /* 0x004fc80008010070 */
[----:B------:R-:W-:Y:S01]  /*1c560*/  FADD.FTZ R88, R113, R110 ;  /* 0x0000006e71587221 */ /* 0x000fe20000010000 */
[----:B------:R-:W-:-:S07]  /*1c570*/  MOV R113, UR14 ;  /* 0x0000000e00717c02 */ /* 0x000fce0008000f00 */
        /* <DEDUP_REMOVED lines=9> */
[----:B------:R-:W-:Y:S02]  /*1c610*/  HADD2.F32 R79, -RZ, R94.H0_H0 ;  /* 0x2000005eff4f7230 */ /* 0x000fe40000004100 */
[----:B------:R-:W-:Y:S02]  /*1c620*/  HADD2.F32 R111, -RZ, R38.H0_H0 ;  /* 0x20000026ff6f7230 */ /* 0x000fe40000004100 */
[----:B------:R-:W-:Y:S01]  /*1c630*/  FMUL.FTZ R76, R88, R77 ;  /* 0x0000004d584c7220 */ /* 0x000fe20000410000 */
[----:B------:R-:W-:Y:S01]  /*1c640*/  FADD.FTZ R77, R81, -R95 ;  /* 0x8000005f514d7221 */ /* 0x000fe20000010000 */
[----:B------:R-:W-:Y:S02]  /*1c650*/  HADD2.F32 R78, -RZ, R97.H0_H0 ;  /* 0x20000061ff4e7230 */ /* 0x000fe40000004100 */
[----:B------:R-:W-:Y:S01]  /*1c660*/  FFMA.FTZ R76, R76, R79, R111 ;  /* 0x0000004f4c4c7223 */ /* 0x000fe2000001006f */
[----:B------:R-:W-:Y:S01]  /*1c670*/  HADD2.F32 R112, -RZ, R123.H0_H0 ;  /* 0x2000007bff707230 */ /* 0x000fe20000004100 */
[----:B------:R-:W0:Y:S01]  /*1c680*/  LDC.64 R110, c[0x0][0x428] ;  /* 0x00010a00ff6e7b82 */ /* 0x000e220000000a00 */
[----:B------:R-:W-:Y:S01]  /*1c690*/  FMUL.FTZ R77, R88, R77 ;  /* 0x0000004d584d7220 */ /* 0x000fe20000410000 */
[----:B------:R-:W-:Y:S01]  /*1c6a0*/  FADD.FTZ R79, R82, -R95 ;  /* 0x8000005f524f7221 */ /* 0x000fe20000010000 */
[----:B------:R-:W-:-:S02]  /*1c6b0*/  HADD2.F32 R113, -RZ, R39.H0_H0 ;  /* 0x20000027ff717230 */ /* 0x000fc40000004100 */
[----:B------:R-:W-:Y:S01]  /*1c6c0*/  FFMA.FTZ R77, R77, R78, R112 ;  /* 0x0000004e4d4d7223 */ /* 0x000fe20000010070 */
[----:B------:R-:W-:Y:S01]  /*1c6d0*/  FMUL.FTZ R78, R88, R79 ;  /* 0x0000004f584e7220 */ /* 0x000fe20000410000 */
[----:B------:R-:W-:Y:S02]  /*1c6e0*/  HADD2.F32 R79, -RZ, R94.H1_H1 ;  /* 0x3000005eff4f7230 */ /* 0x000fe40000004100 */
[----:B------:R-:W-:Y:S02]  /*1c6f0*/  HADD2.F32 R112, -RZ, R97.H1_H1 ;  /* 0x30000061ff707230 */ /* 0x000fe40000004100 */
[----:B------:R-:W-:Y:S02]  /*1c700*/  HADD2.F32 R116, -RZ, R123.H1_H1 ;  /* 0x3000007bff747230 */ /* 0x000fe40000004100 */
[----:B------:R-:W-:Y:S01]  /*1c710*/  FFMA.FTZ R78, R78, R79, R113 ;  /* 0x0000004f4e4e7223 */ /* 0x000fe20000010071 */
[----:B------:R-:W-:-:S04]  /*1c720*/  FADD.FTZ R79, R83, -R95 ;  /* 0x8000005f534f7221 */ /* 0x000fc80000010000 */
[----:B------:R-:W-:-:S04]  /*1c730*/  FMUL.FTZ R79, R88, R79 ;  /* 0x0000004f584f7220 */ /* 0x000fc80000410000 */
[----:B------:R-:W-:Y:S01]  /*1c740*/  FFMA.FTZ R79, R79, R112, R116 ;  /* 0x000000704f4f7223 */ /* 0x000fe20000010074 */
[C---:B0-----:R-:W-:Y:S01]  /*1c750*/  IMAD.WIDE.U32 R110, R19.reuse, 0x10, R110 ;  /* 0x00000010136e7825 */ /* 0x041fe200078e006e */
[----:B------:R-:W-:-:S04]  /*1c760*/  IADD3 R19, PT, PT, R19, 0x80, RZ ;  /* 0x0000008013137810 */ /* 0x000fc80007ffe0ff */
[----:B------:R1:W-:Y:S03]  /*1c770*/  STG.E.128 desc[UR6][R110.64], R76 ;  /* 0x0000004c6e007986 */ /* 0x0003e6000c101d06 */
.L_x_27494:
[----:B------:R-:W-:Y:S05]  /*1c780*/  BSYNC.RECONVERGENT B0 ;  /* 0x0000000000007941 */ /* 0x000fea0003800200 */
.L_x_27493:
[----:B------:R-:W-:Y:S01]  /*1c790*/  ISETP.NE.AND P0, PT, R89, RZ, PT ;  /* 0x000000ff5900720c */ /* 0x000fe20003f05270 */
[----:B------:R-:W-:-:S12]  /*1c7a0*/  BSSY.RECONVERGENT B0, `(.L_x_27495) ;  /* 0x000001a000007945 */ /* 0x000fd80003800200 */
[----:B------:R-:W-:Y:S05]  /*1c7b0*/  @!P0 BRA `(.L_x_27496) ;  /* 0x0000000000608947 */ /* 0x000fea0003800000 */
[--C-:B01----:R-:W-:Y:S01]  /*1c7c0*/  FADD.FTZ R77, R40, -R95.reuse ;  /* 0x8000005f284d7221 */ /* 0x103fe20000010000 */
[----:B------:R-:W-:Y:S01]  /*1c7d0*/  HADD2.F32 R79, -RZ, R98.H0_H0 ;  /* 0x20000062ff4f7230 */ /* 0x000fe20000004100 */
[----:B------:R-:W0:Y:S01]  /*1c7e0*/  LDC.64 R110, c[0x0][0x428] ;  /* 0x00010a00ff6e7b82 */ /* 0x000e220000000a00 */
[----:B------:R-:W-:Y:S02]  /*1c7f0*/  HADD2.F32 R89, -RZ, R36.H0_H0 ;  /* 0x20000024ff597230 */ /* 0x000fe40000004100 */
[----:B------:R-:W-:Y:S01]  /*1c800*/  FMUL.FTZ R76, R88, R77 ;  /* 0x0000004d584c7220 */ /* 0x000fe20000410000 */
[----:B------:R-:W-:Y:S01]  /*1c810*/  FADD.FTZ R77, R41, -R95 ;  /* 0x8000005f294d7221 */ /* 0x000fe20000010000 */
[----:B------:R-:W-:Y:S02]  /*1c820*/  HADD2.F32 R78, -RZ, R100.H0_H0 ;  /* 0x20000064ff4e7230 */ /* 0x000fe40000004100 */
[----:B------:R-:W-:Y:S02]  /*1c830*/  HADD2.F32 R112, -RZ, R124.H0_H0 ;  /* 0x2000007cff707230 */ /* 0x000fe40000004100 */
[----:B------:R-:W-:Y:S01]  /*1c840*/  FFMA.FTZ R76, R76, R79, R89 ;  /* 0x0000004f4c4c7223 */ /* 0x000fe20000010059 */
        /* <DEDUP_REMOVED lines=10> */
[----:B------:R-:W-:Y:S01]  /*1c8f0*/  FMUL.FTZ R79, R88, R79 ;  /* 0x0000004f584f7220 */ /* 0x000fe20000410000 */
[----:B0-----:R-:W-:-:S04]  /*1c900*/  IMAD.WIDE.U32 R110, R19, 0x10, R110 ;  /* 0x00000010136e7825 */ /* 0x001fc800078e006e */
[----:B------:R-:W-:Y:S01]  /*1c910*/  FFMA.FTZ R79, R79, R112, R116 ;  /* 0x000000704f4f7223 */ /* 0x000fe20000010074 */
[----:B------:R-:W-:-:S04]  /*1c920*/  VIADD R19, R19, 0x80 ;  /* 0x0000008013137836 */ /* 0x000fc80000000000 */
[----:B------:R2:W-:Y:S03]  /*1c930*/  STG.E.128 desc[UR6][R110.64], R76 ;  /* 0x0000004c6e007986 */ /* 0x0005e6000c101d06 */
.L_x_27496:
[----:B------:R-:W-:Y:S05]  /*1c940*/  BSYNC.RECONVERGENT B0 ;  /* 0x0000000000007941 */ /* 0x000fea0003800200 */
.L_x_27495:
[----:B------:R-:W-:Y:S01]  /*1c950*/  ISETP.NE.AND P0, PT, R96, RZ, PT ;  /* 0x000000ff6000720c */ /* 0x000fe20003f05270 */
[----:B------:R-:W-:-:S12]  /*1c960*/  BSSY.RECONVERGENT B0, `(.L_x_27497) ;  /* 0x000001a000007945 */ /* 0x000fd80003800200 */
[----:B------:R-:W-:Y:S05]  /*1c970*/  @!P0 BRA `(.L_x_27498) ;  /* 0x0000000000608947 */ /* 0x000fea0003800000 */
[--C-:B012---:R-:W-:Y:S01]  /*1c980*/  FADD.FTZ R77, R44, -R95.reuse ;  /* 0x8000005f2c4d7221 */ /* 0x107fe20000010000 */
        /* <DEDUP_REMOVED lines=19> */
[C---:B0-----:R-:W-:Y:S01]  /*1cac0*/  IMAD.WIDE.U32 R110, R19.reuse, 0x10, R110 ;  /* 0x00000010136e7825 */ /* 0x041fe200078e006e */
[----:B------:R-:W-:-:S03]  /*1cad0*/  IADD3 R19, PT, PT, R19, 0x80, RZ ;  /* 0x0000008013137810 */ /* 0x000fc60007ffe0ff */
[----:B------:R-:W-:-:S05]  /*1cae0*/  FFMA.FTZ R79, R79, R96, R112 ;  /* 0x000000604f4f7223 */ /* 0x000fca0000010070 */
[----:B------:R3:W-:Y:S02]  /*1caf0*/  STG.E.128 desc[UR6][R110.64], R76 ;  /* 0x0000004c6e007986 */ /* 0x0007e4000c101d06 */
.L_x_27498:
[----:B------:R-:W-:Y:S05]  /*1cb00*/  BSYNC.RECONVERGENT B0 ;  /* 0x0000000000007941 */ /* 0x000fea0003800200 */
.L_x_27497:
[----:B------:R-:W-:Y:S01]  /*1cb10*/  ISETP.NE.AND P0, PT, R99, RZ, PT ;  /* 0x000000ff6300720c */ /* 0x000fe20003f05270 */
[----:B------:R-:W-:-:S12]  /*1cb20*/  BSSY.RECONVERGENT B0, `(.L_x_27499) ;  /* 0x000001e000007945 */ /* 0x000fd80003800200 */
[----:B------:R-:W-:Y:S05]  /*1cb30*/  @!P0 BRA `(.L_x_27500) ;  /* 0x0000000000708947 */ /* 0x000fea0003800000 */
[----:B------:R-:W-:Y:S01]  /*1cb40*/  SHF.R.U32.HI R96, RZ, 0x10, R93 ;  /* 0x00000010ff607819 */ /* 0x000fe2000001165d */
[----:B0123--:R-:W-:Y:S01]  /*1cb50*/  FADD.FTZ R79, R51, -R95 ;  /* 0x8000005f334f7221 */ /* 0x00ffe20000010000 */
[----:B------:R-:W-:Y:S01]  /*1cb60*/  SHF.R.U32.HI R110, RZ, 0x10, R33 ;  /* 0x00000010ff6e7819 */ /* 0x000fe20000011621 */
[----:B------:R-:W-:Y:S01]  /*1cb70*/  FADD.FTZ R77, R49, -R95 ;  /* 0x8000005f314d7221 */ /* 0x000fe20000010000 */
[----:B------:R-:W-:Y:S01]  /*1cb80*/  SHF.R.U64 R76, R92, 0x10, R93 ;  /* 0x000000105c4c7819 */ /* 0x000fe2000000125d */
[----:B------:R-:W-:Y:S02]  /*1cb90*/  HADD2.F32 R96, -RZ, R96.H0_H0 ;  /* 0x20000060ff607230 */ /* 0x000fe40000004100 */
[----:B------:R-:W-:Y:S01]  /*1cba0*/  FMUL.FTZ R79, R88, R79 ;  /* 0x0000004f584f7220 */ /* 0x000fe20000410000 */
[----:B------:R-:W-:Y:S01]  /*1cbb0*/  HADD2.F32 R110, -RZ, R110.H0_H0 ;  /* 0x2000006eff6e7230 */ /* 0x000fe20000004100 */
[----:B------:R-:W-:Y:S01]  /*1cbc0*/  SHF.R.U64 R78, R32, 0x10, R33 ;  /* 0x00000010204e7819 */ /* 0x000fe20000001221 */
[----:B------:R-:W-:-:S02]  /*1cbd0*/  HADD2.F32 R76, -RZ, R76.H0_H0 ;  /* 0x2000004cff4c7230 */ /* 0x000fc40000004100 */
[----:B------:R-:W-:Y:S01]  /*1cbe0*/  FMUL.FTZ R77, R88, R77 ;  /* 0x0000004d584d7220 */ /* 0x000fe20000410000 */
[----:B------:R-:W-:Y:S01]  /*1cbf0*/  FADD.FTZ R89, R48, -R95 ;  /* 0x8000005f30597221 */ /* 0x000fe20000010000 */
[----:B------:R-:W-:Y:S01]  /*1cc00*/  FFMA.FTZ R79, R79, R96, R110 ;  /* 0x000000604f4f7223 */ /* 0x000fe2000001006e */
[----:B------:R-:W-:Y:S01]  /*1cc10*/  HADD2.F32 R78, -RZ, R78.H0_H0 ;  /* 0x2000004eff4e7230 */ /* 0x000fe20000004100 */
[----:B------:R-:W0:Y:S01]  /*1cc20*/  LDC.64 R110, c[0x0][0x428] ;  /* 0x00010a00ff6e7b82 */ /* 0x000e220000000a00 */
[----:B------:R-:W-:-:S03]  /*1cc30*/  HADD2.F32 R99, -RZ, R32.H0_H0 ;  /* 0x20000020ff637230 */ /* 0x000fc60000004100 */
[----:B------:R-:W-:Y:S01]  /*1cc40*/  FFMA.FTZ R77, R77, R76, R78 ;  /* 0x0000004c4d4d7223 */ /* 0x000fe2000001004e */
[----:B------:R-:W-:Y:S01]  /*1cc50*/  FMUL.FTZ R76, R88, R89 ;  /* 0x00000059584c7220 */ /* 0x000fe20000410000 */
[----:B------:R-:W-:-:S05]  /*1cc60*/  HADD2.F32 R89, -RZ, R119.H0_H0 ;  /* 0x20000077ff597230 */ /* 0x000fca0000004100 */
[----:B------:R-:W-:Y:S01]  /*1cc70*/  FFMA.FTZ R76, R76, R89, R99 ;  /* 0x000000594c4c7223 */ /* 0x000fe20000010063 */
[----:B------:R-:W-:Y:S01]  /*1cc80*/  FADD.FTZ R89, R50, -R95 ;  /* 0x8000005f32597221 */ /* 0x000fe20000010000 */
[----:B------:R-:W-:-:S03]  /*1cc90*/  HADD2.F32 R99, -RZ, R33.H0_H0 ;  /* 0x20000021ff637230 */ /* 0x000fc60000004100 */
[----:B------:R-:W-:Y:S01]  /*1cca0*/  FMUL.FTZ R78, R88, R89 ;  /* 0x00000059584e7220 */ /* 0x000fe20000410000 */
[----:B------:R-:W-:-:S05]  /*1ccb0*/  HADD2.F32 R89, -RZ, R119.H1_H1 ;  /* 0x30000077ff597230 */ /* 0x000fca0000004100 */
[----:B------:R-:W-:Y:S01]  /*1ccc0*/  FFMA.FTZ R78, R78, R89, R99 ;  /* 0x000000594e4e7223 */ /* 0x000fe20000010063 */
[----:B0-----:R-:W-:-:S04]  /*1ccd0*/  IMAD.WIDE.U32 R110, R19, 0x10, R110 ;  /* 0x00000010136e7825 */ /* 0x001fc800078e006e */
[----:B------:R-:W-:Y:S01]  /*1cce0*/  VIADD R19, R19, 0x80 ;  /* 0x0000008013137836 */ /* 0x000fe20000000000 */
[----:B------:R4:W-:Y:S06]  /*1ccf0*/  STG.E.128 desc[UR6][R110.64], R76 ;  /* 0x0000004c6e007986 */ /* 0x0009ec000c101d06 */
.L_x_27500:
[----:B------:R-:W-:Y:S05]  /*1cd00*/  BSYNC.RECONVERGENT B0 ;  /* 0x0000000000007941 */ /* 0x000fea0003800200 */
.L_x_27499:
[----:B------:R-:W-:Y:S01]  /*1cd10*/  ISETP.NE.AND P0, PT, R101, RZ, PT ;  /* 0x000000ff6500720c */ /* 0x000fe20003f05270 */
[----:B------:R-:W-:-:S12]  /*1cd20*/  BSSY.RECONVERGENT B0, `(.L_x_27501) ;  /* 0x000001e000007945 */ /* 0x000fd80003800200 */
[----:B------:R-:W-:Y:S05]  /*1cd30*/  @!P0 BRA `(.L_x_27502) ;  /* 0x0000000000708947 */ /* 0x000fea0003800000 */
[----:B------:R-:W-:Y:S01]  /*1cd40*/  SHF.R.U32.HI R96, RZ, 0x10, R91 ;  /* 0x00000010ff607819 */ /* 0x000fe2000001165b */
[----:B01234-:R-:W-:Y:S01]  /*1cd50*/  FADD.FTZ R79, R55, -R95 ;  /* 0x8000005f374f7221 */ /* 0x01ffe20000010000 */
        /* <DEDUP_REMOVED lines=23> */
[C---:B0-----:R-:W-:Y:S01]  /*1ced0*/  IMAD.WIDE.U32 R110, R19.reuse, 0x10, R110 ;  /* 0x00000010136e7825 */ /* 0x041fe200078e006e */
[----:B------:R-:W-:-:S04]  /*1cee0*/  IADD3 R19, PT, PT, R19, 0x80, RZ ;  /* 0x0000008013137810 */ /* 0x000fc80007ffe0ff */
[----:B------:R0:W-:Y:S03]  /*1cef0*/  STG.E.128 desc[UR6][R110.64], R76 ;  /* 0x0000004c6e007986 */ /* 0x0001e6000c101d06 */
.L_x_27502:
[----:B------:R-:W-:Y:S05]  /*1cf00*/  BSYNC.RECONVERGENT B0 ;  /* 0x0000000000007941 */ /* 0x000fea0003800200 */
.L_x_27501:
[----:B------:R-:W-:Y:S01]  /*1cf10*/  ISETP.NE.AND P0, PT, R104, RZ, PT ;  /* 0x000000ff6800720c */ /* 0x000fe20003f05270 */
[----:B------:R-:W-:-:S12]  /*1cf20*/  BSSY.RECONVERGENT B0, `(.L_x_27503) ;  /* 0x000001e000007945 */ /* 0x000fd80003800200 */
[----:B------:R-:W-:Y:S05]  /*1cf30*/  @!P0 BRA `(.L_x_27504) ;  /* 0x0000000000708947 */ /* 0x000fea0003800000 */
[----:B01234-:R-:W-:Y:S01]  /*1cf40*/  SHF.R.U64 R76, R86, 0x10, R87 ;  /* 0x00000010564c7819 */ /* 0x01ffe20000001257 */
[----:B------:R-:W-:Y:S01]  /*1cf50*/  FADD.FTZ R77, R57, -R95 ;  /* 0x8000005f394d7221 */ /* 0x000fe20000010000 */
[----:B------:R-:W-:Y:S01]  /*1cf60*/  SHF.R.U64 R78, R28, 0x10, R29 ;  /* 0x000000101c4e7819 */ /* 0x000fe2000000121d */
[----:B------:R-:W0:Y:S01]  /*1cf70*/  LDC.64 R110, c[0x0][0x428] ;  /* 0x00010a00ff6e7b82 */ /* 0x000e220000000a00 */
[----:B------:R-:W-:Y:S01]  /*1cf80*/  FADD.FTZ R89, R56, -R95 ;  /* 0x8000005f38597221 */ /* 0x000fe20000010000 */
[----:B------:R-:W-:Y:S02]  /*1cf90*/  HADD2.F32 R76, -RZ, R76.H0_H0 ;  /* 0x2000004cff4c7230 */ /* 0x000fe40000004100 */
[C---:B------:R-:W-:Y:S01]  /*1cfa0*/  FMUL.FTZ R77, R88.reuse, R77 ;  /* 0x0000004d584d7220 */ /* 0x040fe20000410000 */
[----:B------:R-:W-:Y:S01]  /*1cfb0*/  HADD2.F32 R78, -RZ, R78.H0_H0 ;  /* 0x2000004eff4e7230 */ /* 0x000fe20000004100 */
[----:B------:R-:W-:Y:S01]  /*1cfc0*/  SHF.R.U32.HI R96, RZ, 0x10, R87 ;  /* 0x00000010ff607819 */ /* 0x000fe20000011657 */
[----:B------:R-:W-:Y:S01]  /*1cfd0*/  HADD2.F32 R99, -RZ, R28.H0_H0 ;  /* 0x2000001cff637230 */ /* 0x000fe20000004100 */
[----:B------:R-:W-:Y:S01]  /*1cfe0*/  SHF.R.U32.HI R104, RZ, 0x10, R29 ;  /* 0x00000010ff687819 */ /* 0x000fe2000001161d */
[----:B------:R-:W-:Y:S01]  /*1cff0*/  FADD.FTZ R79, R59, -R95 ;  /* 0x8000005f3b4f7221 */ /* 0x000fe20000010000 */
[----:B------:R-:W-:Y:S01]  /*1d000*/  FFMA.FTZ R77, R77, R76, R78 ;  /* 0x0000004c4d4d7223 */ /* 0x000fe2000001004e */
[----:B------:R-:W-:Y:S01]  /*1d010*/  FMUL.FTZ R76, R88, R89 ;  /* 0x00000059584c7220 */ /* 0x000fe20000410000 */
[----:B------:R-:W-:-:S02]  /*1d020*/  HADD2.F32 R89, -RZ, R121.H0_H0 ;  /* 0x20000079ff597230 */ /* 0x000fc40000004100 */
[----:B------:R-:W-:Y:S01]  /*1d030*/  FMUL.FTZ R79, R88, R79 ;  /* 0x0000004f584f7220 */ /* 0x000fe20000410000 */
[----:B------:R-:W-:Y:S02]  /*1d040*/  HADD2.F32 R96, -RZ, R96.H0_H0 ;  /* 0x20000060ff607230 */ /* 0x000fe40000004100 */
[----:B------:R-:W-:Y:S02]  /*1d050*/  HADD2.F32 R104, -RZ, R104.H0_H0 ;  /* 0x20000068ff687230 */ /* 0x000fe40000004100 */
[----:B------:R-:W-:Y:S01]  /*1d060*/  FFMA.FTZ R76, R76, R89, R99 ;  /* 0x000000594c4c7223 */ /* 0x000fe20000010063 */
[----:B------:R-:W-:Y:S01]  /*1d070*/  FADD.FTZ R89, R58, -R95 ;  /* 0x8000005f3a597221 */ /* 0x000fe20000010000 */
[----:B------:R-:W-:Y:S02]  /*1d080*/  HADD2.F32 R99, -RZ, R29.H0_H0 ;  /* 0x2000001dff637230 */ /* 0x000fe40000004100 */
[----:B------:R-:W-:Y:S01]  /*1d090*/  FFMA.FTZ R79, R79, R96, R104 ;  /* 0x000000604f4f7223 */ /* 0x000fe20000010068 */
[----:B------:R-:W-:Y:S01]  /*1d0a0*/  FMUL.FTZ R78, R88, R89 ;  /* 0x00000059584e7220 */ /* 0x000fe20000410000 */
[----:B------:R-:W-:-:S02]  /*1d0b0*/  HADD2.F32 R89, -RZ, R121.H1_H1 ;  /* 0x30000079ff597230 */ /* 0x000fc40000004100 */
[----:B0-----:R-:W-:-:S04]  /*1d0c0*/  IMAD.WIDE.U32 R110, R19, 0x10, R110 ;  /* 0x00000010136e7825 */ /* 0x001fc800078e006e */
[----:B------:R-:W-:Y:S01]  /*1d0d0*/  FFMA.FTZ R78, R78, R89, R99 ;  /* 0x000000594e4e7223 */ /* 0x000fe20000010063 */
[----:B------:R-:W-:-:S04]  /*1d0e0*/  VIADD R19, R19, 0x80 ;  /* 0x0000008013137836 */ /* 0x000fc80000000000 */
[----:B------:R0:W-:Y:S03]  /*1d0f0*/  STG.E.128 desc[UR6][R110.64], R76 ;  /* 0x0000004c6e007986 */ /* 0x0001e6000c101d06 */
.L_x_27504:
[----:B------:R-:W-:Y:S05]  /*1d100*/  BSYNC.RECONVERGENT B0 ;  /* 0x0000000000007941 */ /* 0x000fea0003800200 */
.L_x_27503:
        /* <DEDUP_REMOVED lines=27> */
[C---:B0-----:R-:W-:Y:S01]  /*1d2c0*/  IMAD.WIDE.U32 R110, R19.reuse, 0x10, R110 ;  /* 0x00000010136e7825 */ /* 0x041fe200078e006e */
[----:B------:R-:W-:-:S03]  /*1d2d0*/  IADD3 R19, PT, PT, R19, 0x80, RZ ;  /* 0x0000008013137810 */ /* 0x000fc60007ffe0ff */
[----:B------:R-:W-:-:S05]  /*1d2e0*/  FFMA.FTZ R78, R78, R89, R99 ;  /* 0x000000594e4e7223 */ /* 0x000fca0000010063 */
[----:B------:R0:W-:Y:S02]  /*1d2f0*/  STG.E.128 desc[UR6][R110.64], R76 ;  /* 0x0000004c6e007986 */ /* 0x0001e4000c101d06 */
.L_x_27506:
[----:B------:R-:W-:Y:S05]  /*1d300*/  BSYNC.RECONVERGENT B0 ;  /* 0x0000000000007941 */ /* 0x000fea0003800200 */
.L_x_27505:
[----:B------:R-:W-:Y:S01]  /*1d310*/  ISETP.NE.AND P0, PT, R108, RZ, PT ;  /* 0x000000ff6c00720c */ /* 0x000fe20003f05270 */
[----:B------:R-:W-:-:S12]  /*1d320*/  BSSY.RECONVERGENT B0, `(.L_x_27507) ;  /* 0x000001a000007945 */ /* 0x000fd80003800200 */
[----:B------:R-:W-:Y:S05]  /*1d330*/  @!P0 BRA `(.L_x_27508) ;  /* 0x0000000000608947 */ /* 0x000fea0003800000 */
[--C-:B01234-:R-:W-:Y:S01]  /*1d340*/  FADD.FTZ R77, R64, -R95.reuse ;  /* 0x8000005f404d7221 */ /* 0x11ffe20000010000 */
        /* <DEDUP_REMOVED lines=23> */
.L_x_27508:
[----:B------:R-:W-:Y:S05]  /*1d4c0*/  BSYNC.RECONVERGENT B0 ;  /* 0x0000000000007941 */ /* 0x000fea0003800200 */
.L_x_27507:
        /* <DEDUP_REMOVED lines=27> */
.L_x_27510:
[----:B------:R-:W-:Y:S05]  /*1d680*/  BSYNC.RECONVERGENT B0 ;  /* 0x0000000000007941 */ /* 0x000fea0003800200 */
.L_x_27509:
[----:B------:R-:W-:Y:S04]  /*1d690*/  BSSY.RECONVERGENT B0, `(.L_x_27511) ;  /* 0x0000011000007945 */ /* 0x000fe80003800200 */
[----:B------:R-:W-:Y:S05]  /*1d6a0*/  @!P1 BRA `(.L_x_27512) ;  /* 0x00000000003c9947 */ /* 0x000fea0003800000 */
[----:B01234-:R-:W0:Y:S01]  /*1d6b0*/  LDC.64 R76, c[0x0][0x428] ;  /* 0x00010a00ff4c7b82 */ /* 0x01fe220000000a00 */
[--C-:B------:R-:W-:Y:S01]  /*1d6c0*/  FADD.FTZ R79, R72, -R95.reuse ;  /* 0x8000005f484f7221 */ /* 0x100fe20000010000 */
[--C-:B------:R-:W-:Y:S01]  /*1d6d0*/  FADD.FTZ R89, R73, -R95.reuse ;  /* 0x8000005f49597221 */ /* 0x100fe20000010000 */
[--C-:B------:R-:W-:Y:S01]  /*1d6e0*/  FADD.FTZ R99, R74, -R95.reuse ;  /* 0x8000005f4a637221 */ /* 0x100fe20000010000 */
[----:B------:R-:W-:Y:S01]  /*1d6f0*/  FADD.FTZ R95, R75, -R95 ;  /* 0x8000005f4b5f7221 */ /* 0x000fe20000010000 */
[C---:B------:R-:W-:Y:S01]  /*1d700*/  FMUL.FTZ R78, R88.reuse, R79 ;  /* 0x0000004f584e7220 */ /* 0x040fe20000410000 */
[C---:B------:R-:W-:Y:S01]  /*1d710*/  FMUL.FTZ R96, R88.reuse, R89 ;  /* 0x0000005958607220 */ /* 0x040fe20000410000 */
[C---:B------:R-:W-:Y:S01]  /*1d720*/  FMUL.FTZ R99, R88.reuse, R99 ;  /* 0x0000006358637220 */ /* 0x040fe20000410000 */
[----:B------:R-:W-:-:S04]  /*1d730*/  FMUL.FTZ R79, R88, R95 ;  /* 0x0000005f584f7220 */ /* 0x000fc80000410000 */
[----:B------:R-:W-:Y:S01]  /*1d740*/  FFMA.FTZ R79, R79, R15, R16 ;  /* 0x0000000f4f4f7223 */ /* 0x000fe20000010010 */
[----:B0-----:R-:W-:-:S04]  /*1d750*/  IMAD.WIDE.U32 R88, R19, 0x10, R76 ;  /* 0x0000001013587825 */ /* 0x001fc800078e004c */
[----:B------:R-:W-:Y:S01]  /*1d760*/  FFMA.FTZ R76, R78, R12, R7 ;  /* 0x0000000c4e4c7223 */ /* 0x000fe20000010007 */
[----:B------:R-:W-:Y:S01]  /*1d770*/  FFMA.FTZ R77, R96, R14, R17 ;  /* 0x0000000e604d7223 */ /* 0x000fe20000010011 */
[----:B------:R-:W-:-:S05]  /*1d780*/  FFMA.FTZ R78, R99, R13, R8 ;  /* 0x0000000d634e7223 */ /* 0x000fca0000010008 */
[----:B------:R0:W-:Y:S02]  /*1d790*/  STG.E.128 desc[UR6][R88.64], R76 ;  /* 0x0000004c58007986 */ /* 0x0001e4000c101d06 */
.L_x_27512:
[----:B------:R-:W-:Y:S05]  /*1d7a0*/  BSYNC.RECONVERGENT B0 ;  /* 0x0000000000007941 */ /* 0x000fea0003800200 */
.L_x_27511:
[----:B------:R-:W-:Y:S02]  /*1d7b0*/  UIADD3 UR14, UPT, UPT, UR14, UR12, URZ ;  /* 0x0000000c0e0e7290 */ /* 0x000fe4000fffe0ff */
[----:B------:R-:W-:Y:S02]  /*1d7c0*/  UPLOP3.LUT UP2, UPT, UPT, UPT, UP2, 0x40, 0x4 ;  /* 0x000000000004789c */ /* 0x000fe40003f4e820 */
[----:B------:R-:W-:-:S09]  /*1d7d0*/  UISETP.GE.AND UP1, UPT, UR14, UR13, UPT ;  /* 0x0000000d0e00728c */ /* 0x000fd2000bf26270 */
[----:B------:R-:W-:Y:S05]  /*1d7e0*/  BRA.U !UP1, `(.L_x_27513) ;  /* 0xfffffe3d098c7547 */ /* 0x000fea000b83ffff */
[----:B------:R-:W-:Y:S05]  /*1d7f0*/  EXIT ;  /* 0x000000000000794d */ /* 0x000fea0003800000 */
.L_x_27514:
        /* <DEDUP_REMOVED lines=16> */
.L_x_34116:


//--------------------- .text._ZN10layer_norm13ln_fwd_kernelINS_13Kernel_traitsI6__halfffffjLj5120ELj1ELj1ELj4ELj16ENS_18Kernel_traits_baseILj5120ES2_ffffjLj128EEEEELb1ELb0ELb0ELb1EEEvNS_9FwdParamsE --------------------------
	.section	.text._ZN10layer_norm13ln_fwd_kernelINS_13Kernel_traitsI6__halfffffjLj5120ELj1ELj1ELj4ELj16ENS_18Kernel_traits_baseILj5120ES2_ffffjLj128EEEEELb1ELb0ELb0ELb1EEEvNS_9FwdParamsE,"ax",@progbits
	.align	128
        .global         _ZN10layer_norm13ln_fwd_kernelINS_13Kernel_traitsI6__halfffffjLj5120ELj1ELj1ELj4ELj16ENS_18Kernel_traits_baseILj5120ES2_ffffjLj128EEEEELb1ELb0ELb0ELb1EEEvNS_9FwdParamsE
        .type           _ZN10layer_norm13ln_fwd_kernelINS_13Kernel_traitsI6__halfffffjLj5120ELj1ELj1ELj4ELj16ENS_18Kernel_traits_baseILj5120ES2_ffffjLj128EEEEELb1ELb0ELb0ELb1EEEvNS_9FwdParamsE,@function
        .size           _ZN10layer_norm13ln_fwd_kernelINS_13Kernel_traitsI6__halfffffjLj5120ELj1ELj1ELj4ELj16ENS_18Kernel_traits_baseILj5120ES2_ffffjLj128EEEEELb1ELb0ELb0ELb1EEEvNS_9FwdParamsE,(.L_x_34117 - _ZN10layer_norm13ln_fwd_kernelINS_13Kernel_traitsI6__halfffffjLj5120ELj1ELj1ELj4ELj16ENS_18Kernel_traits_baseILj5120ES2_ffffjLj128EEEEELb1ELb0ELb0ELb1EEEvNS_9FwdParamsE)
        .other          _ZN10layer_norm13ln_fwd_kernelINS_13Kernel_traitsI6__halfffffjLj5120ELj1ELj1ELj4ELj16ENS_18Kernel_traits_baseILj5120ES2_ffffjLj128EEEEELb1ELb0ELb0ELb1EEEvNS_9FwdParamsE,@"STO_CUDA_ENTRY STV_DEFAULT"
_ZN10layer_norm13ln_fwd_kernelINS_13Kernel_traitsI6__halfffffjLj5120ELj1ELj1ELj4ELj16ENS_18Kernel_traits_baseILj5120ES2_ffffjLj128EEEEELb1ELb0ELb0ELb1EEEvNS_9FwdParamsE:
.text._ZN10layer_norm13ln_fwd_kernelINS_13Kernel_traitsI6__halfffffjLj5120ELj1ELj1ELj4ELj16ENS_18Kernel_traits_baseILj5120ES2_ffffjLj128EEEEELb1ELb0ELb0ELb1EEEvNS_9FwdParamsE:
[----:B------:R-:W-:Y:S01]  /*0000*/  LDC R1, c[0x0][0x37c] ;  /* 0x0000df00ff017b82 */ /* 0x000fe20000000800 */
[----:B------:R-:W0:Y:S07]  /*0010*/  LDCU.U8 UR4, c[0x0][0x464] ;  /* 0x00008c80ff0477ac */ /* 0x000e2e0008000000 */
[----:B------:R-:W1:Y:S01]  /*0020*/  LDC R66, c[0x0][0x458] ;  /* 0x00011600ff427b82 */ /* 0x000e620000000800 */
[----:B------:R-:W2:Y:S01]  /*0030*/  LDCU.64 UR12, c[0x0][0x450] ;  /* 0x00008a00ff0c77ac */ /* 0x000ea20008000a00 */
[----:B------:R-:W3:Y:S06]  /*0040*/  LDCU.64 UR10, c[0x0][0x358] ;  /* 0x00006b00ff0a77ac */ /* 0x000eec0008000a00 */
[----:B------:R-:W1:Y:S01]  /*0050*/  LDC R67, c[0x0][0x45c] ;  /* 0x00011700ff437b82 */ /* 0x000e620000000800 */
[----:B0-----:R-:W-:Y:S01]  /*0060*/  ISETP.NE.AND P0, PT, RZ, UR4, PT ;  /* 0x00000004ff007c0c */ /* 0x001fe2000bf05270 */
[----:B------:R-:W0:Y:S01]  /*0070*/  LDCU.64 UR4, c[0x0][0x438] ;  /* 0x00008700ff0477ac */ /* 0x000e220008000a00 */
[----:B--2---:R-:W-:-:S02]  /*0080*/  IMAD.U32 R2, RZ, RZ, UR12 ;  /* 0x0000000cff027e24 */ /* 0x004fc4000f8e00ff */
[----:B------:R-:W-:-:S09]  /*0090*/  IMAD.U32 R3, RZ, RZ, UR13 ;  /* 0x0000000dff037e24 */ /* 0x000fd2000f8e00ff */
[----:B---3--:R-:W2:Y:S01]  /*00a0*/  @P0 LDG.E.64 R2, desc[UR10][R2.64] ;  /* 0x0000000a02020981 */ /* 0x008ea2000c1e1b00 */
[----:B------:R-:W3:Y:S03]  /*00b0*/  @P0 LDC R7, c[0x0][0x460] ;  /* 0x00011800ff070b82 */ /* 0x000ee60000000800 */
[----:B-1----:R-:W3:Y:S01]  /*00c0*/  @P0 LDG.E.64 R4, desc[UR10][R66.64] ;  /* 0x0000000a42040981 */ /* 0x002ee2000c1e1b00 */
[----:B0-----:R-:W-:Y:S01]  /*00d0*/  UISETP.NE.U32.AND UP0, UPT, UR4, URZ, UPT ;  /* 0x000000ff0400728c */ /* 0x001fe2000bf05070 */
[----:B------:R-:W0:Y:S03]  /*00e0*/  S2R R23, SR_TID.X ;  /* 0x0000000000177919 */ /* 0x000e260000002100 */
[----:B------:R-:W0:Y:S01]  /*00f0*/  S2UR UR18, SR_CTAID.X ;  /* 0x00000000001279c3 */ /* 0x000e220000002500 */
[----:B------:R-:W-:-:S07]  /*0100*/  UISETP.NE.AND.EX UP0, UPT, UR5, URZ, UPT, UP0 ;  /* 0x000000ff0500728c */ /* 0x000fce000bf05300 */
[----:B------:R-:W0:Y:S02]  /*0110*/  LDC R80, c[0x0][0x360] ;  /* 0x0000d800ff507b82 */ /* 0x000e240000000800 */
[----:B0-----:R-:W-:Y:S01]  /*0120*/  IMAD R80, R80, UR18, R23 ;  /* 0x0000001250507c24 */ /* 0x001fe2000f8e0217 */
[----:B--2---:R-:W-:Y:S02]  /*0130*/  @P0 R2UR UR12, R2 ;  /* 0x00000000020c02ca */ /* 0x004fe400000e0000 */
[----:B------:R-:W-:Y:S02]  /*0140*/  @P0 R2UR UR13, R3 ;  /* 0x00000000030d02ca */ /* 0x000fe400000e0000 */
[----:B---3--:R-:W-:-:S04]  /*0150*/  @P0 IADD3 R66, P1, PT, R4, R7, RZ ;  /* 0x0000000704420210 */ /* 0x008fc80007f3e0ff */
[----:B------:R-:W-:-:S04]  /*0160*/  @P0 IADD3.X R67, PT, PT, RZ, R5, RZ, P1, !PT ;  /* 0x00000005ff430210 */ /* 0x000fc80000ffe4ff */
[--C-:B------:R-:W-:Y:S01]  /*0170*/  SHF.R.U64 R11, R66, 0x2, R67.reuse ;  /* 0x00000002420b7819 */ /* 0x100fe20000001243 */
[----:B------:R-:W-:Y:S01]  /*0180*/  UIADD3 UR22, UPT, UPT, UR12, -0x61c88647, URZ ;  /* 0x9e3779b90c167890 */ /* 0x000fe2000fffe0ff */
[----:B------:R-:W-:Y:S01]  /*0190*/  SHF.R.U32.HI R10, RZ, 0x2, R67 ;  /* 0x00000002ff0a7819 */ /* 0x000fe20000011643 */
[----:B------:R-:W-:Y:S02]  /*01a0*/  UIADD3 UR23, UPT, UPT, UR13, -0x4498517b, URZ ;  /* 0xbb67ae850d177890 */ /* 0x000fe4000fffe0ff */
[----:B------:R-:W-:Y:S02]  /*01b0*/  UIADD3 UR24, UPT, UPT, UR12, 0x3c6ef372, URZ ;  /* 0x3c6ef3720c187890 */ /* 0x000fe4000fffe0ff */
        /* <DEDUP_REMOVED lines=41> */
.L_x_27515:
        /* <DEDUP_REMOVED lines=9> */
[----:B------:R-:W-:Y:S01]  /*04e0*/  CS2R R72, SRZ ;  /* 0x0000000000487805 */ /* 0x000fe2000001ff00 */
[----:B0-----:R-:W-:-:S05]  /*04f0*/  IMAD.WIDE.U32 R22, R23, 0x8, R2 ;  /* 0x0000000817167825 */ /* 0x001fca00078e0002 */
        /* <DEDUP_REMOVED lines=11> */
.L_x_27516:
[----:B------:R-:W1:Y:S02]  /*05b0*/  LDCU UR4, c[0x0][0x384] ;  /* 0x00007080ff0477ac */ /* 0x000e640008000800 */
[----:B-1----:R-:W-:-:S06]  /*05c0*/  UISETP.GE.AND UP0, UPT, UR18, UR4, UPT ;  /* 0x000000041200728c */ /* 0x002fcc000bf06270 */
[----:B------:R-:W-:-:S13]  /*05d0*/  PLOP3.LUT P0, PT, PT, PT, UP0, 0x80, 0x8 ;  /* 0x000000000008781c */ /* 0x000fda0003f0f008 */
[----:B------:R-:W-:Y:S05]  /*05e0*/  @P0 EXIT ;  /* 0x000000000000094d */ /* 0x000fea0003800000 */
[----:B-----5:R-:W-:Y:S01]  /*05f0*/  IMAD.MOV.U32 R119, RZ, RZ, R2 ;  /* 0x000000ffff777224 */ /* 0x020fe200078e0002 */
[--C-:B------:R-:W-:Y:S01]  /*0600*/  SHF.R.U64 R112, R2, 0x10, R3.reuse ;  /* 0x0000001002707819 */ /* 0x100fe20000001203 */
[--C-:B------:R-:W-:Y:S01]  /*0610*/  IMAD.MOV.U32 R0, RZ, RZ, R3.reuse ;  /* 0x000000ffff007224 */ /* 0x100fe200078e0003 */
[----:B------:R-:W-:Y:S01]  /*0620*/  SHF.R.U32.HI R111, RZ, 0x10, R3 ;  /* 0x00000010ff6f7819 */ /* 0x000fe20000011603 */
[----:B------:R-:W-:Y:S01]  /*0630*/  IMAD.MOV.U32 R117, RZ, RZ, R6 ;  /* 0x000000ffff757224 */ /* 0x000fe200078e0006 */
[----:B------:R-:W-:Y:S01]  /*0640*/  MOV R3, R7 ;  /* 0x0000000700037202 */ /* 0x000fe20000000f00 */
[----:B------:R-:W-:Y:S01]  /*0650*/  IMAD.MOV.U32 R2, RZ, RZ, R5 ;  /* 0x000000ffff027224 */ /* 0x000fe200078e0005 */
[----:B------:R-:W-:Y:S01]  /*0660*/  PRMT R119, R0, 0x5410, R119 ;  /* 0x0000541000777816 */ /* 0x000fe20000000077 */
[----:B------:R-:W-:Y:S01]  /*0670*/  IMAD.HI.U32 R0, R11, -0x2daee0ad, RZ ;  /* 0xd2511f530b007827 */ /* 0x000fe200078e00ff */
[----:B------:R-:W-:Y:S01]  /*0680*/  PRMT R117, R3, 0x5410, R117 ;  /* 0x0000541003757816 */ /* 0x000fe20000000075 */
[----:B------:R-:W1:Y:S01]  /*0690*/  LDCU.64 UR4, c[0x0][0x3e0] ;  /* 0x00007c00ff0477ac */ /* 0x000e620008000a00 */
[----:B------:R-:W-:Y:S01]  /*06a0*/  MOV R118, R4 ;  /* 0x0000000400767202 */ /* 0x000fe20000000f00 */
[----:B------:R-:W-:Y:S01]  /*06b0*/  IMAD.HI.U32 R3, R80, -0x326172a9, RZ ;  /* 0xcd9e8d5750037827 */ /* 0x000fe200078e00ff */
[--C-:B------:R-:W-:Y:S01]  /*06c0*/  SHF.R.U64 R110, R4, 0x10, R5.reuse ;  /* 0x00000010046e7819 */ /* 0x100fe20000001205 */
[----:B------:R-:W2:Y:S01]  /*06d0*/  LDCU UR8, c[0x0][0x404] ;  /* 0x00008080ff0877ac */ /* 0x000ea20008000800 */
[----:B------:R-:W-:Y:S01]  /*06e0*/  SHF.R.U32.HI R109, RZ, 0x10, R5 ;  /* 0x00000010ff6d7819 */ /* 0x000fe20000011605 */
[----:B------:R-:W-:Y:S01]  /*06f0*/  IMAD.MOV.U32 R116, RZ, RZ, R8 ;  /* 0x000000ffff747224 */ /* 0x000fe200078e0008 */
[----:B------:R-:W-:Y:S01]  /*0700*/  SHF.R.U64 R108, R6, 0x10, R7 ;  /* 0x00000010066c7819 */ /* 0x000fe20000001207 */
[----:B------:R-:W-:Y:S01]  /*0710*/  IMAD.MOV.U32 R4, RZ, RZ, R9 ;  /* 0x000000ffff047224 */ /* 0x000fe200078e0009 */
[----:B------:R-:W-:Y:S01]  /*0720*/  SHF.R.U32.HI R107, RZ, 0x10, R7 ;  /* 0x00000010ff6b7819 */ /* 0x000fe20000011607 */
[----:B------:R-:W-:Y:S01]  /*0730*/  IMAD.MOV.U32 R5, RZ, RZ, R29 ;  /* 0x000000ffff057224 */ /* 0x000fe200078e001d */
[----:B------:R-:W-:Y:S01]  /*0740*/  MOV R115, R28 ;  /* 0x0000001c00737202 */ /* 0x000fe20000000f00 */
[----:B------:R-:W-:Y:S01]  /*0750*/  IMAD.MOV.U32 R114, RZ, RZ, R30 ;  /* 0x000000ffff727224 */ /* 0x000fe200078e001e */
[--C-:B------:R-:W-:Y:S01]  /*0760*/  SHF.R.U64 R95, R30, 0x10, R31.reuse ;  /* 0x000000101e5f7819 */ /* 0x100fe2000000121f */
[----:B------:R-:W-:Y:S01]  /*0770*/  IMAD.MOV.U32 R113, RZ, RZ, R32 ;  /* 0x000000ffff717224 */ /* 0x000fe200078e0020 */
[----:B------:R-:W-:Y:S01]  /*0780*/  SHF.R.U32.HI R7, RZ, 0x10, R31 ;  /* 0x00000010ff077819 */ /* 0x000fe2000001161f */
[----:B------:R-:W3:Y:S01]  /*0790*/  LDCU UR9, c[0x0][0x408] ;  /* 0x00008100ff0977ac */ /* 0x000ee20008000800 */
[----:B------:R-:W-:-:S02]  /*07a0*/  LOP3.LUT R0, R0, UR13, RZ, 0x3c, !PT ;  /* 0x0000000d00007c12 */ /* 0x000fc4000f8e3cff */
[----:B------:R-:W-:Y:S01]  /*07b0*/  LOP3.LUT R3, R10, UR12, R3, 0x96, !PT ;  /* 0x0000000c0a037c12 */ /* 0x000fe2000f8e9603 */
[----:B-1----:R-:W-:Y:S01]  /*07c0*/  UISETP.NE.U32.AND UP0, UPT, UR4, URZ, UPT ;  /* 0x000000ff0400728c */ /* 0x002fe2000bf05070 */
[----:B------:R-:W-:Y:S01]  /*07d0*/  PRMT R118, R2, 0x5410, R118 ;  /* 0x0000541002767816 */ /* 0x000fe20000000076 */
[----:B------:R-:W-:Y:S01]  /*07e0*/  IMAD.HI.U32 R2, R0, -0x326172a9, RZ ;  /* 0xcd9e8d5700027827 */ /* 0x000fe200078e00ff */
[----:B------:R-:W-:Y:S01]  /*07f0*/  PRMT R116, R4, 0x5410, R116 ;  /* 0x0000541004747816 */ /* 0x000fe20000000074 */
[----:B------:R-:W-:Y:S01]  /*0800*/  UISETP.NE.AND.EX UP0, UPT, UR5, URZ, UPT, UP0 ;  /* 0x000000ff0500728c */ /* 0x000fe2000bf05300 */
[----:B------:R-:W-:Y:S01]  /*0810*/  PRMT R115, R5, 0x5410, R115 ;  /* 0x0000541005737816 */ /* 0x000fe20000000073 */
[----:B------:R-:W-:Y:S01]  /*0820*/  IMAD R5, R80, -0x326172a9, RZ ;  /* 0xcd9e8d5750057824 */ /* 0x000fe200078e02ff */
[----:B------:R-:W-:Y:S01]  /*0830*/  PRMT R95, R7, 0x5410, R95 ;  /* 0x00005410075f7816 */ /* 0x000fe2000000005f */
[----:B------:R-:W-:Y:S01]  /*0840*/  IMAD R7, R11, -0x2daee0ad, RZ ;  /* 0xd2511f530b077824 */ /* 0x000fe200078e02ff */
[----:B------:R-:W-:Y:S01]  /*0850*/  MOV R6, R31 ;  /* 0x0000001f00067202 */ /* 0x000fe20000000f00 */
[----:B------:R-:W-:Y:S01]  /*0860*/  IMAD.HI.U32 R4, R3, -0x2daee0ad, RZ ;  /* 0xd2511f5303047827 */ /* 0x000fe200078e00ff */
[----:B------:R-:W-:Y:S01]  /*0870*/  LOP3.LUT R2, R5, UR22, R2, 0x96, !PT ;  /* 0x0000001605027c12 */ /* 0x000fe2000f8e9602 */
[----:B------:R-:W1:Y:S01]  /*0880*/  LDCU UR19, c[0x0][0x388] ;  /* 0x00007100ff1377ac */ /* 0x000e620008000800 */
[----:B------:R-:W-:Y:S01]  /*0890*/  SHF.R.U64 R106, R8, 0x10, R9 ;  /* 0x00000010086a7819 */ /* 0x000fe20000001209 */
[----:B------:R-:W-:Y:S01]  /*08a0*/  IMAD.MOV.U32 R8, RZ, RZ, R33 ;  /* 0x000000ffff087224 */ /* 0x000fe200078e0021 */
[----:B------:R-:W-:Y:S01]  /*08b0*/  LOP3.LUT R4, R7, UR23, R4, 0x96, !PT ;  /* 0x0000001707047c12 */ /* 0x000fe2000f8e9604 */
[----:B------:R-:W-:Y:S01]  /*08c0*/  IMAD R5, R0, -0x326172a9, RZ ;  /* 0xcd9e8d5700057824 */ /* 0x000fe200078e02ff */
[----:B------:R-:W-:Y:S01]  /*08d0*/  PRMT R114, R6, 0x5410, R114 ;  /* 0x0000541006727816 */ /* 0x000fe20000000072 */
[----:B------:R-:W-:Y:S01]  /*08e0*/  IMAD R6, R3, -0x2daee0ad, RZ ;  /* 0xd2511f5303067824 */ /* 0x000fe200078e02ff */
[----:B------:R-:W-:Y:S01]  /*08f0*/  PRMT R113, R8, 0x5410, R113 ;  /* 0x0000541008717816 */ /* 0x000fe20000000071 */
[----:B------:R-:W-:Y:S01]  /*0900*/  IMAD.HI.U32 R0, R4, -0x326172a9, RZ ;  /* 0xcd9e8d5704007827 */ /* 0x000fe200078e00ff */
[----:B------:R-:W-:Y:S01]  /*0910*/  SHF.R.U32.HI R104, RZ, 0x10, R9 ;  /* 0x00000010ff687819 */ /* 0x000fe20000011609 */
[----:B------:R-:W4:Y:S01]  /*0920*/  LDCU.U8 UR20, c[0x0][0x410] ;  /* 0x00008200ff1477ac */ /* 0x000f220008000000 */
[--C-:B------:R-:W-:Y:S01]  /*0930*/  SHF.R.U64 R91, R32, 0x10, R33.reuse ;  /* 0x00000010205b7819 */ /* 0x100fe20000001221 */
[----:B------:R-:W-:Y:S01]  /*0940*/  IMAD.HI.U32 R3, R2, -0x2daee0ad, RZ ;  /* 0xd2511f5302037827 */ /* 0x000fe200078e00ff */
[----:B------:R-:W-:Y:S01]  /*0950*/  SHF.R.U32.HI R9, RZ, 0x10, R33 ;  /* 0x00000010ff097819 */ /* 0x000fe20000011621 */
[----:B------:R-:W0:Y:S01]  /*0960*/  LDCU UR21, c[0x0][0x400] ;  /* 0x00008000ff1577ac */ /* 0x000e220008000800 */
[----:B------:R-:W-:Y:S01]  /*0970*/  MOV R7, R78 ;  /* 0x0000004e00077202 */ /* 0x000fe20000000f00 */
[----:B------:R-:W-:Y:S01]  /*0980*/  IMAD.MOV.U32 R8, RZ, RZ, R79 ;  /* 0x000000ffff087224 */ /* 0x000fe200078e004f */
[----:B------:R-:W-:Y:S01]  /*0990*/  LOP3.LUT R0, R5, UR24, R0, 0x96, !PT ;  /* 0x0000001805007c12 */ /* 0x000fe2000f8e9600 */
[----:B------:R-:W-:Y:S01]  /*09a0*/  IMAD R5, R4, -0x326172a9, RZ ;  /* 0xcd9e8d5704057824 */ /* 0x000fe200078e02ff */
[----:B------:R-:W-:Y:S01]  /*09b0*/  LOP3.LUT R3, R6, UR25, R3, 0x96, !PT ;  /* 0x0000001906037c12 */ /* 0x000fe2000f8e9603 */
[----:B------:R-:W0:Y:S01]  /*09c0*/  LDCU.64 UR14, c[0x0][0x3a0] ;  /* 0x00007400ff0e77ac */ /* 0x000e220008000a00 */
[----:B------:R-:W-:Y:S01]  /*09d0*/  PRMT R91, R9, 0x5410, R91 ;  /* 0x00005410095b7816 */ /* 0x000fe2000000005b */
[----:B------:R-:W-:Y:S01]  /*09e0*/  IMAD.MOV.U32 R9, RZ, RZ, R76 ;  /* 0x000000ffff097224 */ /* 0x000fe200078e004c */
[----:B------:R-:W-:Y:S01]  /*09f0*/  PRMT R122, R8, 0x5410, R7 ;  /* 0x00005410087a7816 */ /* 0x000fe20000000007 */
[----:B------:R-:W-:Y:S01]  /*0a00*/  IMAD R7, R2, -0x2daee0ad, RZ ;  /* 0xd2511f5302077824 */ /* 0x000fe200078e02ff */
[----:B------:R-:W-:Y:S01]  /*0a10*/  MOV R6, R77 ;  /* 0x0000004d00067202 */ /* 0x000fe20000000f00 */
[----:B------:R-:W-:Y:S01]  /*0a20*/  IMAD.HI.U32 R2, R3, -0x326172a9, RZ ;  /* 0xcd9e8d5703027827 */ /* 0x000fe200078e00ff */
[----:B------:R-:W-:Y:S01]  /*0a30*/  PRMT R121, R121, 0x5410, R9 ;  /* 0x0000541079797816 */ /* 0x000fe20000000009 */
[----:B------:R-:W0:Y:S01]  /*0a40*/  LDCU.64 UR16, c[0x0][0x380] ;  /* 0x00007000ff1077ac */ /* 0x000e220008000a00 */
[----:B------:R-:W-:Y:S01]  /*0a50*/  PRMT R112, R112, 0x5410, R112 ;  /* 0x0000541070707816 */ /* 0x000fe20000000070 */
[----:B------:R-:W-:Y:S01]  /*0a60*/  IMAD.HI.U32 R4, R0, -0x2daee0ad, RZ ;  /* 0xd2511f5300047827 */ /* 0x000fe200078e00ff */
[----:B------:R-:W-:Y:S01]  /*0a70*/  LOP3.LUT R2, R5, UR26, R2, 0x96, !PT ;  /* 0x0000001a05027c12 */ /* 0x000fe2000f8e9602 */
[----:B------:R-:W-:Y:S01]  /*0a80*/  UPLOP3.LUT UP2, UPT, UPT, UPT, UPT, 0x40, 0x4 ;  /* 0x000000000004789c */ /* 0x000fe20003f4e870 */
[----:B------:R-:W-:Y:S01]  /*0a90*/  PRMT R121, R6, 0x7610, R121 ;  /* 0x0000761006797816 */ /* 0x000fe20000000079 */
[----:B------:R-:W-:Y:S01]  /*0aa0*/  IMAD R6, R0, -0x2daee0ad, RZ ;  /* 0xd2511f5300067824 */ /* 0x000fe200078e02ff */
[----:B------:R-:W-:Y:S01]  /*0ab0*/  LOP3.LUT R4, R7, UR27, R4, 0x96, !PT ;  /* 0x0000001b07047c12 */ /* 0x000fe2000f8e9604 */
[----:B------:R-:W-:Y:S01]  /*0ac0*/  IMAD R3, R3, -0x326172a9, RZ ;  /* 0xcd9e8d5703037824 */ /* 0x000fe200078e02ff */
[----:B------:R-:W-:Y:S01]  /*0ad0*/  SHF.R.U64 R7, R82, 0x10, R83 ;  /* 0x0000001052077819 */ /* 0x000fe20000001253 */
[----:B------:R-:W-:Y:S01]  /*0ae0*/  IMAD.HI.U32 R5, R2, -0x2daee0ad, RZ ;  /* 0xd2511f5302057827 */ /* 0x000fe200078e00ff */
[----:B------:R-:W-:-:S02]  /*0af0*/  PRMT R109, R109, 0x5410, R109 ;  /* 0x000054106d6d7816 */ /* 0x000fc4000000006d */
[----:B------:R-:W-:Y:S01]  /*0b00*/  PRMT R112, R7, 0x7610, R112 ;  /* 0x0000761007707816 */ /* 0x000fe20000000070 */
[----:B------:R-:W-:Y:S01]  /*0b10*/  IMAD.HI.U32 R0, R4, -0x326172a9, RZ ;  /* 0xcd9e8d5704007827 */ /* 0x000fe200078e00ff */
[----:B------:R-:W-:Y:S02]  /*0b20*/  LOP3.LUT R5, R6, UR29, R5, 0x96, !PT ;  /* 0x0000001d06057c12 */ /* 0x000fe4000f8e9605 */
[----:B------:R-:W-:Y:S01]  /*0b30*/  SHF.R.U32.HI R6, RZ, 0x10, R23 ;  /* 0x00000010ff067819 */ /* 0x000fe20000011617 */
[----:B------:R-:W-:Y:S01]  /*0b40*/  IMAD R7, R2, -0x2daee0ad, RZ ;  /* 0xd2511f5302077824 */ /* 0x000fe200078e02ff */
[----:B------:R-:W-:Y:S01]  /*0b50*/  LOP3.LUT R0, R3, UR28, R0, 0x96, !PT ;  /* 0x0000001c03007c12 */ /* 0x000fe2000f8e9600 */
[----:B------:R-:W-:Y:S01]  /*0b60*/  IMAD R3, R4, -0x326172a9, RZ ;  /* 0xcd9e8d5704037824 */ /* 0x000fe200078e02ff */
[----:B------:R-:W-:Y:S01]  /*0b70*/  PRMT R109, R6, 0x7610, R109 ;  /* 0x00007610066d7816 */ /* 0x000fe2000000006d */
[----:B------:R-:W-:Y:S01]  /*0b80*/  IMAD.HI.U32 R2, R5, -0x326172a9, RZ ;  /* 0xcd9e8d5705027827 */ /* 0x000fe200078e00ff */
[----:B------:R-:W-:-:S02]  /*0b90*/  PRMT R107, R107, 0x5410, R107 ;  /* 0x000054106b6b7816 */ /* 0x000fc4000000006b */
[----:B------:R-:W-:Y:S01]  /*0ba0*/  SHF.R.U64 R101, R28, 0x10, R29 ;  /* 0x000000101c657819 */ /* 0x000fe2000000121d */
[C---:B------:R-:W-:Y:S01]  /*0bb0*/  IMAD.HI.U32 R4, R0.reuse, -0x2daee0ad, RZ ;  /* 0xd2511f5300047827 */ /* 0x040fe200078e00ff */
[----:B------:R-:W-:Y:S02]  /*0bc0*/  LOP3.LUT R2, R3, UR30, R2, 0x96, !PT ;  /* 0x0000001e03027c12 */ /* 0x000fe4000f8e9602 */
[----:B------:R-:W-:Y:S01]  /*0bd0*/  PRMT R111, R111, 0x5410, R111 ;  /* 0x000054106f6f7816 */ /* 0x000fe2000000006f */
[----:B------:R-:W-:Y:S01]  /*0be0*/  IMAD R6, R0, -0x2daee0ad, RZ ;  /* 0xd2511f5300067824 */ /* 0x000fe200078e02ff */
[----:B------:R-:W-:Y:S01]  /*0bf0*/  LOP3.LUT R4, R7, UR31, R4, 0x96, !PT ;  /* 0x0000001f07047c12 */ /* 0x000fe2000f8e9604 */
[----:B------:R-:W-:Y:S01]  /*0c00*/  IMAD R5, R5, -0x326172a9, RZ ;  /* 0xcd9e8d5705057824 */ /* 0x000fe200078e02ff */
[----:B------:R-:W-:Y:S01]  /*0c10*/  SHF.R.U32.HI R7, RZ, 0x10, R21 ;  /* 0x00000010ff077819 */ /* 0x000fe20000011615 */
[----:B------:R-:W-:Y:S01]  /*0c20*/  IMAD.HI.U32 R3, R2, -0x2daee0ad, RZ ;  /* 0xd2511f5302037827 */ /* 0x000fe200078e00ff */
[----:B------:R-:W-:-:S02]  /*0c30*/  PRMT R101, R101, 0x5410, R101 ;  /* 0x0000541065657816 */ /* 0x000fc40000000065 */
[----:B------:R-:W-:Y:S01]  /*0c40*/  PRMT R107, R7, 0x7610, R107 ;  /* 0x00007610076b7816 */ /* 0x000fe2000000006b */
[----:B------:R-:W-:Y:S01]  /*0c50*/  IMAD.HI.U32 R0, R4, -0x326172a9, RZ ;  /* 0xcd9e8d5704007827 */ /* 0x000fe200078e00ff */
[----:B------:R-:W-:Y:S02]  /*0c60*/  LOP3.LUT R3, R6, UR33, R3, 0x96, !PT ;  /* 0x0000002106037c12 */ /* 0x000fe4000f8e9603 */
[----:B------:R-:W-:Y:S01]  /*0c70*/  SHF.R.U64 R6, R16, 0x10, R17 ;  /* 0x0000001010067819 */ /* 0x000fe20000001211 */
[----:B------:R-:W-:Y:S01]  /*0c80*/  IMAD.MOV.U32 R8, RZ, RZ, R74 ;  /* 0x000000ffff087224 */ /* 0x000fe200078e004a */
[----:B------:R-:W-:Y:S01]  /*0c90*/  LOP3.LUT R0, R5, UR32, R0, 0x96, !PT ;  /* 0x0000002005007c12 */ /* 0x000fe2000f8e9600 */
[----:B------:R-:W-:Y:S01]  /*0ca0*/  IMAD.MOV.U32 R9, RZ, RZ, R75 ;  /* 0x000000ffff097224 */ /* 0x000fe200078e004b */
[----:B------:R-:W-:Y:S01]  /*0cb0*/  PRMT R108, R108, 0x5410, R108 ;  /* 0x000054106c6c7816 */ /* 0x000fe2000000006c */
[----:B------:R-:W-:Y:S01]  /*0cc0*/  IMAD R5, R4, -0x326172a9, RZ ;  /* 0xcd9e8d5704057824 */ /* 0x000fe200078e02ff */
[----:B------:R-:W-:Y:S01]  /*0cd0*/  PRMT R101, R6, 0x7610, R101 ;  /* 0x0000761006657816 */ /* 0x000fe20000000065 */
[----:B------:R-:W-:Y:S01]  /*0ce0*/  IMAD R7, R2, -0x2daee0ad, RZ ;  /* 0xd2511f5302077824 */ /* 0x000fe200078e02ff */
[----:B------:R-:W-:Y:S01]  /*0cf0*/  PRMT R120, R9, 0x5410, R8 ;  /* 0x0000541009787816 */ /* 0x000fe20000000008 */
[----:B------:R-:W-:Y:S01]  /*0d00*/  IMAD.HI.U32 R2, R3, -0x326172a9, RZ ;  /* 0xcd9e8d5703027827 */ /* 0x000fe200078e00ff */
[----:B------:R-:W-:-:S02]  /*0d10*/  SHF.R.U32.HI R8, RZ, 0x10, R83 ;  /* 0x00000010ff087819 */ /* 0x000fc40000011653 */
[----:B------:R-:W-:Y:S01]  /*0d20*/  PRMT R110, R110, 0x5410, R110 ;  /* 0x000054106e6e7816 */ /* 0x000fe2000000006e */
[----:B------:R-:W-:Y:S01]  /*0d30*/  IMAD.HI.U32 R4, R0, -0x2daee0ad, RZ ;  /* 0xd2511f5300047827 */ /* 0x000fe200078e00ff */
[----:B------:R-:W-:Y:S02]  /*0d40*/  PRMT R111, R8, 0x7610, R111 ;  /* 0x00007610086f7816 */ /* 0x000fe4000000006f */
[----:B------:R-:W-:Y:S01]  /*0d50*/  SHF.R.U64 R8, R20, 0x10, R21 ;  /* 0x0000001014087819 */ /* 0x000fe20000001215 */
[----:B------:R-:W-:Y:S01]  /*0d60*/  IMAD R6, R0, -0x2daee0ad, RZ ;  /* 0xd2511f5300067824 */ /* 0x000fe200078e02ff */
[----:B------:R-:W-:Y:S01]  /*0d70*/  LOP3.LUT R2, R5, UR34, R2, 0x96, !PT ;  /* 0x0000002205027c12 */ /* 0x000fe2000f8e9602 */
[----:B------:R-:W-:Y:S01]  /*0d80*/  IMAD R3, R3, -0x326172a9, RZ ;  /* 0xcd9e8d5703037824 */ /* 0x000fe200078e02ff */
[----:B------:R-:W-:Y:S02]  /*0d90*/  LOP3.LUT R4, R7, UR35, R4, 0x96, !PT ;  /* 0x0000002307047c12 */ /* 0x000fe4000f8e9604 */
[----:B------:R-:W-:Y:S01]  /*0da0*/  PRMT R108, R8, 0x7610, R108 ;  /* 0x00007610086c7816 */ /* 0x000fe2000000006c */
[----:B------:R-:W-:Y:S01]  /*0db0*/  IMAD.HI.U32 R5, R2, -0x2daee0ad, RZ ;  /* 0xd2511f5302057827 */ /* 0x000fe200078e00ff */
[----:B------:R-:W-:-:S02]  /*0dc0*/  PRMT R106, R106, 0x5410, R106 ;  /* 0x000054106a6a7816 */ /* 0x000fc4000000006a */
[----:B------:R-:W-:Y:S01]  /*0dd0*/  SHF.R.U64 R9, R22, 0x10, R23 ;  /* 0x0000001016097819 */ /* 0x000fe20000001217 */
[----:B------:R-:W-:Y:S01]  /*0de0*/  IMAD.HI.U32 R0, R4, -0x326172a9, RZ ;  /* 0xcd9e8d5704007827 */ /* 0x000fe200078e00ff */
[----:B------:R-:W-:Y:S02]  /*0df0*/  SHF.R.U64 R8, R18, 0x10, R19 ;  /* 0x0000001012087819 */ /* 0x000fe40000001213 */
[----:B------:R-:W-:Y:S01]  /*0e00*/  SHF.R.U32.HI R100, RZ, 0x10, R29 ;  /* 0x00000010ff647819 */ /* 0x000fe2000001161d */
[----:B------:R-:W-:Y:S01]  /*0e10*/  IMAD R2, R2, -0x2daee0ad, RZ ;  /* 0xd2511f5302027824 */ /* 0x000fe200078e02ff */
[----:B------:R-:W-:Y:S02]  /*0e20*/  PRMT R110, R9, 0x7610, R110 ;  /* 0x00007610096e7816 */ /* 0x000fe4000000006e */
[----:B------:R-:W-:Y:S02]  /*0e30*/  PRMT R106, R8, 0x7610, R106 ;  /* 0x00007610086a7816 */ /* 0x000fe4000000006a */
[----:B------:R-:W-:-:S02]  /*0e40*/  PRMT R104, R104, 0x5410, R104 ;  /* 0x0000541068687816 */ /* 0x000fc40000000068 */
[----:B------:R-:W-:Y:S02]  /*0e50*/  PRMT R100, R100, 0x5410, R100 ;  /* 0x0000541064647816 */ /* 0x000fe40000000064 */
[----:B------:R-:W-:Y:S02]  /*0e60*/  SHF.R.U32.HI R9, RZ, 0x10, R19 ;  /* 0x00000010ff097819 */ /* 0x000fe40000011613 */
[----:B------:R-:W-:Y:S02]  /*0e70*/  SHF.R.U32.HI R8, RZ, 0x10, R17 ;  /* 0x00000010ff087819 */ /* 0x000fe40000011611 */
[----:B------:R-:W-:Y:S01]  /*0e80*/  LOP3.LUT R0, R3, UR36, R0, 0x96, !PT ;  /* 0x0000002403007c12 */ /* 0x000fe2000f8e9600 */
[----:B------:R-:W-:Y:S01]  /*0e90*/  IMAD R3, R4, -0x326172a9, RZ ;  /* 0xcd9e8d5704037824 */ /* 0x000fe200078e02ff */
[----:B------:R-:W-:Y:S02]  /*0ea0*/  LOP3.LUT R6, R6, UR37, R5, 0x96, !PT ;  /* 0x0000002506067c12 */ /* 0x000fe4000f8e9605 */
[--C-:B------:R-:W-:Y:S01]  /*0eb0*/  SHF.R.U64 R88, R14, 0x10, R15.reuse ;  /* 0x000000100e587819 */ /* 0x100fe2000000120f */
[----:B------:R-:W-:Y:S01]  /*0ec0*/  IMAD R90, R0, -0x2daee0ad, RZ ;  /* 0xd2511f53005a7824 */ /* 0x000fe200078e02ff */
[----:B------:R-:W-:-:S02]  /*0ed0*/  SHF.R.U32.HI R7, RZ, 0x10, R15 ;  /* 0x00000010ff077819 */ /* 0x000fc4000001160f */
[----:B------:R-:W-:Y:S01]  /*0ee0*/  PRMT R104, R9, 0x7610, R104 ;  /* 0x0000761009687816 */ /* 0x000fe20000000068 */
[----:B------:R-:W-:Y:S01]  /*0ef0*/  IMAD.HI.U32 R9, R0, -0x2daee0ad, RZ ;  /* 0xd2511f5300097827 */ /* 0x000fe200078e00ff */
[----:B------:R-:W-:Y:S02]  /*0f00*/  PRMT R100, R8, 0x7610, R100 ;  /* 0x0000761008647816 */ /* 0x000fe40000000064 */
[--C-:B------:R-:W-:Y:S01]  /*0f10*/  SHF.R.U64 R87, R12, 0x10, R13.reuse ;  /* 0x000000100c577819 */ /* 0x100fe2000000120d */
[C---:B------:R-:W-:Y:S01]  /*0f20*/  IMAD.HI.U32 R8, R6.reuse, -0x326172a9, RZ ;  /* 0xcd9e8d5706087827 */ /* 0x040fe200078e00ff */
[----:B------:R-:W-:Y:S02]  /*0f30*/  SHF.R.U32.HI R5, RZ, 0x10, R13 ;  /* 0x00000010ff057819 */ /* 0x000fe4000001160d */
[----:B------:R-:W-:Y:S01]  /*0f40*/  PRMT R88, R7, 0x5410, R88 ;  /* 0x0000541007587816 */ /* 0x000fe20000000058 */
[----:B------:R-:W-:Y:S01]  /*0f50*/  HFMA2 R7, -RZ, RZ, 0, 0 ;  /* 0x00000000ff077431 */ /* 0x000fe200000001ff */
[----:B------:R-:W-:Y:S01]  /*0f60*/  PRMT R87, R5, 0x5410, R87 ;  /* 0x0000541005577816 */ /* 0x000fe20000000057 */
[----:B------:R-:W-:Y:S01]  /*0f70*/  IMAD R6, R6, -0x326172a9, RZ ;  /* 0xcd9e8d5706067824 */ /* 0x000fe200078e02ff */
[----:B------:R-:W-:-:S02]  /*0f80*/  LOP3.LUT R9, R2, UR39, R9, 0x96, !PT ;  /* 0x0000002702097c12 */ /* 0x000fc4000f8e9609 */
[----:B------:R-:W-:Y:S02]  /*0f90*/  LOP3.LUT R8, R3, UR38, R8, 0x96, !PT ;  /* 0x0000002603087c12 */ /* 0x000fe4000f8e9608 */
[----:B01234-:R-:W-:-:S07]  /*0fa0*/  LOP3.LUT R66, R66, 0x3, RZ, 0xc0, !PT ;  /* 0x0000000342427812 */ /* 0x01ffce00078ec0ff */
.L_x_27780:
[----:B0-----:R-:W0:Y:S01]  /*0fb0*/  @UP0 LDCU.64 UR4, c[0x0][0x3e0] ;  /* 0x00007c00ff0407ac */ /* 0x001e220008000a00 */
[----:B------:R-:W1:Y:S01]  /*0fc0*/  S2R R105, SR_TID.X ;  /* 0x0000000000697919 */ /* 0x000e620000002100 */
[----:B------:R-:W2:Y:S01]  /*0fd0*/  LDC.64 R98, c[0x0][0x390] ;  /* 0x0000e400ff627b82 */ /* 0x000ea20000000a00 */
[----:B------:R-:W-:Y:S01]  /*0fe0*/  PLOP3.LUT P0, PT, PT, PT, UP0, 0x80, 0x8 ;  /* 0x000000000008781c */ /* 0x000fe20003f0f008 */
[----:B------:R-:W-:-:S04]  /*0ff0*/  UIMAD UR6, UR18, UR19, URZ ;  /* 0x00000013120672a4 */ /* 0x000fc8000f8e02ff */
[----:B------:R-:W-:-:S04]  /*1000*/  USHF.R.S32.HI UR7, URZ, 0x1f, UR6 ;  /* 0x0000001fff077899 */ /* 0x000fc80008011406 */
[----:B------:R-:W-:Y:S02]  /*1010*/  ULEA.HI UR7, UR7, UR6, URZ, 0x2 ;  /* 0x0000000607077291 */ /* 0x000fe4000f8f10ff */
[----:B0-----:R-:W-:-:S04]  /*1020*/  @UP0 UIMAD.WIDE UR4, UR18, 0x4, UR4 ;  /* 0x00000004120408a5 */ /* 0x001fc8000f8e0204 */
[----:B------:R-:W-:Y:S02]  /*1030*/  MOV R0, UR7 ;  /* 0x0000000700007c02 */ /* 0x000fe40008000f00 */
[----:B------:R-:W-:Y:S02]  /*1040*/  IMAD.U32 R2, RZ, RZ, UR4 ;  /* 0x00000004ff027e24 */ /* 0x000fe4000f8e00ff */
[----:B------:R-:W-:-:S05]  /*1050*/  IMAD.U32 R3, RZ, RZ, UR5 ;  /* 0x00000005ff037e24 */ /* 0x000fca000f8e00ff */
[----:B------:R-:W3:Y:S01]  /*1060*/  @P0 LDG.E R2, desc[UR10][R2.64] ;  /* 0x0000000a02020981 */ /* 0x000ee2000c1e1900 */
[----:B-1----:R-:W-:-:S05]  /*1070*/  LEA.HI.SX32 R5, R0, R105, 0x1e ;  /* 0x0000006900057211 */ /* 0x002fca00078ff2ff */
[----:B--2---:R-:W-:-:S06]  /*1080*/  IMAD.WIDE.U32 R28, R5, 0x10, R98 ;  /* 0x00000010051c7825 */ /* 0x004fcc00078e0062 */
[----:B------:R-:W5:Y:S01]  /*1090*/  LDG.E.128 R28, desc[UR10][R28.64] ;  /* 0x0000000a1c1c7981 */ /* 0x000f62000c1e1d00 */
[----:B------:R-:W-:Y:S01]  /*10a0*/  UISETP.NE.U32.AND UP1, UPT, UR14, URZ, UPT ;  /* 0x000000ff0e00728c */ /* 0x000fe2000bf25070 */
[----:B------:R-:W-:Y:S01]  /*10b0*/  IMAD.MOV.U32 R86, RZ, RZ, 0x2f800000 ;  /* 0x2f800000ff567424 */ /* 0x000fe200078e00ff */
[----:B------:R-:W-:Y:S02]  /*10c0*/  UMOV UR6, 0x3f800000 ;  /* 0x3f80000000067882 */ /* 0x000fe40000000000 */
[----:B------:R-:W-:Y:S01]  /*10d0*/  UISETP.NE.AND.EX UP1, UPT, UR15, URZ, UPT, UP1 ;  /* 0x000000ff0f00728c */ /* 0x000fe2000bf25310 */
[----:B---3--:R-:W-:-:S08]  /*10e0*/  @P0 R2UR UR6, R2 ;  /* 0x00000000020602ca */ /* 0x008fd000000e0000 */
[----:B------:R-:W-:Y:S07]  /*10f0*/  BRA.U !UP1, `(.L_x_27517) ;  /* 0x0000001109e47547 */ /* 0x000fee000b800000 */
[----:B------:R-:W0:Y:S02]  /*1100*/  LDC.64 R2, c[0x0][0x3a0] ;  /* 0x0000e800ff027b82 */ /* 0x000e240000000a00 */
[----:B0-----:R-:W-:-:S05]  /*1110*/  IMAD.WIDE.U32 R2, R5, 0x10, R2 ;  /* 0x0000001005027825 */ /* 0x001fca00078e0002 */
        /* <DEDUP_REMOVED lines=11> */
.L_x_33952:
[----:B------:R-:W-:Y:S05]  /*11d0*/  BRX R2 -0x11e0                                         (*"BRANCH_TARGETS .L_x_33953,.L_x_33954,.L_x_33955"*) ;  /* 0xffffffec02887949 */ /* 0x000fea000383ffff */
.L_x_33955:
[----:B------:R-:W-:Y:S01]  /*11e0*/  VIADD R4, R66, 0x1 ;  /* 0x0000000142047836 */ /* 0x000fe20000000000 */
[----:B------:R-:W-:Y:S01]  /*11f0*/  MOV R36, R8 ;  /* 0x0000000800247202 */ /* 0x000fe20000000f00 */
[----:B------:R-:W-:Y:S01]  /*1200*/  IMAD.MOV.U32 R0, RZ, RZ, R90 ;  /* 0x000000ffff007224 */ /* 0x000fe200078e005a */
[----:B------:R-:W-:Y:S06]  /*1210*/  BRA `(.L_x_27518) ;  /* 0x0000000000ec7947 */ /* 0x000fec0003800000 */
.L_x_33953:
[----:B------:R-:W-:Y:S01]  /*1220*/  IMAD.MOV.U32 R0, RZ, RZ, R90 ;  /* 0x000000ffff007224 */ /* 0x000fe200078e005a */
[----:B------:R-:W-:Y:S01]  /*1230*/  MOV R36, R9 ;  /* 0x0000000900247202 */ /* 0x000fe20000000f00 */
[----:B------:R-:W-:Y:S01]  /*1240*/  IMAD.MOV.U32 R4, RZ, RZ, 0x3 ;  /* 0x00000003ff047424 */ /* 0x000fe200078e00ff */
[----:B------:R-:W-:Y:S06]  /*1250*/  BRA `(.L_x_27518) ;  /* 0x0000000000dc7947 */ /* 0x000fec0003800000 */
.L_x_33954:
        /* <DEDUP_REMOVED lines=12> */
.L_x_27519:
        /* <DEDUP_REMOVED lines=43> */
.L_x_27518:
[----:B------:R-:W-:Y:S01]  /*15d0*/  I2FP.F32.U32 R3, R36 ;  /* 0x0000002400037245 */ /* 0x000fe20000201000 */
[----:B-----5:R-:W-:Y:S01]  /*15e0*/  FMUL.FTZ R28, R28, UR6 ;  /* 0x000000061c1c7c20 */ /* 0x020fe20008410000 */
[----:B------:R-:W-:Y:S01]  /*15f0*/  UMOV UR5, UR9 ;  /* 0x0000000900057c82 */ /* 0x000fe20008000000 */
[----:B------:R-:W-:Y:S01]  /*1600*/  ISETP.NE.AND P1, PT, R4, 0x1, PT ;  /* 0x000000010400780c */ /* 0x000fe20003f25270 */
[----:B------:R-:W-:Y:S01]  /*1610*/  UMOV UR4, UR8 ;  /* 0x0000000800047c82 */ /* 0x000fe20008000000 */
[----:B------:R-:W-:Y:S01]  /*1620*/  FFMA.FTZ R3, R3, R86, 1.1641532182693481445e-10 ;  /* 0x2f00000003037423 */ /* 0x000fe20000010056 */
[----:B------:R-:W-:-:S04]  /*1630*/  FMUL.FTZ R28, R28, UR5 ;  /* 0x000000051c1c7c20 */ /* 0x000fc80008410000 */
[----:B------:R-:W-:-:S04]  /*1640*/  FSETP.GTU.FTZ.AND P0, PT, R3, UR4, PT ;  /* 0x0000000403007c0b */ /* 0x000fc8000bf1c000 */
        /* <DEDUP_REMOVED lines=14> */
.L_x_27521:
        /* <DEDUP_REMOVED lines=12> */
.L_x_27522:
        /* <DEDUP_REMOVED lines=43> */
.L_x_27520:
[----:B------:R-:W-:Y:S01]  /*1aa0*/  I2FP.F32.U32 R3, R3 ;  /* 0x0000000300037245 */ /* 0x000fe20000201000 */
[----:B------:R-:W-:Y:S01]  /*1ab0*/  FMUL.FTZ R29, R29, UR6 ;  /* 0x000000061d1d7c20 */ /* 0x000fe20008410000 */
[----:B------:R-:W-:-:S03]  /*1ac0*/  ISETP.NE.AND P2, PT, R32, 0x1, PT ;  /* 0x000000012000780c */ /* 0x000fc60003f45270 */
[----:B------:R-:W-:Y:S01]  /*1ad0*/  FFMA.FTZ R3, R3, R86, 1.1641532182693481445e-10 ;  /* 0x2f00000003037423 */ /* 0x000fe20000010056 */
[----:B------:R-:W-:-:S04]  /*1ae0*/  FMUL.FTZ R29, R29, UR5 ;  /* 0x000000051d1d7c20 */ /* 0x000fc80008410000 */
        /* <DEDUP_REMOVED lines=15> */
.L_x_27524:
        /* <DEDUP_REMOVED lines=12> */
.L_x_27525:
        /* <DEDUP_REMOVED lines=43> */
.L_x_27523:
[----:B------:R-:W-:Y:S01]  /*1f50*/  I2FP.F32.U32 R3, R3 ;  /* 0x0000000300037245 */ /* 0x000fe20000201000 */
[----:B------:R-:W-:Y:S01]  /*1f60*/  FMUL.FTZ R30, R30, UR6 ;  /* 0x000000061e1e7c20 */ /* 0x000fe20008410000 */
[----:B------:R-:W-:Y:S01]  /*1f70*/  ISETP.NE.AND P3, PT, R2, 0x1, PT ;  /* 0x000000010200780c */ /* 0x000fe20003f65270 */
[----:B------:R-:W-:Y:S02]  /*1f80*/  IMAD.MOV.U32 R40, RZ, RZ, 0x2 ;  /* 0x00000002ff287424 */ /* 0x000fe400078e00ff */
[----:B------:R-:W-:Y:S01]  /*1f90*/  FFMA.FTZ R3, R3, R86, 1.1641532182693481445e-10 ;  /* 0x2f00000003037423 */ /* 0x000fe20000010056 */
[----:B------:R-:W-:-:S04]  /*1fa0*/  FMUL.FTZ R30, R30, UR5 ;  /* 0x000000051e1e7c20 */ /* 0x000fc80008410000 */
        /* <DEDUP_REMOVED lines=14> */
.L_x_27527:
        /* <DEDUP_REMOVED lines=12> */
.L_x_27528:
        /* <DEDUP_REMOVED lines=43> */
.L_x_27526:
[----:B------:R-:W-:Y:S01]  /*2400*/  I2FP.F32.U32 R3, R3 ;  /* 0x0000000300037245 */ /* 0x000fe20000201000 */
[----:B------:R-:W-:-:S04]  /*2410*/  FMUL.FTZ R31, R31, UR6 ;  /* 0x000000061f1f7c20 */ /* 0x000fc80008410000 */
[----:B------:R-:W-:Y:S01]  /*2420*/  FFMA.FTZ R3, R3, R86, 1.1641532182693481445e-10 ;  /* 0x2f00000003037423 */ /* 0x000fe20000010056 */
[----:B------:R-:W-:-:S04]  /*2430*/  FMUL.FTZ R31, R31, UR5 ;  /* 0x000000051f1f7c20 */ /* 0x000fc80008410000 */
[----:B------:R-:W-:-:S04]  /*2440*/  FSETP.GTU.FTZ.AND P4, PT, R3, UR4, PT ;  /* 0x0000000403007c0b */ /* 0x000fc8000bf9c000 */
[----:B------:R-:W-:Y:S02]  /*2450*/  FSEL R2, R31, RZ, !P4 ;  /* 0x000000ff1f027208 */ /* 0x000fe40006000000 */
[----:B------:R-:W-:-:S03]  /*2460*/  PLOP3.LUT P3, PT, P4, PT, PT, 0x8, 0x80 ;  /* 0x000000000080781c */ /* 0x000fc6000276e170 */
[----:B------:R-:W-:Y:S01]  /*2470*/  FADD.FTZ R31, R35, R2 ;  /* 0x00000002231f7221 */ /* 0x000fe20000010000 */
[----:B------:R-:W-:Y:S09]  /*2480*/  BRA `(.L_x_27529) ;  /* 0x0000001000a87947 */ /* 0x000ff20003800000 */
.L_x_27517:
        /* <DEDUP_REMOVED lines=15> */
.L_x_27531:
        /* <DEDUP_REMOVED lines=12> */
.L_x_27532:
        /* <DEDUP_REMOVED lines=43> */
.L_x_27530:
[----:B------:R-:W-:Y:S01]  /*28f0*/  ISETP.NE.AND P1, PT, R4, 0x1, PT ;  /* 0x000000010400780c */ /* 0x000fe20003f25270 */
[----:B-----5:R-:W-:Y:S01]  /*2900*/  FMUL.FTZ R28, R28, UR6 ;  /* 0x000000061c1c7c20 */ /* 0x020fe20008410000 */
[----:B------:R-:W-:Y:S01]  /*2910*/  I2FP.F32.U32 R3, R2 ;  /* 0x0000000200037245 */ /* 0x000fe20000201000 */
[----:B------:R-:W-:Y:S01]  /*2920*/  UMOV UR4, UR8 ;  /* 0x0000000800047c82 */ /* 0x000fe20008000000 */
[----:B------:R-:W-:Y:S01]  /*2930*/  UMOV UR5, UR9 ;  /* 0x0000000900057c82 */ /* 0x000fe20008000000 */
[----:B------:R-:W-:Y:S02]  /*2940*/  IMAD.MOV.U32 R2, RZ, RZ, 0x2 ;  /* 0x00000002ff027424 */ /* 0x000fe400078e00ff */
[----:B------:R-:W-:Y:S01]  /*2950*/  FMUL.FTZ R28, R28, UR5 ;  /* 0x000000051c1c7c20 */ /* 0x000fe20008410000 */
[----:B------:R-:W-:-:S05]  /*2960*/  FFMA.FTZ R3, R3, R86, 1.1641532182693481445e-10 ;  /* 0x2f00000003037423 */ /* 0x000fca0000010056 */
[----:B------:R-:W-:Y:S02]  /*2970*/  FSETP.LE.FTZ.AND P0, PT, R3, UR4, PT ;  /* 0x0000000403007c0b */ /* 0x000fe4000bf13000 */
        /* <DEDUP_REMOVED lines=10> */
.L_x_27534:
        /* <DEDUP_REMOVED lines=12> */
.L_x_27535:
        /* <DEDUP_REMOVED lines=43> */
.L_x_27533:
[----:B------:R-:W-:Y:S01]  /*2d90*/  ISETP.NE.AND P2, PT, R2, 0x1, PT ;  /* 0x000000010200780c */ /* 0x000fe20003f45270 */
[----:B------:R-:W-:Y:S01]  /*2da0*/  FMUL.FTZ R29, R29, UR6 ;  /* 0x000000061d1d7c20 */ /* 0x000fe20008410000 */
[----:B------:R-:W-:Y:S01]  /*2db0*/  I2FP.F32.U32 R3, R3 ;  /* 0x0000000300037245 */ /* 0x000fe20000201000 */
[----:B------:R-:W-:Y:S02]  /*2dc0*/  IMAD.MOV.U32 R4, RZ, RZ, 0x2 ;  /* 0x00000002ff047424 */ /* 0x000fe400078e00ff */
[----:B------:R-:W-:Y:S02]  /*2dd0*/  FMUL.FTZ R29, R29, UR5 ;  /* 0x000000051d1d7c20 */ /* 0x000fe40008410000 */
[----:B------:R-:W-:-:S05]  /*2de0*/  FFMA.FTZ R3, R3, R86, 1.1641532182693481445e-10 ;  /* 0x2f00000003037423 */ /* 0x000fca0000010056 */
        /* <DEDUP_REMOVED lines=11> */
.L_x_27537:
        /* <DEDUP_REMOVED lines=12> */
.L_x_27538:
        /* <DEDUP_REMOVED lines=43> */
.L_x_27536:
[----:B------:R-:W-:Y:S01]  /*3210*/  ISETP.NE.AND P3, PT, R4, 0x1, PT ;  /* 0x000000010400780c */ /* 0x000fe20003f65270 */
[----:B------:R-:W-:Y:S01]  /*3220*/  FMUL.FTZ R30, R30, UR6 ;  /* 0x000000061e1e7c20 */ /* 0x000fe20008410000 */
[----:B------:R-:W-:Y:S01]  /*3230*/  I2FP.F32.U32 R3, R3 ;  /* 0x0000000300037245 */ /* 0x000fe20000201000 */
[----:B------:R-:W-:Y:S02]  /*3240*/  HFMA2 R40, -RZ, RZ, 0, 1.1920928955078125e-07 ;  /* 0x00000002ff287431 */ /* 0x000fe400000001ff */
        /* <DEDUP_REMOVED lines=13> */
.L_x_27540:
        /* <DEDUP_REMOVED lines=12> */
.L_x_27541:
        /* <DEDUP_REMOVED lines=43> */
.L_x_27539:
[----:B------:R-:W-:Y:S01]  /*3690*/  I2FP.F32.U32 R3, R3 ;  /* 0x0000000300037245 */ /* 0x000fe20000201000 */
[----:B------:R-:W-:Y:S01]  /*36a0*/  FMUL.FTZ R31, R31, UR6 ;  /* 0x000000061f1f7c20 */ /* 0x000fe20008410000 */
[----:B------:R-:W-:Y:S02]  /*36b0*/  FSEL R28, R28, RZ, P0 ;  /* 0x000000ff1c1c7208 */ /* 0x000fe40000000000 */
[----:B------:R-:W-:Y:S01]  /*36c0*/  FSEL R29, R29, RZ, P1 ;  /* 0x000000ff1d1d7208 */ /* 0x000fe20000800000 */
[----:B------:R-:W-:Y:S01]  /*36d0*/  FFMA.FTZ R3, R3, R86, 1.1641532182693481445e-10 ;  /* 0x2f00000003037423 */ /* 0x000fe20000010056 */
[----:B------:R-:W-:Y:S01]  /*36e0*/  FMUL.FTZ R31, R31, UR5 ;  /* 0x000000051f1f7c20 */ /* 0x000fe20008410000 */
[----:B------:R-:W-:-:S03]  /*36f0*/  FSEL R30, R30, RZ, P2 ;  /* 0x000000ff1e1e7208 */ /* 0x000fc60001000000 */
[----:B------:R-:W-:-:S04]  /*3700*/  FSETP.GTU.FTZ.AND P4, PT, R3, UR4, PT ;  /* 0x0000000403007c0b */ /* 0x000fc8000bf9c000 */
[----:B------:R-:W-:Y:S02]  /*3710*/  PLOP3.LUT P3, PT, P4, PT, PT, 0x8, 0x80 ;  /* 0x000000000080781c */ /* 0x000fe4000276e170 */
[----:B------:R-:W-:-:S11]  /*3720*/  FSEL R31, R31, RZ, !P4 ;  /* 0x000000ff1f1f7208 */ /* 0x000fd60006000000 */
.L_x_27529:
[----:B------:R-:W0:Y:S01]  /*3730*/  LDC.64 R102, c[0x0][0x3a8] ;  /* 0x0000ea00ff667b82 */ /* 0x000e220000000a00 */
[----:B------:R-:W-:Y:S02]  /*3740*/  SEL R2, RZ, 0x1000000, !P3 ;  /* 0x01000000ff027807 */ /* 0x000fe40005800000 */
[----:B------:R-:W-:Y:S02]  /*3750*/  SEL R3, RZ, 0x10000, !P2 ;  /* 0x00010000ff037807 */ /* 0x000fe40005000000 */
[----:B------:R-:W-:-:S03]  /*3760*/  SEL R4, RZ, 0x100, !P1 ;  /* 0x00000100ff047807 */ /* 0x000fc60004800000 */
[----:B------:R-:W1:Y:S01]  /*3770*/  LDC.64 R124, c[0x0][0x3b0] ;  /* 0x0000ec00ff7c7b82 */ /* 0x000e620000000a00 */
[----:B------:R-:W-:Y:S01]  /*3780*/  IADD3 R2, PT, PT, R4, R2, R3 ;  /* 0x0000000204027210 */ /* 0x000fe20007ffe003 */
[----:B------:R-:W-:Y:S01]  /*3790*/  VIADD R4, R5, 0x80 ;  /* 0x0000008005047836 */ /* 0x000fe20000000000 */
[----:B------:R-:W-:-:S03]  /*37a0*/  SEL R3, RZ, 0x1, !P0 ;  /* 0x00000001ff037807 */ /* 0x000fc60004000000 */
[----:B------:R-:W-:Y:S01]  /*37b0*/  IMAD.WIDE.U32 R34, R4, 0x10, R98 ;  /* 0x0000001004227825 */ /* 0x000fe200078e0062 */
[----:B------:R-:W-:-:S03]  /*37c0*/  IADD3 R37, PT, PT, R2, R3, RZ ;  /* 0x0000000302257210 */ /* 0x000fc60007ffe0ff */
[----:B0-----:R-:W-:-:S05]  /*37d0*/  IMAD.WIDE.U32 R2, R5, 0x10, R102 ;  /* 0x0000001005027825 */ /* 0x001fca00078e0066 */
[----:B------:R-:W-:Y:S01]  /*37e0*/  STG.E.128 desc[UR10][R2.64], R28 ;  /* 0x0000001c02007986 */ /* 0x000fe2000c101d0a */
[----:B-1----:R-:W-:-:S05]  /*37f0*/  IMAD.WIDE.U32 R32, R5, 0x4, R124 ;  /* 0x0000000405207825 */ /* 0x002fca00078e007c */
[----:B------:R0:W-:Y:S04]  /*3800*/  STG.E desc[UR10][R32.64], R37 ;  /* 0x0000002520007986 */ /* 0x0001e8000c10190a */
[----:B0-----:R-:W5:Y:S01]  /*3810*/  LDG.E.128 R32, desc[UR10][R34.64] ;  /* 0x0000000a22207981 */ /* 0x001f62000c1e1d00 */
[----:B------:R-:W-:Y:S05]  /*3820*/  BRA.U !UP1, `(.L_x_27542) ;  /* 0x0000001109c87547 */ /* 0x000fea000b800000 */
[----:B------:R-:W0:Y:S01]  /*3830*/  LDC.64 R2, c[0x0][0x3a0] ;  /* 0x0000e800ff027b82 */ /* 0x000e220000000a00 */
[----:B------:R-:W-:Y:S01]  /*3840*/  ISETP.NE.AND P0, PT, R40, 0x1, PT ;  /* 0x000000012800780c */ /* 0x000fe20003f05270 */
[----:B------:R-:W-:Y:S02]  /*3850*/  IMAD.MOV.U32 R41, RZ, RZ, 0x2 ;  /* 0x00000002ff297424 */ /* 0x000fe400078e00ff */
[----:B------:R-:W-:Y:S02]  /*3860*/  IMAD.MOV.U32 R42, RZ, RZ, R6 ;  /* 0x000000ffff2a7224 */ /* 0x000fe400078e0006 */
[----:B0-----:R-:W-:-:S05]  /*3870*/  IMAD.WIDE.U32 R2, R4, 0x10, R2 ;  /* 0x0000001004027825 */ /* 0x001fca00078e0002 */
[----:B------:R0:W5:Y:S02]  /*3880*/  LDG.E.128 R36, desc[UR10][R2.64] ;  /* 0x0000000a02247981 */ /* 0x000164000c1e1d00 */
[----:B0-----:R-:W-:Y:S01]  /*3890*/  MOV R2, R0 ;  /* 0x0000000000027202 */ /* 0x001fe20000000f00 */
[----:B------:R-:W-:Y:S06]  /*38a0*/  @!P0 BRA `(.L_x_27543) ;  /* 0x0000000400008947 */ /* 0x000fec0003800000 */
        /* <DEDUP_REMOVED lines=10> */
.L_x_27544:
        /* <DEDUP_REMOVED lines=12> */
.L_x_27545:
        /* <DEDUP_REMOVED lines=42> */
.L_x_27543:
[----:B------:R-:W-:Y:S01]  /*3cb0*/  I2FP.F32.U32 R3, R42 ;  /* 0x0000002a00037245 */ /* 0x000fe20000201000 */
[----:B-----5:R-:W-:Y:S01]  /*3cc0*/  FMUL.FTZ R32, R32, UR6 ;  /* 0x0000000620207c20 */ /* 0x020fe20008410000 */
[----:B------:R-:W-:Y:S02]  /*3cd0*/  ISETP.NE.AND P1, PT, R41, 0x1, PT ;  /* 0x000000012900780c */ /* 0x000fe40003f25270 */
[----:B------:R-:W-:Y:S01]  /*3ce0*/  MOV R0, R6 ;  /* 0x0000000600007202 */ /* 0x000fe20000000f00 */
[----:B------:R-:W-:Y:S01]  /*3cf0*/  FFMA.FTZ R3, R3, R86, 1.1641532182693481445e-10 ;  /* 0x2f00000003037423 */ /* 0x000fe20000010056 */
[----:B------:R-:W-:-:S04]  /*3d00*/  FMUL.FTZ R32, R32, UR5 ;  /* 0x0000000520207c20 */ /* 0x000fc80008410000 */
        /* <DEDUP_REMOVED lines=14> */
.L_x_27547:
        /* <DEDUP_REMOVED lines=12> */
.L_x_27548:
        /* <DEDUP_REMOVED lines=43> */
.L_x_27546:
[----:B------:R-:W-:Y:S01]  /*4160*/  I2FP.F32.U32 R3, R0 ;  /* 0x0000000000037245 */ /* 0x000fe20000201000 */
[----:B------:R-:W-:Y:S01]  /*4170*/  FMUL.FTZ R33, R33, UR6 ;  /* 0x0000000621217c20 */ /* 0x000fe20008410000 */
[----:B------:R-:W-:-:S03]  /*4180*/  ISETP.NE.AND P2, PT, R36, 0x1, PT ;  /* 0x000000012400780c */ /* 0x000fc60003f45270 */
[----:B------:R-:W-:Y:S01]  /*4190*/  FFMA.FTZ R3, R3, R86, 1.1641532182693481445e-10 ;  /* 0x2f00000003037423 */ /* 0x000fe20000010056 */
[----:B------:R-:W-:-:S04]  /*41a0*/  FMUL.FTZ R33, R33, UR5 ;  /* 0x0000000521217c20 */ /* 0x000fc80008410000 */
[----:B------:R-:W-:-:S04]  /*41b0*/  FSETP.GTU.FTZ.AND P1, PT, R3, UR4, PT ;  /* 0x0000000403007c0b */ /* 0x000fc8000bf3c000 */
[----:B------:R-:W-:Y:S02]  /*41c0*/  FSEL R0, R33, RZ, !P1 ;  /* 0x000000ff21007208 */ /* 0x000fe40004800000 */
[----:B------:R-:W-:-:S03]  /*41d0*/  PLOP3.LUT P1, PT, P1, PT, PT, 0x8, 0x80 ;  /* 0x000000000080781c */ /* 0x000fc60000f2e170 */
[----:B------:R-:W-:Y:S01]  /*41e0*/  FADD.FTZ R33, R37, R0 ;  /* 0x0000000025217221 */ /* 0x000fe20000010000 */
[----:B------:R-:W-:Y:S02]  /*41f0*/  IMAD.MOV.U32 R37, RZ, RZ, 0x2 ;  /* 0x00000002ff257424 */ /* 0x000fe400078e00ff */
        /* <DEDUP_REMOVED lines=10> */
.L_x_27550:
        /* <DEDUP_REMOVED lines=12> */
.L_x_27551:
        /* <DEDUP_REMOVED lines=43> */
.L_x_27549:
[----:B------:R-:W-:Y:S01]  /*4610*/  I2FP.F32.U32 R3, R0 ;  /* 0x0000000000037245 */ /* 0x000fe20000201000 */
[----:B------:R-:W-:Y:S01]  /*4620*/  FMUL.FTZ R34, R34, UR6 ;  /* 0x0000000622227c20 */ /* 0x000fe20008410000 */
[----:B------:R-:W-:Y:S01]  /*4630*/  ISETP.NE.AND P3, PT, R37, 0x1, PT ;  /* 0x000000012500780c */ /* 0x000fe20003f65270 */
[----:B------:R-:W-:Y:S02]  /*4640*/  HFMA2 R44, -RZ, RZ, 0, 1.1920928955078125e-07 ;  /* 0x00000002ff2c7431 */ /* 0x000fe400000001ff */
[----:B------:R-:W-:Y:S02]  /*4650*/  IMAD.MOV.U32 R0, RZ, RZ, R6 ;  /* 0x000000ffff007224 */ /* 0x000fe400078e0006 */
[----:B------:R-:W-:Y:S01]  /*4660*/  FFMA.FTZ R3, R3, R86, 1.1641532182693481445e-10 ;  /* 0x2f00000003037423 */ /* 0x000fe20000010056 */
[----:B------:R-:W-:-:S04]  /*4670*/  FMUL.FTZ R34, R34, UR5 ;  /* 0x0000000522227c20 */ /* 0x000fc80008410000 */
        /* <DEDUP_REMOVED lines=13> */
.L_x_27553:
        /* <DEDUP_REMOVED lines=12> */
.L_x_27554:
        /* <DEDUP_REMOVED lines=43> */
.L_x_27552:
        /* <DEDUP_REMOVED lines=9> */
.L_x_27542:
        /* <DEDUP_REMOVED lines=15> */
.L_x_27557:
        /* <DEDUP_REMOVED lines=12> */
.L_x_27558:
        /* <DEDUP_REMOVED lines=41> */
[----:B------:R-:W-:-:S07]  /*4f90*/  IMAD.MOV.U32 R36, RZ, RZ, RZ ;  /* 0x000000ffff247224 */ /* 0x000fce00078e00ff */
.L_x_27556:
[----:B------:R-:W-:Y:S01]  /*4fa0*/  ISETP.NE.AND P1, PT, R36, 0x1, PT ;  /* 0x000000012400780c */ /* 0x000fe20003f25270 */
[----:B-----5:R-:W-:Y:S01]  /*4fb0*/  FMUL.FTZ R32, R32, UR6 ;  /* 0x0000000620207c20 */ /* 0x020fe20008410000 */
[----:B------:R-:W-:Y:S01]  /*4fc0*/  I2FP.F32.U32 R3, R3 ;  /* 0x0000000300037245 */ /* 0x000fe20000201000 */
[----:B------:R-:W-:Y:S02]  /*4fd0*/  HFMA2 R37, -RZ, RZ, 0, 1.1920928955078125e-07 ;  /* 0x00000002ff257431 */ /* 0x000fe400000001ff */
[----:B------:R-:W-:Y:S02]  /*4fe0*/  IMAD.MOV.U32 R0, RZ, RZ, R6 ;  /* 0x000000ffff007224 */ /* 0x000fe400078e0006 */
[----:B------:R-:W-:Y:S01]  /*4ff0*/  FMUL.FTZ R32, R32, UR5 ;  /* 0x0000000520207c20 */ /* 0x000fe20008410000 */
[----:B------:R-:W-:-:S05]  /*5000*/  FFMA.FTZ R3, R3, R86, 1.1641532182693481445e-10 ;  /* 0x2f00000003037423 */ /* 0x000fca0000010056 */
        /* <DEDUP_REMOVED lines=10> */
.L_x_27560:
        /* <DEDUP_REMOVED lines=12> */
.L_x_27561:
        /* <DEDUP_REMOVED lines=43> */
.L_x_27559:
[----:B------:R-:W-:Y:S01]  /*5420*/  ISETP.NE.AND P2, PT, R37, 0x1, PT ;  /* 0x000000012500780c */ /* 0x000fe20003f45270 */
[----:B------:R-:W-:Y:S01]  /*5430*/  FMUL.FTZ R33, R33, UR6 ;  /* 0x0000000621217c20 */ /* 0x000fe20008410000 */
[----:B------:R-:W-:Y:S01]  /*5440*/  I2FP.F32.U32 R3, R0 ;  /* 0x0000000000037245 */ /* 0x000fe20000201000 */
[----:B------:R-:W-:Y:S01]  /*5450*/  IMAD.MOV.U32 R36, RZ, RZ, 0x2 ;  /* 0x00000002ff247424 */ /* 0x000fe200078e00ff */
[----:B------:R-:W-:Y:S01]  /*5460*/  MOV R0, R6 ;  /* 0x0000000600007202 */ /* 0x000fe20000000f00 */
[----:B------:R-:W-:Y:S02]  /*5470*/  FMUL.FTZ R33, R33, UR5 ;  /* 0x0000000521217c20 */ /* 0x000fe40008410000 */
[----:B------:R-:W-:-:S05]  /*5480*/  FFMA.FTZ R3, R3, R86, 1.1641532182693481445e-10 ;  /* 0x2f00000003037423 */ /* 0x000fca0000010056 */
        /* <DEDUP_REMOVED lines=10> */
.L_x_27563:
        /* <DEDUP_REMOVED lines=12> */
.L_x_27564:
        /* <DEDUP_REMOVED lines=43> */
.L_x_27562:
[----:B------:R-:W-:Y:S01]  /*58a0*/  ISETP.NE.AND P3, PT, R36, 0x1, PT ;  /* 0x000000012400780c */ /* 0x000fe20003f65270 */
[----:B------:R-:W-:Y:S01]  /*58b0*/  FMUL.FTZ R34, R34, UR6 ;  /* 0x0000000622227c20 */ /* 0x000fe20008410000 */
[----:B------:R-:W-:Y:S01]  /*58c0*/  I2FP.F32.U32 R3, R0 ;  /* 0x0000000000037245 */ /* 0x000fe20000201000 */
[----:B------:R-:W-:Y:S02]  /*58d0*/  IMAD.MOV.U32 R44, RZ, RZ, 0x2 ;  /* 0x00000002ff2c7424 */ /* 0x000fe400078e00ff */
[----:B------:R-:W-:Y:S01]  /*58e0*/  FMUL.FTZ R34, R34, UR5 ;  /* 0x0000000522227c20 */ /* 0x000fe20008410000 */
[----:B------:R-:W-:Y:S02]  /*58f0*/  IMAD.MOV.U32 R0, RZ, RZ, R6 ;  /* 0x000000ffff007224 */ /* 0x000fe400078e0006 */
[----:B------:R-:W-:-:S05]  /*5900*/  FFMA.FTZ R3, R3, R86, 1.1641532182693481445e-10 ;  /* 0x2f00000003037423 */ /* 0x000fca0000010056 */
        /* <DEDUP_REMOVED lines=10> */
.L_x_27566:
        /* <DEDUP_REMOVED lines=12> */
.L_x_27567:
        /* <DEDUP_REMOVED lines=43> */
.L_x_27565:
        /* <DEDUP_REMOVED lines=10> */
.L_x_27555:
[----:B------:R-:W-:Y:S02]  /*5dc0*/  SEL R0, RZ, 0x1000000, !P3 ;  /* 0x01000000ff007807 */ /* 0x000fe40005800000 */
[----:B------:R-:W-:Y:S02]  /*5dd0*/  SEL R3, RZ, 0x10000, !P2 ;  /* 0x00010000ff037807 */ /* 0x000fe40005000000 */
[----:B------:R-:W-:Y:S02]  /*5de0*/  SEL R36, RZ, 0x100, !P1 ;  /* 0x00000100ff247807 */ /* 0x000fe40004800000 */
[----:B------:R-:W-:Y:S02]  /*5df0*/  SEL R39, RZ, 0x1, !P0 ;  /* 0x00000001ff277807 */ /* 0x000fe40004000000 */
[----:B------:R-:W-:Y:S01]  /*5e00*/  IADD3 R0, PT, PT, R36, R0, R3 ;  /* 0x0000000024007210 */ /* 0x000fe20007ffe003 */
[----:B------:R-:W-:Y:S01]  /*5e10*/  IMAD.WIDE.U32 R36, R4, 0x10, R102 ;  /* 0x0000001004247825 */ /* 0x000fe200078e0066 */
[----:B------:R-:W-:-:S03]  /*5e20*/  IADD3 R3, PT, PT, R5, 0x100, RZ ;  /* 0x0000010005037810 */ /* 0x000fc60007ffe0ff */
[----:B------:R-:W-:Y:S01]  /*5e30*/  IMAD.IADD R43, R0, 0x1, R39 ;  /* 0x00000001002b7824 */ /* 0x000fe200078e0227 */
[----:B------:R-:W-:Y:S01]  /*5e40*/  STG.E.128 desc[UR10][R36.64], R32 ;  /* 0x0000002024007986 */ /* 0x000fe2000c101d0a */
[----:B------:R-:W-:-:S04]  /*5e50*/  IMAD.WIDE.U32 R38, R4, 0x4, R124 ;  /* 0x0000000404267825 */ /* 0x000fc800078e007c */
[----:B------:R-:W-:Y:S01]  /*5e60*/  IMAD.WIDE.U32 R40, R3, 0x10, R98 ;  /* 0x0000001003287825 */ /* 0x000fe200078e0062 */
[----:B------:R0:W-:Y:S04]  /*5e70*/  STG.E desc[UR10][R38.64], R43 ;  /* 0x0000002b26007986 */ /* 0x0001e8000c10190a */
[----:B0-----:R0:W5:Y:S01]  /*5e80*/  LDG.E.128 R36, desc[UR10][R40.64] ;  /* 0x0000000a28247981 */ /* 0x001162000c1e1d00 */
[----:B------:R-:W-:Y:S05]  /*5e90*/  BRA.U !UP1, `(.L_x_27568) ;  /* 0x0000001109cc7547 */ /* 0x000fea000b800000 */
[----:B0-----:R-:W0:Y:S02]  /*5ea0*/  LDC.64 R40, c[0x0][0x3a0] ;  /* 0x0000e800ff287b82 */ /* 0x001e240000000a00 */
        /* <DEDUP_REMOVED lines=17> */
.L_x_27570:
        /* <DEDUP_REMOVED lines=12> */
.L_x_27571:
        /* <DEDUP_REMOVED lines=43> */
.L_x_27569:
[----:B------:R-:W-:Y:S01]  /*6330*/  I2FP.F32.U32 R47, R46 ;  /* 0x0000002e002f7245 */ /* 0x000fe20000201000 */
[----:B-----5:R-:W-:Y:S01]  /*6340*/  FMUL.FTZ R36, R36, UR6 ;  /* 0x0000000624247c20 */ /* 0x020fe20008410000 */
[----:B------:R-:W-:Y:S01]  /*6350*/  ISETP.NE.AND P1, PT, R45, 0x1, PT ;  /* 0x000000012d00780c */ /* 0x000fe20003f25270 */
[----:B------:R-:W-:Y:S02]  /*6360*/  IMAD.MOV.U32 R2, RZ, RZ, R6 ;  /* 0x000000ffff027224 */ /* 0x000fe400078e0006 */
        /* <DEDUP_REMOVED lines=16> */
.L_x_27573:
        /* <DEDUP_REMOVED lines=12> */
.L_x_27574:
        /* <DEDUP_REMOVED lines=43> */
.L_x_27572:
[----:B------:R-:W-:Y:S01]  /*67e0*/  I2FP.F32.U32 R45, R2 ;  /* 0x00000002002d7245 */ /* 0x000fe20000201000 */
[----:B------:R-:W-:Y:S01]  /*67f0*/  FMUL.FTZ R37, R37, UR6 ;  /* 0x0000000625257c20 */ /* 0x000fe20008410000 */
[----:B------:R-:W-:Y:S01]  /*6800*/  ISETP.NE.AND P2, PT, R40, 0x1, PT ;  /* 0x000000012800780c */ /* 0x000fe20003f45270 */
[----:B------:R-:W-:Y:S02]  /*6810*/  HFMA2 R44, -RZ, RZ, 0, 1.1920928955078125e-07 ;  /* 0x00000002ff2c7431 */ /* 0x000fe400000001ff */
        /* <DEDUP_REMOVED lines=16> */
.L_x_27576:
        /* <DEDUP_REMOVED lines=12> */
.L_x_27577:
        /* <DEDUP_REMOVED lines=43> */
.L_x_27575:
[----:B------:R-:W-:Y:S01]  /*6c90*/  I2FP.F32.U32 R41, R2 ;  /* 0x0000000200297245 */ /* 0x000fe20000201000 */
[----:B------:R-:W-:Y:S01]  /*6ca0*/  FMUL.FTZ R38, R38, UR6 ;  /* 0x0000000626267c20 */ /* 0x000fe20008410000 */
[----:B------:R-:W-:Y:S01]  /*6cb0*/  ISETP.NE.AND P3, PT, R44, 0x1, PT ;  /* 0x000000012c00780c */ /* 0x000fe20003f65270 */
[----:B------:R-:W-:Y:S01]  /*6cc0*/  IMAD.MOV.U32 R48, RZ, RZ, 0x2 ;  /* 0x00000002ff307424 */ /* 0x000fe200078e00ff */
[----:B------:R-:W-:Y:S01]  /*6cd0*/  MOV R2, R6 ;  /* 0x0000000600027202 */ /* 0x000fe20000000f00 */
        /* <DEDUP_REMOVED lines=15> */
.L_x_27579:
        /* <DEDUP_REMOVED lines=12> */
.L_x_27580:
        /* <DEDUP_REMOVED lines=43> */
.L_x_27578:
        /* <DEDUP_REMOVED lines=9> */
.L_x_27568:
        /* <DEDUP_REMOVED lines=15> */
.L_x_27583:
        /* <DEDUP_REMOVED lines=12> */
.L_x_27584:
        /* <DEDUP_REMOVED lines=43> */
.L_x_27582:
        /* <DEDUP_REMOVED lines=17> */
.L_x_27586:
        /* <DEDUP_REMOVED lines=12> */
.L_x_27587:
        /* <DEDUP_REMOVED lines=43> */
.L_x_27585:
        /* <DEDUP_REMOVED lines=17> */
.L_x_27589:
        /* <DEDUP_REMOVED lines=12> */
.L_x_27590:
        /* <DEDUP_REMOVED lines=43> */
.L_x_27588:
        /* <DEDUP_REMOVED lines=17> */
.L_x_27592:
        /* <DEDUP_REMOVED lines=12> */
.L_x_27593:
        /* <DEDUP_REMOVED lines=43> */
.L_x_27591:
        /* <DEDUP_REMOVED lines=10> */
.L_x_27581:
        /* <DEDUP_REMOVED lines=32> */
.L_x_27596:
        /* <DEDUP_REMOVED lines=12> */
.L_x_27597:
        /* <DEDUP_REMOVED lines=38> */
[----:B------:R-:W-:Y:S02]  /*8970*/  MOV R6, R50 ;  /* 0x0000003200067202 */ /* 0x000fe40000000f00 */
[----:B------:R-:W-:Y:S01]  /*8980*/  LOP3.LUT R8, R8, UR38, R51, 0x96, !PT ;  /* 0x0000002608087c12 */ /* 0x000fe2000f8e9633 */
[----:B------:R-:W-:Y:S01]  /*8990*/  IMAD.MOV.U32 R50, RZ, RZ, R0 ;  /* 0x000000ffff327224 */ /* 0x000fe200078e0000 */
[----:B------:R-:W-:-:S07]  /*89a0*/  LOP3.LUT R9, R48, UR39, R53, 0x96, !PT ;  /* 0x0000002730097c12 */ /* 0x000fce000f8e9635 */
.L_x_27595:
        /* <DEDUP_REMOVED lines=20> */
.L_x_27599:
        /* <DEDUP_REMOVED lines=12> */
.L_x_27600:
        /* <DEDUP_REMOVED lines=43> */
.L_x_27598:
        /* <DEDUP_REMOVED lines=20> */
.L_x_27602:
        /* <DEDUP_REMOVED lines=12> */
.L_x_27603:
        /* <DEDUP_REMOVED lines=43> */
.L_x_27601:
[----:B------:R-:W-:Y:S01]  /*9310*/  I2FP.F32.U32 R45, R0 ;  /* 0x00000000002d7245 */ /* 0x000fe20000201000 */
[----:B------:R-:W-:Y:S01]  /*9320*/  FMUL.FTZ R42, R42, UR6 ;  /* 0x000000062a2a7c20 */ /* 0x000fe20008410000 */
[----:B------:R-:W-:Y:S01]  /*9330*/  ISETP.NE.AND P3, PT, R48, 0x1, PT ;  /* 0x000000013000780c */ /* 0x000fe20003f65270 */
[----:B------:R-:W-:Y:S02]  /*9340*/  IMAD.MOV.U32 R53, RZ, RZ, 0x2 ;  /* 0x00000002ff357424 */ /* 0x000fe400078e00ff */
[----:B------:R-:W-:Y:S01]  /*9350*/  FFMA.FTZ R45, R45, R86, 1.1641532182693481445e-10 ;  /* 0x2f0000002d2d7423 */ /* 0x000fe20000010056 */
[----:B------:R-:W-:Y:S01]  /*9360*/  FMUL.FTZ R42, R42, UR5 ;  /* 0x000000052a2a7c20 */ /* 0x000fe20008410000 */
[----:B------:R-:W-:-:S03]  /*9370*/  IMAD.MOV.U32 R0, RZ, RZ, R6 ;  /* 0x000000ffff007224 */ /* 0x000fc600078e0006 */
        /* <DEDUP_REMOVED lines=13> */
.L_x_27605:
        /* <DEDUP_REMOVED lines=12> */
.L_x_27606:
        /* <DEDUP_REMOVED lines=43> */
.L_x_27604:
        /* <DEDUP_REMOVED lines=9> */
.L_x_27594:
        /* <DEDUP_REMOVED lines=15> */
.L_x_27609:
        /* <DEDUP_REMOVED lines=12> */
.L_x_27610:
        /* <DEDUP_REMOVED lines=42> */
.L_x_27608:
[----:B------:R-:W-:Y:S01]  /*9ca0*/  ISETP.NE.AND P1, PT, R46, 0x1, PT ;  /* 0x000000012e00780c */ /* 0x000fe20003f25270 */
[----:B-----5:R-:W-:Y:S01]  /*9cb0*/  FMUL.FTZ R40, R40, UR6 ;  /* 0x0000000628287c20 */ /* 0x020fe20008410000 */
        /* <DEDUP_REMOVED lines=15> */
.L_x_27612:
        /* <DEDUP_REMOVED lines=12> */
.L_x_27613:
        /* <DEDUP_REMOVED lines=43> */
.L_x_27611:
[----:B------:R-:W-:Y:S01]  /*a120*/  ISETP.NE.AND P2, PT, R44, 0x1, PT ;  /* 0x000000012c00780c */ /* 0x000fe20003f45270 */
[----:B------:R-:W-:Y:S01]  /*a130*/  FMUL.FTZ R41, R41, UR6 ;  /* 0x0000000629297c20 */ /* 0x000fe20008410000 */
        /* <DEDUP_REMOVED lines=15> */
.L_x_27615:
        /* <DEDUP_REMOVED lines=12> */
.L_x_27616:
        /* <DEDUP_REMOVED lines=43> */
.L_x_27614:
        /* <DEDUP_REMOVED lines=17> */
.L_x_27618:
        /* <DEDUP_REMOVED lines=12> */
.L_x_27619:
        /* <DEDUP_REMOVED lines=43> */
.L_x_27617:
        /* <DEDUP_REMOVED lines=10> */
.L_x_27607:
[----:B------:R-:W-:Y:S02]  /*aac0*/  SEL R0, RZ, 0x1000000, !P3 ;  /* 0x01000000ff007807 */ /* 0x000fe40005800000 */
[----:B------:R-:W-:Y:S02]  /*aad0*/  SEL R45, RZ, 0x10000, !P2 ;  /* 0x00010000ff2d7807 */ /* 0x000fe40005000000 */
[----:B------:R-:W-:Y:S02]  /*aae0*/  SEL R44, RZ, 0x100, !P1 ;  /* 0x00000100ff2c7807 */ /* 0x000fe40004800000 */
[----:B------:R-:W-:Y:S02]  /*aaf0*/  SEL R47, RZ, 0x1, !P0 ;  /* 0x00000001ff2f7807 */ /* 0x000fe40004000000 */
[----:B------:R-:W-:Y:S01]  /*ab00*/  IADD3 R46, PT, PT, R44, R0, R45 ;  /* 0x000000002c2e7210 */ /* 0x000fe20007ffe02d */
[----:B------:R-:W-:Y:S02]  /*ab10*/  VIADD R0, R5, 0x200 ;  /* 0x0000020005007836 */ /* 0x000fe40000000000 */
[----:B------:R-:W-:-:S04]  /*ab20*/  IMAD.WIDE.U32 R44, R2, 0x10, R102 ;  /* 0x00000010022c7825 */ /* 0x000fc800078e0066 */
        /* <DEDUP_REMOVED lines=25> */
.L_x_27622:
        /* <DEDUP_REMOVED lines=12> */
.L_x_27623:
        /* <DEDUP_REMOVED lines=42> */
.L_x_27621:
[----:B------:R-:W-:Y:S01]  /*b020*/  I2FP.F32.U32 R53, R55 ;  /* 0x0000003700357245 */ /* 0x000fe20000201000 */
[----:B-----5:R-:W-:Y:S01]  /*b030*/  FMUL.FTZ R44, R44, UR6 ;  /* 0x000000062c2c7c20 */ /* 0x020fe20008410000 */
        /* <DEDUP_REMOVED lines=18> */
.L_x_27625:
        /* <DEDUP_REMOVED lines=12> */
.L_x_27626:
        /* <DEDUP_REMOVED lines=43> */
.L_x_27624:
        /* <DEDUP_REMOVED lines=20> */
.L_x_27628:
        /* <DEDUP_REMOVED lines=12> */
.L_x_27629:
        /* <DEDUP_REMOVED lines=43> */
.L_x_27627:
        /* <DEDUP_REMOVED lines=20> */
.L_x_27631:
        /* <DEDUP_REMOVED lines=12> */
.L_x_27632:
        /* <DEDUP_REMOVED lines=43> */
.L_x_27630:
        /* <DEDUP_REMOVED lines=9> */
.L_x_27620:
[----:B------:R-:W-:Y:S01]  /*bec0*/  ISETP.NE.AND P0, PT, R53, 0x1, PT ;  /* 0x000000013500780c */ /* 0x000fe20003f05270 */
[----:B------:R-:W-:Y:S02]  /*bed0*/  HFMA2 R50, -RZ, RZ, 0, 1.1920928955078125e-07 ;  /* 0x00000002ff327431 */ /* 0x000fe400000001ff */
[----:B0-----:R-:W-:Y:S01]  /*bee0*/  IMAD.MOV.U32 R48, RZ, RZ, R6 ;  /* 0x000000ffff307224 */ /* 0x001fe200078e0006 */
        /* <DEDUP_REMOVED lines=12> */
.L_x_27635:
        /* <DEDUP_REMOVED lines=12> */
.L_x_27636:
        /* <DEDUP_REMOVED lines=42> */
.L_x_27634:
[----:B------:R-:W-:Y:S01]  /*c310*/  ISETP.NE.AND P1, PT, R50, 0x1, PT ;  /* 0x000000013200780c */ /* 0x000fe20003f25270 */
[----:B-----5:R-:W-:Y:S01]  /*c320*/  FMUL.FTZ R44, R44, UR6 ;  /* 0x000000062c2c7c20 */ /* 0x020fe20008410000 */
[----:B------:R-:W-:Y:S01]  /*c330*/  I2FP.F32.U32 R49, R48 ;  /* 0x0000003000317245 */ /* 0x000fe20000201000 */
[----:B------:R-:W-:Y:S02]  /*c340*/  IMAD.MOV.U32 R48, RZ, RZ, 0x2 ;  /* 0x00000002ff307424 */ /* 0x000fe400078e00ff */
[----:B------:R-:W-:Y:S02]  /*c350*/  FMUL.FTZ R44, R44, UR5 ;  /* 0x000000052c2c7c20 */ /* 0x000fe40008410000 */
        /* <DEDUP_REMOVED lines=12> */
.L_x_27638:
        /* <DEDUP_REMOVED lines=12> */
.L_x_27639:
        /* <DEDUP_REMOVED lines=43> */
.L_x_27637:
        /* <DEDUP_REMOVED lines=17> */
.L_x_27641:
        /* <DEDUP_REMOVED lines=12> */
.L_x_27642:
        /* <DEDUP_REMOVED lines=43> */
.L_x_27640:
[----:B------:R-:W-:Y:S01]  /*cc10*/  ISETP.NE.AND P3, PT, R50, 0x1, PT ;  /* 0x000000013200780c */ /* 0x000fe20003f65270 */
[----:B------:R-:W-:Y:S01]  /*cc20*/  FMUL.FTZ R46, R46, UR6 ;  /* 0x000000062e2e7c20 */ /* 0x000fe20008410000 */
        /* <DEDUP_REMOVED lines=15> */
.L_x_27644:
        /* <DEDUP_REMOVED lines=12> */
.L_x_27645:
        /* <DEDUP_REMOVED lines=43> */
.L_x_27643:
        /* <DEDUP_REMOVED lines=10> */
.L_x_27633:
        /* <DEDUP_REMOVED lines=32> */
.L_x_27648:
        /* <DEDUP_REMOVED lines=12> */
.L_x_27649:
        /* <DEDUP_REMOVED lines=41> */
[----:B------:R-:W-:-:S07]  /*d680*/  HFMA2 R58, -RZ, RZ, 0, 0 ;  /* 0x00000000ff3a7431 */ /* 0x000fce00000001ff */
.L_x_27647:
[----:B------:R-:W-:Y:S01]  /*d690*/  I2FP.F32.U32 R56, R59 ;  /* 0x0000003b00387245 */ /* 0x000fe20000201000 */
[----:B-----5:R-:W-:Y:S01]  /*d6a0*/  FMUL.FTZ R48, R48, UR6 ;  /* 0x0000000630307c20 */ /* 0x020fe20008410000 */
[----:B------:R-:W-:-:S03]  /*d6b0*/  ISETP.NE.AND P1, PT, R58, 0x1, PT ;  /* 0x000000013a00780c */ /* 0x000fc60003f25270 */
[----:B------:R-:W-:Y:S01]  /*d6c0*/  FFMA.FTZ R56, R56, R86, 1.1641532182693481445e-10 ;  /* 0x2f00000038387423 */ /* 0x000fe20000010056 */
[----:B------:R-:W-:-:S04]  /*d6d0*/  FMUL.FTZ R48, R48, UR5 ;  /* 0x0000000530307c20 */ /* 0x000fc80008410000 */
        /* <DEDUP_REMOVED lines=15> */
.L_x_27651:
        /* <DEDUP_REMOVED lines=12> */
.L_x_27652:
        /* <DEDUP_REMOVED lines=43> */
.L_x_27650:
        /* <DEDUP_REMOVED lines=20> */
.L_x_27654:
        /* <DEDUP_REMOVED lines=12> */
.L_x_27655:
        /* <DEDUP_REMOVED lines=43> */
.L_x_27653:
        /* <DEDUP_REMOVED lines=20> */
.L_x_27657:
        /* <DEDUP_REMOVED lines=12> */
.L_x_27658:
        /* <DEDUP_REMOVED lines=43> */
.L_x_27656:
        /* <DEDUP_REMOVED lines=9> */
.L_x_27646:
        /* <DEDUP_REMOVED lines=15> */
.L_x_27661:
        /* <DEDUP_REMOVED lines=12> */
.L_x_27662:
        /* <DEDUP_REMOVED lines=42> */
.L_x_27660:
        /* <DEDUP_REMOVED lines=17> */
.L_x_27664:
        /* <DEDUP_REMOVED lines=12> */
.L_x_27665:
        /* <DEDUP_REMOVED lines=43> */
.L_x_27663:
        /* <DEDUP_REMOVED lines=17> */
.L_x_27667:
        /* <DEDUP_REMOVED lines=12> */
.L_x_27668:
        /* <DEDUP_REMOVED lines=43> */
.L_x_27666:
        /* <DEDUP_REMOVED lines=17> */
.L_x_27670:
        /* <DEDUP_REMOVED lines=12> */
.L_x_27671:
        /* <DEDUP_REMOVED lines=43> */
.L_x_27669:
        /* <DEDUP_REMOVED lines=10> */
.L_x_27659:
        /* <DEDUP_REMOVED lines=32> */
.L_x_27674:
        /* <DEDUP_REMOVED lines=12> */
.L_x_27675:
        /* <DEDUP_REMOVED lines=42> */
.L_x_27673:
        /* <DEDUP_REMOVED lines=20> */
.L_x_27677:
        /* <DEDUP_REMOVED lines=12> */
.L_x_27678:
        /* <DEDUP_REMOVED lines=43> */
.L_x_27676:
[----:B------:R-:W-:Y:S01]  /*101b0*/  I2FP.F32.U32 R56, R56 ;  /* 0x0000003800387245 */ /* 0x000fe20000201000 */
[----:B------:R-:W-:Y:S01]  /*101c0*/  FMUL.FTZ R53, R53, UR6 ;  /* 0x0000000635357c20 */ /* 0x000fe20008410000 */
[----:B------:R-:W-:-:S03]  /*101d0*/  ISETP.NE.AND P2, PT, R60, 0x1, PT ;  /* 0x000000013c00780c */ /* 0x000fc60003f45270 */
[----:B------:R-:W-:Y:S01]  /*101e0*/  FFMA.FTZ R56, R56, R86, 1.1641532182693481445e-10 ;  /* 0x2f00000038387423 */ /* 0x000fe20000010056 */
[----:B------:R-:W-:-:S04]  /*101f0*/  FMUL.FTZ R53, R53, UR5 ;  /* 0x0000000535357c20 */ /* 0x000fc80008410000 */
        /* <DEDUP_REMOVED lines=15> */
.L_x_27680:
        /* <DEDUP_REMOVED lines=12> */
.L_x_27681:
        /* <DEDUP_REMOVED lines=43> */
.L_x_27679:
[----:B------:R-:W-:Y:S01]  /*10660*/  I2FP.F32.U32 R57, R57 ;  /* 0x0000003900397245 */ /* 0x000fe20000201000 */
[----:B------:R-:W-:Y:S01]  /*10670*/  FMUL.FTZ R54, R54, UR6 ;  /* 0x0000000636367c20 */ /* 0x000fe20008410000 */
[----:B------:R-:W-:Y:S01]  /*10680*/  ISETP.NE.AND P3, PT, R56, 0x1, PT ;  /* 0x000000013800780c */ /* 0x000fe20003f65270 */
[----:B------:R-:W-:Y:S02]  /*10690*/  IMAD.MOV.U32 R65, RZ, RZ, 0x2 ;  /* 0x00000002ff417424 */ /* 0x000fe400078e00ff */
[----:B------:R-:W-:Y:S01]  /*106a0*/  FFMA.FTZ R57, R57, R86, 1.1641532182693481445e-10 ;  /* 0x2f00000039397423 */ /* 0x000fe20000010056 */
[----:B------:R-:W-:-:S04]  /*106b0*/  FMUL.FTZ R54, R54, UR5 ;  /* 0x0000000536367c20 */ /* 0x000fc80008410000 */
        /* <DEDUP_REMOVED lines=14> */
.L_x_27683:
        /* <DEDUP_REMOVED lines=12> */
.L_x_27684:
        /* <DEDUP_REMOVED lines=43> */
.L_x_27682:
        /* <DEDUP_REMOVED lines=9> */
.L_x_27672:
        /* <DEDUP_REMOVED lines=15> */
.L_x_27687:
        /* <DEDUP_REMOVED lines=12> */
.L_x_27688:
        /* <DEDUP_REMOVED lines=42> */
.L_x_27686:
        /* <DEDUP_REMOVED lines=17> */
.L_x_27690:
        /* <DEDUP_REMOVED lines=12> */
.L_x_27691:
        /* <DEDUP_REMOVED lines=43> */
.L_x_27689:
[----:B------:R-:W-:Y:S01]  /*11470*/  ISETP.NE.AND P2, PT, R58, 0x1, PT ;  /* 0x000000013a00780c */ /* 0x000fe20003f45270 */
[----:B------:R-:W-:Y:S01]  /*11480*/  FMUL.FTZ R53, R53, UR6 ;  /* 0x0000000635357c20 */ /* 0x000fe20008410000 */
[----:B------:R-:W-:Y:S01]  /*11490*/  I2FP.F32.U32 R56, R57 ;  /* 0x0000003900387245 */ /* 0x000fe20000201000 */
[----:B------:R-:W-:Y:S02]  /*114a0*/  IMAD.MOV.U32 R57, RZ, RZ, R6 ;  /* 0x000000ffff397224 */ /* 0x000fe400078e0006 */
[----:B------:R-:W-:Y:S02]  /*114b0*/  FMUL.FTZ R53, R53, UR5 ;  /* 0x0000000535357c20 */ /* 0x000fe40008410000 */
[----:B------:R-:W-:-:S05]  /*114c0*/  FFMA.FTZ R56, R56, R86, 1.1641532182693481445e-10 ;  /* 0x2f00000038387423 */ /* 0x000fca0000010056 */
        /* <DEDUP_REMOVED lines=11> */
.L_x_27693:
        /* <DEDUP_REMOVED lines=12> */
.L_x_27694:
        /* <DEDUP_REMOVED lines=43> */
.L_x_27692:
        /* <DEDUP_REMOVED lines=17> */
.L_x_27696:
        /* <DEDUP_REMOVED lines=12> */
.L_x_27697:
        /* <DEDUP_REMOVED lines=43> */
.L_x_27695:
        /* <DEDUP_REMOVED lines=10> */
.L_x_27685:
        /* <DEDUP_REMOVED lines=32> */
.L_x_27700:
        /* <DEDUP_REMOVED lines=12> */
.L_x_27701:
        /* <DEDUP_REMOVED lines=42> */
.L_x_27699:
        /* <DEDUP_REMOVED lines=20> */
.L_x_27703:
        /* <DEDUP_REMOVED lines=12> */
.L_x_27704:
        /* <DEDUP_REMOVED lines=43> */
.L_x_27702:
        /* <DEDUP_REMOVED lines=20> */
.L_x_27706:
        /* <DEDUP_REMOVED lines=12> */
.L_x_27707:
        /* <DEDUP_REMOVED lines=43> */
.L_x_27705:
        /* <DEDUP_REMOVED lines=20> */
.L_x_27709:
        /* <DEDUP_REMOVED lines=12> */
.L_x_27710:
        /* <DEDUP_REMOVED lines=43> */
.L_x_27708:
        /* <DEDUP_REMOVED lines=9> */
.L_x_27698:
        /* <DEDUP_REMOVED lines=15> */
.L_x_27713:
        /* <DEDUP_REMOVED lines=12> */
.L_x_27714:
        /* <DEDUP_REMOVED lines=42> */
.L_x_27712:
        /* <DEDUP_REMOVED lines=17> */
.L_x_27716:
        /* <DEDUP_REMOVED lines=12> */
.L_x_27717:
        /* <DEDUP_REMOVED lines=43> */
.L_x_27715:
        /* <DEDUP_REMOVED lines=17> */
.L_x_27719:
        /* <DEDUP_REMOVED lines=12> */
.L_x_27720:
        /* <DEDUP_REMOVED lines=43> */
.L_x_27718:
        /* <DEDUP_REMOVED lines=17> */
.L_x_27722:
        /* <DEDUP_REMOVED lines=12> */
.L_x_27723:
        /* <DEDUP_REMOVED lines=43> */
.L_x_27721:
        /* <DEDUP_REMOVED lines=10> */
.L_x_27711:
        /* <DEDUP_REMOVED lines=32> */
.L_x_27726:
        /* <DEDUP_REMOVED lines=12> */
.L_x_27727:
        /* <DEDUP_REMOVED lines=35> */
[----:B------:R-:W-:Y:S01]  /*14970*/  HFMA2 R69, -RZ, RZ, 0, 0 ;  /* 0x00000000ff457431 */ /* 0x000fe200000001ff */
[----:B------:R-:W-:Y:S01]  /*14980*/  LOP3.LUT R96, R92, UR36, R9, 0x96, !PT ;  /* 0x000000245c607c12 */ /* 0x000fe2000f8e9609 */
[----:B------:R-:W-:-:S04]  /*14990*/  IMAD.WIDE.U32 R92, R93, -0x326172a9, RZ ;  /* 0xcd9e8d575d5c7825 */ /* 0x000fc800078e00ff */
[----:B------:R-:W-:Y:S01]  /*149a0*/  IMAD.WIDE.U32 R96, R96, -0x2daee0ad, RZ ;  /* 0xd2511f5360607825 */ /* 0x000fe200078e00ff */
[----:B------:R-:W-:Y:S02]  /*149b0*/  LOP3.LUT R8, R8, UR38, R93, 0x96, !PT ;  /* 0x0000002608087c12 */ /* 0x000fe4000f8e965d */
[----:B------:R-:W-:Y:S02]  /*149c0*/  MOV R6, R92 ;  /* 0x0000005c00067202 */ /* 0x000fe40000000f00 */
[----:B------:R-:W-:-:S07]  /*149d0*/  LOP3.LUT R9, R68, UR39, R97, 0x96, !PT ;  /* 0x0000002744097c12 */ /* 0x000fce000f8e9661 */
.L_x_27725:
        /* <DEDUP_REMOVED lines=20> */
.L_x_27729:
        /* <DEDUP_REMOVED lines=12> */
.L_x_27730:
        /* <DEDUP_REMOVED lines=39> */
[----:B------:R-:W-:-:S03]  /*14e50*/  IMAD.WIDE.U32 R68, R9, -0x2daee0ad, RZ ;  /* 0xd2511f5309447825 */ /* 0x000fc600078e00ff */
[----:B------:R-:W-:Y:S01]  /*14e60*/  MOV R96, R68 ;  /* 0x0000004400607202 */ /* 0x000fe20000000f00 */
[----:B------:R-:W-:Y:S01]  /*14e70*/  IMAD.MOV.U32 R68, RZ, RZ, RZ ;  /* 0x000000ffff447224 */ /* 0x000fe200078e00ff */
[----:B------:R-:W-:-:S07]  /*14e80*/  LOP3.LUT R9, R70, UR39, R69, 0x96, !PT ;  /* 0x0000002746097c12 */ /* 0x000fce000f8e9645 */
.L_x_27728:
        /* <DEDUP_REMOVED lines=20> */
.L_x_27732:
        /* <DEDUP_REMOVED lines=12> */
.L_x_27733:
        /* <DEDUP_REMOVED lines=41> */
[----:B------:R-:W-:Y:S02]  /*15320*/  IMAD.MOV.U32 R96, RZ, RZ, R64 ;  /* 0x000000ffff607224 */ /* 0x000fe400078e0040 */
[----:B------:R-:W-:-:S07]  /*15330*/  HFMA2 R64, -RZ, RZ, 0, 0 ;  /* 0x00000000ff407431 */ /* 0x000fce00000001ff */
.L_x_27731:
        /* <DEDUP_REMOVED lines=20> */
.L_x_27735:
        /* <DEDUP_REMOVED lines=12> */
.L_x_27736:
        /* <DEDUP_REMOVED lines=41> */
[----:B------:R-:W-:Y:S01]  /*157d0*/  IMAD.MOV.U32 R65, RZ, RZ, R96 ;  /* 0x000000ffff417224 */ /* 0x000fe200078e0060 */
[----:B------:R-:W-:-:S07]  /*157e0*/  MOV R96, R64 ;  /* 0x0000004000607202 */ /* 0x000fce0000000f00 */
.L_x_27734:
        /* <DEDUP_REMOVED lines=9> */
.L_x_27724:
        /* <DEDUP_REMOVED lines=15> */
.L_x_27739:
        /* <DEDUP_REMOVED lines=12> */
.L_x_27740:
        /* <DEDUP_REMOVED lines=42> */
.L_x_27738:
        /* <DEDUP_REMOVED lines=17> */
.L_x_27742:
        /* <DEDUP_REMOVED lines=12> */
.L_x_27743:
        /* <DEDUP_REMOVED lines=41> */
[----:B------:R-:W-:Y:S01]  /*16130*/  MOV R96, R64 ;  /* 0x0000004000607202 */ /* 0x000fe20000000f00 */
[----:B------:R-:W-:-:S07]  /*16140*/  IMAD.MOV.U32 R66, RZ, RZ, RZ ;  /* 0x000000ffff427224 */ /* 0x000fce00078e00ff */
.L_x_27741:
        /* <DEDUP_REMOVED lines=17> */
.L_x_27745:
        /* <DEDUP_REMOVED lines=12> */
.L_x_27746:
        /* <DEDUP_REMOVED lines=36> */
[----:B------:R-:W-:Y:S01]  /*16560*/  IMAD.MOV.U32 R6, RZ, RZ, R68 ;  /* 0x000000ffff067224 */ /* 0x000fe200078e0044 */
[----:B------:R-:W-:Y:S01]  /*16570*/  LOP3.LUT R8, R8, UR38, R69, 0x96, !PT ;  /* 0x0000002608087c12 */ /* 0x000fe2000f8e9645 */
[----:B------:R-:W-:-:S05]  /*16580*/  IMAD.WIDE.U32 R64, R64, -0x2daee0ad, RZ ;  /* 0xd2511f5340407825 */ /* 0x000fca00078e00ff */
[----:B------:R-:W-:Y:S02]  /*16590*/  LOP3.LUT R9, R66, UR39, R65, 0x96, !PT ;  /* 0x0000002742097c12 */ /* 0x000fe4000f8e9641 */
[----:B------:R-:W-:Y:S01]  /*165a0*/  MOV R65, R96 ;  /* 0x0000006000417202 */ /* 0x000fe20000000f00 */
[----:B------:R-:W-:Y:S02]  /*165b0*/  IMAD.MOV.U32 R96, RZ, RZ, R64 ;  /* 0x000000ffff607224 */ /* 0x000fe400078e0040 */
[----:B------:R-:W-:-:S07]  /*165c0*/  HFMA2 R64, -RZ, RZ, 0, 0 ;  /* 0x00000000ff407431 */ /* 0x000fce00000001ff */
.L_x_27744:
        /* <DEDUP_REMOVED lines=17> */
.L_x_27748:
        /* <DEDUP_REMOVED lines=12> */
.L_x_27749:
        /* <DEDUP_REMOVED lines=43> */
.L_x_27747:
        /* <DEDUP_REMOVED lines=10> */
.L_x_27737:
[----:B------:R-:W-:Y:S01]  /*16af0*/  IMAD.WIDE.U32 R64, R89, 0x10, R102 ;  /* 0x0000001059407825 */ /* 0x000fe200078e0066 */
[----:B------:R-:W-:-:S03]  /*16b00*/  SEL R66, RZ, 0x100, !P1 ;  /* 0x00000100ff427807 */ /* 0x000fc60004800000 */
[----:B------:R-:W-:Y:S01]  /*16b10*/  VIADD R94, R5, 0x480 ;  /* 0x00000480055e7836 */ /* 0x000fe20000000000 */
[----:B------:R0:W-:Y:S02]  /*16b20*/  STG.E.128 desc[UR10][R64.64], R60 ;  /* 0x0000003c40007986 */ /* 0x0001e4000c101d0a */
[----:B0-----:R-:W-:Y:S02]  /*16b30*/  SEL R64, RZ, 0x1000000, !P3 ;  /* 0x01000000ff407807 */ /* 0x001fe40005800000 */
[----:B------:R-:W-:-:S04]  /*16b40*/  SEL R65, RZ, 0x10000, !P2 ;  /* 0x00010000ff417807 */ /* 0x000fc80005000000 */
[----:B------:R-:W-:Y:S02]  /*16b50*/  IADD3 R66, PT, PT, R66, R64, R65 ;  /* 0x0000004042427210 */ /* 0x000fe40007ffe041 */
[----:B------:R-:W-:-:S04]  /*16b60*/  SEL R64, RZ, 0x1, !P0 ;  /* 0x00000001ff407807 */ /* 0x000fc80004000000 */
[----:B------:R-:W-:Y:S01]  /*16b70*/  IADD3 R66, PT, PT, R66, R64, RZ ;  /* 0x0000004042427210 */ /* 0x000fe20007ffe0ff */
[----:B------:R-:W-:-:S05]  /*16b80*/  IMAD.WIDE.U32 R64, R89, 0x4, R124 ;  /* 0x0000000459407825 */ /* 0x000fca00078e007c */
[----:B------:R0:W-:Y:S02]  /*16b90*/  STG.E desc[UR10][R64.64], R66 ;  /* 0x0000004240007986 */ /* 0x0001e4000c10190a */
[----:B0-----:R-:W-:-:S06]  /*16ba0*/  IMAD.WIDE.U32 R64, R94, 0x10, R98 ;  /* 0x000000105e407825 */ /* 0x001fcc00078e0062 */
[----:B------:R-:W5:Y:S01]  /*16bb0*/  LDG.E.128 R64, desc[UR10][R64.64] ;  /* 0x0000000a40407981 */ /* 0x000f62000c1e1d00 */
[----:B------:R-:W-:Y:S05]  /*16bc0*/  BRA.U !UP1, `(.L_x_27750) ;  /* 0x0000001109cc7547 */ /* 0x000fea000b800000 */
[----:B------:R-:W0:Y:S02]  /*16bd0*/  LDC.64 R68, c[0x0][0x3a0] ;  /* 0x0000e800ff447b82 */ /* 0x000e240000000a00 */
        /* <DEDUP_REMOVED lines=17> */
.L_x_27752:
        /* <DEDUP_REMOVED lines=12> */
.L_x_27753:
        /* <DEDUP_REMOVED lines=11> */
[----:B------:R-:W-:-:S05]  /*16e60*/  LOP3.LUT R92, R92, UR24, R9, 0x96, !PT ;  /* 0x000000185c5c7c12 */ /* 0x000fca000f8e9609 */
        /* <DEDUP_REMOVED lines=25> */
[----:B------:R-:W-:Y:S02]  /*17000*/  LOP3.LUT R9, R98, UR39, R93, 0x96, !PT ;  /* 0x0000002762097c12 */ /* 0x000fe4000f8e965d */
[----:B------:R-:W-:Y:S01]  /*17010*/  MOV R90, R92 ;  /* 0x0000005c005a7202 */ /* 0x000fe20000000f00 */
[----:B------:R-:W-:-:S04]  /*17020*/  IMAD.WIDE.U32 R92, R6, -0x326172a9, RZ ;  /* 0xcd9e8d57065c7825 */ /* 0x000fc800078e00ff */
[----:B------:R-:W-:Y:S01]  /*17030*/  IMAD.MOV.U32 R6, RZ, RZ, R92 ;  /* 0x000000ffff067224 */ /* 0x000fe200078e005c */
[----:B------:R-:W-:Y:S01]  /*17040*/  LOP3.LUT R8, R8, UR38, R93, 0x96, !PT ;  /* 0x0000002608087c12 */ /* 0x000fe2000f8e965d */
[----:B------:R-:W-:-:S07]  /*17050*/  IMAD.MOV.U32 R93, RZ, RZ, RZ ;  /* 0x000000ffff5d7224 */ /* 0x000fce00078e00ff */
.L_x_27751:
[----:B------:R-:W-:Y:S01]  /*17060*/  I2FP.F32.U32 R92, R97 ;  /* 0x00000061005c7245 */ /* 0x000fe20000201000 */
[----:B-----5:R-:W-:Y:S01]  /*17070*/  FMUL.FTZ R64, R64, UR6 ;  /* 0x0000000640407c20 */ /* 0x020fe20008410000 */
[----:B------:R-:W-:-:S03]  /*17080*/  ISETP.NE.AND P1, PT, R93, 0x1, PT ;  /* 0x000000015d00780c */ /* 0x000fc60003f25270 */
[----:B------:R-:W-:Y:S01]  /*17090*/  FFMA.FTZ R92, R92, R86, 1.1641532182693481445e-10 ;  /* 0x2f0000005c5c7423 */ /* 0x000fe20000010056 */
[----:B------:R-:W-:-:S04]  /*170a0*/  FMUL.FTZ R64, R64, UR5 ;  /* 0x0000000540407c20 */ /* 0x000fc80008410000 */
        /* <DEDUP_REMOVED lines=15> */
.L_x_27755:
        /* <DEDUP_REMOVED lines=12> */
.L_x_27756:
        /* <DEDUP_REMOVED lines=36> */
[----:B------:R-:W-:-:S04]  /*174a0*/  IMAD.WIDE.U32 R92, R92, -0x2daee0ad, RZ ;  /* 0xd2511f535c5c7825 */ /* 0x000fc800078e00ff */
[----:B------:R-:W-:Y:S01]  /*174b0*/  IMAD.MOV.U32 R90, RZ, RZ, R92 ;  /* 0x000000ffff5a7224 */ /* 0x000fe200078e005c */
[----:B------:R-:W-:Y:S01]  /*174c0*/  LOP3.LUT R9, R96, UR39, R93, 0x96, !PT ;  /* 0x0000002760097c12 */ /* 0x000fe2000f8e965d */
[----:B------:R-:W-:-:S04]  /*174d0*/  IMAD.WIDE.U32 R96, R97, -0x326172a9, RZ ;  /* 0xcd9e8d5761607825 */ /* 0x000fc800078e00ff */
[----:B------:R-:W-:Y:S02]  /*174e0*/  HFMA2 R92, -RZ, RZ, 0, 0 ;  /* 0x00000000ff5c7431 */ /* 0x000fe400000001ff */
[----:B------:R-:W-:Y:S01]  /*174f0*/  IMAD.MOV.U32 R6, RZ, RZ, R96 ;  /* 0x000000ffff067224 */ /* 0x000fe200078e0060 */
[----:B------:R-:W-:-:S07]  /*17500*/  LOP3.LUT R8, R8, UR38, R97, 0x96, !PT ;  /* 0x0000002608087c12 */ /* 0x000fce000f8e9661 */
.L_x_27754:
[----:B------:R-:W-:Y:S01]  /*17510*/  I2FP.F32.U32 R64, R64 ;  /* 0x0000004000407245 */ /* 0x000fe20000201000 */
[----:B------:R-:W-:Y:S01]  /*17520*/  FMUL.FTZ R65, R65, UR6 ;  /* 0x0000000641417c20 */ /* 0x000fe20008410000 */
        /* <DEDUP_REMOVED lines=18> */
.L_x_27758:
        /* <DEDUP_REMOVED lines=12> */
.L_x_27759:
        /* <DEDUP_REMOVED lines=41> */
[----:B------:R-:W-:Y:S01]  /*179a0*/  MOV R90, R64 ;  /* 0x00000040005a7202 */ /* 0x000fe20000000f00 */
[----:B------:R-:W-:-:S07]  /*179b0*/  IMAD.MOV.U32 R64, RZ, RZ, RZ ;  /* 0x000000ffff407224 */ /* 0x000fce00078e00ff */
.L_x_27757:
[----:B------:R-:W-:Y:S01]  /*179c0*/  I2FP.F32.U32 R65, R65 ;  /* 0x0000004100417245 */ /* 0x000fe20000201000 */
[----:B------:R-:W-:Y:S01]  /*179d0*/  FMUL.FTZ R66, R66, UR6 ;  /* 0x0000000642427c20 */ /* 0x000fe20008410000 */
[----:B------:R-:W-:-:S03]  /*179e0*/  ISETP.NE.AND P3, PT, R64, 0x1, PT ;  /* 0x000000014000780c */ /* 0x000fc60003f65270 */
[----:B------:R-:W-:Y:S01]  /*179f0*/  FFMA.FTZ R65, R65, R86, 1.1641532182693481445e-10 ;  /* 0x2f00000041417423 */ /* 0x000fe20000010056 */
[----:B------:R-:W-:-:S04]  /*17a00*/  FMUL.FTZ R66, R66, UR5 ;  /* 0x0000000542427c20 */ /* 0x000fc80008410000 */
        /* <DEDUP_REMOVED lines=15> */
.L_x_27761:
        /* <DEDUP_REMOVED lines=12> */
.L_x_27762:
        /* <DEDUP_REMOVED lines=43> */
.L_x_27760:
        /* <DEDUP_REMOVED lines=9> */
.L_x_27750:
        /* <DEDUP_REMOVED lines=12> */
[----:B------:R-:W-:Y:S01]  /*17fc0*/  @!P0 MOV R68, R9 ;  /* 0x0000000900448202 */ /* 0x000fe20000000f00 */
[----:B------:R-:W-:Y:S01]  /*17fd0*/  @P0 IMAD.MOV.U32 R68, RZ, RZ, R8 ;  /* 0x000000ffff440224 */ /* 0x000fe200078e0008 */
[----:B------:R-:W-:Y:S06]  /*17fe0*/  BRA `(.L_x_27764) ;  /* 0x0000000000dc7947 */ /* 0x000fec0003800000 */
.L_x_27765:
        /* <DEDUP_REMOVED lines=12> */
.L_x_27766:
        /* <DEDUP_REMOVED lines=40> */
[----:B------:R-:W-:Y:S01]  /*18330*/  HFMA2 R69, -RZ, RZ, 0, 0 ;  /* 0x00000000ff457431 */ /* 0x000fe200000001ff */
[----:B------:R-:W-:Y:S01]  /*18340*/  MOV R90, R68 ;  /* 0x00000044005a7202 */ /* 0x000fe20000000f00 */
[----:B------:R-:W-:-:S07]  /*18350*/  IMAD.MOV.U32 R68, RZ, RZ, R96 ;  /* 0x000000ffff447224 */ /* 0x000fce00078e0060 */
.L_x_27764:
[----:B------:R-:W-:Y:S01]  /*18360*/  I2FP.F32.U32 R68, R68 ;  /* 0x0000004400447245 */ /* 0x000fe20000201000 */
[----:B------:R-:W-:Y:S01]  /*18370*/  IMAD.MOV.U32 R70, RZ, RZ, 0x2 ;  /* 0x00000002ff467424 */ /* 0x000fe200078e00ff */
[----:B------:R-:W-:-:S03]  /*18380*/  ISETP.NE.AND P1, PT, R69, 0x1, PT ;  /* 0x000000014500780c */ /* 0x000fc60003f25270 */
[----:B------:R-:W-:-:S05]  /*18390*/  FFMA.FTZ R68, R68, R86, 1.1641532182693481445e-10 ;  /* 0x2f00000044447423 */ /* 0x000fca0000010056 */
[----:B------:R-:W-:Y:S01]  /*183a0*/  FSETP.LE.FTZ.AND P0, PT, R68, UR4, PT ;  /* 0x0000000444007c0b */ /* 0x000fe2000bf13000 */
[----:B-----5:R-:W-:Y:S01]  /*183b0*/  FMUL.FTZ R68, R64, UR6 ;  /* 0x0000000640447c20 */ /* 0x020fe20008410000 */
[----:B------:R-:W-:-:S03]  /*183c0*/  MOV R64, R6 ;  /* 0x0000000600407202 */ /* 0x000fc60000000f00 */
[----:B------:R-:W-:Y:S01]  /*183d0*/  FMUL.FTZ R68, R68, UR5 ;  /* 0x0000000544447c20 */ /* 0x000fe20008410000 */
[----:B------:R-:W-:Y:S07]  /*183e0*/  @!P1 BRA `(.L_x_27767) ;  /* 0x0000000000fc9947 */ /* 0x000fee0003800000 */
        /* <DEDUP_REMOVED lines=8> */
.L_x_27768:
        /* <DEDUP_REMOVED lines=12> */
.L_x_27769:
        /* <DEDUP_REMOVED lines=43> */
.L_x_27767:
        /* <DEDUP_REMOVED lines=17> */
.L_x_27771:
        /* <DEDUP_REMOVED lines=12> */
.L_x_27772:
        /* <DEDUP_REMOVED lines=43> */
.L_x_27770:
        /* <DEDUP_REMOVED lines=17> */
.L_x_27774:
        /* <DEDUP_REMOVED lines=12> */
.L_x_27775:
        /* <DEDUP_REMOVED lines=43> */
.L_x_27773:
        /* <DEDUP_REMOVED lines=10> */
.L_x_27763:
[----:B------:R-:W-:Y:S01]  /*19180*/  FADD.FTZ R64, RZ, R28 ;  /* 0x0000001cff407221 */ /* 0x000fe20000010000 */
[----:B------:R-:W-:Y:S01]  /*19190*/  IMAD.WIDE.U32 R92, R94, 0x10, R102 ;  /* 0x000000105e5c7825 */ /* 0x000fe200078e0066 */
[----:B------:R-:W-:Y:S01]  /*191a0*/  SEL R86, RZ, 0x1000000, !P3 ;  /* 0x01000000ff567807 */ /* 0x000fe20005800000 */
[----:B------:R-:W-:Y:S02]  /*191b0*/  BSSY.RECONVERGENT B0, `(.L_x_27776) ;  /* 0x000009e000007945 */ /* 0x000fe40003800200 */
[----:B------:R-:W-:Y:S01]  /*191c0*/  FADD.FTZ R64, R64, R29 ;  /* 0x0000001d40407221 */ /* 0x000fe20000010000 */
[----:B------:R0:W-:Y:S03]  /*191d0*/  STG.E.128 desc[UR10][R92.64], R68 ;  /* 0x000000445c007986 */ /* 0x0001e6000c101d0a */
[----:B------:R-:W-:-:S04]  /*191e0*/  FADD.FTZ R64, R64, R30 ;  /* 0x0000001e40407221 */ /* 0x000fc80000010000 */
[----:B------:R-:W-:-:S04]  /*191f0*/  FADD.FTZ R64, R64, R31 ;  /* 0x0000001f40407221 */ /* 0x000fc80000010000 */
[----:B------:R-:W-:-:S04]  /*19200*/  FADD.FTZ R64, R64, R32 ;  /* 0x0000002040407221 */ /* 0x000fc80000010000 */
[----:B------:R-:W-:-:S04]  /*19210*/  FADD.FTZ R64, R64, R33 ;  /* 0x0000002140407221 */ /* 0x000fc80000010000 */
[----:B------:R-:W-:Y:S01]  /*19220*/  FADD.FTZ R64, R64, R34 ;  /* 0x0000002240407221 */ /* 0x000fe20000010000 */
[----:B0-----:R-:W-:Y:S02]  /*19230*/  SEL R92, RZ, 0x10000, !P2 ;  /* 0x00010000ff5c7807 */ /* 0x001fe40005000000 */
[----:B------:R-:W-:Y:S01]  /*19240*/  SEL R93, RZ, 0x100, !P1 ;  /* 0x00000100ff5d7807 */ /* 0x000fe20004800000 */
[----:B------:R-:W-:-:S03]  /*19250*/  FADD.FTZ R64, R64, R35 ;  /* 0x0000002340407221 */ /* 0x000fc60000010000 */
[----:B------:R-:W-:Y:S01]  /*19260*/  IADD3 R86, PT, PT, R93, R86, R92 ;  /* 0x000000565d567210 */ /* 0x000fe20007ffe05c */
[----:B------:R-:W-:Y:S01]  /*19270*/  FADD.FTZ R64, R64, R36 ;  /* 0x0000002440407221 */ /* 0x000fe20000010000 */
[----:B------:R-:W-:-:S04]  /*19280*/  IMAD.WIDE.U32 R92, R94, 0x4, R124 ;  /* 0x000000045e5c7825 */ /* 0x000fc800078e007c */
        /* <DEDUP_REMOVED lines=132> */
[----:B------:R-:W-:Y:S02]  /*19ad0*/  IADD3 R67, PT, PT, R86, R67, RZ ;  /* 0x0000004356437210 */ /* 0x000fe40007ffe0ff */
[----:B------:R-:W0:Y:S04]  /*19ae0*/  SHFL.BFLY PT, R86, R65, 0x10, 0x1f ;  /* 0x0e001f0041567f89 */ /* 0x000e2800000e0000 */
[----:B------:R1:W-:Y:S01]  /*19af0*/  STG.E desc[UR10][R92.64], R67 ;  /* 0x000000435c007986 */ /* 0x0003e2000c10190a */
[----:B0-----:R-:W-:-:S04]  /*19b00*/  FADD.FTZ R65, R65, R86 ;  /* 0x0000005641417221 */ /* 0x001fc80000010000 */
        /* <DEDUP_REMOVED lines=8> */
.L_x_27777:
[----:B------:R-:W-:Y:S05]  /*19b90*/  BSYNC.RECONVERGENT B0 ;  /* 0x0000000000007941 */ /* 0x000fea0003800200 */
.L_x_27776:
        /* <DEDUP_REMOVED lines=15> */
.L_x_27779:
[----:B------:R-:W-:Y:S05]  /*19c90*/  BSYNC.RECONVERGENT B0 ;  /* 0x0000000000007941 */ /* 0x000fea0003800200 */
.L_x_27778:
[----:B------:R-:W1:Y:S01]  /*19ca0*/  SHFL.DOWN PT, R67, R97, 0x2, 0x1f ;  /* 0x08401f0061437f89 */ /* 0x000e6200000e0000 */
[----:B------:R-:W-:Y:S01]  /*19cb0*/  ISETP.NE.AND P0, PT, R105, RZ, PT ;  /* 0x000000ff6900720c */ /* 0x000fe20003f05270 */
[----:B------:R-:W-:Y:S01]  /*19cc0*/  HADD2.F32 R124, -RZ, R21.H0_H0 ;  /* 0x20000015ff7c7230 */ /* 0x000fe20000004100 */
[----:B------:R-:W-:Y:S01]  /*19cd0*/  ISETP.NE.AND P1, PT, RZ, UR20, PT ;  /* 0x00000014ff007c0c */ /* 0x000fe2000bf25270 */
[----:B0-----:R-:W0:Y:S01]  /*19ce0*/  SHFL.DOWN PT, R98, R64, 0x2, 0x1f ;  /* 0x08401f0040627f89 */ /* 0x001e2200000e0000 */
[----:B------:R-:W-:-:S03]  /*19cf0*/  UPLOP3.LUT UP2, UPT, UPT, UPT, UP2, 0x40, 0x4 ;  /* 0x000000000004789c */ /* 0x000fc60003f4e820 */
[----:B------:R-:W2:Y:S01]  /*19d00*/  SHFL.DOWN PT, R96, R65, 0x2, 0x1f ;  /* 0x08401f0041607f89 */ /* 0x000ea200000e0000 */
[----:B-1----:R-:W-:Y:S02]  /*19d10*/  IADD3 R92, PT, PT, R67, R97, RZ ;  /* 0x00000061435c7210 */ /* 0x002fe40007ffe0ff */
[----:B------:R-:W-:Y:S02]  /*19d20*/  I2FP.F32.S32 R67, R67 ;  /* 0x0000004300437245 */ /* 0x000fe40000201400 */
[----:B------:R-:W-:Y:S02]  /*19d30*/  I2FP.F32.S32 R86, R92 ;  /* 0x0000005c00567245 */ /* 0x000fe40000201400 */
[----:B------:R-:W-:Y:S01]  /*19d40*/  I2FP.F32.U32 R97, R97 ;  /* 0x0000006100617245 */ /* 0x000fe20000201000 */
[C---:B0-----:R-:W-:Y:S01]  /*19d50*/  FMUL.FTZ R99, R98.reuse, R67 ;  /* 0x0000004362637220 */ /* 0x041fe20000410000 */
[----:B------:R-:W0:Y:S01]  /*19d60*/  MUFU.RCP R93, R86 ;  /* 0x00000056005d7308 */ /* 0x000e220000001000 */
[----:B------:R-:W-:Y:S01]  /*19d70*/  FADD.FTZ R98, -R98, R64 ;  /* 0x0000004062627221 */ /* 0x000fe20000010100 */
[----:B--2---:R-:W-:Y:S01]  /*19d80*/  FADD.FTZ R96, R96, R65 ;  /* 0x0000004160607221 */ /* 0x004fe20000010000 */
[----:B------:R-:W-:-:S02]  /*19d90*/  FFMA.FTZ R99, R97, R64, R99 ;  /* 0x0000004061637223 */ /* 0x000fc40000010063 */
[----:B------:R-:W1:Y:S01]  /*19da0*/  SHFL.DOWN PT, R64, R92, 0x1, 0x1f ;  /* 0x08201f005c407f89 */ /* 0x000e6200000e0000 */
[----:B------:R-:W-:-:S04]  /*19db0*/  FMUL.FTZ R98, R98, R98 ;  /* 0x0000006262627220 */ /* 0x000fc80000410000 */
        /* <DEDUP_REMOVED lines=13> */
[----:B------:R-:W-:-:S03]  /*19e90*/  FFMA.FTZ R67, R86, R99, R67 ;  /* 0x0000006356437223 */ /* 0x000fc60000010043 */
[----:B------:R-:W-:Y:S01]  /*19ea0*/  FMUL.FTZ R93, R86, R93 ;  /* 0x0000005d565d7220 */ /* 0x000fe20000410000 */
[----:B-1----:R-:W-:Y:S01]  /*19eb0*/  FADD.FTZ R92, R98, R92 ;  /* 0x0000005c625c7221 */ /* 0x002fe20000010000 */
[----:B--2---:R-:W-:Y:S02]  /*19ec0*/  FMUL.FTZ R67, R65, R67 ;  /* 0x0000004341437220 */ /* 0x004fe40000410000 */
[----:B------:R-:W-:-:S03]  /*19ed0*/  FMUL.FTZ R93, R93, R64 ;  /* 0x000000405d5d7220 */ /* 0x000fc60000410000 */
[----:B------:R-:W0:Y:S01]  /*19ee0*/  SHFL.IDX PT, R86, R67, RZ, 0x1f ;  /* 0x00001fff43567589 */ /* 0x000e2200000e0000 */
[----:B------:R-:W-:Y:S02]  /*19ef0*/  FFMA.FTZ R92, R65, R93, R92 ;  /* 0x0000005d415c7223 */ /* 0x000fe4000001005c */
[----:B------:R-:W1:Y:S03]  /*19f00*/  LDC R93, c[0x0][0x448] ;  /* 0x00011200ff5d7b82 */ /* 0x000e660000000800 */
[----:B------:R-:W1:Y:S05]  /*19f10*/  SHFL.IDX PT, R67, R92, RZ, 0x1f ;  /* 0x00001fff5c437589 */ /* 0x000e6a00000e0000 */
[----:B------:R-:W2:Y:S01]  /*19f20*/  @!P0 LDC.64 R64, c[0x0][0x3c0] ;  /* 0x0000f000ff408b82 */ /* 0x000ea20000000a00 */
[----:B0-----:R-:W-:-:S05]  /*19f30*/  FMUL.FTZ R96, R86, R86 ;  /* 0x0000005656607220 */ /* 0x001fca0000410000 */
[----:B------:R-:W-:Y:S01]  /*19f40*/  FSEL R96, R96, RZ, P1 ;  /* 0x000000ff60607208 */ /* 0x000fe20000800000 */
[----:B-1----:R-:W-:Y:S02]  /*19f50*/  FFMA.FTZ R67, R67, UR21, R93 ;  /* 0x0000001543437c23 */ /* 0x002fe4000801005d */
[----:B------:R-:W0:Y:S02]  /*19f60*/  @!P0 LDC.64 R92, c[0x0][0x3c8] ;  /* 0x0000f200ff5c8b82 */ /* 0x000e240000000a00 */
[----:B------:R-:W-:Y:S01]  /*19f70*/  FADD.FTZ R67, R67, R96 ;  /* 0x0000006043437221 */ /* 0x000fe20000010000 */
[----:B------:R-:W-:Y:S01]  /*19f80*/  MOV R96, UR18 ;  /* 0x0000001200607c02 */ /* 0x000fe20008000f00 */
[----:B------:R-:W-:-:S04]  /*19f90*/  UIADD3 UR18, UPT, UPT, UR18, UR16, URZ ;  /* 0x0000001012127290 */ /* 0x000fc8000fffe0ff */
[----:B------:R-:W1:Y:S01]  /*19fa0*/  MUFU.RSQ R67, R67 ;  /* 0x0000004300437308 */ /* 0x000e620000001400 */
[----:B--2---:R-:W-:Y:S01]  /*19fb0*/  @!P0 IMAD.WIDE R64, R96, 0x4, R64 ;  /* 0x0000000460408825 */ /* 0x004fe200078e0240 */
[----:B------:R-:W-:-:S04]  /*19fc0*/  UISETP.GE.AND UP1, UPT, UR18, UR17, UPT ;  /* 0x000000111200728c */ /* 0x000fc8000bf26270 */
[----:B------:R2:W-:Y:S01]  /*19fd0*/  @!P0 STG.E desc[UR10][R64.64], R86 ;  /* 0x0000005640008986 */ /* 0x0005e2000c10190a */
[----:B0-----:R-:W-:Y:S01]  /*19fe0*/  @!P0 IMAD.WIDE R92, R96, 0x4, R92 ;  /* 0x00000004605c8825 */ /* 0x001fe200078e025c */
[----:B--2---:R-:W-:Y:S02]  /*19ff0*/  FSEL R86, R86, RZ, !P1 ;  /* 0x000000ff56567208 */ /* 0x004fe40004800000 */
[----:B------:R-:W-:Y:S02]  /*1a000*/  SHF.R.U64 R65, R78, 0x10, R79 ;  /* 0x000000104e417819 */ /* 0x000fe4000000124f */
[----:B-1----:R0:W-:Y:S01]  /*1a010*/  @!P0 STG.E desc[UR10][R92.64], R67 ;  /* 0x000000435c008986 */ /* 0x0021e2000c10190a */
[----:B------:R-:W-:Y:S01]  /*1a020*/  SHF.R.U64 R64, R72, 0x10, R73 ;  /* 0x0000001048407819 */ /* 0x000fe20000001249 */
[C---:B------:R-:W-:Y:S01]  /*1a030*/  FADD.FTZ R29, -R86.reuse, R29 ;  /* 0x0000001d561d7221 */ /* 0x040fe20000010100 */
[----:B------:R-:W-:Y:S01]  /*1a040*/  FADD.FTZ R31, -R86, R31 ;  /* 0x0000001f561f7221 */ /* 0x000fe20000010100 */
[----:B------:R-:W-:-:S02]  /*1a050*/  HADD2.F32 R65, -RZ, R65.H0_H0 ;  /* 0x20000041ff417230 */ /* 0x000fc40000004100 */
[C---:B------:R-:W-:Y:S01]  /*1a060*/  FADD.FTZ R28, -R86.reuse, R28 ;  /* 0x0000001c561c7221 */ /* 0x040fe20000010100 */
[----:B------:R-:W-:Y:S02]  /*1a070*/  HADD2.F32 R64, -RZ, R64.H0_H0 ;  /* 0x20000040ff407230 */ /* 0x000fe40000004100 */
[C---:B------:R-:W-:Y:S01]  /*1a080*/  FMUL.FTZ R29, R67.reuse, R29 ;  /* 0x0000001d431d7220 */ /* 0x040fe20000410000 */
[C---:B------:R-:W-:Y:S01]  /*1a090*/  FMUL.FTZ R31, R67.reuse, R31 ;  /* 0x0000001f431f7220 */ /* 0x040fe20000410000 */
[----:B------:R-:W-:Y:S01]  /*1a0a0*/  FMUL.FTZ R28, R67, R28 ;  /* 0x0000001c431c7220 */ /* 0x000fe20000410000 */
[----:B------:R-:W-:Y:S01]  /*1a0b0*/  FADD.FTZ R30, -R86, R30 ;  /* 0x0000001e561e7221 */ /* 0x000fe20000010100 */
[----:B------:R-:W-:Y:S01]  /*1a0c0*/  FFMA.FTZ R29, R29, R65, R64 ;  /* 0x000000411d1d7223 */ /* 0x000fe20000010040 */
[----:B------:R-:W-:Y:S01]  /*1a0d0*/  SHF.R.U32.HI R65, RZ, 0x10, R79 ;  /* 0x00000010ff417819 */ /* 0x000fe2000001164f */
[----:B0-----:R-:W-:Y:S01]  /*1a0e0*/  HADD2.F32 R92, -RZ, R122.H1_H1 ;  /* 0x3000007aff5c7230 */ /* 0x001fe20000004100 */
[----:B------:R-:W-:Y:S01]  /*1a0f0*/  SHF.R.U32.HI R64, RZ, 0x10, R73 ;  /* 0x00000010ff407819 */ /* 0x000fe20000011649 */
[----:B------:R-:W-:-:S02]  /*1a100*/  HADD2.F32 R93, -RZ, R72.H0_H0 ;  /* 0x20000048ff5d7230 */ /* 0x000fc40000004100 */
[C---:B------:R-:W-:Y:S01]  /*1a110*/  FMUL.FTZ R30, R67.reuse, R30 ;  /* 0x0000001e431e7220 */ /* 0x040fe20000410000 */
[----:B------:R-:W-:Y:S02]  /*1a120*/  HADD2.F32 R65, -RZ, R65.H0_H0 ;  /* 0x20000041ff417230 */ /* 0x000fe40000004100 */
[----:B------:R-:W-:Y:S01]  /*1a130*/  FADD.FTZ R32, -R86, R32 ;  /* 0x0000002056207221 */ /* 0x000fe20000010100 */
[----:B------:R-:W-:Y:S02]  /*1a140*/  HADD2.F32 R64, -RZ, R64.H0_H0 ;  /* 0x20000040ff407230 */ /* 0x000fe40000004100 */
[----:B------:R-:W-:Y:S01]  /*1a150*/  FFMA.FTZ R28, R28, R92, R93 ;  /* 0x0000005c1c1c7223 */ /* 0x000fe2000001005d */
[----:B------:R-:W-:Y:S02]  /*1a160*/  HADD2.F32 R92, -RZ, R122.H0_H0 ;  /* 0x2000007aff5c7230 */ /* 0x000fe40000004100 */
[----:B------:R-:W-:Y:S01]  /*1a170*/  FMUL.FTZ R32, R67, R32 ;  /* 0x0000002043207220 */ /* 0x000fe20000410000 */
[----:B------:R-:W-:-:S02]  /*1a180*/  HADD2.F32 R93, -RZ, R73.H0_H0 ;  /* 0x20000049ff5d7230 */ /* 0x000fc40000004100 */
[----:B------:R-:W-:Y:S01]  /*1a190*/  FFMA.FTZ R31, R31, R65, R64 ;  /* 0x000000411f1f7223 */ /* 0x000fe20000010040 */
[----:B------:R-:W-:Y:S01]  /*1a1a0*/  FADD.FTZ R96, -R86, R53 ;  /* 0x0000003556607221 */ /* 0x000fe20000010100 */
[----:B------:R-:W0:Y:S01]  /*1a1b0*/  LDC.64 R64, c[0x0][0x428] ;  /* 0x00010a00ff407b82 */ /* 0x000e220000000a00 */
[----:B------:R-:W-:Y:S01]  /*1a1c0*/  SHF.R.U64 R53, R26, 0x10, R27 ;  /* 0x000000101a357819 */ /* 0x000fe2000000121b */
[----:B------:R-:W-:Y:S01]  /*1a1d0*/  FFMA.FTZ R30, R30, R92, R93 ;  /* 0x0000005c1e1e7223 */ /* 0x000fe2000001005d */
[C---:B------:R-:W-:Y:S01]  /*1a1e0*/  FADD.FTZ R33, -R86.reuse, R33 ;  /* 0x0000002156217221 */ /* 0x040fe20000010100 */
[C---:B------:R-:W-:Y:S01]  /*1a1f0*/  FADD.FTZ R34, -R86.reuse, R34 ;  /* 0x0000002256227221 */ /* 0x040fe20000010100 */
[C---:B------:R-:W-:Y:S01]  /*1a200*/  FADD.FTZ R35, -R86.reuse, R35 ;  /* 0x0000002356237221 */ /* 0x040fe20000010100 */
[----:B------:R-:W-:Y:S01]  /*1a210*/  FADD.FTZ R97, -R86, R52 ;  /* 0x0000003456617221 */ /* 0x000fe20000010100 */
[----:B------:R-:W-:Y:S02]  /*1a220*/  HADD2.F32 R52, -RZ, R121.H0_H0 ;  /* 0x20000079ff347230 */ /* 0x000fe40000004100 */
[----:B------:R-:W-:Y:S01]  /*1a230*/  FMUL.FTZ R33, R67, R33 ;  /* 0x0000002143217220 */ /* 0x000fe20000410000 */
[----:B------:R-:W-:-:S02]  /*1a240*/  HADD2.F32 R53, -RZ, R53.H0_H0 ;  /* 0x20000035ff357230 */ /* 0x000fc40000004100 */
[C---:B------:R-:W-:Y:S01]  /*1a250*/  FMUL.FTZ R34, R67.reuse, R34 ;  /* 0x0000002243227220 */ /* 0x040fe20000410000 */
[C---:B------:R-:W-:Y:S01]  /*1a260*/  FMUL.FTZ R35, R67.reuse, R35 ;  /* 0x0000002343237220 */ /* 0x040fe20000410000 */
[C---:B------:R-:W-:Y:S01]  /*1a270*/  FADD.FTZ R36, -R86.reuse, R36 ;  /* 0x0000002456247221 */ /* 0x040fe20000010100 */
[C---:B------:R-:W-:Y:S01]  /*1a280*/  FADD.FTZ R38, -R86.reuse, R38 ;  /* 0x0000002656267221 */ /* 0x040fe20000010100 */
[C---:B------:R-:W-:Y:S01]  /*1a290*/  FADD.FTZ R37, -R86.reuse, R37 ;  /* 0x0000002556257221 */ /* 0x040fe20000010100 */
[C---:B------:R-:W-:Y:S01]  /*1a2a0*/  FADD.FTZ R40, -R86.reuse, R40 ;  /* 0x0000002856287221 */ /* 0x040fe20000010100 */
[C---:B------:R-:W-:Y:S01]  /*1a2b0*/  FMUL.FTZ R36, R67.reuse, R36 ;  /* 0x0000002443247220 */ /* 0x040fe20000410000 */
[C---:B------:R-:W-:Y:S01]  /*1a2c0*/  FMUL.FTZ R38, R67.reuse, R38 ;  /* 0x0000002643267220 */ /* 0x040fe20000410000 */
[C---:B------:R-:W-:Y:S01]  /*1a2d0*/  FMUL.FTZ R37, R67.reuse, R37 ;  /* 0x0000002543257220 */ /* 0x040fe20000410000 */
[C---:B------:R-:W-:Y:S01]  /*1a2e0*/  FADD.FTZ R41, -R86.reuse, R41 ;  /* 0x0000002956297221 */ /* 0x040fe20000010100 */
[C---:B------:R-:W-:Y:S01]  /*1a2f0*/  FADD.FTZ R39, -R86.reuse, R39 ;  /* 0x0000002756277221 */ /* 0x040fe20000010100 */
[C---:B------:R-:W-:Y:S01]  /*1a300*/  FMUL.FTZ R40, R67.reuse, R40 ;  /* 0x0000002843287220 */ /* 0x040fe20000410000 */
[----:B------:R-:W-:Y:S01]  /*1a310*/  FADD.FTZ R44, -R86, R44 ;  /* 0x0000002c562c7221 */ /* 0x000fe20000010100 */
[----:B------:R-:W-:Y:S01]  /*1a320*/  FMUL.FTZ R41, R67, R41 ;  /* 0x0000002943297220 */ /* 0x000fe20000410000 */
[----:B0-----:R-:W-:-:S04]  /*1a330*/  IMAD.WIDE.U32 R92, R5, 0x10, R64 ;  /* 0x00000010055c7825 */ /* 0x001fc800078e0040 */
[C---:B------:R-:W-:Y:S01]  /*1a340*/  FMUL.FTZ R39, R67.reuse, R39 ;  /* 0x0000002743277220 */ /* 0x040fe20000410000 */
[C---:B------:R-:W-:Y:S01]  /*1a350*/  FADD.FTZ R42, -R86.reuse, R42 ;  /* 0x0000002a562a7221 */ /* 0x040fe20000010100 */
[C---:B------:R-:W-:Y:S01]  /*1a360*/  FADD.FTZ R43, -R86.reuse, R43 ;  /* 0x0000002b562b7221 */ /* 0x040fe20000010100 */
[C---:B------:R-:W-:Y:S01]  /*1a370*/  FMUL.FTZ R44, R67.reuse, R44 ;  /* 0x0000002c432c7220 */ /* 0x040fe20000410000 */
[----:B------:R0:W-:Y:S01]  /*1a380*/  STG.E.128 desc[UR10][R92.64], R28 ;  /* 0x0000001c5c007986 */ /* 0x0001e2000c101d0a */
[C---:B------:R-:W-:Y:S01]  /*1a390*/  FMUL.FTZ R42, R67.reuse, R42 ;  /* 0x0000002a432a7220 */ /* 0x040fe20000410000 */
[C---:B------:R-:W-:Y:S01]  /*1a3a0*/  FADD.FTZ R45, -R86.reuse, R45 ;  /* 0x0000002d562d7221 */ /* 0x040fe20000010100 */
        /* <DEDUP_REMOVED lines=15> */
[----:B0-----:R-:W-:Y:S01]  /*1a4a0*/  HADD2.F32 R28, -RZ, R121.H1_H1 ;  /* 0x30000079ff1c7230 */ /* 0x001fe20000004100 */
[----:B------:R-:W-:Y:S01]  /*1a4b0*/  SHF.R.U32.HI R31, RZ, 0x10, R27 ;  /* 0x00000010ff1f7819 */ /* 0x000fe2000001161b */
[----:B------:R-:W-:-:S02]  /*1a4c0*/  HADD2.F32 R29, -RZ, R26.H0_H0 ;  /* 0x2000001aff1d7230 */ /* 0x000fc40000004100 */
[C---:B------:R-:W-:Y:S01]  /*1a4d0*/  FADD.FTZ R92, -R86.reuse, R55 ;  /* 0x00000037565c7221 */ /* 0x040fe20000010100 */
[----:B------:R-:W-:Y:S02]  /*1a4e0*/  HADD2.F32 R30, -RZ, R27.H0_H0 ;  /* 0x2000001bff1e7230 */ /* 0x000fe40000004100 */
[----:B------:R-:W-:Y:S01]  /*1a4f0*/  FADD.FTZ R93, -R86, R54 ;  /* 0x00000036565d7221 */ /* 0x000fe20000010100 */
[----:B------:R-:W-:Y:S02]  /*1a500*/  HADD2.F32 R31, -RZ, R31.H0_H0 ;  /* 0x2000001fff1f7230 */ /* 0x000fe40000004100 */
[----:B------:R-:W-:Y:S01]  /*1a510*/  FFMA.FTZ R28, R32, R28, R29 ;  /* 0x0000001c201c7223 */ /* 0x000fe2000001001d */
[--C-:B------:R-:W-:Y:S01]  /*1a520*/  SHF.R.U64 R29, R76, 0x10, R77.reuse ;  /* 0x000000104c1d7819 */ /* 0x100fe2000000124d */
[----:B------:R-:W-:Y:S01]  /*1a530*/  FFMA.FTZ R30, R34, R52, R30 ;  /* 0x00000034221e7223 */ /* 0x000fe2000001001e */
[----:B------:R-:W-:Y:S01]  /*1a540*/  SHF.R.U32.HI R32, RZ, 0x10, R77 ;  /* 0x00000010ff207819 */ /* 0x000fe2000001164d */
[----:B------:R-:W-:Y:S01]  /*1a550*/  HADD2.F32 R34, -RZ, R25.H0_H0 ;  /* 0x20000019ff227230 */ /* 0x000fe20000004100 */
[----:B------:R-:W-:Y:S01]  /*1a560*/  SHF.R.U64 R52, R74, 0x10, R75 ;  /* 0x000000104a347819 */ /* 0x000fe2000000124b */
[----:B------:R-:W-:-:S02]  /*1a570*/  HADD2.F32 R29, -RZ, R29.H0_H0 ;  /* 0x2000001dff1d7230 */ /* 0x000fc40000004100 */
[C---:B------:R-:W-:Y:S01]  /*1a580*/  FADD.FTZ R55, -R86.reuse, R61 ;  /* 0x0000003d56377221 */ /* 0x040fe20000010100 */
[----:B------:R-:W-:Y:S02]  /*1a590*/  HADD2.F32 R32, -RZ, R32.H0_H0 ;  /* 0x20000020ff207230 */ /* 0x000fe40000004100 */
[----:B------:R-:W-:Y:S01]  /*1a5a0*/  FADD.FTZ R54, -R86, R62 ;  /* 0x0000003e56367221 */ /* 0x000fe20000010100 */
[----:B------:R-:W-:Y:S02]  /*1a5b0*/  HADD2.F32 R52, -RZ, R52.H0_H0 ;  /* 0x20000034ff347230 */ /* 0x000fe40000004100 */
[----:B------:R-:W-:Y:S01]  /*1a5c0*/  FFMA.FTZ R29, R33, R29, R53 ;  /* 0x0000001d211d7223 */ /* 0x000fe20000010035 */
[----:B------:R-:W-:Y:S01]  /*1a5d0*/  SHF.R.U64 R33, R24, 0x10, R25 ;  /* 0x0000001018217819 */ /* 0x000fe20000001219 */
[----:B------:R-:W-:Y:S01]  /*1a5e0*/  FFMA.FTZ R31, R35, R32, R31 ;  /* 0x00000020231f7223 */ /* 0x000fe2000001001f */
[----:B------:R-:W-:Y:S02]  /*1a5f0*/  HADD2.F32 R32, -RZ, R120.H1_H1 ;  /* 0x30000078ff207230 */ /* 0x000fe40000004100 */
[----:B------:R-:W-:Y:S01]  /*1a600*/  FADD.FTZ R50, -R86, R70 ;  /* 0x0000004656327221 */ /* 0x000fe20000010100 */
[----:B------:R-:W-:-:S02]  /*1a610*/  HADD2.F32 R53, -RZ, R24.H0_H0 ;  /* 0x20000018ff357230 */ /* 0x000fc40000004100 */
[----:B------:R-:W-:Y:S01]  /*1a620*/  FADD.FTZ R51, -R86, R71 ;  /* 0x0000004756337221 */ /* 0x000fe20000010100 */
[----:B------:R-:W-:Y:S02]  /*1a630*/  HADD2.F32 R35, -RZ, R120.H0_H0 ;  /* 0x20000078ff237230 */ /* 0x000fe40000004100 */
[----:B------:R-:W-:Y:S01]  /*1a640*/  FMUL.FTZ R62, R67, R45 ;  /* 0x0000002d433e7220 */ /* 0x000fe20000410000 */
[----:B------:R-:W-:Y:S02]  /*1a650*/  HADD2.F32 R33, -RZ, R33.H0_H0 ;  /* 0x20000021ff217230 */ /* 0x000fe40000004100 */
[----:B------:R-:W-:Y:S01]  /*1a660*/  FFMA.FTZ R32, R36, R32, R53 ;  /* 0x0000002024207223 */ /* 0x000fe20000010035 */
[----:B------:R-:W-:Y:S01]  /*1a670*/  SHF.R.U32.HI R53, RZ, 0x10, R25 ;  /* 0x00000010ff357819 */ /* 0x000fe20000011619 */
[----:B------:R-:W-:Y:S01]  /*1a680*/  FFMA.FTZ R34, R38, R35, R34 ;  /* 0x0000002326227223 */ /* 0x000fe20000010022 */
[----:B------:R-:W-:Y:S01]  /*1a690*/  SHF.R.U32.HI R35, RZ, 0x10, R75 ;  /* 0x00000010ff237819 */ /* 0x000fe2000001164b */
[----:B------:R-:W-:Y:S01]  /*1a6a0*/  FFMA.FTZ R33, R37, R52, R33 ;  /* 0x0000003425217223 */ /* 0x000fe20000010021 */
[----:B------:R-:W-:-:S02]  /*1a6b0*/  HADD2.F32 R52, -RZ, R119.H1_H1 ;  /* 0x30000077ff347230 */ /* 0x000fc40000004100 */
[C---:B------:R-:W-:Y:S01]  /*1a6c0*/  FMUL.FTZ R63, R67.reuse, R46 ;  /* 0x0000002e433f7220 */ /* 0x040fe20000410000 */
[----:B------:R-:W-:Y:S02]  /*1a6d0*/  HADD2.F32 R36, -RZ, R82.H0_H0 ;  /* 0x20000052ff247230 */ /* 0x000fe40000004100 */
[C---:B------:R-:W-:Y:S01]  /*1a6e0*/  FMUL.FTZ R86, R67.reuse, R56 ;  /* 0x0000003843567220 */ /* 0x040fe20000410000 */
[--C-:B------:R-:W-:Y:S02]  /*1a6f0*/  HADD2.F32 R38, -RZ, R112.reuse.H1_H1 ;  /* 0x30000070ff267230 */ /* 0x100fe40000004100 */
        /* <DEDUP_REMOVED lines=9> */
[----:B------:R-:W-:Y:S02]  /*1a790*/  HADD2.F32 R40, -RZ, R22.H0_H0 ;  /* 0x20000016ff287230 */ /* 0x000fe40000004100 */
[----:B------:R-:W-:Y:S01]  /*1a7a0*/  FFMA.FTZ R35, R39, R35, R53 ;  /* 0x0000002327237223 */ /* 0x000fe20000010035 */
[----:B------:R-:W-:-:S02]  /*1a7b0*/  HADD2.F32 R38, -RZ, R119.H0_H0 ;  /* 0x20000077ff267230 */ /* 0x000fc40000004100 */
[C---:B------:R-:W-:Y:S01]  /*1a7c0*/  FMUL.FTZ R69, R67.reuse, R59 ;  /* 0x0000003b43457220 */ /* 0x040fe20000410000 */
[----:B------:R-:W-:Y:S02]  /*1a7d0*/  HADD2.F32 R53, -RZ, R83.H0_H0 ;  /* 0x20000053ff357230 */ /* 0x000fe40000004100 */
[----:B------:R-:W-:Y:S01]  /*1a7e0*/  FFMA.FTZ R40, R44, R41, R40 ;  /* 0x000000292c287223 */ /* 0x000fe20000010028 */
[--C-:B------:R-:W-:Y:S02]  /*1a7f0*/  HADD2.F32 R52, -RZ, R111.reuse.H1_H1 ;  /* 0x3000006fff347230 */ /* 0x100fe40000004100 */
[----:B------:R-:W-:Y:S01]  /*1a800*/  FMUL.FTZ R68, R67, R60 ;  /* 0x0000003c43447220 */ /* 0x000fe20000410000 */
[----:B------:R-:W-:Y:S02]  /*1a810*/  HADD2.F32 R39, -RZ, R111.H0_H0 ;  /* 0x2000006fff277230 */ /* 0x000fe40000004100 */
[----:B------:R-:W-:Y:S01]  /*1a820*/  FFMA.FTZ R38, R42, R38, R53 ;  /* 0x000000262a267223 */ /* 0x000fe20000010035 */
[----:B------:R-:W-:-:S02]  /*1a830*/  HADD2.F32 R61, -RZ, R110.H1_H1 ;  /* 0x3000006eff3d7230 */ /* 0x000fc40000004100 */
[----:B------:R-:W-:Y:S01]  /*1a840*/  FMUL.FTZ R44, R67, R48 ;  /* 0x00000030432c7220 */ /* 0x000fe20000410000 */
        /* <DEDUP_REMOVED lines=8> */
[----:B------:R-:W-:Y:S02]  /*1a8d0*/  HADD2.F32 R43, -RZ, R109.H0_H0 ;  /* 0x2000006dff2b7230 */ /* 0x000fe40000004100 */
[----:B------:R-:W-:Y:S01]  /*1a8e0*/  FFMA.FTZ R42, R63, R53, R42 ;  /* 0x000000353f2a7223 */ /* 0x000fe2000001002a */
[----:B------:R-:W-:-:S04]  /*1a8f0*/  IMAD.WIDE.U32 R56, R4, 0x10, R64 ;  /* 0x0000001004387825 */ /* 0x000fc800078e0040 */
[C---:B------:R-:W-:Y:S01]  /*1a900*/  FMUL.FTZ R97, R67.reuse, R97 ;  /* 0x0000006143617220 */ /* 0x040fe20000410000 */
[----:B------:R-:W-:Y:S01]  /*1a910*/  FMUL.FTZ R96, R67, R96 ;  /* 0x0000006043607220 */ /* 0x000fe20000410000 */
[----:B------:R-:W-:Y:S01]  /*1a920*/  FFMA.FTZ R43, R105, R52, R43 ;  /* 0x00000034692b7223 */ /* 0x000fe2000001002b */
[--C-:B------:R-:W-:Y:S01]  /*1a930*/  IMAD.WIDE.U32 R58, R3, 0x10, R64.reuse ;  /* 0x00000010033a7825 */ /* 0x100fe200078e0040 */
[----:B------:R0:W-:Y:S03]  /*1a940*/  STG.E.128 desc[UR10][R56.64], R28 ;  /* 0x0000001c38007986 */ /* 0x0001e6000c101d0a */
[C---:B------:R-:W-:Y:S01]  /*1a950*/  FMUL.FTZ R93, R67.reuse, R93 ;  /* 0x0000005d435d7220 */ /* 0x040fe20000410000 */
[C---:B------:R-:W-:Y:S01]  /*1a960*/  FMUL.FTZ R92, R67.reuse, R92 ;  /* 0x0000005c435c7220 */ /* 0x040fe20000410000 */
        /* <DEDUP_REMOVED lines=8> */
[----:B------:R-:W-:Y:S01]  /*1a9f0*/  IMAD.WIDE.U32 R48, R84, 0x10, R64 ;  /* 0x0000001054307825 */ /* 0x000fe200078e0040 */
[----:B------:R3:W-:Y:S03]  /*1aa00*/  STG.E.128 desc[UR10][R62.64], R40 ;  /* 0x000000283e007986 */ /* 0x0007e6000c101d0a */
[C---:B------:R-:W-:Y:S01]  /*1aa10*/  FMUL.FTZ R99, R67.reuse, R99 ;  /* 0x0000006343637220 */ /* 0x040fe20000410000 */
[----:B------:R-:W-:Y:S01]  /*1aa20*/  FMUL.FTZ R98, R67, R98 ;  /* 0x0000006243627220 */ /* 0x000fe20000410000 */
[----:B------:R-:W-:-:S02]  /*1aa30*/  HADD2.F32 R4, -RZ, R117.H1_H1 ;  /* 0x30000075ff047230 */ /* 0x000fc40000004100 */
[C---:B------:R-:W-:Y:S01]  /*1aa40*/  FMUL.FTZ R55, R67.reuse, R55 ;  /* 0x0000003743377220 */ /* 0x040fe20000410000 */
[----:B------:R-:W-:Y:S02]  /*1aa50*/  HADD2.F32 R84, -RZ, R20.H0_H0 ;  /* 0x20000014ff547230 */ /* 0x000fe40000004100 */
[----:B------:R-:W-:Y:S01]  /*1aa60*/  FMUL.FTZ R5, R67, R5 ;  /* 0x0000000543057220 */ /* 0x000fe20000410000 */
[----:B------:R-:W-:Y:S02]  /*1aa70*/  HADD2.F32 R0, -RZ, R18.H0_H0 ;  /* 0x20000012ff007230 */ /* 0x000fe40000004100 */
[----:B0-----:R-:W-:Y:S02]  /*1aa80*/  HADD2.F32 R57, -RZ, R15.H0_H0 ;  /* 0x2000000fff397230 */ /* 0x001fe40000004100 */
[----:B------:R-:W-:Y:S01]  /*1aa90*/  FFMA.FTZ R28, R103, R4, R84 ;  /* 0x00000004671c7223 */ /* 0x000fe20000010054 */
[----:B-1----:R-:W-:Y:S02]  /*1aaa0*/  HADD2.F32 R32, -RZ, R116.H1_H1 ;  /* 0x30000074ff207230 */ /* 0x002fe40000004100 */
[----:B------:R-:W-:-:S02]  /*1aab0*/  HADD2.F32 R33, -RZ, R106.H1_H1 ;  /* 0x3000006aff217230 */ /* 0x000fc40000004100 */
[----:B------:R-:W-:Y:S02]  /*1aac0*/  HADD2.F32 R35, -RZ, R106.H0_H0 ;  /* 0x2000006aff237230 */ /* 0x000fe40000004100 */
[----:B------:R-:W-:Y:S01]  /*1aad0*/  FFMA.FTZ R32, R97, R32, R0 ;  /* 0x0000002061207223 */ /* 0x000fe20000010000 */
[----:B------:R-:W-:Y:S02]  /*1aae0*/  HADD2.F32 R34, -RZ, R116.H0_H0 ;  /* 0x20000074ff227230 */ /* 0x000fe40000004100 */
[----:B--2---:R-:W-:Y:S02]  /*1aaf0*/  HADD2.F32 R36, -RZ, R19.H0_H0 ;  /* 0x20000013ff247230 */ /* 0x004fe40000004100 */
[----:B------:R-:W-:Y:S01]  /*1ab00*/  FFMA.FTZ R33, R96, R33, R35 ;  /* 0x0000002160217223 */ /* 0x000fe20000010023 */
[--C-:B---3--:R-:W-:Y:S02]  /*1ab10*/  HADD2.F32 R41, -RZ, R104.reuse.H1_H1 ;  /* 0x30000068ff297230 */ /* 0x108fe40000004100 */
[----:B------:R-:W-:-:S02]  /*1ab20*/  HADD2.F32 R43, -RZ, R104.H0_H0 ;  /* 0x20000068ff2b7230 */ /* 0x000fc40000004100 */
[----:B------:R-:W-:Y:S01]  /*1ab30*/  FFMA.FTZ R34, R93, R34, R36 ;  /* 0x000000225d227223 */ /* 0x000fe20000010024 */
[----:B------:R-:W-:Y:S02]  /*1ab40*/  HADD2.F32 R37, -RZ, R115.H1_H1 ;  /* 0x30000073ff257230 */ /* 0x000fe40000004100 */
[----:B------:R-:W-:Y:S02]  /*1ab50*/  HADD2.F32 R39, -RZ, R16.H0_H0 ;  /* 0x20000010ff277230 */ /* 0x000fe40000004100 */
[----:B------:R-:W-:Y:S01]  /*1ab60*/  FFMA.FTZ R35, R92, R41, R43 ;  /* 0x000000295c237223 */ /* 0x000fe2000001002b */
[--C-:B------:R-:W-:Y:S02]  /*1ab70*/  HADD2.F32 R0, -RZ, R101.reuse.H1_H1 ;  /* 0x30000065ff007230 */ /* 0x100fe40000004100 */
[----:B------:R-:W-:Y:S02]  /*1ab80*/  HADD2.F32 R4, -RZ, R101.H0_H0 ;  /* 0x20000065ff047230 */ /* 0x000fe40000004100 */
[----:B------:R-:W-:Y:S01]  /*1ab90*/  FFMA.FTZ R36, R86, R37, R39 ;  /* 0x0000002556247223 */ /* 0x000fe20000010027 */
[----:B------:R-:W-:-:S02]  /*1aba0*/  HADD2.F32 R39, -RZ, R115.H0_H0 ;  /* 0x20000073ff277230 */ /* 0x000fc40000004100 */
[----:B------:R-:W-:Y:S02]  /*1abb0*/  HADD2.F32 R41, -RZ, R17.H0_H0 ;  /* 0x20000011ff297230 */ /* 0x000fe40000004100 */
[----:B------:R-:W-:Y:S01]  /*1abc0*/  FFMA.FTZ R37, R71, R0, R4 ;  /* 0x0000000047257223 */ /* 0x000fe20000010004 */
[--C-:B------:R-:W-:Y:S02]  /*1abd0*/  HADD2.F32 R40, -RZ, R100.reuse.H1_H1 ;  /* 0x30000064ff287230 */ /* 0x100fe40000004100 */
[----:B------:R-:W-:Y:S02]  /*1abe0*/  HADD2.F32 R42, -RZ, R100.H0_H0 ;  /* 0x20000064ff2a7230 */ /* 0x000fe40000004100 */
[----:B------:R-:W-:Y:S01]  /*1abf0*/  FFMA.FTZ R38, R70, R39, R41 ;  /* 0x0000002746267223 */ /* 0x000fe20000010029 */
[----:B------:R-:W-:Y:S02]  /*1ac00*/  HADD2.F32 R43, -RZ, R114.H0_H0 ;  /* 0x20000072ff2b7230 */ /* 0x000fe40000004100 */
[----:B------:R-:W-:-:S04]  /*1ac10*/  IMAD.WIDE.U32 R2, R81, 0x10, R64 ;  /* 0x0000001051027825 */ /* 0x000fc800078e0040 */
[----:B------:R-:W-:Y:S01]  /*1ac20*/  FFMA.FTZ R39, R69, R40, R42 ;  /* 0x0000002845277223 */ /* 0x000fe2000001002a */
[----:B------:R-:W-:Y:S01]  /*1ac30*/  FFMA.FTZ R42, R54, R43, R57 ;  /* 0x0000002b362a7223 */ /* 0x000fe20000010039 */
[----:B------:R-:W-:-:S04]  /*1ac40*/  IMAD.WIDE.U32 R50, R85, 0x10, R64 ;  /* 0x0000001055327825 */ /* 0x000fc800078e0040 */
[----:B------:R-:W-:-:S04]  /*1ac50*/  IMAD.WIDE.U32 R52, R89, 0x10, R64 ;  /* 0x0000001059347825 */ /* 0x000fc800078e0040 */
[----:B------:R-:W-:Y:S02]  /*1ac60*/  HADD2.F32 R59, -RZ, R114.H1_H1 ;  /* 0x30000072ff3b7230 */ /* 0x000fe40000004100 */
[----:B------:R-:W-:Y:S02]  /*1ac70*/  HADD2.F32 R61, -RZ, R14.H0_H0 ;  /* 0x2000000eff3d7230 */ /* 0x000fe40000004100 */
[----:B------:R-:W-:Y:S02]  /*1ac80*/  HADD2.F32 R0, -RZ, R95.H1_H1 ;  /* 0x3000005fff007230 */ /* 0x000fe40000004100 */
[----:B------:R-:W-:Y:S02]  /*1ac90*/  HADD2.F32 R4, -RZ, R88.H1_H1 ;  /* 0x30000058ff047230 */ /* 0x000fe40000004100 */
[----:B------:R-:W-:Y:S01]  /*1aca0*/  FFMA.FTZ R40, R68, R59, R61 ;  /* 0x0000003b44287223 */ /* 0x000fe2000001003d */
[----:B------:R-:W-:-:S04]  /*1acb0*/  IMAD.WIDE.U32 R64, R94, 0x10, R64 ;  /* 0x000000105e407825 */ /* 0x000fc800078e0040 */
[----:B------:R-:W-:Y:S01]  /*1acc0*/  FFMA.FTZ R41, R55, R0, R4 ;  /* 0x0000000037297223 */ /* 0x000fe20000010004 */
[--C-:B------:R-:W-:Y:S02]  /*1acd0*/  HADD2.F32 R81, -RZ, R108.reuse.H1_H1 ;  /* 0x3000006cff517230 */ /* 0x100fe40000004100 */
[----:B------:R-:W-:Y:S02]  /*1ace0*/  HADD2.F32 R85, -RZ, R108.H0_H0 ;  /* 0x2000006cff557230 */ /* 0x000fe40000004100 */
[----:B------:R-:W-:Y:S02]  /*1acf0*/  HADD2.F32 R94, -RZ, R117.H0_H0 ;  /* 0x20000075ff5e7230 */ /* 0x000fe40000004100 */
[--C-:B------:R-:W-:Y:S02]  /*1ad00*/  HADD2.F32 R67, -RZ, R107.reuse.H1_H1 ;  /* 0x3000006bff437230 */ /* 0x100fe40000004100 */
[----:B------:R-:W-:Y:S01]  /*1ad10*/  FFMA.FTZ R29, R102, R81, R85 ;  /* 0x00000051661d7223 */ /* 0x000fe20000010055 */
[----:B------:R-:W-:-:S02]  /*1ad20*/  HADD2.F32 R31, -RZ, R107.H0_H0 ;  /* 0x2000006bff1f7230 */ /* 0x000fc40000004100 */
[----:B------:R-:W-:Y:S01]  /*1ad30*/  FFMA.FTZ R30, R99, R94, R124 ;  /* 0x0000005e631e7223 */ /* 0x000fe2000001007c */
[----:B------:R-:W-:Y:S02]  /*1ad40*/  HADD2.F32 R54, -RZ, R95.H0_H0 ;  /* 0x2000005fff367230 */ /* 0x000fe40000004100 */
[----:B------:R-:W-:Y:S02]  /*1ad50*/  HADD2.F32 R56, -RZ, R88.H0_H0 ;  /* 0x20000058ff387230 */ /* 0x000fe40000004100 */
[----:B------:R-:W-:Y:S01]  /*1ad60*/  FFMA.FTZ R31, R98, R67, R31 ;  /* 0x00000043621f7223 */ /* 0x000fe2000001001f */
[----:B------:R-:W-:Y:S02]  /*1ad70*/  HADD2.F32 R59, -RZ, R113.H1_H1 ;  /* 0x30000071ff3b7230 */ /* 0x000fe40000004100 */
[----:B------:R-:W-:Y:S02]  /*1ad80*/  HADD2.F32 R61, -RZ, R12.H0_H0 ;  /* 0x2000000cff3d7230 */ /* 0x000fe40000004100 */
[----:B------:R-:W-:Y:S01]  /*1ad90*/  FFMA.FTZ R43, R5, R54, R56 ;  /* 0x00000036052b7223 */ /* 0x000fe20000010038 */
[----:B------:R-:W-:Y:S01]  /*1ada0*/  HADD2.F32 R58, -RZ, R91.H1_H1 ;  /* 0x3000005bff3a7230 */ /* 0x000fe20000004100 */
[----:B------:R0:W-:Y:S01]  /*1adb0*/  STG.E.128 desc[UR10][R2.64], R28 ;  /* 0x0000001c02007986 */ /* 0x0001e2000c101d0a */
[----:B------:R-:W-:-:S02]  /*1adc0*/  HADD2.F32 R60, -RZ, R87.H1_H1 ;  /* 0x30000057ff3c7230 */ /* 0x000fc40000004100 */
[----:B------:R-:W-:Y:S01]  /*1add0*/  FFMA.FTZ R44, R44, R59, R61 ;  /* 0x0000003b2c2c7223 */ /* 0x000fe2000001003d */
[----:B------:R-:W-:Y:S01]  /*1ade0*/  HADD2.F32 R55, -RZ, R113.H0_H0 ;  /* 0x20000071ff377230 */ /* 0x000fe20000004100 */
[----:B------:R0:W-:Y:S01]  /*1adf0*/  STG.E.128 desc[UR10][R48.64], R32 ;  /* 0x0000002030007986 */ /* 0x0001e2000c101d0a */
[----:B------:R-:W-:Y:S02]  /*1ae00*/  HADD2.F32 R57, -RZ, R13.H0_H0 ;  /* 0x2000000dff397230 */ /* 0x000fe40000004100 */
[----:B------:R-:W-:Y:S01]  /*1ae10*/  FFMA.FTZ R45, R45, R58, R60 ;  /* 0x0000003a2d2d7223 */ /* 0x000fe2000001003c */
[----:B------:R-:W-:Y:S01]  /*1ae20*/  HADD2.F32 R0, -RZ, R91.H0_H0 ;  /* 0x2000005bff007230 */ /* 0x000fe20000004100 */
[----:B------:R0:W-:Y:S01]  /*1ae30*/  STG.E.128 desc[UR10][R50.64], R36 ;  /* 0x0000002432007986 */ /* 0x0001e2000c101d0a */
[----:B------:R-:W-:Y:S02]  /*1ae40*/  HADD2.F32 R4, -RZ, R87.H0_H0 ;  /* 0x20000057ff047230 */ /* 0x000fe40000004100 */
[----:B------:R-:W-:Y:S01]  /*1ae50*/  FFMA.FTZ R46, R46, R55, R57 ;  /* 0x000000372e2e7223 */ /* 0x000fe20000010039 */
[----:B------:R0:W-:Y:S02]  /*1ae60*/  STG.E.128 desc[UR10][R52.64], R40 ;  /* 0x0000002834007986 */ /* 0x0001e4000c101d0a */
[----:B------:R-:W-:-:S05]  /*1ae70*/  FFMA.FTZ R47, R47, R0, R4 ;  /* 0x000000002f2f7223 */ /* 0x000fca0000010004 */
[----:B------:R0:W-:Y:S01]  /*1ae80*/  STG.E.128 desc[UR10][R64.64], R44 ;  /* 0x0000002c40007986 */ /* 0x0001e2000c101d0a */
[----:B------:R-:W-:Y:S05]  /*1ae90*/  BRA.U !UP1, `(.L_x_27780) ;  /* 0xfffffe6109447547 */ /* 0x000fea000b83ffff */
[----:B------:R-:W-:Y:S05]  /*1aea0*/  EXIT ;  /* 0x000000000000794d */ /* 0x000fea0003800000 */
.L_x_27781:
        /* <DEDUP_REMOVED lines=13> */
.L_x_34117:


//--------------------- .text._ZN10layer_norm13ln_fwd_kernelINS_13Kernel_traitsI6__halfffffjLj5120ELj1ELj1ELj4ELj16ENS_18Kernel_traits_baseILj5120ES2_ffffjLj128EEEEELb1ELb0ELb1ELb0EEEvNS_9FwdParamsE --------------------------
	.section	.text._ZN10layer_norm13ln_fwd_kernelINS_13Kernel_traitsI6__halfffffjLj5120ELj1ELj1ELj4ELj16ENS_18Kernel_traits_baseILj5120ES2_ffffjLj128EEEEELb1ELb0ELb1ELb0EEEvNS_9FwdParamsE,"ax",@progbits
	.align	128
        .global         _ZN10layer_norm13ln_fwd_kernelINS_13Kernel_traitsI6__halfffffjLj5120ELj1ELj1ELj4ELj16ENS_18Kernel_traits_baseILj5120ES2_ffffjLj128EEEEELb1ELb0ELb1ELb0EEEvNS_9FwdParamsE
        .type           _ZN10layer_norm13ln_fwd_kernelINS_13Kernel_traitsI6__halfffffjLj5120ELj1ELj1ELj4ELj16ENS_18Kernel_traits_baseILj5120ES2_ffffjLj128EEEEELb1ELb0ELb1ELb0EEEvNS_9FwdParamsE,@function
        .size           _ZN10layer_norm13ln_fwd_kernelINS_13Kernel_traitsI6__halfffffjLj5120ELj1ELj1ELj4ELj16ENS_18Kernel_traits_baseILj5120ES2_ffffjLj128EEEEELb1ELb0ELb1ELb0EEEvNS_9FwdParamsE,(.L_x_34118 - _ZN10layer_norm13ln_fwd_kernelINS_13Kernel_traitsI6__halfffffjLj5120ELj1ELj1ELj4ELj16ENS_18Kernel_traits_baseILj5120ES2_ffffjLj128EEEEELb1ELb0ELb1ELb0EEEvNS_9FwdParamsE)
        .other          _ZN10layer_norm13ln_fwd_kernelINS_13Kernel_traitsI6__halfffffjLj5120ELj1ELj1ELj4ELj16ENS_18Kernel_traits_baseILj5120ES2_ffffjLj128EEEEELb1ELb0ELb1ELb0EEEvNS_9FwdParamsE,@"STO_CUDA_ENTRY STV_DEFAULT"
_ZN10layer_norm13ln_fwd_kernelINS_13Kernel_traitsI6__halfffffjLj5120ELj1ELj1ELj4ELj16ENS_18Kernel_traits_baseILj5120ES2_ffffjLj128EEEEELb1ELb0ELb1ELb0EEEvNS_9FwdParamsE:
.text._ZN10layer_norm13ln_fwd_kernelINS_13Kernel_traitsI6__halfffffjLj5120ELj1ELj1ELj4ELj16ENS_18Kernel_traits_baseILj5120ES2_ffffjLj128EEEEELb1ELb0ELb1ELb0EEEvNS_9FwdParamsE:
[----:B------:R-:W0:Y:S01]  /*0000*/  LDC R1, c[0x0][0x37c] ;  /* 0x0000df00ff017b82 */ /* 0x000e220000000800 */
[----:B------:R-:W1:Y:S07]  /*0010*/  LDCU.U8 UR4, c[0x0][0x464] ;  /* 0x00008c80ff0477ac */ /* 0x000e6e0008000000 */
[----:B------:R-:W2:Y:S01]  /*0020*/  LDC R11, c[0x0][0x45c] ;  /* 0x00011700ff0b7b82 */ /* 0x000ea20000000800 */
[----:B0-----:R-:W-:Y:S01]  /*0030*/  VIADD R1, R1, 0xfffffff0 ;  /* 0xfffffff001017836 */ /* 0x001fe20000000000 */
[----:B------:R-:W0:Y:S01]  /*0040*/  LDCU.64 UR14, c[0x0][0x450] ;  /* 0x00008a00ff0e77ac */ /* 0x000e220008000a00 */
[----:B------:R-:W3:Y:S05]  /*0050*/  LDCU.64 UR12, c[0x0][0x358] ;  /* 0x00006b00ff0c77ac */ /* 0x000eea0008000a00 */
[----:B------:R-:W4:Y:S01]  /*0060*/  LDC R8, c[0x0][0x458] ;  /* 0x00011600ff087b82 */ /* 0x000f220000000800 */
[----:B------:R-:W5:Y:S07]  /*0070*/  S2R R7, SR_TID.X ;  /* 0x0000000000077919 */ /* 0x000f6e0000002100 */
[----:B------:R-:W5:Y:S01]  /*0080*/  LDC R15, c[0x0][0x388] ;  /* 0x0000e200ff0f7b82 */ /* 0x000f620000000800 */
[----:B-1----:R-:W-:Y:S01]  /*0090*/  ISETP.NE.AND P0, PT, RZ, UR4, PT ;  /* 0x00000004ff007c0c */ /* 0x002fe2000bf05270 */
[----:B------:R-:W1:Y:S01]  /*00a0*/  LDCU.64 UR4, c[0x0][0x438] ;  /* 0x00008700ff0477ac */ /* 0x000e620008000a00 */
[----:B0-----:R-:W-:Y:S01]  /*00b0*/  IMAD.U32 R2, RZ, RZ, UR14 ;  /* 0x0000000eff027e24 */ /* 0x001fe2000f8e00ff */
[----:B------:R-:W-:-:S10]  /*00c0*/  MOV R3, UR15 ;  /* 0x0000000f00037c02 */ /* 0x000fd40008000f00 */
[----:B--2---:R-:W-:Y:S01]  /*00d0*/  @P0 IMAD.MOV.U32 R9, RZ, RZ, R11 ;  /* 0x000000ffff090224 */ /* 0x004fe200078e000b */
[----:B---3--:R-:W2:Y:S01]  /*00e0*/  @P0 LDG.E.64 R2, desc[UR12][R2.64] ;  /* 0x0000000c02020981 */ /* 0x008ea2000c1e1b00 */
[----:B------:R-:W0:Y:S03]  /*00f0*/  @P0 LDC R13, c[0x0][0x460] ;  /* 0x00011800ff0d0b82 */ /* 0x000e260000000800 */
[----:B----4-:R-:W0:Y:S01]  /*0100*/  @P0 LDG.E.64 R4, desc[UR12][R8.64] ;  /* 0x0000000c08040981 */ /* 0x010e22000c1e1b00 */
[----:B-1----:R-:W-:Y:S01]  /*0110*/  UISETP.NE.U32.AND UP0, UPT, UR4, URZ, UPT ;  /* 0x000000ff0400728c */ /* 0x002fe2000bf05070 */
[----:B------:R-:W-:Y:S03]  /*0120*/  BSSY.RECONVERGENT B0, `(.L_x_27782) ;  /* 0x00000b2000007945 */ /* 0x000fe60003800200 */
[----:B------:R-:W1:Y:S01]  /*0130*/  S2UR UR24, SR_CTAID.X ;  /* 0x00000000001879c3 */ /* 0x000e620000002500 */
[----:B-----5:R-:W-:Y:S01]  /*0140*/  SHF.R.S32.HI R0, RZ, 0x1f, R15 ;  /* 0x0000001fff007819 */ /* 0x020fe2000001140f */
[----:B------:R-:W-:-:S03]  /*0150*/  UISETP.NE.AND.EX UP0, UPT, UR5, URZ, UPT, UP0 ;  /* 0x000000ff0500728c */ /* 0x000fc6000bf05300 */
[----:B------:R-:W-:-:S03]  /*0160*/  LEA.HI R0, R0, R15, RZ, 0x2 ;  /* 0x0000000f00007211 */ /* 0x000fc600078f10ff */
[----:B------:R-:W1:Y:S02]  /*0170*/  LDC R14, c[0x0][0x360] ;  /* 0x0000d800ff0e7b82 */ /* 0x000e640000000800 */
[----:B-1----:R-:W-:Y:S01]  /*0180*/  IMAD R14, R14, UR24, R7 ;  /* 0x000000180e0e7c24 */ /* 0x002fe2000f8e0207 */
[----:B--2---:R-:W-:Y:S02]  /*0190*/  @P0 R2UR UR14, R2 ;  /* 0x00000000020e02ca */ /* 0x004fe400000e0000 */
[----:B------:R-:W-:Y:S02]  /*01a0*/  @P0 R2UR UR15, R3 ;  /* 0x00000000030f02ca */ /* 0x000fe400000e0000 */
[----:B0-----:R-:W-:Y:S02]  /*01b0*/  @P0 IADD3 R8, P1, PT, R4, R13, RZ ;  /* 0x0000000d04080210 */ /* 0x001fe40007f3e0ff */
[----:B------:R-:W-:-:S03]  /*01c0*/  LOP3.LUT R4, R7, 0x60, RZ, 0xc0, !PT ;  /* 0x0000006007047812 */ /* 0x000fc600078ec0ff */
[----:B------:R-:W-:Y:S01]  /*01d0*/  @P0 IMAD.X R11, RZ, RZ, R5, P1 ;  /* 0x000000ffff0b0224 */ /* 0x000fe200008e0605 */
[----:B------:R-:W-:Y:S02]  /*01e0*/  LOP3.LUT R9, R4, 0x1f, R7, 0xf8, !PT ;  /* 0x0000001f04097812 */ /* 0x000fe400078ef807 */
[----:B------:R-:W-:Y:S01]  /*01f0*/  SHF.R.S32.HI R5, RZ, 0x2, R0 ;  /* 0x00000002ff057819 */ /* 0x000fe20000011400 */
[----:B------:R-:W-:Y:S01]  /*0200*/  UIADD3 UR22, UPT, UPT, UR14, -0x61c88647, URZ ;  /* 0x9e3779b90e167890 */ /* 0x000fe2000fffe0ff */
[----:B------:R-:W-:Y:S01]  /*0210*/  LOP3.LUT R2, R9, 0x7f, RZ, 0x3c, !PT ;  /* 0x0000007f09027812 */ /* 0x000fe200078e3cff */
[----:B------:R-:W-:Y:S01]  /*0220*/  UIADD3 UR23, UPT, UPT, UR15, -0x4498517b, URZ ;  /* 0xbb67ae850f177890 */ /* 0x000fe2000fffe0ff */
[--C-:B------:R-:W-:Y:S01]  /*0230*/  SHF.R.U64 R12, R8, 0x2, R11.reuse ;  /* 0x00000002080c7819 */ /* 0x100fe2000000120b */
[----:B------:R-:W-:Y:S01]  /*0240*/  UIADD3 UR5, UPT, UPT, UR14, 0x3c6ef372, URZ ;  /* 0x3c6ef3720e057890 */ /* 0x000fe2000fffe0ff */
[----:B------:R-:W-:Y:S01]  /*0250*/  LOP3.LUT R0, R7, 0x1f, RZ, 0xc0, !PT ;  /* 0x0000001f07007812 */ /* 0x000fe200078ec0ff */
[----:B------:R-:W-:Y:S01]  /*0260*/  UIADD3 UR25, UPT, UPT, UR15, 0x76cf5d0a, URZ ;  /* 0x76cf5d0a0f197890 */ /* 0x000fe2000fffe0ff */
[----:B------:R-:W-:Y:S01]  /*0270*/  IADD3 R13, PT, PT, R5, R2, RZ ;  /* 0x00000002050d7210 */ /* 0x000fe20007ffe0ff */
[----:B------:R-:W-:Y:S01]  /*0280*/  UIADD3 UR6, UPT, UPT, UR14, -0x255992d5, URZ ;  /* 0xdaa66d2b0e067890 */ /* 0x000fe2000fffe0ff */
[----:B------:R-:W-:Y:S01]  /*0290*/  SHF.R.U32.HI R11, RZ, 0x2, R11 ;  /* 0x00000002ff0b7819 */ /* 0x000fe2000001160b */
        /* <DEDUP_REMOVED lines=38> */
[----:B------:R-:W-:Y:S01]  /*0500*/  @P6 VIADD R9, R9, 0x80 ;  /* 0x0000008009096836 */ /* 0x000fe20000000000 */
[----:B------:R-:W-:-:S05]  /*0510*/  ISETP.GE.U32.AND P6, PT, R13, 0x400, PT ;  /* 0x000004000d00780c */ /* 0x000fca0003fc6070 */
        /* <DEDUP_REMOVED lines=13> */
[----:B---3--:R-:W-:-:S03]  /*05f0*/  @P1 IMAD.WIDE.U32 R42, R9, 0x8, R42 ;  /* 0x00000008092a1825 */ /* 0x008fc600078e002a */
[----:B------:R-:W3:Y:S01]  /*0600*/  @P6 LDC.64 R34, c[0x0][0x3d0] ;  /* 0x0000f400ff226b82 */ /* 0x000ee20000000a00 */
[----:B------:R-:W-:Y:S01]  /*0610*/  @P1 IADD3 R9, PT, PT, R9, 0x80, RZ ;  /* 0x0000008009091810 */ /* 0x000fe20007ffe0ff */
[----:B------:R1:W5:Y:S06]  /*0620*/  @P1 LDG.E.64 R76, desc[UR12][R40.64] ;  /* 0x0000000c284c1981 */ /* 0x00036c000c1e1b00 */
[----:B------:R-:W1:Y:S01]  /*0630*/  @P6 LDC.64 R50, c[0x0][0x438] ;  /* 0x00010e00ff326b82 */ /* 0x000e620000000a00 */
[C---:B------:R-:W-:Y:S01]  /*0640*/  @P2 IMAD.WIDE.U32 R44, R9.reuse, 0x8, R44 ;  /* 0x00000008092c2825 */ /* 0x040fe200078e002c */
[----:B------:R0:W5:Y:S03]  /*0650*/  @P1 LD.E.64 R20, desc[UR12][R42.64] ;  /* 0x0000000c2a141980 */ /* 0x000166000c101b00 */
[C---:B------:R-:W-:Y:S01]  /*0660*/  @P2 IMAD.WIDE.U32 R46, R9.reuse, 0x8, R46 ;  /* 0x00000008092e2825 */ /* 0x040fe200078e002e */
[----:B------:R0:W5:Y:S02]  /*0670*/  @P2 LDG.E.64 R74, desc[UR12][R44.64] ;  /* 0x0000000c2c4a2981 */ /* 0x000164000c1e1b00 */
[----:B------:R-:W1:Y:S01]  /*0680*/  @P5 LDC.64 R52, c[0x0][0x3d0] ;  /* 0x0000f400ff345b82 */ /* 0x000e620000000a00 */
[----:B------:R-:W-:Y:S01]  /*0690*/  @P2 VIADD R9, R9, 0x80 ;  /* 0x0000008009092836 */ /* 0x000fe20000000000 */
[----:B------:R1:W5:Y:S06]  /*06a0*/  @P2 LD.E.64 R18, desc[UR12][R46.64] ;  /* 0x0000000c2e122980 */ /* 0x00036c000c101b00 */
[----:B------:R-:W1:Y:S01]  /*06b0*/  @P5 LDC.64 R54, c[0x0][0x438] ;  /* 0x00010e00ff365b82 */ /* 0x000e620000000a00 */
[----:B0-----:R-:W-:-:S04]  /*06c0*/  @P3 IMAD.WIDE.U32 R28, R9, 0x8, R28 ;  /* 0x00000008091c3825 */ /* 0x001fc800078e001c */
[C---:B------:R-:W-:Y:S01]  /*06d0*/  @P3 IMAD.WIDE.U32 R48, R9.reuse, 0x8, R48 ;  /* 0x0000000809303825 */ /* 0x040fe200078e0030 */
[----:B------:R0:W5:Y:S03]  /*06e0*/  @P3 LDG.E.64 R72, desc[UR12][R28.64] ;  /* 0x0000000c1c483981 */ /* 0x000166000c1e1b00 */
[----:B------:R-:W-:Y:S01]  /*06f0*/  @P3 VIADD R9, R9, 0x80 ;  /* 0x0000008009093836 */ /* 0x000fe20000000000 */
[----:B------:R0:W5:Y:S03]  /*0700*/  @P3 LD.E.64 R16, desc[UR12][R48.64] ;  /* 0x0000000c30103980 */ /* 0x000166000c101b00 */
[----:B--2---:R-:W-:-:S04]  /*0710*/  @P4 IMAD.WIDE.U32 R32, R9, 0x8, R32 ;  /* 0x0000000809204825 */ /* 0x004fc800078e0020 */
[C---:B----4-:R-:W-:Y:S01]  /*0720*/  @P4 IMAD.WIDE.U32 R30, R9.reuse, 0x8, R30 ;  /* 0x00000008091e4825 */ /* 0x050fe200078e001e */
[----:B------:R-:W-:Y:S01]  /*0730*/  @P4 IADD3 R9, PT, PT, R9, 0x80, RZ ;  /* 0x0000008009094810 */ /* 0x000fe20007ffe0ff */
[----:B------:R0:W5:Y:S04]  /*0740*/  @P4 LDG.E.64 R98, desc[UR12][R32.64] ;  /* 0x0000000c20624981 */ /* 0x000168000c1e1b00 */
[C---:B---3--:R-:W-:Y:S01]  /*0750*/  @P6 IMAD.WIDE.U32 R34, R9.reuse, 0x8, R34 ;  /* 0x0000000809226825 */ /* 0x048fe200078e0022 */
[----:B------:R0:W5:Y:S03]  /*0760*/  @P4 LD.E.64 R84, desc[UR12][R30.64] ;  /* 0x0000000c1e544980 */ /* 0x000166000c101b00 */
[C---:B-1----:R-:W-:Y:S01]  /*0770*/  @P6 IMAD.WIDE.U32 R50, R9.reuse, 0x8, R50 ;  /* 0x0000000809326825 */ /* 0x042fe200078e0032 */
[----:B------:R0:W5:Y:S03]  /*0780*/  @P6 LDG.E.64 R24, desc[UR12][R34.64] ;  /* 0x0000000c22186981 */ /* 0x000166000c1e1b00 */
[----:B------:R-:W-:Y:S01]  /*0790*/  @P6 VIADD R9, R9, 0x80 ;  /* 0x0000008009096836 */ /* 0x000fe20000000000 */
[----:B------:R0:W5:Y:S03]  /*07a0*/  @P6 LD.E.64 R86, desc[UR12][R50.64] ;  /* 0x0000000c32566980 */ /* 0x000166000c101b00 */
[----:B------:R-:W-:-:S04]  /*07b0*/  @P5 IMAD.WIDE.U32 R52, R9, 0x8, R52 ;  /* 0x0000000809345825 */ /* 0x000fc800078e0034 */
        /* <DEDUP_REMOVED lines=13> */
.L_x_27783:
        /* <DEDUP_REMOVED lines=24> */
[----:B------:R-:W-:Y:S01]  /*0a10*/  @P5 CS2R R22, SRZ ;  /* 0x0000000000165805 */ /* 0x000fe2000001ff00 */
[----:B------:R-:W-:Y:S01]  /*0a20*/  @P5 VIADD R9, R9, 0x80 ;  /* 0x0000008009095836 */ /* 0x000fe20000000000 */
[----:B------:R2:W5:Y:S02]  /*0a30*/  @P5 LDG.E.64 R78, desc[UR12][R34.64] ;  /* 0x0000000c224e5981 */ /* 0x000564000c1e1b00 */
[----:B0-----:R-:W0:Y:S01]  /*0a40*/  @P2 LDC.64 R30, c[0x0][0x3d0] ;  /* 0x0000f400ff1e2b82 */ /* 0x001e220000000a00 */
[----:B------:R-:W-:Y:S01]  /*0a50*/  ISETP.GE.U32.AND P5, PT, R13, 0x500, PT ;  /* 0x000005000d00780c */ /* 0x000fe20003fa6070 */
[----:B---3--:R-:W-:-:S06]  /*0a60*/  @P0 IMAD.WIDE.U32 R36, R9, 0x8, R36 ;  /* 0x0000000809240825 */ /* 0x008fcc00078e0024 */
[----:B------:R-:W3:Y:S01]  /*0a70*/  @P1 LDC.64 R42, c[0x0][0x3d0] ;  /* 0x0000f400ff2a1b82 */ /* 0x000ee20000000a00 */
[----:B------:R-:W-:Y:S01]  /*0a80*/  @P0 VIADD R9, R9, 0x80 ;  /* 0x0000008009090836 */ /* 0x000fe20000000000 */
[----:B------:R0:W5:Y:S03]  /*0a90*/  @P0 LDG.E.64 R76, desc[UR12][R36.64] ;  /* 0x0000000c244c0981 */ /* 0x000166000c1e1b00 */
[----:B----4-:R-:W-:-:S03]  /*0aa0*/  @P4 IMAD.WIDE.U32 R38, R9, 0x8, R38 ;  /* 0x0000000809264825 */ /* 0x010fc600078e0026 */
[----:B------:R-:W4:Y:S01]  /*0ab0*/  @P6 LDC.64 R44, c[0x0][0x3d0] ;  /* 0x0000f400ff2c6b82 */ /* 0x000f220000000a00 */
[----:B------:R-:W-:Y:S01]  /*0ac0*/  @P4 IADD3 R9, PT, PT, R9, 0x80, RZ ;  /* 0x0000008009094810 */ /* 0x000fe20007ffe0ff */
[----:B------:R0:W5:Y:S06]  /*0ad0*/  @P4 LDG.E.64 R74, desc[UR12][R38.64] ;  /* 0x0000000c264a4981 */ /* 0x00016c000c1e1b00 */
[----:B--2---:R-:W2:Y:S01]  /*0ae0*/  @P5 LDC.64 R34, c[0x0][0x3d0] ;  /* 0x0000f400ff225b82 */ /* 0x004ea20000000a00 */
[----:B-1----:R-:W-:-:S04]  /*0af0*/  @P3 IMAD.WIDE.U32 R40, R9, 0x8, R40 ;  /* 0x0000000809283825 */ /* 0x002fc800078e0028 */
[----:B------:R-:W-:Y:S01]  /*0b00*/  @P3 VIADD R9, R9, 0x80 ;  /* 0x0000008009093836 */ /* 0x000fe20000000000 */
[----:B------:R1:W5:Y:S03]  /*0b10*/  @P3 LDG.E.64 R72, desc[UR12][R40.64] ;  /* 0x0000000c28483981 */ /* 0x000366000c1e1b00 */
[----:B0-----:R-:W-:-:S04]  /*0b20*/  @P2 IMAD.WIDE.U32 R32, R9, 0x8, R30 ;  /* 0x0000000809202825 */ /* 0x001fc800078e001e */
[----:B------:R-:W-:Y:S01]  /*0b30*/  @P2 VIADD R9, R9, 0x80 ;  /* 0x0000008009092836 */ /* 0x000fe20000000000 */
[----:B------:R1:W5:Y:S03]  /*0b40*/  @P2 LDG.E.64 R98, desc[UR12][R32.64] ;  /* 0x0000000c20622981 */ /* 0x000366000c1e1b00 */
[C---:B---3--:R-:W-:Y:S01]  /*0b50*/  @P1 IMAD.WIDE.U32 R42, R9.reuse, 0x8, R42 ;  /* 0x00000008092a1825 */ /* 0x048fe200078e002a */
[----:B------:R-:W-:-:S04]  /*0b60*/  @P1 IADD3 R9, PT, PT, R9, 0x80, RZ ;  /* 0x0000008009091810 */ /* 0x000fc80007ffe0ff */
[----:B------:R1:W5:Y:S01]  /*0b70*/  @P1 LDG.E.64 R24, desc[UR12][R42.64] ;  /* 0x0000000c2a181981 */ /* 0x000362000c1e1b00 */
[----:B----4-:R-:W-:-:S04]  /*0b80*/  @P6 IMAD.WIDE.U32 R44, R9, 0x8, R44 ;  /* 0x00000008092c6825 */ /* 0x010fc800078e002c */
[----:B------:R-:W-:Y:S01]  /*0b90*/  @P6 VIADD R9, R9, 0x80 ;  /* 0x0000008009096836 */ /* 0x000fe20000000000 */
[----:B------:R1:W5:Y:S03]  /*0ba0*/  @P6 LDG.E.64 R26, desc[UR12][R44.64] ;  /* 0x0000000c2c1a6981 */ /* 0x000366000c1e1b00 */
        /* <DEDUP_REMOVED lines=9> */
.L_x_27784:
[----:B------:R-:W-:Y:S05]  /*0c40*/  BSYNC.RECONVERGENT B0 ;  /* 0x0000000000007941 */ /* 0x000fea0003800200 */
.L_x_27782:
[----:B------:R-:W0:Y:S02]  /*0c50*/  LDCU UR4, c[0x0][0x384] ;  /* 0x00007080ff0477ac */ /* 0x000e240008000800 */
[----:B0-----:R-:W-:-:S06]  /*0c60*/  UISETP.GE.AND UP0, UPT, UR24, UR4, UPT ;  /* 0x000000041800728c */ /* 0x001fcc000bf06270 */
[----:B------:R-:W-:-:S13]  /*0c70*/  PLOP3.LUT P0, PT, PT, PT, UP0, 0x80, 0x8 ;  /* 0x000000000008781c */ /* 0x000fda0003f0f008 */
[----:B------:R-:W-:Y:S05]  /*0c80*/  @P0 EXIT ;  /* 0x000000000000094d */ /* 0x000fea0003800000 */
[----:B------:R-:W-:Y:S01]  /*0c90*/  LOP3.LUT R9, R5, 0x7f, RZ, 0xc0, !PT ;  /* 0x0000007f05097812 */ /* 0x000fe200078ec0ff */
[--C-:B-----5:R-:W-:Y:S01]  /*0ca0*/  IMAD.MOV.U32 R116, RZ, RZ, R7.reuse ;  /* 0x000000ffff747224 */ /* 0x120fe200078e0007 */
[--C-:B------:R-:W-:Y:S01]  /*0cb0*/  SHF.R.U64 R107, R6, 0x10, R7.reuse ;  /* 0x00000010066b7819 */ /* 0x100fe20000001207 */
[----:B------:R-:W-:Y:S01]  /*0cc0*/  IMAD.MOV.U32 R10, RZ, RZ, R6 ;  /* 0x000000ffff0a7224 */ /* 0x000fe200078e0006 */
[----:B------:R-:W-:Y:S01]  /*0cd0*/  SHF.R.U32.HI R106, RZ, 0x10, R7 ;  /* 0x00000010ff6a7819 */ /* 0x000fe20000011607 */
[----:B------:R-:W-:Y:S01]  /*0ce0*/  IMAD.MOV.U32 R110, RZ, RZ, R25 ;  /* 0x000000ffff6e7224 */ /* 0x000fe200078e0019 */
[----:B------:R-:W-:Y:S01]  /*0cf0*/  VIADDMNMX R7, R9, -R4, RZ, !PT ;  /* 0x8000000409077246 */ /* 0x000fe200078001ff */
[----:B------:R-:W-:Y:S01]  /*0d00*/  IMAD R9, R0, -0x20, R9 ;  /* 0xffffffe000097824 */ /* 0x000fe200078e0209 */
[----:B------:R-:W-:Y:S01]  /*0d10*/  MOV R117, R3 ;  /* 0x0000000300757202 */ /* 0x000fe20000000f00 */
[----:B------:R-:W-:Y:S01]  /*0d20*/  IMAD.HI.U32 R0, R14, -0x326172a9, RZ ;  /* 0xcd9e8d570e007827 */ /* 0x000fe200078e00ff */
[----:B------:R-:W-:Y:S01]  /*0d30*/  MOV R111, R24 ;  /* 0x00000018006f7202 */ /* 0x000fe20000000f00 */
[----:B------:R-:W0:Y:S01]  /*0d40*/  LDCU UR33, c[0x0][0x404] ;  /* 0x00008080ff2177ac */ /* 0x000e220008000800 */
[----:B------:R-:W-:Y:S01]  /*0d50*/  SHF.R.U64 R103, R24, 0x10, R25 ;  /* 0x0000001018677819 */ /* 0x000fe20000001219 */
[----:B------:R-:W-:Y:S01]  /*0d60*/  IMAD.HI.U32 R4, R12, -0x2daee0ad, RZ ;  /* 0xd2511f530c047827 */ /* 0x000fe200078e00ff */
[----:B------:R-:W-:Y:S01]  /*0d70*/  PRMT R117, R10, 0x5410, R117 ;  /* 0x000054100a757816 */ /* 0x000fe20000000075 */
[----:B------:R-:W1:Y:S01]  /*0d80*/  LDCU UR34, c[0x0][0x388] ;  /* 0x00007100ff2277ac */ /* 0x000e620008000800 */
[----:B------:R-:W-:Y:S01]  /*0d90*/  LOP3.LUT R0, R11, UR14, R0, 0x96, !PT ;  /* 0x0000000e0b007c12 */ /* 0x000fe2000f8e9600 */
[----:B------:R-:W-:Y:S01]  /*0da0*/  IMAD.MOV.U32 R15, RZ, RZ, R26 ;  /* 0x000000ffff0f7224 */ /* 0x000fe200078e001a */
[----:B------:R-:W-:Y:S01]  /*0db0*/  SHF.R.U64 R109, R2, 0x10, R3 ;  /* 0x00000010026d7819 */ /* 0x000fe20000001203 */
[----:B------:R-:W-:Y:S01]  /*0dc0*/  IMAD.MOV.U32 R118, RZ, RZ, R2 ;  /* 0x000000ffff767224 */ /* 0x000fe200078e0002 */
[----:B------:R-:W-:Y:S01]  /*0dd0*/  MOV R24, R27 ;  /* 0x0000001b00187202 */ /* 0x000fe20000000f00 */
[----:B------:R-:W-:Y:S01]  /*0de0*/  IMAD.MOV.U32 R6, RZ, RZ, R28 ;  /* 0x000000ffff067224 */ /* 0x000fe200078e001c */
[----:B------:R-:W-:Y:S01]  /*0df0*/  LOP3.LUT R10, R4, UR15, RZ, 0x3c, !PT ;  /* 0x0000000f040a7c12 */ /* 0x000fe2000f8e3cff */
[----:B------:R-:W-:Y:S01]  /*0e00*/  HADD2.F32 R125, -RZ, R120.H0_H0 ;  /* 0x20000078ff7d7230 */ /* 0x000fe20000004100 */
[----:B------:R-:W-:Y:S01]  /*0e10*/  SHF.R.U32.HI R102, RZ, 0x10, R25 ;  /* 0x00000010ff667819 */ /* 0x000fe20000011619 */
[----:B------:R-:W-:Y:S01]  /*0e20*/  IMAD.HI.U32 R25, R0, -0x2daee0ad, RZ ;  /* 0xd2511f5300197827 */ /* 0x000fe200078e00ff */
[--C-:B------:R-:W-:Y:S01]  /*0e30*/  SHF.R.U64 R30, R26, 0x10, R27.reuse ;  /* 0x000000101a1e7819 */ /* 0x100fe2000000121b */
[----:B------:R-:W2:Y:S01]  /*0e40*/  LDCU.U8 UR35, c[0x0][0x410] ;  /* 0x00008200ff2377ac */ /* 0x000ea20008000000 */
[----:B------:R-:W-:Y:S01]  /*0e50*/  PRMT R110, R15, 0x5410, R110 ;  /* 0x000054100f6e7816 */ /* 0x000fe2000000006e */
[----:B------:R-:W-:Y:S01]  /*0e60*/  IMAD R26, R12, -0x2daee0ad, RZ ;  /* 0xd2511f530c1a7824 */ /* 0x000fe200078e02ff */
[----:B------:R-:W-:Y:S01]  /*0e70*/  PRMT R109, R109, 0x5410, R24 ;  /* 0x000054106d6d7816 */ /* 0x000fe20000000018 */
[----:B------:R-:W-:Y:S01]  /*0e80*/  IMAD R24, R14, -0x326172a9, RZ ;  /* 0xcd9e8d570e187824 */ /* 0x000fe200078e02ff */
[----:B------:R-:W-:Y:S01]  /*0e90*/  SHF.R.U32.HI R27, RZ, 0x10, R27 ;  /* 0x00000010ff1b7819 */ /* 0x000fe2000001161b */
[----:B------:R-:W-:Y:S01]  /*0ea0*/  IMAD.HI.U32 R15, R10, -0x326172a9, RZ ;  /* 0xcd9e8d570a0f7827 */ /* 0x000fe200078e00ff */
[----:B------:R-:W-:Y:S01]  /*0eb0*/  MOV R4, R78 ;  /* 0x0000004e00047202 */ /* 0x000fe20000000f00 */
[----:B------:R-:W3:Y:S01]  /*0ec0*/  LDCU UR36, c[0x0][0x400] ;  /* 0x00008000ff2477ac */ /* 0x000ee20008000800 */
[----:B------:R-:W-:Y:S01]  /*0ed0*/  LOP3.LUT R25, R26, UR23, R25, 0x96, !PT ;  /* 0x000000171a197c12 */ /* 0x000fe2000f8e9619 */
[----:B------:R-:W-:Y:S01]  /*0ee0*/  IMAD.MOV.U32 R26, RZ, RZ, R76 ;  /* 0x000000ffff1a7224 */ /* 0x000fe200078e004c */
[----:B------:R-:W-:Y:S01]  /*0ef0*/  LOP3.LUT R15, R24, UR22, R15, 0x96, !PT ;  /* 0x00000016180f7c12 */ /* 0x000fe2000f8e960f */
[----:B------:R-:W-:Y:S01]  /*0f00*/  IMAD.MOV.U32 R24, RZ, RZ, R79 ;  /* 0x000000ffff187224 */ /* 0x000fe200078e004f */
[----:B------:R-:W-:Y:S01]  /*0f10*/  SHF.R.U32.HI R108, RZ, 0x10, R3 ;  /* 0x00000010ff6c7819 */ /* 0x000fe20000011603 */
[--C-:B------:R-:W-:Y:S01]  /*0f20*/  IMAD.MOV.U32 R3, RZ, RZ, R29.reuse ;  /* 0x000000ffff037224 */ /* 0x100fe200078e001d */
[--C-:B------:R-:W-:Y:S01]  /*0f30*/  SHF.R.U64 R124, R28, 0x10, R29.reuse ;  /* 0x000000101c7c7819 */ /* 0x100fe2000000121d */
[----:B------:R-:W4:Y:S01]  /*0f40*/  LDCU.64 UR18, c[0x0][0x3a0] ;  /* 0x00007400ff1277ac */ /* 0x000f220008000a00 */
[----:B------:R-:W-:Y:S01]  /*0f50*/  SHF.R.U32.HI R2, RZ, 0x10, R29 ;  /* 0x00000010ff027819 */ /* 0x000fe2000001161d */
[----:B------:R-:W-:Y:S01]  /*0f60*/  IMAD R29, R0, -0x2daee0ad, RZ ;  /* 0xd2511f53001d7824 */ /* 0x000fe200078e02ff */
        /* <DEDUP_REMOVED lines=10> */
[----:B------:R-:W-:Y:S01]  /*1010*/  SHF.R.U32.HI R105, RZ, 0x10, R83 ;  /* 0x00000010ff697819 */ /* 0x000fe20000011653 */
[----:B------:R-:W-:Y:S01]  /*1020*/  IMAD R24, R25, -0x326172a9, RZ ;  /* 0xcd9e8d5719187824 */ /* 0x000fe200078e02ff */
[----:B------:R-:W-:Y:S01]  /*1030*/  LOP3.LUT R10, R29, UR25, R10, 0x96, !PT ;  /* 0x000000191d0a7c12 */ /* 0x000fe2000f8e960a */
[----:B------:R-:W-:Y:S01]  /*1040*/  IMAD R26, R15, -0x2daee0ad, RZ ;  /* 0xd2511f530f1a7824 */ /* 0x000fe200078e02ff */
[----:B------:R-:W-:Y:S01]  /*1050*/  MOV R29, R72 ;  /* 0x00000048001d7202 */ /* 0x000fe20000000f00 */
[----:B------:R-:W-:Y:S01]  /*1060*/  IMAD.HI.U32 R25, R0, -0x2daee0ad, RZ ;  /* 0xd2511f5300197827 */ /* 0x000fe200078e00ff */
[----:B------:R-:W-:-:S02]  /*1070*/  SHF.R.U32.HI R104, RZ, 0x10, R99 ;  /* 0x00000010ff687819 */ /* 0x000fc40000011663 */
[----:B------:R-:W-:Y:S01]  /*1080*/  PRMT R103, R103, 0x5410, R103 ;  /* 0x0000541067677816 */ /* 0x000fe20000000067 */
[----:B------:R-:W-:Y:S01]  /*1090*/  IMAD.HI.U32 R15, R10, -0x326172a9, RZ ;  /* 0xcd9e8d570a0f7827 */ /* 0x000fe200078e00ff */
[----:B------:R-:W-:Y:S02]  /*10a0*/  LOP3.LUT R25, R26, UR7, R25, 0x96, !PT ;  /* 0x000000071a197c12 */ /* 0x000fe4000f8e9619 */
[----:B------:R-:W-:Y:S01]  /*10b0*/  PRMT R104, R104, 0x5410, R104 ;  /* 0x0000541068687816 */ /* 0x000fe20000000068 */
[----:B------:R-:W-:Y:S01]  /*10c0*/  IMAD.MOV.U32 R28, RZ, RZ, R75 ;  /* 0x000000ffff1c7224 */ /* 0x000fe200078e004b */
[----:B------:R-:W-:Y:S01]  /*10d0*/  LOP3.LUT R15, R24, UR6, R15, 0x96, !PT ;  /* 0x00000006180f7c12 */ /* 0x000fe2000f8e960f */
[----:B------:R-:W-:Y:S01]  /*10e0*/  IMAD.MOV.U32 R27, RZ, RZ, R74 ;  /* 0x000000ffff1b7224 */ /* 0x000fe200078e004a */
[----:B------:R-:W-:Y:S01]  /*10f0*/  VIMNMX R9, PT, PT, RZ, R9, !PT ;  /* 0x00000009ff097248 */ /* 0x000fe20007fe0100 */
[----:B------:R-:W-:Y:S01]  /*1100*/  IMAD.MOV.U32 R24, RZ, RZ, R73 ;  /* 0x000000ffff187224 */ /* 0x000fe200078e0049 */
[----:B------:R-:W-:Y:S01]  /*1110*/  PRMT R113, R29, 0x5410, R28 ;  /* 0x000054101d717816 */ /* 0x000fe2000000001c */
[----:B------:R-:W-:Y:S01]  /*1120*/  IMAD R29, R0, -0x2daee0ad, RZ ;  /* 0xd2511f53001d7824 */ /* 0x000fe200078e02ff */
[----:B------:R-:W-:Y:S01]  /*1130*/  PRMT R114, R27, 0x7610, R114 ;  /* 0x000076101b727816 */ /* 0x000fe20000000072 */
[----:B------:R-:W-:Y:S01]  /*1140*/  IMAD R27, R10, -0x326172a9, RZ ;  /* 0xcd9e8d570a1b7824 */ /* 0x000fe200078e02ff */
[----:B------:R-:W-:Y:S01]  /*1150*/  MOV R28, R99 ;  /* 0x00000063001c7202 */ /* 0x000fe20000000f00 */
[----:B------:R-:W-:Y:S01]  /*1160*/  IMAD.HI.U32 R0, R25, -0x326172a9, RZ ;  /* 0xcd9e8d5719007827 */ /* 0x000fe200078e00ff */
[----:B------:R-:W-:-:S02]  /*1170*/  LOP3.LUT R5, R5, 0xffffff80, RZ, 0xc0, !PT ;  /* 0xffffff8005057812 */ /* 0x000fc400078ec0ff */
[----:B------:R-:W-:Y:S01]  /*1180*/  PRMT R111, R111, 0x5410, R28 ;  /* 0x000054106f6f7816 */ /* 0x000fe2000000001c */
[----:B------:R-:W-:Y:S01]  /*1190*/  IMAD.HI.U32 R10, R15, -0x2daee0ad, RZ ;  /* 0xd2511f530f0a7827 */ /* 0x000fe200078e00ff */
[----:B------:R-:W-:Y:S02]  /*11a0*/  LOP3.LUT R0, R27, UR26, R0, 0x96, !PT ;  /* 0x0000001a1b007c12 */ /* 0x000fe4000f8e9600 */
[----:B------:R-:W-:Y:S01]  /*11b0*/  SHF.R.U64 R27, R80, 0x10, R81 ;  /* 0x00000010501b7819 */ /* 0x000fe20000001251 */
[----:B------:R-:W-:Y:S01]  /*11c0*/  IMAD.MOV.U32 R26, RZ, RZ, R98 ;  /* 0x000000ffff1a7224 */ /* 0x000fe200078e0062 */
[----:B------:R-:W-:Y:S01]  /*11d0*/  LOP3.LUT R10, R29, UR27, R10, 0x96, !PT ;  /* 0x0000001b1d0a7c12 */ /* 0x000fe2000f8e960a */
[----:B------:R-:W-:Y:S01]  /*11e0*/  HADD2.F32 R124, -RZ, R124.H0_H0 ;  /* 0x2000007cff7c7230 */ /* 0x000fe20000004100 */
[----:B------:R-:W-:Y:S02]  /*11f0*/  SHF.R.U64 R29, R82, 0x10, R83 ;  /* 0x00000010521d7819 */ /* 0x000fe40000001253 */
        /* <DEDUP_REMOVED lines=9> */
[----:B------:R-:W-:Y:S02]  /*1290*/  LOP3.LUT R25, R26, UR28, R25, 0x96, !PT ;  /* 0x0000001c1a197c12 */ /* 0x000fe4000f8e9619 */
[----:B------:R-:W-:Y:S01]  /*12a0*/  PRMT R107, R107, 0x5410, R28 ;  /* 0x000054106b6b7816 */ /* 0x000fe2000000001c */
[----:B------:R-:W-:Y:S01]  /*12b0*/  IMAD R29, R0, -0x2daee0ad, RZ ;  /* 0xd2511f53001d7824 */ /* 0x000fe200078e02ff */
[----:B------:R-:W-:Y:S01]  /*12c0*/  LOP3.LUT R15, R24, UR8, R15, 0x96, !PT ;  /* 0x00000008180f7c12 */ /* 0x000fe2000f8e960f */
[----:B------:R-:W-:Y:S01]  /*12d0*/  IMAD R27, R10, -0x326172a9, RZ ;  /* 0xcd9e8d570a1b7824 */ /* 0x000fe200078e02ff */
[----:B------:R-:W-:Y:S01]  /*12e0*/  SHF.R.U64 R24, R84, 0x10, R85 ;  /* 0x0000001054187819 */ /* 0x000fe20000001255 */
[----:B------:R-:W-:Y:S01]  /*12f0*/  IMAD.HI.U32 R0, R25, -0x326172a9, RZ ;  /* 0xcd9e8d5719007827 */ /* 0x000fe200078e00ff */
[----:B------:R-:W-:-:S02]  /*1300*/  SHF.R.U64 R28, R86, 0x10, R87 ;  /* 0x00000010561c7819 */ /* 0x000fc40000001257 */
[----:B------:R-:W-:Y:S01]  /*1310*/  PRMT R105, R24, 0x5410, R105 ;  /* 0x0000541018697816 */ /* 0x000fe20000000069 */
[----:B------:R-:W-:Y:S01]  /*1320*/  IMAD.HI.U32 R10, R15, -0x2daee0ad, RZ ;  /* 0xd2511f530f0a7827 */ /* 0x000fe200078e00ff */
[----:B------:R-:W-:Y:S02]  /*1330*/  LOP3.LUT R0, R27, UR29, R0, 0x96, !PT ;  /* 0x0000001d1b007c12 */ /* 0x000fe4000f8e9600 */
[----:B------:R-:W-:Y:S01]  /*1340*/  SHF.R.U32.HI R27, RZ, 0x10, R85 ;  /* 0x00000010ff1b7819 */ /* 0x000fe20000011655 */
        /* <DEDUP_REMOVED lines=13> */
[--C-:B------:R-:W-:Y:S02]  /*1420*/  SHF.R.U64 R26, R88, 0x10, R89.reuse ;  /* 0x00000010581a7819 */ /* 0x100fe40000001259 */
[----:B------:R-:W-:Y:S01]  /*1430*/  SHF.R.U32.HI R28, RZ, 0x10, R89 ;  /* 0x00000010ff1c7819 */ /* 0x000fe20000011659 */
[----:B------:R-:W-:Y:S01]  /*1440*/  IMAD R29, R0, -0x2daee0ad, RZ ;  /* 0xd2511f53001d7824 */ /* 0x000fe200078e02ff */
[----:B------:R-:W-:Y:S01]  /*1450*/  LOP3.LUT R27, R27, UR11, R10, 0x96, !PT ;  /* 0x0000000b1b1b7c12 */ /* 0x000fe2000f8e960a */
[----:B------:R-:W-:Y:S01]  /*1460*/  IMAD.HI.U32 R24, R15, -0x2daee0ad, RZ ;  /* 0xd2511f530f187827 */ /* 0x000fe200078e00ff */
[----:B------:R-:W-:Y:S01]  /*1470*/  VIMNMX R10, PT, PT, R7, 0x20, PT ;  /* 0x00000020070a7848 */ /* 0x000fe20003fe0100 */
[----:B------:R-:W0:Y:S01]  /*1480*/  LDCU.128 UR8, c[0x0][0x3f0] ;  /* 0x00007e00ff0877ac */ /* 0x000e220008000c00 */
[----:B------:R-:W-:Y:S01]  /*1490*/  PRMT R2, R2, 0x5410, R26 ;  /* 0x0000541002027816 */ /* 0x000fe2000000001a */
[----:B------:R-:W-:Y:S01]  /*14a0*/  IMAD R30, R25, -0x326172a9, RZ ;  /* 0xcd9e8d57191e7824 */ /* 0x000fe200078e02ff */
[----:B------:R-:W-:Y:S01]  /*14b0*/  LOP3.LUT R24, R29, UR31, R24, 0x96, !PT ;  /* 0x0000001f1d187c12 */ /* 0x000fe2000f8e9618 */
[----:B------:R-:W-:Y:S01]  /*14c0*/  IMAD R7, R10, 0x4, R5 ;  /* 0x000000040a077824 */ /* 0x000fe200078e0205 */
[----:B------:R-:W-:Y:S01]  /*14d0*/  PRMT R0, R0, 0x5410, R28 ;  /* 0x0000541000007816 */ /* 0x000fe2000000001c */
[----:B------:R-:W-:Y:S01]  /*14e0*/  IMAD R28, R15, -0x2daee0ad, RZ ;  /* 0xd2511f530f1c7824 */ /* 0x000fe200078e02ff */
[----:B------:R-:W-:Y:S01]  /*14f0*/  VIMNMX R26, PT, PT, R9, 0x20, PT ;  /* 0x00000020091a7848 */ /* 0x000fe20003fe0100 */
[----:B------:R-:W-:Y:S01]  /*1500*/  IMAD.HI.U32 R9, R27, -0x2daee0ad, RZ ;  /* 0xd2511f531b097827 */ /* 0x000fe200078e00ff */
[----:B------:R-:W-:-:S02]  /*1510*/  SHF.R.U64 R123, R120, 0x10, R121 ;  /* 0x00000010787b7819 */ /* 0x000fc40000001279 */
[----:B------:R-:W-:Y:S01]  /*1520*/  SHF.R.U32.HI R119, RZ, 0x10, R121 ;  /* 0x00000010ff777819 */ /* 0x000fe20000011679 */
[----:B------:R-:W-:Y:S01]  /*1530*/  IMAD.HI.U32 R15, R24, -0x326172a9, RZ ;  /* 0xcd9e8d57180f7827 */ /* 0x000fe200078e00ff */
[----:B------:R-:W-:Y:S01]  /*1540*/  LOP3.LUT R10, R28, UR16, R9, 0x96, !PT ;  /* 0x000000101c0a7c12 */ /* 0x000fe2000f8e9609 */
[----:B------:R-:W0:Y:S01]  /*1550*/  LDCU.64 UR16, c[0x0][0x408] ;  /* 0x00008100ff1077ac */ /* 0x000e220008000a00 */
[----:B------:R-:W-:Y:S01]  /*1560*/  PRMT R116, R116, 0x5410, R116 ;  /* 0x0000541074747816 */ /* 0x000fe20000000074 */
[----:B------:R-:W-:Y:S01]  /*1570*/  IMAD R5, R26, 0x4, R5 ;  /* 0x000000041a057824 */ /* 0x000fe200078e0205 */
[----:B------:R-:W-:Y:S01]  /*1580*/  LOP3.LUT R9, R30, UR32, R15, 0x96, !PT ;  /* 0x000000201e097c12 */ /* 0x000fe2000f8e960f */
[----:B------:R-:W-:Y:S01]  /*1590*/  HADD2.F32 R121, -RZ, R121.H0_H0 ;  /* 0x20000079ff797230 */ /* 0x000fe20000004100 */
[----:B------:R-:W-:Y:S01]  /*15a0*/  I2FP.F32.U32 R15, R7 ;  /* 0x00000007000f7245 */ /* 0x000fe20000201000 */
[----:B------:R-:W-:Y:S01]  /*15b0*/  HFMA2 R7, -RZ, RZ, 0, 0 ;  /* 0x00000000ff077431 */ /* 0x000fe200000001ff */
[----:B------:R1:W-:Y:S01]  /*15c0*/  STL [R1+0x4], R5 ;  /* 0x0000040501007387 */ /* 0x0003e20000100800 */
[----:B------:R-:W-:Y:S01]  /*15d0*/  PRMT R116, R4, 0x7610, R116 ;  /* 0x0000761004747816 */ /* 0x000fe20000000074 */
[----:B------:R-:W-:Y:S01]  /*15e0*/  HADD2.F32 R122, -RZ, R3.H0_H0 ;  /* 0x20000003ff7a7230 */ /* 0x000fe20000004100 */
[----:B------:R-:W-:Y:S01]  /*15f0*/  LOP3.LUT R8, R8, 0x3, RZ, 0xc0, !PT ;  /* 0x0000000308087812 */ /* 0x000fe200078ec0ff */
[----:B------:R-:W-:-:S02]  /*1600*/  HADD2.F32 R120, -RZ, R2.H0_H0 ;  /* 0x20000002ff787230 */ /* 0x000fc40000004100 */
[----:B------:R-:W-:Y:S02]  /*1610*/  HADD2.F32 R123, -RZ, R123.H0_H0 ;  /* 0x2000007bff7b7230 */ /* 0x000fe40000004100 */
[----:B------:R-:W-:Y:S01]  /*1620*/  HADD2.F32 R119, -RZ, R119.H0_H0 ;  /* 0x20000077ff777230 */ /* 0x000fe20000004100 */
[----:B-1----:R-:W1:Y:S02]  /*1630*/  MUFU.RCP R5, R15 ;  /* 0x0000000f00057308 */ /* 0x002e640000001000 */
[----:B-1----:R1:W-:Y:S02]  /*1640*/  STL [R1+0x8], R5 ;  /* 0x0000080501007387 */ /* 0x0023e40000100800 */
[----:B-1----:R-:W-:Y:S02]  /*1650*/  HADD2.F32 R5, -RZ, R6.H0_H0 ;  /* 0x20000006ff057230 */ /* 0x002fe40000004100 */
[----:B------:R-:W-:-:S03]  /*1660*/  IMAD R6, R24, -0x326172a9, RZ ;  /* 0xcd9e8d5718067824 */ /* 0x000fc600078e02ff */
[----:B------:R1:W-:Y:S02]  /*1670*/  STL [R1], R5 ;  /* 0x0000000501007387 */ /* 0x0003e40000100800 */
[----:B01234-:R-:W-:-:S07]  /*1680*/  IMAD R5, R27, -0x2daee0ad, RZ ;  /* 0xd2511f531b057824 */ /* 0x01ffce00078e02ff */
.L_x_28328:
[----:B------:R-:W-:-:S06]  /*1690*/  UIMAD.WIDE UR4, UR24, 0x4, UR8 ;  /* 0x00000004180478a5 */ /* 0x000fcc000f8e0208 */
[----:B-1234-:R-:W-:Y:S02]  /*16a0*/  IMAD.U32 R68, RZ, RZ, UR4 ;  /* 0x00000004ff447e24 */ /* 0x01efe4000f8e00ff */
[----:B------:R-:W-:-:S05]  /*16b0*/  IMAD.U32 R69, RZ, RZ, UR5 ;  /* 0x00000005ff457e24 */ /* 0x000fca000f8e00ff */
[----:B0-----:R0:W2:Y:S01]  /*16c0*/  LDG.E R15, desc[UR12][R68.64] ;  /* 0x0000000c440f7981 */ /* 0x0010a2000c1e1900 */
[----:B------:R-:W-:-:S06]  /*16d0*/  UIMAD.WIDE UR4, UR24, 0x4, UR10 ;  /* 0x00000004180478a5 */ /* 0x000fcc000f8e020a */
[----:B0-----:R-:W-:Y:S01]  /*16e0*/  MOV R68, UR4 ;  /* 0x0000000400447c02 */ /* 0x001fe20008000f00 */
[----:B------:R-:W-:-:S05]  /*16f0*/  IMAD.U32 R69, RZ, RZ, UR5 ;  /* 0x00000005ff457e24 */ /* 0x000fca000f8e00ff */
[----:B------:R-:W3:Y:S01]  /*1700*/  LDG.E R68, desc[UR12][R68.64] ;  /* 0x0000000c44447981 */ /* 0x000ee2000c1e1900 */
[----:B------:R-:W-:Y:S01]  /*1710*/  UIMAD UR5, UR24, UR34, URZ ;  /* 0x00000022180572a4 */ /* 0x000fe2000f8e02ff */
[----:B------:R-:W-:Y:S01]  /*1720*/  BSSY.RECONVERGENT B0, `(.L_x_27785) ;  /* 0x000031d000007945 */ /* 0x000fe20003800200 */
[----:B------:R-:W0:Y:S02]  /*1730*/  S2R R70, SR_TID.X ;  /* 0x0000000000467919 */ /* 0x000e240000002100 */
[----:B------:R-:W-:-:S04]  /*1740*/  USHF.R.S32.HI UR6, URZ, 0x1f, UR5 ;  /* 0x0000001fff067899 */ /* 0x000fc80008011405 */
[----:B------:R-:W-:Y:S01]  /*1750*/  ULEA.HI UR6, UR6, UR5, URZ, 0x2 ;  /* 0x0000000506067291 */ /* 0x000fe2000f8f10ff */
[----:B--2---:R-:W-:Y:S01]  /*1760*/  R2UR UR37, R15 ;  /* 0x000000000f2572ca */ /* 0x004fe200000e0000 */
[----:B------:R-:W-:-:S12]  /*1770*/  IMAD.MOV.U32 R15, RZ, RZ, RZ ;  /* 0x000000ffff0f7224 */ /* 0x000fd800078e00ff */
[----:B------:R-:W-:-:S06]  /*1780*/  UISETP.GE.AND UP2, UPT, UR37, 0x1, UPT ;  /* 0x000000012500788c */ /* 0x000fcc000bf46270 */
[----:B------:R-:W-:-:S05]  /*1790*/  PLOP3.LUT P0, PT, PT, PT, UP2, 0x80, 0x8 ;  /* 0x000000000008781c */ /* 0x000fca0003f0f028 */
[----:B------:R-:W-:-:S04]  /*17a0*/  @UP2 UIADD3 UR4, UPT, UPT, UR37, -0x1, URZ ;  /* 0xffffffff25042890 */ /* 0x000fc8000fffe0ff */
[----:B------:R-:W-:-:S04]  /*17b0*/  @UP2 UIMAD UR4, UR4, UR34, URZ ;  /* 0x00000022040422a4 */ /* 0x000fc8000f8e02ff */
[----:B------:R-:W-:-:S04]  /*17c0*/  @UP2 USHF.R.S32.HI UR7, URZ, 0x1f, UR4 ;  /* 0x0000001fff072899 */ /* 0x000fc80008011404 */
[----:B------:R-:W-:Y:S01]  /*17d0*/  @UP2 ULEA.HI UR7, UR7, UR4, URZ, 0x2 ;  /* 0x0000000407072291 */ /* 0x000fe2000f8f10ff */
[----:B---3--:R-:W-:-:S05]  /*17e0*/  R2UR UR4, R68 ;  /* 0x00000000440472ca */ /* 0x008fca00000e0000 */
[----:B------:R-:W-:-:S04]  /*17f0*/  MOV R68, UR7 ;  /* 0x0000000700447c02 */ /* 0x000fc80008000f00 */
[----:B0-----:R-:W-:Y:S01]  /*1800*/  @P0 LEA.HI.SX32 R15, R68, R70, 0x1e ;  /* 0x00000046440f0211 */ /* 0x001fe200078ff2ff */
[----:B------:R-:W-:Y:S01]  /*1810*/  IMAD.U32 R68, RZ, RZ, UR6 ;  /* 0x00000006ff447e24 */ /* 0x000fe2000f8e00ff */
[----:B------:R-:W-:-:S04]  /*1820*/  ISETP.GE.U32.AND P0, PT, R13, 0x80, PT ;  /* 0x000000800d00780c */ /* 0x000fc80003f06070 */
[----:B------:R-:W-:-:S09]  /*1830*/  LEA.HI.SX32 R68, R68, R70, 0x1e ;  /* 0x0000004644447211 */ /* 0x000fd200078ff2ff */
[----:B------:R-:W-:Y:S05]  /*1840*/  @!P0 BRA `(.L_x_27786) ;  /* 0x0000003000288947 */ /* 0x000fea0003800000 */
[----:B------:R-:W-:-:S04]  /*1850*/  UISETP.NE.U32.AND UP0, UPT, UR18, URZ, UPT ;  /* 0x000000ff1200728c */ /* 0x000fc8000bf05070 */
[----:B------:R-:W-:Y:S01]  /*1860*/  UISETP.NE.AND.EX UP0, UPT, UR19, URZ, UPT, UP0 ;  /* 0x000000ff1300728c */ /* 0x000fe2000bf05300 */
[----:B------:R-:W-:Y:S10]  /*1870*/  BRA.U !UP2, `(.L_x_27787) ;  /* 0x000000010a0c7547 */ /* 0x000ff4000b800000 */
[----:B------:R-:W0:Y:S02]  /*1880*/  LDC.64 R24, c[0x0][0x390] ;  /* 0x0000e400ff187b82 */ /* 0x000e240000000a00 */
[----:B0-----:R-:W-:-:S06]  /*1890*/  IMAD.WIDE.U32 R24, R15, 0x10, R24 ;  /* 0x000000100f187825 */ /* 0x001fcc00078e0018 */
[----:B------:R-:W5:Y:S02]  /*18a0*/  LDG.E.128 R24, desc[UR12][R24.64] ;  /* 0x0000000c18187981 */ /* 0x000f64000c1e1d00 */
.L_x_27787:
[----:B------:R-:W-:Y:S05]  /*18b0*/  BRA.U !UP0, `(.L_x_27788) ;  /* 0x0000001908047547 */ /* 0x000fea000b800000 */
[----:B------:R-:W0:Y:S02]  /*18c0*/  LDC.64 R28, c[0x0][0x3a0] ;  /* 0x0000e800ff1c7b82 */ /* 0x000e240000000a00 */
[----:B0-----:R-:W-:-:S06]  /*18d0*/  IMAD.WIDE.U32 R28, R68, 0x10, R28 ;  /* 0x00000010441c7825 */ /* 0x001fcc00078e001c */
[----:B------:R-:W5:Y:S01]  /*18e0*/  LDG.E.128 R28, desc[UR12][R28.64] ;  /* 0x0000000c1c1c7981 */ /* 0x000f62000c1e1d00 */
[----:B------:R-:W-:-:S13]  /*18f0*/  ISETP.LT.AND P1, PT, RZ, UR37, PT ;  /* 0x00000025ff007c0c */ /* 0x000fda000bf21270 */
        /* <DEDUP_REMOVED lines=19> */
.L_x_27792:
        /* <DEDUP_REMOVED lines=13> */
.L_x_27794:
[----:B------:R-:W-:Y:S05]  /*1b00*/  BSYNC.RECONVERGENT B2 ;  /* 0x0000000000027941 */ /* 0x000fea0003800200 */
.L_x_27793:
[----:B------:R-:W-:Y:S01]  /*1b10*/  LOP3.LUT R70, R7, UR15, R9, 0x96, !PT ;  /* 0x0000000f07467c12 */ /* 0x000fe2000f8e9609 */
[----:B------:R-:W-:Y:S01]  /*1b20*/  IMAD.WIDE.U32 R90, R14, -0x326172a9, RZ ;  /* 0xcd9e8d570e5a7825 */ /* 0x000fe200078e00ff */
[----:B------:R-:W-:-:S03]  /*1b30*/  UIADD3 UR5, UPT, UPT, UR14, 0x3c6ef372, URZ ;  /* 0x3c6ef3720e057890 */ /* 0x000fc6000fffe0ff */
        /* <DEDUP_REMOVED lines=16> */
[----:B------:R-:W-:-:S04]  /*1c40*/  UIADD3 UR5, UPT, UPT, UR14, 0x1715609d, URZ ;  /* 0x1715609d0e057890 */ /* 0x000fc8000fffe0ff */
[----:B------:R-:W-:Y:S01]  /*1c50*/  LOP3.LUT R71, R90, UR27, R9, 0x96, !PT ;  /* 0x0000001b5a477c12 */ /* 0x000fe2000f8e9609 */
[----:B------:R-:W-:-:S05]  /*1c60*/  IMAD.WIDE.U32 R90, R91, -0x326172a9, RZ ;  /* 0xcd9e8d575b5a7825 */ /* 0x000fca00078e00ff */
[----:B------:R-:W-:Y:S01]  /*1c70*/  LOP3.LUT R91, R70, UR26, R91, 0x96, !PT ;  /* 0x0000001a465b7c12 */ /* 0x000fe2000f8e965b */
[----:B------:R-:W-:-:S05]  /*1c80*/  IMAD.WIDE.U32 R70, R71, -0x326172a9, RZ ;  /* 0xcd9e8d5747467825 */ /* 0x000fca00078e00ff */
[----:B------:R-:W-:Y:S01]  /*1c90*/  LOP3.LUT R9, R90, UR5, R71, 0x96, !PT ;  /* 0x000000055a097c12 */ /* 0x000fe2000f8e9647 */
[----:B------:R-:W-:Y:S01]  /*1ca0*/  IMAD.WIDE.U32 R90, R91, -0x2daee0ad, RZ ;  /* 0xd2511f535b5a7825 */ /* 0x000fe200078e00ff */
[----:B------:R-:W-:-:S04]  /*1cb0*/  UIADD3 UR5, UPT, UPT, UR15, 0x646e171e, URZ ;  /* 0x646e171e0f057890 */ /* 0x000fc8000fffe0ff */
        /* <DEDUP_REMOVED lines=9> */
[----:B------:R-:W-:-:S04]  /*1d50*/  UIADD3 UR5, UPT, UPT, UR14, -0xe443238, URZ ;  /* 0xf1bbcdc80e057890 */ /* 0x000fc8000fffe0ff */
[----:B------:R-:W-:Y:S01]  /*1d60*/  LOP3.LUT R91, R8, UR30, R91, 0x96, !PT ;  /* 0x0000001e085b7c12 */ /* 0x000fe2000f8e965b */
[----:B------:R-:W-:-:S05]  /*1d70*/  IMAD.WIDE.U32 R8, R9, -0x2daee0ad, RZ ;  /* 0xd2511f5309087825 */ /* 0x000fca00078e00ff */
[----:B------:R-:W-:Y:S01]  /*1d80*/  LOP3.LUT R71, R90, UR31, R9, 0x96, !PT ;  /* 0x0000001f5a477c12 */ /* 0x000fe2000f8e9609 */
[----:B------:R-:W-:-:S05]  /*1d90*/  IMAD.WIDE.U32 R90, R91, -0x326172a9, RZ ;  /* 0xcd9e8d575b5a7825 */ /* 0x000fca00078e00ff */
[----:B------:R-:W-:Y:S01]  /*1da0*/  LOP3.LUT R10, R70, UR5, R91, 0x96, !PT ;  /* 0x00000005460a7c12 */ /* 0x000fe2000f8e965b */
[----:B------:R-:W-:Y:S01]  /*1db0*/  IMAD.WIDE.U32 R70, R71, -0x326172a9, RZ ;  /* 0xcd9e8d5747467825 */ /* 0x000fe200078e00ff */
[----:B------:R-:W-:-:S03]  /*1dc0*/  UIADD3 UR5, UPT, UPT, UR15, -0x695add53, URZ ;  /* 0x96a522ad0f057890 */ /* 0x000fc6000fffe0ff */
[----:B------:R-:W-:Y:S01]  /*1dd0*/  IMAD.MOV.U32 R6, RZ, RZ, R70 ;  /* 0x000000ffff067224 */ /* 0x000fe200078e0046 */
[----:B------:R-:W-:Y:S01]  /*1de0*/  LOP3.LUT R9, R90, UR32, R71, 0x96, !PT ;  /* 0x000000205a097c12 */ /* 0x000fe2000f8e9647 */
[----:B------:R-:W-:-:S05]  /*1df0*/  IMAD.WIDE.U32 R70, R10, -0x2daee0ad, RZ ;  /* 0xd2511f530a467825 */ /* 0x000fca00078e00ff */
[----:B------:R-:W-:Y:S01]  /*1e00*/  LOP3.LUT R10, R8, UR5, R71, 0x96, !PT ;  /* 0x00000005080a7c12 */ /* 0x000fe2000f8e9647 */
[----:B------:R-:W-:Y:S01]  /*1e10*/  IMAD.MOV.U32 R71, RZ, RZ, R5 ;  /* 0x000000ffff477224 */ /* 0x000fe200078e0005 */
[----:B------:R-:W-:Y:S01]  /*1e20*/  MOV R69, R70 ;  /* 0x0000004600457202 */ /* 0x000fe20000000f00 */
[----:B------:R-:W-:-:S07]  /*1e30*/  IMAD.MOV.U32 R70, RZ, RZ, RZ ;  /* 0x000000ffff467224 */ /* 0x000fce00078e00ff */
.L_x_27791:
[----:B------:R-:W-:Y:S05]  /*1e40*/  BSYNC.RECONVERGENT B1 ;  /* 0x0000000000017941 */ /* 0x000fea0003800200 */
.L_x_27790:
[----:B------:R-:W-:Y:S01]  /*1e50*/  I2FP.F32.U32 R5, R71 ;  /* 0x0000004700057245 */ /* 0x000fe20000201000 */
[----:B------:R-:W-:-:S05]  /*1e60*/  HFMA2 R8, -RZ, RZ, 0.1171875, 0 ;  /* 0x2f800000ff087431 */ /* 0x000fca00000001ff */
[----:B------:R-:W-:-:S05]  /*1e70*/  FFMA.FTZ R5, R5, R8, 1.1641532182693481445e-10 ;  /* 0x2f00000005057423 */ /* 0x000fca0000010008 */
[----:B------:R-:W-:Y:S01]  /*1e80*/  FSETP.GTU.FTZ.AND P2, PT, R5, UR33, PT ;  /* 0x0000002105007c0b */ /* 0x000fe2000bf5c000 */
[----:B-----5:R-:W-:-:S04]  /*1e90*/  FMUL.FTZ R5, R24, UR17 ;  /* 0x0000001118057c20 */ /* 0x020fc80008410000 */
[----:B------:R-:W-:-:S05]  /*1ea0*/  FMUL.FTZ R5, R5, UR16 ;  /* 0x0000001005057c20 */ /* 0x000fca0008410000 */
[----:B------:R-:W-:-:S05]  /*1eb0*/  FSEL R5, R5, RZ, !P2 ;  /* 0x000000ff05057208 */ /* 0x000fca0005000000 */
[----:B------:R-:W-:Y:S01]  /*1ec0*/  FADD.FTZ R28, R28, R5 ;  /* 0x000000051c1c7221 */ /* 0x000fe20000010000 */
[----:B------:R-:W-:-:S04]  /*1ed0*/  SEL R5, RZ, 0x1, P2 ;  /* 0x00000001ff057807 */ /* 0x000fc80001000000 */
[----:B------:R-:W-:-:S07]  /*1ee0*/  PRMT R4, R5, 0x7610, R4 ;  /* 0x0000761005047816 */ /* 0x000fce0000000004 */
.L_x_27789:
        /* <DEDUP_REMOVED lines=19> */
.L_x_27798:
        /* <DEDUP_REMOVED lines=13> */
.L_x_27800:
[----:B------:R-:W-:Y:S05]  /*20f0*/  BSYNC.RECONVERGENT B2 ;  /* 0x0000000000027941 */ /* 0x000fea0003800200 */
.L_x_27799:
        /* <DEDUP_REMOVED lines=46> */
[----:B------:R-:W-:Y:S01]  /*23e0*/  IMAD.WIDE.U32 R70, R5, -0x2daee0ad, RZ ;  /* 0xd2511f5305467825 */ /* 0x000fe200078e00ff */
[----:B------:R-:W-:-:S03]  /*23f0*/  MOV R5, R69 ;  /* 0x0000004500057202 */ /* 0x000fc60000000f00 */
[----:B------:R-:W-:Y:S01]  /*2400*/  IMAD.MOV.U32 R90, RZ, RZ, R70 ;  /* 0x000000ffff5a7224 */ /* 0x000fe200078e0046 */
[----:B------:R-:W-:Y:S01]  /*2410*/  LOP3.LUT R10, R8, UR5, R71, 0x96, !PT ;  /* 0x00000005080a7c12 */ /* 0x000fe2000f8e9647 */
[----:B------:R-:W-:-:S07]  /*2420*/  IMAD.MOV.U32 R8, RZ, RZ, RZ ;  /* 0x000000ffff087224 */ /* 0x000fce00078e00ff */
.L_x_27797:
[----:B------:R-:W-:Y:S05]  /*2430*/  BSYNC.RECONVERGENT B1 ;  /* 0x0000000000017941 */ /* 0x000fea0003800200 */
.L_x_27796:
[----:B------:R-:W-:Y:S01]  /*2440*/  I2FP.F32.U32 R5, R5 ;  /* 0x0000000500057245 */ /* 0x000fe20000201000 */
[----:B------:R-:W-:-:S04]  /*2450*/  IMAD.MOV.U32 R69, RZ, RZ, 0x2f800000 ;  /* 0x2f800000ff457424 */ /* 0x000fc800078e00ff */
        /* <DEDUP_REMOVED lines=8> */
.L_x_27795:
        /* <DEDUP_REMOVED lines=19> */
.L_x_27804:
        /* <DEDUP_REMOVED lines=13> */
.L_x_27806:
[----:B------:R-:W-:Y:S05]  /*26e0*/  BSYNC.RECONVERGENT B2 ;  /* 0x0000000000027941 */ /* 0x000fea0003800200 */
.L_x_27805:
        /* <DEDUP_REMOVED lines=44> */
[----:B------:R-:W-:-:S04]  /*29b0*/  UIADD3 UR5, UPT, UPT, UR15, -0x695add53, URZ ;  /* 0x96a522ad0f057890 */ /* 0x000fc8000fffe0ff */
[----:B------:R-:W-:Y:S02]  /*29c0*/  LOP3.LUT R9, R92, UR32, R71, 0x96, !PT ;  /* 0x000000205c097c12 */ /* 0x000fe4000f8e9647 */
[----:B------:R-:W-:Y:S01]  /*29d0*/  MOV R6, R70 ;  /* 0x0000004600067202 */ /* 0x000fe20000000f00 */
[----:B------:R-:W-:-:S04]  /*29e0*/  IMAD.WIDE.U32 R70, R5, -0x2daee0ad, RZ ;  /* 0xd2511f5305467825 */ /* 0x000fc800078e00ff */
[----:B------:R-:W-:Y:S02]  /*29f0*/  IMAD.MOV.U32 R5, RZ, RZ, R70 ;  /* 0x000000ffff057224 */ /* 0x000fe400078e0046 */
[----:B------:R-:W-:Y:S01]  /*2a00*/  HFMA2 R70, -RZ, RZ, 0, 0 ;  /* 0x00000000ff467431 */ /* 0x000fe200000001ff */
[----:B------:R-:W-:-:S07]  /*2a10*/  LOP3.LUT R10, R8, UR5, R71, 0x96, !PT ;  /* 0x00000005080a7c12 */ /* 0x000fce000f8e9647 */
.L_x_27803:
[----:B------:R-:W-:Y:S05]  /*2a20*/  BSYNC.RECONVERGENT B1 ;  /* 0x0000000000017941 */ /* 0x000fea0003800200 */
.L_x_27802:
        /* <DEDUP_REMOVED lines=10> */
.L_x_27801:
        /* <DEDUP_REMOVED lines=19> */
.L_x_27810:
        /* <DEDUP_REMOVED lines=13> */
.L_x_27812:
[----:B------:R-:W-:Y:S05]  /*2cd0*/  BSYNC.RECONVERGENT B2 ;  /* 0x0000000000027941 */ /* 0x000fea0003800200 */
.L_x_27811:
        /* <DEDUP_REMOVED lines=51> */
.L_x_27809:
[----:B------:R-:W-:Y:S05]  /*3010*/  BSYNC.RECONVERGENT B1 ;  /* 0x0000000000017941 */ /* 0x000fea0003800200 */
.L_x_27808:
        /* <DEDUP_REMOVED lines=9> */
[----:B------:R-:W-:Y:S01]  /*30b0*/  PRMT R0, R5, 0x7610, R0 ;  /* 0x0000761005007816 */ /* 0x000fe20000000000 */
[----:B------:R-:W-:Y:S06]  /*30c0*/  BRA `(.L_x_27807) ;  /* 0x0000001400c07947 */ /* 0x000fec0003800000 */
.L_x_27788:
        /* <DEDUP_REMOVED lines=20> */
.L_x_27816:
        /* <DEDUP_REMOVED lines=13> */
.L_x_27818:
[----:B------:R-:W-:Y:S05]  /*32e0*/  BSYNC.RECONVERGENT B2 ;  /* 0x0000000000027941 */ /* 0x000fea0003800200 */
.L_x_27817:
        /* <DEDUP_REMOVED lines=46> */
[----:B------:R-:W-:-:S04]  /*35d0*/  IMAD.WIDE.U32 R28, R10, -0x2daee0ad, RZ ;  /* 0xd2511f530a1c7825 */ /* 0x000fc800078e00ff */
[----:B------:R-:W-:Y:S01]  /*35e0*/  IMAD.MOV.U32 R30, RZ, RZ, RZ ;  /* 0x000000ffff1e7224 */ /* 0x000fe200078e00ff */
[----:B------:R-:W-:Y:S01]  /*35f0*/  MOV R69, R28 ;  /* 0x0000001c00457202 */ /* 0x000fe20000000f00 */
[----:B------:R-:W-:Y:S01]  /*3600*/  IMAD.MOV.U32 R28, RZ, RZ, R5 ;  /* 0x000000ffff1c7224 */ /* 0x000fe200078e0005 */
[----:B------:R-:W-:-:S07]  /*3610*/  LOP3.LUT R10, R8, UR5, R29, 0x96, !PT ;  /* 0x00000005080a7c12 */ /* 0x000fce000f8e961d */
.L_x_27815:
[----:B------:R-:W-:Y:S05]  /*3620*/  BSYNC.RECONVERGENT B1 ;  /* 0x0000000000017941 */ /* 0x000fea0003800200 */
.L_x_27814:
[----:B------:R-:W-:Y:S01]  /*3630*/  I2FP.F32.U32 R5, R28 ;  /* 0x0000001c00057245 */ /* 0x000fe20000201000 */
[----:B------:R-:W-:Y:S02]  /*3640*/  HFMA2 R8, -RZ, RZ, 0.1171875, 0 ;  /* 0x2f800000ff087431 */ /* 0x000fe400000001ff */
[----:B-----5:R-:W-:-:S03]  /*3650*/  FMUL.FTZ R28, R24, UR17 ;  /* 0x00000011181c7c20 */ /* 0x020fc60008410000 */
[----:B------:R-:W-:Y:S01]  /*3660*/  FFMA.FTZ R5, R5, R8, 1.1641532182693481445e-10 ;  /* 0x2f00000005057423 */ /* 0x000fe20000010008 */
[----:B------:R-:W-:-:S04]  /*3670*/  FMUL.FTZ R28, R28, UR16 ;  /* 0x000000101c1c7c20 */ /* 0x000fc80008410000 */
[----:B------:R-:W-:-:S04]  /*3680*/  FSETP.GTU.FTZ.AND P1, PT, R5, UR33, PT ;  /* 0x0000002105007c0b */ /* 0x000fc8000bf3c000 */
[----:B------:R-:W-:Y:S02]  /*3690*/  SEL R5, RZ, 0x1, P1 ;  /* 0x00000001ff057807 */ /* 0x000fe40000800000 */
[----:B------:R-:W-:Y:S02]  /*36a0*/  FSEL R28, R28, RZ, !P1 ;  /* 0x000000ff1c1c7208 */ /* 0x000fe40004800000 */
[----:B------:R-:W-:-:S07]  /*36b0*/  PRMT R4, R5, 0x7610, R4 ;  /* 0x0000761005047816 */ /* 0x000fce0000000004 */
.L_x_27813:
        /* <DEDUP_REMOVED lines=16> */
.L_x_27822:
        /* <DEDUP_REMOVED lines=13> */
.L_x_27824:
[----:B------:R-:W-:Y:S05]  /*3890*/  BSYNC.RECONVERGENT B2 ;  /* 0x0000000000027941 */ /* 0x000fea0003800200 */
.L_x_27823:
        /* <DEDUP_REMOVED lines=47> */
[----:B------:R-:W-:Y:S01]  /*3b90*/  IMAD.MOV.U32 R5, RZ, RZ, R69 ;  /* 0x000000ffff057224 */ /* 0x000fe200078e0045 */
[----:B------:R-:W-:Y:S01]  /*3ba0*/  LOP3.LUT R10, R8, UR5, R31, 0x96, !PT ;  /* 0x00000005080a7c12 */ /* 0x000fe2000f8e961f */
[----:B------:R-:W-:Y:S01]  /*3bb0*/  IMAD.MOV.U32 R8, RZ, RZ, RZ ;  /* 0x000000ffff087224 */ /* 0x000fe200078e00ff */
[----:B------:R-:W-:-:S07]  /*3bc0*/  MOV R69, R30 ;  /* 0x0000001e00457202 */ /* 0x000fce0000000f00 */
.L_x_27821:
[----:B------:R-:W-:Y:S05]  /*3bd0*/  BSYNC.RECONVERGENT B1 ;  /* 0x0000000000017941 */ /* 0x000fea0003800200 */
.L_x_27820:
[----:B------:R-:W-:Y:S01]  /*3be0*/  I2FP.F32.U32 R5, R5 ;  /* 0x0000000500057245 */ /* 0x000fe20000201000 */
[----:B------:R-:W-:-:S04]  /*3bf0*/  IMAD.MOV.U32 R29, RZ, RZ, 0x2f800000 ;  /* 0x2f800000ff1d7424 */ /* 0x000fc800078e00ff */
[----:B------:R-:W-:Y:S01]  /*3c00*/  FFMA.FTZ R5, R5, R29, 1.1641532182693481445e-10 ;  /* 0x2f00000005057423 */ /* 0x000fe2000001001d */
[----:B-----5:R-:W-:-:S04]  /*3c10*/  FMUL.FTZ R29, R25, UR17 ;  /* 0x00000011191d7c20 */ /* 0x020fc80008410000 */
[----:B------:R-:W-:Y:S01]  /*3c20*/  FSETP.GTU.FTZ.AND P1, PT, R5, UR33, PT ;  /* 0x0000002105007c0b */ /* 0x000fe2000bf3c000 */
[----:B------:R-:W-:-:S03]  /*3c30*/  FMUL.FTZ R29, R29, UR16 ;  /* 0x000000101d1d7c20 */ /* 0x000fc60008410000 */
[----:B------:R-:W-:Y:S02]  /*3c40*/  SEL R5, RZ, 0x1, P1 ;  /* 0x00000001ff057807 */ /* 0x000fe40000800000 */
[----:B------:R-:W-:Y:S02]  /*3c50*/  FSEL R29, R29, RZ, !P1 ;  /* 0x000000ff1d1d7208 */ /* 0x000fe40004800000 */
[----:B------:R-:W-:-:S07]  /*3c60*/  PRMT R3, R5, 0x7610, R3 ;  /* 0x0000761005037816 */ /* 0x000fce0000000003 */
.L_x_27819:
        /* <DEDUP_REMOVED lines=16> */
.L_x_27828:
        /* <DEDUP_REMOVED lines=13> */
.L_x_27830:
[----:B------:R-:W-:Y:S05]  /*3e40*/  BSYNC.RECONVERGENT B2 ;  /* 0x0000000000027941 */ /* 0x000fea0003800200 */
.L_x_27829:
        /* <DEDUP_REMOVED lines=47> */
[----:B------:R-:W-:Y:S01]  /*4140*/  HFMA2 R5, -RZ, RZ, 0, 0 ;  /* 0x00000000ff057431 */ /* 0x000fe200000001ff */
[----:B------:R-:W-:Y:S01]  /*4150*/  LOP3.LUT R10, R8, UR5, R31, 0x96, !PT ;  /* 0x00000005080a7c12 */ /* 0x000fe2000f8e961f */
[----:B------:R-:W-:Y:S02]  /*4160*/  IMAD.MOV.U32 R31, RZ, RZ, R69 ;  /* 0x000000ffff1f7224 */ /* 0x000fe400078e0045 */
[----:B------:R-:W-:-:S07]  /*4170*/  IMAD.MOV.U32 R69, RZ, RZ, R30 ;  /* 0x000000ffff457224 */ /* 0x000fce00078e001e */
.L_x_27827:
[----:B------:R-:W-:Y:S05]  /*4180*/  BSYNC.RECONVERGENT B1 ;  /* 0x0000000000017941 */ /* 0x000fea0003800200 */
.L_x_27826:
        /* <DEDUP_REMOVED lines=9> */
.L_x_27825:
        /* <DEDUP_REMOVED lines=16> */
.L_x_27833:
        /* <DEDUP_REMOVED lines=13> */
.L_x_27835:
[----:B------:R-:W-:Y:S05]  /*43f0*/  BSYNC.RECONVERGENT B2 ;  /* 0x0000000000027941 */ /* 0x000fea0003800200 */
.L_x_27834:
        /* <DEDUP_REMOVED lines=50> */
[----:B------:R-:W-:-:S07]  /*4720*/  IMAD.MOV.U32 R8, RZ, RZ, RZ ;  /* 0x000000ffff087224 */ /* 0x000fce00078e00ff */
.L_x_27832:
[----:B------:R-:W-:Y:S05]  /*4730*/  BSYNC.RECONVERGENT B1 ;  /* 0x0000000000017941 */ /* 0x000fea0003800200 */
.L_x_27831:
[----:B------:R-:W-:Y:S01]  /*4740*/  I2FP.F32.U32 R5, R31 ;  /* 0x0000001f00057245 */ /* 0x000fe20000201000 */
[----:B------:R-:W-:-:S05]  /*4750*/  HFMA2 R31, -RZ, RZ, 0.1171875, 0 ;  /* 0x2f800000ff1f7431 */ /* 0x000fca00000001ff */
[----:B------:R-:W-:Y:S01]  /*4760*/  FFMA.FTZ R5, R5, R31, 1.1641532182693481445e-10 ;  /* 0x2f00000005057423 */ /* 0x000fe2000001001f */
[----:B-----5:R-:W-:-:S04]  /*4770*/  FMUL.FTZ R31, R27, UR17 ;  /* 0x000000111b1f7c20 */ /* 0x020fc80008410000 */
[----:B------:R-:W-:Y:S01]  /*4780*/  FSETP.GTU.FTZ.AND P1, PT, R5, UR33, PT ;  /* 0x0000002105007c0b */ /* 0x000fe2000bf3c000 */
[----:B------:R-:W-:-:S03]  /*4790*/  FMUL.FTZ R31, R31, UR16 ;  /* 0x000000101f1f7c20 */ /* 0x000fc60008410000 */
[----:B------:R-:W-:Y:S02]  /*47a0*/  SEL R5, RZ, 0x1, P1 ;  /* 0x00000001ff057807 */ /* 0x000fe40000800000 */
[----:B------:R-:W-:Y:S02]  /*47b0*/  FSEL R31, R31, RZ, !P1 ;  /* 0x000000ff1f1f7208 */ /* 0x000fe40004800000 */
[----:B------:R-:W-:-:S07]  /*47c0*/  PRMT R0, R5, 0x7610, R0 ;  /* 0x0000761005007816 */ /* 0x000fce0000000000 */
.L_x_27807:
[----:B------:R-:W0:Y:S01]  /*47d0*/  LDC.64 R70, c[0x0][0x3a8] ;  /* 0x0000ea00ff467b82 */ /* 0x000e220000000a00 */
[----:B------:R-:W-:Y:S02]  /*47e0*/  IMAD.MOV.U32 R5, RZ, RZ, R69 ;  /* 0x000000ffff057224 */ /* 0x000fe400078e0045 */
[----:B0-----:R-:W-:-:S05]  /*47f0*/  IMAD.WIDE.U32 R70, R68, 0x10, R70 ;  /* 0x0000001044467825 */ /* 0x001fca00078e0046 */
[----:B-----5:R0:W-:Y:S01]  /*4800*/  STG.E.128 desc[UR12][R70.64], R28 ;  /* 0x0000001c46007986 */ /* 0x0201e2000c101d0c */
[----:B------:R-:W-:Y:S05]  /*4810*/  BRA.U !UP2, `(.L_x_27836) ;  /* 0x000000010a2c7547 */ /* 0x000fea000b800000 */
[----:B------:R-:W-:Y:S01]  /*4820*/  IMAD.U32 R69, R2, 0x10000, RZ ;  /* 0x0001000002457824 */ /* 0x000fe200078e00ff */
[----:B0-----:R-:W-:-:S04]  /*4830*/  LOP3.LUT R70, R0, 0xffff, RZ, 0xc0, !PT ;  /* 0x0000ffff00467812 */ /* 0x001fc800078ec0ff */
[----:B------:R-:W-:-:S04]  /*4840*/  LOP3.LUT R69, R69, 0xff0000, RZ, 0xc0, !PT ;  /* 0x00ff000045457812 */ /* 0x000fc800078ec0ff */
[----:B------:R-:W-:Y:S02]  /*4850*/  LEA R69, R70, R69, 0x18 ;  /* 0x0000004546457211 */ /* 0x000fe400078ec0ff */
[----:B------:R-:W-:-:S05]  /*4860*/  LOP3.LUT R70, R3, 0xff, RZ, 0xc0, !PT ;  /* 0x000000ff03467812 */ /* 0x000fca00078ec0ff */
[----:B------:R-:W-:Y:S01]  /*4870*/  IMAD R69, R70, 0x100, R69 ;  /* 0x0000010046457824 */ /* 0x000fe200078e0245 */
[----:B------:R-:W-:-:S05]  /*4880*/  LOP3.LUT R70, R4, 0xff, RZ, 0xc0, !PT ;  /* 0x000000ff04467812 */ /* 0x000fca00078ec0ff */
[----:B------:R-:W-:Y:S02]  /*4890*/  IMAD.IADD R69, R69, 0x1, R70 ;  /* 0x0000000145457824 */ /* 0x000fe400078e0246 */
[----:B------:R-:W0:Y:S02]  /*48a0*/  LDC.64 R70, c[0x0][0x3b0] ;  /* 0x0000ec00ff467b82 */ /* 0x000e240000000a00 */
[----:B0-----:R-:W-:-:S05]  /*48b0*/  IMAD.WIDE.U32 R70, R15, 0x4, R70 ;  /* 0x000000040f467825 */ /* 0x001fca00078e0046 */
[----:B------:R1:W-:Y:S02]  /*48c0*/  STG.E desc[UR12][R70.64], R69 ;  /* 0x0000004546007986 */ /* 0x0003e4000c10190c */
.L_x_27836:
[----:B------:R-:W-:Y:S01]  /*48d0*/  IADD3 R68, PT, PT, R68, 0x80, RZ ;  /* 0x0000008044447810 */ /* 0x000fe20007ffe0ff */
[----:B------:R-:W-:-:S07]  /*48e0*/  VIADD R15, R15, 0x80 ;  /* 0x000000800f0f7836 */ /* 0x000fce0000000000 */
.L_x_27786:
[----:B------:R-:W-:Y:S05]  /*48f0*/  BSYNC.RECONVERGENT B0 ;  /* 0x0000000000007941 */ /* 0x000fea0003800200 */
.L_x_27785:
        /* <DEDUP_REMOVED lines=10> */
.L_x_27839:
[----:B------:R-:W-:Y:S05]  /*49a0*/  BRA.U !UP0, `(.L_x_27840) ;  /* 0x0000001908047547 */ /* 0x000fea000b800000 */
[----:B------:R-:W2:Y:S02]  /*49b0*/  LDC.64 R32, c[0x0][0x3a0] ;  /* 0x0000e800ff207b82 */ /* 0x000ea40000000a00 */
[----:B--2---:R-:W-:-:S06]  /*49c0*/  IMAD.WIDE.U32 R32, R68, 0x10, R32 ;  /* 0x0000001044207825 */ /* 0x004fcc00078e0020 */
[----:B------:R-:W5:Y:S01]  /*49d0*/  LDG.E.128 R32, desc[UR12][R32.64] ;  /* 0x0000000c20207981 */ /* 0x000f62000c1e1d00 */
[----:B------:R-:W-:-:S13]  /*49e0*/  ISETP.LT.AND P1, PT, RZ, UR37, PT ;  /* 0x00000025ff007c0c */ /* 0x000fda000bf21270 */
[----:B01----:R-:W-:Y:S01]  /*49f0*/  @!P1 IMAD.MOV.U32 R70, RZ, RZ, R8 ;  /* 0x000000ffff469224 */ /* 0x003fe200078e0008 */
        /* <DEDUP_REMOVED lines=18> */
.L_x_27844:
        /* <DEDUP_REMOVED lines=13> */
.L_x_27846:
[----:B------:R-:W-:Y:S05]  /*4bf0*/  BSYNC.RECONVERGENT B2 ;  /* 0x0000000000027941 */ /* 0x000fea0003800200 */
.L_x_27845:
        /* <DEDUP_REMOVED lines=51> */
.L_x_27843:
[----:B------:R-:W-:Y:S05]  /*4f30*/  BSYNC.RECONVERGENT B1 ;  /* 0x0000000000017941 */ /* 0x000fea0003800200 */
.L_x_27842:
        /* <DEDUP_REMOVED lines=10> */
.L_x_27841:
        /* <DEDUP_REMOVED lines=19> */
.L_x_27850:
        /* <DEDUP_REMOVED lines=13> */
.L_x_27852:
[----:B------:R-:W-:Y:S05]  /*51e0*/  BSYNC.RECONVERGENT B2 ;  /* 0x0000000000027941 */ /* 0x000fea0003800200 */
.L_x_27851:
        /* <DEDUP_REMOVED lines=51> */
.L_x_27849:
[----:B------:R-:W-:Y:S05]  /*5520*/  BSYNC.RECONVERGENT B1 ;  /* 0x0000000000017941 */ /* 0x000fea0003800200 */
.L_x_27848:
        /* <DEDUP_REMOVED lines=10> */
.L_x_27847:
        /* <DEDUP_REMOVED lines=19> */
.L_x_27856:
        /* <DEDUP_REMOVED lines=13> */
.L_x_27858:
[----:B------:R-:W-:Y:S05]  /*57d0*/  BSYNC.RECONVERGENT B2 ;  /* 0x0000000000027941 */ /* 0x000fea0003800200 */
.L_x_27857:
        /* <DEDUP_REMOVED lines=51> */
.L_x_27855:
[----:B------:R-:W-:Y:S05]  /*5b10*/  BSYNC.RECONVERGENT B1 ;  /* 0x0000000000017941 */ /* 0x000fea0003800200 */
.L_x_27854:
        /* <DEDUP_REMOVED lines=10> */
.L_x_27853:
        /* <DEDUP_REMOVED lines=19> */
.L_x_27862:
        /* <DEDUP_REMOVED lines=13> */
.L_x_27864:
[----:B------:R-:W-:Y:S05]  /*5dc0*/  BSYNC.RECONVERGENT B2 ;  /* 0x0000000000027941 */ /* 0x000fea0003800200 */
.L_x_27863:
        /* <DEDUP_REMOVED lines=51> */
.L_x_27861:
[----:B------:R-:W-:Y:S05]  /*6100*/  BSYNC.RECONVERGENT B1 ;  /* 0x0000000000017941 */ /* 0x000fea0003800200 */
.L_x_27860:
        /* <DEDUP_REMOVED lines=11> */
.L_x_27840:
[----:B------:R-:W-:Y:S01]  /*61c0*/  IMAD.MOV.U32 R34, RZ, RZ, R8 ;  /* 0x000000ffff227224 */ /* 0x000fe200078e0008 */
[----:B------:R-:W-:Y:S01]  /*61d0*/  MOV R32, RZ ;  /* 0x000000ff00207202 */ /* 0x000fe20000000f00 */
        /* <DEDUP_REMOVED lines=18> */
.L_x_27868:
        /* <DEDUP_REMOVED lines=13> */
.L_x_27870:
[----:B------:R-:W-:Y:S05]  /*63d0*/  BSYNC.RECONVERGENT B2 ;  /* 0x0000000000027941 */ /* 0x000fea0003800200 */
.L_x_27869:
        /* <DEDUP_REMOVED lines=51> */
.L_x_27867:
[----:B------:R-:W-:Y:S05]  /*6710*/  BSYNC.RECONVERGENT B1 ;  /* 0x0000000000017941 */ /* 0x000fea0003800200 */
.L_x_27866:
        /* <DEDUP_REMOVED lines=9> */
.L_x_27865:
        /* <DEDUP_REMOVED lines=16> */
.L_x_27874:
        /* <DEDUP_REMOVED lines=13> */
.L_x_27876:
[----:B------:R-:W-:Y:S05]  /*6980*/  BSYNC.RECONVERGENT B2 ;  /* 0x0000000000027941 */ /* 0x000fea0003800200 */
.L_x_27875:
[----:B------:R-:W-:Y:S01]  /*6990*/  LOP3.LUT R34, R7, UR15, R9, 0x96, !PT ;  /* 0x0000000f07227c12 */ /* 0x000fe2000f8e9609 */
[----:B0-----:R-:W-:Y:S01]  /*69a0*/  IMAD.WIDE.U32 R70, R14, -0x326172a9, RZ ;  /* 0xcd9e8d570e467825 */ /* 0x001fe200078e00ff */
        /* <DEDUP_REMOVED lines=49> */
.L_x_27873:
[----:B------:R-:W-:Y:S05]  /*6cc0*/  BSYNC.RECONVERGENT B1 ;  /* 0x0000000000017941 */ /* 0x000fea0003800200 */
.L_x_27872:
        /* <DEDUP_REMOVED lines=9> */
.L_x_27871:
        /* <DEDUP_REMOVED lines=16> */
.L_x_27880:
        /* <DEDUP_REMOVED lines=13> */
.L_x_27882:
[----:B------:R-:W-:Y:S05]  /*6f30*/  BSYNC.RECONVERGENT B2 ;  /* 0x0000000000027941 */ /* 0x000fea0003800200 */
.L_x_27881:
        /* <DEDUP_REMOVED lines=51> */
.L_x_27879:
[----:B------:R-:W-:Y:S05]  /*7270*/  BSYNC.RECONVERGENT B1 ;  /* 0x0000000000017941 */ /* 0x000fea0003800200 */
.L_x_27878:
        /* <DEDUP_REMOVED lines=9> */
.L_x_27877:
        /* <DEDUP_REMOVED lines=16> */
.L_x_27885:
        /* <DEDUP_REMOVED lines=13> */
.L_x_27887:
[----:B------:R-:W-:Y:S05]  /*74e0*/  BSYNC.RECONVERGENT B2 ;  /* 0x0000000000027941 */ /* 0x000fea0003800200 */
.L_x_27886:
[----:B0-----:R-:W-:Y:S01]  /*74f0*/  LOP3.LUT R70, R7, UR15, R9, 0x96, !PT ;  /* 0x0000000f07467c12 */ /* 0x001fe2000f8e9609 */
        /* <DEDUP_REMOVED lines=50> */
.L_x_27884:
[----:B------:R-:W-:Y:S05]  /*7820*/  BSYNC.RECONVERGENT B1 ;  /* 0x0000000000017941 */ /* 0x000fea0003800200 */
.L_x_27883:
        /* <DEDUP_REMOVED lines=9> */
.L_x_27859:
[----:B0-----:R-:W0:Y:S01]  /*78c0*/  LDC.64 R70, c[0x0][0x3a8] ;  /* 0x0000ea00ff467b82 */ /* 0x001e220000000a00 */
        /* <DEDUP_REMOVED lines=15> */
.L_x_27888:
[----:B------:R-:W-:Y:S01]  /*79c0*/  IADD3 R68, PT, PT, R68, 0x80, RZ ;  /* 0x0000008044447810 */ /* 0x000fe20007ffe0ff */
[----:B------:R-:W-:-:S07]  /*79d0*/  VIADD R15, R15, 0x80 ;  /* 0x000000800f0f7836 */ /* 0x000fce0000000000 */
.L_x_27838:
[----:B------:R-:W-:Y:S05]  /*79e0*/  BSYNC.RECONVERGENT B0 ;  /* 0x0000000000007941 */ /* 0x000fea0003800200 */
.L_x_27837:
        /* <DEDUP_REMOVED lines=10> */
.L_x_27891:
        /* <DEDUP_REMOVED lines=24> */
.L_x_27896:
        /* <DEDUP_REMOVED lines=13> */
.L_x_27898:
[----:B------:R-:W-:Y:S05]  /*7ce0*/  BSYNC.RECONVERGENT B2 ;  /* 0x0000000000027941 */ /* 0x000fea0003800200 */
.L_x_27897:
        /* <DEDUP_REMOVED lines=51> */
.L_x_27895:
[----:B------:R-:W-:Y:S05]  /*8020*/  BSYNC.RECONVERGENT B1 ;  /* 0x0000000000017941 */ /* 0x000fea0003800200 */
.L_x_27894:
        /* <DEDUP_REMOVED lines=10> */
.L_x_27893:
        /* <DEDUP_REMOVED lines=19> */
.L_x_27902:
        /* <DEDUP_REMOVED lines=13> */
.L_x_27904:
[----:B------:R-:W-:Y:S05]  /*82d0*/  BSYNC.RECONVERGENT B2 ;  /* 0x0000000000027941 */ /* 0x000fea0003800200 */
.L_x_27903:
        /* <DEDUP_REMOVED lines=51> */
.L_x_27901:
[----:B------:R-:W-:Y:S05]  /*8610*/  BSYNC.RECONVERGENT B1 ;  /* 0x0000000000017941 */ /* 0x000fea0003800200 */
.L_x_27900:
        /* <DEDUP_REMOVED lines=10> */
.L_x_27899:
        /* <DEDUP_REMOVED lines=19> */
.L_x_27908:
        /* <DEDUP_REMOVED lines=13> */
.L_x_27910:
[----:B------:R-:W-:Y:S05]  /*88c0*/  BSYNC.RECONVERGENT B2 ;  /* 0x0000000000027941 */ /* 0x000fea0003800200 */
.L_x_27909:
        /* <DEDUP_REMOVED lines=51> */
.L_x_27907:
[----:B------:R-:W-:Y:S05]  /*8c00*/  BSYNC.RECONVERGENT B1 ;  /* 0x0000000000017941 */ /* 0x000fea0003800200 */
.L_x_27906:
        /* <DEDUP_REMOVED lines=10> */
.L_x_27905:
        /* <DEDUP_REMOVED lines=19> */
.L_x_27914:
        /* <DEDUP_REMOVED lines=13> */
.L_x_27916:
[----:B------:R-:W-:Y:S05]  /*8eb0*/  BSYNC.RECONVERGENT B2 ;  /* 0x0000000000027941 */ /* 0x000fea0003800200 */
.L_x_27915:
        /* <DEDUP_REMOVED lines=51> */
.L_x_27913:
[----:B------:R-:W-:Y:S05]  /*91f0*/  BSYNC.RECONVERGENT B1 ;  /* 0x0000000000017941 */ /* 0x000fea0003800200 */
.L_x_27912:
        /* <DEDUP_REMOVED lines=11> */
.L_x_27892:
        /* <DEDUP_REMOVED lines=20> */
.L_x_27920:
        /* <DEDUP_REMOVED lines=13> */
.L_x_27922:
[----:B------:R-:W-:Y:S05]  /*94c0*/  BSYNC.RECONVERGENT B2 ;  /* 0x0000000000027941 */ /* 0x000fea0003800200 */
.L_x_27921:
        /* <DEDUP_REMOVED lines=51> */
.L_x_27919:
[----:B------:R-:W-:Y:S05]  /*9800*/  BSYNC.RECONVERGENT B1 ;  /* 0x0000000000017941 */ /* 0x000fea0003800200 */
.L_x_27918:
        /* <DEDUP_REMOVED lines=9> */
.L_x_27917:
        /* <DEDUP_REMOVED lines=16> */
.L_x_27926:
        /* <DEDUP_REMOVED lines=13> */
.L_x_27928:
[----:B------:R-:W-:Y:S05]  /*9a70*/  BSYNC.RECONVERGENT B2 ;  /* 0x0000000000027941 */ /* 0x000fea0003800200 */
.L_x_27927:
        /* <DEDUP_REMOVED lines=51> */
.L_x_27925:
[----:B------:R-:W-:Y:S05]  /*9db0*/  BSYNC.RECONVERGENT B1 ;  /* 0x0000000000017941 */ /* 0x000fea0003800200 */
.L_x_27924:
        /* <DEDUP_REMOVED lines=9> */
.L_x_27923:
        /* <DEDUP_REMOVED lines=16> */
.L_x_27932:
        /* <DEDUP_REMOVED lines=13> */
.L_x_27934:
[----:B------:R-:W-:Y:S05]  /*a020*/  BSYNC.RECONVERGENT B2 ;  /* 0x0000000000027941 */ /* 0x000fea0003800200 */
.L_x_27933:
        /* <DEDUP_REMOVED lines=51> */
.L_x_27931:
[----:B------:R-:W-:Y:S05]  /*a360*/  BSYNC.RECONVERGENT B1 ;  /* 0x0000000000017941 */ /* 0x000fea0003800200 */
.L_x_27930:
        /* <DEDUP_REMOVED lines=9> */
.L_x_27929:
        /* <DEDUP_REMOVED lines=16> */
.L_x_27937:
        /* <DEDUP_REMOVED lines=13> */
.L_x_27939:
[----:B------:R-:W-:Y:S05]  /*a5d0*/  BSYNC.RECONVERGENT B2 ;  /* 0x0000000000027941 */ /* 0x000fea0003800200 */
.L_x_27938:
        /* <DEDUP_REMOVED lines=51> */
.L_x_27936:
[----:B------:R-:W-:Y:S05]  /*a910*/  BSYNC.RECONVERGENT B1 ;  /* 0x0000000000017941 */ /* 0x000fea0003800200 */
.L_x_27935:
        /* <DEDUP_REMOVED lines=9> */
.L_x_27911:
        /* <DEDUP_REMOVED lines=16> */
.L_x_27940:
[----:B------:R-:W-:Y:S01]  /*aab0*/  IADD3 R68, PT, PT, R68, 0x80, RZ ;  /* 0x0000008044447810 */ /* 0x000fe20007ffe0ff */
[----:B------:R-:W-:-:S07]  /*aac0*/  VIADD R15, R15, 0x80 ;  /* 0x000000800f0f7836 */ /* 0x000fce0000000000 */
.L_x_27890:
[----:B------:R-:W-:Y:S05]  /*aad0*/  BSYNC.RECONVERGENT B0 ;  /* 0x0000000000007941 */ /* 0x000fea0003800200 */
.L_x_27889:
        /* <DEDUP_REMOVED lines=10> */
.L_x_27943:
        /* <DEDUP_REMOVED lines=24> */
.L_x_27948:
        /* <DEDUP_REMOVED lines=13> */
.L_x_27950:
[----:B------:R-:W-:Y:S05]  /*add0*/  BSYNC.RECONVERGENT B2 ;  /* 0x0000000000027941 */ /* 0x000fea0003800200 */
.L_x_27949:
        /* <DEDUP_REMOVED lines=51> */
.L_x_27947:
[----:B------:R-:W-:Y:S05]  /*b110*/  BSYNC.RECONVERGENT B1 ;  /* 0x0000000000017941 */ /* 0x000fea0003800200 */
.L_x_27946:
        /* <DEDUP_REMOVED lines=10> */
.L_x_27945:
        /* <DEDUP_REMOVED lines=19> */
.L_x_27954:
        /* <DEDUP_REMOVED lines=13> */
.L_x_27956:
[----:B------:R-:W-:Y:S05]  /*b3c0*/  BSYNC.RECONVERGENT B2 ;  /* 0x0000000000027941 */ /* 0x000fea0003800200 */
.L_x_27955:
        /* <DEDUP_REMOVED lines=51> */
.L_x_27953:
[----:B------:R-:W-:Y:S05]  /*b700*/  BSYNC.RECONVERGENT B1 ;  /* 0x0000000000017941 */ /* 0x000fea0003800200 */
.L_x_27952:
        /* <DEDUP_REMOVED lines=10> */
.L_x_27951:
        /* <DEDUP_REMOVED lines=19> */
.L_x_27960:
        /* <DEDUP_REMOVED lines=13> */
.L_x_27962:
[----:B------:R-:W-:Y:S05]  /*b9b0*/  BSYNC.RECONVERGENT B2 ;  /* 0x0000000000027941 */ /* 0x000fea0003800200 */
.L_x_27961:
        /* <DEDUP_REMOVED lines=51> */
.L_x_27959:
[----:B------:R-:W-:Y:S05]  /*bcf0*/  BSYNC.RECONVERGENT B1 ;  /* 0x0000000000017941 */ /* 0x000fea0003800200 */
.L_x_27958:
        /* <DEDUP_REMOVED lines=10> */
.L_x_27957:
        /* <DEDUP_REMOVED lines=19> */
.L_x_27966:
        /* <DEDUP_REMOVED lines=13> */
.L_x_27968:
[----:B------:R-:W-:Y:S05]  /*bfa0*/  BSYNC.RECONVERGENT B2 ;  /* 0x0000000000027941 */ /* 0x000fea0003800200 */
.L_x_27967:
        /* <DEDUP_REMOVED lines=51> */
.L_x_27965:
[----:B------:R-:W-:Y:S05]  /*c2e0*/  BSYNC.RECONVERGENT B1 ;  /* 0x0000000000017941 */ /* 0x000fea0003800200 */
.L_x_27964:
        /* <DEDUP_REMOVED lines=11> */
.L_x_27944:
        /* <DEDUP_REMOVED lines=20> */
.L_x_27972:
        /* <DEDUP_REMOVED lines=13> */
.L_x_27974:
[----:B------:R-:W-:Y:S05]  /*c5b0*/  BSYNC.RECONVERGENT B2 ;  /* 0x0000000000027941 */ /* 0x000fea0003800200 */
.L_x_27973:
        /* <DEDUP_REMOVED lines=51> */
.L_x_27971:
[----:B------:R-:W-:Y:S05]  /*c8f0*/  BSYNC.RECONVERGENT B1 ;  /* 0x0000000000017941 */ /* 0x000fea0003800200 */
.L_x_27970:
        /* <DEDUP_REMOVED lines=9> */
.L_x_27969:
        /* <DEDUP_REMOVED lines=16> */
.L_x_27978:
        /* <DEDUP_REMOVED lines=13> */
.L_x_27980:
[----:B------:R-:W-:Y:S05]  /*cb60*/  BSYNC.RECONVERGENT B2 ;  /* 0x0000000000027941 */ /* 0x000fea0003800200 */
.L_x_27979:
        /* <DEDUP_REMOVED lines=51> */
.L_x_27977:
[----:B------:R-:W-:Y:S05]  /*cea0*/  BSYNC.RECONVERGENT B1 ;  /* 0x0000000000017941 */ /* 0x000fea0003800200 */
.L_x_27976:
        /* <DEDUP_REMOVED lines=9> */
.L_x_27975:
        /* <DEDUP_REMOVED lines=16> */
.L_x_27984:
        /* <DEDUP_REMOVED lines=13> */
.L_x_27986:
[----:B------:R-:W-:Y:S05]  /*d110*/  BSYNC.RECONVERGENT B2 ;  /* 0x0000000000027941 */ /* 0x000fea0003800200 */
.L_x_27985:
        /* <DEDUP_REMOVED lines=51> */
.L_x_27983:
[----:B------:R-:W-:Y:S05]  /*d450*/  BSYNC.RECONVERGENT B1 ;  /* 0x0000000000017941 */ /* 0x000fea0003800200 */
.L_x_27982:
        /* <DEDUP_REMOVED lines=9> */
.L_x_27981:
        /* <DEDUP_REMOVED lines=16> */
.L_x_27989:
        /* <DEDUP_REMOVED lines=13> */
.L_x_27991:
[----:B------:R-:W-:Y:S05]  /*d6c0*/  BSYNC.RECONVERGENT B2 ;  /* 0x0000000000027941 */ /* 0x000fea0003800200 */
.L_x_27990:
        /* <DEDUP_REMOVED lines=51> */
.L_x_27988:
[----:B------:R-:W-:Y:S05]  /*da00*/  BSYNC.RECONVERGENT B1 ;  /* 0x0000000000017941 */ /* 0x000fea0003800200 */
.L_x_27987:
        /* <DEDUP_REMOVED lines=9> */
.L_x_27963:
        /* <DEDUP_REMOVED lines=16> */
.L_x_27992:
[----:B------:R-:W-:Y:S01]  /*dba0*/  IADD3 R68, PT, PT, R68, 0x80, RZ ;  /* 0x0000008044447810 */ /* 0x000fe20007ffe0ff */
[----:B------:R-:W-:-:S07]  /*dbb0*/  VIADD R15, R15, 0x80 ;  /* 0x000000800f0f7836 */ /* 0x000fce0000000000 */
.L_x_27942:
[----:B------:R-:W-:Y:S05]  /*dbc0*/  BSYNC.RECONVERGENT B0 ;  /* 0x0000000000007941 */ /* 0x000fea0003800200 */
.L_x_27941:
        /* <DEDUP_REMOVED lines=10> */
.L_x_27995:
        /* <DEDUP_REMOVED lines=24> */
.L_x_28000:
        /* <DEDUP_REMOVED lines=13> */
.L_x_28002:
[----:B------:R-:W-:Y:S05]  /*dec0*/  BSYNC.RECONVERGENT B2 ;  /* 0x0000000000027941 */ /* 0x000fea0003800200 */
.L_x_28001:
        /* <DEDUP_REMOVED lines=51> */
.L_x_27999:
[----:B------:R-:W-:Y:S05]  /*e200*/  BSYNC.RECONVERGENT B1 ;  /* 0x0000000000017941 */ /* 0x000fea0003800200 */
.L_x_27998:
        /* <DEDUP_REMOVED lines=10> */
.L_x_27997:
        /* <DEDUP_REMOVED lines=19> */
.L_x_28006:
        /* <DEDUP_REMOVED lines=13> */
.L_x_28008:
[----:B------:R-:W-:Y:S05]  /*e4b0*/  BSYNC.RECONVERGENT B2 ;  /* 0x0000000000027941 */ /* 0x000fea0003800200 */
.L_x_28007:
        /* <DEDUP_REMOVED lines=51> */
.L_x_28005:
[----:B------:R-:W-:Y:S05]  /*e7f0*/  BSYNC.RECONVERGENT B1 ;  /* 0x0000000000017941 */ /* 0x000fea0003800200 */
.L_x_28004:
        /* <DEDUP_REMOVED lines=10> */
.L_x_28003:
        /* <DEDUP_REMOVED lines=19> */
.L_x_28012:
        /* <DEDUP_REMOVED lines=13> */
.L_x_28014:
[----:B------:R-:W-:Y:S05]  /*eaa0*/  BSYNC.RECONVERGENT B2 ;  /* 0x0000000000027941 */ /* 0x000fea0003800200 */
.L_x_28013:
        /* <DEDUP_REMOVED lines=51> */
.L_x_28011:
[----:B------:R-:W-:Y:S05]  /*ede0*/  BSYNC.RECONVERGENT B1 ;  /* 0x0000000000017941 */ /* 0x000fea0003800200 */
.L_x_28010:
        /* <DEDUP_REMOVED lines=10> */
.L_x_28009:
        /* <DEDUP_REMOVED lines=19> */
.L_x_28018:
        /* <DEDUP_REMOVED lines=13> */
.L_x_28020:
[----:B------:R-:W-:Y:S05]  /*f090*/  BSYNC.RECONVERGENT B2 ;  /* 0x0000000000027941 */ /* 0x000fea0003800200 */
.L_x_28019:
        /* <DEDUP_REMOVED lines=51> */
.L_x_28017:
[----:B------:R-:W-:Y:S05]  /*f3d0*/  BSYNC.RECONVERGENT B1 ;  /* 0x0000000000017941 */ /* 0x000fea0003800200 */
.L_x_28016:
        /* <DEDUP_REMOVED lines=11> */
.L_x_27996:
        /* <DEDUP_REMOVED lines=20> */
.L_x_28024:
        /* <DEDUP_REMOVED lines=13> */
.L_x_28026:
[----:B------:R-:W-:Y:S05]  /*f6a0*/  BSYNC.RECONVERGENT B2 ;  /* 0x0000000000027941 */ /* 0x000fea0003800200 */
.L_x_28025:
        /* <DEDUP_REMOVED lines=51> */
.L_x_28023:
[----:B------:R-:W-:Y:S05]  /*f9e0*/  BSYNC.RECONVERGENT B1 ;  /* 0x0000000000017941 */ /* 0x000fea0003800200 */
.L_x_28022:
        /* <DEDUP_REMOVED lines=9> */
.L_x_28021:
        /* <DEDUP_REMOVED lines=16> */
.L_x_28030:
        /* <DEDUP_REMOVED lines=13> */
.L_x_28032:
[----:B------:R-:W-:Y:S05]  /*fc50*/  BSYNC.RECONVERGENT B2 ;  /* 0x0000000000027941 */ /* 0x000fea0003800200 */
.L_x_28031:
        /* <DEDUP_REMOVED lines=51> */
.L_x_28029:
[----:B------:R-:W-:Y:S05]  /*ff90*/  BSYNC.RECONVERGENT B1 ;  /* 0x0000000000017941 */ /* 0x000fea0003800200 */
.L_x_28028:
        /* <DEDUP_REMOVED lines=9> */
.L_x_28027:
        /* <DEDUP_REMOVED lines=16> */
.L_x_28036:
        /* <DEDUP_REMOVED lines=13> */
.L_x_28038:
[----:B------:R-:W-:Y:S05]  /*10200*/  BSYNC.RECONVERGENT B2 ;  /* 0x0000000000027941 */ /* 0x000fea0003800200 */
.L_x_28037:
        /* <DEDUP_REMOVED lines=51> */
.L_x_28035:
[----:B------:R-:W-:Y:S05]  /*10540*/  BSYNC.RECONVERGENT B1 ;  /* 0x0000000000017941 */ /* 0x000fea0003800200 */
.L_x_28034:
        /* <DEDUP_REMOVED lines=9> */
.L_x_28033:
        /* <DEDUP_REMOVED lines=16> */
.L_x_28041:
        /* <DEDUP_REMOVED lines=13> */
.L_x_28043:
[----:B------:R-:W-:Y:S05]  /*107b0*/  BSYNC.RECONVERGENT B2 ;  /* 0x0000000000027941 */ /* 0x000fea0003800200 */
.L_x_28042:
        /* <DEDUP_REMOVED lines=51> */
.L_x_28040:
[----:B------:R-:W-:Y:S05]  /*10af0*/  BSYNC.RECONVERGENT B1 ;  /* 0x0000000000017941 */ /* 0x000fea0003800200 */
.L_x_28039:
        /* <DEDUP_REMOVED lines=9> */
.L_x_28015:
        /* <DEDUP_REMOVED lines=16> */
.L_x_28044:
[----:B------:R-:W-:Y:S01]  /*10c90*/  IADD3 R68, PT, PT, R68, 0x80, RZ ;  /* 0x0000008044447810 */ /* 0x000fe20007ffe0ff */
[----:B------:R-:W-:-:S07]  /*10ca0*/  VIADD R15, R15, 0x80 ;  /* 0x000000800f0f7836 */ /* 0x000fce0000000000 */
.L_x_27994:
[----:B------:R-:W-:Y:S05]  /*10cb0*/  BSYNC.RECONVERGENT B0 ;  /* 0x0000000000007941 */ /* 0x000fea0003800200 */
.L_x_27993:
        /* <DEDUP_REMOVED lines=10> */
.L_x_28047:
        /* <DEDUP_REMOVED lines=24> */
.L_x_28052:
        /* <DEDUP_REMOVED lines=13> */
.L_x_28054:
[----:B------:R-:W-:Y:S05]  /*10fb0*/  BSYNC.RECONVERGENT B2 ;  /* 0x0000000000027941 */ /* 0x000fea0003800200 */
.L_x_28053:
        /* <DEDUP_REMOVED lines=51> */
.L_x_28051:
[----:B------:R-:W-:Y:S05]  /*112f0*/  BSYNC.RECONVERGENT B1 ;  /* 0x0000000000017941 */ /* 0x000fea0003800200 */
.L_x_28050:
[----:B------:R-:W-:Y:S01]  /*11300*/  I2FP.F32.U32 R5, R71 ;  /* 0x0000004700057245 */ /* 0x000fe20000201000 */
[----:B------:R-:W-:-:S05]  /*11310*/  HFMA2 R8, -RZ, RZ, 0.1171875, 0 ;  /* 0x2f800000ff087431 */ /* 0x000fca00000001ff */
[----:B------:R-:W-:Y:S01]  /*11320*/  FFMA.FTZ R5, R5, R8, 1.1641532182693481445e-10 ;  /* 0x2f00000005057423 */ /* 0x000fe20000010008 */
[----:B-----5:R-:W-:-:S04]  /*11330*/  FMUL.FTZ R8, R24, UR17 ;  /* 0x0000001118087c20 */ /* 0x020fc80008410000 */
[----:B------:R-:W-:Y:S01]  /*11340*/  FMUL.FTZ R8, R8, UR16 ;  /* 0x0000001008087c20 */ /* 0x000fe20008410000 */
[----:B------:R-:W-:-:S04]  /*11350*/  FSETP.GTU.FTZ.AND P2, PT, R5, UR33, PT ;  /* 0x0000002105007c0b */ /* 0x000fc8000bf5c000 */
[----:B------:R-:W-:Y:S02]  /*11360*/  FSEL R8, R8, RZ, !P2 ;  /* 0x000000ff08087208 */ /* 0x000fe40005000000 */
[----:B------:R-:W-:-:S03]  /*11370*/  SEL R5, RZ, 0x1, P2 ;  /* 0x00000001ff057807 */ /* 0x000fc60001000000 */
[----:B------:R-:W-:Y:S01]  /*11380*/  FADD.FTZ R48, R48, R8 ;  /* 0x0000000830307221 */ /* 0x000fe20000010000 */
[----:B------:R-:W-:-:S07]  /*11390*/  PRMT R4, R5, 0x7610, R4 ;  /* 0x0000761005047816 */ /* 0x000fce0000000004 */
.L_x_28049:
        /* <DEDUP_REMOVED lines=19> */
.L_x_28058:
        /* <DEDUP_REMOVED lines=13> */
.L_x_28060:
[----:B------:R-:W-:Y:S05]  /*115a0*/  BSYNC.RECONVERGENT B2 ;  /* 0x0000000000027941 */ /* 0x000fea0003800200 */
.L_x_28059:
        /* <DEDUP_REMOVED lines=51> */
.L_x_28057:
[----:B------:R-:W-:Y:S05]  /*118e0*/  BSYNC.RECONVERGENT B1 ;  /* 0x0000000000017941 */ /* 0x000fea0003800200 */
.L_x_28056:
[----:B------:R-:W-:Y:S01]  /*118f0*/  I2FP.F32.U32 R5, R5 ;  /* 0x0000000500057245 */ /* 0x000fe20000201000 */
[----:B------:R-:W-:-:S04]  /*11900*/  IMAD.MOV.U32 R69, RZ, RZ, 0x2f800000 ;  /* 0x2f800000ff457424 */ /* 0x000fc800078e00ff */
        /* <DEDUP_REMOVED lines=8> */
.L_x_28055:
        /* <DEDUP_REMOVED lines=19> */
.L_x_28064:
        /* <DEDUP_REMOVED lines=13> */
.L_x_28066:
[----:B------:R-:W-:Y:S05]  /*11b90*/  BSYNC.RECONVERGENT B2 ;  /* 0x0000000000027941 */ /* 0x000fea0003800200 */
.L_x_28065:
        /* <DEDUP_REMOVED lines=51> */
.L_x_28063:
[----:B------:R-:W-:Y:S05]  /*11ed0*/  BSYNC.RECONVERGENT B1 ;  /* 0x0000000000017941 */ /* 0x000fea0003800200 */
.L_x_28062:
        /* <DEDUP_REMOVED lines=10> */
.L_x_28061:
        /* <DEDUP_REMOVED lines=19> */
.L_x_28070:
        /* <DEDUP_REMOVED lines=13> */
.L_x_28072:
[----:B------:R-:W-:Y:S05]  /*12180*/  BSYNC.RECONVERGENT B2 ;  /* 0x0000000000027941 */ /* 0x000fea0003800200 */
.L_x_28071:
        /* <DEDUP_REMOVED lines=51> */
.L_x_28069:
[----:B------:R-:W-:Y:S05]  /*124c0*/  BSYNC.RECONVERGENT B1 ;  /* 0x0000000000017941 */ /* 0x000fea0003800200 */
.L_x_28068:
        /* <DEDUP_REMOVED lines=11> */
.L_x_28048:
        /* <DEDUP_REMOVED lines=20> */
.L_x_28076:
        /* <DEDUP_REMOVED lines=13> */
.L_x_28078:
[----:B------:R-:W-:Y:S05]  /*12790*/  BSYNC.RECONVERGENT B2 ;  /* 0x0000000000027941 */ /* 0x000fea0003800200 */
.L_x_28077:
        /* <DEDUP_REMOVED lines=51> */
.L_x_28075:
[----:B------:R-:W-:Y:S05]  /*12ad0*/  BSYNC.RECONVERGENT B1 ;  /* 0x0000000000017941 */ /* 0x000fea0003800200 */
.L_x_28074:
[----:B------:R-:W-:Y:S01]  /*12ae0*/  I2FP.F32.U32 R5, R48 ;  /* 0x0000003000057245 */ /* 0x000fe20000201000 */
[----:B------:R-:W-:-:S05]  /*12af0*/  HFMA2 R8, -RZ, RZ, 0.1171875, 0 ;  /* 0x2f800000ff087431 */ /* 0x000fca00000001ff */
[----:B------:R-:W-:-:S05]  /*12b00*/  FFMA.FTZ R5, R5, R8, 1.1641532182693481445e-10 ;  /* 0x2f00000005057423 */ /* 0x000fca0000010008 */
[----:B------:R-:W-:Y:S01]  /*12b10*/  FSETP.GTU.FTZ.AND P1, PT, R5, UR33, PT ;  /* 0x0000002105007c0b */ /* 0x000fe2000bf3c000 */
[----:B-----5:R-:W-:-:S04]  /*12b20*/  FMUL.FTZ R5, R24, UR17 ;  /* 0x0000001118057c20 */ /* 0x020fc80008410000 */
[----:B------:R-:W-:-:S05]  /*12b30*/  FMUL.FTZ R5, R5, UR16 ;  /* 0x0000001005057c20 */ /* 0x000fca0008410000 */
[----:B------:R-:W-:Y:S02]  /*12b40*/  FSEL R48, R5, RZ, !P1 ;  /* 0x000000ff05307208 */ /* 0x000fe40004800000 */
[----:B------:R-:W-:-:S04]  /*12b50*/  SEL R5, RZ, 0x1, P1 ;  /* 0x00000001ff057807 */ /* 0x000fc80000800000 */
[----:B------:R-:W-:-:S07]  /*12b60*/  PRMT R4, R5, 0x7610, R4 ;  /* 0x0000761005047816 */ /* 0x000fce0000000004 */
.L_x_28073:
        /* <DEDUP_REMOVED lines=16> */
.L_x_28082:
        /* <DEDUP_REMOVED lines=13> */
.L_x_28084:
[----:B------:R-:W-:Y:S05]  /*12d40*/  BSYNC.RECONVERGENT B2 ;  /* 0x0000000000027941 */ /* 0x000fea0003800200 */
.L_x_28083:
        /* <DEDUP_REMOVED lines=51> */
.L_x_28081:
[----:B------:R-:W-:Y:S05]  /*13080*/  BSYNC.RECONVERGENT B1 ;  /* 0x0000000000017941 */ /* 0x000fea0003800200 */
.L_x_28080:
[----:B------:R-:W-:Y:S01]  /*13090*/  I2FP.F32.U32 R5, R5 ;  /* 0x0000000500057245 */ /* 0x000fe20000201000 */
[----:B------:R-:W-:-:S04]  /*130a0*/  IMAD.MOV.U32 R49, RZ, RZ, 0x2f800000 ;  /* 0x2f800000ff317424 */ /* 0x000fc800078e00ff */
[----:B------:R-:W-:-:S05]  /*130b0*/  FFMA.FTZ R5, R5, R49, 1.1641532182693481445e-10 ;  /* 0x2f00000005057423 */ /* 0x000fca0000010031 */
[----:B------:R-:W-:Y:S01]  /*130c0*/  FSETP.GTU.FTZ.AND P1, PT, R5, UR33, PT ;  /* 0x0000002105007c0b */ /* 0x000fe2000bf3c000 */
[----:B-----5:R-:W-:-:S04]  /*130d0*/  FMUL.FTZ R5, R25, UR17 ;  /* 0x0000001119057c20 */ /* 0x020fc80008410000 */
[----:B------:R-:W-:-:S05]  /*130e0*/  FMUL.FTZ R5, R5, UR16 ;  /* 0x0000001005057c20 */ /* 0x000fca0008410000 */
[----:B------:R-:W-:Y:S02]  /*130f0*/  FSEL R49, R5, RZ, !P1 ;  /* 0x000000ff05317208 */ /* 0x000fe40004800000 */
[----:B------:R-:W-:-:S04]  /*13100*/  SEL R5, RZ, 0x1, P1 ;  /* 0x00000001ff057807 */ /* 0x000fc80000800000 */
[----:B------:R-:W-:-:S07]  /*13110*/  PRMT R3, R5, 0x7610, R3 ;  /* 0x0000761005037816 */ /* 0x000fce0000000003 */
.L_x_28079:
        /* <DEDUP_REMOVED lines=16> */
.L_x_28088:
        /* <DEDUP_REMOVED lines=13> */
.L_x_28090:
[----:B------:R-:W-:Y:S05]  /*132f0*/  BSYNC.RECONVERGENT B2 ;  /* 0x0000000000027941 */ /* 0x000fea0003800200 */
.L_x_28089:
        /* <DEDUP_REMOVED lines=47> */
[----:B------:R-:W-:Y:S01]  /*135f0*/  IMAD.MOV.U32 R5, RZ, RZ, RZ ;  /* 0x000000ffff057224 */ /* 0x000fe200078e00ff */
[----:B------:R-:W-:Y:S01]  /*13600*/  LOP3.LUT R10, R8, UR5, R51, 0x96, !PT ;  /* 0x00000005080a7c12 */ /* 0x000fe2000f8e9633 */
[----:B------:R-:W-:Y:S01]  /*13610*/  IMAD.MOV.U32 R51, RZ, RZ, R69 ;  /* 0x000000ffff337224 */ /* 0x000fe200078e0045 */
[----:B------:R-:W-:-:S07]  /*13620*/  MOV R69, R50 ;  /* 0x0000003200457202 */ /* 0x000fce0000000f00 */
.L_x_28087:
[----:B------:R-:W-:Y:S05]  /*13630*/  BSYNC.RECONVERGENT B1 ;  /* 0x0000000000017941 */ /* 0x000fea0003800200 */
.L_x_28086:
        /* <DEDUP_REMOVED lines=9> */
.L_x_28085:
        /* <DEDUP_REMOVED lines=16> */
.L_x_28093:
        /* <DEDUP_REMOVED lines=13> */
.L_x_28095:
[----:B------:R-:W-:Y:S05]  /*138a0*/  BSYNC.RECONVERGENT B2 ;  /* 0x0000000000027941 */ /* 0x000fea0003800200 */
.L_x_28094:
[----:B0-----:R-:W-:Y:S01]  /*138b0*/  LOP3.LUT R70, R7, UR15, R9, 0x96, !PT ;  /* 0x0000000f07467c12 */ /* 0x001fe2000f8e9609 */
        /* <DEDUP_REMOVED lines=46> */
[----:B------:R-:W-:-:S05]  /*13ba0*/  IMAD.WIDE.U32 R70, R5, -0x2daee0ad, RZ ;  /* 0xd2511f5305467825 */ /* 0x000fca00078e00ff */
[----:B------:R-:W-:Y:S01]  /*13bb0*/  LOP3.LUT R10, R8, UR5, R71, 0x96, !PT ;  /* 0x00000005080a7c12 */ /* 0x000fe2000f8e9647 */
[----:B------:R-:W-:Y:S01]  /*13bc0*/  IMAD.MOV.U32 R8, RZ, RZ, RZ ;  /* 0x000000ffff087224 */ /* 0x000fe200078e00ff */
[----:B------:R-:W-:-:S07]  /*13bd0*/  MOV R69, R70 ;  /* 0x0000004600457202 */ /* 0x000fce0000000f00 */
.L_x_28092:
[----:B------:R-:W-:Y:S05]  /*13be0*/  BSYNC.RECONVERGENT B1 ;  /* 0x0000000000017941 */ /* 0x000fea0003800200 */
.L_x_28091:
        /* <DEDUP_REMOVED lines=9> */
.L_x_28067:
[----:B0-----:R-:W0:Y:S01]  /*13c80*/  LDC.64 R70, c[0x0][0x3a8] ;  /* 0x0000ea00ff467b82 */ /* 0x001e220000000a00 */
[----:B------:R-:W-:Y:S02]  /*13c90*/  IMAD.MOV.U32 R5, RZ, RZ, R69 ;  /* 0x000000ffff057224 */ /* 0x000fe400078e0045 */
[----:B0-----:R-:W-:-:S05]  /*13ca0*/  IMAD.WIDE.U32 R70, R68, 0x10, R70 ;  /* 0x0000001044467825 */ /* 0x001fca00078e0046 */
[----:B-----5:R0:W-:Y:S01]  /*13cb0*/  STG.E.128 desc[UR12][R70.64], R48 ;  /* 0x0000003046007986 */ /* 0x0201e2000c101d0c */
[----:B------:R-:W-:Y:S05]  /*13cc0*/  BRA.U !UP2, `(.L_x_28096) ;  /* 0x000000010a2c7547 */ /* 0x000fea000b800000 */
[----:B------:R-:W-:Y:S02]  /*13cd0*/  SHF.L.U32 R69, R2, 0x10, RZ ;  /* 0x0000001002457819 */ /* 0x000fe400000006ff */
[----:B0-----:R-:W-:Y:S02]  /*13ce0*/  LOP3.LUT R70, R0, 0xffff, RZ, 0xc0, !PT ;  /* 0x0000ffff00467812 */ /* 0x001fe400078ec0ff */
[----:B------:R-:W-:-:S05]  /*13cf0*/  LOP3.LUT R69, R69, 0xff0000, RZ, 0xc0, !PT ;  /* 0x00ff000045457812 */ /* 0x000fca00078ec0ff */
[----:B------:R-:W-:Y:S01]  /*13d00*/  IMAD R69, R70, 0x1000000, R69 ;  /* 0x0100000046457824 */ /* 0x000fe200078e0245 */
[----:B------:R-:W-:-:S04]  /*13d10*/  LOP3.LUT R70, R3, 0xff, RZ, 0xc0, !PT ;  /* 0x000000ff03467812 */ /* 0x000fc800078ec0ff */
[----:B------:R-:W-:Y:S02]  /*13d20*/  LEA R69, R70, R69, 0x8 ;  /* 0x0000004546457211 */ /* 0x000fe400078e40ff */
[----:B------:R-:W-:-:S05]  /*13d30*/  LOP3.LUT R70, R4, 0xff, RZ, 0xc0, !PT ;  /* 0x000000ff04467812 */ /* 0x000fca00078ec0ff */
[----:B------:R-:W-:Y:S02]  /*13d40*/  IMAD.IADD R69, R69, 0x1, R70 ;  /* 0x0000000145457824 */ /* 0x000fe400078e0246 */
[----:B------:R-:W0:Y:S02]  /*13d50*/  LDC.64 R70, c[0x0][0x3b0] ;  /* 0x0000ec00ff467b82 */ /* 0x000e240000000a00 */
[----:B0-----:R-:W-:-:S05]  /*13d60*/  IMAD.WIDE.U32 R70, R15, 0x4, R70 ;  /* 0x000000040f467825 */ /* 0x001fca00078e0046 */
[----:B------:R1:W-:Y:S02]  /*13d70*/  STG.E desc[UR12][R70.64], R69 ;  /* 0x0000004546007986 */ /* 0x0003e4000c10190c */
.L_x_28096:
[----:B------:R-:W-:Y:S01]  /*13d80*/  IADD3 R68, PT, PT, R68, 0x80, RZ ;  /* 0x0000008044447810 */ /* 0x000fe20007ffe0ff */
[----:B------:R-:W-:-:S07]  /*13d90*/  VIADD R15, R15, 0x80 ;  /* 0x000000800f0f7836 */ /* 0x000fce0000000000 */
.L_x_28046:
[----:B------:R-:W-:Y:S05]  /*13da0*/  BSYNC.RECONVERGENT B0 ;  /* 0x0000000000007941 */ /* 0x000fea0003800200 */
.L_x_28045:
        /* <DEDUP_REMOVED lines=10> */
.L_x_28099:
[----:B------:R-:W-:Y:S05]  /*13e50*/  BRA.U !UP0, `(.L_x_28100) ;  /* 0x0000001908047547 */ /* 0x000fea000b800000 */
[----:B------:R-:W2:Y:S02]  /*13e60*/  LDC.64 R52, c[0x0][0x3a0] ;  /* 0x0000e800ff347b82 */ /* 0x000ea40000000a00 */
[----:B--2---:R-:W-:-:S06]  /*13e70*/  IMAD.WIDE.U32 R52, R68, 0x10, R52 ;  /* 0x0000001044347825 */ /* 0x004fcc00078e0034 */
[----:B------:R-:W5:Y:S01]  /*13e80*/  LDG.E.128 R52, desc[UR12][R52.64] ;  /* 0x0000000c34347981 */ /* 0x000f62000c1e1d00 */
[----:B------:R-:W-:-:S13]  /*13e90*/  ISETP.LT.AND P1, PT, RZ, UR37, PT ;  /* 0x00000025ff007c0c */ /* 0x000fda000bf21270 */
[----:B01----:R-:W-:Y:S01]  /*13ea0*/  @!P1 MOV R70, R8 ;  /* 0x0000000800469202 */ /* 0x003fe20000000f00 */
        /* <DEDUP_REMOVED lines=18> */
.L_x_28104:
        /* <DEDUP_REMOVED lines=13> */
.L_x_28106:
[----:B------:R-:W-:Y:S05]  /*140a0*/  BSYNC.RECONVERGENT B2 ;  /* 0x0000000000027941 */ /* 0x000fea0003800200 */
.L_x_28105:
        /* <DEDUP_REMOVED lines=47> */
[----:B------:R-:W-:Y:S01]  /*143a0*/  IMAD.MOV.U32 R69, RZ, RZ, R70 ;  /* 0x000000ffff457224 */ /* 0x000fe200078e0046 */
[----:B------:R-:W-:Y:S01]  /*143b0*/  LOP3.LUT R10, R8, UR5, R71, 0x96, !PT ;  /* 0x00000005080a7c12 */ /* 0x000fe2000f8e9647 */
[----:B------:R-:W-:Y:S01]  /*143c0*/  IMAD.MOV.U32 R70, RZ, RZ, RZ ;  /* 0x000000ffff467224 */ /* 0x000fe200078e00ff */
[----:B------:R-:W-:-:S07]  /*143d0*/  MOV R71, R5 ;  /* 0x0000000500477202 */ /* 0x000fce0000000f00 */
.L_x_28103:
[----:B------:R-:W-:Y:S05]  /*143e0*/  BSYNC.RECONVERGENT B1 ;  /* 0x0000000000017941 */ /* 0x000fea0003800200 */
.L_x_28102:
        /* <DEDUP_REMOVED lines=10> */
.L_x_28101:
        /* <DEDUP_REMOVED lines=19> */
.L_x_28110:
        /* <DEDUP_REMOVED lines=13> */
.L_x_28112:
[----:B------:R-:W-:Y:S05]  /*14690*/  BSYNC.RECONVERGENT B2 ;  /* 0x0000000000027941 */ /* 0x000fea0003800200 */
.L_x_28111:
        /* <DEDUP_REMOVED lines=49> */
[----:B------:R-:W-:Y:S01]  /*149b0*/  HFMA2 R8, -RZ, RZ, 0, 0 ;  /* 0x00000000ff087431 */ /* 0x000fe200000001ff */
[----:B------:R-:W-:-:S07]  /*149c0*/  MOV R92, R70 ;  /* 0x00000046005c7202 */ /* 0x000fce0000000f00 */
.L_x_28109:
[----:B------:R-:W-:Y:S05]  /*149d0*/  BSYNC.RECONVERGENT B1 ;  /* 0x0000000000017941 */ /* 0x000fea0003800200 */
.L_x_28108:
        /* <DEDUP_REMOVED lines=10> */
.L_x_28107:
        /* <DEDUP_REMOVED lines=19> */
.L_x_28116:
        /* <DEDUP_REMOVED lines=13> */
.L_x_28118:
[----:B------:R-:W-:Y:S05]  /*14c80*/  BSYNC.RECONVERGENT B2 ;  /* 0x0000000000027941 */ /* 0x000fea0003800200 */
.L_x_28117:
        /* <DEDUP_REMOVED lines=50> */
[----:B------:R-:W-:-:S07]  /*14fb0*/  IMAD.MOV.U32 R70, RZ, RZ, RZ ;  /* 0x000000ffff467224 */ /* 0x000fce00078e00ff */
.L_x_28115:
[----:B------:R-:W-:Y:S05]  /*14fc0*/  BSYNC.RECONVERGENT B1 ;  /* 0x0000000000017941 */ /* 0x000fea0003800200 */
.L_x_28114:
        /* <DEDUP_REMOVED lines=10> */
.L_x_28113:
        /* <DEDUP_REMOVED lines=19> */
.L_x_28122:
        /* <DEDUP_REMOVED lines=13> */
.L_x_28124:
[----:B------:R-:W-:Y:S05]  /*15270*/  BSYNC.RECONVERGENT B2 ;  /* 0x0000000000027941 */ /* 0x000fea0003800200 */
.L_x_28123:
        /* <DEDUP_REMOVED lines=48> */
[----:B------:R-:W-:Y:S01]  /*15580*/  HFMA2 R8, -RZ, RZ, 0, 0 ;  /* 0x00000000ff087431 */ /* 0x000fe200000001ff */
[----:B------:R-:W-:Y:S01]  /*15590*/  MOV R69, R70 ;  /* 0x0000004600457202 */ /* 0x000fe20000000f00 */
[----:B------:R-:W-:-:S07]  /*155a0*/  IMAD.MOV.U32 R71, RZ, RZ, R5 ;  /* 0x000000ffff477224 */ /* 0x000fce00078e0005 */
.L_x_28121:
[----:B------:R-:W-:Y:S05]  /*155b0*/  BSYNC.RECONVERGENT B1 ;  /* 0x0000000000017941 */ /* 0x000fea0003800200 */
.L_x_28120:
        /* <DEDUP_REMOVED lines=9> */
[----:B------:R-:W-:Y:S01]  /*15650*/  PRMT R0, R5, 0x7610, R0 ;  /* 0x0000761005007816 */ /* 0x000fe20000000000 */
[----:B------:R-:W-:Y:S06]  /*15660*/  BRA `(.L_x_28119) ;  /* 0x0000001400c07947 */ /* 0x000fec0003800000 */
.L_x_28100:
[----:B------:R-:W-:Y:S01]  /*15670*/  HFMA2 R52, -RZ, RZ, 0, 0 ;  /* 0x00000000ff347431 */ /* 0x000fe200000001ff */
[----:B------:R-:W-:Y:S01]  /*15680*/  MOV R54, R8 ;  /* 0x0000000800367202 */ /* 0x000fe20000000f00 */
        /* <DEDUP_REMOVED lines=18> */
.L_x_28128:
        /* <DEDUP_REMOVED lines=13> */
.L_x_28130:
[----:B------:R-:W-:Y:S05]  /*15880*/  BSYNC.RECONVERGENT B2 ;  /* 0x0000000000027941 */ /* 0x000fea0003800200 */
.L_x_28129:
        /* <DEDUP_REMOVED lines=47> */
[----:B------:R-:W-:Y:S01]  /*15b80*/  HFMA2 R54, -RZ, RZ, 0, 0 ;  /* 0x00000000ff367431 */ /* 0x000fe200000001ff */
[----:B------:R-:W-:Y:S01]  /*15b90*/  MOV R69, R52 ;  /* 0x0000003400457202 */ /* 0x000fe20000000f00 */
[----:B------:R-:W-:Y:S01]  /*15ba0*/  IMAD.MOV.U32 R52, RZ, RZ, R5 ;  /* 0x000000ffff347224 */ /* 0x000fe200078e0005 */
[----:B------:R-:W-:-:S07]  /*15bb0*/  LOP3.LUT R10, R8, UR5, R53, 0x96, !PT ;  /* 0x00000005080a7c12 */ /* 0x000fce000f8e9635 */
.L_x_28127:
[----:B------:R-:W-:Y:S05]  /*15bc0*/  BSYNC.RECONVERGENT B1 ;  /* 0x0000000000017941 */ /* 0x000fea0003800200 */
.L_x_28126:
[----:B------:R-:W-:Y:S01]  /*15bd0*/  I2FP.F32.U32 R5, R52 ;  /* 0x0000003400057245 */ /* 0x000fe20000201000 */
[----:B------:R-:W-:Y:S02]  /*15be0*/  IMAD.MOV.U32 R8, RZ, RZ, 0x2f800000 ;  /* 0x2f800000ff087424 */ /* 0x000fe400078e00ff */
[----:B-----5:R-:W-:Y:S02]  /*15bf0*/  FMUL.FTZ R52, R24, UR17 ;  /* 0x0000001118347c20 */ /* 0x020fe40008410000 */
[----:B------:R-:W-:Y:S02]  /*15c00*/  FFMA.FTZ R5, R5, R8, 1.1641532182693481445e-10 ;  /* 0x2f00000005057423 */ /* 0x000fe40000010008 */
[----:B------:R-:W-:-:S03]  /*15c10*/  FMUL.FTZ R52, R52, UR16 ;  /* 0x0000001034347c20 */ /* 0x000fc60008410000 */
[----:B------:R-:W-:-:S04]  /*15c20*/  FSETP.GTU.FTZ.AND P1, PT, R5, UR33, PT ;  /* 0x0000002105007c0b */ /* 0x000fc8000bf3c000 */
[----:B------:R-:W-:Y:S02]  /*15c30*/  SEL R5, RZ, 0x1, P1 ;  /* 0x00000001ff057807 */ /* 0x000fe40000800000 */
[----:B------:R-:W-:Y:S02]  /*15c40*/  FSEL R52, R52, RZ, !P1 ;  /* 0x000000ff34347208 */ /* 0x000fe40004800000 */
[----:B------:R-:W-:-:S07]  /*15c50*/  PRMT R4, R5, 0x7610, R4 ;  /* 0x0000761005047816 */ /* 0x000fce0000000004 */
.L_x_28125:
        /* <DEDUP_REMOVED lines=16> */
.L_x_28134:
        /* <DEDUP_REMOVED lines=13> */
.L_x_28136:
[----:B------:R-:W-:Y:S05]  /*15e30*/  BSYNC.RECONVERGENT B2 ;  /* 0x0000000000027941 */ /* 0x000fea0003800200 */
.L_x_28135:
        /* <DEDUP_REMOVED lines=50> */
[----:B------:R-:W-:-:S07]  /*16160*/  HFMA2 R8, -RZ, RZ, 0, 0 ;  /* 0x00000000ff087431 */ /* 0x000fce00000001ff */
.L_x_28133:
[----:B------:R-:W-:Y:S05]  /*16170*/  BSYNC.RECONVERGENT B1 ;  /* 0x0000000000017941 */ /* 0x000fea0003800200 */
.L_x_28132:
        /* <DEDUP_REMOVED lines=9> */
.L_x_28131:
        /* <DEDUP_REMOVED lines=16> */
.L_x_28140:
        /* <DEDUP_REMOVED lines=13> */
.L_x_28142:
[----:B------:R-:W-:Y:S05]  /*163e0*/  BSYNC.RECONVERGENT B2 ;  /* 0x0000000000027941 */ /* 0x000fea0003800200 */
.L_x_28141:
        /* <DEDUP_REMOVED lines=48> */
[----:B------:R-:W-:Y:S02]  /*166f0*/  LOP3.LUT R10, R8, UR5, R55, 0x96, !PT ;  /* 0x00000005080a7c12 */ /* 0x000fe4000f8e9637 */
[----:B------:R-:W-:Y:S01]  /*16700*/  MOV R55, R69 ;  /* 0x0000004500377202 */ /* 0x000fe20000000f00 */
[----:B------:R-:W-:-:S07]  /*16710*/  IMAD.MOV.U32 R69, RZ, RZ, R54 ;  /* 0x000000ffff457224 */ /* 0x000fce00078e0036 */
.L_x_28139:
[----:B------:R-:W-:Y:S05]  /*16720*/  BSYNC.RECONVERGENT B1 ;  /* 0x0000000000017941 */ /* 0x000fea0003800200 */
.L_x_28138:
        /* <DEDUP_REMOVED lines=9> */
.L_x_28137:
        /* <DEDUP_REMOVED lines=16> */
.L_x_28145:
        /* <DEDUP_REMOVED lines=13> */
.L_x_28147:
[----:B------:R-:W-:Y:S05]  /*16990*/  BSYNC.RECONVERGENT B2 ;  /* 0x0000000000027941 */ /* 0x000fea0003800200 */
.L_x_28146:
        /* <DEDUP_REMOVED lines=50> */
[----:B------:R-:W-:-:S07]  /*16cc0*/  HFMA2 R8, -RZ, RZ, 0, 0 ;  /* 0x00000000ff087431 */ /* 0x000fce00000001ff */
.L_x_28144:
[----:B------:R-:W-:Y:S05]  /*16cd0*/  BSYNC.RECONVERGENT B1 ;  /* 0x0000000000017941 */ /* 0x000fea0003800200 */
.L_x_28143:
        /* <DEDUP_REMOVED lines=9> */
.L_x_28119:
[----:B0-----:R-:W0:Y:S01]  /*16d70*/  LDC.64 R70, c[0x0][0x3a8] ;  /* 0x0000ea00ff467b82 */ /* 0x001e220000000a00 */
[----:B------:R-:W-:Y:S01]  /*16d80*/  MOV R5, R69 ;  /* 0x0000004500057202 */ /* 0x000fe20000000f00 */
        /* <DEDUP_REMOVED lines=9> */
[----:B------:R-:W-:-:S04]  /*16e20*/  LOP3.LUT R70, R4, 0xff, RZ, 0xc0, !PT ;  /* 0x000000ff04467812 */ /* 0x000fc800078ec0ff */
[----:B------:R-:W-:Y:S02]  /*16e30*/  IADD3 R69, PT, PT, R69, R70, RZ ;  /* 0x0000004645457210 */ /* 0x000fe40007ffe0ff */
[----:B------:R-:W0:Y:S02]  /*16e40*/  LDC.64 R70, c[0x0][0x3b0] ;  /* 0x0000ec00ff467b82 */ /* 0x000e240000000a00 */
[----:B0-----:R-:W-:-:S05]  /*16e50*/  IMAD.WIDE.U32 R70, R15, 0x4, R70 ;  /* 0x000000040f467825 */ /* 0x001fca00078e0046 */
[----:B------:R1:W-:Y:S02]  /*16e60*/  STG.E desc[UR12][R70.64], R69 ;  /* 0x0000004546007986 */ /* 0x0003e4000c10190c */
.L_x_28148:
[----:B------:R-:W-:Y:S01]  /*16e70*/  VIADD R68, R68, 0x80 ;  /* 0x0000008044447836 */ /* 0x000fe20000000000 */
[----:B------:R-:W-:-:S07]  /*16e80*/  IADD3 R15, PT, PT, R15, 0x80, RZ ;  /* 0x000000800f0f7810 */ /* 0x000fce0007ffe0ff */
.L_x_28098:
[----:B------:R-:W-:Y:S05]  /*16e90*/  BSYNC.RECONVERGENT B0 ;  /* 0x0000000000007941 */ /* 0x000fea0003800200 */
.L_x_28097:
        /* <DEDUP_REMOVED lines=9> */
.L_x_28151:
        /* <DEDUP_REMOVED lines=24> */
.L_x_28156:
        /* <DEDUP_REMOVED lines=13> */
.L_x_28158:
[----:B------:R-:W-:Y:S05]  /*17180*/  BSYNC.RECONVERGENT B2 ;  /* 0x0000000000027941 */ /* 0x000fea0003800200 */
.L_x_28157:
        /* <DEDUP_REMOVED lines=46> */
[----:B------:R-:W-:-:S03]  /*17470*/  IMAD.WIDE.U32 R70, R10, -0x2daee0ad, RZ ;  /* 0xd2511f530a467825 */ /* 0x000fc600078e00ff */
[----:B------:R-:W-:Y:S01]  /*17480*/  MOV R69, R70 ;  /* 0x0000004600457202 */ /* 0x000fe20000000f00 */
[----:B------:R-:W-:Y:S01]  /*17490*/  HFMA2 R70, -RZ, RZ, 0, 0 ;  /* 0x00000000ff467431 */ /* 0x000fe200000001ff */
[----:B------:R-:W-:Y:S01]  /*174a0*/  LOP3.LUT R10, R8, UR5, R71, 0x96, !PT ;  /* 0x00000005080a7c12 */ /* 0x000fe2000f8e9647 */
[----:B------:R-:W-:-:S07]  /*174b0*/  IMAD.MOV.U32 R71, RZ, RZ, R5 ;  /* 0x000000ffff477224 */ /* 0x000fce00078e0005 */
.L_x_28155:
[----:B------:R-:W-:Y:S05]  /*174c0*/  BSYNC.RECONVERGENT B1 ;  /* 0x0000000000017941 */ /* 0x000fea0003800200 */
.L_x_28154:
        /* <DEDUP_REMOVED lines=10> */
.L_x_28153:
        /* <DEDUP_REMOVED lines=19> */
.L_x_28162:
        /* <DEDUP_REMOVED lines=13> */
.L_x_28164:
[----:B------:R-:W-:Y:S05]  /*17770*/  BSYNC.RECONVERGENT B2 ;  /* 0x0000000000027941 */ /* 0x000fea0003800200 */
.L_x_28163:
        /* <DEDUP_REMOVED lines=46> */
[----:B------:R-:W-:Y:S01]  /*17a60*/  IMAD.WIDE.U32 R70, R5, -0x2daee0ad, RZ ;  /* 0xd2511f5305467825 */ /* 0x000fe200078e00ff */
[----:B------:R-:W-:-:S03]  /*17a70*/  MOV R5, R69 ;  /* 0x0000004500057202 */ /* 0x000fc60000000f00 */
[----:B------:R-:W-:Y:S01]  /*17a80*/  IMAD.MOV.U32 R92, RZ, RZ, R70 ;  /* 0x000000ffff5c7224 */ /* 0x000fe200078e0046 */
[----:B------:R-:W-:Y:S01]  /*17a90*/  LOP3.LUT R10, R8, UR5, R71, 0x96, !PT ;  /* 0x00000005080a7c12 */ /* 0x000fe2000f8e9647 */
[----:B------:R-:W-:-:S07]  /*17aa0*/  IMAD.MOV.U32 R8, RZ, RZ, RZ ;  /* 0x000000ffff087224 */ /* 0x000fce00078e00ff */
.L_x_28161:
[----:B------:R-:W-:Y:S05]  /*17ab0*/  BSYNC.RECONVERGENT B1 ;  /* 0x0000000000017941 */ /* 0x000fea0003800200 */
.L_x_28160:
        /* <DEDUP_REMOVED lines=10> */
.L_x_28159:
        /* <DEDUP_REMOVED lines=19> */
.L_x_28168:
        /* <DEDUP_REMOVED lines=13> */
.L_x_28170:
[----:B------:R-:W-:Y:S05]  /*17d60*/  BSYNC.RECONVERGENT B2 ;  /* 0x0000000000027941 */ /* 0x000fea0003800200 */
.L_x_28169:
        /* <DEDUP_REMOVED lines=50> */
[----:B------:R-:W-:-:S07]  /*18090*/  LOP3.LUT R10, R8, UR5, R71, 0x96, !PT ;  /* 0x00000005080a7c12 */ /* 0x000fce000f8e9647 */
.L_x_28167:
[----:B------:R-:W-:Y:S05]  /*180a0*/  BSYNC.RECONVERGENT B1 ;  /* 0x0000000000017941 */ /* 0x000fea0003800200 */
.L_x_28166:
        /* <DEDUP_REMOVED lines=10> */
.L_x_28165:
        /* <DEDUP_REMOVED lines=19> */
.L_x_28174:
        /* <DEDUP_REMOVED lines=13> */
.L_x_28176:
[----:B------:R-:W-:Y:S05]  /*18350*/  BSYNC.RECONVERGENT B2 ;  /* 0x0000000000027941 */ /* 0x000fea0003800200 */
.L_x_28175:
        /* <DEDUP_REMOVED lines=51> */
.L_x_28173:
[----:B------:R-:W-:Y:S05]  /*18690*/  BSYNC.RECONVERGENT B1 ;  /* 0x0000000000017941 */ /* 0x000fea0003800200 */
.L_x_28172:
        /* <DEDUP_REMOVED lines=11> */
.L_x_28152:
[----:B------:R-:W-:Y:S01]  /*18750*/  IMAD.MOV.U32 R58, RZ, RZ, R8 ;  /* 0x000000ffff3a7224 */ /* 0x000fe200078e0008 */
[----:B-1----:R-:W-:Y:S01]  /*18760*/  MOV R69, R5 ;  /* 0x0000000500457202 */ /* 0x002fe20000000f00 */
        /* <DEDUP_REMOVED lines=18> */
.L_x_28180:
        /* <DEDUP_REMOVED lines=13> */
.L_x_28182:
[----:B------:R-:W-:Y:S05]  /*18960*/  BSYNC.RECONVERGENT B2 ;  /* 0x0000000000027941 */ /* 0x000fea0003800200 */
.L_x_28181:
        /* <DEDUP_REMOVED lines=44> */
[----:B------:R-:W-:Y:S01]  /*18c30*/  LOP3.LUT R9, R58, UR32, R57, 0x96, !PT ;  /* 0x000000203a097c12 */ /* 0x000fe2000f8e9639 */
[----:B------:R-:W-:Y:S01]  /*18c40*/  IMAD.MOV.U32 R58, RZ, RZ, RZ ;  /* 0x000000ffff3a7224 */ /* 0x000fe200078e00ff */
[----:B------:R-:W-:Y:S01]  /*18c50*/  MOV R6, R56 ;  /* 0x0000003800067202 */ /* 0x000fe20000000f00 */
[----:B------:R-:W-:-:S04]  /*18c60*/  IMAD.WIDE.U32 R56, R10, -0x2daee0ad, RZ ;  /* 0xd2511f530a387825 */ /* 0x000fc800078e00ff */
[----:B------:R-:W-:Y:S01]  /*18c70*/  IMAD.MOV.U32 R69, RZ, RZ, R56 ;  /* 0x000000ffff457224 */ /* 0x000fe200078e0038 */
[----:B------:R-:W-:Y:S02]  /*18c80*/  LOP3.LUT R10, R8, UR5, R57, 0x96, !PT ;  /* 0x00000005080a7c12 */ /* 0x000fe4000f8e9639 */
[----:B------:R-:W-:-:S07]  /*18c90*/  MOV R56, R5 ;  /* 0x0000000500387202 */ /* 0x000fce0000000f00 */
.L_x_28179:
[----:B------:R-:W-:Y:S05]  /*18ca0*/  BSYNC.RECONVERGENT B1 ;  /* 0x0000000000017941 */ /* 0x000fea0003800200 */
.L_x_28178:
        /* <DEDUP_REMOVED lines=9> */
.L_x_28177:
        /* <DEDUP_REMOVED lines=16> */
.L_x_28186:
        /* <DEDUP_REMOVED lines=13> */
.L_x_28188:
[----:B------:R-:W-:Y:S05]  /*18f10*/  BSYNC.RECONVERGENT B2 ;  /* 0x0000000000027941 */ /* 0x000fea0003800200 */
.L_x_28187:
        /* <DEDUP_REMOVED lines=51> */
.L_x_28185:
[----:B------:R-:W-:Y:S05]  /*19250*/  BSYNC.RECONVERGENT B1 ;  /* 0x0000000000017941 */ /* 0x000fea0003800200 */
.L_x_28184:
        /* <DEDUP_REMOVED lines=9> */
.L_x_28183:
        /* <DEDUP_REMOVED lines=16> */
.L_x_28192:
        /* <DEDUP_REMOVED lines=13> */
.L_x_28194:
[----:B------:R-:W-:Y:S05]  /*194c0*/  BSYNC.RECONVERGENT B2 ;  /* 0x0000000000027941 */ /* 0x000fea0003800200 */
.L_x_28193:
        /* <DEDUP_REMOVED lines=51> */
.L_x_28191:
[----:B------:R-:W-:Y:S05]  /*19800*/  BSYNC.RECONVERGENT B1 ;  /* 0x0000000000017941 */ /* 0x000fea0003800200 */
.L_x_28190:
        /* <DEDUP_REMOVED lines=9> */
.L_x_28189:
        /* <DEDUP_REMOVED lines=16> */
.L_x_28197:
        /* <DEDUP_REMOVED lines=13> */
.L_x_28199:
[----:B------:R-:W-:Y:S05]  /*19a70*/  BSYNC.RECONVERGENT B2 ;  /* 0x0000000000027941 */ /* 0x000fea0003800200 */
.L_x_28198:
        /* <DEDUP_REMOVED lines=51> */
.L_x_28196:
[----:B------:R-:W-:Y:S05]  /*19db0*/  BSYNC.RECONVERGENT B1 ;  /* 0x0000000000017941 */ /* 0x000fea0003800200 */
.L_x_28195:
        /* <DEDUP_REMOVED lines=9> */
.L_x_28171:
        /* <DEDUP_REMOVED lines=16> */
.L_x_28200:
[----:B------:R-:W-:Y:S01]  /*19f50*/  IADD3 R68, PT, PT, R68, 0x80, RZ ;  /* 0x0000008044447810 */ /* 0x000fe20007ffe0ff */
[----:B------:R-:W-:-:S07]  /*19f60*/  VIADD R15, R15, 0x80 ;  /* 0x000000800f0f7836 */ /* 0x000fce0000000000 */
.L_x_28150:
[----:B------:R-:W-:Y:S05]  /*19f70*/  BSYNC.RECONVERGENT B0 ;  /* 0x0000000000007941 */ /* 0x000fea0003800200 */
.L_x_28149:
        /* <DEDUP_REMOVED lines=9> */
.L_x_28203:
        /* <DEDUP_REMOVED lines=24> */
.L_x_28208:
        /* <DEDUP_REMOVED lines=13> */
.L_x_28210:
[----:B------:R-:W-:Y:S05]  /*1a260*/  BSYNC.RECONVERGENT B2 ;  /* 0x0000000000027941 */ /* 0x000fea0003800200 */
.L_x_28209:
        /* <DEDUP_REMOVED lines=51> */
.L_x_28207:
[----:B------:R-:W-:Y:S05]  /*1a5a0*/  BSYNC.RECONVERGENT B1 ;  /* 0x0000000000017941 */ /* 0x000fea0003800200 */
.L_x_28206:
        /* <DEDUP_REMOVED lines=10> */
.L_x_28205:
        /* <DEDUP_REMOVED lines=19> */
.L_x_28214:
        /* <DEDUP_REMOVED lines=13> */
.L_x_28216:
[----:B------:R-:W-:Y:S05]  /*1a850*/  BSYNC.RECONVERGENT B2 ;  /* 0x0000000000027941 */ /* 0x000fea0003800200 */
.L_x_28215:
        /* <DEDUP_REMOVED lines=51> */
.L_x_28213:
[----:B------:R-:W-:Y:S05]  /*1ab90*/  BSYNC.RECONVERGENT B1 ;  /* 0x0000000000017941 */ /* 0x000fea0003800200 */
.L_x_28212:
        /* <DEDUP_REMOVED lines=10> */
.L_x_28211:
        /* <DEDUP_REMOVED lines=19> */
.L_x_28220:
        /* <DEDUP_REMOVED lines=13> */
.L_x_28222:
[----:B------:R-:W-:Y:S05]  /*1ae40*/  BSYNC.RECONVERGENT B2 ;  /* 0x0000000000027941 */ /* 0x000fea0003800200 */
.L_x_28221:
        /* <DEDUP_REMOVED lines=51> */
.L_x_28219:
[----:B------:R-:W-:Y:S05]  /*1b180*/  BSYNC.RECONVERGENT B1 ;  /* 0x0000000000017941 */ /* 0x000fea0003800200 */
.L_x_28218:
        /* <DEDUP_REMOVED lines=10> */
.L_x_28217:
        /* <DEDUP_REMOVED lines=19> */
.L_x_28226:
        /* <DEDUP_REMOVED lines=13> */
.L_x_28228:
[----:B------:R-:W-:Y:S05]  /*1b430*/  BSYNC.RECONVERGENT B2 ;  /* 0x0000000000027941 */ /* 0x000fea0003800200 */
.L_x_28227:
        /* <DEDUP_REMOVED lines=51> */
.L_x_28225:
[----:B------:R-:W-:Y:S05]  /*1b770*/  BSYNC.RECONVERGENT B1 ;  /* 0x0000000000017941 */ /* 0x000fea0003800200 */
.L_x_28224:
        /* <DEDUP_REMOVED lines=11> */
.L_x_28204:
        /* <DEDUP_REMOVED lines=20> */
.L_x_28232:
        /* <DEDUP_REMOVED lines=13> */
.L_x_28234:
[----:B------:R-:W-:Y:S05]  /*1ba40*/  BSYNC.RECONVERGENT B2 ;  /* 0x0000000000027941 */ /* 0x000fea0003800200 */
.L_x_28233:
        /* <DEDUP_REMOVED lines=51> */
.L_x_28231:
[----:B------:R-:W-:Y:S05]  /*1bd80*/  BSYNC.RECONVERGENT B1 ;  /* 0x0000000000017941 */ /* 0x000fea0003800200 */
.L_x_28230:
        /* <DEDUP_REMOVED lines=9> */
.L_x_28229:
        /* <DEDUP_REMOVED lines=16> */
.L_x_28238:
        /* <DEDUP_REMOVED lines=13> */
.L_x_28240:
[----:B------:R-:W-:Y:S05]  /*1bff0*/  BSYNC.RECONVERGENT B2 ;  /* 0x0000000000027941 */ /* 0x000fea0003800200 */
.L_x_28239:
        /* <DEDUP_REMOVED lines=51> */
.L_x_28237:
[----:B------:R-:W-:Y:S05]  /*1c330*/  BSYNC.RECONVERGENT B1 ;  /* 0x0000000000017941 */ /* 0x000fea0003800200 */
.L_x_28236:
        /* <DEDUP_REMOVED lines=9> */
.L_x_28235:
        /* <DEDUP_REMOVED lines=16> */
.L_x_28244:
        /* <DEDUP_REMOVED lines=13> */
.L_x_28246:
[----:B------:R-:W-:Y:S05]  /*1c5a0*/  BSYNC.RECONVERGENT B2 ;  /* 0x0000000000027941 */ /* 0x000fea0003800200 */
.L_x_28245:
        /* <DEDUP_REMOVED lines=51> */
.L_x_28243:
[----:B------:R-:W-:Y:S05]  /*1c8e0*/  BSYNC.RECONVERGENT B1 ;  /* 0x0000000000017941 */ /* 0x000fea0003800200 */
.L_x_28242:
        /* <DEDUP_REMOVED lines=9> */
.L_x_28241:
        /* <DEDUP_REMOVED lines=16> */
.L_x_28249:
        /* <DEDUP_REMOVED lines=13> */
.L_x_28251:
[----:B------:R-:W-:Y:S05]  /*1cb50*/  BSYNC.RECONVERGENT B2 ;  /* 0x0000000000027941 */ /* 0x000fea0003800200 */
.L_x_28250:
        /* <DEDUP_REMOVED lines=51> */
.L_x_28248:
[----:B------:R-:W-:Y:S05]  /*1ce90*/  BSYNC.RECONVERGENT B1 ;  /* 0x0000000000017941 */ /* 0x000fea0003800200 */
.L_x_28247:
        /* <DEDUP_REMOVED lines=9> */
.L_x_28223:
        /* <DEDUP_REMOVED lines=16> */
.L_x_28252:
[----:B------:R-:W-:Y:S01]  /*1d030*/  VIADD R68, R68, 0x80 ;  /* 0x0000008044447836 */ /* 0x000fe20000000000 */
[----:B------:R-:W-:-:S07]  /*1d040*/  IADD3 R15, PT, PT, R15, 0x80, RZ ;  /* 0x000000800f0f7810 */ /* 0x000fce0007ffe0ff */
.L_x_28202:
[----:B------:R-:W-:Y:S05]  /*1d050*/  BSYNC.RECONVERGENT B0 ;  /* 0x0000000000007941 */ /* 0x000fea0003800200 */
.L_x_28201:
        /* <DEDUP_REMOVED lines=9> */
.L_x_28255:
        /* <DEDUP_REMOVED lines=24> */
.L_x_28260:
        /* <DEDUP_REMOVED lines=13> */
.L_x_28262:
[----:B------:R-:W-:Y:S05]  /*1d340*/  BSYNC.RECONVERGENT B2 ;  /* 0x0000000000027941 */ /* 0x000fea0003800200 */
.L_x_28261:
        /* <DEDUP_REMOVED lines=51> */
.L_x_28259:
[----:B------:R-:W-:Y:S05]  /*1d680*/  BSYNC.RECONVERGENT B1 ;  /* 0x0000000000017941 */ /* 0x000fea0003800200 */
.L_x_28258:
        /* <DEDUP_REMOVED lines=10> */
.L_x_28257:
        /* <DEDUP_REMOVED lines=19> */
.L_x_28266:
        /* <DEDUP_REMOVED lines=13> */
.L_x_28268:
[----:B------:R-:W-:Y:S05]  /*1d930*/  BSYNC.RECONVERGENT B2 ;  /* 0x0000000000027941 */ /* 0x000fea0003800200 */
.L_x_28267:
        /* <DEDUP_REMOVED lines=51> */
.L_x_28265:
[----:B------:R-:W-:Y:S05]  /*1dc70*/  BSYNC.RECONVERGENT B1 ;  /* 0x0000000000017941 */ /* 0x000fea0003800200 */
.L_x_28264:
        /* <DEDUP_REMOVED lines=10> */
.L_x_28263:
        /* <DEDUP_REMOVED lines=19> */
.L_x_28272:
        /* <DEDUP_REMOVED lines=13> */
.L_x_28274:
[----:B------:R-:W-:Y:S05]  /*1df20*/  BSYNC.RECONVERGENT B2 ;  /* 0x0000000000027941 */ /* 0x000fea0003800200 */
.L_x_28273:
        /* <DEDUP_REMOVED lines=51> */
.L_x_28271:
[----:B------:R-:W-:Y:S05]  /*1e260*/  BSYNC.RECONVERGENT B1 ;  /* 0x0000000000017941 */ /* 0x000fea0003800200 */
.L_x_28270:
        /* <DEDUP_REMOVED lines=10> */
.L_x_28269:
        /* <DEDUP_REMOVED lines=19> */
.L_x_28278:
        /* <DEDUP_REMOVED lines=13> */
.L_x_28280:
[----:B------:R-:W-:Y:S05]  /*1e510*/  BSYNC.RECONVERGENT B2 ;  /* 0x0000000000027941 */ /* 0x000fea0003800200 */
.L_x_28279:
        /* <DEDUP_REMOVED lines=51> */
.L_x_28277:
[----:B------:R-:W-:Y:S05]  /*1e850*/  BSYNC.RECONVERGENT B1 ;  /* 0x0000000000017941 */ /* 0x000fea0003800200 */
.L_x_28276:
        /* <DEDUP_REMOVED lines=11> */
.L_x_28256:
        /* <DEDUP_REMOVED lines=20> */
.L_x_28284:
        /* <DEDUP_REMOVED lines=13> */
.L_x_28286:
[----:B------:R-:W-:Y:S05]  /*1eb20*/  BSYNC.RECONVERGENT B2 ;  /* 0x0000000000027941 */ /* 0x000fea0003800200 */
.L_x_28285:
        /* <DEDUP_REMOVED lines=51> */
.L_x_28283:
[----:B------:R-:W-:Y:S05]  /*1ee60*/  BSYNC.RECONVERGENT B1 ;  /* 0x0000000000017941 */ /* 0x000fea0003800200 */
.L_x_28282:
        /* <DEDUP_REMOVED lines=9> */
.L_x_28281:
        /* <DEDUP_REMOVED lines=16> */
.L_x_28290:
        /* <DEDUP_REMOVED lines=13> */
.L_x_28292:
[----:B------:R-:W-:Y:S05]  /*1f0d0*/  BSYNC.RECONVERGENT B2 ;  /* 0x0000000000027941 */ /* 0x000fea0003800200 */
.L_x_28291:
        /* <DEDUP_REMOVED lines=51> */
.L_x_28289:
[----:B------:R-:W-:Y:S05]  /*1f410*/  BSYNC.RECONVERGENT B1 ;  /* 0x0000000000017941 */ /* 0x000fea0003800200 */
.L_x_28288:
        /* <DEDUP_REMOVED lines=9> */
.L_x_28287:
[----:B0-----:R-:W-:Y:S01]  /*1f4b0*/  IMAD.MOV.U32 R70, RZ, RZ, R5 ;  /* 0x000000ffff467224 */ /* 0x001fe200078e0005 */
        /* <DEDUP_REMOVED lines=15> */
.L_x_28296:
        /* <DEDUP_REMOVED lines=13> */
.L_x_28298:
[----:B------:R-:W-:Y:S05]  /*1f680*/  BSYNC.RECONVERGENT B2 ;  /* 0x0000000000027941 */ /* 0x000fea0003800200 */
.L_x_28297:
        /* <DEDUP_REMOVED lines=47> */
[----:B------:R-:W-:-:S05]  /*1f980*/  IMAD.WIDE.U32 R66, R5, -0x2daee0ad, RZ ;  /* 0xd2511f5305427825 */ /* 0x000fca00078e00ff */
[----:B------:R-:W-:Y:S01]  /*1f990*/  LOP3.LUT R10, R8, UR5, R67, 0x96, !PT ;  /* 0x00000005080a7c12 */ /* 0x000fe2000f8e9643 */
[----:B------:R-:W-:Y:S01]  /*1f9a0*/  IMAD.MOV.U32 R8, RZ, RZ, R69 ;  /* 0x000000ffff087224 */ /* 0x000fe200078e0045 */
[----:B------:R-:W-:-:S07]  /*1f9b0*/  MOV R69, R66 ;  /* 0x0000004200457202 */ /* 0x000fce0000000f00 */
.L_x_28295:
[----:B------:R-:W-:Y:S05]  /*1f9c0*/  BSYNC.RECONVERGENT B1 ;  /* 0x0000000000017941 */ /* 0x000fea0003800200 */
.L_x_28294:
        /* <DEDUP_REMOVED lines=9> */
.L_x_28293:
        /* <DEDUP_REMOVED lines=20> */
.L_x_28301:
        /* <DEDUP_REMOVED lines=13> */
.L_x_28303:
[----:B------:R-:W-:Y:S05]  /*1fc70*/  BSYNC.RECONVERGENT B2 ;  /* 0x0000000000027941 */ /* 0x000fea0003800200 */
.L_x_28302:
        /* <DEDUP_REMOVED lines=51> */
.L_x_28300:
[----:B------:R-:W-:Y:S05]  /*1ffb0*/  BSYNC.RECONVERGENT B1 ;  /* 0x0000000000017941 */ /* 0x000fea0003800200 */
.L_x_28299:
        /* <DEDUP_REMOVED lines=9> */
.L_x_28275:
[----:B------:R-:W0:Y:S02]  /*20050*/  LDC.64 R70, c[0x0][0x3a8] ;  /* 0x0000ea00ff467b82 */ /* 0x000e240000000a00 */
[----:B0-----:R-:W-:-:S05]  /*20060*/  IMAD.WIDE.U32 R68, R68, 0x10, R70 ;  /* 0x0000001044447825 */ /* 0x001fca00078e0046 */
[----:B-----5:R2:W-:Y:S01]  /*20070*/  STG.E.128 desc[UR12][R68.64], R64 ;  /* 0x0000004044007986 */ /* 0x0205e2000c101d0c */
[----:B------:R-:W-:Y:S05]  /*20080*/  BRA.U !UP2, `(.L_x_28254) ;  /* 0x000000010a2c7547 */ /* 0x000fea000b800000 */
[----:B--2---:R-:W0:Y:S01]  /*20090*/  LDC.64 R68, c[0x0][0x3b0] ;  /* 0x0000ec00ff447b82 */ /* 0x004e220000000a00 */
[----:B------:R-:W-:Y:S01]  /*200a0*/  LOP3.LUT R70, R0, 0xffff, RZ, 0xc0, !PT ;  /* 0x0000ffff00467812 */ /* 0x000fe200078ec0ff */
[----:B0-----:R-:W-:-:S04]  /*200b0*/  IMAD.WIDE.U32 R68, R15, 0x4, R68 ;  /* 0x000000040f447825 */ /* 0x001fc800078e0044 */
[----:B------:R-:W-:-:S05]  /*200c0*/  IMAD.U32 R15, R2, 0x10000, RZ ;  /* 0x00010000020f7824 */ /* 0x000fca00078e00ff */
[----:B------:R-:W-:-:S04]  /*200d0*/  LOP3.LUT R15, R15, 0xff0000, RZ, 0xc0, !PT ;  /* 0x00ff00000f0f7812 */ /* 0x000fc800078ec0ff */
[----:B------:R-:W-:Y:S02]  /*200e0*/  LEA R15, R70, R15, 0x18 ;  /* 0x0000000f460f7211 */ /* 0x000fe400078ec0ff */
[----:B------:R-:W-:-:S05]  /*200f0*/  LOP3.LUT R70, R3, 0xff, RZ, 0xc0, !PT ;  /* 0x000000ff03467812 */ /* 0x000fca00078ec0ff */
[----:B------:R-:W-:Y:S01]  /*20100*/  IMAD R15, R70, 0x100, R15 ;  /* 0x00000100460f7824 */ /* 0x000fe200078e020f */
[----:B------:R-:W-:-:S04]  /*20110*/  LOP3.LUT R70, R4, 0xff, RZ, 0xc0, !PT ;  /* 0x000000ff04467812 */ /* 0x000fc800078ec0ff */
[----:B------:R-:W-:-:S05]  /*20120*/  IADD3 R15, PT, PT, R15, R70, RZ ;  /* 0x000000460f0f7210 */ /* 0x000fca0007ffe0ff */
[----:B------:R3:W-:Y:S02]  /*20130*/  STG.E desc[UR12][R68.64], R15 ;  /* 0x0000000f44007986 */ /* 0x0007e4000c10190c */
.L_x_28254:
[----:B------:R-:W-:Y:S05]  /*20140*/  BSYNC.RECONVERGENT B0 ;  /* 0x0000000000007941 */ /* 0x000fea0003800200 */
.L_x_28253:
[----:B---3--:R-:W-:Y:S01]  /*20150*/  FADD.FTZ R15, RZ, R28 ;  /* 0x0000001cff0f7221 */ /* 0x008fe20000010000 */
[----:B01----:R-:W3:Y:S01]  /*20160*/  LDL R70, [R1+0x8] ;  /* 0x0000080001467983 */ /* 0x003ee20000100800 */
[----:B------:R-:W-:Y:S01]  /*20170*/  ISETP.GT.U32.AND P4, PT, R13, 0xff, PT ;  /* 0x000000ff0d00780c */ /* 0x000fe20003f84070 */
[----:B------:R-:W-:Y:S01]  /*20180*/  BSSY.RECONVERGENT B0, `(.L_x_28304) ;  /* 0x00000a9000007945 */ /* 0x000fe20003800200 */
[----:B------:R-:W-:Y:S01]  /*20190*/  FADD.FTZ R15, R29, R15 ;  /* 0x0000000f1d0f7221 */ /* 0x000fe20000010000 */
[C---:B------:R-:W-:Y:S01]  /*201a0*/  ISETP.GT.U32.AND P5, PT, R13.reuse, 0x17f, PT ;  /* 0x0000017f0d00780c */ /* 0x040fe20003fa4070 */
[----:B------:R-:W0:Y:S01]  /*201b0*/  S2R R100, SR_TID.X ;  /* 0x0000000000647919 */ /* 0x000e220000002100 */
[C---:B------:R-:W-:Y:S01]  /*201c0*/  ISETP.GT.U32.AND P6, PT, R13.reuse, 0x1ff, PT ;  /* 0x000001ff0d00780c */ /* 0x040fe20003fc4070 */
[----:B------:R-:W-:Y:S01]  /*201d0*/  FADD.FTZ R15, R30, R15 ;  /* 0x0000000f1e0f7221 */ /* 0x000fe20000010000 */
[----:B--2---:R-:W-:Y:S02]  /*201e0*/  P2R R68, PR, RZ, 0x2 ;  /* 0x00000002ff447803 */ /* 0x004fe40000000000 */
[----:B------:R-:W-:Y:S01]  /*201f0*/  ISETP.GT.U32.AND P1, PT, R13, 0x27f, PT ;  /* 0x0000027f0d00780c */ /* 0x000fe20003f24070 */
        /* <DEDUP_REMOVED lines=54> */
[----:B---3--:R-:W-:-:S04]  /*20560*/  FMUL.FTZ R68, R70, R68 ;  /* 0x0000004446447220 */ /* 0x008fc80000410000 */
        /* <DEDUP_REMOVED lines=87> */
[----:B0-----:R-:W-:-:S04]  /*20ae0*/  LOP3.LUT P4, R70, R100, 0x1f, RZ, 0xc0, !PT ;  /* 0x0000001f64467812 */ /* 0x001fc8000788c0ff */
        /* <DEDUP_REMOVED lines=18> */
.L_x_28305:
[----:B------:R-:W-:Y:S05]  /*20c10*/  BSYNC.RECONVERGENT B0 ;  /* 0x0000000000007941 */ /* 0x000fea0003800200 */
.L_x_28304:
[----:B------:R-:W-:Y:S01]  /*20c20*/  BAR.SYNC.DEFER_BLOCKING 0x0 ;  /* 0x0000000000007b1d */ /* 0x000fe20000010000 */
[----:B------:R-:W-:Y:S01]  /*20c30*/  ISETP.GT.U32.AND P4, PT, R70, 0x3, PT ;  /* 0x000000034600780c */ /* 0x000fe20003f84070 */
[----:B0-----:R-:W-:Y:S01]  /*20c40*/  IMAD.MOV.U32 R15, RZ, RZ, RZ ;  /* 0x000000ffff0f7224 */ /* 0x001fe200078e00ff */
[----:B------:R-:W-:-:S03]  /*20c50*/  CS2R R68, SRZ ;  /* 0x0000000000447805 */ /* 0x000fc6000001ff00 */
[----:B------:R-:W-:Y:S08]  /*20c60*/  BSSY.RECONVERGENT B0, `(.L_x_28306) ;  /* 0x000000a000007945 */ /* 0x000ff00003800200 */
[----:B------:R-:W-:Y:S05]  /*20c70*/  @P4 BRA `(.L_x_28307) ;  /* 0x0000000000204947 */ /* 0x000fea0003800000 */
[----:B------:R-:W0:Y:S01]  /*20c80*/  S2UR UR6, SR_CgaCtaId ;  /* 0x00000000000679c3 */ /* 0x000e220000008800 */
[----:B------:R-:W-:Y:S01]  /*20c90*/  UMOV UR5, 0x400 ;  /* 0x0000040000057882 */ /* 0x000fe20000000000 */
[----:B------:R-:W-:-:S04]  /*20ca0*/  SHF.L.U32 R15, R100, 0x3, RZ ;  /* 0x00000003640f7819 */ /* 0x000fc800000006ff */
[----:B------:R-:W-:Y:S01]  /*20cb0*/  LOP3.LUT R15, R15, 0xf8, RZ, 0xc0, !PT ;  /* 0x000000f80f0f7812 */ /* 0x000fe200078ec0ff */
[----:B0-----:R-:W-:-:S04]  /*20cc0*/  ULEA UR5, UR6, UR5, 0x18 ;  /* 0x0000000506057291 */ /* 0x001fc8000f8ec0ff */
[----:B------:R-:W-:-:S09]  /*20cd0*/  @UP1 UIADD3 UR5, UPT, UPT, UR5, 0x20, URZ ;  /* 0x0000002005051890 */ /* 0x000fd2000fffe0ff */
[----:B------:R0:W1:Y:S04]  /*20ce0*/  LDS.64 R68, [R15+UR5] ;  /* 0x000000050f447984 */ /* 0x0000680008000a00 */
[----:B0-----:R0:W5:Y:S02]  /*20cf0*/  LDL R15, [R1+0x4] ;  /* 0x00000400010f7983 */ /* 0x0011640000100800 */
.L_x_28307:
[----:B------:R-:W-:Y:S05]  /*20d00*/  BSYNC.RECONVERGENT B0 ;  /* 0x0000000000007941 */ /* 0x000fea0003800200 */
.L_x_28306:
[----:B-----5:R-:W2:Y:S01]  /*20d10*/  SHFL.DOWN PT, R93, R15, 0x2, 0x1f ;  /* 0x08401f000f5d7f89 */ /* 0x020ea200000e0000 */
[----:B------:R-:W-:Y:S01]  /*20d20*/  I2FP.F32.S32 R92, R15 ;  /* 0x0000000f005c7245 */ /* 0x000fe20000201400 */
[----:B------:R-:W-:Y:S01]  /*20d30*/  UISETP.GE.AND UP0, UPT, UR4, 0x1, UPT ;  /* 0x000000010400788c */ /* 0x000fe2000bf06270 */
[----:B------:R-:W-:Y:S01]  /*20d40*/  ISETP.NE.AND P5, PT, R100, RZ, PT ;  /* 0x000000ff6400720c */ /* 0x000fe20003fa5270 */
[----:B-1----:R-:W1:Y:S01]  /*20d50*/  SHFL.DOWN PT, R70, R68, 0x2, 0x1f ;  /* 0x08401f0044467f89 */ /* 0x002e6200000e0000 */
[----:B------:R-:W-:Y:S01]  /*20d60*/  ISETP.NE.AND P4, PT, RZ, UR35, PT ;  /* 0x00000023ff007c0c */ /* 0x000fe2000bf85270 */
[----:B--2---:R-:W-:Y:S01]  /*20d70*/  IMAD.IADD R15, R93, 0x1, R15 ;  /* 0x000000015d0f7824 */ /* 0x004fe200078e020f */
[----:B------:R-:W-:Y:S01]  /*20d80*/  I2FP.F32.S32 R93, R93 ;  /* 0x0000005d005d7245 */ /* 0x000fe20000201400 */
[----:B-1----:R-:W-:-:S04]  /*20d90*/  FADD.FTZ R71, -R70, R68 ;  /* 0x0000004446477221 */ /* 0x002fc80000010100 */
[----:B------:R-:W-:Y:S01]  /*20da0*/  FMUL.FTZ R70, R70, R93 ;  /* 0x0000005d46467220 */ /* 0x000fe20000410000 */
[----:B------:R-:W-:-:S04]  /*20db0*/  FMUL.FTZ R71, R71, R71 ;  /* 0x0000004747477220 */ /* 0x000fc80000410000 */
[----:B------:R-:W-:Y:S01]  /*20dc0*/  FMUL.FTZ R71, R71, R92 ;  /* 0x0000005c47477220 */ /* 0x000fe20000410000 */
[----:B------:R-:W-:Y:S01]  /*20dd0*/  FFMA.FTZ R92, R92, R68, R70 ;  /* 0x000000445c5c7223 */ /* 0x000fe20000010046 */
[----:B------:R-:W-:Y:S01]  /*20de0*/  I2FP.F32.S32 R70, R15 ;  /* 0x0000000f00467245 */ /* 0x000fe20000201400 */
[----:B------:R-:W1:Y:S01]  /*20df0*/  SHFL.DOWN PT, R68, R69, 0x2, 0x1f ;  /* 0x08401f0045447f89 */ /* 0x000e6200000e0000 */
[----:B------:R-:W-:-:S03]  /*20e00*/  FMUL.FTZ R71, R71, R93 ;  /* 0x0000005d47477220 */ /* 0x000fc60000410000 */
[----:B------:R-:W2:Y:S01]  /*20e10*/  SHFL.DOWN PT, R93, R15, 0x1, 0x1f ;  /* 0x08201f000f5d7f89 */ /* 0x000ea200000e0000 */
[----:B-1----:R-:W-:Y:S02]  /*20e20*/  FADD.FTZ R68, R68, R69 ;  /* 0x0000004544447221 */ /* 0x002fe40000010000 */
[----:B------:R-:W1:Y:S01]  /*20e30*/  MUFU.RCP R69, R70 ;  /* 0x0000004600457308 */ /* 0x000e620000001000 */
[-C--:B--2---:R-:W-:Y:S02]  /*20e40*/  IADD3 R15, PT, PT, R15, R93.reuse, RZ ;  /* 0x0000005d0f0f7210 */ /* 0x084fe40007ffe0ff */
[----:B------:R-:W-:Y:S02]  /*20e50*/  I2FP.F32.S32 R93, R93 ;  /* 0x0000005d005d7245 */ /* 0x000fe40000201400 */
[----:B------:R-:W-:Y:S01]  /*20e60*/  I2FP.F32.S32 R15, R15 ;  /* 0x0000000f000f7245 */ /* 0x000fe20000201400 */
[C---:B-1----:R-:W-:Y:S01]  /*20e70*/  FFMA.FTZ R68, R69.reuse, R71, R68 ;  /* 0x0000004745447223 */ /* 0x042fe20000010044 */
[----:B------:R-:W-:-:S05]  /*20e80*/  FMUL.FTZ R71, R69, R92 ;  /* 0x0000005c45477220 */ /* 0x000fca0000410000 */
[----:B------:R-:W1:Y:S02]  /*20e90*/  SHFL.DOWN PT, R92, R71, 0x1, 0x1f ;  /* 0x08201f00475c7f89 */ /* 0x000e6400000e0000 */
[----:B-1----:R-:W-:Y:S01]  /*20ea0*/  FADD.FTZ R69, R71, -R92 ;  /* 0x8000005c47457221 */ /* 0x002fe20000010000 */
[----:B------:R-:W-:-:S03]  /*20eb0*/  FMUL.FTZ R92, R92, R93 ;  /* 0x0000005d5c5c7220 */ /* 0x000fc60000410000 */
[----:B------:R-:W-:-:S04]  /*20ec0*/  FMUL.FTZ R69, R69, R69 ;  /* 0x0000004545457220 */ /* 0x000fc80000410000 */
[C---:B------:R-:W-:Y:S01]  /*20ed0*/  FMUL.FTZ R69, R70.reuse, R69 ;  /* 0x0000004546457220 */ /* 0x040fe20000410000 */
[----:B------:R-:W-:Y:S02]  /*20ee0*/  FFMA.FTZ R70, R70, R71, R92 ;  /* 0x0000004746467223 */ /* 0x000fe4000001005c */
[----:B------:R-:W1:Y:S01]  /*20ef0*/  SHFL.DOWN PT, R92, R68, 0x1, 0x1f ;  /* 0x08201f00445c7f89 */ /* 0x000e6200000e0000 */
[----:B------:R-:W2:Y:S01]  /*20f00*/  MUFU.RCP R71, R15 ;  /* 0x0000000f00477308 */ /* 0x000ea20000001000 */
[----:B------:R-:W-:Y:S01]  /*20f10*/  FMUL.FTZ R69, R69, R93 ;  /* 0x0000005d45457220 */ /* 0x000fe20000410000 */
[----:B--2---:R-:W-:Y:S01]  /*20f20*/  FMUL.FTZ R70, R71, R70 ;  /* 0x0000004647467220 */ /* 0x004fe20000410000 */
[----:B-1----:R-:W-:-:S04]  /*20f30*/  FADD.FTZ R15, R68, R92 ;  /* 0x0000005c440f7221 */ /* 0x002fc80000010000 */
[----:B------:R1:W2:Y:S01]  /*20f40*/  SHFL.IDX PT, R92, R70, RZ, 0x1f ;  /* 0x00001fff465c7589 */ /* 0x0002a200000e0000 */
[----:B------:R-:W-:Y:S01]  /*20f50*/  FFMA.FTZ R15, R71, R69, R15 ;  /* 0x00000045470f7223 */ /* 0x000fe2000001000f */
[----:B------:R-:W-:Y:S01]  /*20f60*/  IMAD.U32 R71, RZ, RZ, UR24 ;  /* 0x00000018ff477e24 */ /* 0x000fe2000f8e00ff */
[----:B------:R-:W3:Y:S04]  /*20f70*/  @!P5 LDC.64 R68, c[0x0][0x3c0] ;  /* 0x0000f000ff44db82 */ /* 0x000ee80000000a00 */
[----:B------:R-:W4:Y:S04]  /*20f80*/  SHFL.IDX PT, R15, R15, RZ, 0x1f ;  /* 0x00001fff0f0f7589 */ /* 0x000f2800000e0000 */
[----:B-1----:R-:W4:Y:S01]  /*20f90*/  LDC R70, c[0x0][0x448] ;  /* 0x00011200ff467b82 */ /* 0x002f220000000800 */
[----:B---3--:R-:W-:-:S05]  /*20fa0*/  @!P5 IMAD.WIDE R68, R71, 0x4, R68 ;  /* 0x000000044744d825 */ /* 0x008fca00078e0244 */
[----:B--2---:R1:W-:Y:S01]  /*20fb0*/  @!P5 STG.E desc[UR12][R68.64], R92 ;  /* 0x0000005c4400d986 */ /* 0x0043e2000c10190c */
[----:B----4-:R-:W-:Y:S01]  /*20fc0*/  FFMA.FTZ R15, R15, UR36, R70 ;  /* 0x000000240f0f7c23 */ /* 0x010fe20008010046 */
[----:B------:R-:W-:-:S05]  /*20fd0*/  FMUL.FTZ R70, R92, R92 ;  /* 0x0000005c5c467220 */ /* 0x000fca0000410000 */
[----:B------:R-:W-:Y:S01]  /*20fe0*/  FSEL R70, R70, RZ, P4 ;  /* 0x000000ff46467208 */ /* 0x000fe20002000000 */
[----:B-1----:R-:W1:Y:S04]  /*20ff0*/  @!P5 LDC.64 R68, c[0x0][0x3c8] ;  /* 0x0000f200ff44db82 */ /* 0x002e680000000a00 */
[----:B------:R-:W-:-:S04]  /*21000*/  FADD.FTZ R15, R15, R70 ;  /* 0x000000460f0f7221 */ /* 0x000fc80000010000 */
[----:B------:R2:W3:Y:S02]  /*21010*/  MUFU.RSQ R93, R15 ;  /* 0x0000000f005d7308 */ /* 0x0004e40000001400 */
[----:B--2---:R-:W-:-:S05]  /*21020*/  MOV R15, UR24 ;  /* 0x00000018000f7c02 */ /* 0x004fca0008000f00 */
[----:B-1----:R-:W-:-:S05]  /*21030*/  @!P5 IMAD.WIDE R68, R15, 0x4, R68 ;  /* 0x000000040f44d825 */ /* 0x002fca00078e0244 */
[----:B---3--:R1:W-:Y:S01]  /*21040*/  @!P5 STG.E desc[UR12][R68.64], R93 ;  /* 0x0000005d4400d986 */ /* 0x0083e2000c10190c */
[----:B------:R-:W-:Y:S05]  /*21050*/  BRA.U !UP0, `(.L_x_28308) ;  /* 0x0000001108907547 */ /* 0x000fea000b800000 */
[----:B------:R-:W-:Y:S01]  /*21060*/  UIADD3 UR4, UPT, UPT, UR4, -0x1, URZ ;  /* 0xffffffff04047890 */ /* 0x000fe2000fffe0ff */
[----:B------:R-:W-:Y:S01]  /*21070*/  BSSY.RECONVERGENT B0, `(.L_x_28309) ;  /* 0x0000020000007945 */ /* 0x000fe20003800200 */
[----:B------:R-:W-:Y:S02]  /*21080*/  FSEL R92, R92, RZ, !P4 ;  /* 0x000000ff5c5c7208 */ /* 0x000fe40006000000 */
[----:B------:R-:W-:-:S04]  /*21090*/  UIMAD UR4, UR4, UR34, URZ ;  /* 0x00000022040472a4 */ /* 0x000fc8000f8e02ff */
[----:B------:R-:W-:-:S04]  /*210a0*/  USHF.R.S32.HI UR5, URZ, 0x1f, UR4 ;  /* 0x0000001fff057899 */ /* 0x000fc80008011404 */
[----:B------:R-:W-:-:S06]  /*210b0*/  ULEA.HI UR5, UR5, UR4, URZ, 0x2 ;  /* 0x0000000405057291 */ /* 0x000fcc000f8f10ff */
[----:B------:R-:W-:-:S05]  /*210c0*/  IMAD.U32 R15, RZ, RZ, UR5 ;  /* 0x00000005ff0f7e24 */ /* 0x000fca000f8e00ff */
[----:B------:R-:W-:Y:S01]  /*210d0*/  LEA.HI.SX32 R15, R15, R100, 0x1e ;  /* 0x000000640f0f7211 */ /* 0x000fe200078ff2ff */
[----:B------:R-:W-:Y:S06]  /*210e0*/  @!P0 BRA `(.L_x_28310) ;  /* 0x0000000000608947 */ /* 0x000fec0003800000 */
[----:B-1----:R-:W-:Y:S01]  /*210f0*/  FADD.FTZ R68, R28, -R92 ;  /* 0x8000005c1c447221 */ /* 0x002fe20000010000 */
[----:B------:R-:W-:Y:S02]  /*21100*/  HADD2.F32 R69, -RZ, R118.H0_H0 ;  /* 0x20000076ff457230 */ /* 0x000fe40000004100 */
[----:B------:R-:W-:Y:S02]  /*21110*/  HADD2.F32 R70, -RZ, R80.H0_H0 ;  /* 0x20000050ff467230 */ /* 0x000fe40000004100 */
[----:B------:R-:W-:Y:S01]  /*21120*/  FMUL.FTZ R68, R93, R68 ;  /* 0x000000445d447220 */ /* 0x000fe20000410000 */
[----:B------:R-:W-:Y:S02]  /*21130*/  HADD2.F32 R71, -RZ, R108.H1_H1 ;  /* 0x3000006cff477230 */ /* 0x000fe40000004100 */
[----:B------:R-:W-:Y:S02]  /*21140*/  HADD2.F32 R100, -RZ, R81.H0_H0 ;  /* 0x20000051ff647230 */ /* 0x000fe40000004100 */
[----:B------:R-:W-:Y:S01]  /*21150*/  FFMA.FTZ R68, R68, R69, R70 ;  /* 0x0000004544447223 */ /* 0x000fe20000010046 */
[----:B------:R-:W-:Y:S01]  /*21160*/  FADD.FTZ R69, R29, -R92 ;  /* 0x8000005c1d457221 */ /* 0x000fe20000010000 */
[----:B------:R-:W-:-:S02]  /*21170*/  HADD2.F32 R70, -RZ, R109.H0_H0 ;  /* 0x2000006dff467230 */ /* 0x000fc40000004100 */
[----:B------:R-:W-:Y:S02]  /*21180*/  HADD2.F32 R101, -RZ, R107.H1_H1 ;  /* 0x3000006bff657230 */ /* 0x000fe40000004100 */
[----:B------:R-:W-:-:S04]  /*21190*/  FMUL.FTZ R69, R93, R69 ;  /* 0x000000455d457220 */ /* 0x000fc80000410000 */
[----:B------:R-:W-:Y:S01]  /*211a0*/  FFMA.FTZ R69, R69, R70, R71 ;  /* 0x0000004645457223 */ /* 0x000fe20000010047 */
[----:B------:R-:W-:Y:S01]  /*211b0*/  FADD.FTZ R70, R30, -R92 ;  /* 0x8000005c1e467221 */ /* 0x000fe20000010000 */
[----:B------:R-:W-:-:S03]  /*211c0*/  HADD2.F32 R71, -RZ, R117.H1_H1 ;  /* 0x30000075ff477230 */ /* 0x000fc60000004100 */
[----:B------:R-:W-:-:S04]  /*211d0*/  FMUL.FTZ R70, R93, R70 ;  /* 0x000000465d467220 */ /* 0x000fc80000410000 */
[----:B------:R-:W-:Y:S01]  /*211e0*/  FFMA.FTZ R70, R70, R71, R100 ;  /* 0x0000004746467223 */ /* 0x000fe20000010064 */
[----:B------:R-:W-:Y:S01]  /*211f0*/  FADD.FTZ R71, R31, -R92 ;  /* 0x8000005c1f477221 */ /* 0x000fe20000010000 */
[----:B------:R-:W-:-:S03]  /*21200*/  HADD2.F32 R100, -RZ, R108.H0_H0 ;  /* 0x2000006cff647230 */ /* 0x000fc60000004100 */
[----:B------:R-:W-:-:S04]  /*21210*/  FMUL.FTZ R71, R93, R71 ;  /* 0x000000475d477220 */ /* 0x000fc80000410000 */
[----:B------:R-:W-:Y:S02]  /*21220*/  FFMA.FTZ R71, R71, R100, R101 ;  /* 0x0000006447477223 */ /* 0x000fe40000010065 */
[----:B------:R-:W1:Y:S02]  /*21230*/  LDC.64 R100, c[0x0][0x428] ;  /* 0x00010a00ff647b82 */ /* 0x000e640000000a00 */
[C---:B-1----:R-:W-:Y:S01]  /*21240*/  IMAD.WIDE.U32 R100, R15.reuse, 0x10, R100 ;  /* 0x000000100f647825 */ /* 0x042fe200078e0064 */
[----:B------:R-:W-:-:S04]  /*21250*/  IADD3 R15, PT, PT, R15, 0x80, RZ ;  /* 0x000000800f0f7810 */ /* 0x000fc80007ffe0ff */
[----:B------:R2:W-:Y:S03]  /*21260*/  STG.E.128 desc[UR12][R100.64], R68 ;  /* 0x0000004464007986 */ /* 0x0005e6000c101d0c */
.L_x_28310:
[----:B------:R-:W-:Y:S05]  /*21270*/  BSYNC.RECONVERGENT B0 ;  /* 0x0000000000007941 */ /* 0x000fea0003800200 */
.L_x_28309:
[----:B------:R-:W-:Y:S01]  /*21280*/  ISETP.NE.AND P0, PT, R97, RZ, PT ;  /* 0x000000ff6100720c */ /* 0x000fe20003f05270 */
[----:B------:R-:W-:-:S12]  /*21290*/  BSSY.RECONVERGENT B0, `(.L_x_28311) ;  /* 0x000001a000007945 */ /* 0x000fd80003800200 */
[----:B------:R-:W-:Y:S05]  /*212a0*/  @!P0 BRA `(.L_x_28312) ;  /* 0x0000000000608947 */ /* 0x000fea0003800000 */
[----:B-12---:R-:W-:Y:S01]  /*212b0*/  FADD.FTZ R68, R32, -R92 ;  /* 0x8000005c20447221 */ /* 0x006fe20000010000 */
        /* <DEDUP_REMOVED lines=20> */
[----:B-1----:R-:W-:-:S04]  /*21400*/  IMAD.WIDE.U32 R100, R15, 0x10, R100 ;  /* 0x000000100f647825 */ /* 0x002fc800078e0064 */
[----:B------:R-:W-:Y:S01]  /*21410*/  VIADD R15, R15, 0x80 ;  /* 0x000000800f0f7836 */ /* 0x000fe20000000000 */
[----:B------:R3:W-:Y:S06]  /*21420*/  STG.E.128 desc[UR12][R100.64], R68 ;  /* 0x0000004464007986 */ /* 0x0007ec000c101d0c */
.L_x_28312:
[----:B------:R-:W-:Y:S05]  /*21430*/  BSYNC.RECONVERGENT B0 ;  /* 0x0000000000007941 */ /* 0x000fea0003800200 */
.L_x_28311:
[----:B------:R-:W-:Y:S01]  /*21440*/  ISETP.NE.AND P0, PT, R96, RZ, PT ;  /* 0x000000ff6000720c */ /* 0x000fe20003f05270 */
[----:B------:R-:W-:-:S12]  /*21450*/  BSSY.RECONVERGENT B0, `(.L_x_28313) ;  /* 0x000001e000007945 */ /* 0x000fd80003800200 */
[----:B------:R-:W-:Y:S05]  /*21460*/  @!P0 BRA `(.L_x_28314) ;  /* 0x0000000000708947 */ /* 0x000fea0003800000 */
[----:B-123--:R-:W-:Y:S01]  /*21470*/  FADD.FTZ R68, R36, -R92 ;  /* 0x8000005c24447221 */ /* 0x00efe20000010000 */
[----:B------:R-:W-:Y:S01]  /*21480*/  HADD2.F32 R69, -RZ, R116.H0_H0 ;  /* 0x20000074ff457230 */ /* 0x000fe20000004100 */
[--C-:B------:R-:W-:Y:S01]  /*21490*/  SHF.R.U64 R71, R22, 0x10, R23.reuse ;  /* 0x0000001016477819 */ /* 0x100fe20000001217 */
[----:B------:R-:W-:Y:S02]  /*214a0*/  HADD2.F32 R70, -RZ, R22.H0_H0 ;  /* 0x20000016ff467230 */ /* 0x000fe40000004100 */
[----:B------:R-:W-:Y:S01]  /*214b0*/  FMUL.FTZ R68, R93, R68 ;  /* 0x000000445d447220 */ /* 0x000fe20000410000 */
[----:B------:R-:W-:Y:S01]  /*214c0*/  HADD2.F32 R96, -RZ, R23.H0_H0 ;  /* 0x20000017ff607230 */ /* 0x000fe20000004100 */
[----:B------:R-:W-:Y:S01]  /*214d0*/  SHF.R.U32.HI R97, RZ, 0x10, R23 ;  /* 0x00000010ff617819 */ /* 0x000fe20000011617 */
[----:B------:R-:W-:Y:S02]  /*214e0*/  HADD2.F32 R71, -RZ, R71.H0_H0 ;  /* 0x20000047ff477230 */ /* 0x000fe40000004100 */
[----:B------:R-:W-:Y:S01]  /*214f0*/  FFMA.FTZ R68, R68, R69, R70 ;  /* 0x0000004544447223 */ /* 0x000fe20000010046 */
[----:B------:R-:W-:Y:S01]  /*21500*/  SHF.R.U64 R69, R78, 0x10, R79 ;  /* 0x000000104e457819 */ /* 0x000fe2000000124f */
[----:B------:R-:W-:Y:S01]  /*21510*/  FADD.FTZ R70, R37, -R92 ;  /* 0x8000005c25467221 */ /* 0x000fe20000010000 */
[----:B------:R-:W-:-:S03]  /*21520*/  HADD2.F32 R97, -RZ, R97.H0_H0 ;  /* 0x20000061ff617230 */ /* 0x000fc60000004100 */
[----:B------:R-:W-:Y:S02]  /*21530*/  HADD2.F32 R69, -RZ, R69.H0_H0 ;  /* 0x20000045ff457230 */ /* 0x000fe40000004100 */
[----:B------:R-:W-:-:S04]  /*21540*/  FMUL.FTZ R70, R93, R70 ;  /* 0x000000465d467220 */ /* 0x000fc80000410000 */
[----:B------:R-:W-:Y:S01]  /*21550*/  FFMA.FTZ R69, R70, R69, R71 ;  /* 0x0000004546457223 */ /* 0x000fe20000010047 */
[----:B------:R-:W-:Y:S01]  /*21560*/  FADD.FTZ R70, R38, -R92 ;  /* 0x8000005c26467221 */ /* 0x000fe20000010000 */
[----:B------:R-:W-:-:S03]  /*21570*/  HADD2.F32 R71, -RZ, R115.H1_H1 ;  /* 0x30000073ff477230 */ /* 0x000fc60000004100 */
[----:B------:R-:W-:-:S04]  /*21580*/  FMUL.FTZ R70, R93, R70 ;  /* 0x000000465d467220 */ /* 0x000fc80000410000 */
[----:B------:R-:W-:Y:S01]  /*21590*/  FFMA.FTZ R70, R70, R71, R96 ;  /* 0x0000004746467223 */ /* 0x000fe20000010060 */
[----:B------:R-:W-:Y:S01]  /*215a0*/  SHF.R.U32.HI R71, RZ, 0x10, R79 ;  /* 0x00000010ff477819 */ /* 0x000fe2000001164f */
[----:B------:R-:W-:-:S04]  /*215b0*/  FADD.FTZ R96, R39, -R92 ;  /* 0x8000005c27607221 */ /* 0x000fc80000010000 */
[----:B------:R-:W-:Y:S02]  /*215c0*/  HADD2.F32 R71, -RZ, R71.H0_H0 ;  /* 0x20000047ff477230 */ /* 0x000fe40000004100 */
[----:B------:R-:W-:-:S04]  /*215d0*/  FMUL.FTZ R96, R93, R96 ;  /* 0x000000605d607220 */ /* 0x000fc80000410000 */
[----:B------:R-:W-:Y:S02]  /*215e0*/  FFMA.FTZ R71, R96, R71, R97 ;  /* 0x0000004760477223 */ /* 0x000fe40000010061 */
[----:B------:R-:W1:Y:S02]  /*215f0*/  LDC.64 R96, c[0x0][0x428] ;  /* 0x00010a00ff607b82 */ /* 0x000e640000000a00 */
[C---:B-1----:R-:W-:Y:S01]  /*21600*/  IMAD.WIDE.U32 R96, R15.reuse, 0x10, R96 ;  /* 0x000000100f607825 */ /* 0x042fe200078e0060 */
[----:B------:R-:W-:-:S04]  /*21610*/  IADD3 R15, PT, PT, R15, 0x80, RZ ;  /* 0x000000800f0f7810 */ /* 0x000fc80007ffe0ff */
[----:B------:R4:W-:Y:S03]  /*21620*/  STG.E.128 desc[UR12][R96.64], R68 ;  /* 0x0000004460007986 */ /* 0x0009e6000c101d0c */
.L_x_28314:
[----:B------:R-:W-:Y:S05]  /*21630*/  BSYNC.RECONVERGENT B0 ;  /* 0x0000000000007941 */ /* 0x000fea0003800200 */
.L_x_28313:
[----:B------:R-:W-:Y:S01]  /*21640*/  ISETP.NE.AND P0, PT, R95, RZ, PT ;  /* 0x000000ff5f00720c */ /* 0x000fe20003f05270 */
[----:B------:R-:W-:-:S12]  /*21650*/  BSSY.RECONVERGENT B0, `(.L_x_28315) ;  /* 0x000001e000007945 */ /* 0x000fd80003800200 */
[----:B------:R-:W-:Y:S05]  /*21660*/  @!P0 BRA `(.L_x_28316) ;  /* 0x0000000000708947 */ /* 0x000fea0003800000 */
[----:B-1234-:R-:W-:Y:S01]  /*21670*/  FADD.FTZ R68, R40, -R92 ;  /* 0x8000005c28447221 */ /* 0x01efe20000010000 */
        /* <DEDUP_REMOVED lines=24> */
[----:B-1----:R-:W-:-:S04]  /*21800*/  IMAD.WIDE.U32 R96, R15, 0x10, R96 ;  /* 0x000000100f607825 */ /* 0x002fc800078e0060 */
[----:B------:R-:W-:Y:S01]  /*21810*/  VIADD R15, R15, 0x80 ;  /* 0x000000800f0f7836 */ /* 0x000fe20000000000 */
[----:B------:R1:W-:Y:S06]  /*21820*/  STG.E.128 desc[UR12][R96.64], R68 ;  /* 0x0000004460007986 */ /* 0x0003ec000c101d0c */
.L_x_28316:
[----:B------:R-:W-:Y:S05]  /*21830*/  BSYNC.RECONVERGENT B0 ;  /* 0x0000000000007941 */ /* 0x000fea0003800200 */
.L_x_28315:
        /* <DEDUP_REMOVED lines=31> */
.L_x_28318:
[----:B------:R-:W-:Y:S05]  /*21a30*/  BSYNC.RECONVERGENT B0 ;  /* 0x0000000000007941 */ /* 0x000fea0003800200 */
.L_x_28317:
        /* <DEDUP_REMOVED lines=31> */
.L_x_28320:
[----:B------:R-:W-:Y:S05]  /*21c30*/  BSYNC.RECONVERGENT B0 ;  /* 0x0000000000007941 */ /* 0x000fea0003800200 */
.L_x_28319:
[----:B------:R-:W-:Y:S01]  /*21c40*/  ISETP.NE.AND P0, PT, R90, RZ, PT ;  /* 0x000000ff5a00720c */ /* 0x000fe20003f05270 */
[----:B------:R-:W-:-:S12]  /*21c50*/  BSSY.RECONVERGENT B0, `(.L_x_28321) ;  /* 0x000001b000007945 */ /* 0x000fd80003800200 */
[----:B------:R-:W-:Y:S05]  /*21c60*/  @!P0 BRA `(.L_x_28322) ;  /* 0x0000000000648947 */ /* 0x000fea0003800000 */
[----:B-1234-:R-:W-:Y:S01]  /*21c70*/  FADD.FTZ R68, R52, -R92 ;  /* 0x8000005c34447221 */ /* 0x01efe20000010000 */
[----:B------:R-:W-:Y:S02]  /*21c80*/  HADD2.F32 R69, -RZ, R112.H0_H0 ;  /* 0x20000070ff457230 */ /* 0x000fe40000004100 */
[----:B------:R-:W-:Y:S02]  /*21c90*/  HADD2.F32 R70, -RZ, R84.H0_H0 ;  /* 0x20000054ff467230 */ /* 0x000fe40000004100 */
[----:B------:R-:W-:Y:S01]  /*21ca0*/  FMUL.FTZ R68, R93, R68 ;  /* 0x000000445d447220 */ /* 0x000fe20000410000 */
[----:B------:R-:W-:Y:S02]  /*21cb0*/  HADD2.F32 R71, -RZ, R105.H0_H0 ;  /* 0x20000069ff477230 */ /* 0x000fe40000004100 */
        /* <DEDUP_REMOVED lines=12> */
[----:B------:R-:W-:Y:S01]  /*21d80*/  FADD.FTZ R71, R55, -R92 ;  /* 0x8000005c37477221 */ /* 0x000fe20000010000 */
[----:B------:R-:W-:-:S03]  /*21d90*/  HADD2.F32 R90, -RZ, R104.H1_H1 ;  /* 0x30000068ff5a7230 */ /* 0x000fc60000004100 */
[----:B------:R-:W-:-:S04]  /*21da0*/  FMUL.FTZ R71, R93, R71 ;  /* 0x000000475d477220 */ /* 0x000fc80000410000 */
[----:B------:R-:W-:Y:S02]  /*21db0*/  FFMA.FTZ R71, R71, R90, R91 ;  /* 0x0000005a47477223 */ /* 0x000fe4000001005b */
[----:B------:R-:W1:Y:S02]  /*21dc0*/  LDC.64 R90, c[0x0][0x428] ;  /* 0x00010a00ff5a7b82 */ /* 0x000e640000000a00 */
[C---:B-1----:R-:W-:Y:S01]  /*21dd0*/  IMAD.WIDE.U32 R90, R15.reuse, 0x10, R90 ;  /* 0x000000100f5a7825 */ /* 0x042fe200078e005a */
[----:B------:R-:W-:-:S04]  /*21de0*/  IADD3 R15, PT, PT, R15, 0x80, RZ ;  /* 0x000000800f0f7810 */ /* 0x000fc80007ffe0ff */
[----:B------:R1:W-:Y:S03]  /*21df0*/  STG.E.128 desc[UR12][R90.64], R68 ;  /* 0x000000445a007986 */ /* 0x0003e6000c101d0c */
.L_x_28322:
[----:B------:R-:W-:Y:S05]  /*21e00*/  BSYNC.RECONVERGENT B0 ;  /* 0x0000000000007941 */ /* 0x000fea0003800200 */
.L_x_28321:
[----:B------:R-:W-:Y:S04]  /*21e10*/  BSSY.RECONVERGENT B0, `(.L_x_28323) ;  /* 0x000001a000007945 */ /* 0x000fe80003800200 */
        /* <DEDUP_REMOVED lines=8> */
[----:B------:R-:W-:Y:S01]  /*21ea0*/  FADD.FTZ R69, R57, -R92 ;  /* 0x8000005c39457221 */ /* 0x000fe20000010000 */
[----:B------:R-:W-:-:S02]  /*21eb0*/  HADD2.F32 R70, -RZ, R103.H1_H1 ;  /* 0x30000067ff467230 */ /* 0x000fc40000004100 */
        /* <DEDUP_REMOVED lines=12> */
[----:B-1----:R-:W-:-:S04]  /*21f80*/  IMAD.WIDE.U32 R90, R15, 0x10, R90 ;  /* 0x000000100f5a7825 */ /* 0x002fc800078e005a */
[----:B------:R-:W-:Y:S01]  /*21f90*/  VIADD R15, R15, 0x80 ;  /* 0x000000800f0f7836 */ /* 0x000fe20000000000 */
[----:B------:R1:W-:Y:S06]  /*21fa0*/  STG.E.128 desc[UR12][R90.64], R68 ;  /* 0x000000445a007986 */ /* 0x0003ec000c101d0c */
.L_x_28324:
[----:B------:R-:W-:Y:S05]  /*21fb0*/  BSYNC.RECONVERGENT B0 ;  /* 0x0000000000007941 */ /* 0x000fea0003800200 */
.L_x_28323:
[----:B------:R-:W-:Y:S04]  /*21fc0*/  BSSY.RECONVERGENT B0, `(.L_x_28325) ;  /* 0x000001a000007945 */ /* 0x000fe80003800200 */
[----:B------:R-:W-:Y:S05]  /*21fd0*/  @!P2 BRA `(.L_x_28326) ;  /* 0x000000000060a947 */ /* 0x000fea0003800000 */
[----:B-1234-:R-:W-:Y:S01]  /*21fe0*/  FADD.FTZ R68, R60, -R92 ;  /* 0x8000005c3c447221 */ /* 0x01efe20000010000 */
        /* <DEDUP_REMOVED lines=23> */
.L_x_28326:
[----:B------:R-:W-:Y:S05]  /*22160*/  BSYNC.RECONVERGENT B0 ;  /* 0x0000000000007941 */ /* 0x000fea0003800200 */
.L_x_28325:
[----:B------:R-:W-:Y:S04]  /*22170*/  BSSY.RECONVERGENT B0, `(.L_x_28308) ;  /* 0x0000012000007945 */ /* 0x000fe80003800200 */
[----:B------:R-:W-:Y:S05]  /*22180*/  @!P3 BRA `(.L_x_28327) ;  /* 0x000000000040b947 */ /* 0x000fea0003800000 */
[----:B-1----:R-:W5:Y:S01]  /*22190*/  LDL R94, [R1] ;  /* 0x00000000015e7983 */ /* 0x002f620000100800 */
[----:B------:R-:W1:Y:S01]  /*221a0*/  LDC.64 R90, c[0x0][0x428] ;  /* 0x00010a00ff5a7b82 */ /* 0x000e620000000a00 */
[--C-:B--234-:R-:W-:Y:S01]  /*221b0*/  FADD.FTZ R68, R64, -R92.reuse ;  /* 0x8000005c40447221 */ /* 0x11cfe20000010000 */
[--C-:B------:R-:W-:Y:S01]  /*221c0*/  FADD.FTZ R69, R65, -R92.reuse ;  /* 0x8000005c41457221 */ /* 0x100fe20000010000 */
[--C-:B------:R-:W-:Y:S01]  /*221d0*/  FADD.FTZ R70, R66, -R92.reuse ;  /* 0x8000005c42467221 */ /* 0x100fe20000010000 */
[----:B------:R-:W-:Y:S01]  /*221e0*/  FADD.FTZ R71, R67, -R92 ;  /* 0x8000005c43477221 */ /* 0x000fe20000010000 */
[C---:B------:R-:W-:Y:S01]  /*221f0*/  FMUL.FTZ R68, R93.reuse, R68 ;  /* 0x000000445d447220 */ /* 0x040fe20000410000 */
[C---:B------:R-:W-:Y:S01]  /*22200*/  FMUL.FTZ R69, R93.reuse, R69 ;  /* 0x000000455d457220 */ /* 0x040fe20000410000 */
[C---:B------:R-:W-:Y:S01]  /*22210*/  FMUL.FTZ R70, R93.reuse, R70 ;  /* 0x000000465d467220 */ /* 0x040fe20000410000 */
[----:B------:R-:W-:Y:S02]  /*22220*/  FMUL.FTZ R71, R93, R71 ;  /* 0x000000475d477220 */ /* 0x000fe40000410000 */
[----:B------:R-:W-:Y:S01]  /*22230*/  FFMA.FTZ R69, R69, R124, R123 ;  /* 0x0000007c45457223 */ /* 0x000fe2000001007b */
[----:B------:R-:W-:Y:S01]  /*22240*/  FFMA.FTZ R70, R70, R122, R121 ;  /* 0x0000007a46467223 */ /* 0x000fe20000010079 */
[----:B------:R-:W-:Y:S01]  /*22250*/  FFMA.FTZ R71, R71, R120, R119 ;  /* 0x0000007847477223 */ /* 0x000fe20000010077 */
[----:B-1----:R-:W-:-:S04]  /*22260*/  IMAD.WIDE.U32 R90, R15, 0x10, R90 ;  /* 0x000000100f5a7825 */ /* 0x002fc800078e005a */
[----:B-----5:R-:W-:-:S05]  /*22270*/  FFMA.FTZ R68, R68, R94, R125 ;  /* 0x0000005e44447223 */ /* 0x020fca000001007d */
[----:B------:R1:W-:Y:S02]  /*22280*/  STG.E.128 desc[UR12][R90.64], R68 ;  /* 0x000000445a007986 */ /* 0x0003e4000c101d0c */
.L_x_28327:
[----:B------:R-:W-:Y:S05]  /*22290*/  BSYNC.RECONVERGENT B0 ;  /* 0x0000000000007941 */ /* 0x000fea0003800200 */
.L_x_28308:
[----:B------:R-:W-:Y:S02]  /*222a0*/  UIADD3 UR24, UPT, UPT, UR24, UR20, URZ ;  /* 0x0000001418187290 */ /* 0x000fe4000fffe0ff */
[----:B------:R-:W-:Y:S02]  /*222b0*/  UPLOP3.LUT UP1, UPT, UPT, UPT, UP1, 0x40, 0x4 ;  /* 0x000000000004789c */ /* 0x000fe40003f2e810 */
[----:B------:R-:W-:-:S09]  /*222c0*/  UISETP.GE.AND UP0, UPT, UR24, UR21, UPT ;  /* 0x000000151800728c */ /* 0x000fd2000bf06270 */
[----:B------:R-:W-:Y:S05]  /*222d0*/  BRA.U !UP0, `(.L_x_28328) ;  /* 0xfffffdf108ec7547 */ /* 0x000fea000b83ffff */
[----:B------:R-:W-:Y:S05]  /*222e0*/  EXIT ;  /* 0x000000000000794d */ /* 0x000fea0003800000 */
.L_x_28329:
        /* <DEDUP_REMOVED lines=9> */
.L_x_34118:


//--------------------- .text._ZN10layer_norm13ln_fwd_kernelINS_13Kernel_traitsI6__halfffffjLj5120ELj1ELj1ELj4ELj16ENS_18Kernel_traits_baseILj5120ES2_ffffjLj128EEEEELb1ELb0ELb1ELb1EEEvNS_9FwdParamsE --------------------------
	.section	.text._ZN10layer_norm13ln_fwd_kernelINS_13Kernel_traitsI6__halfffffjLj5120ELj1ELj1ELj4ELj16ENS_18Kernel_traits_baseILj5120ES2_ffffjLj128EEEEELb1ELb0ELb1ELb1EEEvNS_9FwdParamsE,"ax",@progbits
	.align	128
        .global         _ZN10layer_norm13ln_fwd_kernelINS_13Kernel_traitsI6__halfffffjLj5120ELj1ELj1ELj4ELj16ENS_18Kernel_traits_baseILj5120ES2_ffffjLj128EEEEELb1ELb0ELb1ELb1EEEvNS_9FwdParamsE
        .type           _ZN10layer_norm13ln_fwd_kernelINS_13Kernel_traitsI6__halfffffjLj5120ELj1ELj1ELj4ELj16ENS_18Kernel_traits_baseILj5120ES2_ffffjLj128EEEEELb1ELb0ELb1ELb1EEEvNS_9FwdParamsE,@function
        .size           _ZN10layer_norm13ln_fwd_kernelINS_13Kernel_traitsI6__halfffffjLj5120ELj1ELj1ELj4ELj16ENS_18Kernel_traits_baseILj5120ES2_ffffjLj128EEEEELb1ELb0ELb1ELb1EEEvNS_9FwdParamsE,(.L_x_34119 - _ZN10layer_norm13ln_fwd_kernelINS_13Kernel_traitsI6__halfffffjLj5120ELj1ELj1ELj4ELj16ENS_18Kernel_traits_baseILj5120ES2_ffffjLj128EEEEELb1ELb0ELb1ELb1EEEvNS_9FwdParamsE)
        .other          _ZN10layer_norm13ln_fwd_kernelINS_13Kernel_traitsI6__halfffffjLj5120ELj1ELj1ELj4ELj16ENS_18Kernel_traits_baseILj5120ES2_ffffjLj128EEEEELb1ELb0ELb1ELb1EEEvNS_9FwdParamsE,@"STO_CUDA_ENTRY STV_DEFAULT"
_ZN10layer_norm13ln_fwd_kernelINS_13Kernel_traitsI6__halfffffjLj5120ELj1ELj1ELj4ELj16ENS_18Kernel_traits_baseILj5120ES2_ffffjLj128EEEEELb1ELb0ELb1ELb1EEEvNS_9FwdParamsE:
.text._ZN10layer_norm13ln_fwd_kernelINS_13Kernel_traitsI6__halfffffjLj5120ELj1ELj1ELj4ELj16ENS_18Kernel_traits_baseILj5120ES2_ffffjLj128EEEEELb1ELb0ELb1ELb1EEEvNS_9FwdParamsE:
        /* <DEDUP_REMOVED lines=69> */
.L_x_28330:
[----:B------:R-:W0:Y:S02]  /*0450*/  LDC.64 R2, c[0x0][0x3d0] ;  /* 0x0000f400ff027b82 */ /* 0x000e240000000a00 */
[----:B0-----:R-:W-:-:S05]  /*0460*/  IMAD.WIDE.U32 R24, R80, 0x8, R2 ;  /* 0x0000000850187825 */ /* 0x001fca00078e0002 */
        /* <DEDUP_REMOVED lines=20> */
.L_x_28331:
[----:B------:R-:W1:Y:S02]  /*05b0*/  LDCU UR4, c[0x0][0x384] ;  /* 0x00007080ff0477ac */ /* 0x000e640008000800 */
[----:B-1----:R-:W-:-:S06]  /*05c0*/  UISETP.GE.AND UP0, UPT, UR7, UR4, UPT ;  /* 0x000000040700728c */ /* 0x002fcc000bf06270 */
[----:B------:R-:W-:-:S13]  /*05d0*/  PLOP3.LUT P0, PT, PT, PT, UP0, 0x80, 0x8 ;  /* 0x000000000008781c */ /* 0x000fda0003f0f008 */
[----:B------:R-:W-:Y:S05]  /*05e0*/  @P0 EXIT ;  /* 0x000000000000094d */ /* 0x000fea0003800000 */
[----:B-----5:R-:W-:Y:S01]  /*05f0*/  IMAD.MOV.U32 R73, RZ, RZ, R6 ;  /* 0x000000ffff497224 */ /* 0x020fe200078e0006 */
[----:B------:R-:W-:Y:S01]  /*0600*/  SHF.R.U64 R76, R6, 0x10, R7 ;  /* 0x00000010064c7819 */ /* 0x000fe20000001207 */
[----:B------:R-:W-:Y:S01]  /*0610*/  IMAD.MOV.U32 R5, RZ, RZ, R9 ;  /* 0x000000ffff057224 */ /* 0x000fe200078e0009 */
[----:B------:R-:W-:Y:S01]  /*0620*/  MOV R81, R8 ;  /* 0x0000000800517202 */ /* 0x000fe20000000f00 */
[----:B------:R-:W-:Y:S01]  /*0630*/  IMAD.MOV.U32 R85, RZ, RZ, R10 ;  /* 0x000000ffff557224 */ /* 0x000fe200078e000a */
[----:B------:R-:W-:Y:S01]  /*0640*/  MOV R6, R11 ;  /* 0x0000000b00067202 */ /* 0x000fe20000000f00 */
[----:B------:R-:W-:Y:S01]  /*0650*/  IMAD.MOV.U32 R75, RZ, RZ, R7 ;  /* 0x000000ffff4b7224 */ /* 0x000fe200078e0007 */
[----:B------:R-:W-:Y:S01]  /*0660*/  PRMT R81, R81, 0x5410, R5 ;  /* 0x0000541051517816 */ /* 0x000fe20000000005 */
[----:B------:R-:W-:Y:S01]  /*0670*/  IMAD.HI.U32 R5, R68, -0x2daee0ad, RZ ;  /* 0xd2511f5344057827 */ /* 0x000fe200078e00ff */
[----:B------:R-:W-:-:S03]  /*0680*/  PRMT R85, R85, 0x5410, R6 ;  /* 0x0000541055557816 */ /* 0x000fc60000000006 */
[----:B------:R-:W-:Y:S01]  /*0690*/  HFMA2 R72, -RZ, RZ, 0, 0 ;  /* 0x00000000ff487431 */ /* 0x000fe200000001ff */
[----:B------:R-:W-:Y:S01]  /*06a0*/  SHF.R.U32.HI R77, RZ, 0x10, R7 ;  /* 0x00000010ff4d7819 */ /* 0x000fe20000011607 */
[----:B------:R-:W-:Y:S01]  /*06b0*/  IMAD.HI.U32 R6, R0, -0x326172a9, RZ ;  /* 0xcd9e8d5700067827 */ /* 0x000fe200078e00ff */
[----:B------:R-:W-:Y:S01]  /*06c0*/  SHF.R.U64 R84, R8, 0x10, R9 ;  /* 0x0000001008547819 */ /* 0x000fe20000001209 */
[----:B------:R-:W1:Y:S01]  /*06d0*/  LDCU UR23, c[0x0][0x404] ;  /* 0x00008080ff1777ac */ /* 0x000e620008000800 */
[----:B------:R-:W-:Y:S01]  /*06e0*/  SHF.R.U64 R86, R10, 0x10, R11 ;  /* 0x000000100a567819 */ /* 0x000fe2000000120b */
[----:B------:R-:W-:Y:S01]  /*06f0*/  IMAD.MOV.U32 R87, RZ, RZ, R12 ;  /* 0x000000ffff577224 */ /* 0x000fe200078e000c */
[----:B0-----:R-:W-:Y:S01]  /*0700*/  SHF.R.U32.HI R24, RZ, 0x10, R9 ;  /* 0x00000010ff187819 */ /* 0x001fe20000011609 */
[----:B------:R-:W-:Y:S01]  /*0710*/  IMAD.MOV.U32 R7, RZ, RZ, R13 ;  /* 0x000000ffff077224 */ /* 0x000fe200078e000d */
[----:B------:R-:W-:Y:S01]  /*0720*/  MOV R89, R14 ;  /* 0x0000000e00597202 */ /* 0x000fe20000000f00 */
[----:B------:R-:W-:Y:S01]  /*0730*/  IMAD.MOV.U32 R8, RZ, RZ, R15 ;  /* 0x000000ffff087224 */ /* 0x000fe200078e000f */
[----:B------:R-:W-:Y:S01]  /*0740*/  MOV R9, R17 ;  /* 0x0000001100097202 */ /* 0x000fe20000000f00 */
[----:B------:R-:W-:Y:S01]  /*0750*/  IMAD.MOV.U32 R91, RZ, RZ, R16 ;  /* 0x000000ffff5b7224 */ /* 0x000fe200078e0010 */
[----:B------:R-:W-:Y:S01]  /*0760*/  LOP3.LUT R5, R5, UR15, RZ, 0x3c, !PT ;  /* 0x0000000f05057c12 */ /* 0x000fe2000f8e3cff */
[----:B------:R-:W-:Y:S01]  /*0770*/  IMAD.MOV.U32 R93, RZ, RZ, R18 ;  /* 0x000000ffff5d7224 */ /* 0x000fe200078e0012 */
[----:B------:R-:W-:Y:S01]  /*0780*/  LOP3.LUT R6, R69, UR14, R6, 0x96, !PT ;  /* 0x0000000e45067c12 */ /* 0x000fe2000f8e9606 */
[----:B------:R-:W-:Y:S01]  /*0790*/  IMAD.MOV.U32 R10, RZ, RZ, R19 ;  /* 0x000000ffff0a7224 */ /* 0x000fe200078e0013 */
[----:B------:R-:W-:Y:S01]  /*07a0*/  PRMT R87, R87, 0x5410, R7 ;  /* 0x0000541057577816 */ /* 0x000fe20000000007 */
[----:B------:R-:W-:Y:S01]  /*07b0*/  IMAD.HI.U32 R7, R5, -0x326172a9, RZ ;  /* 0xcd9e8d5705077827 */ /* 0x000fe200078e00ff */
[----:B------:R-:W-:Y:S01]  /*07c0*/  PRMT R89, R89, 0x5410, R8 ;  /* 0x0000541059597816 */ /* 0x000fe20000000008 */
[----:B------:R-:W0:Y:S01]  /*07d0*/  LDCU UR22, c[0x0][0x388] ;  /* 0x00007100ff1677ac */ /* 0x000e220008000800 */
[----:B------:R-:W-:Y:S01]  /*07e0*/  PRMT R91, R91, 0x5410, R9 ;  /* 0x000054105b5b7816 */ /* 0x000fe20000000009 */
[----:B------:R-:W-:Y:S01]  /*07f0*/  IMAD R8, R0, -0x326172a9, RZ ;  /* 0xcd9e8d5700087824 */ /* 0x000fe200078e02ff */
[----:B------:R-:W-:Y:S01]  /*0800*/  PRMT R93, R93, 0x5410, R10 ;  /* 0x000054105d5d7816 */ /* 0x000fe2000000000a */
[----:B------:R-:W-:Y:S01]  /*0810*/  IMAD R10, R68, -0x2daee0ad, RZ ;  /* 0xd2511f53440a7824 */ /* 0x000fe200078e02ff */
[----:B------:R-:W-:Y:S01]  /*0820*/  SHF.R.U32.HI R25, RZ, 0x10, R11 ;  /* 0x00000010ff197819 */ /* 0x000fe2000001160b */
[----:B------:R-:W-:Y:S01]  /*0830*/  IMAD.HI.U32 R9, R6, -0x2daee0ad, RZ ;  /* 0xd2511f5306097827 */ /* 0x000fe200078e00ff */
[----:B------:R-:W-:Y:S01]  /*0840*/  MOV R96, R20 ;  /* 0x0000001400607202 */ /* 0x000fe20000000f00 */
[----:B------:R-:W2:Y:S01]  /*0850*/  LDCU.U8 UR24, c[0x0][0x410] ;  /* 0x00008200ff1877ac */ /* 0x000ea20008000000 */
[----:B------:R-:W-:Y:S01]  /*0860*/  LOP3.LUT R7, R8, UR6, R7, 0x96, !PT ;  /* 0x0000000608077c12 */ /* 0x000fe2000f8e9607 */
[----:B------:R-:W-:Y:S01]  /*0870*/  IMAD.MOV.U32 R11, RZ, RZ, R21 ;  /* 0x000000ffff0b7224 */ /* 0x000fe200078e0015 */
[----:B------:R-:W-:Y:S01]  /*0880*/  LOP3.LUT R9, R10, UR26, R9, 0x96, !PT ;  /* 0x0000001a0a097c12 */ /* 0x000fe2000f8e9609 */
[----:B------:R-:W-:Y:S01]  /*0890*/  IMAD.MOV.U32 R100, RZ, RZ, R22 ;  /* 0x000000ffff647224 */ /* 0x000fe200078e0016 */
[----:B------:R-:W-:Y:S01]  /*08a0*/  SHF.R.U64 R88, R12, 0x10, R13 ;  /* 0x000000100c587819 */ /* 0x000fe2000000120d */
[----:B------:R-:W-:Y:S01]  /*08b0*/  IMAD R8, R5, -0x326172a9, RZ ;  /* 0xcd9e8d5705087824 */ /* 0x000fe200078e02ff */
[----:B------:R-:W-:Y:S01]  /*08c0*/  MOV R12, R23 ;  /* 0x00000017000c7202 */ /* 0x000fe20000000f00 */
[----:B------:R-:W-:Y:S01]  /*08d0*/  IMAD.HI.U32 R5, R9, -0x326172a9, RZ ;  /* 0xcd9e8d5709057827 */ /* 0x000fe200078e00ff */
[----:B------:R-:W-:Y:S01]  /*08e0*/  PRMT R96, R96, 0x5410, R11 ;  /* 0x0000541060607816 */ /* 0x000fe2000000000b */
[----:B------:R-:W3:Y:S01]  /*08f0*/  LDCU UR25, c[0x0][0x400] ;  /* 0x00008000ff1977ac */ /* 0x000ee20008000800 */
[----:B------:R-:W-:Y:S01]  /*0900*/  PRMT R100, R100, 0x5410, R12 ;  /* 0x0000541064647816 */ /* 0x000fe2000000000c */
[----:B------:R-:W-:Y:S01]  /*0910*/  IMAD R11, R6, -0x2daee0ad, RZ ;  /* 0xd2511f53060b7824 */ /* 0x000fe200078e02ff */
[----:B------:R-:W-:Y:S01]  /*0920*/  LOP3.LUT R5, R8, UR27, R5, 0x96, !PT ;  /* 0x0000001b08057c12 */ /* 0x000fe2000f8e9605 */
[----:B------:R-:W-:Y:S01]  /*0930*/  IMAD.HI.U32 R6, R7, -0x2daee0ad, RZ ;  /* 0xd2511f5307067827 */ /* 0x000fe200078e00ff */
[----:B------:R-:W-:Y:S01]  /*0940*/  SHF.R.U64 R103, R50, 0x10, R51 ;  /* 0x0000001032677819 */ /* 0x000fe20000001233 */
[----:B------:R-:W4:Y:S01]  /*0950*/  LDCU.64 UR16, c[0x0][0x408] ;  /* 0x00008100ff1077ac */ /* 0x000f220008000a00 */
[----:B------:R-:W-:Y:S01]  /*0960*/  SHF.R.U64 R104, R52, 0x10, R53 ;  /* 0x0000001034687819 */ /* 0x000fe20000001235 */
[----:B------:R-:W-:Y:S01]  /*0970*/  IMAD.MOV.U32 R10, RZ, RZ, R2 ;  /* 0x000000ffff0a7224 */ /* 0x000fe200078e0002 */
[----:B------:R-:W-:Y:S01]  /*0980*/  LOP3.LUT R6, R11, UR28, R6, 0x96, !PT ;  /* 0x0000001c0b067c12 */ /* 0x000fe2000f8e9606 */
[----:B------:R-:W-:Y:S01]  /*0990*/  IMAD.MOV.U32 R12, RZ, RZ, R3 ;  /* 0x000000ffff0c7224 */ /* 0x000fe200078e0003 */
[----:B------:R-:W-:Y:S01]  /*09a0*/  SHF.R.U32.HI R11, RZ, 0x10, R51 ;  /* 0x00000010ff0b7819 */ /* 0x000fe20000011633 */
[----:B------:R-:W-:Y:S01]  /*09b0*/  IMAD R8, R9, -0x326172a9, RZ ;  /* 0xcd9e8d5709087824 */ /* 0x000fe200078e02ff */
[----:B------:R-:W-:Y:S01]  /*09c0*/  SHF.R.U64 R106, R56, 0x10, R57 ;  /* 0x00000010386a7819 */ /* 0x000fe20000001239 */
[----:B------:R-:W-:Y:S01]  /*09d0*/  IMAD.HI.U32 R9, R5, -0x2daee0ad, RZ ;  /* 0xd2511f5305097827 */ /* 0x000fe200078e00ff */
[----:B------:R-:W-:Y:S01]  /*09e0*/  PRMT R102, R10, 0x5410, R12 ;  /* 0x000054100a667816 */ /* 0x000fe2000000000c */
[----:B------:R-:W0:Y:S01]  /*09f0*/  LDCU.64 UR18, c[0x0][0x3a0] ;  /* 0x00007400ff1277ac */ /* 0x000e220008000a00 */
[----:B------:R-:W-:Y:S01]  /*0a00*/  PRMT R103, R103, 0x5410, R11 ;  /* 0x0000541067677816 */ /* 0x000fe2000000000b */
[----:B------:R-:W-:Y:S01]  /*0a10*/  IMAD R10, R7, -0x2daee0ad, RZ ;  /* 0xd2511f53070a7824 */ /* 0x000fe200078e02ff */
[----:B------:R-:W-:Y:S01]  /*0a20*/  SHF.R.U64 R107, R58, 0x10, R59 ;  /* 0x000000103a6b7819 */ /* 0x000fe2000000123b */
[----:B------:R-:W-:Y:S01]  /*0a30*/  IMAD.HI.U32 R7, R6, -0x326172a9, RZ ;  /* 0xcd9e8d5706077827 */ /* 0x000fe200078e00ff */
[----:B------:R-:W-:Y:S01]  /*0a40*/  SHF.R.U64 R105, R54, 0x10, R55 ;  /* 0x0000001036697819 */ /* 0x000fe20000001237 */
[----:B------:R-:W0:Y:S01]  /*0a50*/  LDCU.64 UR20, c[0x0][0x380] ;  /* 0x00007000ff1477ac */ /* 0x000e220008000a00 */
[----:B------:R-:W-:Y:S01]  /*0a60*/  LOP3.LUT R9, R10, UR8, R9, 0x96, !PT ;  /* 0x000000080a097c12 */ /* 0x000fe2000f8e9609 */
[----:B------:R-:W-:Y:S01]  /*0a70*/  IMAD R11, R5, -0x2daee0ad, RZ ;  /* 0xd2511f53050b7824 */ /* 0x000fe200078e02ff */
[----:B------:R-:W-:Y:S01]  /*0a80*/  LOP3.LUT R7, R8, UR29, R7, 0x96, !PT ;  /* 0x0000001d08077c12 */ /* 0x000fe2000f8e9607 */
[----:B------:R-:W-:Y:S01]  /*0a90*/  IMAD R6, R6, -0x326172a9, RZ ;  /* 0xcd9e8d5706067824 */ /* 0x000fe200078e02ff */
[----:B------:R-:W-:Y:S01]  /*0aa0*/  SHF.R.U32.HI R10, RZ, 0x10, R53 ;  /* 0x00000010ff0a7819 */ /* 0x000fe20000011635 */
[----:B------:R-:W-:Y:S01]  /*0ab0*/  IMAD.HI.U32 R5, R9, -0x326172a9, RZ ;  /* 0xcd9e8d5709057827 */ /* 0x000fe200078e00ff */
[----:B------:R-:W-:Y:S01]  /*0ac0*/  SHF.R.U32.HI R12, RZ, 0x10, R55 ;  /* 0x00000010ff0c7819 */ /* 0x000fe20000011637 */
[----:B------:R-:W-:Y:S01]  /*0ad0*/  UPLOP3.LUT UP1, UPT, UPT, UPT, UPT, 0x40, 0x4 ;  /* 0x000000000004789c */ /* 0x000fe20003f2e870 */
        /* <DEDUP_REMOVED lines=9> */
[----:B------:R-:W-:Y:S02]  /*0b70*/  SHF.R.U64 R108, R60, 0x10, R61 ;  /* 0x000000103c6c7819 */ /* 0x000fe4000000123d */
[----:B------:R-:W-:Y:S01]  /*0b80*/  PRMT R106, R106, 0x5410, R11 ;  /* 0x000054106a6a7816 */ /* 0x000fe2000000000b */
[----:B------:R-:W-:Y:S01]  /*0b90*/  IMAD.HI.U32 R6, R8, -0x326172a9, RZ ;  /* 0xcd9e8d5708067827 */ /* 0x000fe200078e00ff */
[----:B------:R-:W-:-:S02]  /*0ba0*/  LOP3.LUT R7, R10, UR32, R7, 0x96, !PT ;  /* 0x000000200a077c12 */ /* 0x000fc4000f8e9607 */
[----:B------:R-:W-:Y:S01]  /*0bb0*/  SHF.R.U32.HI R11, RZ, 0x10, R59 ;  /* 0x00000010ff0b7819 */ /* 0x000fe2000001163b */
[----:B------:R-:W-:Y:S01]  /*0bc0*/  IMAD R10, R5, -0x2daee0ad, RZ ;  /* 0xd2511f53050a7824 */ /* 0x000fe200078e02ff */
[----:B------:R-:W-:Y:S01]  /*0bd0*/  LOP3.LUT R6, R9, UR31, R6, 0x96, !PT ;  /* 0x0000001f09067c12 */ /* 0x000fe2000f8e9606 */
[----:B------:R-:W-:Y:S01]  /*0be0*/  IMAD R8, R8, -0x326172a9, RZ ;  /* 0xcd9e8d5708087824 */ /* 0x000fe200078e02ff */
[----:B------:R-:W-:Y:S01]  /*0bf0*/  PRMT R107, R107, 0x5410, R11 ;  /* 0x000054106b6b7816 */ /* 0x000fe2000000000b */
[----:B------:R-:W-:Y:S01]  /*0c00*/  IMAD.HI.U32 R5, R7, -0x326172a9, RZ ;  /* 0xcd9e8d5707057827 */ /* 0x000fe200078e00ff */
[----:B------:R-:W-:Y:S02]  /*0c10*/  SHF.R.U32.HI R12, RZ, 0x10, R61 ;  /* 0x00000010ff0c7819 */ /* 0x000fe4000001163d */
[----:B------:R-:W-:Y:S01]  /*0c20*/  SHF.R.U64 R109, R62, 0x10, R63 ;  /* 0x000000103e6d7819 */ /* 0x000fe2000000123f */
        /* <DEDUP_REMOVED lines=16> */
[--C-:B------:R-:W-:Y:S01]  /*0d30*/  SHF.R.U64 R92, R16, 0x10, R17.reuse ;  /* 0x00000010105c7819 */ /* 0x100fe20000001211 */
[----:B------:R-:W-:Y:S01]  /*0d40*/  IMAD.HI.U32 R7, R8, -0x326172a9, RZ ;  /* 0xcd9e8d5708077827 */ /* 0x000fe200078e00ff */
[----:B------:R-:W-:Y:S02]  /*0d50*/  SHF.R.U32.HI R15, RZ, 0x10, R17 ;  /* 0x00000010ff0f7819 */ /* 0x000fe40000011611 */
[----:B------:R-:W-:Y:S01]  /*0d60*/  SHF.R.U64 R95, R18, 0x10, R19 ;  /* 0x00000010125f7819 */ /* 0x000fe20000001213 */
[----:B------:R-:W-:Y:S01]  /*0d70*/  IMAD.HI.U32 R5, R6, -0x2daee0ad, RZ ;  /* 0xd2511f5306057827 */ /* 0x000fe200078e00ff */
[----:B------:R-:W-:-:S02]  /*0d80*/  LOP3.LUT R7, R10, UR36, R7, 0x96, !PT ;  /* 0x000000240a077c12 */ /* 0x000fc4000f8e9607 */
[----:B------:R-:W-:Y:S01]  /*0d90*/  SHF.R.U32.HI R13, RZ, 0x10, R13 ;  /* 0x00000010ff0d7819 */ /* 0x000fe2000001160d */
[----:B------:R-:W-:Y:S01]  /*0da0*/  IMAD R8, R8, -0x326172a9, RZ ;  /* 0xcd9e8d5708087824 */ /* 0x000fe200078e02ff */
[----:B------:R-:W-:Y:S01]  /*0db0*/  LOP3.LUT R5, R12, UR11, R5, 0x96, !PT ;  /* 0x0000000b0c057c12 */ /* 0x000fe2000f8e9605 */
[----:B------:R-:W-:Y:S01]  /*0dc0*/  IMAD R9, R6, -0x2daee0ad, RZ ;  /* 0xd2511f5306097824 */ /* 0x000fe200078e02ff */
[----:B------:R-:W-:Y:S01]  /*0dd0*/  SHF.R.U32.HI R16, RZ, 0x10, R19 ;  /* 0x00000010ff107819 */ /* 0x000fe20000011613 */
[----:B------:R-:W-:Y:S01]  /*0de0*/  IMAD.HI.U32 R70, R7, -0x2daee0ad, RZ ;  /* 0xd2511f5307467827 */ /* 0x000fe200078e00ff */
[--C-:B------:R-:W-:Y:S01]  /*0df0*/  SHF.R.U64 R98, R20, 0x10, R21.reuse ;  /* 0x0000001014627819 */ /* 0x100fe20000001215 */
[----:B------:R-:W0:Y:S01]  /*0e00*/  LDCU.128 UR8, c[0x0][0x3f0] ;  /* 0x00007e00ff0877ac */ /* 0x000e220008000c00 */
[----:B------:R-:W-:Y:S01]  /*0e10*/  SHF.R.U32.HI R17, RZ, 0x10, R21 ;  /* 0x00000010ff117819 */ /* 0x000fe20000011615 */
[----:B------:R-:W-:Y:S01]  /*0e20*/  IMAD.HI.U32 R71, R5, -0x326172a9, RZ ;  /* 0xcd9e8d5705477827 */ /* 0x000fe200078e00ff */
[----:B------:R-:W-:-:S02]  /*0e30*/  SHF.R.U64 R101, R22, 0x10, R23 ;  /* 0x0000001016657819 */ /* 0x000fc40000001217 */
[----:B------:R-:W-:Y:S01]  /*0e40*/  SHF.R.U32.HI R18, RZ, 0x10, R23 ;  /* 0x00000010ff127819 */ /* 0x000fe20000011617 */
[----:B------:R-:W-:Y:S01]  /*0e50*/  IMAD R78, R7, -0x2daee0ad, RZ ;  /* 0xd2511f53074e7824 */ /* 0x000fe200078e02ff */
[--C-:B------:R-:W-:Y:S01]  /*0e60*/  SHF.R.U64 R110, R64, 0x10, R65.reuse ;  /* 0x00000010406e7819 */ /* 0x100fe20000001241 */
[----:B------:R-:W-:Y:S01]  /*0e70*/  IMAD R74, R5, -0x326172a9, RZ ;  /* 0xcd9e8d57054a7824 */ /* 0x000fe200078e02ff */
[----:B------:R-:W-:Y:S02]  /*0e80*/  SHF.R.U32.HI R11, RZ, 0x10, R65 ;  /* 0x00000010ff0b7819 */ /* 0x000fe40000011641 */
[--C-:B------:R-:W-:Y:S02]  /*0e90*/  SHF.R.U64 R111, R66, 0x10, R67.reuse ;  /* 0x00000010426f7819 */ /* 0x100fe40000001243 */
[----:B------:R-:W-:Y:S02]  /*0ea0*/  SHF.R.U32.HI R10, RZ, 0x10, R67 ;  /* 0x00000010ff0a7819 */ /* 0x000fe40000011643 */
        /* <DEDUP_REMOVED lines=14> */
[----:B------:R-:W-:Y:S02]  /*0f90*/  LOP3.LUT R70, R9, UR38, R70, 0x96, !PT ;  /* 0x0000002609467c12 */ /* 0x000fe4000f8e9646 */
[----:B------:R-:W-:Y:S02]  /*0fa0*/  LOP3.LUT R71, R8, UR37, R71, 0x96, !PT ;  /* 0x0000002508477c12 */ /* 0x000fe4000f8e9647 */
[----:B01234-:R-:W-:-:S07]  /*0fb0*/  LOP3.LUT R79, R4, 0x3, RZ, 0xc0, !PT ;  /* 0x00000003044f7812 */ /* 0x01ffce00078ec0ff */
.L_x_28676:
[----:B------:R-:W-:-:S06]  /*0fc0*/  UIMAD.WIDE UR4, UR7, 0x4, UR8 ;  /* 0x00000004070478a5 */ /* 0x000fcc000f8e0208 */
[----:B0--3--:R-:W-:Y:S02]  /*0fd0*/  IMAD.U32 R82, RZ, RZ, UR4 ;  /* 0x00000004ff527e24 */ /* 0x009fe4000f8e00ff */
[----:B------:R-:W-:-:S05]  /*0fe0*/  IMAD.U32 R83, RZ, RZ, UR5 ;  /* 0x00000005ff537e24 */ /* 0x000fca000f8e00ff */
[----:B------:R-:W2:Y:S01]  /*0ff0*/  LDG.E R82, desc[UR12][R82.64] ;  /* 0x0000000c52527981 */ /* 0x000ea2000c1e1900 */
[----:B------:R-:W-:-:S06]  /*1000*/  UIMAD.WIDE UR4, UR7, 0x4, UR10 ;  /* 0x00000004070478a5 */ /* 0x000fcc000f8e020a */
[----:B------:R-:W-:Y:S01]  /*1010*/  IMAD.U32 R11, RZ, RZ, UR5 ;  /* 0x00000005ff0b7e24 */ /* 0x000fe2000f8e00ff */
[----:B--2---:R-:W-:-:S13]  /*1020*/  ISETP.GE.AND P0, PT, R82, 0x1, PT ;  /* 0x000000015200780c */ /* 0x004fda0003f06270 */
[----:B------:R-:W-:Y:S01]  /*1030*/  @P0 IADD3 R10, PT, PT, R82, -0x1, RZ ;  /* 0xffffffff520a0810 */ /* 0x000fe20007ffe0ff */
[----:B------:R-:W0:Y:S04]  /*1040*/  @P0 LDC.64 R8, c[0x0][0x390] ;  /* 0x0000e400ff080b82 */ /* 0x000e280000000a00 */
[----:B------:R-:W-:Y:S02]  /*1050*/  @P0 IMAD R12, R10, UR22, RZ ;  /* 0x000000160a0c0c24 */ /* 0x000fe4000f8e02ff */
[----:B------:R-:W-:-:S03]  /*1060*/  IMAD.U32 R10, RZ, RZ, UR4 ;  /* 0x00000004ff0a7e24 */ /* 0x000fc6000f8e00ff */
[----:B------:R-:W-:-:S03]  /*1070*/  @P0 SHF.R.S32.HI R13, RZ, 0x1f, R12 ;  /* 0x0000001fff0d0819 */ /* 0x000fc6000001140c */
[----:B------:R-:W2:Y:S01]  /*1080*/  LDG.E R10, desc[UR12][R10.64] ;  /* 0x0000000c0a0a7981 */ /* 0x000ea2000c1e1900 */
[----:B------:R-:W-:Y:S01]  /*1090*/  @P0 LEA.HI R13, R13, R12, RZ, 0x2 ;  /* 0x0000000c0d0d0211 */ /* 0x000fe200078f10ff */
[----:B------:R-:W-:Y:S01]  /*10a0*/  UIMAD UR4, UR7, UR22, URZ ;  /* 0x00000016070472a4 */ /* 0x000fe2000f8e02ff */
[----:B------:R-:W-:Y:S01]  /*10b0*/  MOV R44, RZ ;  /* 0x000000ff002c7202 */ /* 0x000fe20000000f00 */
[----:B------:R-:W-:Y:S01]  /*10c0*/  UISETP.NE.U32.AND UP0, UPT, UR18, URZ, UPT ;  /* 0x000000ff1200728c */ /* 0x000fe2000bf05070 */
[----:B------:R-:W-:Y:S01]  /*10d0*/  @P0 LEA.HI.SX32 R44, R13, R80, 0x1e ;  /* 0x000000500d2c0211 */ /* 0x000fe200078ff2ff */
[----:B------:R-:W-:Y:S02]  /*10e0*/  USHF.R.S32.HI UR5, URZ, 0x1f, UR4 ;  /* 0x0000001fff057899 */ /* 0x000fe40008011404 */
[----:B------:R-:W-:Y:S02]  /*10f0*/  UISETP.NE.AND.EX UP0, UPT, UR19, URZ, UPT, UP0 ;  /* 0x000000ff1300728c */ /* 0x000fe4000bf05300 */
[----:B------:R-:W-:Y:S01]  /*1100*/  ULEA.HI UR5, UR5, UR4, URZ, 0x2 ;  /* 0x0000000405057291 */ /* 0x000fe2000f8f10ff */
[----:B0-----:R-:W-:-:S05]  /*1110*/  @P0 IMAD.WIDE.U32 R8, R44, 0x10, R8 ;  /* 0x000000102c080825 */ /* 0x001fca00078e0008 */
[----:B------:R0:W5:Y:S01]  /*1120*/  @P0 LDG.E.128 R4, desc[UR12][R8.64] ;  /* 0x0000000c08040981 */ /* 0x000162000c1e1d00 */
[----:B------:R-:W-:Y:S02]  /*1130*/  UIADD3 UR39, UPT, UPT, UR15, 0x1fd5c5a3, URZ ;  /* 0x1fd5c5a30f277890 */ /* 0x000fe4000fffe0ff */
[----:B------:R-:W-:Y:S02]  /*1140*/  UIADD3 UR40, UPT, UPT, UR15, -0x126145ec, URZ ;  /* 0xed9eba140f287890 */ /* 0x000fe4000fffe0ff */
[----:B------:R-:W-:Y:S02]  /*1150*/  UIADD3 UR41, UPT, UPT, UR15, -0x24c28bd8, URZ ;  /* 0xdb3d74280f297890 */ /* 0x000fe4000fffe0ff */
[----:B------:R-:W-:Y:S02]  /*1160*/  UIADD3 UR4, UPT, UPT, UR14, -0x61c88647, URZ ;  /* 0x9e3779b90e047890 */ /* 0x000fe4000fffe0ff */
[----:B------:R-:W-:Y:S01]  /*1170*/  UIADD3 UR42, UPT, UPT, UR15, 0x32370b8f, URZ ;  /* 0x32370b8f0f2a7890 */ /* 0x000fe2000fffe0ff */
[----:B0-----:R-:W-:-:S05]  /*1180*/  IMAD.U32 R9, RZ, RZ, UR5 ;  /* 0x00000005ff097e24 */ /* 0x001fca000f8e00ff */
[----:B------:R-:W-:Y:S02]  /*1190*/  LEA.HI.SX32 R80, R9, R80, 0x1e ;  /* 0x0000005009507211 */ /* 0x000fe400078ff2ff */
[----:B--2---:R-:W-:Y:S01]  /*11a0*/  R2UR UR6, R10 ;  /* 0x000000000a0672ca */ /* 0x004fe200000e0000 */
[----:B------:R-:W-:-:S14]  /*11b0*/  BRA.U !UP0, `(.L_x_28332) ;  /* 0x0000001508387547 */ /* 0x000fdc000b800000 */
[----:B------:R-:W0:Y:S02]  /*11c0*/  LDC.64 R8, c[0x0][0x3a0] ;  /* 0x0000e800ff087b82 */ /* 0x000e240000000a00 */
[----:B0-----:R-:W-:-:S05]  /*11d0*/  IMAD.WIDE.U32 R8, R80, 0x10, R8 ;  /* 0x0000001050087825 */ /* 0x001fca00078e0008 */
        /* <DEDUP_REMOVED lines=20> */
.L_x_28335:
        /* <DEDUP_REMOVED lines=12> */
.L_x_28336:
        /* <DEDUP_REMOVED lines=42> */
.L_x_28334:
[----:B------:R-:W-:Y:S01]  /*1680*/  I2FP.F32.U32 R8, R8 ;  /* 0x0000000800087245 */ /* 0x000fe20000201000 */
[----:B------:R-:W-:Y:S02]  /*1690*/  IMAD.MOV.U32 R11, RZ, RZ, 0x2f800000 ;  /* 0x2f800000ff0b7424 */ /* 0x000fe400078e00ff */
[----:B-----5:R-:W-:Y:S02]  /*16a0*/  FMUL.FTZ R9, R4, UR17 ;  /* 0x0000001104097c20 */ /* 0x020fe40008410000 */
[----:B------:R-:W-:Y:S02]  /*16b0*/  FFMA.FTZ R8, R8, R11, 1.1641532182693481445e-10 ;  /* 0x2f00000008087423 */ /* 0x000fe4000001000b */
[----:B------:R-:W-:-:S03]  /*16c0*/  FMUL.FTZ R9, R9, UR16 ;  /* 0x0000001009097c20 */ /* 0x000fc60008410000 */
[----:B------:R-:W-:-:S04]  /*16d0*/  FSETP.GTU.FTZ.AND P2, PT, R8, UR23, PT ;  /* 0x0000001708007c0b */ /* 0x000fc8000bf5c000 */
[----:B------:R-:W-:Y:S02]  /*16e0*/  FSEL R9, R9, RZ, !P2 ;  /* 0x000000ff09097208 */ /* 0x000fe40005000000 */
[----:B------:R-:W-:-:S03]  /*16f0*/  SEL R8, RZ, 0x1, P2 ;  /* 0x00000001ff087807 */ /* 0x000fc60001000000 */
[----:B------:R-:W-:Y:S01]  /*1700*/  FADD.FTZ R24, R24, R9 ;  /* 0x0000000918187221 */ /* 0x000fe20000010000 */
[----:B------:R-:W-:-:S07]  /*1710*/  PRMT R73, R8, 0x7610, R73 ;  /* 0x0000761008497816 */ /* 0x000fce0000000049 */
.L_x_28333:
        /* <DEDUP_REMOVED lines=18> */
.L_x_28339:
        /* <DEDUP_REMOVED lines=12> */
.L_x_28340:
        /* <DEDUP_REMOVED lines=43> */
.L_x_28338:
        /* <DEDUP_REMOVED lines=10> */
.L_x_28337:
        /* <DEDUP_REMOVED lines=18> */
.L_x_28343:
        /* <DEDUP_REMOVED lines=12> */
.L_x_28344:
        /* <DEDUP_REMOVED lines=42> */
.L_x_28342:
        /* <DEDUP_REMOVED lines=10> */
.L_x_28341:
        /* <DEDUP_REMOVED lines=18> */
.L_x_28347:
        /* <DEDUP_REMOVED lines=12> */
.L_x_28348:
        /* <DEDUP_REMOVED lines=42> */
.L_x_28346:
[----:B------:R-:W-:Y:S01]  /*25f0*/  I2FP.F32.U32 R8, R8 ;  /* 0x0000000800087245 */ /* 0x000fe20000201000 */
[----:B------:R-:W-:Y:S02]  /*2600*/  HFMA2 R11, -RZ, RZ, 0.1171875, 0 ;  /* 0x2f800000ff0b7431 */ /* 0x000fe400000001ff */
[----:B-----5:R-:W-:-:S03]  /*2610*/  FMUL.FTZ R9, R7, UR17 ;  /* 0x0000001107097c20 */ /* 0x020fc60008410000 */
[----:B------:R-:W-:Y:S01]  /*2620*/  FFMA.FTZ R8, R8, R11, 1.1641532182693481445e-10 ;  /* 0x2f00000008087423 */ /* 0x000fe2000001000b */
[----:B------:R-:W-:-:S04]  /*2630*/  FMUL.FTZ R9, R9, UR16 ;  /* 0x0000001009097c20 */ /* 0x000fc80008410000 */
[----:B------:R-:W-:-:S04]  /*2640*/  FSETP.GTU.FTZ.AND P1, PT, R8, UR23, PT ;  /* 0x0000001708007c0b */ /* 0x000fc8000bf3c000 */
[----:B------:R-:W-:Y:S02]  /*2650*/  FSEL R10, R9, RZ, !P1 ;  /* 0x000000ff090a7208 */ /* 0x000fe40004800000 */
[----:B------:R-:W-:-:S03]  /*2660*/  SEL R8, RZ, 0x1, P1 ;  /* 0x00000001ff087807 */ /* 0x000fc60000800000 */
[----:B------:R-:W-:Y:S01]  /*2670*/  FADD.FTZ R27, R27, R10 ;  /* 0x0000000a1b1b7221 */ /* 0x000fe20000010000 */
[----:B------:R-:W-:Y:S01]  /*2680*/  PRMT R77, R8, 0x7610, R77 ;  /* 0x00007610084d7816 */ /* 0x000fe2000000004d */
[----:B------:R-:W-:Y:S06]  /*2690*/  BRA `(.L_x_28345) ;  /* 0x0000001000fc7947 */ /* 0x000fec0003800000 */
.L_x_28332:
        /* <DEDUP_REMOVED lines=19> */
.L_x_28351:
        /* <DEDUP_REMOVED lines=12> */
.L_x_28352:
        /* <DEDUP_REMOVED lines=42> */
.L_x_28350:
        /* <DEDUP_REMOVED lines=9> */
.L_x_28349:
        /* <DEDUP_REMOVED lines=15> */
.L_x_28355:
        /* <DEDUP_REMOVED lines=12> */
.L_x_28356:
        /* <DEDUP_REMOVED lines=43> */
.L_x_28354:
        /* <DEDUP_REMOVED lines=9> */
.L_x_28353:
        /* <DEDUP_REMOVED lines=15> */
.L_x_28359:
        /* <DEDUP_REMOVED lines=12> */
.L_x_28360:
        /* <DEDUP_REMOVED lines=43> */
.L_x_28358:
        /* <DEDUP_REMOVED lines=9> */
.L_x_28357:
        /* <DEDUP_REMOVED lines=15> */
.L_x_28362:
        /* <DEDUP_REMOVED lines=12> */
.L_x_28363:
        /* <DEDUP_REMOVED lines=43> */
.L_x_28361:
        /* <DEDUP_REMOVED lines=9> */
.L_x_28345:
[----:B------:R-:W0:Y:S01]  /*3a90*/  LDC.64 R112, c[0x0][0x3a8] ;  /* 0x0000ea00ff707b82 */ /* 0x000e220000000a00 */
[----:B------:R-:W-:Y:S01]  /*3aa0*/  IADD3 R16, PT, PT, R44, 0x80, RZ ;  /* 0x000000802c107810 */ /* 0x000fe20007ffe0ff */
[----:B0-----:R-:W-:-:S05]  /*3ab0*/  IMAD.WIDE.U32 R8, R80, 0x10, R112 ;  /* 0x0000001050087825 */ /* 0x001fca00078e0070 */
[----:B-----5:R0:W-:Y:S01]  /*3ac0*/  STG.E.128 desc[UR12][R8.64], R24 ;  /* 0x0000001808007986 */ /* 0x0201e2000c101d0c */
[----:B------:R-:W-:Y:S05]  /*3ad0*/  @!P0 BRA `(.L_x_28364) ;  /* 0x00000000002c8947 */ /* 0x000fea0003800000 */
[----:B0-----:R-:W0:Y:S01]  /*3ae0*/  LDC.64 R8, c[0x0][0x3b0] ;  /* 0x0000ec00ff087b82 */ /* 0x001e220000000a00 */
[----:B------:R-:W-:Y:S01]  /*3af0*/  IMAD.U32 R11, R76, 0x10000, RZ ;  /* 0x000100004c0b7824 */ /* 0x000fe200078e00ff */
[----:B------:R-:W-:Y:S02]  /*3b00*/  LOP3.LUT R10, R77, 0xffff, RZ, 0xc0, !PT ;  /* 0x0000ffff4d0a7812 */ /* 0x000fe400078ec0ff */
[----:B------:R-:W-:Y:S02]  /*3b10*/  LOP3.LUT R13, R75, 0xff, RZ, 0xc0, !PT ;  /* 0x000000ff4b0d7812 */ /* 0x000fe400078ec0ff */
[----:B------:R-:W-:-:S05]  /*3b20*/  LOP3.LUT R11, R11, 0xff0000, RZ, 0xc0, !PT ;  /* 0x00ff00000b0b7812 */ /* 0x000fca00078ec0ff */
[----:B------:R-:W-:Y:S01]  /*3b30*/  IMAD R10, R10, 0x1000000, R11 ;  /* 0x010000000a0a7824 */ /* 0x000fe200078e020b */
[----:B------:R-:W-:-:S04]  /*3b40*/  LOP3.LUT R11, R73, 0xff, RZ, 0xc0, !PT ;  /* 0x000000ff490b7812 */ /* 0x000fc800078ec0ff */
[----:B------:R-:W-:-:S05]  /*3b50*/  LEA R10, R13, R10, 0x8 ;  /* 0x0000000a0d0a7211 */ /* 0x000fca00078e40ff */
[----:B------:R-:W-:Y:S02]  /*3b60*/  IMAD.IADD R11, R10, 0x1, R11 ;  /* 0x000000010a0b7824 */ /* 0x000fe400078e020b */
[----:B0-----:R-:W-:-:S05]  /*3b70*/  IMAD.WIDE.U32 R8, R44, 0x4, R8 ;  /* 0x000000042c087825 */ /* 0x001fca00078e0008 */
[----:B------:R1:W-:Y:S02]  /*3b80*/  STG.E desc[UR12][R8.64], R11 ;  /* 0x0000000b08007986 */ /* 0x0003e4000c10190c */
.L_x_28364:
[----:B------:R-:W-:Y:S05]  /*3b90*/  @!P0 BRA `(.L_x_28365) ;  /* 0x00000000000c8947 */ /* 0x000fea0003800000 */
[----:B------:R-:W2:Y:S02]  /*3ba0*/  LDC.64 R4, c[0x0][0x390] ;  /* 0x0000e400ff047b82 */ /* 0x000ea40000000a00 */
[----:B--2---:R-:W-:-:S06]  /*3bb0*/  IMAD.WIDE.U32 R4, R16, 0x10, R4 ;  /* 0x0000001010047825 */ /* 0x004fcc00078e0004 */
[----:B------:R-:W5:Y:S02]  /*3bc0*/  LDG.E.128 R4, desc[UR12][R4.64] ;  /* 0x0000000c04047981 */ /* 0x000f64000c1e1d00 */
.L_x_28365:
[----:B------:R-:W-:Y:S01]  /*3bd0*/  VIADD R18, R80, 0x80 ;  /* 0x0000008050127836 */ /* 0x000fe20000000000 */
[----:B------:R-:W-:Y:S06]  /*3be0*/  BRA.U !UP0, `(.L_x_28366) ;  /* 0x0000001508407547 */ /* 0x000fec000b800000 */
[----:B01----:R-:W0:Y:S02]  /*3bf0*/  LDC.64 R8, c[0x0][0x3a0] ;  /* 0x0000e800ff087b82 */ /* 0x003e240000000a00 */
[----:B0-----:R-:W-:-:S06]  /*3c00*/  IMAD.WIDE.U32 R8, R18, 0x10, R8 ;  /* 0x0000001012087825 */ /* 0x001fcc00078e0008 */
[----:B------:R-:W5:Y:S01]  /*3c10*/  LDG.E.128 R8, desc[UR12][R8.64] ;  /* 0x0000000c08087981 */ /* 0x000f62000c1e1d00 */
[----:B------:R-:W-:-:S13]  /*3c20*/  ISETP.GT.AND P1, PT, R82, RZ, PT ;  /* 0x000000ff5200720c */ /* 0x000fda0003f24270 */
        /* <DEDUP_REMOVED lines=18> */
.L_x_28369:
        /* <DEDUP_REMOVED lines=12> */
.L_x_28370:
        /* <DEDUP_REMOVED lines=43> */
.L_x_28368:
        /* <DEDUP_REMOVED lines=10> */
.L_x_28367:
        /* <DEDUP_REMOVED lines=18> */
.L_x_28373:
        /* <DEDUP_REMOVED lines=12> */
.L_x_28374:
        /* <DEDUP_REMOVED lines=43> */
.L_x_28372:
        /* <DEDUP_REMOVED lines=9> */
[----:B------:R-:W-:-:S07]  /*4680*/  PRMT R75, R13, 0x7610, R75 ;  /* 0x000076100d4b7816 */ /* 0x000fce000000004b */
.L_x_28371:
        /* <DEDUP_REMOVED lines=18> */
.L_x_28377:
        /* <DEDUP_REMOVED lines=12> */
.L_x_28378:
        /* <DEDUP_REMOVED lines=43> */
.L_x_28376:
        /* <DEDUP_REMOVED lines=10> */
.L_x_28375:
        /* <DEDUP_REMOVED lines=18> */
.L_x_28381:
        /* <DEDUP_REMOVED lines=12> */
.L_x_28382:
        /* <DEDUP_REMOVED lines=42> */
.L_x_28380:
        /* <DEDUP_REMOVED lines=11> */
.L_x_28366:
[----:B------:R-:W-:Y:S01]  /*50f0*/  IMAD.MOV.U32 R10, RZ, RZ, R12 ;  /* 0x000000ffff0a7224 */ /* 0x000fe200078e000c */
        /* <DEDUP_REMOVED lines=18> */
.L_x_28385:
        /* <DEDUP_REMOVED lines=12> */
.L_x_28386:
        /* <DEDUP_REMOVED lines=42> */
.L_x_28384:
        /* <DEDUP_REMOVED lines=9> */
.L_x_28383:
        /* <DEDUP_REMOVED lines=15> */
.L_x_28389:
        /* <DEDUP_REMOVED lines=12> */
.L_x_28390:
        /* <DEDUP_REMOVED lines=43> */
.L_x_28388:
        /* <DEDUP_REMOVED lines=9> */
.L_x_28387:
        /* <DEDUP_REMOVED lines=15> */
.L_x_28393:
        /* <DEDUP_REMOVED lines=12> */
.L_x_28394:
        /* <DEDUP_REMOVED lines=43> */
.L_x_28392:
        /* <DEDUP_REMOVED lines=9> */
.L_x_28391:
        /* <DEDUP_REMOVED lines=15> */
.L_x_28396:
        /* <DEDUP_REMOVED lines=12> */
.L_x_28397:
        /* <DEDUP_REMOVED lines=43> */
.L_x_28395:
        /* <DEDUP_REMOVED lines=9> */
.L_x_28379:
[----:B------:R-:W-:-:S05]  /*64e0*/  IMAD.WIDE.U32 R18, R18, 0x10, R112 ;  /* 0x0000001012127825 */ /* 0x000fca00078e0070 */
[----:B-----5:R0:W-:Y:S02]  /*64f0*/  STG.E.128 desc[UR12][R18.64], R8 ;  /* 0x0000000812007986 */ /* 0x0201e4000c101d0c */
[----:B0-----:R-:W-:Y:S01]  /*6500*/  IADD3 R18, PT, PT, R44, 0x100, RZ ;  /* 0x000001002c127810 */ /* 0x001fe20007ffe0ff */
[----:B------:R-:W-:Y:S06]  /*6510*/  @!P0 BRA `(.L_x_28398) ;  /* 0x00000000002c8947 */ /* 0x000fec0003800000 */
[----:B------:R-:W0:Y:S01]  /*6520*/  LDC.64 R12, c[0x0][0x3b0] ;  /* 0x0000ec00ff0c7b82 */ /* 0x000e220000000a00 */
        /* <DEDUP_REMOVED lines=10> */
.L_x_28398:
[----:B------:R-:W-:Y:S05]  /*65d0*/  @!P0 BRA `(.L_x_28399) ;  /* 0x00000000000c8947 */ /* 0x000fea0003800000 */
[----:B------:R-:W1:Y:S02]  /*65e0*/  LDC.64 R4, c[0x0][0x390] ;  /* 0x0000e400ff047b82 */ /* 0x000e640000000a00 */
[----:B-1----:R-:W-:-:S06]  /*65f0*/  IMAD.WIDE.U32 R4, R18, 0x10, R4 ;  /* 0x0000001012047825 */ /* 0x002fcc00078e0004 */
[----:B------:R-:W5:Y:S02]  /*6600*/  LDG.E.128 R4, desc[UR12][R4.64] ;  /* 0x0000000c04047981 */ /* 0x000f64000c1e1d00 */
.L_x_28399:
[----:B------:R-:W-:Y:S01]  /*6610*/  VIADD R19, R80, 0x100 ;  /* 0x0000010050137836 */ /* 0x000fe20000000000 */
[----:B------:R-:W-:Y:S06]  /*6620*/  BRA.U !UP0, `(.L_x_28400) ;  /* 0x00000015083c7547 */ /* 0x000fec000b800000 */
[----:B0-----:R-:W0:Y:S02]  /*6630*/  LDC.64 R12, c[0x0][0x3a0] ;  /* 0x0000e800ff0c7b82 */ /* 0x001e240000000a00 */
        /* <DEDUP_REMOVED lines=21> */
.L_x_28403:
        /* <DEDUP_REMOVED lines=12> */
.L_x_28404:
        /* <DEDUP_REMOVED lines=42> */
.L_x_28402:
        /* <DEDUP_REMOVED lines=10> */
.L_x_28401:
        /* <DEDUP_REMOVED lines=18> */
.L_x_28407:
        /* <DEDUP_REMOVED lines=12> */
.L_x_28408:
        /* <DEDUP_REMOVED lines=43> */
.L_x_28406:
        /* <DEDUP_REMOVED lines=10> */
.L_x_28405:
        /* <DEDUP_REMOVED lines=18> */
.L_x_28411:
        /* <DEDUP_REMOVED lines=12> */
.L_x_28412:
        /* <DEDUP_REMOVED lines=42> */
.L_x_28410:
        /* <DEDUP_REMOVED lines=10> */
.L_x_28409:
        /* <DEDUP_REMOVED lines=18> */
.L_x_28415:
        /* <DEDUP_REMOVED lines=12> */
.L_x_28416:
        /* <DEDUP_REMOVED lines=43> */
.L_x_28414:
        /* <DEDUP_REMOVED lines=9> */
[----:B------:R-:W-:Y:S01]  /*7b00*/  PRMT R77, R16, 0x7610, R77 ;  /* 0x00007610104d7816 */ /* 0x000fe2000000004d */
[----:B------:R-:W-:Y:S06]  /*7b10*/  BRA `(.L_x_28413) ;  /* 0x0000001400007947 */ /* 0x000fec0003800000 */
.L_x_28400:
[----:B------:R-:W-:Y:S01]  /*7b20*/  MOV R14, R17 ;  /* 0x00000011000e7202 */ /* 0x000fe20000000f00 */
[----:B------:R-:W-:Y:S02]  /*7b30*/  IMAD.MOV.U32 R29, RZ, RZ, R22 ;  /* 0x000000ffff1d7224 */ /* 0x000fe400078e0016 */
[----:B0-----:R-:W-:Y:S01]  /*7b40*/  IMAD.MOV.U32 R12, RZ, RZ, RZ ;  /* 0x000000ffff0c7224 */ /* 0x001fe200078e00ff */
        /* <DEDUP_REMOVED lines=16> */
.L_x_28419:
        /* <DEDUP_REMOVED lines=12> */
.L_x_28420:
        /* <DEDUP_REMOVED lines=43> */
.L_x_28418:
        /* <DEDUP_REMOVED lines=9> */
.L_x_28417:
        /* <DEDUP_REMOVED lines=15> */
.L_x_28423:
        /* <DEDUP_REMOVED lines=12> */
.L_x_28424:
        /* <DEDUP_REMOVED lines=43> */
.L_x_28422:
        /* <DEDUP_REMOVED lines=9> */
.L_x_28421:
        /* <DEDUP_REMOVED lines=15> */
.L_x_28427:
        /* <DEDUP_REMOVED lines=12> */
.L_x_28428:
        /* <DEDUP_REMOVED lines=43> */
.L_x_28426:
        /* <DEDUP_REMOVED lines=9> */
.L_x_28425:
        /* <DEDUP_REMOVED lines=15> */
.L_x_28430:
        /* <DEDUP_REMOVED lines=12> */
.L_x_28431:
        /* <DEDUP_REMOVED lines=43> */
.L_x_28429:
        /* <DEDUP_REMOVED lines=9> */
.L_x_28413:
[----:B------:R-:W-:Y:S01]  /*8f20*/  IMAD.WIDE.U32 R16, R19, 0x10, R112 ;  /* 0x0000001013107825 */ /* 0x000fe200078e0070 */
[----:B------:R-:W-:-:S04]  /*8f30*/  IADD3 R22, PT, PT, R44, 0x180, RZ ;  /* 0x000001802c167810 */ /* 0x000fc80007ffe0ff */
        /* <DEDUP_REMOVED lines=13> */
.L_x_28432:
[----:B------:R-:W-:Y:S05]  /*9010*/  @!P0 BRA `(.L_x_28433) ;  /* 0x00000000000c8947 */ /* 0x000fea0003800000 */
[----:B------:R-:W2:Y:S02]  /*9020*/  LDC.64 R4, c[0x0][0x390] ;  /* 0x0000e400ff047b82 */ /* 0x000ea40000000a00 */
[----:B--2---:R-:W-:-:S06]  /*9030*/  IMAD.WIDE.U32 R4, R22, 0x10, R4 ;  /* 0x0000001016047825 */ /* 0x004fcc00078e0004 */
[----:B------:R-:W5:Y:S02]  /*9040*/  LDG.E.128 R4, desc[UR12][R4.64] ;  /* 0x0000000c04047981 */ /* 0x000f64000c1e1d00 */
.L_x_28433:
[----:B------:R-:W-:Y:S05]  /*9050*/  BRA.U !UP0, `(.L_x_28434) ;  /* 0x0000001508407547 */ /* 0x000fea000b800000 */
[----:B01----:R-:W0:Y:S01]  /*9060*/  LDC.64 R16, c[0x0][0x3a0] ;  /* 0x0000e800ff107b82 */ /* 0x003e220000000a00 */
[----:B------:R-:W-:-:S04]  /*9070*/  VIADD R19, R80, 0x180 ;  /* 0x0000018050137836 */ /* 0x000fc80000000000 */
        /* <DEDUP_REMOVED lines=21> */
.L_x_28437:
        /* <DEDUP_REMOVED lines=12> */
.L_x_28438:
        /* <DEDUP_REMOVED lines=43> */
.L_x_28436:
        /* <DEDUP_REMOVED lines=10> */
.L_x_28435:
        /* <DEDUP_REMOVED lines=18> */
.L_x_28441:
        /* <DEDUP_REMOVED lines=12> */
.L_x_28442:
        /* <DEDUP_REMOVED lines=43> */
.L_x_28440:
        /* <DEDUP_REMOVED lines=10> */
.L_x_28439:
        /* <DEDUP_REMOVED lines=18> */
.L_x_28445:
        /* <DEDUP_REMOVED lines=12> */
.L_x_28446:
        /* <DEDUP_REMOVED lines=42> */
.L_x_28444:
        /* <DEDUP_REMOVED lines=10> */
.L_x_28443:
        /* <DEDUP_REMOVED lines=18> */
.L_x_28449:
        /* <DEDUP_REMOVED lines=12> */
.L_x_28450:
        /* <DEDUP_REMOVED lines=42> */
.L_x_28448:
        /* <DEDUP_REMOVED lines=11> */
.L_x_28434:
[----:B------:R-:W-:Y:S01]  /*a560*/  MOV R18, R20 ;  /* 0x0000001400127202 */ /* 0x000fe20000000f00 */
[----:B------:R-:W-:Y:S02]  /*a570*/  IMAD.MOV.U32 R28, RZ, RZ, R29 ;  /* 0x000000ffff1c7224 */ /* 0x000fe400078e001d */
[----:B01----:R-:W-:Y:S01]  /*a580*/  IMAD.MOV.U32 R16, RZ, RZ, RZ ;  /* 0x000000ffff107224 */ /* 0x003fe200078e00ff */
        /* <DEDUP_REMOVED lines=16> */
.L_x_28453:
        /* <DEDUP_REMOVED lines=12> */
.L_x_28454:
        /* <DEDUP_REMOVED lines=43> */
.L_x_28452:
        /* <DEDUP_REMOVED lines=9> */
.L_x_28451:
        /* <DEDUP_REMOVED lines=15> */
.L_x_28457:
        /* <DEDUP_REMOVED lines=12> */
.L_x_28458:
        /* <DEDUP_REMOVED lines=43> */
.L_x_28456:
        /* <DEDUP_REMOVED lines=9> */
.L_x_28455:
        /* <DEDUP_REMOVED lines=15> */
.L_x_28461:
        /* <DEDUP_REMOVED lines=12> */
.L_x_28462:
        /* <DEDUP_REMOVED lines=43> */
.L_x_28460:
        /* <DEDUP_REMOVED lines=9> */
.L_x_28459:
        /* <DEDUP_REMOVED lines=15> */
.L_x_28464:
        /* <DEDUP_REMOVED lines=12> */
.L_x_28465:
        /* <DEDUP_REMOVED lines=43> */
.L_x_28463:
        /* <DEDUP_REMOVED lines=9> */
.L_x_28447:
[----:B------:R-:W-:-:S05]  /*b960*/  IADD3 R21, PT, PT, R80, 0x180, RZ ;  /* 0x0000018050157810 */ /* 0x000fca0007ffe0ff */
[----:B------:R-:W-:-:S05]  /*b970*/  IMAD.WIDE.U32 R20, R21, 0x10, R112 ;  /* 0x0000001015147825 */ /* 0x000fca00078e0070 */
        /* <DEDUP_REMOVED lines=13> */
.L_x_28466:
[----:B------:R-:W-:Y:S05]  /*ba50*/  @!P0 BRA `(.L_x_28467) ;  /* 0x0000000000108947 */ /* 0x000fea0003800000 */
[----:B------:R-:W2:Y:S01]  /*ba60*/  LDC.64 R4, c[0x0][0x390] ;  /* 0x0000e400ff047b82 */ /* 0x000ea20000000a00 */
[----:B------:R-:W-:-:S04]  /*ba70*/  VIADD R7, R44, 0x200 ;  /* 0x000002002c077836 */ /* 0x000fc80000000000 */
[----:B--2---:R-:W-:-:S06]  /*ba80*/  IMAD.WIDE.U32 R4, R7, 0x10, R4 ;  /* 0x0000001007047825 */ /* 0x004fcc00078e0004 */
[----:B------:R-:W5:Y:S02]  /*ba90*/  LDG.E.128 R4, desc[UR12][R4.64] ;  /* 0x0000000c04047981 */ /* 0x000f64000c1e1d00 */
.L_x_28467:
[----:B------:R-:W-:Y:S05]  /*baa0*/  BRA.U !UP0, `(.L_x_28468) ;  /* 0x00000015083c7547 */ /* 0x000fea000b800000 */
[----:B01----:R-:W0:Y:S01]  /*bab0*/  LDC.64 R20, c[0x0][0x3a0] ;  /* 0x0000e800ff147b82 */ /* 0x003e220000000a00 */
[----:B------:R-:W-:-:S05]  /*bac0*/  IADD3 R23, PT, PT, R80, 0x200, RZ ;  /* 0x0000020050177810 */ /* 0x000fca0007ffe0ff */
[----:B0-----:R-:W-:-:S06]  /*bad0*/  IMAD.WIDE.U32 R20, R23, 0x10, R20 ;  /* 0x0000001017147825 */ /* 0x001fcc00078e0014 */
[----:B------:R-:W5:Y:S01]  /*bae0*/  LDG.E.128 R20, desc[UR12][R20.64] ;  /* 0x0000000c14147981 */ /* 0x000f62000c1e1d00 */
[----:B------:R-:W-:-:S13]  /*baf0*/  ISETP.GT.AND P1, PT, R82, RZ, PT ;  /* 0x000000ff5200720c */ /* 0x000fda0003f24270 */
        /* <DEDUP_REMOVED lines=18> */
.L_x_28471:
        /* <DEDUP_REMOVED lines=12> */
.L_x_28472:
        /* <DEDUP_REMOVED lines=42> */
.L_x_28470:
        /* <DEDUP_REMOVED lines=10> */
.L_x_28469:
        /* <DEDUP_REMOVED lines=18> */
.L_x_28475:
        /* <DEDUP_REMOVED lines=12> */
.L_x_28476:
        /* <DEDUP_REMOVED lines=43> */
.L_x_28474:
        /* <DEDUP_REMOVED lines=10> */
.L_x_28473:
        /* <DEDUP_REMOVED lines=18> */
.L_x_28479:
        /* <DEDUP_REMOVED lines=12> */
.L_x_28480:
        /* <DEDUP_REMOVED lines=42> */
.L_x_28478:
        /* <DEDUP_REMOVED lines=10> */
.L_x_28477:
        /* <DEDUP_REMOVED lines=18> */
.L_x_28483:
        /* <DEDUP_REMOVED lines=12> */
.L_x_28484:
        /* <DEDUP_REMOVED lines=42> */
.L_x_28482:
        /* <DEDUP_REMOVED lines=11> */
.L_x_28468:
        /* <DEDUP_REMOVED lines=19> */
.L_x_28487:
        /* <DEDUP_REMOVED lines=12> */
.L_x_28488:
        /* <DEDUP_REMOVED lines=42> */
.L_x_28486:
        /* <DEDUP_REMOVED lines=9> */
.L_x_28485:
        /* <DEDUP_REMOVED lines=15> */
.L_x_28491:
        /* <DEDUP_REMOVED lines=12> */
.L_x_28492:
        /* <DEDUP_REMOVED lines=43> */
.L_x_28490:
        /* <DEDUP_REMOVED lines=9> */
.L_x_28489:
        /* <DEDUP_REMOVED lines=15> */
.L_x_28495:
        /* <DEDUP_REMOVED lines=12> */
.L_x_28496:
        /* <DEDUP_REMOVED lines=43> */
.L_x_28494:
        /* <DEDUP_REMOVED lines=9> */
.L_x_28493:
        /* <DEDUP_REMOVED lines=15> */
.L_x_28498:
        /* <DEDUP_REMOVED lines=12> */
.L_x_28499:
        /* <DEDUP_REMOVED lines=43> */
.L_x_28497:
        /* <DEDUP_REMOVED lines=9> */
.L_x_28481:
[----:B------:R-:W-:-:S04]  /*e390*/  VIADD R29, R80, 0x200 ;  /* 0x00000200501d7836 */ /* 0x000fc80000000000 */
[----:B------:R-:W-:-:S05]  /*e3a0*/  IMAD.WIDE.U32 R28, R29, 0x10, R112 ;  /* 0x000000101d1c7825 */ /* 0x000fca00078e0070 */
[----:B-----5:R0:W-:Y:S01]  /*e3b0*/  STG.E.128 desc[UR12][R28.64], R20 ;  /* 0x000000141c007986 */ /* 0x0201e2000c101d0c */
[----:B------:R-:W-:Y:S05]  /*e3c0*/  @!P0 BRA `(.L_x_28500) ;  /* 0x0000000000308947 */ /* 0x000fea0003800000 */
[----:B0-----:R-:W0:Y:S01]  /*e3d0*/  LDC.64 R28, c[0x0][0x3b0] ;  /* 0x0000ec00ff1c7b82 */ /* 0x001e220000000a00 */
[----:B------:R-:W-:Y:S02]  /*e3e0*/  SHF.L.U32 R31, R76, 0x10, RZ ;  /* 0x000000104c1f7819 */ /* 0x000fe400000006ff */
[----:B------:R-:W-:Y:S02]  /*e3f0*/  LOP3.LUT R30, R77, 0xffff, RZ, 0xc0, !PT ;  /* 0x0000ffff4d1e7812 */ /* 0x000fe400078ec0ff */
[----:B------:R-:W-:Y:S02]  /*e400*/  LOP3.LUT R33, R31, 0xff0000, RZ, 0xc0, !PT ;  /* 0x00ff00001f217812 */ /* 0x000fe400078ec0ff */
[----:B------:R-:W-:-:S03]  /*e410*/  LOP3.LUT R31, R75, 0xff, RZ, 0xc0, !PT ;  /* 0x000000ff4b1f7812 */ /* 0x000fc600078ec0ff */
[----:B------:R-:W-:Y:S02]  /*e420*/  IMAD R30, R30, 0x1000000, R33 ;  /* 0x010000001e1e7824 */ /* 0x000fe400078e0221 */
[----:B------:R-:W-:-:S03]  /*e430*/  VIADD R33, R44, 0x200 ;  /* 0x000002002c217836 */ /* 0x000fc60000000000 */
[----:B------:R-:W-:Y:S02]  /*e440*/  LEA R30, R31, R30, 0x8 ;  /* 0x0000001e1f1e7211 */ /* 0x000fe400078e40ff */
[----:B------:R-:W-:-:S05]  /*e450*/  LOP3.LUT R31, R73, 0xff, RZ, 0xc0, !PT ;  /* 0x000000ff491f7812 */ /* 0x000fca00078ec0ff */
[----:B------:R-:W-:Y:S02]  /*e460*/  IMAD.IADD R31, R30, 0x1, R31 ;  /* 0x000000011e1f7824 */ /* 0x000fe400078e021f */
[----:B0-----:R-:W-:-:S05]  /*e470*/  IMAD.WIDE.U32 R28, R33, 0x4, R28 ;  /* 0x00000004211c7825 */ /* 0x001fca00078e001c */
[----:B------:R1:W-:Y:S02]  /*e480*/  STG.E desc[UR12][R28.64], R31 ;  /* 0x0000001f1c007986 */ /* 0x0003e4000c10190c */
.L_x_28500:
[----:B------:R-:W-:Y:S05]  /*e490*/  @!P0 BRA `(.L_x_28501) ;  /* 0x0000000000108947 */ /* 0x000fea0003800000 */
[----:B------:R-:W2:Y:S01]  /*e4a0*/  LDC.64 R4, c[0x0][0x390] ;  /* 0x0000e400ff047b82 */ /* 0x000ea20000000a00 */
[----:B------:R-:W-:-:S04]  /*e4b0*/  VIADD R7, R44, 0x280 ;  /* 0x000002802c077836 */ /* 0x000fc80000000000 */
[----:B--2---:R-:W-:-:S06]  /*e4c0*/  IMAD.WIDE.U32 R4, R7, 0x10, R4 ;  /* 0x0000001007047825 */ /* 0x004fcc00078e0004 */
[----:B------:R-:W5:Y:S02]  /*e4d0*/  LDG.E.128 R4, desc[UR12][R4.64] ;  /* 0x0000000c04047981 */ /* 0x000f64000c1e1d00 */
.L_x_28501:
        /* <DEDUP_REMOVED lines=24> */
.L_x_28505:
        /* <DEDUP_REMOVED lines=12> */
.L_x_28506:
        /* <DEDUP_REMOVED lines=42> */
.L_x_28504:
        /* <DEDUP_REMOVED lines=10> */
.L_x_28503:
        /* <DEDUP_REMOVED lines=18> */
.L_x_28509:
        /* <DEDUP_REMOVED lines=12> */
.L_x_28510:
        /* <DEDUP_REMOVED lines=42> */
.L_x_28508:
        /* <DEDUP_REMOVED lines=10> */
.L_x_28507:
        /* <DEDUP_REMOVED lines=18> */
.L_x_28513:
        /* <DEDUP_REMOVED lines=12> */
.L_x_28514:
        /* <DEDUP_REMOVED lines=41> */
[----:B------:R-:W-:-:S07]  /*f3f0*/  HFMA2 R33, -RZ, RZ, 0, 0 ;  /* 0x00000000ff217431 */ /* 0x000fce00000001ff */
.L_x_28512:
        /* <DEDUP_REMOVED lines=10> */
.L_x_28511:
        /* <DEDUP_REMOVED lines=18> */
.L_x_28517:
        /* <DEDUP_REMOVED lines=12> */
.L_x_28518:
        /* <DEDUP_REMOVED lines=42> */
.L_x_28516:
        /* <DEDUP_REMOVED lines=11> */
.L_x_28502:
[----:B01----:R-:W-:Y:S01]  /*f9d0*/  HFMA2 R28, -RZ, RZ, 0, 0 ;  /* 0x00000000ff1c7431 */ /* 0x003fe200000001ff */
        /* <DEDUP_REMOVED lines=18> */
.L_x_28521:
        /* <DEDUP_REMOVED lines=12> */
.L_x_28522:
        /* <DEDUP_REMOVED lines=42> */
.L_x_28520:
        /* <DEDUP_REMOVED lines=9> */
.L_x_28519:
        /* <DEDUP_REMOVED lines=15> */
.L_x_28525:
        /* <DEDUP_REMOVED lines=12> */
.L_x_28526:
        /* <DEDUP_REMOVED lines=43> */
.L_x_28524:
        /* <DEDUP_REMOVED lines=9> */
.L_x_28523:
        /* <DEDUP_REMOVED lines=15> */
.L_x_28529:
        /* <DEDUP_REMOVED lines=12> */
.L_x_28530:
        /* <DEDUP_REMOVED lines=43> */
.L_x_28528:
        /* <DEDUP_REMOVED lines=9> */
.L_x_28527:
        /* <DEDUP_REMOVED lines=15> */
.L_x_28532:
        /* <DEDUP_REMOVED lines=12> */
.L_x_28533:
        /* <DEDUP_REMOVED lines=43> */
.L_x_28531:
        /* <DEDUP_REMOVED lines=9> */
.L_x_28515:
[----:B------:R-:W-:-:S04]  /*10dc0*/  VIADD R33, R80, 0x280 ;  /* 0x0000028050217836 */ /* 0x000fc80000000000 */
[----:B------:R-:W-:-:S05]  /*10dd0*/  IMAD.WIDE.U32 R32, R33, 0x10, R112 ;  /* 0x0000001021207825 */ /* 0x000fca00078e0070 */
[----:B-----5:R0:W-:Y:S01]  /*10de0*/  STG.E.128 desc[UR12][R32.64], R28 ;  /* 0x0000001c20007986 */ /* 0x0201e2000c101d0c */
[----:B------:R-:W-:Y:S05]  /*10df0*/  @!P0 BRA `(.L_x_28534) ;  /* 0x0000000000308947 */ /* 0x000fea0003800000 */
[----:B------:R-:W1:Y:S01]  /*10e00*/  LDC.64 R36, c[0x0][0x3b0] ;  /* 0x0000ec00ff247b82 */ /* 0x000e620000000a00 */
[----:B0-----:R-:W-:Y:S02]  /*10e10*/  SHF.L.U32 R32, R76, 0x10, RZ ;  /* 0x000000104c207819 */ /* 0x001fe400000006ff */
[----:B------:R-:W-:Y:S02]  /*10e20*/  LOP3.LUT R34, R77, 0xffff, RZ, 0xc0, !PT ;  /* 0x0000ffff4d227812 */ /* 0x000fe400078ec0ff */
[----:B------:R-:W-:Y:S02]  /*10e30*/  LOP3.LUT R32, R32, 0xff0000, RZ, 0xc0, !PT ;  /* 0x00ff000020207812 */ /* 0x000fe400078ec0ff */
[----:B------:R-:W-:-:S03]  /*10e40*/  LOP3.LUT R33, R75, 0xff, RZ, 0xc0, !PT ;  /* 0x000000ff4b217812 */ /* 0x000fc600078ec0ff */
[----:B------:R-:W-:Y:S01]  /*10e50*/  IMAD R32, R34, 0x1000000, R32 ;  /* 0x0100000022207824 */ /* 0x000fe200078e0220 */
[----:B------:R-:W-:-:S03]  /*10e60*/  IADD3 R34, PT, PT, R44, 0x280, RZ ;  /* 0x000002802c227810 */ /* 0x000fc60007ffe0ff */
[----:B------:R-:W-:Y:S01]  /*10e70*/  IMAD R33, R33, 0x100, R32 ;  /* 0x0000010021217824 */ /* 0x000fe200078e0220 */
[----:B------:R-:W-:-:S04]  /*10e80*/  LOP3.LUT R32, R73, 0xff, RZ, 0xc0, !PT ;  /* 0x000000ff49207812 */ /* 0x000fc800078ec0ff */
[----:B------:R-:W-:Y:S01]  /*10e90*/  IADD3 R32, PT, PT, R33, R32, RZ ;  /* 0x0000002021207210 */ /* 0x000fe20007ffe0ff */
[----:B-1----:R-:W-:-:S05]  /*10ea0*/  IMAD.WIDE.U32 R34, R34, 0x4, R36 ;  /* 0x0000000422227825 */ /* 0x002fca00078e0024 */
[----:B------:R1:W-:Y:S02]  /*10eb0*/  STG.E desc[UR12][R34.64], R32 ;  /* 0x0000002022007986 */ /* 0x0003e4000c10190c */
.L_x_28534:
[----:B------:R-:W-:Y:S05]  /*10ec0*/  @!P0 BRA `(.L_x_28535) ;  /* 0x0000000000108947 */ /* 0x000fea0003800000 */
[----:B------:R-:W2:Y:S01]  /*10ed0*/  LDC.64 R4, c[0x0][0x390] ;  /* 0x0000e400ff047b82 */ /* 0x000ea20000000a00 */
[----:B------:R-:W-:-:S04]  /*10ee0*/  VIADD R7, R44, 0x300 ;  /* 0x000003002c077836 */ /* 0x000fc80000000000 */
[----:B--2---:R-:W-:-:S06]  /*10ef0*/  IMAD.WIDE.U32 R4, R7, 0x10, R4 ;  /* 0x0000001007047825 */ /* 0x004fcc00078e0004 */
[----:B------:R-:W5:Y:S02]  /*10f00*/  LDG.E.128 R4, desc[UR12][R4.64] ;  /* 0x0000000c04047981 */ /* 0x000f64000c1e1d00 */
.L_x_28535:
[----:B------:R-:W-:Y:S05]  /*10f10*/  BRA.U !UP0, `(.L_x_28536) ;  /* 0x00000015083c7547 */ /* 0x000fea000b800000 */
[----:B-1----:R-:W1:Y:S01]  /*10f20*/  LDC.64 R34, c[0x0][0x3a0] ;  /* 0x0000e800ff227b82 */ /* 0x002e620000000a00 */
[----:B0-----:R-:W-:-:S05]  /*10f30*/  IADD3 R32, PT, PT, R80, 0x300, RZ ;  /* 0x0000030050207810 */ /* 0x001fca0007ffe0ff */
[----:B-1----:R-:W-:-:S06]  /*10f40*/  IMAD.WIDE.U32 R32, R32, 0x10, R34 ;  /* 0x0000001020207825 */ /* 0x002fcc00078e0022 */
[----:B------:R-:W5:Y:S01]  /*10f50*/  LDG.E.128 R32, desc[UR12][R32.64] ;  /* 0x0000000c20207981 */ /* 0x000f62000c1e1d00 */
[----:B------:R-:W-:-:S13]  /*10f60*/  ISETP.GT.AND P1, PT, R82, RZ, PT ;  /* 0x000000ff5200720c */ /* 0x000fda0003f24270 */
        /* <DEDUP_REMOVED lines=18> */
.L_x_28539:
        /* <DEDUP_REMOVED lines=12> */
.L_x_28540:
        /* <DEDUP_REMOVED lines=42> */
.L_x_28538:
        /* <DEDUP_REMOVED lines=10> */
.L_x_28537:
        /* <DEDUP_REMOVED lines=18> */
.L_x_28543:
        /* <DEDUP_REMOVED lines=12> */
.L_x_28544:
        /* <DEDUP_REMOVED lines=42> */
.L_x_28542:
        /* <DEDUP_REMOVED lines=10> */
.L_x_28541:
        /* <DEDUP_REMOVED lines=18> */
.L_x_28547:
        /* <DEDUP_REMOVED lines=12> */
.L_x_28548:
        /* <DEDUP_REMOVED lines=42> */
.L_x_28546:
        /* <DEDUP_REMOVED lines=10> */
.L_x_28545:
        /* <DEDUP_REMOVED lines=18> */
.L_x_28551:
        /* <DEDUP_REMOVED lines=12> */
.L_x_28552:
        /* <DEDUP_REMOVED lines=40> */
[----:B------:R-:W-:Y:S01]  /*12330*/  MOV R42, R38 ;  /* 0x00000026002a7202 */ /* 0x000fe20000000f00 */
[----:B------:R-:W-:Y:S01]  /*12340*/  IMAD.MOV.U32 R38, RZ, RZ, R36 ;  /* 0x000000ffff267224 */ /* 0x000fe200078e0024 */
[----:B------:R-:W-:-:S07]  /*12350*/  LOP3.LUT R70, R70, UR38, R39, 0x96, !PT ;  /* 0x0000002646467c12 */ /* 0x000fce000f8e9627 */
.L_x_28550:
        /* <DEDUP_REMOVED lines=11> */
.L_x_28536:
        /* <DEDUP_REMOVED lines=19> */
.L_x_28555:
        /* <DEDUP_REMOVED lines=12> */
.L_x_28556:
        /* <DEDUP_REMOVED lines=42> */
.L_x_28554:
        /* <DEDUP_REMOVED lines=9> */
.L_x_28553:
        /* <DEDUP_REMOVED lines=15> */
.L_x_28559:
        /* <DEDUP_REMOVED lines=12> */
.L_x_28560:
        /* <DEDUP_REMOVED lines=43> */
.L_x_28558:
        /* <DEDUP_REMOVED lines=9> */
.L_x_28557:
        /* <DEDUP_REMOVED lines=15> */
.L_x_28563:
        /* <DEDUP_REMOVED lines=12> */
.L_x_28564:
        /* <DEDUP_REMOVED lines=43> */
.L_x_28562:
        /* <DEDUP_REMOVED lines=9> */
.L_x_28561:
        /* <DEDUP_REMOVED lines=15> */
.L_x_28566:
        /* <DEDUP_REMOVED lines=12> */
.L_x_28567:
        /* <DEDUP_REMOVED lines=43> */
.L_x_28565:
        /* <DEDUP_REMOVED lines=9> */
.L_x_28549:
        /* <DEDUP_REMOVED lines=16> */
.L_x_28568:
[----:B------:R-:W-:Y:S05]  /*13900*/  @!P0 BRA `(.L_x_28569) ;  /* 0x0000000000108947 */ /* 0x000fea0003800000 */
[----:B------:R-:W2:Y:S01]  /*13910*/  LDC.64 R6, c[0x0][0x390] ;  /* 0x0000e400ff067b82 */ /* 0x000ea20000000a00 */
[----:B------:R-:W-:-:S04]  /*13920*/  VIADD R4, R44, 0x380 ;  /* 0x000003802c047836 */ /* 0x000fc80000000000 */
[----:B--2---:R-:W-:-:S06]  /*13930*/  IMAD.WIDE.U32 R4, R4, 0x10, R6 ;  /* 0x0000001004047825 */ /* 0x004fcc00078e0006 */
[----:B------:R-:W5:Y:S02]  /*13940*/  LDG.E.128 R4, desc[UR12][R4.64] ;  /* 0x0000000c04047981 */ /* 0x000f64000c1e1d00 */
.L_x_28569:
        /* <DEDUP_REMOVED lines=24> */
.L_x_28573:
        /* <DEDUP_REMOVED lines=12> */
.L_x_28574:
        /* <DEDUP_REMOVED lines=42> */
.L_x_28572:
        /* <DEDUP_REMOVED lines=10> */
.L_x_28571:
        /* <DEDUP_REMOVED lines=18> */
.L_x_28577:
        /* <DEDUP_REMOVED lines=12> */
.L_x_28578:
        /* <DEDUP_REMOVED lines=42> */
.L_x_28576:
        /* <DEDUP_REMOVED lines=10> */
.L_x_28575:
        /* <DEDUP_REMOVED lines=18> */
.L_x_28581:
        /* <DEDUP_REMOVED lines=12> */
.L_x_28582:
        /* <DEDUP_REMOVED lines=42> */
.L_x_28580:
        /* <DEDUP_REMOVED lines=10> */
.L_x_28579:
        /* <DEDUP_REMOVED lines=18> */
.L_x_28585:
        /* <DEDUP_REMOVED lines=12> */
.L_x_28586:
        /* <DEDUP_REMOVED lines=40> */
[----:B------:R-:W-:Y:S01]  /*14d70*/  MOV R47, R42 ;  /* 0x0000002a002f7202 */ /* 0x000fe20000000f00 */
[----:B------:R-:W-:Y:S01]  /*14d80*/  IMAD.MOV.U32 R42, RZ, RZ, R40 ;  /* 0x000000ffff2a7224 */ /* 0x000fe200078e0028 */
[----:B------:R-:W-:-:S07]  /*14d90*/  LOP3.LUT R70, R70, UR38, R43, 0x96, !PT ;  /* 0x0000002646467c12 */ /* 0x000fce000f8e962b */
.L_x_28584:
        /* <DEDUP_REMOVED lines=11> */
.L_x_28570:
        /* <DEDUP_REMOVED lines=19> */
.L_x_28589:
        /* <DEDUP_REMOVED lines=12> */
.L_x_28590:
        /* <DEDUP_REMOVED lines=40> */
[----:B------:R-:W-:Y:S01]  /*152c0*/  MOV R47, R36 ;  /* 0x00000024002f7202 */ /* 0x000fe20000000f00 */
[----:B------:R-:W-:Y:S01]  /*152d0*/  IMAD.MOV.U32 R36, RZ, RZ, R42 ;  /* 0x000000ffff247224 */ /* 0x000fe200078e002a */
[----:B------:R-:W-:-:S07]  /*152e0*/  LOP3.LUT R70, R70, UR38, R37, 0x96, !PT ;  /* 0x0000002646467c12 */ /* 0x000fce000f8e9625 */
.L_x_28588:
        /* <DEDUP_REMOVED lines=9> */
.L_x_28587:
        /* <DEDUP_REMOVED lines=15> */
.L_x_28593:
        /* <DEDUP_REMOVED lines=12> */
.L_x_28594:
        /* <DEDUP_REMOVED lines=43> */
.L_x_28592:
        /* <DEDUP_REMOVED lines=9> */
.L_x_28591:
        /* <DEDUP_REMOVED lines=15> */
.L_x_28597:
        /* <DEDUP_REMOVED lines=12> */
.L_x_28598:
        /* <DEDUP_REMOVED lines=43> */
.L_x_28596:
        /* <DEDUP_REMOVED lines=9> */
.L_x_28595:
        /* <DEDUP_REMOVED lines=15> */
.L_x_28600:
        /* <DEDUP_REMOVED lines=12> */
.L_x_28601:
        /* <DEDUP_REMOVED lines=39> */
[----:B------:R-:W-:Y:S02]  /*16180*/  HFMA2 R78, -RZ, RZ, 0, 0 ;  /* 0x00000000ff4e7431 */ /* 0x000fe400000001ff */
[----:B------:R-:W-:Y:S01]  /*16190*/  IMAD.MOV.U32 R74, RZ, RZ, R42 ;  /* 0x000000ffff4a7224 */ /* 0x000fe200078e002a */
[----:B------:R-:W-:Y:S01]  /*161a0*/  LOP3.LUT R70, R70, UR38, R41, 0x96, !PT ;  /* 0x0000002646467c12 */ /* 0x000fe2000f8e9629 */
[----:B------:R-:W-:-:S07]  /*161b0*/  IMAD.MOV.U32 R47, RZ, RZ, R40 ;  /* 0x000000ffff2f7224 */ /* 0x000fce00078e0028 */
.L_x_28599:
        /* <DEDUP_REMOVED lines=9> */
.L_x_28583:
[----:B------:R-:W-:-:S05]  /*16250*/  IADD3 R40, PT, PT, R80, 0x380, RZ ;  /* 0x0000038050287810 */ /* 0x000fca0007ffe0ff */
[----:B------:R-:W-:-:S05]  /*16260*/  IMAD.WIDE.U32 R40, R40, 0x10, R112 ;  /* 0x0000001028287825 */ /* 0x000fca00078e0070 */
[----:B-----5:R0:W-:Y:S01]  /*16270*/  STG.E.128 desc[UR12][R40.64], R36 ;  /* 0x0000002428007986 */ /* 0x0201e2000c101d0c */
[----:B------:R-:W-:Y:S05]  /*16280*/  @!P0 BRA `(.L_x_28602) ;  /* 0x0000000000308947 */ /* 0x000fea0003800000 */
[----:B------:R-:W1:Y:S01]  /*16290*/  LDC.64 R114, c[0x0][0x3b0] ;  /* 0x0000ec00ff727b82 */ /* 0x000e620000000a00 */
[----:B0-----:R-:W-:Y:S01]  /*162a0*/  IMAD.U32 R40, R76, 0x10000, RZ ;  /* 0x000100004c287824 */ /* 0x001fe200078e00ff */
[----:B------:R-:W-:Y:S02]  /*162b0*/  LOP3.LUT R42, R77, 0xffff, RZ, 0xc0, !PT ;  /* 0x0000ffff4d2a7812 */ /* 0x000fe400078ec0ff */
[----:B------:R-:W-:Y:S02]  /*162c0*/  LOP3.LUT R41, R75, 0xff, RZ, 0xc0, !PT ;  /* 0x000000ff4b297812 */ /* 0x000fe400078ec0ff */
[----:B------:R-:W-:-:S04]  /*162d0*/  LOP3.LUT R40, R40, 0xff0000, RZ, 0xc0, !PT ;  /* 0x00ff000028287812 */ /* 0x000fc800078ec0ff */
[----:B------:R-:W-:Y:S01]  /*162e0*/  LEA R40, R42, R40, 0x18 ;  /* 0x000000282a287211 */ /* 0x000fe200078ec0ff */
[----:B------:R-:W-:-:S03]  /*162f0*/  VIADD R42, R44, 0x380 ;  /* 0x000003802c2a7836 */ /* 0x000fc60000000000 */
[----:B------:R-:W-:Y:S02]  /*16300*/  LEA R41, R41, R40, 0x8 ;  /* 0x0000002829297211 */ /* 0x000fe400078e40ff */
[----:B------:R-:W-:-:S05]  /*16310*/  LOP3.LUT R40, R73, 0xff, RZ, 0xc0, !PT ;  /* 0x000000ff49287812 */ /* 0x000fca00078ec0ff */
[----:B------:R-:W-:Y:S02]  /*16320*/  IMAD.IADD R40, R41, 0x1, R40 ;  /* 0x0000000129287824 */ /* 0x000fe400078e0228 */
[----:B-1----:R-:W-:-:S05]  /*16330*/  IMAD.WIDE.U32 R42, R42, 0x4, R114 ;  /* 0x000000042a2a7825 */ /* 0x002fca00078e0072 */
[----:B------:R1:W-:Y:S02]  /*16340*/  STG.E desc[UR12][R42.64], R40 ;  /* 0x000000282a007986 */ /* 0x0003e4000c10190c */
.L_x_28602:
[----:B------:R-:W-:Y:S05]  /*16350*/  @!P0 BRA `(.L_x_28603) ;  /* 0x0000000000108947 */ /* 0x000fea0003800000 */
[----:B------:R-:W2:Y:S01]  /*16360*/  LDC.64 R6, c[0x0][0x390] ;  /* 0x0000e400ff067b82 */ /* 0x000ea20000000a00 */
[----:B------:R-:W-:-:S05]  /*16370*/  IADD3 R4, PT, PT, R44, 0x400, RZ ;  /* 0x000004002c047810 */ /* 0x000fca0007ffe0ff */
[----:B--2---:R-:W-:-:S06]  /*16380*/  IMAD.WIDE.U32 R4, R4, 0x10, R6 ;  /* 0x0000001004047825 */ /* 0x004fcc00078e0006 */
[----:B------:R-:W5:Y:S02]  /*16390*/  LDG.E.128 R4, desc[UR12][R4.64] ;  /* 0x0000000c04047981 */ /* 0x000f64000c1e1d00 */
.L_x_28603:
[----:B------:R-:W-:Y:S05]  /*163a0*/  BRA.U !UP0, `(.L_x_28604) ;  /* 0x0000001508487547 */ /* 0x000fea000b800000 */
[----:B-1----:R-:W1:Y:S01]  /*163b0*/  LDC.64 R42, c[0x0][0x3a0] ;  /* 0x0000e800ff2a7b82 */ /* 0x002e620000000a00 */
[----:B0-----:R-:W-:-:S04]  /*163c0*/  VIADD R40, R80, 0x400 ;  /* 0x0000040050287836 */ /* 0x001fc80000000000 */
[----:B-1----:R-:W-:-:S06]  /*163d0*/  IMAD.WIDE.U32 R40, R40, 0x10, R42 ;  /* 0x0000001028287825 */ /* 0x002fcc00078e002a */
[----:B------:R-:W5:Y:S01]  /*163e0*/  LDG.E.128 R40, desc[UR12][R40.64] ;  /* 0x0000000c28287981 */ /* 0x000f62000c1e1d00 */
[----:B------:R-:W-:-:S13]  /*163f0*/  ISETP.GT.AND P1, PT, R82, RZ, PT ;  /* 0x000000ff5200720c */ /* 0x000fda0003f24270 */
        /* <DEDUP_REMOVED lines=18> */
.L_x_28607:
        /* <DEDUP_REMOVED lines=12> */
.L_x_28608:
        /* <DEDUP_REMOVED lines=43> */
.L_x_28606:
[----:B------:R-:W-:Y:S01]  /*16890*/  I2FP.F32.U32 R79, R79 ;  /* 0x0000004f004f7245 */ /* 0x000fe20000201000 */
[----:B-----5:R-:W-:Y:S01]  /*168a0*/  FMUL.FTZ R47, R4, UR17 ;  /* 0x00000011042f7c20 */ /* 0x020fe20008410000 */
[----:B------:R-:W-:-:S03]  /*168b0*/  MOV R78, 0x2f800000 ;  /* 0x2f800000004e7802 */ /* 0x000fc60000000f00 */
[----:B------:R-:W-:Y:S02]  /*168c0*/  FMUL.FTZ R47, R47, UR16 ;  /* 0x000000102f2f7c20 */ /* 0x000fe40008410000 */
[----:B------:R-:W-:-:S05]  /*168d0*/  FFMA.FTZ R78, R79, R78, 1.1641532182693481445e-10 ;  /* 0x2f0000004f4e7423 */ /* 0x000fca000001004e */
[----:B------:R-:W-:-:S04]  /*168e0*/  FSETP.GTU.FTZ.AND P2, PT, R78, UR23, PT ;  /* 0x000000174e007c0b */ /* 0x000fc8000bf5c000 */
[----:B------:R-:W-:Y:S02]  /*168f0*/  FSEL R78, R47, RZ, !P2 ;  /* 0x000000ff2f4e7208 */ /* 0x000fe40005000000 */
[----:B------:R-:W-:-:S03]  /*16900*/  SEL R47, RZ, 0x1, P2 ;  /* 0x00000001ff2f7807 */ /* 0x000fc60001000000 */
[----:B------:R-:W-:Y:S01]  /*16910*/  FADD.FTZ R40, R40, R78 ;  /* 0x0000004e28287221 */ /* 0x000fe20000010000 */
[----:B------:R-:W-:-:S07]  /*16920*/  PRMT R73, R47, 0x7610, R73 ;  /* 0x000076102f497816 */ /* 0x000fce0000000049 */
.L_x_28605:
        /* <DEDUP_REMOVED lines=18> */
.L_x_28611:
        /* <DEDUP_REMOVED lines=12> */
.L_x_28612:
        /* <DEDUP_REMOVED lines=41> */
[----:B------:R-:W-:Y:S01]  /*16da0*/  IMAD.MOV.U32 R79, RZ, RZ, R45 ;  /* 0x000000ffff4f7224 */ /* 0x000fe200078e002d */
[----:B------:R-:W-:-:S07]  /*16db0*/  MOV R47, R46 ;  /* 0x0000002e002f7202 */ /* 0x000fce0000000f00 */
.L_x_28610:
        /* <DEDUP_REMOVED lines=10> */
.L_x_28609:
        /* <DEDUP_REMOVED lines=18> */
.L_x_28615:
        /* <DEDUP_REMOVED lines=12> */
.L_x_28616:
        /* <DEDUP_REMOVED lines=43> */
.L_x_28614:
        /* <DEDUP_REMOVED lines=10> */
.L_x_28613:
        /* <DEDUP_REMOVED lines=18> */
.L_x_28619:
        /* <DEDUP_REMOVED lines=12> */
.L_x_28620:
        /* <DEDUP_REMOVED lines=43> */
.L_x_28618:
        /* <DEDUP_REMOVED lines=11> */
.L_x_28604:
        /* <DEDUP_REMOVED lines=19> */
.L_x_28623:
        /* <DEDUP_REMOVED lines=12> */
.L_x_28624:
        /* <DEDUP_REMOVED lines=43> */
.L_x_28622:
        /* <DEDUP_REMOVED lines=9> */
.L_x_28621:
        /* <DEDUP_REMOVED lines=15> */
.L_x_28627:
        /* <DEDUP_REMOVED lines=12> */
.L_x_28628:
        /* <DEDUP_REMOVED lines=43> */
.L_x_28626:
        /* <DEDUP_REMOVED lines=9> */
.L_x_28625:
        /* <DEDUP_REMOVED lines=15> */
.L_x_28631:
        /* <DEDUP_REMOVED lines=12> */
.L_x_28632:
        /* <DEDUP_REMOVED lines=43> */
.L_x_28630:
        /* <DEDUP_REMOVED lines=9> */
.L_x_28629:
        /* <DEDUP_REMOVED lines=15> */
.L_x_28634:
        /* <DEDUP_REMOVED lines=12> */
.L_x_28635:
        /* <DEDUP_REMOVED lines=43> */
.L_x_28633:
        /* <DEDUP_REMOVED lines=9> */
.L_x_28617:
[----:B------:R-:W-:Y:S01]  /*18cd0*/  IADD3 R45, PT, PT, R80, 0x400, RZ ;  /* 0x00000400502d7810 */ /* 0x000fe20007ffe0ff */
        /* <DEDUP_REMOVED lines=8> */
[----:B------:R-:W-:-:S03]  /*18d60*/  IADD3 R44, PT, PT, R44, 0x400, RZ ;  /* 0x000004002c2c7810 */ /* 0x000fc60007ffe0ff */
[----:B------:R-:W-:Y:S01]  /*18d70*/  IMAD R46, R45, 0x1000000, R46 ;  /* 0x010000002d2e7824 */ /* 0x000fe200078e022e */
[----:B------:R-:W-:-:S05]  /*18d80*/  LOP3.LUT R45, R75, 0xff, RZ, 0xc0, !PT ;  /* 0x000000ff4b2d7812 */ /* 0x000fca00078ec0ff */
[----:B------:R-:W-:Y:S01]  /*18d90*/  IMAD R46, R45, 0x100, R46 ;  /* 0x000001002d2e7824 */ /* 0x000fe200078e022e */
[----:B------:R-:W-:-:S04]  /*18da0*/  LOP3.LUT R45, R73, 0xff, RZ, 0xc0, !PT ;  /* 0x000000ff492d7812 */ /* 0x000fc800078ec0ff */
[----:B------:R-:W-:Y:S01]  /*18db0*/  IADD3 R45, PT, PT, R46, R45, RZ ;  /* 0x0000002d2e2d7210 */ /* 0x000fe20007ffe0ff */
[----:B-1----:R-:W-:-:S05]  /*18dc0*/  IMAD.WIDE.U32 R114, R44, 0x4, R114 ;  /* 0x000000042c727825 */ /* 0x002fca00078e0072 */
[----:B------:R1:W-:Y:S02]  /*18dd0*/  STG.E desc[UR12][R114.64], R45 ;  /* 0x0000002d72007986 */ /* 0x0003e4000c10190c */
.L_x_28636:
[----:B------:R-:W-:Y:S05]  /*18de0*/  @!P0 BRA `(.L_x_28637) ;  /* 0x00000000000c8947 */ /* 0x000fea0003800000 */
[----:B------:R-:W2:Y:S02]  /*18df0*/  LDC.64 R4, c[0x0][0x390] ;  /* 0x0000e400ff047b82 */ /* 0x000ea40000000a00 */
[----:B--2---:R-:W-:-:S06]  /*18e00*/  IMAD.WIDE.U32 R4, R83, 0x10, R4 ;  /* 0x0000001053047825 */ /* 0x004fcc00078e0004 */
[----:B------:R-:W5:Y:S02]  /*18e10*/  LDG.E.128 R4, desc[UR12][R4.64] ;  /* 0x0000000c04047981 */ /* 0x000f64000c1e1d00 */
.L_x_28637:
[----:B------:R-:W-:Y:S01]  /*18e20*/  VIADD R80, R80, 0x480 ;  /* 0x0000048050507836 */ /* 0x000fe20000000000 */
[----:B------:R-:W-:Y:S06]  /*18e30*/  BRA.U !UP0, `(.L_x_28638) ;  /* 0x0000001508447547 */ /* 0x000fec000b800000 */
[----:B-1----:R-:W1:Y:S02]  /*18e40*/  LDC.64 R44, c[0x0][0x3a0] ;  /* 0x0000e800ff2c7b82 */ /* 0x002e640000000a00 */
[----:B-1----:R-:W-:-:S06]  /*18e50*/  IMAD.WIDE.U32 R44, R80, 0x10, R44 ;  /* 0x00000010502c7825 */ /* 0x002fcc00078e002c */
[----:B0-----:R-:W5:Y:S01]  /*18e60*/  LDG.E.128 R44, desc[UR12][R44.64] ;  /* 0x0000000c2c2c7981 */ /* 0x001f62000c1e1d00 */
        /* <DEDUP_REMOVED lines=19> */
.L_x_28641:
        /* <DEDUP_REMOVED lines=12> */
.L_x_28642:
        /* <DEDUP_REMOVED lines=43> */
.L_x_28640:
        /* <DEDUP_REMOVED lines=10> */
.L_x_28639:
        /* <DEDUP_REMOVED lines=18> */
.L_x_28645:
        /* <DEDUP_REMOVED lines=12> */
.L_x_28646:
        /* <DEDUP_REMOVED lines=43> */
.L_x_28644:
        /* <DEDUP_REMOVED lines=10> */
.L_x_28643:
        /* <DEDUP_REMOVED lines=18> */
.L_x_28649:
        /* <DEDUP_REMOVED lines=12> */
.L_x_28650:
        /* <DEDUP_REMOVED lines=43> */
.L_x_28648:
        /* <DEDUP_REMOVED lines=10> */
.L_x_28647:
        /* <DEDUP_REMOVED lines=18> */
.L_x_28653:
        /* <DEDUP_REMOVED lines=12> */
.L_x_28654:
        /* <DEDUP_REMOVED lines=43> */
.L_x_28652:
        /* <DEDUP_REMOVED lines=11> */
.L_x_28638:
[----:B------:R-:W-:Y:S01]  /*1a350*/  HFMA2 R44, -RZ, RZ, 0, 0 ;  /* 0x00000000ff2c7431 */ /* 0x000fe200000001ff */
        /* <DEDUP_REMOVED lines=18> */
.L_x_28657:
        /* <DEDUP_REMOVED lines=12> */
.L_x_28658:
        /* <DEDUP_REMOVED lines=43> */
.L_x_28656:
[----:B------:R-:W-:Y:S01]  /*1a7f0*/  I2FP.F32.U32 R44, R44 ;  /* 0x0000002c002c7245 */ /* 0x000fe20000201000 */
[----:B-1----:R-:W-:-:S04]  /*1a800*/  IMAD.MOV.U32 R45, RZ, RZ, 0x2f800000 ;  /* 0x2f800000ff2d7424 */ /* 0x002fc800078e00ff */
[----:B------:R-:W-:Y:S01]  /*1a810*/  FFMA.FTZ R45, R44, R45, 1.1641532182693481445e-10 ;  /* 0x2f0000002c2d7423 */ /* 0x000fe2000001002d */
[----:B-----5:R-:W-:-:S04]  /*1a820*/  FMUL.FTZ R44, R4, UR17 ;  /* 0x00000011042c7c20 */ /* 0x020fc80008410000 */
[----:B------:R-:W-:Y:S01]  /*1a830*/  FSETP.GTU.FTZ.AND P1, PT, R45, UR23, PT ;  /* 0x000000172d007c0b */ /* 0x000fe2000bf3c000 */
[----:B------:R-:W-:-:S03]  /*1a840*/  FMUL.FTZ R44, R44, UR16 ;  /* 0x000000102c2c7c20 */ /* 0x000fc60008410000 */
[----:B------:R-:W-:Y:S02]  /*1a850*/  SEL R45, RZ, 0x1, P1 ;  /* 0x00000001ff2d7807 */ /* 0x000fe40000800000 */
[----:B------:R-:W-:Y:S02]  /*1a860*/  FSEL R44, R44, RZ, !P1 ;  /* 0x000000ff2c2c7208 */ /* 0x000fe40004800000 */
[----:B------:R-:W-:-:S07]  /*1a870*/  PRMT R73, R45, 0x7610, R73 ;  /* 0x000076102d497816 */ /* 0x000fce0000000049 */
.L_x_28655:
[----:B------:R-:W-:Y:S01]  /*1a880*/  MOV R47, R46 ;  /* 0x0000002e002f7202 */ /* 0x000fe20000000f00 */
[----:B-1----:R-:W-:Y:S01]  /*1a890*/  IMAD.MOV.U32 R45, RZ, RZ, RZ ;  /* 0x000000ffff2d7224 */ /* 0x002fe200078e00ff */
        /* <DEDUP_REMOVED lines=13> */
.L_x_28661:
        /* <DEDUP_REMOVED lines=12> */
.L_x_28662:
        /* <DEDUP_REMOVED lines=43> */
.L_x_28660:
        /* <DEDUP_REMOVED lines=9> */
.L_x_28659:
        /* <DEDUP_REMOVED lines=15> */
.L_x_28665:
        /* <DEDUP_REMOVED lines=12> */
.L_x_28666:
        /* <DEDUP_REMOVED lines=43> */
.L_x_28664:
        /* <DEDUP_REMOVED lines=9> */
.L_x_28663:
        /* <DEDUP_REMOVED lines=15> */
.L_x_28668:
        /* <DEDUP_REMOVED lines=12> */
.L_x_28669:
[----:B------:R-:W-:Y:S01]  /*1b410*/  IMAD.WIDE.U32 R120, R0, -0x326172a9, RZ ;  /* 0xcd9e8d5700787825 */ /* 0x000fe200078e00ff */
[----:B------:R-:W-:-:S03]  /*1b420*/  LOP3.LUT R70, R72, UR15, R115, 0x96, !PT ;  /* 0x0000000f48467c12 */ /* 0x000fc6000f8e9673 */
[----:B------:R-:W-:Y:S01]  /*1b430*/  HFMA2 R79, -RZ, RZ, 0, 0 ;  /* 0x00000000ff4f7431 */ /* 0x000fe200000001ff */
[----:B------:R-:W-:Y:S01]  /*1b440*/  LOP3.LUT R47, R69, UR14, R121, 0x96, !PT ;  /* 0x0000000e452f7c12 */ /* 0x000fe2000f8e9679 */
[----:B------:R-:W-:-:S04]  /*1b450*/  IMAD.WIDE.U32 R116, R70, -0x326172a9, RZ ;  /* 0xcd9e8d5746747825 */ /* 0x000fc800078e00ff */
[----:B------:R-:W-:Y:S01]  /*1b460*/  IMAD.WIDE.U32 R118, R47, -0x2daee0ad, RZ ;  /* 0xd2511f532f767825 */ /* 0x000fe200078e00ff */
[----:B------:R-:W-:-:S03]  /*1b470*/  LOP3.LUT R71, R120, UR4, R117, 0x96, !PT ;  /* 0x0000000478477c12 */ /* 0x000fc6000f8e9675 */
[----:B------:R-:W-:Y:S01]  /*1b480*/  IMAD R47, R47, -0x2daee0ad, RZ ;  /* 0xd2511f532f2f7824 */ /* 0x000fe200078e02ff */
        /* <DEDUP_REMOVED lines=36> */
.L_x_28667:
        /* <DEDUP_REMOVED lines=9> */
.L_x_28651:
[----:B------:R-:W-:Y:S01]  /*1b760*/  FADD.FTZ R82, RZ, R24 ;  /* 0x00000018ff527221 */ /* 0x000fe20000010000 */
[----:B------:R-:W-:-:S04]  /*1b770*/  IMAD.WIDE.U32 R112, R80, 0x10, R112 ;  /* 0x0000001050707825 */ /* 0x000fc800078e0070 */
[----:B------:R-:W-:Y:S01]  /*1b780*/  FADD.FTZ R82, R82, R25 ;  /* 0x0000001952527221 */ /* 0x000fe20000010000 */
[----:B-----5:R0:W-:Y:S03]  /*1b790*/  STG.E.128 desc[UR12][R112.64], R44 ;  /* 0x0000002c70007986 */ /* 0x0201e6000c101d0c */
        /* <DEDUP_REMOVED lines=39> */
[----:B------:R-:W0:Y:S01]  /*1ba10*/  LDC.64 R112, c[0x0][0x3b0] ;  /* 0x0000ec00ff707b82 */ /* 0x000e220000000a00 */
[----:B------:R-:W-:Y:S02]  /*1ba20*/  SHF.L.U32 R80, R76, 0x10, RZ ;  /* 0x000000104c507819 */ /* 0x000fe400000006ff */
[----:B------:R-:W-:Y:S02]  /*1ba30*/  LOP3.LUT R82, R77, 0xffff, RZ, 0xc0, !PT ;  /* 0x0000ffff4d527812 */ /* 0x000fe400078ec0ff */
[----:B------:R-:W-:-:S05]  /*1ba40*/  LOP3.LUT R80, R80, 0xff0000, RZ, 0xc0, !PT ;  /* 0x00ff000050507812 */ /* 0x000fca00078ec0ff */
[----:B------:R-:W-:Y:S01]  /*1ba50*/  IMAD R80, R82, 0x1000000, R80 ;  /* 0x0100000052507824 */ /* 0x000fe200078e0250 */
[----:B------:R-:W-:-:S04]  /*1ba60*/  LOP3.LUT R82, R75, 0xff, RZ, 0xc0, !PT ;  /* 0x000000ff4b527812 */ /* 0x000fc800078ec0ff */
[----:B------:R-:W-:Y:S02]  /*1ba70*/  LEA R82, R82, R80, 0x8 ;  /* 0x0000005052527211 */ /* 0x000fe400078e40ff */
[----:B------:R-:W-:-:S05]  /*1ba80*/  LOP3.LUT R80, R73, 0xff, RZ, 0xc0, !PT ;  /* 0x000000ff49507812 */ /* 0x000fca00078ec0ff */
[----:B------:R-:W-:Y:S02]  /*1ba90*/  IMAD.IADD R80, R82, 0x1, R80 ;  /* 0x0000000152507824 */ /* 0x000fe400078e0250 */
[----:B0-----:R-:W-:-:S05]  /*1baa0*/  IMAD.WIDE.U32 R112, R83, 0x4, R112 ;  /* 0x0000000453707825 */ /* 0x001fca00078e0070 */
[----:B------:R0:W-:Y:S02]  /*1bab0*/  STG.E desc[UR12][R112.64], R80 ;  /* 0x0000005070007986 */ /* 0x0001e4000c10190c */
.L_x_28670:
[----:B0-----:R-:W0:Y:S01]  /*1bac0*/  SHFL.BFLY PT, R80, R94, 0x1, 0x1f ;  /* 0x0c201f005e507f89 */ /* 0x001e2200000e0000 */
        /* <DEDUP_REMOVED lines=102> */
[----:B------:R-:W-:Y:S02]  /*1c130*/  ISETP.GT.U32.AND P1, PT, R94, 0x3, PT ;  /* 0x000000035e00780c */ /* 0x000fe40003f24070 */
[----:B------:R-:W-:Y:S01]  /*1c140*/  MOV R94, RZ ;  /* 0x000000ff005e7202 */ /* 0x000fe20000000f00 */
[----:B0-----:R-:W-:-:S05]  /*1c150*/  FADD.FTZ R83, R97, R83 ;  /* 0x0000005361537221 */ /* 0x001fca0000010000 */
        /* <DEDUP_REMOVED lines=8> */
.L_x_28672:
[----:B------:R-:W-:Y:S05]  /*1c1e0*/  BSYNC.RECONVERGENT B0 ;  /* 0x0000000000007941 */ /* 0x000fea0003800200 */
.L_x_28671:
        /* <DEDUP_REMOVED lines=12> */
.L_x_28674:
[----:B------:R-:W-:Y:S05]  /*1c2b0*/  BSYNC.RECONVERGENT B0 ;  /* 0x0000000000007941 */ /* 0x000fea0003800200 */
.L_x_28673:
[----:B------:R-:W1:Y:S01]  /*1c2c0*/  SHFL.DOWN PT, R97, R94, 0x2, 0x1f ;  /* 0x08401f005e617f89 */ /* 0x000e6200000e0000 */
[----:B------:R-:W-:Y:S01]  /*1c2d0*/  I2FP.F32.U32 R116, R94 ;  /* 0x0000005e00747245 */ /* 0x000fe20000201000 */
[----:B------:R-:W-:Y:S01]  /*1c2e0*/  UISETP.GE.AND UP0, UPT, UR6, 0x1, UPT ;  /* 0x000000010600788c */ /* 0x000fe2000bf06270 */
[----:B------:R-:W-:Y:S01]  /*1c2f0*/  ISETP.NE.AND P0, PT, R80, RZ, PT ;  /* 0x000000ff5000720c */ /* 0x000fe20003f05270 */
[----:B0-----:R-:W0:Y:S01]  /*1c300*/  SHFL.DOWN PT, R115, R82, 0x2, 0x1f ;  /* 0x08401f0052737f89 */ /* 0x001e2200000e0000 */
[----:B------:R-:W-:-:S03]  /*1c310*/  ISETP.NE.AND P1, PT, RZ, UR24, PT ;  /* 0x00000018ff007c0c */ /* 0x000fc6000bf25270 */
[----:B------:R-:W2:Y:S01]  /*1c320*/  SHFL.DOWN PT, R114, R83, 0x2, 0x1f ;  /* 0x08401f0053727f89 */ /* 0x000ea200000e0000 */
[----:B-1----:R-:W-:Y:S01]  /*1c330*/  IMAD.IADD R113, R97, 0x1, R94 ;  /* 0x0000000161717824 */ /* 0x002fe200078e025e */
[----:B------:R-:W-:-:S04]  /*1c340*/  I2FP.F32.S32 R97, R97 ;  /* 0x0000006100617245 */ /* 0x000fc80000201400 */
[----:B------:R-:W-:Y:S01]  /*1c350*/  I2FP.F32.S32 R112, R113 ;  /* 0x0000007100707245 */ /* 0x000fe20000201400 */
[C---:B0-----:R-:W-:Y:S01]  /*1c360*/  FMUL.FTZ R94, R115.reuse, R97 ;  /* 0x00000061735e7220 */ /* 0x041fe20000410000 */
[----:B------:R-:W-:Y:S01]  /*1c370*/  FADD.FTZ R115, -R115, R82 ;  /* 0x0000005273737221 */ /* 0x000fe20000010100 */
[----:B--2---:R-:W-:Y:S01]  /*1c380*/  FADD.FTZ R114, R114, R83 ;  /* 0x0000005372727221 */ /* 0x004fe20000010000 */
[----:B------:R-:W0:Y:S01]  /*1c390*/  MUFU.RCP R99, R112 ;  /* 0x0000007000637308 */ /* 0x000e220000001000 */
[----:B------:R-:W-:Y:S01]  /*1c3a0*/  FFMA.FTZ R94, R116, R82, R94 ;  /* 0x00000052745e7223 */ /* 0x000fe2000001005e */
[----:B------:R-:W-:Y:S01]  /*1c3b0*/  FMUL.FTZ R115, R115, R115 ;  /* 0x0000007373737220 */ /* 0x000fe20000410000 */
[----:B------:R-:W1:Y:S03]  /*1c3c0*/  SHFL.DOWN PT, R82, R113, 0x1, 0x1f ;  /* 0x08201f0071527f89 */ /* 0x000e6600000e0000 */
[----:B------:R-:W-:-:S04]  /*1c3d0*/  FMUL.FTZ R115, R115, R116 ;  /* 0x0000007473737220 */ /* 0x000fc80000410000 */
[----:B------:R-:W-:Y:S01]  /*1c3e0*/  FMUL.FTZ R115, R115, R97 ;  /* 0x0000006173737220 */ /* 0x000fe20000410000 */
[----:B0-----:R-:W-:-:S03]  /*1c3f0*/  FMUL.FTZ R94, R99, R94 ;  /* 0x0000005e635e7220 */ /* 0x001fc60000410000 */
[----:B------:R-:W-:Y:S02]  /*1c400*/  FFMA.FTZ R115, R99, R115, R114 ;  /* 0x0000007363737223 */ /* 0x000fe40000010072 */
[----:B------:R-:W0:Y:S01]  /*1c410*/  SHFL.DOWN PT, R83, R94, 0x1, 0x1f ;  /* 0x08201f005e537f89 */ /* 0x000e2200000e0000 */
[----:B-1----:R-:W-:-:S03]  /*1c420*/  IADD3 R97, PT, PT, R113, R82, RZ ;  /* 0x0000005271617210 */ /* 0x002fc60007ffe0ff */
[----:B------:R-:W1:Y:S01]  /*1c430*/  SHFL.DOWN PT, R99, R115, 0x1, 0x1f ;  /* 0x08201f0073637f89 */ /* 0x000e6200000e0000 */
[----:B------:R-:W-:Y:S02]  /*1c440*/  I2FP.F32.S32 R82, R82 ;  /* 0x0000005200527245 */ /* 0x000fe40000201400 */
[----:B------:R-:W-:-:S06]  /*1c450*/  I2FP.F32.S32 R97, R97 ;  /* 0x0000006100617245 */ /* 0x000fcc0000201400 */
        /* <DEDUP_REMOVED lines=8> */
[----:B------:R-:W0:Y:S02]  /*1c4e0*/  @!P0 LDC.64 R114, c[0x0][0x3c8] ;  /* 0x0000f200ff728b82 */ /* 0x000e240000000a00 */
[----:B------:R-:W-:-:S04]  /*1c4f0*/  FMUL.FTZ R113, R113, R82 ;  /* 0x0000005271717220 */ /* 0x000fc80000410000 */
[----:B------:R-:W-:Y:S02]  /*1c500*/  FFMA.FTZ R82, R97, R113, R99 ;  /* 0x0000007161527223 */ /* 0x000fe40000010063 */
[----:B------:R1:W2:Y:S01]  /*1c510*/  SHFL.IDX PT, R99, R83, RZ, 0x1f ;  /* 0x00001fff53637589 */ /* 0x0002a200000e0000 */
[----:B------:R-:W3:Y:S03]  /*1c520*/  @!P0 LDC.64 R112, c[0x0][0x3c0] ;  /* 0x0000f000ff708b82 */ /* 0x000ee60000000a00 */
[----:B------:R-:W4:Y:S05]  /*1c530*/  SHFL.IDX PT, R82, R82, RZ, 0x1f ;  /* 0x00001fff52527589 */ /* 0x000f2a00000e0000 */
[----:B-1----:R-:W4:Y:S01]  /*1c540*/  LDC R83, c[0x0][0x448] ;  /* 0x00011200ff537b82 */ /* 0x002f220000000800 */
[----:B--2---:R-:W-:-:S05]  /*1c550*/  FMUL.FTZ R94, R99, R99 ;  /* 0x00000063635e7220 */ /* 0x004fca0000410000 */
[----:B------:R-:W-:Y:S01]  /*1c560*/  FSEL R94, R94, RZ, P1 ;  /* 0x000000ff5e5e7208 */ /* 0x000fe20000800000 */
[----:B----4-:R-:W-:Y:S01]  /*1c570*/  FFMA.FTZ R82, R82, UR25, R83 ;  /* 0x0000001952527c23 */ /* 0x010fe20008010053 */
[----:B------:R-:W-:-:S03]  /*1c580*/  IMAD.U32 R83, RZ, RZ, UR7 ;  /* 0x00000007ff537e24 */ /* 0x000fc6000f8e00ff */
[----:B------:R-:W-:Y:S01]  /*1c590*/  FADD.FTZ R82, R82, R94 ;  /* 0x0000005e52527221 */ /* 0x000fe20000010000 */
[----:B---3--:R-:W-:-:S03]  /*1c5a0*/  @!P0 IMAD.WIDE R112, R83, 0x4, R112 ;  /* 0x0000000453708825 */ /* 0x008fc600078e0270 */
[----:B------:R1:W2:Y:S02]  /*1c5b0*/  MUFU.RSQ R97, R82 ;  /* 0x0000005200617308 */ /* 0x0002a40000001400 */
[----:B------:R3:W-:Y:S01]  /*1c5c0*/  @!P0 STG.E desc[UR12][R112.64], R99 ;  /* 0x0000006370008986 */ /* 0x0007e2000c10190c */
[----:B-1----:R-:W-:-:S05]  /*1c5d0*/  MOV R82, UR7 ;  /* 0x0000000700527c02 */ /* 0x002fca0008000f00 */
[----:B0-----:R-:W-:-:S05]  /*1c5e0*/  @!P0 IMAD.WIDE R82, R82, 0x4, R114 ;  /* 0x0000000452528825 */ /* 0x001fca00078e0272 */
[----:B--2---:R3:W-:Y:S01]  /*1c5f0*/  @!P0 STG.E desc[UR12][R82.64], R97 ;  /* 0x0000006152008986 */ /* 0x0047e2000c10190c */
[----:B------:R-:W-:Y:S05]  /*1c600*/  BRA.U !UP0, `(.L_x_28675) ;  /* 0x0000000d08c47547 */ /* 0x000fea000b800000 */
[----:B---3--:R-:W-:Y:S01]  /*1c610*/  FSEL R99, R99, RZ, !P1 ;  /* 0x000000ff63637208 */ /* 0x008fe20004800000 */
[----:B------:R-:W-:Y:S01]  /*1c620*/  UIADD3 UR4, UPT, UPT, UR6, -0x1, URZ ;  /* 0xffffffff06047890 */ /* 0x000fe2000fffe0ff */
[----:B------:R-:W-:Y:S02]  /*1c630*/  SHF.R.U64 R94, R2, 0x10, R3 ;  /* 0x00000010025e7819 */ /* 0x000fe40000001203 */
[----:B------:R-:W-:Y:S01]  /*1c640*/  SHF.R.U64 R83, R48, 0x10, R49 ;  /* 0x0000001030537819 */ /* 0x000fe20000001231 */
[C---:B------:R-:W-:Y:S01]  /*1c650*/  FADD.FTZ R112, -R99.reuse, R27 ;  /* 0x0000001b63707221 */ /* 0x040fe20000010100 */
[----:B------:R-:W-:Y:S01]  /*1c660*/  SHF.R.U32.HI R82, RZ, 0x10, R3 ;  /* 0x00000010ff527819 */ /* 0x000fe20000011603 */
[----:B------:R-:W-:Y:S01]  /*1c670*/  FADD.FTZ R25, -R99, R25 ;  /* 0x0000001963197221 */ /* 0x000fe20000010100 */
[----:B------:R-:W-:Y:S01]  /*1c680*/  SHF.R.U32.HI R27, RZ, 0x10, R49 ;  /* 0x00000010ff1b7819 */ /* 0x000fe20000011631 */
[----:B------:R-:W-:Y:S02]  /*1c690*/  HADD2.F32 R94, -RZ, R94.H0_H0 ;  /* 0x2000005eff5e7230 */ /* 0x000fe40000004100 */
[----:B------:R-:W-:Y:S01]  /*1c6a0*/  FMUL.FTZ R112, R97, R112 ;  /* 0x0000007061707220 */ /* 0x000fe20000410000 */
[----:B------:R-:W-:-:S02]  /*1c6b0*/  HADD2.F32 R83, -RZ, R83.H0_H0 ;  /* 0x20000053ff537230 */ /* 0x000fc40000004100 */
[----:B------:R-:W-:Y:S01]  /*1c6c0*/  FMUL.FTZ R25, R97, R25 ;  /* 0x0000001961197220 */ /* 0x000fe20000410000 */
[----:B------:R-:W-:Y:S01]  /*1c6d0*/  HADD2.F32 R82, -RZ, R82.H0_H0 ;  /* 0x20000052ff527230 */ /* 0x000fe20000004100 */
[----:B------:R-:W-:Y:S01]  /*1c6e0*/  UIMAD UR4, UR4, UR22, URZ ;  /* 0x00000016040472a4 */ /* 0x000fe2000f8e02ff */
[----:B------:R-:W-:Y:S02]  /*1c6f0*/  HADD2.F32 R27, -RZ, R27.H0_H0 ;  /* 0x2000001bff1b7230 */ /* 0x000fe40000004100 */
[----:B------:R-:W-:Y:S01]  /*1c700*/  FFMA.FTZ R25, R25, R94, R83 ;  /* 0x0000005e19197223 */ /* 0x000fe20000010053 */
[----:B------:R-:W-:Y:S01]  /*1c710*/  HADD2.F32 R94, -RZ, R102.H0_H0 ;  /* 0x20000066ff5e7230 */ /* 0x000fe20000004100 */
[----:B------:R-:W-:Y:S01]  /*1c720*/  USHF.R.S32.HI UR5, URZ, 0x1f, UR4 ;  /* 0x0000001fff057899 */ /* 0x000fe20008011404 */
[C---:B------:R-:W-:Y:S01]  /*1c730*/  FADD.FTZ R113, -R99.reuse, R26 ;  /* 0x0000001a63717221 */ /* 0x040fe20000010100 */
[----:B------:R-:W-:Y:S01]  /*1c740*/  FFMA.FTZ R27, R112, R82, R27 ;  /* 0x00000052701b7223 */ /* 0x000fe2000001001b */
[----:B------:R-:W-:Y:S01]  /*1c750*/  FADD.FTZ R112, -R99, R24 ;  /* 0x0000001863707221 */ /* 0x000fe20000010100 */
[----:B------:R-:W0:Y:S01]  /*1c760*/  LDC.64 R82, c[0x0][0x428] ;  /* 0x00010a00ff527b82 */ /* 0x000e220000000a00 */
[----:B------:R-:W-:Y:S01]  /*1c770*/  HADD2.F32 R24, -RZ, R48.H0_H0 ;  /* 0x20000030ff187230 */ /* 0x000fe20000004100 */
[----:B------:R-:W-:Y:S01]  /*1c780*/  ULEA.HI UR5, UR5, UR4, URZ, 0x2 ;  /* 0x0000000405057291 */ /* 0x000fe2000f8f10ff */
[----:B------:R-:W-:Y:S01]  /*1c790*/  FMUL.FTZ R112, R97, R112 ;  /* 0x0000007061707220 */ /* 0x000fe20000410000 */
[----:B------:R-:W-:-:S02]  /*1c7a0*/  HADD2.F32 R26, -RZ, R49.H0_H0 ;  /* 0x20000031ff1a7230 */ /* 0x000fc40000004100 */
[----:B------:R-:W-:Y:S01]  /*1c7b0*/  FMUL.FTZ R113, R97, R113 ;  /* 0x0000007161717220 */ /* 0x000fe20000410000 */
[C---:B------:R-:W-:Y:S01]  /*1c7c0*/  FADD.FTZ R8, -R99.reuse, R8 ;  /* 0x0000000863087221 */ /* 0x040fe20000010100 */
[----:B------:R-:W-:Y:S01]  /*1c7d0*/  FFMA.FTZ R24, R112, R94, R24 ;  /* 0x0000005e70187223 */ /* 0x000fe20000010018 */
[----:B------:R-:W-:Y:S02]  /*1c7e0*/  IMAD.U32 R94, RZ, RZ, UR5 ;  /* 0x00000005ff5e7e24 */ /* 0x000fe4000f8e00ff */
[----:B------:R-:W-:Y:S01]  /*1c7f0*/  FADD.FTZ R9, -R99, R9 ;  /* 0x0000000963097221 */ /* 0x000fe20000010100 */
[----:B------:R-:W-:Y:S02]  /*1c800*/  HADD2.F32 R112, -RZ, R102.H1_H1 ;  /* 0x30000066ff707230 */ /* 0x000fe40000004100 */
[----:B------:R-:W-:Y:S01]  /*1c810*/  FMUL.FTZ R8, R97, R8 ;  /* 0x0000000861087220 */ /* 0x000fe20000410000 */
[----:B------:R-:W-:Y:S01]  /*1c820*/  FADD.FTZ R10, -R99, R10 ;  /* 0x0000000a630a7221 */ /* 0x000fe20000010100 */
[----:B------:R-:W-:Y:S01]  /*1c830*/  LEA.HI.SX32 R94, R94, R80, 0x1e ;  /* 0x000000505e5e7211 */ /* 0x000fe200078ff2ff */
[----:B------:R-:W-:Y:S01]  /*1c840*/  FMUL.FTZ R9, R97, R9 ;  /* 0x0000000961097220 */ /* 0x000fe20000410000 */
[----:B------:R-:W-:Y:S01]  /*1c850*/  FFMA.FTZ R26, R113, R112, R26 ;  /* 0x00000070711a7223 */ /* 0x000fe2000001001a */
[----:B------:R-:W-:Y:S01]  /*1c860*/  FMUL.FTZ R10, R97, R10 ;  /* 0x0000000a610a7220 */ /* 0x000fe20000410000 */
[C---:B------:R-:W-:Y:S01]  /*1c870*/  FADD.FTZ R11, -R99.reuse, R11 ;  /* 0x0000000b630b7221 */ /* 0x040fe20000010100 */
[C---:B------:R-:W-:Y:S01]  /*1c880*/  FADD.FTZ R13, -R99.reuse, R13 ;  /* 0x0000000d630d7221 */ /* 0x040fe20000010100 */
[C---:B------:R-:W-:Y:S01]  /*1c890*/  FADD.FTZ R12, -R99.reuse, R12 ;  /* 0x0000000c630c7221 */ /* 0x040fe20000010100 */
[----:B------:R-:W-:Y:S01]  /*1c8a0*/  FADD.FTZ R14, -R99, R14 ;  /* 0x0000000e630e7221 */ /* 0x000fe20000010100 */
[C---:B------:R-:W-:Y:S01]  /*1c8b0*/  FMUL.FTZ R11, R97.reuse, R11 ;  /* 0x0000000b610b7220 */ /* 0x040fe20000410000 */
[----:B------:R-:W-:Y:S01]  /*1c8c0*/  FMUL.FTZ R13, R97, R13 ;  /* 0x0000000d610d7220 */ /* 0x000fe20000410000 */
[----:B------:R-:W-:Y:S01]  /*1c8d0*/  FADD.FTZ R15, -R99, R15 ;  /* 0x0000000f630f7221 */ /* 0x000fe20000010100 */
[----:B0-----:R-:W-:-:S04]  /*1c8e0*/  IMAD.WIDE.U32 R112, R94, 0x10, R82 ;  /* 0x000000105e707825 */ /* 0x001fc800078e0052 */
[C---:B------:R-:W-:Y:S01]  /*1c8f0*/  FADD.FTZ R16, -R99.reuse, R16 ;  /* 0x0000001063107221 */ /* 0x040fe20000010100 */
[C---:B------:R-:W-:Y:S01]  /*1c900*/  FADD.FTZ R17, -R99.reuse, R17 ;  /* 0x0000001163117221 */ /* 0x040fe20000010100 */
[C---:B------:R-:W-:Y:S01]  /*1c910*/  FADD.FTZ R36, -R99.reuse, R36 ;  /* 0x0000002463247221 */ /* 0x040fe20000010100 */
[----:B------:R-:W-:Y:S01]  /*1c920*/  FADD.FTZ R37, -R99, R37 ;  /* 0x0000002563257221 */ /* 0x000fe20000010100 */
[----:B------:R0:W-:Y:S01]  /*1c930*/  STG.E.128 desc[UR12][R112.64], R24 ;  /* 0x0000001870007986 */ /* 0x0001e2000c101d0c */
[C---:B------:R-:W-:Y:S01]  /*1c940*/  FMUL.FTZ R12, R97.reuse, R12 ;  /* 0x0000000c610c7220 */ /* 0x040fe20000410000 */
[C---:B------:R-:W-:Y:S01]  /*1c950*/  FMUL.FTZ R14, R97.reuse, R14 ;  /* 0x0000000e610e7220 */ /* 0x040fe20000410000 */
[C---:B------:R-:W-:Y:S01]  /*1c960*/  FMUL.FTZ R15, R97.reuse, R15 ;  /* 0x0000000f610f7220 */ /* 0x040fe20000410000 */
        /* <DEDUP_REMOVED lines=14> */
[----:B0-----:R-:W-:-:S02]  /*1ca50*/  HADD2.F32 R25, -RZ, R73.H1_H1 ;  /* 0x30000049ff197230 */ /* 0x001fc40000004100 */
[C---:B------:R-:W-:Y:S01]  /*1ca60*/  FADD.FTZ R32, -R99.reuse, R32 ;  /* 0x0000002063207221 */ /* 0x040fe20000010100 */
[----:B------:R-:W-:Y:S02]  /*1ca70*/  HADD2.F32 R24, -RZ, R50.H0_H0 ;  /* 0x20000032ff187230 */ /* 0x000fe40000004100 */
[C---:B------:R-:W-:Y:S01]  /*1ca80*/  FADD.FTZ R33, -R99.reuse, R33 ;  /* 0x0000002163217221 */ /* 0x040fe20000010100 */
[----:B------:R-:W-:Y:S02]  /*1ca90*/  HADD2.F32 R27, -RZ, R76.H1_H1 ;  /* 0x3000004cff1b7230 */ /* 0x000fe40000004100 */
[----:B------:R-:W-:Y:S01]  /*1caa0*/  FADD.FTZ R34, -R99, R34 ;  /* 0x0000002263227221 */ /* 0x000fe20000010100 */
[----:B------:R-:W-:Y:S02]  /*1cab0*/  HADD2.F32 R26, -RZ, R103.H0_H0 ;  /* 0x20000067ff1a7230 */ /* 0x000fe40000004100 */
[----:B------:R-:W-:Y:S01]  /*1cac0*/  FFMA.FTZ R8, R8, R25, R24 ;  /* 0x0000001908087223 */ /* 0x000fe20000010018 */
[----:B------:R-:W-:-:S02]  /*1cad0*/  HADD2.F32 R25, -RZ, R75.H1_H1 ;  /* 0x3000004bff197230 */ /* 0x000fc40000004100 */
[----:B------:R-:W-:Y:S01]  /*1cae0*/  FADD.FTZ R35, -R99, R35 ;  /* 0x0000002363237221 */ /* 0x000fe20000010100 */
[----:B------:R-:W-:Y:S02]  /*1caf0*/  HADD2.F32 R24, -RZ, R51.H0_H0 ;  /* 0x20000033ff187230 */ /* 0x000fe40000004100 */
[----:B------:R-:W-:Y:S01]  /*1cb00*/  FFMA.FTZ R9, R9, R27, R26 ;  /* 0x0000001b09097223 */ /* 0x000fe2000001001a */
[----:B------:R-:W-:Y:S01]  /*1cb10*/  IADD3 R26, PT, PT, R94, 0x80, RZ ;  /* 0x000000805e1a7810 */ /* 0x000fe20007ffe0ff */
[C---:B------:R-:W-:Y:S01]  /*1cb20*/  FADD.FTZ R38, -R99.reuse, R38 ;  /* 0x0000002663267221 */ /* 0x040fe20000010100 */
[C---:B------:R-:W-:Y:S01]  /*1cb30*/  FADD.FTZ R39, -R99.reuse, R39 ;  /* 0x0000002763277221 */ /* 0x040fe20000010100 */
[----:B------:R-:W-:Y:S01]  /*1cb40*/  FFMA.FTZ R10, R10, R25, R24 ;  /* 0x000000190a0a7223 */ /* 0x000fe20000010018 */
[----:B------:R-:W-:Y:S02]  /*1cb50*/  HADD2.F32 R25, -RZ, R77.H1_H1 ;  /* 0x3000004dff197230 */ /* 0x000fe40000004100 */
[----:B------:R-:W-:Y:S01]  /*1cb60*/  FADD.FTZ R40, -R99, R40 ;  /* 0x0000002863287221 */ /* 0x000fe20000010100 */
[----:B------:R-:W-:-:S02]  /*1cb70*/  HADD2.F32 R24, -RZ, R103.H1_H1 ;  /* 0x30000067ff187230 */ /* 0x000fc40000004100 */
[----:B------:R-:W-:Y:S01]  /*1cb80*/  FADD.FTZ R41, -R99, R41 ;  /* 0x0000002963297221 */ /* 0x000fe20000010100 */
[----:B------:R-:W-:-:S04]  /*1cb90*/  IMAD.WIDE.U32 R26, R26, 0x10, R82 ;  /* 0x000000101a1a7825 */ /* 0x000fc800078e0052 */
[C---:B------:R-:W-:Y:S01]  /*1cba0*/  FADD.FTZ R42, -R99.reuse, R42 ;  /* 0x0000002a632a7221 */ /* 0x040fe20000010100 */
[----:B------:R-:W-:Y:S01]  /*1cbb0*/  FADD.FTZ R43, -R99, R43 ;  /* 0x0000002b632b7221 */ /* 0x000fe20000010100 */
[----:B------:R-:W-:Y:S01]  /*1cbc0*/  FFMA.FTZ R11, R11, R25, R24 ;  /* 0x000000190b0b7223 */ /* 0x000fe20000010018 */
[----:B------:R-:W-:Y:S02]  /*1cbd0*/  HADD2.F32 R25, -RZ, R81.H1_H1 ;  /* 0x30000051ff197230 */ /* 0x000fe40000004100 */
[C---:B------:R-:W-:Y:S01]  /*1cbe0*/  FADD.FTZ R44, -R99.reuse, R44 ;  /* 0x0000002c632c7221 */ /* 0x040fe20000010100 */
[----:B------:R-:W-:Y:S02]  /*1cbf0*/  HADD2.F32 R24, -RZ, R84.H1_H1 ;  /* 0x30000054ff187230 */ /* 0x000fe40000004100 */
[C---:B------:R-:W-:Y:S01]  /*1cc00*/  FADD.FTZ R45, -R99.reuse, R45 ;  /* 0x0000002d632d7221 */ /* 0x040fe20000010100 */
[----:B------:R0:W-:Y:S01]  /*1cc10*/  STG.E.128 desc[UR12][R26.64], R8 ;  /* 0x000000081a007986 */ /* 0x0001e2000c101d0c */
[C---:B------:R-:W-:Y:S01]  /*1cc20*/  FADD.FTZ R46, -R99.reuse, R46 ;  /* 0x0000002e632e7221 */ /* 0x040fe20000010100 */
[----:B------:R-:W-:Y:S01]  /*1cc30*/  FADD.FTZ R47, -R99, R47 ;  /* 0x0000002f632f7221 */ /* 0x000fe20000010100 */
[C---:B------:R-:W-:Y:S01]  /*1cc40*/  FMUL.FTZ R115, R97.reuse, R18 ;  /* 0x0000001261737220 */ /* 0x040fe20000410000 */
[C---:B------:R-:W-:Y:S01]  /*1cc50*/  FMUL.FTZ R99, R97.reuse, R22 ;  /* 0x0000001661637220 */ /* 0x040fe20000410000 */
[C---:B------:R-:W-:Y:S01]  /*1cc60*/  FMUL.FTZ R18, R97.reuse, R38 ;  /* 0x0000002661127220 */ /* 0x040fe20000410000 */
[C---:B------:R-:W-:Y:S01]  /*1cc70*/  FMUL.FTZ R113, R97.reuse, R20 ;  /* 0x0000001461717220 */ /* 0x040fe20000410000 */
[----:B------:R-:W-:Y:S01]  /*1cc80*/  FMUL.FTZ R112, R97, R21 ;  /* 0x0000001561707220 */ /* 0x000fe20000410000 */
[----:B------:R-:W-:-:S02]  /*1cc90*/  HADD2.F32 R38, -RZ, R86.H1_H1 ;  /* 0x30000056ff267230 */ /* 0x000fc40000004100 */
        /* <DEDUP_REMOVED lines=9> */
[----:B0-----:R-:W-:Y:S02]  /*1cd30*/  HADD2.F32 R26, -RZ, R84.H0_H0 ;  /* 0x20000054ff1a7230 */ /* 0x001fe40000004100 */
        /* <DEDUP_REMOVED lines=8> */
[----:B------:R-:W-:Y:S01]  /*1cdc0*/  FMUL.FTZ R22, R97, R42 ;  /* 0x0000002a61167220 */ /* 0x000fe20000410000 */
[----:B------:R-:W-:-:S02]  /*1cdd0*/  HADD2.F32 R11, -RZ, R104.H1_H1 ;  /* 0x30000068ff0b7230 */ /* 0x000fc40000004100 */
[----:B------:R-:W-:Y:S01]  /*1cde0*/  FFMA.FTZ R8, R12, R27, R8 ;  /* 0x0000001b0c087223 */ /* 0x000fe20000010008 */
[----:B------:R-:W-:Y:S02]  /*1cdf0*/  VIADD R26, R94, 0x100 ;  /* 0x000001005e1a7836 */ /* 0x000fe40000000000 */
[----:B------:R-:W-:Y:S01]  /*1ce00*/  FFMA.FTZ R10, R14, R25, R10 ;  /* 0x000000190e0a7223 */ /* 0x000fe2000001000a */
[----:B------:R-:W-:Y:S02]  /*1ce10*/  HADD2.F32 R25, -RZ, R85.H0_H0 ;  /* 0x20000055ff197230 */ /* 0x000fe40000004100 */
[----:B------:R-:W-:Y:S01]  /*1ce20*/  FFMA.FTZ R11, R15, R24, R11 ;  /* 0x000000180f0b7223 */ /* 0x000fe2000001000b */
[----:B------:R-:W-:-:S04]  /*1ce30*/  IMAD.WIDE.U32 R36, R26, 0x10, R82 ;  /* 0x000000101a247825 */ /* 0x000fc800078e0052 */
[C---:B------:R-:W-:Y:S01]  /*1ce40*/  FMUL.FTZ R27, R97.reuse, R23 ;  /* 0x00000017611b7220 */ /* 0x040fe20000410000 */
[----:B------:R-:W-:Y:S01]  /*1ce50*/  IADD3 R42, PT, PT, R94, 0x280, RZ ;  /* 0x000002805e2a7810 */ /* 0x000fe20007ffe0ff */
[C---:B------:R-:W-:Y:S01]  /*1ce60*/  FMUL.FTZ R23, R97.reuse, R43 ;  /* 0x0000002b61177220 */ /* 0x040fe20000410000 */
[----:B------:R-:W-:Y:S01]  /*1ce70*/  HADD2.F32 R24, -RZ, R54.H0_H0 ;  /* 0x20000036ff187230 */ /* 0x000fe20000004100 */
[----:B------:R0:W-:Y:S01]  /*1ce80*/  STG.E.128 desc[UR12][R36.64], R8 ;  /* 0x0000000824007986 */ /* 0x0001e2000c101d0c */
[----:B------:R-:W-:Y:S02]  /*1ce90*/  HADD2.F32 R15, -RZ, R86.H0_H0 ;  /* 0x20000056ff0f7230 */ /* 0x000fe40000004100 */
[C---:B------:R-:W-:Y:S01]  /*1cea0*/  FMUL.FTZ R44, R97.reuse, R44 ;  /* 0x0000002c612c7220 */ /* 0x040fe20000410000 */
[----:B------:R-:W-:Y:S02]  /*1ceb0*/  HADD2.F32 R14, -RZ, R105.H0_H0 ;  /* 0x20000069ff0e7230 */ /* 0x000fe40000004100 */
[----:B------:R-:W-:Y:S01]  /*1cec0*/  FMUL.FTZ R45, R97, R45 ;  /* 0x0000002d612d7220 */ /* 0x000fe20000410000 */
[----:B------:R-:W-:-:S02]  /*1ced0*/  HADD2.F32 R13, -RZ, R85.H1_H1 ;  /* 0x30000055ff0d7230 */ /* 0x000fc40000004100 */
[C---:B------:R-:W-:Y:S01]  /*1cee0*/  FMUL.FTZ R26, R97.reuse, R46 ;  /* 0x0000002e611a7220 */ /* 0x040fe20000410000 */
[----:B------:R-:W-:Y:S02]  /*1cef0*/  HADD2.F32 R12, -RZ, R55.H0_H0 ;  /* 0x20000037ff0c7230 */ /* 0x000fe40000004100 */
[----:B------:R-:W-:Y:S01]  /*1cf00*/  FMUL.FTZ R47, R97, R47 ;  /* 0x0000002f612f7220 */ /* 0x000fe20000410000 */
[----:B------:R-:W-:Y:S02]  /*1cf10*/  VIADD R40, R94, 0x300 ;  /* 0x000003005e287836 */ /* 0x000fe40000000000 */
[----:B------:R-:W-:-:S04]  /*1cf20*/  IMAD.WIDE.U32 R42, R42, 0x10, R82 ;  /* 0x000000102a2a7825 */ /* 0x000fc800078e0052 */
[----:B------:R-:W-:-:S04]  /*1cf30*/  IMAD.WIDE.U32 R40, R40, 0x10, R82 ;  /* 0x0000001028287825 */ /* 0x000fc800078e0052 */
[----:B0-----:R-:W-:Y:S01]  /*1cf40*/  FFMA.FTZ R8, R117, R25, R24 ;  /* 0x0000001975087223 */ /* 0x001fe20000010018 */
[----:B------:R-:W-:Y:S01]  /*1cf50*/  FFMA.FTZ R9, R116, R15, R14 ;  /* 0x0000000f74097223 */ /* 0x000fe2000001000e */
[----:B------:R-:W-:Y:S02]  /*1cf60*/  HADD2.F32 R25, -RZ, R87.H1_H1 ;  /* 0x30000057ff197230 */ /* 0x000fe40000004100 */
[----:B------:R-:W-:Y:S01]  /*1cf70*/  FFMA.FTZ R10, R115, R13, R12 ;  /* 0x0000000d730a7223 */ /* 0x000fe2000001000c */
[----:B------:R-:W-:Y:S02]  /*1cf80*/  HADD2.F32 R14, -RZ, R57.H0_H0 ;  /* 0x20000039ff0e7230 */ /* 0x000fe40000004100 */
[----:B------:R-:W-:Y:S02]  /*1cf90*/  HADD2.F32 R24, -RZ, R88.H1_H1 ;  /* 0x30000058ff187230 */ /* 0x000fe40000004100 */
[----:B------:R-:W-:Y:S02]  /*1cfa0*/  HADD2.F32 R15, -RZ, R106.H1_H1 ;  /* 0x3000006aff0f7230 */ /* 0x000fe40000004100 */
[----:B------:R-:W-:Y:S01]  /*1cfb0*/  FFMA.FTZ R14, R99, R25, R14 ;  /* 0x00000019630e7223 */ /* 0x000fe2000001000e */
[----:B------:R-:W-:Y:S01]  /*1cfc0*/  HADD2.F32 R37, -RZ, R87.H0_H0 ;  /* 0x20000057ff257230 */ /* 0x000fe20000004100 */
[----:B------:R-:W-:Y:S01]  /*1cfd0*/  IADD3 R25, PT, PT, R94, 0x180, RZ ;  /* 0x000001805e197810 */ /* 0x000fe20007ffe0ff */
[----:B------:R-:W-:-:S02]  /*1cfe0*/  HADD2.F32 R12, -RZ, R56.H0_H0 ;  /* 0x20000038ff0c7230 */ /* 0x000fc40000004100 */
[----:B------:R-:W-:Y:S01]  /*1cff0*/  FFMA.FTZ R15, R27, R24, R15 ;  /* 0x000000181b0f7223 */ /* 0x000fe2000001000f */
[----:B------:R-:W-:Y:S02]  /*1d000*/  HADD2.F32 R36, -RZ, R88.H0_H0 ;  /* 0x20000058ff247230 */ /* 0x000fe40000004100 */
[----:B------:R-:W-:Y:S02]  /*1d010*/  HADD2.F32 R13, -RZ, R106.H0_H0 ;  /* 0x2000006aff0d7230 */ /* 0x000fe40000004100 */
[----:B------:R-:W-:Y:S01]  /*1d020*/  FFMA.FTZ R12, R113, R37, R12 ;  /* 0x00000025710c7223 */ /* 0x000fe2000001000c */
[----:B------:R-:W-:Y:S02]  /*1d030*/  HADD2.F32 R11, -RZ, R105.H1_H1 ;  /* 0x30000069ff0b7230 */ /* 0x000fe40000004100 */
[----:B------:R-:W-:Y:S02]  /*1d040*/  VIADD R24, R94, 0x200 ;  /* 0x000002005e187836 */ /* 0x000fe40000000000 */
[----:B------:R-:W-:Y:S01]  /*1d050*/  FFMA.FTZ R13, R112, R36, R13 ;  /* 0x00000024700d7223 */ /* 0x000fe2000001000d */
[----:B------:R-:W-:-:S04]  /*1d060*/  IMAD.WIDE.U32 R112, R25, 0x10, R82 ;  /* 0x0000001019707825 */ /* 0x000fc800078e0052 */
[----:B------:R-:W-:Y:S01]  /*1d070*/  FFMA.FTZ R11, R114, R38, R11 ;  /* 0x00000026720b7223 */ /* 0x000fe2000001000b */
[----:B------:R-:W-:Y:S01]  /*1d080*/  IADD3 R38, PT, PT, R94, 0x380, RZ ;  /* 0x000003805e267810 */ /* 0x000fe20007ffe0ff */
[----:B------:R-:W-:-:S03]  /*1d090*/  IMAD.WIDE.U32 R24, R24, 0x10, R82 ;  /* 0x0000001018187825 */ /* 0x000fc600078e0052 */
[----:B------:R0:W-:Y:S01]  /*1d0a0*/  STG.E.128 desc[UR12][R112.64], R8 ;  /* 0x0000000870007986 */ /* 0x0001e2000c101d0c */
[----:B------:R-:W-:-:S03]  /*1d0b0*/  HADD2.F32 R27, -RZ, R62.H0_H0 ;  /* 0x2000003eff1b7230 */ /* 0x000fc60000004100 */
[----:B------:R1:W-:Y:S01]  /*1d0c0*/  STG.E.128 desc[UR12][R24.64], R12 ;  /* 0x0000000c18007986 */ /* 0x0003e2000c101d0c */
[C---:B------:R-:W-:Y:S01]  /*1d0d0*/  VIADD R36, R94.reuse, 0x400 ;  /* 0x000004005e247836 */ /* 0x040fe20000000000 */
[----:B------:R-:W-:Y:S01]  /*1d0e0*/  IADD3 R94, PT, PT, R94, 0x480, RZ ;  /* 0x000004805e5e7810 */ /* 0x000fe20007ffe0ff */
[----:B------:R-:W-:-:S04]  /*1d0f0*/  IMAD.WIDE.U32 R38, R38, 0x10, R82 ;  /* 0x0000001026267825 */ /* 0x000fc800078e0052 */
[----:B------:R-:W-:-:S04]  /*1d100*/  IMAD.WIDE.U32 R36, R36, 0x10, R82 ;  /* 0x0000001024247825 */ /* 0x000fc800078e0052 */
[----:B------:R-:W-:-:S04]  /*1d110*/  IMAD.WIDE.U32 R82, R94, 0x10, R82 ;  /* 0x000000105e527825 */ /* 0x000fc800078e0052 */
[----:B0-----:R-:W-:Y:S02]  /*1d120*/  HADD2.F32 R10, -RZ, R59.H0_H0 ;  /* 0x2000003bff0a7230 */ /* 0x001fe40000004100 */
[----:B------:R-:W-:Y:S02]  /*1d130*/  HADD2.F32 R11, -RZ, R107.H1_H1 ;  /* 0x3000006bff0b7230 */ /* 0x000fe40000004100 */
[----:B-1----:R-:W-:Y:S02]  /*1d140*/  HADD2.F32 R15, -RZ, R89.H1_H1 ;  /* 0x30000059ff0f7230 */ /* 0x002fe40000004100 */
[----:B------:R-:W-:Y:S02]  /*1d150*/  HADD2.F32 R14, -RZ, R90.H1_H1 ;  /* 0x3000005aff0e7230 */ /* 0x000fe40000004100 */
[----:B------:R-:W-:Y:S02]  /*1d160*/  HADD2.F32 R13, -RZ, R91.H0_H0 ;  /* 0x2000005bff0d7230 */ /* 0x000fe40000004100 */
[----:B------:R-:W-:Y:S01]  /*1d170*/  FFMA.FTZ R10, R30, R15, R10 ;  /* 0x0000000f1e0a7223 */ /* 0x000fe2000001000a */
        /* <DEDUP_REMOVED lines=8> */
[----:B------:R-:W-:-:S02]  /*1d200*/  HADD2.F32 R31, -RZ, R92.H0_H0 ;  /* 0x2000005cff1f7230 */ /* 0x000fc40000004100 */
        /* <DEDUP_REMOVED lines=9> */
[----:B------:R-:W-:Y:S02]  /*1d2a0*/  HADD2.F32 R28, -RZ, R93.H0_H0 ;  /* 0x2000005dff1c7230 */ /* 0x000fe40000004100 */
[----:B------:R-:W-:Y:S02]  /*1d2b0*/  HADD2.F32 R25, -RZ, R95.H0_H0 ;  /* 0x2000005fff197230 */ /* 0x000fe40000004100 */
[----:B------:R-:W-:Y:S01]  /*1d2c0*/  FFMA.FTZ R15, R35, R29, R15 ;  /* 0x0000001d230f7223 */ /* 0x000fe2000001000f */
[----:B------:R-:W-:Y:S02]  /*1d2d0*/  HADD2.F32 R24, -RZ, R109.H0_H0 ;  /* 0x2000006dff187230 */ /* 0x000fe40000004100 */
[----:B------:R-:W-:Y:S01]  /*1d2e0*/  FFMA.FTZ R16, R16, R28, R27 ;  /* 0x0000001c10107223 */ /* 0x000fe2000001001b */
[----:B------:R-:W-:Y:S02]  /*1d2f0*/  HADD2.F32 R34, -RZ, R93.H1_H1 ;  /* 0x3000005dff227230 */ /* 0x000fe40000004100 */
[----:B------:R-:W-:-:S02]  /*1d300*/  HADD2.F32 R33, -RZ, R63.H0_H0 ;  /* 0x2000003fff217230 */ /* 0x000fc40000004100 */
[----:B------:R-:W-:Y:S01]  /*1d310*/  FFMA.FTZ R17, R17, R25, R24 ;  /* 0x0000001911117223 */ /* 0x000fe20000010018 */
[----:B------:R-:W-:Y:S01]  /*1d320*/  HADD2.F32 R32, -RZ, R95.H1_H1 ;  /* 0x3000005fff207230 */ /* 0x000fe20000004100 */
[----:B------:R0:W-:Y:S01]  /*1d330*/  STG.E.128 desc[UR12][R40.64], R12 ;  /* 0x0000000c28007986 */ /* 0x0001e2000c101d0c */
[----:B------:R-:W-:Y:S02]  /*1d340*/  HADD2.F32 R31, -RZ, R109.H1_H1 ;  /* 0x3000006dff1f7230 */ /* 0x000fe40000004100 */
[----:B------:R-:W-:Y:S01]  /*1d350*/  FFMA.FTZ R18, R18, R34, R33 ;  /* 0x0000002212127223 */ /* 0x000fe20000010021 */
[----:B------:R-:W-:Y:S02]  /*1d360*/  HADD2.F32 R30, -RZ, R96.H0_H0 ;  /* 0x20000060ff1e7230 */ /* 0x000fe40000004100 */
[----:B------:R-:W-:Y:S02]  /*1d370*/  HADD2.F32 R29, -RZ, R64.H0_H0 ;  /* 0x20000040ff1d7230 */ /* 0x000fe40000004100 */
[----:B------:R-:W-:Y:S01]  /*1d380*/  FFMA.FTZ R19, R19, R32, R31 ;  /* 0x0000002013137223 */ /* 0x000fe2000001001f */
[----:B------:R-:W-:-:S02]  /*1d390*/  HADD2.F32 R28, -RZ, R98.H0_H0 ;  /* 0x20000062ff1c7230 */ /* 0x000fc40000004100 */
[----:B------:R-:W-:Y:S02]  /*1d3a0*/  HADD2.F32 R27, -RZ, R110.H0_H0 ;  /* 0x2000006eff1b7230 */ /* 0x000fe40000004100 */
[----:B------:R-:W-:Y:S01]  /*1d3b0*/  FFMA.FTZ R20, R20, R30, R29 ;  /* 0x0000001e14147223 */ /* 0x000fe2000001001d */
[----:B------:R-:W-:Y:S01]  /*1d3c0*/  HADD2.F32 R25, -RZ, R96.H1_H1 ;  /* 0x30000060ff197230 */ /* 0x000fe20000004100 */
[----:B------:R0:W-:Y:S01]  /*1d3d0*/  STG.E.128 desc[UR12][R38.64], R16 ;  /* 0x0000001026007986 */ /* 0x0001e2000c101d0c */
        /* <DEDUP_REMOVED lines=8> */
[----:B------:R-:W-:Y:S02]  /*1d460*/  HADD2.F32 R25, -RZ, R101.H0_H0 ;  /* 0x20000065ff197230 */ /* 0x000fe40000004100 */
[----:B------:R-:W-:Y:S02]  /*1d470*/  HADD2.F32 R31, -RZ, R111.H0_H0 ;  /* 0x2000006fff1f7230 */ /* 0x000fe40000004100 */
[----:B------:R-:W-:Y:S01]  /*1d480*/  FFMA.FTZ R24, R44, R24, R32 ;  /* 0x000000182c187223 */ /* 0x000fe20000010020 */
[----:B------:R-:W-:Y:S01]  /*1d490*/  HADD2.F32 R29, -RZ, R100.H1_H1 ;  /* 0x30000064ff1d7230 */ /* 0x000fe20000004100 */
[----:B------:R0:W-:Y:S01]  /*1d4a0*/  STG.E.128 desc[UR12][R36.64], R20 ;  /* 0x0000001424007986 */ /* 0x0001e2000c101d0c */
[----:B------:R-:W-:-:S02]  /*1d4b0*/  HADD2.F32 R30, -RZ, R67.H0_H0 ;  /* 0x20000043ff1e7230 */ /* 0x000fc40000004100 */
[----:B------:R-:W-:Y:S01]  /*1d4c0*/  FFMA.FTZ R25, R45, R25, R31 ;  /* 0x000000192d197223 */ /* 0x000fe2000001001f */
[----:B------:R-:W-:Y:S02]  /*1d4d0*/  HADD2.F32 R27, -RZ, R101.H1_H1 ;  /* 0x30000065ff1b7230 */ /* 0x000fe40000004100 */
[----:B------:R-:W-:Y:S02]  /*1d4e0*/  HADD2.F32 R28, -RZ, R111.H1_H1 ;  /* 0x3000006fff1c7230 */ /* 0x000fe40000004100 */
[----:B------:R-:W-:-:S03]  /*1d4f0*/  FFMA.FTZ R26, R26, R29, R30 ;  /* 0x0000001d1a1a7223 */ /* 0x000fc6000001001e */
[----:B------:R-:W-:-:S05]  /*1d500*/  FFMA.FTZ R27, R47, R27, R28 ;  /* 0x0000001b2f1b7223 */ /* 0x000fca000001001c */
[----:B------:R0:W-:Y:S02]  /*1d510*/  STG.E.128 desc[UR12][R82.64], R24 ;  /* 0x0000001852007986 */ /* 0x0001e4000c101d0c */
.L_x_28675:
[----:B------:R-:W-:Y:S02]  /*1d520*/  UIADD3 UR7, UPT, UPT, UR7, UR20, URZ ;  /* 0x0000001407077290 */ /* 0x000fe4000fffe0ff */
[----:B------:R-:W-:Y:S02]  /*1d530*/  UPLOP3.LUT UP1, UPT, UPT, UPT, UP1, 0x40, 0x4 ;  /* 0x000000000004789c */ /* 0x000fe40003f2e810 */
[----:B------:R-:W-:-:S09]  /*1d540*/  UISETP.GE.AND UP0, UPT, UR7, UR21, UPT ;  /* 0x000000150700728c */ /* 0x000fd2000bf06270 */
[----:B------:R-:W-:Y:S05]  /*1d550*/  BRA.U !UP0, `(.L_x_28676) ;  /* 0xfffffe3908987547 */ /* 0x000fea000b83ffff */
[----:B------:R-:W-:Y:S05]  /*1d560*/  EXIT ;  /* 0x000000000000794d */ /* 0x000fea0003800000 */
.L_x_28677:
        /* <DEDUP_REMOVED lines=9> */
.L_x_34119:


//--------------------- .text._ZN10layer_norm13ln_fwd_kernelINS_13Kernel_traitsI6__halfffffjLj5120ELj1ELj1ELj4ELj16ENS_18Kernel_traits_baseILj5120ES2_ffffjLj128EEEEELb1ELb1ELb0ELb0EEEvNS_9FwdParamsE --------------------------
	.section	.text._ZN10layer_norm13ln_fwd_kernelINS_13Kernel_traitsI6__halfffffjLj5120ELj1ELj1ELj4ELj16ENS_18Kernel_traits_baseILj5120ES2_ffffjLj128EEEEELb1ELb1ELb0ELb0EEEvNS_9FwdParamsE,"ax",@progbits
	.align	128
        .global         _ZN10layer_norm13ln_fwd_kernelINS_13Kernel_traitsI6__halfffffjLj5120ELj1ELj1ELj4ELj16ENS_18Kernel_traits_baseILj5120ES2_ffffjLj128EEEEELb1ELb1ELb0ELb0EEEvNS_9FwdParamsE
        .type           _ZN10layer_norm13ln_fwd_kernelINS_13Kernel_traitsI6__halfffffjLj5120ELj1ELj1ELj4ELj16ENS_18Kernel_traits_baseILj5120ES2_ffffjLj128EEEEELb1ELb1ELb0ELb0EEEvNS_9FwdParamsE,@function
        .size           _ZN10layer_norm13ln_fwd_kernelINS_13Kernel_traitsI6__halfffffjLj5120ELj1ELj1ELj4ELj16ENS_18Kernel_traits_baseILj5120ES2_ffffjLj128EEEEELb1ELb1ELb0ELb0EEEvNS_9FwdParamsE,(.L_x_34120 - _ZN10layer_norm13ln_fwd_kernelINS_13Kernel_traitsI6__halfffffjLj5120ELj1ELj1ELj4ELj16ENS_18Kernel_traits_baseILj5120ES2_ffffjLj128EEEEELb1ELb1ELb0ELb0EEEvNS_9FwdParamsE)
        .other          _ZN10layer_norm13ln_fwd_kernelINS_13Kernel_traitsI6__halfffffjLj5120ELj1ELj1ELj4ELj16ENS_18Kernel_traits_baseILj5120ES2_ffffjLj128EEEEELb1ELb1ELb0ELb0EEEvNS_9FwdParamsE,@"STO_CUDA_ENTRY STV_DEFAULT"
_ZN10layer_norm13ln_fwd_kernelINS_13Kernel_traitsI6__halfffffjLj5120ELj1ELj1ELj4ELj16ENS_18Kernel_traits_baseILj5120ES2_ffffjLj128EEEEELb1ELb1ELb0ELb0EEEvNS_9FwdParamsE:
.text._ZN10layer_norm13ln_fwd_kernelINS_13Kernel_traitsI6__halfffffjLj5120ELj1ELj1ELj4ELj16ENS_18Kernel_traits_baseILj5120ES2_ffffjLj128EEEEELb1ELb1ELb0ELb0EEEvNS_9FwdParamsE:
        /* <DEDUP_REMOVED lines=40> */
[----:B------:R-:W-:Y:S01]  /*0280*/  ISETP.GE.U32.AND P2, PT, R66, 0x280, PT ;  /* 0x000002804200780c */ /* 0x000fe20003f46070 */
[----:B0-----:R-:W-:Y:S01]  /*0290*/  @P4 IMAD.WIDE.U32 R4, R46, 0x8, R4 ;  /* 0x000000082e044825 */ /* 0x001fe200078e0004 */
[----:B------:R-:W-:-:S04]  /*02a0*/  ISETP.GE.U32.AND P3, PT, R66, 0x300, PT ;  /* 0x000003004200780c */ /* 0x000fc80003f66070 */
[----:B------:R0:W5:Y:S01]  /*02b0*/  @P4 LDG.E.64 R26, desc[UR6][R4.64] ;  /* 0x00000006041a4981 */ /* 0x000162000c1e1b00 */
[----:B------:R-:W4:Y:S01]  /*02c0*/  @P5 LDC.64 R76, c[0x0][0x3e8] ;  /* 0x0000fa00ff4c5b82 */ /* 0x000f220000000a00 */
[----:B-1----:R-:W-:-:S05]  /*02d0*/  @P4 IMAD.WIDE.U32 R68, R46, 0x8, R68 ;  /* 0x000000082e444825 */ /* 0x002fca00078e0044 */
[----:B------:R1:W5:Y:S02]  /*02e0*/  @P4 LDG.E.64 R30, desc[UR6][R68.64] ;  /* 0x00000006441e4981 */ /* 0x000364000c1e1b00 */
[----:B------:R-:W1:Y:S01]  /*02f0*/  @P5 LDC.64 R74, c[0x0][0x438] ;  /* 0x00010e00ff4a5b82 */ /* 0x000e620000000a00 */
[C---:B--2---:R-:W-:Y:S01]  /*0300*/  @P4 IMAD.WIDE.U32 R8, R46.reuse, 0x8, R8 ;  /* 0x000000082e084825 */ /* 0x044fe200078e0008 */
[----:B------:R-:W-:-:S04]  /*0310*/  @P4 LOP3.LUT R46, R46, 0x80, RZ, 0xfc, !PT ;  /* 0x000000802e2e4812 */ /* 0x000fc800078efcff */
[----:B------:R-:W5:Y:S02]  /*0320*/  @P4 LD.E.64 R62, desc[UR6][R8.64] ;  /* 0x00000006083e4980 */ /* 0x000f64000c101b00 */
[----:B------:R-:W2:Y:S08]  /*0330*/  @P0 LDC.64 R78, c[0x0][0x3d0] ;  /* 0x0000f400ff4e0b82 */ /* 0x000eb00000000a00 */
[----:B------:R-:W2:Y:S08]  /*0340*/  @P0 LDC.64 R82, c[0x0][0x438] ;  /* 0x00010e00ff520b82 */ /* 0x000eb00000000a00 */
[----:B------:R-:W2:Y:S01]  /*0350*/  @P0 LDC.64 R84, c[0x0][0x3e8] ;  /* 0x0000fa00ff540b82 */ /* 0x000ea20000000a00 */
[----:B------:R-:W-:Y:S01]  /*0360*/  ISETP.GE.U32.AND P4, PT, R66, 0x380, PT ;  /* 0x000003804200780c */ /* 0x000fe20003f86070 */
[----:B---3--:R-:W-:-:S06]  /*0370*/  @P5 IMAD.WIDE.U32 R70, R46, 0x8, R70 ;  /* 0x000000082e465825 */ /* 0x008fcc00078e0046 */
[----:B------:R-:W3:Y:S01]  /*0380*/  @P1 LDC.64 R86, c[0x0][0x3d0] ;  /* 0x0000f400ff561b82 */ /* 0x000ee20000000a00 */
[----:B----4-:R-:W-:Y:S01]  /*0390*/  @P5 IMAD.WIDE.U32 R76, R46, 0x8, R76 ;  /* 0x000000082e4c5825 */ /* 0x010fe200078e004c */
[----:B------:R-:W-:Y:S01]  /*03a0*/  ISETP.GE.U32.AND P6, PT, R66, 0x400, PT ;  /* 0x000004004200780c */ /* 0x000fe20003fc6070 */
[----:B------:R4:W5:Y:S05]  /*03b0*/  @P5 LDG.E.64 R24, desc[UR6][R70.64] ;  /* 0x0000000646185981 */ /* 0x00096a000c1e1b00 */
[----:B0-----:R-:W0:Y:S01]  /*03c0*/  @P1 LDC.64 R4, c[0x0][0x438] ;  /* 0x00010e00ff041b82 */ /* 0x001e220000000a00 */
[C---:B-1----:R-:W-:Y:S01]  /*03d0*/  @P5 IMAD.WIDE.U32 R74, R46.reuse, 0x8, R74 ;  /* 0x000000082e4a5825 */ /* 0x042fe200078e004a */
[----:B------:R1:W5:Y:S06]  /*03e0*/  @P5 LDG.E.64 R32, desc[UR6][R76.64] ;  /* 0x000000064c205981 */ /* 0x00036c000c1e1b00 */
[----:B------:R-:W0:Y:S01]  /*03f0*/  @P1 LDC.64 R68, c[0x0][0x3e8] ;  /* 0x0000fa00ff441b82 */ /* 0x000e220000000a00 */
[----:B------:R3:W5:Y:S07]  /*0400*/  @P5 LD.E.64 R60, desc[UR6][R74.64] ;  /* 0x000000064a3c5980 */ /* 0x00076e000c101b00 */
[----:B------:R-:W0:Y:S01]  /*0410*/  @P2 LDC.64 R88, c[0x0][0x3d0] ;  /* 0x0000f400ff582b82 */ /* 0x000e220000000a00 */
[----:B------:R-:W-:-:S07]  /*0420*/  @P5 VIADD R46, R46, 0x80 ;  /* 0x000000802e2e5836 */ /* 0x000fce0000000000 */
[----:B------:R-:W0:Y:S08]  /*0430*/  @P2 LDC.64 R90, c[0x0][0x438] ;  /* 0x00010e00ff5a2b82 */ /* 0x000e300000000a00 */
[----:B------:R-:W0:Y:S01]  /*0440*/  @P2 LDC.64 R92, c[0x0][0x3e8] ;  /* 0x0000fa00ff5c2b82 */ /* 0x000e220000000a00 */
[----:B------:R-:W-:-:S07]  /*0450*/  ISETP.GE.U32.AND P5, PT, R66, 0x480, PT ;  /* 0x000004804200780c */ /* 0x000fce0003fa6070 */
[----:B------:R-:W0:Y:S08]  /*0460*/  @P3 LDC.64 R94, c[0x0][0x3d0] ;  /* 0x0000f400ff5e3b82 */ /* 0x000e300000000a00 */
[----:B----4-:R-:W4:Y:S08]  /*0470*/  @P3 LDC.64 R70, c[0x0][0x438] ;  /* 0x00010e00ff463b82 */ /* 0x010f300000000a00 */
[----:B-1----:R-:W1:Y:S01]  /*0480*/  @P3 LDC.64 R76, c[0x0][0x3e8] ;  /* 0x0000fa00ff4c3b82 */ /* 0x002e620000000a00 */
[----:B--2---:R-:W-:-:S04]  /*0490*/  @P0 IMAD.WIDE.U32 R78, R46, 0x8, R78 ;  /* 0x000000082e4e0825 */ /* 0x004fc800078e004e */
[C---:B------:R-:W-:Y:S01]  /*04a0*/  @P0 IMAD.WIDE.U32 R82, R46.reuse, 0x8, R82 ;  /* 0x000000082e520825 */ /* 0x040fe200078e0052 */
[----:B------:R2:W5:Y:S02]  /*04b0*/  @P0 LDG.E.64 R22, desc[UR6][R78.64] ;  /* 0x000000064e160981 */ /* 0x000564000c1e1b00 */
[----:B------:R-:W2:Y:S01]  /*04c0*/  @P4 LDC.64 R8, c[0x0][0x3d0] ;  /* 0x0000f400ff084b82 */ /* 0x000ea20000000a00 */
[C---:B------:R-:W-:Y:S01]  /*04d0*/  @P0 IMAD.WIDE.U32 R84, R46.reuse, 0x8, R84 ;  /* 0x000000082e540825 */ /* 0x040fe200078e0054 */
[----:B------:R-:W-:Y:S01]  /*04e0*/  @P0 IADD3 R46, PT, PT, R46, 0x80, RZ ;  /* 0x000000802e2e0810 */ /* 0x000fe20007ffe0ff */
[----:B------:R0:W5:Y:S05]  /*04f0*/  @P0 LD.E.64 R58, desc[UR6][R82.64] ;  /* 0x00000006523a0980 */ /* 0x00016a000c101b00 */
[----:B---3--:R-:W3:Y:S08]  /*0500*/  @P4 LDC.64 R74, c[0x0][0x438] ;  /* 0x00010e00ff4a4b82 */ /* 0x008ef00000000a00 */
[----:B------:R-:W3:Y:S01]  /*0510*/  @P4 LDC.64 R96, c[0x0][0x3e8] ;  /* 0x0000fa00ff604b82 */ /* 0x000ee20000000a00 */
[C---:B------:R-:W-:Y:S01]  /*0520*/  @P1 IMAD.WIDE.U32 R86, R46.reuse, 0x8, R86 ;  /* 0x000000082e561825 */ /* 0x040fe200078e0056 */
[----:B------:R1:W5:Y:S03]  /*0530*/  @P0 LDG.E.64 R34, desc[UR6][R84.64] ;  /* 0x0000000654220981 */ /* 0x000366000c1e1b00 */
[C---:B0-----:R-:W-:Y:S01]  /*0540*/  @P1 IMAD.WIDE.U32 R4, R46.reuse, 0x8, R4 ;  /* 0x000000082e041825 */ /* 0x041fe200078e0004 */
[----:B------:R0:W5:Y:S02]  /*0550*/  @P1 LDG.E.64 R20, desc[UR6][R86.64] ;  /* 0x0000000656141981 */ /* 0x000164000c1e1b00 */
[----:B------:R-:W0:Y:S01]  /*0560*/  @P6 LDC.64 R98, c[0x0][0x3d0] ;  /* 0x0000f400ff626b82 */ /* 0x000e220000000a00 */
[C---:B------:R-:W-:Y:S01]  /*0570*/  @P1 IMAD.WIDE.U32 R68, R46.reuse, 0x8, R68 ;  /* 0x000000082e441825 */ /* 0x040fe200078e0044 */
[----:B------:R0:W5:Y:S06]  /*0580*/  @P1 LD.E.64 R56, desc[UR6][R4.64] ;  /* 0x0000000604381980 */ /* 0x00016c000c101b00 */
[----:B------:R-:W0:Y:S01]  /*0590*/  @P6 LDC.64 R100, c[0x0][0x438] ;  /* 0x00010e00ff646b82 */ /* 0x000e220000000a00 */
[----:B------:R-:W-:Y:S01]  /*05a0*/  @P1 VIADD R46, R46, 0x80 ;  /* 0x000000802e2e1836 */ /* 0x000fe20000000000 */
[----:B------:R0:W5:Y:S06]  /*05b0*/  @P1 LDG.E.64 R36, desc[UR6][R68.64] ;  /* 0x0000000644241981 */ /* 0x00016c000c1e1b00 */
[----:B------:R-:W0:Y:S01]  /*05c0*/  @P6 LDC.64 R102, c[0x0][0x3e8] ;  /* 0x0000fa00ff666b82 */ /* 0x000e220000000a00 */
[----:B------:R-:W-:-:S04]  /*05d0*/  @P2 IMAD.WIDE.U32 R88, R46, 0x8, R88 ;  /* 0x000000082e582825 */ /* 0x000fc800078e0058 */
[C---:B------:R-:W-:Y:S01]  /*05e0*/  @P2 IMAD.WIDE.U32 R90, R46.reuse, 0x8, R90 ;  /* 0x000000082e5a2825 */ /* 0x040fe200078e005a */
        /* <DEDUP_REMOVED lines=9> */
[C---:B----4-:R-:W-:Y:S01]  /*0680*/  @P3 IMAD.WIDE.U32 R70, R46.reuse, 0x8, R70 ;  /* 0x000000082e463825 */ /* 0x050fe200078e0046 */
[----:B------:R4:W5:Y:S03]  /*0690*/  @P3 LDG.E.64 R16, desc[UR6][R94.64] ;  /* 0x000000065e103981 */ /* 0x000966000c1e1b00 */
[C---:B-1----:R-:W-:Y:S01]  /*06a0*/  @P3 IMAD.WIDE.U32 R76, R46.reuse, 0x8, R76 ;  /* 0x000000082e4c3825 */ /* 0x042fe200078e004c */
[----:B------:R-:W-:Y:S01]  /*06b0*/  @P3 IADD3 R46, PT, PT, R46, 0x80, RZ ;  /* 0x000000802e2e3810 */ /* 0x000fe20007ffe0ff */
[----:B------:R4:W5:Y:S04]  /*06c0*/  @P3 LD.E.64 R52, desc[UR6][R70.64] ;  /* 0x0000000646343980 */ /* 0x000968000c101b00 */
[C---:B--2---:R-:W-:Y:S01]  /*06d0*/  @P4 IMAD.WIDE.U32 R8, R46.reuse, 0x8, R8 ;  /* 0x000000082e084825 */ /* 0x044fe200078e0008 */
[----:B------:R4:W5:Y:S03]  /*06e0*/  @P3 LDG.E.64 R40, desc[UR6][R76.64] ;  /* 0x000000064c283981 */ /* 0x000966000c1e1b00 */
[C---:B---3--:R-:W-:Y:S01]  /*06f0*/  @P4 IMAD.WIDE.U32 R74, R46.reuse, 0x8, R74 ;  /* 0x000000082e4a4825 */ /* 0x048fe200078e004a */
[----:B------:R4:W5:Y:S03]  /*0700*/  @P4 LDG.E.64 R14, desc[UR6][R8.64] ;  /* 0x00000006080e4981 */ /* 0x000966000c1e1b00 */
[C---:B------:R-:W-:Y:S01]  /*0710*/  @P4 IMAD.WIDE.U32 R96, R46.reuse, 0x8, R96 ;  /* 0x000000082e604825 */ /* 0x040fe200078e0060 */
[----:B------:R4:W5:Y:S03]  /*0720*/  @P4 LD.E.64 R50, desc[UR6][R74.64] ;  /* 0x000000064a324980 */ /* 0x000966000c101b00 */
[----:B------:R-:W-:Y:S01]  /*0730*/  @P4 VIADD R46, R46, 0x80 ;  /* 0x000000802e2e4836 */ /* 0x000fe20000000000 */
[----:B------:R4:W5:Y:S03]  /*0740*/  @P4 LDG.E.64 R42, desc[UR6][R96.64] ;  /* 0x00000006602a4981 */ /* 0x000966000c1e1b00 */
[----:B0-----:R-:W-:-:S04]  /*0750*/  @P6 IMAD.WIDE.U32 R98, R46, 0x8, R98 ;  /* 0x000000082e626825 */ /* 0x001fc800078e0062 */
[C---:B------:R-:W-:Y:S01]  /*0760*/  @P6 IMAD.WIDE.U32 R100, R46.reuse, 0x8, R100 ;  /* 0x000000082e646825 */ /* 0x040fe200078e0064 */
[----:B------:R4:W5:Y:S03]  /*0770*/  @P6 LDG.E.64 R12, desc[UR6][R98.64] ;  /* 0x00000006620c6981 */ /* 0x000966000c1e1b00 */
[C---:B------:R-:W-:Y:S01]  /*0780*/  @P6 IMAD.WIDE.U32 R102, R46.reuse, 0x8, R102 ;  /* 0x000000082e666825 */ /* 0x040fe200078e0066 */
[----:B------:R4:W5:Y:S03]  /*0790*/  @P6 LD.E.64 R48, desc[UR6][R100.64] ;  /* 0x0000000664306980 */ /* 0x000966000c101b00 */
[----:B------:R-:W-:Y:S01]  /*07a0*/  @P6 VIADD R46, R46, 0x80 ;  /* 0x000000802e2e6836 */ /* 0x000fe20000000000 */
[----:B------:R4:W5:Y:S03]  /*07b0*/  @P6 LDG.E.64 R44, desc[UR6][R102.64] ;  /* 0x00000006662c6981 */ /* 0x000966000c1e1b00 */
[----:B------:R-:W-:-:S04]  /*07c0*/  @P5 IMAD.WIDE.U32 R104, R46, 0x8, R104 ;  /* 0x000000082e685825 */ /* 0x000fc800078e0068 */
[C---:B------:R-:W-:Y:S01]  /*07d0*/  @P5 IMAD.WIDE.U32 R108, R46.reuse, 0x8, R108 ;  /* 0x000000082e6c5825 */ /* 0x040fe200078e006c */
[----:B------:R4:W5:Y:S03]  /*07e0*/  @P5 LDG.E.64 R10, desc[UR6][R104.64] ;  /* 0x00000006680a5981 */ /* 0x000966000c1e1b00 */
[----:B------:R-:W-:Y:S01]  /*07f0*/  @P5 IMAD.WIDE.U32 R106, R46, 0x8, R106 ;  /* 0x000000082e6a5825 */ /* 0x000fe200078e006a */
[----:B------:R4:W5:Y:S04]  /*0800*/  @P5 LDG.E.64 R28, desc[UR6][R108.64] ;  /* 0x000000066c1c5981 */ /* 0x000968000c1e1b00 */
[----:B------:R4:W5:Y:S01]  /*0810*/  @P5 LD.E.64 R2, desc[UR6][R106.64] ;  /* 0x000000066a025980 */ /* 0x000962000c101b00 */
[----:B------:R-:W-:-:S02]  /*0820*/  ISETP.GE.U32.AND P0, PT, R66, 0x500, PT ;  /* 0x000005004200780c */ /* 0x000fc40003f06070 */
[----:B------:R-:W-:-:S11]  /*0830*/  @P5 IADD3 R46, PT, PT, R46, 0x80, RZ ;  /* 0x000000802e2e5810 */ /* 0x000fd60007ffe0ff */
[----:B----4-:R-:W-:Y:S05]  /*0840*/  @!P0 BRA `(.L_x_28680) ;  /* 0x00000004008c8947 */ /* 0x010fea0003800000 */
        /* <DEDUP_REMOVED lines=10> */
.L_x_28679:
        /* <DEDUP_REMOVED lines=10> */
[----:B------:R-:W-:-:S02]  /*0990*/  ISETP.GE.U32.AND P3, PT, R66, 0x300, PT ;  /* 0x000003004200780c */ /* 0x000fc40003f66070 */
[----:B------:R-:W-:Y:S02]  /*09a0*/  ISETP.GE.U32.AND P2, PT, R66, 0x380, PT ;  /* 0x000003804200780c */ /* 0x000fe40003f46070 */
[----:B------:R0:W5:Y:S01]  /*09b0*/  @P1 LDG.E.64 R26, desc[UR6][R70.64] ;  /* 0x00000006461a1981 */ /* 0x000162000c1e1b00 */
[----:B------:R-:W4:Y:S01]  /*09c0*/  @P5 LDC.64 R82, c[0x0][0x3d0] ;  /* 0x0000f400ff525b82 */ /* 0x000f220000000a00 */
[C---:B-1----:R-:W-:Y:S01]  /*09d0*/  @P1 IMAD.WIDE.U32 R74, R46.reuse, 0x8, R74 ;  /* 0x000000082e4a1825 */ /* 0x042fe200078e004a */
[----:B------:R-:W-:Y:S02]  /*09e0*/  @P1 LOP3.LUT R46, R46, 0x80, RZ, 0xfc, !PT ;  /* 0x000000802e2e1812 */ /* 0x000fe400078efcff */
[----:B------:R-:W-:Y:S02]  /*09f0*/  @P1 CS2R R62, SRZ ;  /* 0x00000000003e1805 */ /* 0x000fe4000001ff00 */
[----:B------:R-:W5:Y:S02]  /*0a00*/  @P1 LDG.E.64 R30, desc[UR6][R74.64] ;  /* 0x000000064a1e1981 */ /* 0x000f64000c1e1b00 */
[----:B------:R-:W1:Y:S08]  /*0a10*/  @P5 LDC.64 R84, c[0x0][0x3e8] ;  /* 0x0000fa00ff545b82 */ /* 0x000e700000000a00 */
[----:B------:R-:W1:Y:S08]  /*0a20*/  @P0 LDC.64 R86, c[0x0][0x3d0] ;  /* 0x0000f400ff560b82 */ /* 0x000e700000000a00 */
[----:B------:R-:W1:Y:S01]  /*0a30*/  @P0 LDC.64 R88, c[0x0][0x3e8] ;  /* 0x0000fa00ff580b82 */ /* 0x000e620000000a00 */
[----:B--2---:R-:W-:-:S04]  /*0a40*/  @P6 IMAD.WIDE.U32 R76, R46, 0x8, R76 ;  /* 0x000000082e4c6825 */ /* 0x004fc800078e004c */
[----:B---3--:R-:W-:-:S03]  /*0a50*/  @P6 IMAD.WIDE.U32 R78, R46, 0x8, R78 ;  /* 0x000000082e4e6825 */ /* 0x008fc600078e004e */
[----:B0-----:R-:W0:Y:S01]  /*0a60*/  @P4 LDC.64 R70, c[0x0][0x3d0] ;  /* 0x0000f400ff464b82 */ /* 0x001e220000000a00 */
[----:B------:R-:W-:Y:S01]  /*0a70*/  @P6 VIADD R46, R46, 0x80 ;  /* 0x000000802e2e6836 */ /* 0x000fe20000000000 */
[----:B------:R-:W-:Y:S01]  /*0a80*/  ISETP.GE.U32.AND P1, PT, R66, 0x400, PT ;  /* 0x000004004200780c */ /* 0x000fe20003f26070 */
[----:B------:R2:W5:Y:S05]  /*0a90*/  @P6 LDG.E.64 R24, desc[UR6][R76.64] ;  /* 0x000000064c186981 */ /* 0x00056a000c1e1b00 */
[----:B------:R-:W3:Y:S01]  /*0aa0*/  @P4 LDC.64 R90, c[0x0][0x3e8] ;  /* 0x0000fa00ff5a4b82 */ /* 0x000ee20000000a00 */
[----:B------:R2:W5:Y:S01]  /*0ab0*/  @P6 LDG.E.64 R32, desc[UR6][R78.64] ;  /* 0x000000064e206981 */ /* 0x000562000c1e1b00 */
[----:B----4-:R-:W-:Y:S01]  /*0ac0*/  @P5 IMAD.WIDE.U32 R82, R46, 0x8, R82 ;  /* 0x000000082e525825 */ /* 0x010fe200078e0052 */
[----:B------:R-:W-:-:S03]  /*0ad0*/  @P6 CS2R R60, SRZ ;  /* 0x00000000003c6805 */ /* 0x000fc6000001ff00 */
[----:B-1----:R-:W-:Y:S02]  /*0ae0*/  @P5 IMAD.WIDE.U32 R84, R46, 0x8, R84 ;  /* 0x000000082e545825 */ /* 0x002fe400078e0054 */
[----:B--2---:R-:W1:Y:S01]  /*0af0*/  @P3 LDC.64 R76, c[0x0][0x3d0] ;  /* 0x0000f400ff4c3b82 */ /* 0x004e620000000a00 */
[----:B------:R-:W-:Y:S01]  /*0b00*/  ISETP.GE.U32.AND P6, PT, R66, 0x480, PT ;  /* 0x000004804200780c */ /* 0x000fe20003fc6070 */
[----:B------:R2:W5:Y:S01]  /*0b10*/  @P5 LDG.E.64 R22, desc[UR6][R82.64] ;  /* 0x0000000652165981 */ /* 0x000562000c1e1b00 */
[----:B------:R-:W-:-:S03]  /*0b20*/  @P5 VIADD R46, R46, 0x80 ;  /* 0x000000802e2e5836 */ /* 0x000fc60000000000 */
[----:B------:R4:W5:Y:S02]  /*0b30*/  @P5 LDG.E.64 R34, desc[UR6][R84.64] ;  /* 0x0000000654225981 */ /* 0x000964000c1e1b00 */
[----:B------:R-:W1:Y:S01]  /*0b40*/  @P3 LDC.64 R78, c[0x0][0x3e8] ;  /* 0x0000fa00ff4e3b82 */ /* 0x000e620000000a00 */
[----:B------:R-:W-:Y:S02]  /*0b50*/  @P5 CS2R R58, SRZ ;  /* 0x00000000003a5805 */ /* 0x000fe4000001ff00 */
[----:B------:R-:W-:Y:S01]  /*0b60*/  ISETP.GE.U32.AND P5, PT, R66, 0x500, PT ;  /* 0x000005004200780c */ /* 0x000fe20003fa6070 */
[----:B------:R-:W-:-:S04]  /*0b70*/  @P0 IMAD.WIDE.U32 R86, R46, 0x8, R86 ;  /* 0x000000082e560825 */ /* 0x000fc800078e0056 */
[----:B--2---:R-:W2:Y:S01]  /*0b80*/  @P2 LDC.64 R82, c[0x0][0x3d0] ;  /* 0x0000f400ff522b82 */ /* 0x004ea20000000a00 */
[C---:B------:R-:W-:Y:S01]  /*0b90*/  @P0 IMAD.WIDE.U32 R88, R46.reuse, 0x8, R88 ;  /* 0x000000082e580825 */ /* 0x040fe200078e0058 */
[----:B------:R-:W-:Y:S01]  /*0ba0*/  @P0 IADD3 R46, PT, PT, R46, 0x80, RZ ;  /* 0x000000802e2e0810 */ /* 0x000fe20007ffe0ff */
[----:B------:R1:W5:Y:S05]  /*0bb0*/  @P0 LDG.E.64 R20, desc[UR6][R86.64] ;  /* 0x0000000656140981 */ /* 0x00036a000c1e1b00 */
[----:B----4-:R-:W4:Y:S01]  /*0bc0*/  @P2 LDC.64 R84, c[0x0][0x3e8] ;  /* 0x0000fa00ff542b82 */ /* 0x010f220000000a00 */
[C---:B0-----:R-:W-:Y:S01]  /*0bd0*/  @P4 IMAD.WIDE.U32 R74, R46.reuse, 0x8, R70 ;  /* 0x000000082e4a4825 */ /* 0x041fe200078e0046 */
[----:B------:R0:W5:Y:S06]  /*0be0*/  @P0 LDG.E.64 R36, desc[UR6][R88.64] ;  /* 0x0000000658240981 */ /* 0x00016c000c1e1b00 */
[----:B------:R-:W0:Y:S08]  /*0bf0*/  @P1 LDC.64 R92, c[0x0][0x3d0] ;  /* 0x0000f400ff5c1b82 */ /* 0x000e300000000a00 */
[----:B------:R-:W0:Y:S01]  /*0c00*/  @P1 LDC.64 R94, c[0x0][0x3e8] ;  /* 0x0000fa00ff5e1b82 */ /* 0x000e220000000a00 */
[C---:B---3--:R-:W-:Y:S01]  /*0c10*/  @P4 IMAD.WIDE.U32 R90, R46.reuse, 0x8, R90 ;  /* 0x000000082e5a4825 */ /* 0x048fe200078e005a */
[----:B------:R3:W5:Y:S06]  /*0c20*/  @P4 LDG.E.64 R18, desc[UR6][R74.64] ;  /* 0x000000064a124981 */ /* 0x00076c000c1e1b00 */
[----:B------:R-:W3:Y:S01]  /*0c30*/  @P6 LDC.64 R70, c[0x0][0x3d0] ;  /* 0x0000f400ff466b82 */ /* 0x000ee20000000a00 */
[----:B------:R-:W-:Y:S01]  /*0c40*/  @P4 VIADD R46, R46, 0x80 ;  /* 0x000000802e2e4836 */ /* 0x000fe20000000000 */
[----:B------:R0:W5:Y:S06]  /*0c50*/  @P4 LDG.E.64 R38, desc[UR6][R90.64] ;  /* 0x000000065a264981 */ /* 0x00016c000c1e1b00 */
[----:B------:R-:W3:Y:S01]  /*0c60*/  @P6 LDC.64 R98, c[0x0][0x3e8] ;  /* 0x0000fa00ff626b82 */ /* 0x000ee20000000a00 */
[----:B-1----:R-:W-:-:S04]  /*0c70*/  @P3 IMAD.WIDE.U32 R76, R46, 0x8, R76 ;  /* 0x000000082e4c3825 */ /* 0x002fc800078e004c */
[C---:B------:R-:W-:Y:S01]  /*0c80*/  @P3 IMAD.WIDE.U32 R78, R46.reuse, 0x8, R78 ;  /* 0x000000082e4e3825 */ /* 0x040fe200078e004e */
[----:B------:R1:W5:Y:S02]  /*0c90*/  @P3 LDG.E.64 R16, desc[UR6][R76.64] ;  /* 0x000000064c103981 */ /* 0x000364000c1e1b00 */
[----:B------:R-:W1:Y:S01]  /*0ca0*/  @P5 LDC.64 R102, c[0x0][0x3e8] ;  /* 0x0000fa00ff665b82 */ /* 0x000e620000000a00 */
[----:B------:R-:W-:Y:S01]  /*0cb0*/  @P3 VIADD R46, R46, 0x80 ;  /* 0x000000802e2e3836 */ /* 0x000fe20000000000 */
[----:B------:R0:W5:Y:S06]  /*0cc0*/  @P3 LDG.E.64 R40, desc[UR6][R78.64] ;  /* 0x000000064e283981 */ /* 0x00016c000c1e1b00 */
[----:B------:R-:W1:Y:S01]  /*0cd0*/  @P5 LDC.64 R100, c[0x0][0x3d0] ;  /* 0x0000f400ff645b82 */ /* 0x000e620000000a00 */
[----:B--2---:R-:W-:-:S04]  /*0ce0*/  @P2 IMAD.WIDE.U32 R82, R46, 0x8, R82 ;  /* 0x000000082e522825 */ /* 0x004fc800078e0052 */
[C---:B----4-:R-:W-:Y:S01]  /*0cf0*/  @P2 IMAD.WIDE.U32 R84, R46.reuse, 0x8, R84 ;  /* 0x000000082e542825 */ /* 0x050fe200078e0054 */
[----:B------:R-:W-:Y:S01]  /*0d00*/  @P2 IADD3 R46, PT, PT, R46, 0x80, RZ ;  /* 0x000000802e2e2810 */ /* 0x000fe20007ffe0ff */
[----:B------:R2:W5:Y:S04]  /*0d10*/  @P2 LDG.E.64 R14, desc[UR6][R82.64] ;  /* 0x00000006520e2981 */ /* 0x000568000c1e1b00 */
[C---:B0-----:R-:W-:Y:S01]  /*0d20*/  @P1 IMAD.WIDE.U32 R92, R46.reuse, 0x8, R92 ;  /* 0x000000082e5c1825 */ /* 0x041fe200078e005c */
[----:B------:R2:W5:Y:S03]  /*0d30*/  @P2 LDG.E.64 R42, desc[UR6][R84.64] ;  /* 0x00000006542a2981 */ /* 0x000566000c1e1b00 */
[C---:B------:R-:W-:Y:S01]  /*0d40*/  @P1 IMAD.WIDE.U32 R94, R46.reuse, 0x8, R94 ;  /* 0x000000082e5e1825 */ /* 0x040fe200078e005e */
[----:B------:R2:W5:Y:S03]  /*0d50*/  @P1 LDG.E.64 R12, desc[UR6][R92.64] ;  /* 0x000000065c0c1981 */ /* 0x000566000c1e1b00 */
[----:B------:R-:W-:Y:S01]  /*0d60*/  @P1 VIADD R46, R46, 0x80 ;  /* 0x000000802e2e1836 */ /* 0x000fe20000000000 */
[----:B------:R2:W5:Y:S03]  /*0d70*/  @P1 LDG.E.64 R44, desc[UR6][R94.64] ;  /* 0x000000065e2c1981 */ /* 0x000566000c1e1b00 */
[----:B---3--:R-:W-:-:S04]  /*0d80*/  @P6 IMAD.WIDE.U32 R96, R46, 0x8, R70 ;  /* 0x000000082e606825 */ /* 0x008fc800078e0046 */
[C---:B------:R-:W-:Y:S01]  /*0d90*/  @P6 IMAD.WIDE.U32 R98, R46.reuse, 0x8, R98 ;  /* 0x000000082e626825 */ /* 0x040fe200078e0062 */
[----:B------:R2:W5:Y:S03]  /*0da0*/  @P6 LDG.E.64 R10, desc[UR6][R96.64] ;  /* 0x00000006600a6981 */ /* 0x000566000c1e1b00 */
[----:B------:R-:W-:Y:S01]  /*0db0*/  @P6 VIADD R46, R46, 0x80 ;  /* 0x000000802e2e6836 */ /* 0x000fe20000000000 */
[----:B------:R2:W5:Y:S03]  /*0dc0*/  @P6 LDG.E.64 R28, desc[UR6][R98.64] ;  /* 0x00000006621c6981 */ /* 0x000566000c1e1b00 */
[----:B-1----:R-:W-:-:S04]  /*0dd0*/  @P5 IMAD.WIDE.U32 R70, R46, 0x8, R102 ;  /* 0x000000082e465825 */ /* 0x002fc800078e0066 */
[----:B------:R-:W-:Y:S01]  /*0de0*/  @P5 IMAD.WIDE.U32 R46, R46, 0x8, R100 ;  /* 0x000000082e2e5825 */ /* 0x000fe200078e0064 */
[----:B------:R2:W5:Y:S04]  /*0df0*/  @P5 LDG.E.64 R68, desc[UR6][R70.64] ;  /* 0x0000000646445981 */ /* 0x000568000c1e1b00 */
[----:B------:R2:W5:Y:S01]  /*0e00*/  @P5 LDG.E.64 R8, desc[UR6][R46.64] ;  /* 0x000000062e085981 */ /* 0x000562000c1e1b00 */
[----:B------:R-:W-:Y:S02]  /*0e10*/  @P0 CS2R R56, SRZ ;  /* 0x0000000000380805 */ /* 0x000fe4000001ff00 */
[----:B------:R-:W-:Y:S02]  /*0e20*/  @P4 CS2R R54, SRZ ;  /* 0x0000000000364805 */ /* 0x000fe4000001ff00 */
[----:B------:R-:W-:-:S02]  /*0e30*/  @P3 CS2R R52, SRZ ;  /* 0x0000000000343805 */ /* 0x000fc4000001ff00 */
[----:B------:R-:W-:Y:S02]  /*0e40*/  @P2 CS2R R50, SRZ ;  /* 0x0000000000322805 */ /* 0x000fe4000001ff00 */
[----:B------:R-:W-:Y:S02]  /*0e50*/  @P1 CS2R R48, SRZ ;  /* 0x0000000000301805 */ /* 0x000fe4000001ff00 */
[----:B------:R-:W-:Y:S02]  /*0e60*/  @P6 CS2R R2, SRZ ;  /* 0x0000000000026805 */ /* 0x000fe4000001ff00 */
[----:B--2---:R-:W-:-:S07]  /*0e70*/  @P5 CS2R R4, SRZ ;  /* 0x0000000000045805 */ /* 0x004fce000001ff00 */
.L_x_28680:
[----:B------:R-:W-:Y:S05]  /*0e80*/  BSYNC.RECONVERGENT B0 ;  /* 0x0000000000007941 */ /* 0x000fea0003800200 */
.L_x_28678:
[----:B------:R-:W0:Y:S02]  /*0e90*/  LDCU UR4, c[0x0][0x384] ;  /* 0x00007080ff0477ac */ /* 0x000e240008000800 */
[----:B0-----:R-:W-:-:S13]  /*0ea0*/  ISETP.GE.AND P0, PT, R72, UR4, PT ;  /* 0x0000000448007c0c */ /* 0x001fda000bf06270 */
[----:B------:R-:W-:Y:S05]  /*0eb0*/  @P0 EXIT ;  /* 0x000000000000094d */ /* 0x000fea0003800000 */
[----:B------:R-:W0:Y:S01]  /*0ec0*/  LDCU UR4, c[0x0][0x360] ;  /* 0x00006c00ff0477ac */ /* 0x000e220008000800 */
[--C-:B-----5:R-:W-:Y:S01]  /*0ed0*/  SHF.R.U64 R96, R34, 0x10, R35.reuse ;  /* 0x0000001022607819 */ /* 0x120fe20000001223 */
        /* <DEDUP_REMOVED lines=8> */
[----:B------:R-:W-:Y:S01]  /*0f60*/  IMAD.MOV.U32 R128, RZ, RZ, R20 ;  /* 0x000000ffff807224 */ /* 0x000fe200078e0014 */
[----:B------:R-:W-:Y:S01]  /*0f70*/  PRMT R96, R96, 0x5410, R73 ;  /* 0x0000541060607816 */ /* 0x000fe20000000049 */
[----:B------:R-:W-:Y:S01]  /*0f80*/  IMAD.MOV.U32 R46, RZ, RZ, R31 ;  /* 0x000000ffff2e7224 */ /* 0x000fe200078e001f */
[--C-:B------:R-:W-:Y:S01]  /*0f90*/  SHF.R.U64 R151, R62, 0x10, R63.reuse ;  /* 0x000000103e977819 */ /* 0x100fe2000000123f */
[----:B------:R-:W-:Y:S01]  /*0fa0*/  IMAD.MOV.U32 R93, RZ, RZ, R32 ;  /* 0x000000ffff5d7224 */ /* 0x000fe200078e0020 */
[----:B------:R-:W-:Y:S01]  /*0fb0*/  SHF.R.U32.HI R8, RZ, 0x10, R63 ;  /* 0x00000010ff087819 */ /* 0x000fe2000001163f */
[----:B------:R-:W-:Y:S01]  /*0fc0*/  IMAD.MOV.U32 R95, RZ, RZ, R34 ;  /* 0x000000ffff5f7224 */ /* 0x000fe200078e0022 */
[----:B------:R-:W-:Y:S01]  /*0fd0*/  SHF.R.U64 R152, R60, 0x10, R61 ;  /* 0x000000103c987819 */ /* 0x000fe2000000123d */
[----:B0-----:R-:W-:Y:S01]  /*0fe0*/  IMAD R73, R72, UR4, R7 ;  /* 0x0000000448497c24 */ /* 0x001fe2000f8e0207 */
[----:B------:R-:W-:Y:S01]  /*0ff0*/  SHF.R.U32.HI R9, RZ, 0x10, R61 ;  /* 0x00000010ff097819 */ /* 0x000fe2000001163d */
[----:B------:R-:W-:Y:S01]  /*1000*/  IMAD.MOV.U32 R34, RZ, RZ, R37 ;  /* 0x000000ffff227224 */ /* 0x000fe200078e0025 */
[----:B------:R-:W-:Y:S01]  /*1010*/  MOV R149, R10 ;  /* 0x0000000a00957202 */ /* 0x000fe20000000f00 */
[----:B------:R-:W-:Y:S01]  /*1020*/  IMAD.MOV.U32 R101, RZ, RZ, R40 ;  /* 0x000000ffff657224 */ /* 0x000fe200078e0028 */
[----:B------:R-:W-:Y:S01]  /*1030*/  SHF.R.U64 R150, R10, 0x10, R11 ;  /* 0x000000100a967819 */ /* 0x000fe2000000120b */
[----:B------:R-:W-:Y:S01]  /*1040*/  IMAD.MOV.U32 R118, RZ, RZ, R28 ;  /* 0x000000ffff767224 */ /* 0x000fe200078e001c */
[----:B------:R-:W-:Y:S01]  /*1050*/  PRMT R151, R151, 0x5410, R8 ;  /* 0x0000541097977816 */ /* 0x000fe20000000008 */
[C---:B------:R-:W-:Y:S01]  /*1060*/  IMAD.HI.U32 R8, R73.reuse, -0x326172a9, RZ ;  /* 0xcd9e8d5749087827 */ /* 0x040fe200078e00ff */
[----:B------:R-:W-:Y:S01]  /*1070*/  PRMT R152, R152, 0x5410, R9 ;  /* 0x0000541098987816 */ /* 0x000fe20000000009 */
[----:B------:R-:W0:Y:S01]  /*1080*/  LDCU UR12, c[0x0][0x388] ;  /* 0x00007100ff0c77ac */ /* 0x000e220008000800 */
[----:B------:R-:W-:Y:S01]  /*1090*/  SHF.R.U32.HI R10, RZ, 0x10, R11 ;  /* 0x00000010ff0a7819 */ /* 0x000fe2000001160b */
[----:B------:R-:W-:Y:S01]  /*10a0*/  IMAD.HI.U32 R9, R0, -0x2daee0ad, RZ ;  /* 0xd2511f5300097827 */ /* 0x000fe200078e00ff */
[----:B------:R-:W-:Y:S01]  /*10b0*/  MOV R143, R16 ;  /* 0x00000010008f7202 */ /* 0x000fe20000000f00 */
[----:B------:R-:W1:Y:S01]  /*10c0*/  LDCU.U8 UR10, c[0x0][0x410] ;  /* 0x00008200ff0a77ac */ /* 0x000e620008000000 */
[----:B------:R-:W-:Y:S01]  /*10d0*/  SHF.R.U64 R144, R16, 0x10, R17 ;  /* 0x0000001010907819 */ /* 0x000fe20000001211 */
[----:B------:R-:W-:Y:S01]  /*10e0*/  IMAD.MOV.U32 R122, RZ, RZ, R26 ;  /* 0x000000ffff7a7224 */ /* 0x000fe200078e001a */
[----:B------:R-:W-:Y:S01]  /*10f0*/  SHF.R.U64 R146, R14, 0x10, R15 ;  /* 0x000000100e927819 */ /* 0x000fe2000000120f */
[--C-:B------:R-:W-:Y:S01]  /*1100*/  IMAD.MOV.U32 R14, RZ, RZ, R13.reuse ;  /* 0x000000ffff0e7224 */ /* 0x100fe200078e000d */
[----:B------:R-:W-:Y:S01]  /*1110*/  SHF.R.U64 R148, R12, 0x10, R13 ;  /* 0x000000100c947819 */ /* 0x000fe2000000120d */
[----:B------:R-:W-:Y:S01]  /*1120*/  IMAD.MOV.U32 R12, RZ, RZ, R11 ;  /* 0x000000ffff0c7224 */ /* 0x000fe200078e000b */
[----:B------:R-:W-:Y:S01]  /*1130*/  MOV R16, R15 ;  /* 0x0000000f00107202 */ /* 0x000fe20000000f00 */
[----:B------:R-:W-:Y:S01]  /*1140*/  IMAD R11, R73, -0x326172a9, RZ ;  /* 0xcd9e8d57490b7824 */ /* 0x000fe200078e02ff */
[----:B------:R-:W-:Y:S01]  /*1150*/  PRMT R150, R150, 0x5410, R10 ;  /* 0x0000541096967816 */ /* 0x000fe2000000000a */
[----:B------:R-:W-:Y:S01]  /*1160*/  IMAD.MOV.U32 R124, RZ, RZ, R24 ;  /* 0x000000ffff7c7224 */ /* 0x000fe200078e0018 */
[----:B------:R-:W-:Y:S01]  /*1170*/  SHF.R.U32.HI R15, RZ, 0x10, R15 ;  /* 0x00000010ff0f7819 */ /* 0x000fe2000001160f */
[----:B------:R-:W-:Y:S01]  /*1180*/  IMAD.MOV.U32 R99, RZ, RZ, R38 ;  /* 0x000000ffff637224 */ /* 0x000fe200078e0026 */
[----:B------:R-:W-:Y:S01]  /*1190*/  SHF.R.U32.HI R13, RZ, 0x10, R13 ;  /* 0x00000010ff0d7819 */ /* 0x000fe2000001160d */
[----:B------:R-:W-:Y:S01]  /*11a0*/  IMAD.MOV.U32 R114, RZ, RZ, R44 ;  /* 0x000000ffff727224 */ /* 0x000fe200078e002c */
[--C-:B------:R-:W-:Y:S01]  /*11b0*/  SHF.R.U64 R153, R58, 0x10, R59.reuse ;  /* 0x000000103a997819 */ /* 0x100fe2000000123b */
[----:B------:R-:W-:Y:S01]  /*11c0*/  HADD2.F32 R77, -RZ, R4.H0_H0 ;  /* 0x20000004ff4d7230 */ /* 0x000fe20000004100 */
[----:B------:R-:W-:Y:S01]  /*11d0*/  SHF.R.U32.HI R10, RZ, 0x10, R59 ;  /* 0x00000010ff0a7819 */ /* 0x000fe2000001163b */
[----:B------:R-:W-:Y:S01]  /*11e0*/  HADD2.F32 R78, -RZ, R5.H0_H0 ;  /* 0x20000005ff4e7230 */ /* 0x000fe20000004100 */
[----:B------:R-:W-:Y:S01]  /*11f0*/  LOP3.LUT R9, R9, R65, RZ, 0x3c, !PT ;  /* 0x0000004109097212 */ /* 0x000fe200078e3cff */
[----:B------:R-:W-:Y:S01]  /*1200*/  IMAD.MOV.U32 R81, RZ, RZ, RZ ;  /* 0x000000ffff517224 */ /* 0x000fe200078e00ff */
[----:B------:R-:W-:Y:S01]  /*1210*/  LOP3.LUT R8, R67, R8, R64, 0x96, !PT ;  /* 0x0000000843087212 */ /* 0x000fe200078e9640 */
[----:B------:R-:W-:Y:S01]  /*1220*/  HADD2.F32 R82, -RZ, R82.H0_H0 ;  /* 0x20000052ff527230 */ /* 0x000fe20000004100 */
[----:B------:R-:W-:Y:S01]  /*1230*/  PRMT R146, R146, 0x5410, R15 ;  /* 0x0000541092927816 */ /* 0x000fe2000000000f */
[----:B------:R-:W-:Y:S01]  /*1240*/  VIADD R15, R65, 0xbb67ae85 ;  /* 0xbb67ae85410f7836 */ /* 0x000fe20000000000 */
[----:B------:R-:W-:Y:S01]  /*1250*/  PRMT R147, R147, 0x5410, R14 ;  /* 0x0000541093937816 */ /* 0x000fe2000000000e */
[----:B------:R-:W-:Y:S01]  /*1260*/  IMAD R14, R0, -0x2daee0ad, RZ ;  /* 0xd2511f53000e7824 */ /* 0x000fe200078e02ff */
[----:B------:R-:W-:Y:S01]  /*1270*/  PRMT R148, R148, 0x5410, R13 ;  /* 0x0000541094947816 */ /* 0x000fe2000000000d */
[----:B------:R-:W-:Y:S01]  /*1280*/  IMAD.HI.U32 R13, R8, -0x2daee0ad, RZ ;  /* 0xd2511f53080d7827 */ /* 0x000fe200078e00ff */
[----:B------:R-:W-:Y:S01]  /*1290*/  PRMT R149, R149, 0x5410, R12 ;  /* 0x0000541095957816 */ /* 0x000fe2000000000c */
[----:B------:R-:W2:Y:S01]  /*12a0*/  LDCU UR11, c[0x0][0x400] ;  /* 0x00008000ff0b77ac */ /* 0x000ea20008000800 */
[----:B------:R-:W-:Y:S01]  /*12b0*/  PRMT R153, R153, 0x5410, R10 ;  /* 0x0000541099997816 */ /* 0x000fe2000000000a */
[----:B------:R-:W-:Y:S01]  /*12c0*/  VIADD R12, R64, 0x9e3779b9 ;  /* 0x9e3779b9400c7836 */ /* 0x000fe20000000000 */
[----:B------:R-:W-:Y:S01]  /*12d0*/  LOP3.LUT R13, R15, R14, R13, 0x96, !PT ;  /* 0x0000000e0f0d7212 */ /* 0x000fe200078e960d */
[----:B------:R-:W-:Y:S01]  /*12e0*/  IMAD.HI.U32 R10, R9, -0x326172a9, RZ ;  /* 0xcd9e8d57090a7827 */ /* 0x000fe200078e00ff */
[----:B------:R-:W-:Y:S01]  /*12f0*/  IADD3 R14, PT, PT, R65, 0x76cf5d0a, RZ ;  /* 0x76cf5d0a410e7810 */ /* 0x000fe20007ffe0ff */
[----:B------:R-:W3:Y:S01]  /*1300*/  LDCU.64 UR8, c[0x0][0x3a0] ;  /* 0x00007400ff0877ac */ /* 0x000ee20008000a00 */
[----:B------:R-:W-:Y:S01]  /*1310*/  PRMT R145, R145, 0x5410, R16 ;  /* 0x0000541091917816 */ /* 0x000fe20000000010 */
[----:B------:R-:W-:Y:S01]  /*1320*/  IMAD R15, R8, -0x2daee0ad, RZ ;  /* 0xd2511f53080f7824 */ /* 0x000fe200078e02ff */
[----:B------:R-:W-:Y:S01]  /*1330*/  LOP3.LUT R10, R12, R11, R10, 0x96, !PT ;  /* 0x0000000b0c0a7212 */ /* 0x000fe200078e960a */
[----:B------:R-:W-:Y:S01]  /*1340*/  IMAD R9, R9, -0x326172a9, RZ ;  /* 0xcd9e8d5709097824 */ /* 0x000fe200078e02ff */
[--C-:B------:R-:W-:Y:S01]  /*1350*/  SHF.R.U64 R154, R56, 0x10, R57.reuse ;  /* 0x00000010389a7819 */ /* 0x100fe20000001239 */
[----:B------:R-:W-:Y:S01]  /*1360*/  IMAD.HI.U32 R8, R13, -0x326172a9, RZ ;  /* 0xcd9e8d570d087827 */ /* 0x000fe200078e00ff */
[----:B------:R-:W-:Y:S01]  /*1370*/  SHF.R.U32.HI R16, RZ, 0x10, R57 ;  /* 0x00000010ff107819 */ /* 0x000fe20000011639 */
[----:B------:R-:W-:Y:S01]  /*1380*/  UPLOP3.LUT UP1, UPT, UPT, UPT, UPT, 0x40, 0x4 ;  /* 0x000000000004789c */ /* 0x000fe20003f2e870 */
[----:B------:R-:W-:Y:S01]  /*1390*/  SHF.R.U64 R155, R54, 0x10, R55 ;  /* 0x00000010369b7819 */ /* 0x000fe20000001237 */
[----:B------:R-:W-:Y:S01]  /*13a0*/  IMAD.HI.U32 R12, R10, -0x2daee0ad, RZ ;  /* 0xd2511f530a0c7827 */ /* 0x000fe200078e00ff */
[----:B------:R-:W-:-:S02]  /*13b0*/  PRMT R154, R154, 0x5410, R16 ;  /* 0x000054109a9a7816 */ /* 0x000fc40000000010 */
[----:B------:R-:W-:Y:S01]  /*13c0*/  SHF.R.U32.HI R16, RZ, 0x10, R55 ;  /* 0x00000010ff107819 */ /* 0x000fe20000011637 */
[----:B------:R-:W-:Y:S01]  /*13d0*/  VIADD R11, R64, 0x3c6ef372 ;  /* 0x3c6ef372400b7836 */ /* 0x000fe20000000000 */
[----:B------:R-:W-:Y:S01]  /*13e0*/  LOP3.LUT R12, R14, R15, R12, 0x96, !PT ;  /* 0x0000000f0e0c7212 */ /* 0x000fe200078e960c */
[----:B------:R-:W-:Y:S01]  /*13f0*/  IMAD R14, R10, -0x2daee0ad, RZ ;  /* 0xd2511f530a0e7824 */ /* 0x000fe200078e02ff */
[----:B------:R-:W-:Y:S01]  /*1400*/  IADD3 R15, PT, PT, R65, 0x32370b8f, RZ ;  /* 0x32370b8f410f7810 */ /* 0x000fe20007ffe0ff */
[----:B------:R-:W-:Y:S01]  /*1410*/  IMAD R10, R13, -0x326172a9, RZ ;  /* 0xcd9e8d570d0a7824 */ /* 0x000fe200078e02ff */
[----:B------:R-:W-:Y:S01]  /*1420*/  LOP3.LUT R8, R11, R9, R8, 0x96, !PT ;  /* 0x000000090b087212 */ /* 0x000fe200078e9608 */
[----:B------:R-:W-:Y:S01]  /*1430*/  VIADD R11, R64, 0xdaa66d2b ;  /* 0xdaa66d2b400b7836 */ /* 0x000fe20000000000 */
[----:B------:R-:W-:Y:S01]  /*1440*/  PRMT R155, R155, 0x5410, R16 ;  /* 0x000054109b9b7816 */ /* 0x000fe20000000010 */
[----:B------:R-:W-:Y:S01]  /*1450*/  IMAD.HI.U32 R9, R12, -0x326172a9, RZ ;  /* 0xcd9e8d570c097827 */ /* 0x000fe200078e00ff */
[----:B------:R-:W-:-:S02]  /*1460*/  SHF.R.U64 R156, R52, 0x10, R53 ;  /* 0x00000010349c7819 */ /* 0x000fc40000001235 */
[----:B------:R-:W-:Y:S01]  /*1470*/  SHF.R.U32.HI R16, RZ, 0x10, R53 ;  /* 0x00000010ff107819 */ /* 0x000fe20000011635 */
[----:B------:R-:W-:Y:S01]  /*1480*/  IMAD.HI.U32 R13, R8, -0x2daee0ad, RZ ;  /* 0xd2511f53080d7827 */ /* 0x000fe200078e00ff */
[----:B------:R-:W-:Y:S02]  /*1490*/  LOP3.LUT R9, R11, R10, R9, 0x96, !PT ;  /* 0x0000000a0b097212 */ /* 0x000fe400078e9609 */
[----:B------:R-:W-:Y:S01]  /*14a0*/  PRMT R156, R156, 0x5410, R16 ;  /* 0x000054109c9c7816 */ /* 0x000fe20000000010 */
[----:B------:R-:W-:Y:S01]  /*14b0*/  IMAD R11, R12, -0x326172a9, RZ ;  /* 0xcd9e8d570c0b7824 */ /* 0x000fe200078e02ff */
[----:B------:R-:W-:Y:S01]  /*14c0*/  LOP3.LUT R13, R15, R14, R13, 0x96, !PT ;  /* 0x0000000e0f0d7212 */ /* 0x000fe200078e960d */
[----:B------:R-:W-:Y:S01]  /*14d0*/  IMAD R15, R8, -0x2daee0ad, RZ ;  /* 0xd2511f53080f7824 */ /* 0x000fe200078e02ff */
[--C-:B------:R-:W-:Y:S01]  /*14e0*/  SHF.R.U64 R157, R50, 0x10, R51.reuse ;  /* 0x00000010329d7819 */ /* 0x100fe20000001233 */
[----:B------:R-:W-:Y:S01]  /*14f0*/  VIADD R14, R65, 0xed9eba14 ;  /* 0xed9eba14410e7836 */ /* 0x000fe20000000000 */
[----:B------:R-:W-:Y:S01]  /*1500*/  SHF.R.U32.HI R16, RZ, 0x10, R51 ;  /* 0x00000010ff107819 */ /* 0x000fe20000011633 */
[----:B------:R-:W-:Y:S01]  /*1510*/  IMAD.HI.U32 R12, R9, -0x2daee0ad, RZ ;  /* 0xd2511f53090c7827 */ /* 0x000fe200078e00ff */
[----:B------:R-:W-:-:S02]  /*1520*/  SHF.R.U64 R158, R48, 0x10, R49 ;  /* 0x00000010309e7819 */ /* 0x000fc40000001231 */
[----:B------:R-:W-:Y:S01]  /*1530*/  PRMT R157, R157, 0x5410, R16 ;  /* 0x000054109d9d7816 */ /* 0x000fe20000000010 */
[----:B------:R-:W-:Y:S01]  /*1540*/  IMAD.HI.U32 R8, R13, -0x326172a9, RZ ;  /* 0xcd9e8d570d087827 */ /* 0x000fe200078e00ff */
[----:B------:R-:W-:Y:S02]  /*1550*/  LOP3.LUT R12, R14, R15, R12, 0x96, !PT ;  /* 0x0000000f0e0c7212 */ /* 0x000fe400078e960c */
[----:B------:R-:W-:Y:S01]  /*1560*/  SHF.R.U32.HI R16, RZ, 0x10, R49 ;  /* 0x00000010ff107819 */ /* 0x000fe20000011631 */
[----:B------:R-:W-:Y:S01]  /*1570*/  VIADD R10, R64, 0x78dde6e4 ;  /* 0x78dde6e4400a7836 */ /* 0x000fe20000000000 */
[----:B------:R-:W-:Y:S01]  /*1580*/  SHF.R.U64 R159, R2, 0x10, R3 ;  /* 0x00000010029f7819 */ /* 0x000fe20000001203 */
[----:B------:R-:W-:Y:S01]  /*1590*/  IMAD R14, R9, -0x2daee0ad, RZ ;  /* 0xd2511f53090e7824 */ /* 0x000fe200078e02ff */
[----:B------:R-:W-:Y:S01]  /*15a0*/  PRMT R158, R158, 0x5410, R16 ;  /* 0x000054109e9e7816 */ /* 0x000fe20000000010 */
[----:B------:R-:W-:Y:S01]  /*15b0*/  IMAD.HI.U32 R9, R12, -0x326172a9, RZ ;  /* 0xcd9e8d570c097827 */ /* 0x000fe200078e00ff */
[----:B------:R-:W-:-:S02]  /*15c0*/  LOP3.LUT R8, R10, R11, R8, 0x96, !PT ;  /* 0x0000000b0a087212 */ /* 0x000fc400078e9608 */
[----:B------:R-:W-:Y:S01]  /*15d0*/  IADD3 R11, PT, PT, R64, 0x1715609d, RZ ;  /* 0x1715609d400b7810 */ /* 0x000fe20007ffe0ff */
[----:B------:R-:W-:Y:S01]  /*15e0*/  IMAD R10, R13, -0x326172a9, RZ ;  /* 0xcd9e8d570d0a7824 */ /* 0x000fe200078e02ff */
[----:B------:R-:W-:Y:S01]  /*15f0*/  SHF.R.U32.HI R16, RZ, 0x10, R3 ;  /* 0x00000010ff107819 */ /* 0x000fe20000011603 */
[----:B------:R-:W-:Y:S01]  /*1600*/  IMAD.HI.U32 R13, R8, -0x2daee0ad, RZ ;  /* 0xd2511f53080d7827 */ /* 0x000fe200078e00ff */
[----:B------:R-:W-:Y:S02]  /*1610*/  SHF.R.U64 R142, R18, 0x10, R19 ;  /* 0x00000010128e7819 */ /* 0x000fe40000001213 */
[----:B------:R-:W-:Y:S01]  /*1620*/  LOP3.LUT R9, R11, R10, R9, 0x96, !PT ;  /* 0x0000000a0b097212 */ /* 0x000fe200078e9609 */
[----:B------:R-:W-:Y:S01]  /*1630*/  VIADD R15, R65, 0xa9066899 ;  /* 0xa9066899410f7836 */ /* 0x000fe20000000000 */
[----:B------:R-:W-:Y:S01]  /*1640*/  PRMT R159, R159, 0x5410, R16 ;  /* 0x000054109f9f7816 */ /* 0x000fe20000000010 */
[--C-:B------:R-:W-:Y:S01]  /*1650*/  IMAD.MOV.U32 R18, RZ, RZ, R17.reuse ;  /* 0x000000ffff127224 */ /* 0x100fe200078e0011 */
[----:B------:R-:W-:Y:S01]  /*1660*/  SHF.R.U32.HI R17, RZ, 0x10, R17 ;  /* 0x00000010ff117819 */ /* 0x000fe20000011611 */
[----:B------:R-:W-:Y:S01]  /*1670*/  IMAD R11, R12, -0x326172a9, RZ ;  /* 0xcd9e8d570c0b7824 */ /* 0x000fe200078e02ff */
[----:B------:R-:W-:Y:S01]  /*1680*/  LOP3.LUT R13, R15, R14, R13, 0x96, !PT ;  /* 0x0000000e0f0d7212 */ /* 0x000fe200078e960d */
[----:B------:R-:W-:Y:S01]  /*1690*/  IMAD R15, R8, -0x2daee0ad, RZ ;  /* 0xd2511f53080f7824 */ /* 0x000fe200078e02ff */
[----:B------:R-:W-:Y:S01]  /*16a0*/  SHF.R.U64 R139, R20, 0x10, R21 ;  /* 0x00000010148b7819 */ /* 0x000fe20000001215 */
[----:B------:R-:W-:Y:S01]  /*16b0*/  IMAD.MOV.U32 R20, RZ, RZ, R19 ;  /* 0x000000ffff147224 */ /* 0x000fe200078e0013 */
[----:B------:R-:W-:Y:S01]  /*16c0*/  SHF.R.S32.HI R16, RZ, 0x2, R6 ;  /* 0x00000002ff107819 */ /* 0x000fe20000011406 */
[----:B------:R-:W-:Y:S01]  /*16d0*/  VIADD R14, R65, 0x646e171e ;  /* 0x646e171e410e7836 */ /* 0x000fe20000000000 */
[----:B------:R-:W-:Y:S01]  /*16e0*/  IADD3 R10, PT, PT, R64, -0x4ab325aa, RZ ;  /* 0xb54cda56400a7810 */ /* 0x000fe20007ffe0ff */
[----:B------:R-:W-:Y:S01]  /*16f0*/  IMAD.HI.U32 R12, R9, -0x2daee0ad, RZ ;  /* 0xd2511f53090c7827 */ /* 0x000fe200078e00ff */
[----:B------:R-:W-:-:S02]  /*1700*/  PRMT R143, R143, 0x5410, R18 ;  /* 0x000054108f8f7816 */ /* 0x000fc40000000012 */
[----:B------:R-:W-:Y:S01]  /*1710*/  PRMT R144, R144, 0x5410, R17 ;  /* 0x0000541090907816 */ /* 0x000fe20000000011 */
[----:B------:R-:W-:Y:S01]  /*1720*/  IMAD.HI.U32 R8, R13, -0x326172a9, RZ ;  /* 0xcd9e8d570d087827 */ /* 0x000fe200078e00ff */
[C---:B------:R-:W-:Y:S02]  /*1730*/  LOP3.LUT R18, R7.reuse, 0x60, RZ, 0xc0, !PT ;  /* 0x0000006007127812 */ /* 0x040fe400078ec0ff */
[----:B------:R-:W-:Y:S01]  /*1740*/  LOP3.LUT R17, R16, 0x7f, RZ, 0xc0, !PT ;  /* 0x0000007f10117812 */ /* 0x000fe200078ec0ff */
[----:B------:R-:W-:Y:S01]  /*1750*/  IMAD.SHL.U32 R6, R7, 0x20, RZ ;  /* 0x0000002007067824 */ /* 0x000fe200078e00ff */
[----:B------:R-:W-:Y:S01]  /*1760*/  PRMT R141, R141, 0x5410, R20 ;  /* 0x000054108d8d7816 */ /* 0x000fe20000000014 */
[----:B------:R-:W-:Y:S01]  /*1770*/  HADD2.F32 R83, -RZ, R83.H0_H0 ;  /* 0x20000053ff537230 */ /* 0x000fe20000004100 */
[----:B------:R-:W-:Y:S01]  /*1780*/  LOP3.LUT R12, R14, R15, R12, 0x96, !PT ;  /* 0x0000000f0e0c7212 */ /* 0x000fe200078e960c */
[----:B------:R-:W-:Y:S01]  /*1790*/  IMAD R14, R9, -0x2daee0ad, RZ ;  /* 0xd2511f53090e7824 */ /* 0x000fe200078e02ff */
[----:B------:R-:W-:Y:S01]  /*17a0*/  LOP3.LUT R8, R10, R11, R8, 0x96, !PT ;  /* 0x0000000b0a087212 */ /* 0x000fe200078e9608 */
[----:B------:R-:W-:Y:S01]  /*17b0*/  IMAD R10, R13, -0x326172a9, RZ ;  /* 0xcd9e8d570d0a7824 */ /* 0x000fe200078e02ff */
[----:B------:R-:W-:Y:S01]  /*17c0*/  LOP3.LUT R20, R6, 0x3e0, RZ, 0xc0, !PT ;  /* 0x000003e006147812 */ /* 0x000fe200078ec0ff */
[----:B------:R-:W-:Y:S01]  /*17d0*/  VIADD R11, R64, 0x5384540f ;  /* 0x5384540f400b7836 */ /* 0x000fe20000000000 */
[----:B------:R-:W4:Y:S01]  /*17e0*/  LDC.64 R6, c[0x0][0x3e0] ;  /* 0x0000f800ff067b82 */ /* 0x000f220000000a00 */
[C---:B------:R-:W-:Y:S01]  /*17f0*/  VIADDMNMX R18, R17.reuse, -R18, RZ, !PT ;  /* 0x8000001211127246 */ /* 0x040fe200078001ff */
[----:B------:R-:W-:Y:S01]  /*1800*/  IMAD.HI.U32 R9, R12, -0x326172a9, RZ ;  /* 0xcd9e8d570c097827 */ /* 0x000fe200078e00ff */
[----:B------:R-:W-:-:S02]  /*1810*/  VIADDMNMX R20, R17, -R20, RZ, !PT ;  /* 0x8000001411147246 */ /* 0x000fc400078001ff */
[----:B------:R-:W-:Y:S01]  /*1820*/  IADD3 R15, PT, PT, R65, 0x1fd5c5a3, RZ ;  /* 0x1fd5c5a3410f7810 */ /* 0x000fe20007ffe0ff */
[----:B------:R-:W-:Y:S01]  /*1830*/  IMAD.HI.U32 R13, R8, -0x2daee0ad, RZ ;  /* 0xd2511f53080d7827 */ /* 0x000fe200078e00ff */
[----:B------:R-:W-:Y:S02]  /*1840*/  LOP3.LUT R16, R16, 0xffffff80, RZ, 0xc0, !PT ;  /* 0xffffff8010107812 */ /* 0x000fe400078ec0ff */
[----:B------:R-:W-:Y:S01]  /*1850*/  VIMNMX R17, PT, PT, R18, 0x20, PT ;  /* 0x0000002012117848 */ /* 0x000fe20003fe0100 */
[----:B------:R-:W-:Y:S01]  /*1860*/  HADD2.F32 R84, -RZ, R84.H0_H0 ;  /* 0x20000054ff547230 */ /* 0x000fe20000004100 */
[----:B------:R-:W-:Y:S01]  /*1870*/  LOP3.LUT R9, R11, R10, R9, 0x96, !PT ;  /* 0x0000000a0b097212 */ /* 0x000fe200078e9609 */
[----:B------:R-:W-:Y:S01]  /*1880*/  IMAD R11, R12, -0x326172a9, RZ ;  /* 0xcd9e8d570c0b7824 */ /* 0x000fe200078e02ff */
[----:B------:R-:W-:Y:S01]  /*1890*/  LOP3.LUT R13, R15, R14, R13, 0x96, !PT ;  /* 0x0000000e0f0d7212 */ /* 0x000fe200078e960d */
[----:B------:R-:W-:Y:S01]  /*18a0*/  IMAD R15, R8, -0x2daee0ad, RZ ;  /* 0xd2511f53080f7824 */ /* 0x000fe200078e02ff */
[----:B------:R-:W-:Y:S01]  /*18b0*/  LEA R17, R17, R16, 0x2 ;  /* 0x0000001011117211 */ /* 0x000fe200078e10ff */
[----:B------:R-:W-:Y:S01]  /*18c0*/  VIADD R14, R65, 0xdb3d7428 ;  /* 0xdb3d7428410e7836 */ /* 0x000fe20000000000 */
[----:B------:R-:W-:Y:S01]  /*18d0*/  SHF.R.U32.HI R19, RZ, 0x10, R19 ;  /* 0x00000010ff137819 */ /* 0x000fe20000011613 */
[----:B------:R-:W-:Y:S01]  /*18e0*/  IMAD.HI.U32 R12, R9, -0x2daee0ad, RZ ;  /* 0xd2511f53090c7827 */ /* 0x000fe200078e00ff */
[----:B------:R-:W-:-:S02]  /*18f0*/  I2FP.F32.U32 R17, R17 ;  /* 0x0000001100117245 */ /* 0x000fc40000201000 */
[--C-:B------:R-:W-:Y:S01]  /*1900*/  SHF.R.U64 R91, R30, 0x10, R31.reuse ;  /* 0x000000101e5b7819 */ /* 0x100fe2000000121f */
[----:B------:R-:W-:Y:S01]  /*1910*/  IMAD.HI.U32 R8, R13, -0x326172a9, RZ ;  /* 0xcd9e8d570d087827 */ /* 0x000fe200078e00ff */
[----:B------:R0:W0:Y:S01]  /*1920*/  MUFU.RCP R79, R17 ;  /* 0x00000011004f7308 */ /* 0x0000220000001000 */
[----:B------:R-:W-:Y:S02]  /*1930*/  LOP3.LUT R12, R14, R15, R12, 0x96, !PT ;  /* 0x0000000f0e0c7212 */ /* 0x000fe400078e960c */
[----:B------:R-:W-:Y:S01]  /*1940*/  VIADD R10, R64, 0xf1bbcdc8 ;  /* 0xf1bbcdc8400a7836 */ /* 0x000fe20000000000 */
[----:B------:R-:W-:Y:S01]  /*1950*/  SHF.R.U32.HI R70, RZ, 0x10, R31 ;  /* 0x00000010ff467819 */ /* 0x000fe2000001161f */
[----:B------:R-:W-:Y:S01]  /*1960*/  IMAD.MOV.U32 R31, RZ, RZ, R29 ;  /* 0x000000ffff1f7224 */ /* 0x000fe200078e001d */
[----:B------:R-:W-:Y:S01]  /*1970*/  MOV R47, R33 ;  /* 0x00000021002f7202 */ /* 0x000fe20000000f00 */
[----:B------:R-:W-:Y:S01]  /*1980*/  IMAD R9, R9, -0x2daee0ad, RZ ;  /* 0xd2511f5309097824 */ /* 0x000fe200078e02ff */
[----:B------:R-:W-:Y:S01]  /*1990*/  LOP3.LUT R8, R10, R11, R8, 0x96, !PT ;  /* 0x0000000b0a087212 */ /* 0x000fe200078e9608 */
[----:B------:R-:W-:Y:S01]  /*19a0*/  VIADD R11, R64, 0x8ff34781 ;  /* 0x8ff34781400b7836 */ /* 0x000fe20000000000 */
[--C-:B------:R-:W-:Y:S01]  /*19b0*/  SHF.R.U64 R94, R32, 0x10, R33.reuse ;  /* 0x00000010205e7819 */ /* 0x100fe20000001221 */
[----:B------:R-:W-:Y:S01]  /*19c0*/  IMAD R14, R13, -0x326172a9, RZ ;  /* 0xcd9e8d570d0e7824 */ /* 0x000fe200078e02ff */
[----:B------:R-:W-:Y:S01]  /*19d0*/  SHF.R.U32.HI R71, RZ, 0x10, R33 ;  /* 0x00000010ff477819 */ /* 0x000fe20000011621 */
[----:B------:R-:W-:Y:S01]  /*19e0*/  IMAD.MOV.U32 R33, RZ, RZ, R35 ;  /* 0x000000ffff217224 */ /* 0x000fe200078e0023 */
[----:B------:R-:W-:Y:S01]  /*19f0*/  MOV R97, R36 ;  /* 0x0000002400617202 */ /* 0x000fe20000000f00 */
[----:B------:R-:W-:Y:S01]  /*1a00*/  IMAD.HI.U32 R75, R12, -0x326172a9, RZ ;  /* 0xcd9e8d570c4b7827 */ /* 0x000fe200078e00ff */
[----:B------:R-:W-:-:S02]  /*1a10*/  SHF.R.U64 R98, R36, 0x10, R37 ;  /* 0x0000001024627819 */ /* 0x000fc40000001225 */
[----:B------:R-:W-:Y:S01]  /*1a20*/  SHF.R.U32.HI R74, RZ, 0x10, R37 ;  /* 0x00000010ff4a7819 */ /* 0x000fe20000011625 */
[--C-:B------:R-:W-:Y:S01]  /*1a30*/  IMAD.MOV.U32 R36, RZ, RZ, R41.reuse ;  /* 0x000000ffff247224 */ /* 0x100fe200078e0029 */
[----:B------:R-:W-:Y:S01]  /*1a40*/  SHF.R.U64 R102, R40, 0x10, R41 ;  /* 0x0000001028667819 */ /* 0x000fe20000001229 */
[----:B------:R-:W-:Y:S01]  /*1a50*/  IMAD.MOV.U32 R37, RZ, RZ, R43 ;  /* 0x000000ffff257224 */ /* 0x000fe200078e002b */
[--C-:B------:R-:W-:Y:S01]  /*1a60*/  SHF.R.U64 R119, R28, 0x10, R29.reuse ;  /* 0x000000101c777819 */ /* 0x100fe2000000121d */
[----:B------:R-:W-:Y:S01]  /*1a70*/  IMAD.HI.U32 R76, R8, -0x2daee0ad, RZ ;  /* 0xd2511f53084c7827 */ /* 0x000fe200078e00ff */
[----:B------:R-:W-:Y:S02]  /*1a80*/  SHF.R.U32.HI R32, RZ, 0x10, R29 ;  /* 0x00000010ff207819 */ /* 0x000fe4000001161d */
[----:B------:R-:W-:Y:S01]  /*1a90*/  SHF.R.U64 R123, R26, 0x10, R27 ;  /* 0x000000101a7b7819 */ /* 0x000fe2000000121b */
[----:B------:R-:W-:Y:S01]  /*1aa0*/  IMAD.MOV.U32 R29, RZ, RZ, R69 ;  /* 0x000000ffff1d7224 */ /* 0x000fe200078e0045 */
[--C-:B------:R-:W-:Y:S01]  /*1ab0*/  SHF.R.U64 R125, R24, 0x10, R25.reuse ;  /* 0x00000010187d7819 */ /* 0x100fe20000001219 */
[----:B------:R-:W-:Y:S01]  /*1ac0*/  IMAD.MOV.U32 R26, RZ, RZ, R25 ;  /* 0x000000ffff1a7224 */ /* 0x000fe200078e0019 */
[----:B------:R-:W-:Y:S01]  /*1ad0*/  MOV R126, R22 ;  /* 0x00000016007e7202 */ /* 0x000fe20000000f00 */
[--C-:B------:R-:W-:Y:S01]  /*1ae0*/  IMAD.MOV.U32 R24, RZ, RZ, R23.reuse ;  /* 0x000000ffff187224 */ /* 0x100fe200078e0017 */
[----:B------:R-:W-:Y:S01]  /*1af0*/  SHF.R.U64 R127, R22, 0x10, R23 ;  /* 0x00000010167f7819 */ /* 0x000fe20000001217 */
[----:B------:R-:W-:Y:S01]  /*1b00*/  HADD2.F32 R85, -RZ, R85.H0_H0 ;  /* 0x20000055ff557230 */ /* 0x000fe20000004100 */
[----:B------:R-:W-:Y:S01]  /*1b10*/  PRMT R142, R142, 0x5410, R19 ;  /* 0x000054108e8e7816 */ /* 0x000fe20000000013 */
[----:B------:R-:W-:Y:S01]  /*1b20*/  IMAD R88, R12, -0x326172a9, RZ ;  /* 0xcd9e8d570c587824 */ /* 0x000fe200078e02ff */
[----:B------:R-:W-:Y:S01]  /*1b30*/  MOV R90, R30 ;  /* 0x0000001e005a7202 */ /* 0x000fe20000000f00 */
[----:B------:R-:W-:Y:S01]  /*1b40*/  IMAD R89, R8, -0x2daee0ad, RZ ;  /* 0xd2511f5308597824 */ /* 0x000fe200078e02ff */
[----:B------:R-:W-:-:S02]  /*1b50*/  MOV R35, R39 ;  /* 0x0000002700237202 */ /* 0x000fc40000000f00 */
[----:B------:R-:W-:Y:S02]  /*1b60*/  SHF.R.U64 R100, R38, 0x10, R39 ;  /* 0x0000001026647819 */ /* 0x000fe40000001227 */
[----:B------:R-:W-:Y:S02]  /*1b70*/  SHF.R.U32.HI R40, RZ, 0x10, R41 ;  /* 0x00000010ff287819 */ /* 0x000fe40000011629 */
[----:B------:R-:W-:Y:S02]  /*1b80*/  MOV R103, R42 ;  /* 0x0000002a00677202 */ /* 0x000fe40000000f00 */
[----:B------:R-:W-:Y:S02]  /*1b90*/  SHF.R.U64 R113, R42, 0x10, R43 ;  /* 0x000000102a717819 */ /* 0x000fe4000000122b */
[----:B------:R-:W-:Y:S02]  /*1ba0*/  MOV R28, R27 ;  /* 0x0000001b001c7202 */ /* 0x000fe40000000f00 */
[----:B------:R-:W-:-:S02]  /*1bb0*/  MOV R22, R21 ;  /* 0x0000001500167202 */ /* 0x000fc40000000f00 */
[----:B------:R-:W-:Y:S02]  /*1bc0*/  VIMNMX R19, PT, PT, R20, 0x20, PT ;  /* 0x0000002014137848 */ /* 0x000fe40003fe0100 */
[--C-:B------:R-:W-:Y:S02]  /*1bd0*/  SHF.R.U64 R87, R4, 0x10, R5.reuse ;  /* 0x0000001004577819 */ /* 0x100fe40000001205 */
[----:B------:R-:W-:Y:S02]  /*1be0*/  SHF.R.U32.HI R86, RZ, 0x10, R5 ;  /* 0x00000010ff567819 */ /* 0x000fe40000011605 */
[----:B------:R-:W-:Y:S01]  /*1bf0*/  SHF.R.U32.HI R39, RZ, 0x10, R39 ;  /* 0x00000010ff277819 */ /* 0x000fe20000011627 */
[----:B------:R-:W-:Y:S01]  /*1c00*/  HADD2.F32 R87, -RZ, R87.H0_H0 ;  /* 0x20000057ff577230 */ /* 0x000fe20000004100 */
[----:B------:R-:W-:Y:S01]  /*1c10*/  SHF.R.U32.HI R41, RZ, 0x10, R43 ;  /* 0x00000010ff297819 */ /* 0x000fe2000001162b */
[----:B------:R-:W-:Y:S01]  /*1c20*/  HADD2.F32 R86, -RZ, R86.H0_H0 ;  /* 0x20000056ff567230 */ /* 0x000fe20000004100 */
[----:B------:R-:W-:-:S02]  /*1c30*/  MOV R38, R45 ;  /* 0x0000002d00267202 */ /* 0x000fc40000000f00 */
[--C-:B------:R-:W-:Y:S02]  /*1c40*/  SHF.R.U64 R116, R44, 0x10, R45.reuse ;  /* 0x000000102c747819 */ /* 0x100fe4000000122d */
[----:B------:R-:W-:Y:S02]  /*1c50*/  SHF.R.U32.HI R42, RZ, 0x10, R45 ;  /* 0x00000010ff2a7819 */ /* 0x000fe4000001162d */
[----:B------:R-:W-:Y:S02]  /*1c60*/  MOV R120, R68 ;  /* 0x0000004400787202 */ /* 0x000fe40000000f00 */
[--C-:B------:R-:W-:Y:S02]  /*1c70*/  SHF.R.U64 R121, R68, 0x10, R69.reuse ;  /* 0x0000001044797819 */ /* 0x100fe40000001245 */
[----:B------:R-:W-:Y:S02]  /*1c80*/  SHF.R.U32.HI R30, RZ, 0x10, R69 ;  /* 0x00000010ff1e7819 */ /* 0x000fe40000011645 */
[----:B------:R-:W-:-:S02]  /*1c90*/  SHF.R.U32.HI R27, RZ, 0x10, R27 ;  /* 0x00000010ff1b7819 */ /* 0x000fc4000001161b */
[----:B------:R-:W-:Y:S02]  /*1ca0*/  SHF.R.U32.HI R25, RZ, 0x10, R25 ;  /* 0x00000010ff197819 */ /* 0x000fe40000011619 */
[----:B------:R-:W-:Y:S02]  /*1cb0*/  SHF.R.U32.HI R23, RZ, 0x10, R23 ;  /* 0x00000010ff177819 */ /* 0x000fe40000011617 */
[----:B------:R-:W-:Y:S02]  /*1cc0*/  SHF.R.U32.HI R21, RZ, 0x10, R21 ;  /* 0x00000010ff157819 */ /* 0x000fe40000011615 */
[----:B------:R-:W-:Y:S02]  /*1cd0*/  IADD3 R10, PT, PT, R65, -0x695add53, RZ ;  /* 0x96a522ad410a7810 */ /* 0x000fe40007ffe0ff */
[----:B----4-:R-:W-:Y:S02]  /*1ce0*/  ISETP.NE.U32.AND P0, PT, R6, RZ, PT ;  /* 0x000000ff0600720c */ /* 0x010fe40003f05070 */
[----:B------:R-:W-:Y:S01]  /*1cf0*/  PRMT R98, R98, 0x5410, R74 ;  /* 0x0000541062627816 */ /* 0x000fe2000000004a */
[----:B------:R-:W-:Y:S01]  /*1d00*/  IMAD R74, R19, 0x4, R16 ;  /* 0x00000004134a7824 */ /* 0x000fe200078e0210 */
        /* <DEDUP_REMOVED lines=26> */
[----:B------:R-:W-:Y:S02]  /*1eb0*/  LOP3.LUT R75, R11, R14, R75, 0x96, !PT ;  /* 0x0000000e0b4b7212 */ /* 0x000fe400078e964b */
[----:B------:R-:W-:Y:S02]  /*1ec0*/  LOP3.LUT R76, R10, R9, R76, 0x96, !PT ;  /* 0x000000090a4c7212 */ /* 0x000fe400078e964c */
[----:B------:R-:W-:Y:S02]  /*1ed0*/  ISETP.NE.AND.EX P0, PT, R7, RZ, PT, P0 ;  /* 0x000000ff0700720c */ /* 0x000fe40003f05300 */
[----:B0123--:R-:W-:-:S11]  /*1ee0*/  LOP3.LUT R80, R80, 0x3, RZ, 0xc0, !PT ;  /* 0x0000000350507812 */ /* 0x00ffd600078ec0ff */
.L_x_29144:
[----:B--2---:R-:W0:Y:S01]  /*1ef0*/  @P0 LDC.64 R70, c[0x0][0x3e0] ;  /* 0x0000f800ff460b82 */ /* 0x004e220000000a00 */
[----:B------:R-:W-:Y:S02]  /*1f00*/  IMAD.MOV.U32 R68, RZ, RZ, 0x3f800000 ;  /* 0x3f800000ff447424 */ /* 0x000fe400078e00ff */
[----:B0-----:R-:W-:-:S05]  /*1f10*/  @P0 IMAD.WIDE R104, R72, 0x4, R70 ;  /* 0x0000000448680825 */ /* 0x001fca00078e0246 */
        /* <DEDUP_REMOVED lines=28> */
[----:B------:R-:W0:Y:S02]  /*20e0*/  LDC R104, c[0x2][R69] ;  /* 0x0080000045687b82 */ /* 0x000e240000000800 */
[----:B0-----:R-:W-:-:S04]  /*20f0*/  SHF.R.S32.HI R105, RZ, 0x1f, R104 ;  /* 0x0000001fff697819 */ /* 0x001fc80000011468 */
.L_x_33956:
[----:B------:R-:W-:Y:S05]  /*2100*/  BRX R104 -0x2110                                       (*"BRANCH_TARGETS .L_x_33957,.L_x_33958,.L_x_33959"*) ;  /* 0xffffffdc68bc7949 */ /* 0x000fea000383ffff */
.L_x_33959:
[----:B------:R-:W-:Y:S01]  /*2110*/  IADD3 R105, PT, PT, R80, 0x1, RZ ;  /* 0x0000000150697810 */ /* 0x000fe20007ffe0ff */
[----:B------:R-:W-:Y:S02]  /*2120*/  IMAD.MOV.U32 R104, RZ, RZ, R89 ;  /* 0x000000ffff687224 */ /* 0x000fe400078e0059 */
[----:B------:R-:W-:Y:S01]  /*2130*/  IMAD.MOV.U32 R106, RZ, RZ, R75 ;  /* 0x000000ffff6a7224 */ /* 0x000fe200078e004b */
[----:B------:R-:W-:Y:S06]  /*2140*/  BRA `(.L_x_28685) ;  /* 0x00000004003c7947 */ /* 0x000fec0003800000 */
.L_x_33957:
[----:B------:R-:W-:Y:S01]  /*2150*/  MOV R104, R89 ;  /* 0x0000005900687202 */ /* 0x000fe20000000f00 */
[----:B------:R-:W-:Y:S02]  /*2160*/  IMAD.MOV.U32 R105, RZ, RZ, 0x3 ;  /* 0x00000003ff697424 */ /* 0x000fe400078e00ff */
[----:B------:R-:W-:Y:S01]  /*2170*/  IMAD.MOV.U32 R106, RZ, RZ, R76 ;  /* 0x000000ffff6a7224 */ /* 0x000fe200078e004c */
[----:B------:R-:W-:Y:S06]  /*2180*/  BRA `(.L_x_28685) ;  /* 0x00000004002c7947 */ /* 0x000fec0003800000 */
.L_x_33958:
        /* <DEDUP_REMOVED lines=13> */
.L_x_28687:
[----:B------:R-:W-:Y:S05]  /*2260*/  BSYNC.RECONVERGENT B2 ;  /* 0x0000000000027941 */ /* 0x000fea0003800200 */
.L_x_28686:
[----:B------:R-:W-:Y:S01]  /*2270*/  IMAD.WIDE.U32 R110, R73, -0x326172a9, RZ ;  /* 0xcd9e8d57496e7825 */ /* 0x000fe200078e00ff */
[----:B------:R-:W-:Y:S02]  /*2280*/  LOP3.LUT R71, R81, R105, R65, 0x96, !PT ;  /* 0x0000006951477212 */ /* 0x000fe400078e9641 */
[----:B------:R-:W-:Y:S01]  /*2290*/  IADD3 R76, PT, PT, R65, -0x695add53, RZ ;  /* 0x96a522ad414c7810 */ /* 0x000fe20007ffe0ff */
[----:B------:R-:W-:Y:S01]  /*22a0*/  VIADD R75, R64, 0x8ff34781 ;  /* 0x8ff34781404b7836 */ /* 0x000fe20000000000 */
        /* <DEDUP_REMOVED lines=49> */
[----:B------:R-:W-:Y:S02]  /*25c0*/  IMAD.MOV.U32 R105, RZ, RZ, RZ ;  /* 0x000000ffff697224 */ /* 0x000fe400078e00ff */
[----:B------:R-:W-:-:S04]  /*25d0*/  IMAD.WIDE.U32 R106, R69, -0x2daee0ad, RZ ;  /* 0xd2511f53456a7825 */ /* 0x000fc800078e00ff */
[----:B------:R-:W-:Y:S01]  /*25e0*/  IMAD.WIDE.U32 R108, R71, -0x326172a9, RZ ;  /* 0xcd9e8d57476c7825 */ /* 0x000fe200078e00ff */
[----:B------:R-:W-:-:S03]  /*25f0*/  LOP3.LUT R76, R76, R104, R107, 0x96, !PT ;  /* 0x000000684c4c7212 */ /* 0x000fc600078e966b */
[----:B------:R-:W-:Y:S01]  /*2600*/  IMAD.MOV.U32 R104, RZ, RZ, R106 ;  /* 0x000000ffff687224 */ /* 0x000fe200078e006a */
[----:B------:R-:W-:Y:S01]  /*2610*/  LOP3.LUT R75, R75, R110, R109, 0x96, !PT ;  /* 0x0000006e4b4b7212 */ /* 0x000fe200078e966d */
[----:B------:R-:W-:Y:S01]  /*2620*/  IMAD.MOV.U32 R88, RZ, RZ, R108 ;  /* 0x000000ffff587224 */ /* 0x000fe200078e006c */
[----:B------:R-:W-:-:S07]  /*2630*/  MOV R106, R89 ;  /* 0x00000059006a7202 */ /* 0x000fce0000000f00 */
.L_x_28685:
[----:B------:R-:W-:Y:S05]  /*2640*/  BSYNC.RECONVERGENT B1 ;  /* 0x0000000000017941 */ /* 0x000fea0003800200 */
.L_x_28684:
[----:B------:R-:W0:Y:S01]  /*2650*/  LDC R69, c[0x0][0x408] ;  /* 0x00010200ff457b82 */ /* 0x000e220000000800 */
[----:B------:R-:W-:Y:S01]  /*2660*/  I2FP.F32.U32 R80, R106 ;  /* 0x0000006a00507245 */ /* 0x000fe20000201000 */
[----:B------:R-:W-:Y:S01]  /*2670*/  IMAD.MOV.U32 R89, RZ, RZ, 0x2f800000 ;  /* 0x2f800000ff597424 */ /* 0x000fe200078e00ff */
[----:B------:R-:W-:Y:S01]  /*2680*/  ISETP.NE.AND P3, PT, R105, 0x1, PT ;  /* 0x000000016900780c */ /* 0x000fe20003f65270 */
[----:B-----5:R-:W-:Y:S01]  /*2690*/  FMUL.FTZ R8, R8, R68 ;  /* 0x0000004408087220 */ /* 0x020fe20000410000 */
[----:B------:R-:W-:Y:S02]  /*26a0*/  HADD2.F32 R107, -RZ, R90.H0_H0 ;  /* 0x2000005aff6b7230 */ /* 0x000fe40000004100 */
[----:B------:R-:W-:Y:S01]  /*26b0*/  FFMA.FTZ R80, R80, R89, 1.1641532182693481445e-10 ;  /* 0x2f00000050507423 */ /* 0x000fe20000010059 */
[----:B------:R-:W-:Y:S01]  /*26c0*/  BSSY.RECONVERGENT B1, `(.L_x_28688) ;  /* 0x000005d000017945 */ /* 0x000fe20003800200 */
[----:B------:R-:W1:Y:S01]  /*26d0*/  LDC R71, c[0x0][0x404] ;  /* 0x00010100ff477b82 */ /* 0x000e620000000800 */
[----:B------:R-:W-:-:S02]  /*26e0*/  IMAD.MOV.U32 R106, RZ, RZ, R88 ;  /* 0x000000ffff6a7224 */ /* 0x000fc400078e0058 */
[----:B0-----:R-:W-:Y:S01]  /*26f0*/  FMUL.FTZ R8, R8, R69 ;  /* 0x0000004508087220 */ /* 0x001fe20000410000 */
[----:B-1----:R-:W-:Y:S01]  /*2700*/  FSETP.GTU.FTZ.AND P2, PT, R80, R71, PT ;  /* 0x000000475000720b */ /* 0x002fe20003f5c000 */
        /* <DEDUP_REMOVED lines=13> */
.L_x_28690:
        /* <DEDUP_REMOVED lines=13> */
.L_x_28692:
[----:B------:R-:W-:Y:S05]  /*28b0*/  BSYNC.RECONVERGENT B2 ;  /* 0x0000000000027941 */ /* 0x000fea0003800200 */
.L_x_28691:
[----:B------:R-:W-:Y:S01]  /*28c0*/  IMAD.WIDE.U32 R130, R73, -0x326172a9, RZ ;  /* 0xcd9e8d5749827825 */ /* 0x000fe200078e00ff */
[----:B------:R-:W-:-:S03]  /*28d0*/  LOP3.LUT R75, R81, R107, R65, 0x96, !PT ;  /* 0x0000006b514b7212 */ /* 0x000fc600078e9641 */
[----:B------:R-:W-:Y:S01]  /*28e0*/  IMAD.MOV.U32 R80, RZ, RZ, RZ ;  /* 0x000000ffff507224 */ /* 0x000fe200078e00ff */
        /* <DEDUP_REMOVED lines=55> */
[----:B------:R-:W-:Y:S01]  /*2c60*/  MOV R104, R108 ;  /* 0x0000006c00687202 */ /* 0x000fe20000000f00 */
[----:B------:R-:W-:Y:S01]  /*2c70*/  IMAD.MOV.U32 R88, RZ, RZ, R110 ;  /* 0x000000ffff587224 */ /* 0x000fe200078e006e */
[----:B------:R-:W-:-:S07]  /*2c80*/  LOP3.LUT R75, R75, R130, R111, 0x96, !PT ;  /* 0x000000824b4b7212 */ /* 0x000fce00078e966f */
.L_x_28689:
[----:B------:R-:W-:Y:S05]  /*2c90*/  BSYNC.RECONVERGENT B1 ;  /* 0x0000000000017941 */ /* 0x000fea0003800200 */
.L_x_28688:
[----:B------:R-:W-:Y:S01]  /*2ca0*/  I2FP.F32.U32 R106, R106 ;  /* 0x0000006a006a7245 */ /* 0x000fe20000201000 */
[----:B------:R-:W-:Y:S01]  /*2cb0*/  FMUL.FTZ R108, R9, R68 ;  /* 0x00000044096c7220 */ /* 0x000fe20000410000 */
[----:B------:R-:W-:Y:S01]  /*2cc0*/  ISETP.NE.AND P4, PT, R80, 0x1, PT ;  /* 0x000000015000780c */ /* 0x000fe20003f85270 */
[----:B------:R-:W-:Y:S01]  /*2cd0*/  BSSY.RECONVERGENT B1, `(.L_x_28693) ;  /* 0x000005e000017945 */ /* 0x000fe20003800200 */
[----:B------:R-:W-:Y:S02]  /*2ce0*/  IMAD.MOV.U32 R105, RZ, RZ, 0x2 ;  /* 0x00000002ff697424 */ /* 0x000fe400078e00ff */
[----:B------:R-:W-:Y:S01]  /*2cf0*/  FFMA.FTZ R106, R106, R89, 1.1641532182693481445e-10 ;  /* 0x2f0000006a6a7423 */ /* 0x000fe20000010059 */
[----:B------:R-:W-:-:S04]  /*2d00*/  FMUL.FTZ R108, R108, R69 ;  /* 0x000000456c6c7220 */ /* 0x000fc80000410000 */
        /* <DEDUP_REMOVED lines=15> */
.L_x_28695:
        /* <DEDUP_REMOVED lines=13> */
.L_x_28697:
[----:B------:R-:W-:Y:S05]  /*2ed0*/  BSYNC.RECONVERGENT B2 ;  /* 0x0000000000027941 */ /* 0x000fea0003800200 */
.L_x_28696:
        /* <DEDUP_REMOVED lines=56> */
[----:B------:R-:W-:Y:S01]  /*3260*/  VIADD R75, R64, 0x8ff34781 ;  /* 0x8ff34781404b7836 */ /* 0x000fe20000000000 */
[----:B------:R-:W-:Y:S01]  /*3270*/  MOV R88, R110 ;  /* 0x0000006e00587202 */ /* 0x000fe20000000f00 */
[----:B------:R-:W-:Y:S02]  /*3280*/  IMAD.MOV.U32 R106, RZ, RZ, R104 ;  /* 0x000000ffff6a7224 */ /* 0x000fe400078e0068 */
[----:B------:R-:W-:Y:S01]  /*3290*/  IMAD.MOV.U32 R104, RZ, RZ, R108 ;  /* 0x000000ffff687224 */ /* 0x000fe200078e006c */
[----:B------:R-:W-:-:S07]  /*32a0*/  LOP3.LUT R75, R75, R130, R111, 0x96, !PT ;  /* 0x000000824b4b7212 */ /* 0x000fce00078e966f */
.L_x_28694:
[----:B------:R-:W-:Y:S05]  /*32b0*/  BSYNC.RECONVERGENT B1 ;  /* 0x0000000000017941 */ /* 0x000fea0003800200 */
.L_x_28693:
[----:B------:R-:W-:Y:S01]  /*32c0*/  I2FP.F32.U32 R80, R106 ;  /* 0x0000006a00507245 */ /* 0x000fe20000201000 */
[----:B------:R-:W-:Y:S01]  /*32d0*/  FMUL.FTZ R10, R10, R68 ;  /* 0x000000440a0a7220 */ /* 0x000fe20000410000 */
[----:B------:R-:W-:Y:S01]  /*32e0*/  ISETP.NE.AND P5, PT, R105, 0x1, PT ;  /* 0x000000016900780c */ /* 0x000fe20003fa5270 */
[----:B------:R-:W-:Y:S01]  /*32f0*/  HADD2.F32 R107, -RZ, R90.H1_H1 ;  /* 0x3000005aff6b7230 */ /* 0x000fe20000004100 */
[----:B------:R-:W-:Y:S01]  /*3300*/  BSSY.RECONVERGENT B1, `(.L_x_28698) ;  /* 0x000005d000017945 */ /* 0x000fe20003800200 */
[----:B------:R-:W-:Y:S01]  /*3310*/  FFMA.FTZ R80, R80, R89, 1.1641532182693481445e-10 ;  /* 0x2f00000050507423 */ /* 0x000fe20000010059 */
[----:B------:R-:W-:Y:S01]  /*3320*/  FMUL.FTZ R10, R10, R69 ;  /* 0x000000450a0a7220 */ /* 0x000fe20000410000 */
[----:B------:R-:W-:-:S03]  /*3330*/  IMAD.MOV.U32 R106, RZ, RZ, R88 ;  /* 0x000000ffff6a7224 */ /* 0x000fc600078e0058 */
        /* <DEDUP_REMOVED lines=14> */
.L_x_28700:
        /* <DEDUP_REMOVED lines=13> */
.L_x_28702:
[----:B------:R-:W-:Y:S05]  /*34f0*/  BSYNC.RECONVERGENT B2 ;  /* 0x0000000000027941 */ /* 0x000fea0003800200 */
.L_x_28701:
[----:B------:R-:W-:Y:S01]  /*3500*/  IMAD.WIDE.U32 R130, R73, -0x326172a9, RZ ;  /* 0xcd9e8d5749827825 */ /* 0x000fe200078e00ff */
[----:B------:R-:W-:-:S03]  /*3510*/  LOP3.LUT R75, R81, R107, R65, 0x96, !PT ;  /* 0x0000006b514b7212 */ /* 0x000fc600078e9641 */
[----:B------:R-:W-:Y:S01]  /*3520*/  IMAD.MOV.U32 R80, RZ, RZ, RZ ;  /* 0x000000ffff507224 */ /* 0x000fe200078e00ff */
        /* <DEDUP_REMOVED lines=47> */
[----:B------:R-:W-:-:S04]  /*3820*/  VIADD R75, R65, 0xdb3d7428 ;  /* 0xdb3d7428414b7836 */ /* 0x000fc80000000000 */
[----:B------:R-:W-:Y:S01]  /*3830*/  IMAD.WIDE.U32 R108, R76, -0x2daee0ad, RZ ;  /* 0xd2511f534c6c7825 */ /* 0x000fe200078e00ff */
[----:B------:R-:W-:-:S03]  /*3840*/  LOP3.LUT R75, R75, R110, R107, 0x96, !PT ;  /* 0x0000006e4b4b7212 */ /* 0x000fc600078e966b */
[----:B------:R-:W-:Y:S02]  /*3850*/  VIADD R76, R65, 0x96a522ad ;  /* 0x96a522ad414c7836 */ /* 0x000fe40000000000 */
[----:B------:R-:W-:Y:S01]  /*3860*/  IMAD.WIDE.U32 R110, R75, -0x326172a9, RZ ;  /* 0xcd9e8d574b6e7825 */ /* 0x000fe200078e00ff */
[----:B------:R-:W-:Y:S02]  /*3870*/  IADD3 R75, PT, PT, R64, -0x700cb87f, RZ ;  /* 0x8ff34781404b7810 */ /* 0x000fe40007ffe0ff */
[----:B------:R-:W-:Y:S01]  /*3880*/  LOP3.LUT R76, R76, R106, R109, 0x96, !PT ;  /* 0x0000006a4c4c7212 */ /* 0x000fe200078e966d */
[----:B------:R-:W-:Y:S01]  /*3890*/  IMAD.MOV.U32 R88, RZ, RZ, R110 ;  /* 0x000000ffff587224 */ /* 0x000fe200078e006e */
[----:B------:R-:W-:Y:S01]  /*38a0*/  MOV R106, R104 ;  /* 0x00000068006a7202 */ /* 0x000fe20000000f00 */
[----:B------:R-:W-:Y:S01]  /*38b0*/  IMAD.MOV.U32 R104, RZ, RZ, R108 ;  /* 0x000000ffff687224 */ /* 0x000fe200078e006c */
[----:B------:R-:W-:-:S07]  /*38c0*/  LOP3.LUT R75, R75, R130, R111, 0x96, !PT ;  /* 0x000000824b4b7212 */ /* 0x000fce00078e966f */
.L_x_28699:
[----:B------:R-:W-:Y:S05]  /*38d0*/  BSYNC.RECONVERGENT B1 ;  /* 0x0000000000017941 */ /* 0x000fea0003800200 */
.L_x_28698:
[----:B------:R-:W-:Y:S01]  /*38e0*/  I2FP.F32.U32 R106, R106 ;  /* 0x0000006a006a7245 */ /* 0x000fe20000201000 */
[----:B------:R-:W-:-:S04]  /*38f0*/  FMUL.FTZ R108, R11, R68 ;  /* 0x000000440b6c7220 */ /* 0x000fc80000410000 */
[----:B------:R-:W-:Y:S01]  /*3900*/  FFMA.FTZ R106, R106, R89, 1.1641532182693481445e-10 ;  /* 0x2f0000006a6a7423 */ /* 0x000fe20000010059 */
[----:B------:R-:W-:-:S04]  /*3910*/  FMUL.FTZ R108, R108, R69 ;  /* 0x000000456c6c7220 */ /* 0x000fc80000410000 */
[----:B------:R-:W-:Y:S01]  /*3920*/  FSETP.GTU.FTZ.AND P6, PT, R106, R71, PT ;  /* 0x000000476a00720b */ /* 0x000fe20003fdc000 */
[----:B------:R-:W-:-:S03]  /*3930*/  HADD2.F32 R106, -RZ, R91.H1_H1 ;  /* 0x3000005bff6a7230 */ /* 0x000fc60000004100 */
[----:B------:R-:W-:Y:S02]  /*3940*/  FSEL R108, R108, RZ, !P6 ;  /* 0x000000ff6c6c7208 */ /* 0x000fe40007000000 */
[----:B------:R-:W-:-:S03]  /*3950*/  PLOP3.LUT P5, PT, P6, PT, PT, 0x8, 0x80 ;  /* 0x000000000080781c */ /* 0x000fc600037ae170 */
[----:B------:R-:W-:Y:S01]  /*3960*/  FFMA.FTZ R11, R108, R106, R7 ;  /* 0x0000006a6c0b7223 */ /* 0x000fe20000010007 */
[----:B------:R-:W-:Y:S09]  /*3970*/  BRA `(.L_x_28703) ;  /* 0x0000001800387947 */ /* 0x000ff20003800000 */
.L_x_28683:
        /* <DEDUP_REMOVED lines=16> */
.L_x_28706:
        /* <DEDUP_REMOVED lines=13> */
.L_x_28708:
[----:B------:R-:W-:Y:S05]  /*3b50*/  BSYNC.RECONVERGENT B2 ;  /* 0x0000000000027941 */ /* 0x000fea0003800200 */
.L_x_28707:
        /* <DEDUP_REMOVED lines=61> */
.L_x_28705:
[----:B------:R-:W-:Y:S05]  /*3f30*/  BSYNC.RECONVERGENT B1 ;  /* 0x0000000000017941 */ /* 0x000fea0003800200 */
.L_x_28704:
[----:B------:R-:W0:Y:S01]  /*3f40*/  LDC R69, c[0x0][0x408] ;  /* 0x00010200ff457b82 */ /* 0x000e220000000800 */
[----:B------:R-:W-:Y:S01]  /*3f50*/  I2FP.F32.U32 R80, R106 ;  /* 0x0000006a00507245 */ /* 0x000fe20000201000 */
[----:B------:R-:W-:Y:S02]  /*3f60*/  IMAD.MOV.U32 R89, RZ, RZ, 0x2f800000 ;  /* 0x2f800000ff597424 */ /* 0x000fe400078e00ff */
[----:B-----5:R-:W-:Y:S01]  /*3f70*/  FMUL.FTZ R8, R8, R68 ;  /* 0x0000004408087220 */ /* 0x020fe20000410000 */
[----:B------:R-:W-:Y:S01]  /*3f80*/  ISETP.NE.AND P3, PT, R105, 0x1, PT ;  /* 0x000000016900780c */ /* 0x000fe20003f65270 */
[----:B------:R-:W-:Y:S01]  /*3f90*/  BSSY.RECONVERGENT B1, `(.L_x_28709) ;  /* 0x000005f000017945 */ /* 0x000fe20003800200 */
[----:B------:R-:W-:Y:S01]  /*3fa0*/  FFMA.FTZ R80, R80, R89, 1.1641532182693481445e-10 ;  /* 0x2f00000050507423 */ /* 0x000fe20000010059 */
[----:B------:R-:W-:Y:S01]  /*3fb0*/  IMAD.MOV.U32 R106, RZ, RZ, R88 ;  /* 0x000000ffff6a7224 */ /* 0x000fe200078e0058 */
[----:B------:R-:W1:Y:S01]  /*3fc0*/  LDC R71, c[0x0][0x404] ;  /* 0x00010100ff477b82 */ /* 0x000e620000000800 */
[----:B0-----:R-:W-:-:S02]  /*3fd0*/  FMUL.FTZ R8, R8, R69 ;  /* 0x0000004508087220 */ /* 0x001fc40000410000 */
[----:B-1----:R-:W-:Y:S01]  /*3fe0*/  FSETP.GTU.FTZ.AND P2, PT, R80, R71, PT ;  /* 0x000000475000720b */ /* 0x002fe20003f5c000 */
[----:B------:R-:W-:-:S03]  /*3ff0*/  HADD2.F32 R80, -RZ, R90.H0_H0 ;  /* 0x2000005aff507230 */ /* 0x000fc60000004100 */
        /* <DEDUP_REMOVED lines=13> */
.L_x_28711:
        /* <DEDUP_REMOVED lines=13> */
.L_x_28713:
[----:B------:R-:W-:Y:S05]  /*41a0*/  BSYNC.RECONVERGENT B2 ;  /* 0x0000000000027941 */ /* 0x000fea0003800200 */
.L_x_28712:
        /* <DEDUP_REMOVED lines=61> */
.L_x_28710:
[----:B------:R-:W-:Y:S05]  /*4580*/  BSYNC.RECONVERGENT B1 ;  /* 0x0000000000017941 */ /* 0x000fea0003800200 */
.L_x_28709:
[----:B------:R-:W-:Y:S01]  /*4590*/  I2FP.F32.U32 R106, R106 ;  /* 0x0000006a006a7245 */ /* 0x000fe20000201000 */
[----:B------:R-:W-:Y:S01]  /*45a0*/  FMUL.FTZ R108, R9, R68 ;  /* 0x00000044096c7220 */ /* 0x000fe20000410000 */
[----:B------:R-:W-:Y:S01]  /*45b0*/  ISETP.NE.AND P4, PT, R80, 0x1, PT ;  /* 0x000000015000780c */ /* 0x000fe20003f85270 */
[----:B------:R-:W-:Y:S01]  /*45c0*/  HADD2.F32 R9, -RZ, R91.H0_H0 ;  /* 0x2000005bff097230 */ /* 0x000fe20000004100 */
[----:B------:R-:W-:Y:S01]  /*45d0*/  BSSY.RECONVERGENT B1, `(.L_x_28714) ;  /* 0x000005d000017945 */ /* 0x000fe20003800200 */
[----:B------:R-:W-:Y:S01]  /*45e0*/  FFMA.FTZ R106, R106, R89, 1.1641532182693481445e-10 ;  /* 0x2f0000006a6a7423 */ /* 0x000fe20000010059 */
[----:B------:R-:W-:Y:S01]  /*45f0*/  FMUL.FTZ R108, R108, R69 ;  /* 0x000000456c6c7220 */ /* 0x000fe20000410000 */
[----:B------:R-:W-:-:S03]  /*4600*/  IMAD.MOV.U32 R105, RZ, RZ, 0x2 ;  /* 0x00000002ff697424 */ /* 0x000fc600078e00ff */
[----:B------:R-:W-:Y:S02]  /*4610*/  FSETP.GTU.FTZ.AND P3, PT, R106, R71, PT ;  /* 0x000000476a00720b */ /* 0x000fe40003f7c000 */
        /* <DEDUP_REMOVED lines=13> */
.L_x_28716:
        /* <DEDUP_REMOVED lines=13> */
.L_x_28718:
[----:B------:R-:W-:Y:S05]  /*47c0*/  BSYNC.RECONVERGENT B2 ;  /* 0x0000000000027941 */ /* 0x000fea0003800200 */
.L_x_28717:
        /* <DEDUP_REMOVED lines=61> */
.L_x_28715:
[----:B------:R-:W-:Y:S05]  /*4ba0*/  BSYNC.RECONVERGENT B1 ;  /* 0x0000000000017941 */ /* 0x000fea0003800200 */
.L_x_28714:
[----:B------:R-:W-:Y:S01]  /*4bb0*/  I2FP.F32.U32 R80, R106 ;  /* 0x0000006a00507245 */ /* 0x000fe20000201000 */
[----:B------:R-:W-:Y:S01]  /*4bc0*/  FMUL.FTZ R10, R10, R68 ;  /* 0x000000440a0a7220 */ /* 0x000fe20000410000 */
[----:B------:R-:W-:Y:S01]  /*4bd0*/  ISETP.NE.AND P5, PT, R105, 0x1, PT ;  /* 0x000000016900780c */ /* 0x000fe20003fa5270 */
[----:B------:R-:W-:Y:S01]  /*4be0*/  BSSY.RECONVERGENT B1, `(.L_x_28719) ;  /* 0x000005e000017945 */ /* 0x000fe20003800200 */
[----:B------:R-:W-:Y:S02]  /*4bf0*/  IMAD.MOV.U32 R106, RZ, RZ, R88 ;  /* 0x000000ffff6a7224 */ /* 0x000fe400078e0058 */
[----:B------:R-:W-:Y:S01]  /*4c00*/  FFMA.FTZ R80, R80, R89, 1.1641532182693481445e-10 ;  /* 0x2f00000050507423 */ /* 0x000fe20000010059 */
[----:B------:R-:W-:-:S04]  /*4c10*/  FMUL.FTZ R10, R10, R69 ;  /* 0x000000450a0a7220 */ /* 0x000fc80000410000 */
[----:B------:R-:W-:Y:S01]  /*4c20*/  FSETP.GTU.FTZ.AND P4, PT, R80, R71, PT ;  /* 0x000000475000720b */ /* 0x000fe20003f9c000 */
[----:B------:R-:W-:-:S03]  /*4c30*/  HADD2.F32 R80, -RZ, R90.H1_H1 ;  /* 0x3000005aff507230 */ /* 0x000fc60000004100 */
        /* <DEDUP_REMOVED lines=13> */
.L_x_28721:
        /* <DEDUP_REMOVED lines=13> */
.L_x_28723:
[----:B------:R-:W-:Y:S05]  /*4de0*/  BSYNC.RECONVERGENT B2 ;  /* 0x0000000000027941 */ /* 0x000fea0003800200 */
.L_x_28722:
        /* <DEDUP_REMOVED lines=61> */
.L_x_28720:
[----:B------:R-:W-:Y:S05]  /*51c0*/  BSYNC.RECONVERGENT B1 ;  /* 0x0000000000017941 */ /* 0x000fea0003800200 */
.L_x_28719:
[----:B------:R-:W-:Y:S01]  /*51d0*/  I2FP.F32.U32 R106, R106 ;  /* 0x0000006a006a7245 */ /* 0x000fe20000201000 */
[----:B------:R-:W-:Y:S01]  /*51e0*/  FMUL.FTZ R108, R11, R68 ;  /* 0x000000440b6c7220 */ /* 0x000fe20000410000 */
[----:B------:R-:W-:-:S03]  /*51f0*/  HADD2.F32 R11, -RZ, R91.H1_H1 ;  /* 0x3000005bff0b7230 */ /* 0x000fc60000004100 */
[----:B------:R-:W-:Y:S01]  /*5200*/  FFMA.FTZ R106, R106, R89, 1.1641532182693481445e-10 ;  /* 0x2f0000006a6a7423 */ /* 0x000fe20000010059 */
[----:B------:R-:W-:-:S04]  /*5210*/  FMUL.FTZ R108, R108, R69 ;  /* 0x000000456c6c7220 */ /* 0x000fc80000410000 */
[----:B------:R-:W-:-:S04]  /*5220*/  FSETP.GTU.FTZ.AND P6, PT, R106, R71, PT ;  /* 0x000000476a00720b */ /* 0x000fc80003fdc000 */
[----:B------:R-:W-:Y:S02]  /*5230*/  FSEL R108, R108, RZ, !P6 ;  /* 0x000000ff6c6c7208 */ /* 0x000fe40007000000 */
[----:B------:R-:W-:-:S03]  /*5240*/  PLOP3.LUT P5, PT, P6, PT, PT, 0x8, 0x80 ;  /* 0x000000000080781c */ /* 0x000fc600037ae170 */
[----:B------:R-:W-:-:S10]  /*5250*/  FMUL.FTZ R11, R108, R11 ;  /* 0x0000000b6c0b7220 */ /* 0x000fd40000410000 */
.L_x_28703:
[----:B------:R-:W0:Y:S01]  /*5260*/  LDC.64 R110, c[0x0][0x3a8] ;  /* 0x0000ea00ff6e7b82 */ /* 0x000e220000000a00 */
[----:B------:R-:W-:Y:S01]  /*5270*/  SEL R71, RZ, 0x1000000, !P5 ;  /* 0x01000000ff477807 */ /* 0x000fe20006800000 */
[----:B------:R-:W-:Y:S01]  /*5280*/  IMAD.MOV.U32 R89, RZ, RZ, R104 ;  /* 0x000000ffff597224 */ /* 0x000fe200078e0068 */
[----:B------:R-:W-:Y:S02]  /*5290*/  SEL R106, RZ, 0x10000, !P4 ;  /* 0x00010000ff6a7807 */ /* 0x000fe40006000000 */
[----:B------:R-:W-:-:S03]  /*52a0*/  SEL R69, RZ, 0x100, !P3 ;  /* 0x00000100ff457807 */ /* 0x000fc60005800000 */
[----:B------:R-:W1:Y:S01]  /*52b0*/  LDC.64 R108, c[0x0][0x3b0] ;  /* 0x0000ec00ff6c7b82 */ /* 0x000e620000000a00 */
[----:B------:R-:W-:Y:S02]  /*52c0*/  IADD3 R106, PT, PT, R69, R71, R106 ;  /* 0x00000047456a7210 */ /* 0x000fe40007ffe06a */
[----:B------:R-:W-:-:S04]  /*52d0*/  SEL R69, RZ, 0x1, !P2 ;  /* 0x00000001ff457807 */ /* 0x000fc80005000000 */
[----:B------:R-:W-:Y:S01]  /*52e0*/  IADD3 R106, PT, PT, R106, R69, RZ ;  /* 0x000000456a6a7210 */ /* 0x000fe20007ffe0ff */
[C---:B------:R-:W-:Y:S02]  /*52f0*/  VIADD R69, R92.reuse, 0x80 ;  /* 0x000000805c457836 */ /* 0x040fe40000000000 */
[----:B0-----:R-:W-:-:S05]  /*5300*/  IMAD.WIDE.U32 R110, R92, 0x10, R110 ;  /* 0x000000105c6e7825 */ /* 0x001fca00078e006e */
[----:B------:R0:W-:Y:S01]  /*5310*/  STG.E.128 desc[UR6][R110.64], R8 ;  /* 0x000000086e007986 */ /* 0x0001e2000c101d06 */
[----:B-1----:R-:W-:-:S05]  /*5320*/  IMAD.WIDE.U32 R108, R92, 0x4, R108 ;  /* 0x000000045c6c7825 */ /* 0x002fca00078e006c */
[----:B------:R0:W-:Y:S02]  /*5330*/  STG.E desc[UR6][R108.64], R106 ;  /* 0x0000006a6c007986 */ /* 0x0001e4000c101906 */
.L_x_28682:
[----:B------:R-:W-:Y:S05]  /*5340*/  BSYNC.RECONVERGENT B0 ;  /* 0x0000000000007941 */ /* 0x000fea0003800200 */
.L_x_28681:
[----:B------:R-:W-:Y:S01]  /*5350*/  ISETP.GE.U32.AND P2, PT, R66, 0x100, PT ;  /* 0x000001004200780c */ /* 0x000fe20003f46070 */
[----:B------:R-:W-:Y:S03]  /*5360*/  BSSY.RECONVERGENT B0, `(.L_x_28724) ;  /* 0x0000337000007945 */ /* 0x000fe60003800200 */
[----:B------:R-:W-:-:S09]  /*5370*/  P2R R104, PR, RZ, 0x4 ;  /* 0x00000004ff687803 */ /* 0x000fd20000000000 */
[----:B------:R-:W-:Y:S05]  /*5380*/  @!P2 BRA `(.L_x_28725) ;  /* 0x0000003000d0a947 */ /* 0x000fea0003800000 */
[----:B------:R-:W-:Y:S01]  /*5390*/  ISETP.NE.U32.AND P2, PT, RZ, UR8, PT ;  /* 0x00000008ff007c0c */ /* 0x000fe2000bf45070 */
[----:B------:R-:W1:Y:S03]  /*53a0*/  LDC.64 R12, c[0x0][0x390] ;  /* 0x0000e400ff0c7b82 */ /* 0x000e660000000a00 */
[----:B------:R-:W-:-:S13]  /*53b0*/  ISETP.NE.AND.EX P2, PT, RZ, UR9, PT, P2 ;  /* 0x00000009ff007c0c */ /* 0x000fda000bf45320 */
[----:B0-----:R-:W0:Y:S01]  /*53c0*/  @P2 LDC.64 R106, c[0x0][0x3a0] ;  /* 0x0000e800ff6a2b82 */ /* 0x001e220000000a00 */
[----:B-1----:R-:W-:-:S06]  /*53d0*/  IMAD.WIDE.U32 R12, R69, 0x10, R12 ;  /* 0x00000010450c7825 */ /* 0x002fcc00078e000c */
[----:B------:R-:W5:Y:S01]  /*53e0*/  LDG.E.128 R12, desc[UR6][R12.64] ;  /* 0x000000060c0c7981 */ /* 0x000f62000c1e1d00 */
[----:B0-----:R-:W-:-:S05]  /*53f0*/  @P2 IMAD.WIDE.U32 R106, R69, 0x10, R106 ;  /* 0x00000010456a2825 */ /* 0x001fca00078e006a */
[----:B------:R0:W5:Y:S01]  /*5400*/  @P2 LDG.E.128 R4, desc[UR6][R106.64] ;  /* 0x000000066a042981 */ /* 0x000162000c1e1d00 */
[----:B------:R-:W-:Y:S05]  /*5410*/  @!P2 BRA `(.L_x_28726) ;  /* 0x00000018003ca947 */ /* 0x000fea0003800000 */
        /* <DEDUP_REMOVED lines=16> */
.L_x_28729:
        /* <DEDUP_REMOVED lines=13> */
.L_x_28731:
[----:B------:R-:W-:Y:S05]  /*55f0*/  BSYNC.RECONVERGENT B2 ;  /* 0x0000000000027941 */ /* 0x000fea0003800200 */
.L_x_28730:
[----:B------:R-:W-:Y:S01]  /*5600*/  IMAD.WIDE.U32 R130, R73, -0x326172a9, RZ ;  /* 0xcd9e8d5749827825 */ /* 0x000fe200078e00ff */
[----:B------:R-:W-:Y:S02]  /*5610*/  LOP3.LUT R75, R81, R107, R65, 0x96, !PT ;  /* 0x0000006b514b7212 */ /* 0x000fe400078e9641 */
[----:B------:R-:W-:Y:S02]  /*5620*/  IADD3 R76, PT, PT, R65, -0x695add53, RZ ;  /* 0x96a522ad414c7810 */ /* 0x000fe40007ffe0ff */
[----:B------:R-:W-:Y:S01]  /*5630*/  LOP3.LUT R71, R67, R131, R64, 0x96, !PT ;  /* 0x0000008343477212 */ /* 0x000fe200078e9640 */
[----:B------:R-:W-:Y:S01]  /*5640*/  IMAD.WIDE.U32 R108, R75, -0x326172a9, RZ ;  /* 0xcd9e8d574b6c7825 */ /* 0x000fe200078e00ff */
[----:B------:R-:W-:-:S03]  /*5650*/  MOV R105, R89 ;  /* 0x0000005900697202 */ /* 0x000fc60000000f00 */
        /* <DEDUP_REMOVED lines=43> */
[----:B------:R-:W-:-:S03]  /*5910*/  IADD3 R75, PT, PT, R65, -0x24c28bd8, RZ ;  /* 0xdb3d7428414b7810 */ /* 0x000fc60007ffe0ff */
[----:B------:R-:W-:Y:S01]  /*5920*/  VIADD R71, R64, 0xf1bbcdc8 ;  /* 0xf1bbcdc840477836 */ /* 0x000fe20000000000 */
[----:B------:R-:W-:Y:S01]  /*5930*/  LOP3.LUT R75, R75, R110, R107, 0x96, !PT ;  /* 0x0000006e4b4b7212 */ /* 0x000fe200078e966b */
[----:B------:R-:W-:-:S03]  /*5940*/  IMAD.MOV.U32 R107, RZ, RZ, RZ ;  /* 0x000000ffff6b7224 */ /* 0x000fc600078e00ff */
        /* <DEDUP_REMOVED lines=8> */
.L_x_28728:
[----:B------:R-:W-:Y:S05]  /*59d0*/  BSYNC.RECONVERGENT B1 ;  /* 0x0000000000017941 */ /* 0x000fea0003800200 */
.L_x_28727:
        /* <DEDUP_REMOVED lines=25> */
.L_x_28734:
        /* <DEDUP_REMOVED lines=13> */
.L_x_28736:
[----:B------:R-:W-:Y:S05]  /*5c40*/  BSYNC.RECONVERGENT B2 ;  /* 0x0000000000027941 */ /* 0x000fea0003800200 */
.L_x_28735:
        /* <DEDUP_REMOVED lines=61> */
.L_x_28733:
[----:B------:R-:W-:Y:S05]  /*6020*/  BSYNC.RECONVERGENT B1 ;  /* 0x0000000000017941 */ /* 0x000fea0003800200 */
.L_x_28732:
        /* <DEDUP_REMOVED lines=22> */
.L_x_28739:
        /* <DEDUP_REMOVED lines=13> */
.L_x_28741:
[----:B------:R-:W-:Y:S05]  /*6260*/  BSYNC.RECONVERGENT B2 ;  /* 0x0000000000027941 */ /* 0x000fea0003800200 */
.L_x_28740:
        /* <DEDUP_REMOVED lines=61> */
.L_x_28738:
[----:B------:R-:W-:Y:S05]  /*6640*/  BSYNC.RECONVERGENT B1 ;  /* 0x0000000000017941 */ /* 0x000fea0003800200 */
.L_x_28737:
        /* <DEDUP_REMOVED lines=22> */
.L_x_28744:
        /* <DEDUP_REMOVED lines=13> */
.L_x_28746:
[----:B------:R-:W-:Y:S05]  /*6880*/  BSYNC.RECONVERGENT B2 ;  /* 0x0000000000027941 */ /* 0x000fea0003800200 */
.L_x_28745:
        /* <DEDUP_REMOVED lines=61> */
.L_x_28743:
[----:B------:R-:W-:Y:S05]  /*6c60*/  BSYNC.RECONVERGENT B1 ;  /* 0x0000000000017941 */ /* 0x000fea0003800200 */
.L_x_28742:
        /* <DEDUP_REMOVED lines=10> */
.L_x_28726:
        /* <DEDUP_REMOVED lines=16> */
.L_x_28750:
        /* <DEDUP_REMOVED lines=13> */
.L_x_28752:
[----:B------:R-:W-:Y:S05]  /*6ee0*/  BSYNC.RECONVERGENT B2 ;  /* 0x0000000000027941 */ /* 0x000fea0003800200 */
.L_x_28751:
        /* <DEDUP_REMOVED lines=61> */
.L_x_28749:
[----:B------:R-:W-:Y:S05]  /*72c0*/  BSYNC.RECONVERGENT B1 ;  /* 0x0000000000017941 */ /* 0x000fea0003800200 */
.L_x_28748:
        /* <DEDUP_REMOVED lines=25> */
.L_x_28755:
        /* <DEDUP_REMOVED lines=13> */
.L_x_28757:
[----:B------:R-:W-:Y:S05]  /*7530*/  BSYNC.RECONVERGENT B2 ;  /* 0x0000000000027941 */ /* 0x000fea0003800200 */
.L_x_28756:
        /* <DEDUP_REMOVED lines=61> */
.L_x_28754:
[----:B------:R-:W-:Y:S05]  /*7910*/  BSYNC.RECONVERGENT B1 ;  /* 0x0000000000017941 */ /* 0x000fea0003800200 */
.L_x_28753:
        /* <DEDUP_REMOVED lines=22> */
.L_x_28760:
        /* <DEDUP_REMOVED lines=13> */
.L_x_28762:
[----:B------:R-:W-:Y:S05]  /*7b50*/  BSYNC.RECONVERGENT B2 ;  /* 0x0000000000027941 */ /* 0x000fea0003800200 */
.L_x_28761:
        /* <DEDUP_REMOVED lines=61> */
.L_x_28759:
[----:B------:R-:W-:Y:S05]  /*7f30*/  BSYNC.RECONVERGENT B1 ;  /* 0x0000000000017941 */ /* 0x000fea0003800200 */
.L_x_28758:
        /* <DEDUP_REMOVED lines=22> */
.L_x_28765:
        /* <DEDUP_REMOVED lines=13> */
.L_x_28767:
[----:B------:R-:W-:Y:S05]  /*8170*/  BSYNC.RECONVERGENT B2 ;  /* 0x0000000000027941 */ /* 0x000fea0003800200 */
.L_x_28766:
        /* <DEDUP_REMOVED lines=61> */
.L_x_28764:
[----:B------:R-:W-:Y:S05]  /*8550*/  BSYNC.RECONVERGENT B1 ;  /* 0x0000000000017941 */ /* 0x000fea0003800200 */
.L_x_28763:
        /* <DEDUP_REMOVED lines=9> */
.L_x_28747:
[----:B------:R-:W0:Y:S01]  /*85f0*/  LDC.64 R130, c[0x0][0x3a8] ;  /* 0x0000ea00ff827b82 */ /* 0x000e220000000a00 */
[----:B------:R-:W-:Y:S02]  /*8600*/  SEL R89, RZ, 0x1000000, !P5 ;  /* 0x01000000ff597807 */ /* 0x000fe40006800000 */
[----:B------:R-:W-:Y:S02]  /*8610*/  SEL R108, RZ, 0x10000, !P4 ;  /* 0x00010000ff6c7807 */ /* 0x000fe40006000000 */
[----:B------:R-:W-:-:S03]  /*8620*/  SEL R71, RZ, 0x100, !P3 ;  /* 0x00000100ff477807 */ /* 0x000fc60005800000 */
[----:B------:R-:W1:Y:S01]  /*8630*/  LDC.64 R110, c[0x0][0x3b0] ;  /* 0x0000ec00ff6e7b82 */ /* 0x000e620000000a00 */
[----:B------:R-:W-:Y:S01]  /*8640*/  IADD3 R108, PT, PT, R71, R89, R108 ;  /* 0x00000059476c7210 */ /* 0x000fe20007ffe06c */
[----:B------:R-:W-:Y:S01]  /*8650*/  IMAD.MOV.U32 R89, RZ, RZ, R106 ;  /* 0x000000ffff597224 */ /* 0x000fe200078e006a */
[----:B------:R-:W-:-:S04]  /*8660*/  SEL R71, RZ, 0x1, !P2 ;  /* 0x00000001ff477807 */ /* 0x000fc80005000000 */
[----:B------:R-:W-:Y:S01]  /*8670*/  IADD3 R71, PT, PT, R108, R71, RZ ;  /* 0x000000476c477210 */ /* 0x000fe20007ffe0ff */
[----:B0-----:R-:W-:-:S05]  /*8680*/  IMAD.WIDE.U32 R130, R69, 0x10, R130 ;  /* 0x0000001045827825 */ /* 0x001fca00078e0082 */
[----:B------:R2:W-:Y:S01]  /*8690*/  STG.E.128 desc[UR6][R130.64], R12 ;  /* 0x0000000c82007986 */ /* 0x0005e2000c101d06 */
[C---:B-1----:R-:W-:Y:S01]  /*86a0*/  IMAD.WIDE.U32 R110, R69.reuse, 0x4, R110 ;  /* 0x00000004456e7825 */ /* 0x042fe200078e006e */
[----:B------:R-:W-:-:S04]  /*86b0*/  IADD3 R69, PT, PT, R69, 0x80, RZ ;  /* 0x0000008045457810 */ /* 0x000fc80007ffe0ff */
[----:B------:R2:W-:Y:S03]  /*86c0*/  STG.E desc[UR6][R110.64], R71 ;  /* 0x000000476e007986 */ /* 0x0005e6000c101906 */
.L_x_28725:
[----:B------:R-:W-:Y:S05]  /*86d0*/  BSYNC.RECONVERGENT B0 ;  /* 0x0000000000007941 */ /* 0x000fea0003800200 */
.L_x_28724:
        /* <DEDUP_REMOVED lines=29> */
.L_x_28773:
        /* <DEDUP_REMOVED lines=8> */
[----:B--2---:R-:W-:Y:S02]  /*8930*/  @!P2 VIADD R71, R81, 0x1 ;  /* 0x000000015147a836 */ /* 0x004fe40000000000 */
[----:B------:R-:W-:Y:S01]  /*8940*/  @!P2 IMAD.MOV.U32 R67, RZ, RZ, RZ ;  /* 0x000000ffff43a224 */ /* 0x000fe200078e00ff */
[----:B------:R-:W-:-:S13]  /*8950*/  ISETP.NE.AND P3, PT, R73, RZ, !P2 ;  /* 0x000000ff4900720c */ /* 0x000fda0005765270 */
[----:B------:R-:W-:-:S04]  /*8960*/  @P3 IADD3 R71, PT, PT, R81, RZ, RZ ;  /* 0x000000ff51473210 */ /* 0x000fc80007ffe0ff */
[----:B------:R-:W-:-:S07]  /*8970*/  @!P2 MOV R81, R71 ;  /* 0x000000470051a202 */ /* 0x000fce0000000f00 */
.L_x_28775:
[----:B------:R-:W-:Y:S05]  /*8980*/  BSYNC.RECONVERGENT B2 ;  /* 0x0000000000027941 */ /* 0x000fea0003800200 */
.L_x_28774:
[----:B--2---:R-:W-:Y:S01]  /*8990*/  IMAD.WIDE.U32 R130, R73, -0x326172a9, RZ ;  /* 0xcd9e8d5749827825 */ /* 0x004fe200078e00ff */
[----:B------:R-:W-:Y:S02]  /*89a0*/  LOP3.LUT R75, R81, R107, R65, 0x96, !PT ;  /* 0x0000006b514b7212 */ /* 0x000fe400078e9641 */
[----:B------:R-:W-:Y:S02]  /*89b0*/  IADD3 R76, PT, PT, R65, -0x695add53, RZ ;  /* 0x96a522ad414c7810 */ /* 0x000fe40007ffe0ff */
        /* <DEDUP_REMOVED lines=51> */
[----:B------:R-:W-:Y:S02]  /*8cf0*/  LOP3.LUT R76, R76, R106, R109, 0x96, !PT ;  /* 0x0000006a4c4c7212 */ /* 0x000fe400078e966d */
[----:B------:R-:W-:Y:S01]  /*8d00*/  MOV R106, R108 ;  /* 0x0000006c006a7202 */ /* 0x000fe20000000f00 */
[----:B------:R-:W-:-:S04]  /*8d10*/  IMAD.WIDE.U32 R110, R75, -0x326172a9, RZ ;  /* 0xcd9e8d574b6e7825 */ /* 0x000fc800078e00ff */
[----:B------:R-:W-:Y:S02]  /*8d20*/  HFMA2 R108, -RZ, RZ, 0, 0 ;  /* 0x00000000ff6c7431 */ /* 0x000fe400000001ff */
[----:B------:R-:W-:Y:S02]  /*8d30*/  VIADD R75, R64, 0x8ff34781 ;  /* 0x8ff34781404b7836 */ /* 0x000fe40000000000 */
[----:B------:R-:W-:-:S03]  /*8d40*/  IMAD.MOV.U32 R88, RZ, RZ, R110 ;  /* 0x000000ffff587224 */ /* 0x000fc600078e006e */
[----:B------:R-:W-:-:S07]  /*8d50*/  LOP3.LUT R75, R75, R130, R111, 0x96, !PT ;  /* 0x000000824b4b7212 */ /* 0x000fce00078e966f */
.L_x_28772:
[----:B------:R-:W-:Y:S05]  /*8d60*/  BSYNC.RECONVERGENT B1 ;  /* 0x0000000000017941 */ /* 0x000fea0003800200 */
.L_x_28771:
[----:B--2---:R-:W0:Y:S01]  /*8d70*/  LDC R71, c[0x0][0x408] ;  /* 0x00010200ff477b82 */ /* 0x004e220000000800 */
[----:B------:R-:W-:Y:S01]  /*8d80*/  I2FP.F32.U32 R80, R107 ;  /* 0x0000006b00507245 */ /* 0x000fe20000201000 */
[----:B------:R-:W-:Y:S02]  /*8d90*/  IMAD.MOV.U32 R107, RZ, RZ, 0x2f800000 ;  /* 0x2f800000ff6b7424 */ /* 0x000fe400078e00ff */
[----:B-----5:R-:W-:Y:S01]  /*8da0*/  FMUL.FTZ R16, R16, R68 ;  /* 0x0000004410107220 */ /* 0x020fe20000410000 */
[----:B------:R-:W-:Y:S01]  /*8db0*/  ISETP.NE.AND P3, PT, R108, 0x1, PT ;  /* 0x000000016c00780c */ /* 0x000fe20003f65270 */
[----:B------:R-:W-:Y:S02]  /*8dc0*/  HADD2.F32 R109, -RZ, R95.H0_H0 ;  /* 0x2000005fff6d7230 */ /* 0x000fe40000004100 */
[----:B------:R-:W-:Y:S01]  /*8dd0*/  FFMA.FTZ R80, R80, R107, 1.1641532182693481445e-10 ;  /* 0x2f00000050507423 */ /* 0x000fe2000001006b */
[----:B------:R-:W-:Y:S01]  /*8de0*/  BSSY.RECONVERGENT B1, `(.L_x_28776) ;  /* 0x000005d000017945 */ /* 0x000fe20003800200 */
[----:B------:R-:W1:Y:S01]  /*8df0*/  LDC R89, c[0x0][0x404] ;  /* 0x00010100ff597b82 */ /* 0x000e620000000800 */
[----:B0-----:R-:W-:-:S02]  /*8e00*/  FMUL.FTZ R16, R16, R71 ;  /* 0x0000004710107220 */ /* 0x001fc40000410000 */
[----:B-1----:R-:W-:Y:S01]  /*8e10*/  FSETP.GTU.FTZ.AND P2, PT, R80, R89, PT ;  /* 0x000000595000720b */ /* 0x002fe20003f5c000 */
        /* <DEDUP_REMOVED lines=14> */
.L_x_28778:
        /* <DEDUP_REMOVED lines=13> */
.L_x_28780:
[----:B------:R-:W-:Y:S05]  /*8fd0*/  BSYNC.RECONVERGENT B2 ;  /* 0x0000000000027941 */ /* 0x000fea0003800200 */
.L_x_28779:
[----:B------:R-:W-:Y:S01]  /*8fe0*/  IMAD.WIDE.U32 R132, R73, -0x326172a9, RZ ;  /* 0xcd9e8d5749847825 */ /* 0x000fe200078e00ff */
[----:B------:R-:W-:-:S03]  /*8ff0*/  LOP3.LUT R75, R81, R109, R65, 0x96, !PT ;  /* 0x0000006d514b7212 */ /* 0x000fc600078e9641 */
[----:B------:R-:W-:Y:S01]  /*9000*/  HFMA2 R80, -RZ, RZ, 0, 0 ;  /* 0x00000000ff507431 */ /* 0x000fe200000001ff */
        /* <DEDUP_REMOVED lines=48> */
[----:B------:R-:W-:Y:S02]  /*9310*/  LOP3.LUT R76, R76, R110, R133, 0x96, !PT ;  /* 0x0000006e4c4c7212 */ /* 0x000fe400078e9685 */
[----:B------:R-:W-:Y:S01]  /*9320*/  MOV R109, R106 ;  /* 0x0000006a006d7202 */ /* 0x000fe20000000f00 */
        /* <DEDUP_REMOVED lines=8> */
.L_x_28777:
[----:B------:R-:W-:Y:S05]  /*93b0*/  BSYNC.RECONVERGENT B1 ;  /* 0x0000000000017941 */ /* 0x000fea0003800200 */
.L_x_28776:
[----:B------:R-:W-:Y:S01]  /*93c0*/  I2FP.F32.U32 R108, R109 ;  /* 0x0000006d006c7245 */ /* 0x000fe20000201000 */
[----:B------:R-:W-:Y:S01]  /*93d0*/  FMUL.FTZ R110, R17, R68 ;  /* 0x00000044116e7220 */ /* 0x000fe20000410000 */
[----:B------:R-:W-:Y:S01]  /*93e0*/  ISETP.NE.AND P4, PT, R80, 0x1, PT ;  /* 0x000000015000780c */ /* 0x000fe20003f85270 */
[----:B------:R-:W-:Y:S01]  /*93f0*/  BSSY.RECONVERGENT B1, `(.L_x_28781) ;  /* 0x000005e000017945 */ /* 0x000fe20003800200 */
[----:B------:R-:W-:Y:S01]  /*9400*/  MOV R109, R88 ;  /* 0x00000058006d7202 */ /* 0x000fe20000000f00 */
[----:B------:R-:W-:Y:S01]  /*9410*/  FFMA.FTZ R108, R108, R107, 1.1641532182693481445e-10 ;  /* 0x2f0000006c6c7423 */ /* 0x000fe2000001006b */
[----:B------:R-:W-:-:S04]  /*9420*/  FMUL.FTZ R110, R110, R71 ;  /* 0x000000476e6e7220 */ /* 0x000fc80000410000 */
        /* <DEDUP_REMOVED lines=15> */
.L_x_28783:
        /* <DEDUP_REMOVED lines=13> */
.L_x_28785:
[----:B------:R-:W-:Y:S05]  /*95f0*/  BSYNC.RECONVERGENT B2 ;  /* 0x0000000000027941 */ /* 0x000fea0003800200 */
.L_x_28784:
        /* <DEDUP_REMOVED lines=52> */
[----:B------:R-:W-:Y:S01]  /*9940*/  LOP3.LUT R76, R76, R110, R133, 0x96, !PT ;  /* 0x0000006e4c4c7212 */ /* 0x000fe200078e9685 */
[----:B------:R-:W-:Y:S01]  /*9950*/  IMAD.MOV.U32 R109, RZ, RZ, R106 ;  /* 0x000000ffff6d7224 */ /* 0x000fe200078e006a */
[----:B------:R-:W-:Y:S02]  /*9960*/  LOP3.LUT R75, R75, R132, R131, 0x96, !PT ;  /* 0x000000844b4b7212 */ /* 0x000fe400078e9683 */
[----:B------:R-:W-:Y:S01]  /*9970*/  MOV R88, R130 ;  /* 0x0000008200587202 */ /* 0x000fe20000000f00 */
[----:B------:R-:W-:-:S04]  /*9980*/  IMAD.WIDE.U32 R110, R76, -0x2daee0ad, RZ ;  /* 0xd2511f534c6e7825 */ /* 0x000fc800078e00ff */
[----:B------:R-:W-:Y:S01]  /*9990*/  VIADD R76, R65, 0x96a522ad ;  /* 0x96a522ad414c7836 */ /* 0x000fe20000000000 */
[----:B------:R-:W-:-:S04]  /*99a0*/  MOV R106, R110 ;  /* 0x0000006e006a7202 */ /* 0x000fc80000000f00 */
[----:B------:R-:W-:Y:S01]  /*99b0*/  LOP3.LUT R76, R76, R108, R111, 0x96, !PT ;  /* 0x0000006c4c4c7212 */ /* 0x000fe200078e966f */
[----:B------:R-:W-:-:S07]  /*99c0*/  IMAD.MOV.U32 R108, RZ, RZ, RZ ;  /* 0x000000ffff6c7224 */ /* 0x000fce00078e00ff */
.L_x_28782:
[----:B------:R-:W-:Y:S05]  /*99d0*/  BSYNC.RECONVERGENT B1 ;  /* 0x0000000000017941 */ /* 0x000fea0003800200 */
.L_x_28781:
[----:B------:R-:W-:Y:S01]  /*99e0*/  I2FP.F32.U32 R110, R109 ;  /* 0x0000006d006e7245 */ /* 0x000fe20000201000 */
[----:B------:R-:W-:Y:S01]  /*99f0*/  FMUL.FTZ R80, R18, R68 ;  /* 0x0000004412507220 */ /* 0x000fe20000410000 */
[----:B------:R-:W-:Y:S01]  /*9a00*/  ISETP.NE.AND P5, PT, R108, 0x1, PT ;  /* 0x000000016c00780c */ /* 0x000fe20003fa5270 */
[----:B------:R-:W-:Y:S01]  /*9a10*/  HADD2.F32 R111, -RZ, R95.H1_H1 ;  /* 0x3000005fff6f7230 */ /* 0x000fe20000004100 */
[----:B------:R-:W-:Y:S01]  /*9a20*/  BSSY.RECONVERGENT B1, `(.L_x_28786) ;  /* 0x000005d000017945 */ /* 0x000fe20003800200 */
[----:B------:R-:W-:Y:S01]  /*9a30*/  FFMA.FTZ R18, R110, R107, 1.1641532182693481445e-10 ;  /* 0x2f0000006e127423 */ /* 0x000fe2000001006b */
[----:B------:R-:W-:Y:S01]  /*9a40*/  FMUL.FTZ R115, R80, R71 ;  /* 0x0000004750737220 */ /* 0x000fe20000410000 */
[----:B------:R-:W-:Y:S02]  /*9a50*/  HFMA2 R80, -RZ, RZ, 0, 1.1920928955078125e-07 ;  /* 0x00000002ff507431 */ /* 0x000fe400000001ff */
[----:B------:R-:W-:Y:S01]  /*9a60*/  IMAD.MOV.U32 R109, RZ, RZ, R88 ;  /* 0x000000ffff6d7224 */ /* 0x000fe200078e0058 */
        /* <DEDUP_REMOVED lines=13> */
.L_x_28788:
        /* <DEDUP_REMOVED lines=13> */
.L_x_28790:
[----:B------:R-:W-:Y:S05]  /*9c10*/  BSYNC.RECONVERGENT B2 ;  /* 0x0000000000027941 */ /* 0x000fea0003800200 */
.L_x_28789:
        /* <DEDUP_REMOVED lines=61> */
.L_x_28787:
[----:B------:R-:W-:Y:S05]  /*9ff0*/  BSYNC.RECONVERGENT B1 ;  /* 0x0000000000017941 */ /* 0x000fea0003800200 */
.L_x_28786:
        /* <DEDUP_REMOVED lines=10> */
.L_x_28770:
        /* <DEDUP_REMOVED lines=16> */
.L_x_28794:
        /* <DEDUP_REMOVED lines=13> */
.L_x_28796:
[----:B------:R-:W-:Y:S05]  /*a270*/  BSYNC.RECONVERGENT B2 ;  /* 0x0000000000027941 */ /* 0x000fea0003800200 */
.L_x_28795:
        /* <DEDUP_REMOVED lines=61> */
.L_x_28793:
[----:B------:R-:W-:Y:S05]  /*a650*/  BSYNC.RECONVERGENT B1 ;  /* 0x0000000000017941 */ /* 0x000fea0003800200 */
.L_x_28792:
[----:B--2---:R-:W0:Y:S01]  /*a660*/  LDC R71, c[0x0][0x408] ;  /* 0x00010200ff477b82 */ /* 0x004e220000000800 */
[----:B------:R-:W-:Y:S01]  /*a670*/  I2FP.F32.U32 R80, R107 ;  /* 0x0000006b00507245 */ /* 0x000fe20000201000 */
[----:B------:R-:W-:Y:S02]  /*a680*/  IMAD.MOV.U32 R107, RZ, RZ, 0x2f800000 ;  /* 0x2f800000ff6b7424 */ /* 0x000fe400078e00ff */
[----:B-----5:R-:W-:Y:S01]  /*a690*/  FMUL.FTZ R16, R16, R68 ;  /* 0x0000004410107220 */ /* 0x020fe20000410000 */
[----:B------:R-:W-:Y:S01]  /*a6a0*/  ISETP.NE.AND P3, PT, R108, 0x1, PT ;  /* 0x000000016c00780c */ /* 0x000fe20003f65270 */
[----:B------:R-:W-:Y:S01]  /*a6b0*/  BSSY.RECONVERGENT B1, `(.L_x_28797) ;  /* 0x000005f000017945 */ /* 0x000fe20003800200 */
[----:B------:R-:W-:Y:S01]  /*a6c0*/  FFMA.FTZ R80, R80, R107, 1.1641532182693481445e-10 ;  /* 0x2f00000050507423 */ /* 0x000fe2000001006b */
[----:B------:R-:W1:Y:S01]  /*a6d0*/  LDC R89, c[0x0][0x404] ;  /* 0x00010100ff597b82 */ /* 0x000e620000000800 */
[----:B0-----:R-:W-:-:S03]  /*a6e0*/  FMUL.FTZ R16, R16, R71 ;  /* 0x0000004710107220 */ /* 0x001fc60000410000 */
[----:B-1----:R-:W-:Y:S01]  /*a6f0*/  FSETP.GTU.FTZ.AND P2, PT, R80, R89, PT ;  /* 0x000000595000720b */ /* 0x002fe20003f5c000 */
[----:B------:R-:W-:-:S03]  /*a700*/  HADD2.F32 R80, -RZ, R95.H0_H0 ;  /* 0x2000005fff507230 */ /* 0x000fc60000004100 */
[----:B------:R-:W-:Y:S02]  /*a710*/  FSEL R109, R16, RZ, !P2 ;  /* 0x000000ff106d7208 */ /* 0x000fe40005000000 */
[----:B------:R-:W-:-:S03]  /*a720*/  PLOP3.LUT P2, PT, P2, PT, PT, 0x8, 0x80 ;  /* 0x000000000080781c */ /* 0x000fc6000174e170 */
[----:B------:R-:W-:Y:S01]  /*a730*/  FMUL.FTZ R16, R80, R109 ;  /* 0x0000006d50107220 */ /* 0x000fe20000410000 */
        /* <DEDUP_REMOVED lines=11> */
.L_x_28799:
        /* <DEDUP_REMOVED lines=13> */
.L_x_28801:
[----:B------:R-:W-:Y:S05]  /*a8c0*/  BSYNC.RECONVERGENT B2 ;  /* 0x0000000000027941 */ /* 0x000fea0003800200 */
.L_x_28800:
        /* <DEDUP_REMOVED lines=61> */
.L_x_28798:
[----:B------:R-:W-:Y:S05]  /*aca0*/  BSYNC.RECONVERGENT B1 ;  /* 0x0000000000017941 */ /* 0x000fea0003800200 */
.L_x_28797:
[----:B------:R-:W-:Y:S01]  /*acb0*/  I2FP.F32.U32 R108, R109 ;  /* 0x0000006d006c7245 */ /* 0x000fe20000201000 */
[----:B------:R-:W-:Y:S01]  /*acc0*/  FMUL.FTZ R110, R17, R68 ;  /* 0x00000044116e7220 */ /* 0x000fe20000410000 */
[----:B------:R-:W-:Y:S01]  /*acd0*/  ISETP.NE.AND P4, PT, R80, 0x1, PT ;  /* 0x000000015000780c */ /* 0x000fe20003f85270 */
[----:B------:R-:W-:Y:S01]  /*ace0*/  HADD2.F32 R17, -RZ, R96.H0_H0 ;  /* 0x20000060ff117230 */ /* 0x000fe20000004100 */
[----:B------:R-:W-:Y:S01]  /*acf0*/  BSSY.RECONVERGENT B1, `(.L_x_28802) ;  /* 0x000005d000017945 */ /* 0x000fe20003800200 */
[----:B------:R-:W-:Y:S01]  /*ad00*/  FFMA.FTZ R108, R108, R107, 1.1641532182693481445e-10 ;  /* 0x2f0000006c6c7423 */ /* 0x000fe2000001006b */
[----:B------:R-:W-:Y:S01]  /*ad10*/  FMUL.FTZ R110, R110, R71 ;  /* 0x000000476e6e7220 */ /* 0x000fe20000410000 */
[----:B------:R-:W-:-:S03]  /*ad20*/  MOV R109, R88 ;  /* 0x00000058006d7202 */ /* 0x000fc60000000f00 */
        /* <DEDUP_REMOVED lines=14> */
.L_x_28804:
        /* <DEDUP_REMOVED lines=13> */
.L_x_28806:
[----:B------:R-:W-:Y:S05]  /*aee0*/  BSYNC.RECONVERGENT B2 ;  /* 0x0000000000027941 */ /* 0x000fea0003800200 */
.L_x_28805:
        /* <DEDUP_REMOVED lines=61> */
.L_x_28803:
[----:B------:R-:W-:Y:S05]  /*b2c0*/  BSYNC.RECONVERGENT B1 ;  /* 0x0000000000017941 */ /* 0x000fea0003800200 */
.L_x_28802:
[----:B------:R-:W-:Y:S01]  /*b2d0*/  I2FP.F32.U32 R110, R109 ;  /* 0x0000006d006e7245 */ /* 0x000fe20000201000 */
[----:B------:R-:W-:Y:S01]  /*b2e0*/  FMUL.FTZ R80, R18, R68 ;  /* 0x0000004412507220 */ /* 0x000fe20000410000 */
[----:B------:R-:W-:Y:S01]  /*b2f0*/  ISETP.NE.AND P5, PT, R108, 0x1, PT ;  /* 0x000000016c00780c */ /* 0x000fe20003fa5270 */
[----:B------:R-:W-:Y:S01]  /*b300*/  BSSY.RECONVERGENT B1, `(.L_x_28807) ;  /* 0x000005e000017945 */ /* 0x000fe20003800200 */
[----:B------:R-:W-:Y:S02]  /*b310*/  IMAD.MOV.U32 R109, RZ, RZ, R88 ;  /* 0x000000ffff6d7224 */ /* 0x000fe400078e0058 */
[----:B------:R-:W-:Y:S01]  /*b320*/  FFMA.FTZ R18, R110, R107, 1.1641532182693481445e-10 ;  /* 0x2f0000006e127423 */ /* 0x000fe2000001006b */
[----:B------:R-:W-:Y:S01]  /*b330*/  FMUL.FTZ R111, R80, R71 ;  /* 0x00000047506f7220 */ /* 0x000fe20000410000 */
[----:B------:R-:W-:-:S03]  /*b340*/  HFMA2 R80, -RZ, RZ, 0, 1.1920928955078125e-07 ;  /* 0x00000002ff507431 */ /* 0x000fc600000001ff */
        /* <DEDUP_REMOVED lines=14> */
.L_x_28809:
        /* <DEDUP_REMOVED lines=13> */
.L_x_28811:
[----:B------:R-:W-:Y:S05]  /*b500*/  BSYNC.RECONVERGENT B2 ;  /* 0x0000000000027941 */ /* 0x000fea0003800200 */
.L_x_28810:
        /* <DEDUP_REMOVED lines=61> */
.L_x_28808:
[----:B------:R-:W-:Y:S05]  /*b8e0*/  BSYNC.RECONVERGENT B1 ;  /* 0x0000000000017941 */ /* 0x000fea0003800200 */
.L_x_28807:
        /* <DEDUP_REMOVED lines=9> */
.L_x_28791:
[----:B------:R-:W0:Y:S01]  /*b980*/  LDC.64 R130, c[0x0][0x3a8] ;  /* 0x0000ea00ff827b82 */ /* 0x000e220000000a00 */
[----:B------:R-:W-:Y:S02]  /*b990*/  SEL R89, RZ, 0x1000000, !P5 ;  /* 0x01000000ff597807 */ /* 0x000fe40006800000 */
[----:B------:R-:W-:Y:S02]  /*b9a0*/  SEL R108, RZ, 0x10000, !P4 ;  /* 0x00010000ff6c7807 */ /* 0x000fe40006000000 */
[----:B------:R-:W-:-:S03]  /*b9b0*/  SEL R71, RZ, 0x100, !P3 ;  /* 0x00000100ff477807 */ /* 0x000fc60005800000 */
[----:B------:R-:W1:Y:S01]  /*b9c0*/  LDC.64 R110, c[0x0][0x3b0] ;  /* 0x0000ec00ff6e7b82 */ /* 0x000e620000000a00 */
[----:B------:R-:W-:Y:S02]  /*b9d0*/  IADD3 R108, PT, PT, R71, R89, R108 ;  /* 0x00000059476c7210 */ /* 0x000fe40007ffe06c */
[----:B------:R-:W-:Y:S02]  /*b9e0*/  SEL R71, RZ, 0x1, !P2 ;  /* 0x00000001ff477807 */ /* 0x000fe40005000000 */
[----:B------:R-:W-:-:S03]  /*b9f0*/  MOV R89, R106 ;  /* 0x0000006a00597202 */ /* 0x000fc60000000f00 */
[----:B------:R-:W-:Y:S02]  /*ba00*/  IMAD.IADD R71, R108, 0x1, R71 ;  /* 0x000000016c477824 */ /* 0x000fe400078e0247 */
[----:B0-----:R-:W-:-:S05]  /*ba10*/  IMAD.WIDE.U32 R130, R69, 0x10, R130 ;  /* 0x0000001045827825 */ /* 0x001fca00078e0082 */
[----:B------:R3:W-:Y:S01]  /*ba20*/  STG.E.128 desc[UR6][R130.64], R16 ;  /* 0x0000001082007986 */ /* 0x0007e2000c101d06 */
[----:B-1----:R-:W-:-:S04]  /*ba30*/  IMAD.WIDE.U32 R110, R69, 0x4, R110 ;  /* 0x00000004456e7825 */ /* 0x002fc800078e006e */
[----:B------:R-:W-:Y:S01]  /*ba40*/  VIADD R69, R69, 0x80 ;  /* 0x0000008045457836 */ /* 0x000fe20000000000 */
[----:B------:R3:W-:Y:S06]  /*ba50*/  STG.E desc[UR6][R110.64], R71 ;  /* 0x000000476e007986 */ /* 0x0007ec000c101906 */
.L_x_28769:
[----:B------:R-:W-:Y:S05]  /*ba60*/  BSYNC.RECONVERGENT B0 ;  /* 0x0000000000007941 */ /* 0x000fea0003800200 */
.L_x_28768:
        /* <DEDUP_REMOVED lines=29> */
.L_x_28817:
        /* <DEDUP_REMOVED lines=8> */
[----:B--23--:R-:W-:Y:S02]  /*bcc0*/  @!P2 IADD3 R71, PT, PT, R81, 0x1, RZ ;  /* 0x000000015147a810 */ /* 0x00cfe40007ffe0ff */
[----:B------:R-:W-:Y:S02]  /*bcd0*/  @!P2 MOV R67, RZ ;  /* 0x000000ff0043a202 */ /* 0x000fe40000000f00 */
[----:B------:R-:W-:-:S13]  /*bce0*/  ISETP.NE.AND P3, PT, R73, RZ, !P2 ;  /* 0x000000ff4900720c */ /* 0x000fda0005765270 */
[----:B------:R-:W-:-:S04]  /*bcf0*/  @P3 IMAD.MOV R71, RZ, RZ, R81 ;  /* 0x000000ffff473224 */ /* 0x000fc800078e0251 */
[----:B------:R-:W-:-:S07]  /*bd00*/  @!P2 IMAD.MOV.U32 R81, RZ, RZ, R71 ;  /* 0x000000ffff51a224 */ /* 0x000fce00078e0047 */
.L_x_28819:
[----:B------:R-:W-:Y:S05]  /*bd10*/  BSYNC.RECONVERGENT B2 ;  /* 0x0000000000027941 */ /* 0x000fea0003800200 */
.L_x_28818:
[----:B------:R-:W-:Y:S01]  /*bd20*/  IMAD.WIDE.U32 R132, R73, -0x326172a9, RZ ;  /* 0xcd9e8d5749847825 */ /* 0x000fe200078e00ff */
[----:B------:R-:W-:Y:S02]  /*bd30*/  LOP3.LUT R75, R81, R109, R65, 0x96, !PT ;  /* 0x0000006d514b7212 */ /* 0x000fe400078e9641 */
[----:B------:R-:W-:Y:S01]  /*bd40*/  MOV R107, R89 ;  /* 0x00000059006b7202 */ /* 0x000fe20000000f00 */
[----:B------:R-:W-:Y:S01]  /*bd50*/  VIADD R76, R65, 0x96a522ad ;  /* 0x96a522ad414c7836 */ /* 0x000fe20000000000 */
[----:B--23--:R-:W-:Y:S01]  /*bd60*/  LOP3.LUT R71, R67, R133, R64, 0x96, !PT ;  /* 0x0000008543477212 */ /* 0x00cfe200078e9640 */
        /* <DEDUP_REMOVED lines=50> */
[----:B------:R-:W-:Y:S01]  /*c090*/  IMAD.MOV.U32 R109, RZ, RZ, RZ ;  /* 0x000000ffff6d7224 */ /* 0x000fe200078e00ff */
[----:B------:R-:W-:Y:S02]  /*c0a0*/  LOP3.LUT R75, R75, R132, R131, 0x96, !PT ;  /* 0x000000844b4b7212 */ /* 0x000fe400078e9683 */
[----:B------:R-:W-:Y:S01]  /*c0b0*/  MOV R88, R130 ;  /* 0x0000008200587202 */ /* 0x000fe20000000f00 */
[----:B------:R-:W-:-:S05]  /*c0c0*/  IMAD.WIDE.U32 R110, R71, -0x2daee0ad, RZ ;  /* 0xd2511f53476e7825 */ /* 0x000fca00078e00ff */
[----:B------:R-:W-:Y:S01]  /*c0d0*/  LOP3.LUT R76, R76, R108, R111, 0x96, !PT ;  /* 0x0000006c4c4c7212 */ /* 0x000fe200078e966f */
[----:B------:R-:W-:-:S07]  /*c0e0*/  IMAD.MOV.U32 R108, RZ, RZ, R110 ;  /* 0x000000ffff6c7224 */ /* 0x000fce00078e006e */
.L_x_28816:
[----:B------:R-:W-:Y:S05]  /*c0f0*/  BSYNC.RECONVERGENT B1 ;  /* 0x0000000000017941 */ /* 0x000fea0003800200 */
.L_x_28815:
[----:B--23--:R-:W0:Y:S01]  /*c100*/  LDC R71, c[0x0][0x408] ;  /* 0x00010200ff477b82 */ /* 0x00ce220000000800 */
[----:B------:R-:W-:Y:S01]  /*c110*/  I2FP.F32.U32 R80, R107 ;  /* 0x0000006b00507245 */ /* 0x000fe20000201000 */
[----:B------:R-:W-:Y:S01]  /*c120*/  HFMA2 R107, -RZ, RZ, 0.1171875, 0 ;  /* 0x2f800000ff6b7431 */ /* 0x000fe200000001ff */
[----:B------:R-:W-:Y:S01]  /*c130*/  ISETP.NE.AND P3, PT, R109, 0x1, PT ;  /* 0x000000016d00780c */ /* 0x000fe20003f65270 */
[----:B-----5:R-:W-:Y:S01]  /*c140*/  FMUL.FTZ R20, R20, R68 ;  /* 0x0000004414147220 */ /* 0x020fe20000410000 */
[----:B------:R-:W-:Y:S01]  /*c150*/  HADD2.F32 R111, -RZ, R97.H0_H0 ;  /* 0x20000061ff6f7230 */ /* 0x000fe20000004100 */
[----:B------:R-:W-:Y:S01]  /*c160*/  BSSY.RECONVERGENT B1, `(.L_x_28820) ;  /* 0x000005e000017945 */ /* 0x000fe20003800200 */
[----:B------:R-:W-:Y:S01]  /*c170*/  FFMA.FTZ R80, R80, R107, 1.1641532182693481445e-10 ;  /* 0x2f00000050507423 */ /* 0x000fe2000001006b */
[----:B------:R-:W1:Y:S01]  /*c180*/  LDC R89, c[0x0][0x404] ;  /* 0x00010100ff597b82 */ /* 0x000e620000000800 */
[----:B------:R-:W-:Y:S01]  /*c190*/  MOV R110, R88 ;  /* 0x00000058006e7202 */ /* 0x000fe20000000f00 */
[----:B0-----:R-:W-:-:S02]  /*c1a0*/  FMUL.FTZ R20, R20, R71 ;  /* 0x0000004714147220 */ /* 0x001fc40000410000 */
[----:B-1----:R-:W-:Y:S01]  /*c1b0*/  FSETP.GTU.FTZ.AND P2, PT, R80, R89, PT ;  /* 0x000000595000720b */ /* 0x002fe20003f5c000 */
        /* <DEDUP_REMOVED lines=13> */
.L_x_28822:
        /* <DEDUP_REMOVED lines=13> */
.L_x_28824:
[----:B------:R-:W-:Y:S05]  /*c360*/  BSYNC.RECONVERGENT B2 ;  /* 0x0000000000027941 */ /* 0x000fea0003800200 */
.L_x_28823:
        /* <DEDUP_REMOVED lines=61> */
.L_x_28821:
[----:B------:R-:W-:Y:S05]  /*c740*/  BSYNC.RECONVERGENT B1 ;  /* 0x0000000000017941 */ /* 0x000fea0003800200 */
.L_x_28820:
[----:B------:R-:W-:Y:S01]  /*c750*/  I2FP.F32.U32 R110, R110 ;  /* 0x0000006e006e7245 */ /* 0x000fe20000201000 */
[----:B------:R-:W-:Y:S01]  /*c760*/  FMUL.FTZ R130, R21, R68 ;  /* 0x0000004415827220 */ /* 0x000fe20000410000 */
[----:B------:R-:W-:Y:S01]  /*c770*/  ISETP.NE.AND P4, PT, R80, 0x1, PT ;  /* 0x000000015000780c */ /* 0x000fe20003f85270 */
[----:B------:R-:W-:Y:S01]  /*c780*/  HADD2.F32 R112, -RZ, R98.H0_H0 ;  /* 0x20000062ff707230 */ /* 0x000fe20000004100 */
[----:B------:R-:W-:Y:S01]  /*c790*/  BSSY.RECONVERGENT B1, `(.L_x_28825) ;  /* 0x000005d000017945 */ /* 0x000fe20003800200 */
[----:B------:R-:W-:Y:S01]  /*c7a0*/  FFMA.FTZ R110, R110, R107, 1.1641532182693481445e-10 ;  /* 0x2f0000006e6e7423 */ /* 0x000fe2000001006b */
[----:B------:R-:W-:Y:S01]  /*c7b0*/  FMUL.FTZ R130, R130, R71 ;  /* 0x0000004782827220 */ /* 0x000fe20000410000 */
[----:B------:R-:W-:-:S03]  /*c7c0*/  HFMA2 R109, -RZ, RZ, 0, 1.1920928955078125e-07 ;  /* 0x00000002ff6d7431 */ /* 0x000fc600000001ff */
        /* <DEDUP_REMOVED lines=14> */
.L_x_28827:
        /* <DEDUP_REMOVED lines=13> */
.L_x_28829:
[----:B------:R-:W-:Y:S05]  /*c980*/  BSYNC.RECONVERGENT B2 ;  /* 0x0000000000027941 */ /* 0x000fea0003800200 */
.L_x_28828:
        /* <DEDUP_REMOVED lines=61> */
.L_x_28826:
[----:B------:R-:W-:Y:S05]  /*cd60*/  BSYNC.RECONVERGENT B1 ;  /* 0x0000000000017941 */ /* 0x000fea0003800200 */
.L_x_28825:
[----:B------:R-:W-:Y:S01]  /*cd70*/  I2FP.F32.U32 R110, R110 ;  /* 0x0000006e006e7245 */ /* 0x000fe20000201000 */
[----:B------:R-:W-:Y:S01]  /*cd80*/  FMUL.FTZ R80, R22, R68 ;  /* 0x0000004416507220 */ /* 0x000fe20000410000 */
[----:B------:R-:W-:Y:S01]  /*cd90*/  ISETP.NE.AND P5, PT, R109, 0x1, PT ;  /* 0x000000016d00780c */ /* 0x000fe20003fa5270 */
[----:B------:R-:W-:Y:S01]  /*cda0*/  HADD2.F32 R111, -RZ, R97.H1_H1 ;  /* 0x30000061ff6f7230 */ /* 0x000fe20000004100 */
[----:B------:R-:W-:Y:S01]  /*cdb0*/  BSSY.RECONVERGENT B1, `(.L_x_28830) ;  /* 0x000005d000017945 */ /* 0x000fe20003800200 */
[----:B------:R-:W-:Y:S01]  /*cdc0*/  FFMA.FTZ R22, R110, R107, 1.1641532182693481445e-10 ;  /* 0x2f0000006e167423 */ /* 0x000fe2000001006b */
[----:B------:R-:W-:Y:S01]  /*cdd0*/  FMUL.FTZ R115, R80, R71 ;  /* 0x0000004750737220 */ /* 0x000fe20000410000 */
[----:B------:R-:W-:Y:S01]  /*cde0*/  IMAD.MOV.U32 R80, RZ, RZ, 0x2 ;  /* 0x00000002ff507424 */ /* 0x000fe200078e00ff */
[----:B------:R-:W-:Y:S02]  /*cdf0*/  MOV R110, R88 ;  /* 0x00000058006e7202 */ /* 0x000fe40000000f00 */
        /* <DEDUP_REMOVED lines=13> */
.L_x_28832:
        /* <DEDUP_REMOVED lines=13> */
.L_x_28834:
[----:B------:R-:W-:Y:S05]  /*cfa0*/  BSYNC.RECONVERGENT B2 ;  /* 0x0000000000027941 */ /* 0x000fea0003800200 */
.L_x_28833:
        /* <DEDUP_REMOVED lines=61> */
.L_x_28831:
[----:B------:R-:W-:Y:S05]  /*d380*/  BSYNC.RECONVERGENT B1 ;  /* 0x0000000000017941 */ /* 0x000fea0003800200 */
.L_x_28830:
        /* <DEDUP_REMOVED lines=10> */
.L_x_28814:
        /* <DEDUP_REMOVED lines=16> */
.L_x_28838:
        /* <DEDUP_REMOVED lines=13> */
.L_x_28840:
[----:B------:R-:W-:Y:S05]  /*d600*/  BSYNC.RECONVERGENT B2 ;  /* 0x0000000000027941 */ /* 0x000fea0003800200 */
.L_x_28839:
        /* <DEDUP_REMOVED lines=61> */
.L_x_28837:
[----:B------:R-:W-:Y:S05]  /*d9e0*/  BSYNC.RECONVERGENT B1 ;  /* 0x0000000000017941 */ /* 0x000fea0003800200 */
.L_x_28836:
[----:B--23--:R-:W0:Y:S01]  /*d9f0*/  LDC R71, c[0x0][0x408] ;  /* 0x00010200ff477b82 */ /* 0x00ce220000000800 */
[----:B------:R-:W-:Y:S01]  /*da00*/  I2FP.F32.U32 R80, R107 ;  /* 0x0000006b00507245 */ /* 0x000fe20000201000 */
[----:B------:R-:W-:Y:S02]  /*da10*/  HFMA2 R107, -RZ, RZ, 0.1171875, 0 ;  /* 0x2f800000ff6b7431 */ /* 0x000fe400000001ff */
[----:B-----5:R-:W-:Y:S01]  /*da20*/  FMUL.FTZ R20, R20, R68 ;  /* 0x0000004414147220 */ /* 0x020fe20000410000 */
[----:B------:R-:W-:Y:S01]  /*da30*/  ISETP.NE.AND P3, PT, R109, 0x1, PT ;  /* 0x000000016d00780c */ /* 0x000fe20003f65270 */
[----:B------:R-:W-:Y:S01]  /*da40*/  BSSY.RECONVERGENT B1, `(.L_x_28841) ;  /* 0x000005f000017945 */ /* 0x000fe20003800200 */
[----:B------:R-:W-:Y:S01]  /*da50*/  MOV R110, R88 ;  /* 0x00000058006e7202 */ /* 0x000fe20000000f00 */
        /* <DEDUP_REMOVED lines=18> */
.L_x_28843:
        /* <DEDUP_REMOVED lines=13> */
.L_x_28845:
[----:B------:R-:W-:Y:S05]  /*dc50*/  BSYNC.RECONVERGENT B2 ;  /* 0x0000000000027941 */ /* 0x000fea0003800200 */
.L_x_28844:
        /* <DEDUP_REMOVED lines=61> */
.L_x_28842:
[----:B------:R-:W-:Y:S05]  /*e030*/  BSYNC.RECONVERGENT B1 ;  /* 0x0000000000017941 */ /* 0x000fea0003800200 */
.L_x_28841:
        /* <DEDUP_REMOVED lines=22> */
.L_x_28848:
        /* <DEDUP_REMOVED lines=13> */
.L_x_28850:
[----:B------:R-:W-:Y:S05]  /*e270*/  BSYNC.RECONVERGENT B2 ;  /* 0x0000000000027941 */ /* 0x000fea0003800200 */
.L_x_28849:
        /* <DEDUP_REMOVED lines=61> */
.L_x_28847:
[----:B------:R-:W-:Y:S05]  /*e650*/  BSYNC.RECONVERGENT B1 ;  /* 0x0000000000017941 */ /* 0x000fea0003800200 */
.L_x_28846:
[----:B------:R-:W-:Y:S01]  /*e660*/  I2FP.F32.U32 R80, R110 ;  /* 0x0000006e00507245 */ /* 0x000fe20000201000 */
[----:B------:R-:W-:Y:S01]  /*e670*/  FMUL.FTZ R110, R22, R68 ;  /* 0x00000044166e7220 */ /* 0x000fe20000410000 */
[----:B------:R-:W-:Y:S01]  /*e680*/  ISETP.NE.AND P5, PT, R109, 0x1, PT ;  /* 0x000000016d00780c */ /* 0x000fe20003fa5270 */
[----:B------:R-:W-:Y:S01]  /*e690*/  HADD2.F32 R22, -RZ, R97.H1_H1 ;  /* 0x30000061ff167230 */ /* 0x000fe20000004100 */
        /* <DEDUP_REMOVED lines=18> */
.L_x_28853:
        /* <DEDUP_REMOVED lines=13> */
.L_x_28855:
[----:B------:R-:W-:Y:S05]  /*e890*/  BSYNC.RECONVERGENT B2 ;  /* 0x0000000000027941 */ /* 0x000fea0003800200 */
.L_x_28854:
        /* <DEDUP_REMOVED lines=61> */
.L_x_28852:
[----:B------:R-:W-:Y:S05]  /*ec70*/  BSYNC.RECONVERGENT B1 ;  /* 0x0000000000017941 */ /* 0x000fea0003800200 */
.L_x_28851:
        /* <DEDUP_REMOVED lines=9> */
.L_x_28835:
        /* <DEDUP_REMOVED lines=14> */
.L_x_28813:
[----:B------:R-:W-:Y:S05]  /*edf0*/  BSYNC.RECONVERGENT B0 ;  /* 0x0000000000007941 */ /* 0x000fea0003800200 */
.L_x_28812:
[----:B------:R-:W-:Y:S01]  /*ee00*/  ISETP.GE.U32.AND P2, PT, R66, 0x280, PT ;  /* 0x000002804200780c */ /* 0x000fe20003f46070 */
[----:B------:R-:W-:Y:S03]  /*ee10*/  BSSY.RECONVERGENT B0, `(.L_x_28856) ;  /* 0x0000337000007945 */ /* 0x000fe60003800200 */
[----:B------:R-:W-:-:S09]  /*ee20*/  P2R R107, PR, RZ, 0x4 ;  /* 0x00000004ff6b7803 */ /* 0x000fd20000000000 */
        /* <DEDUP_REMOVED lines=8> */
[----:B------:R1:W5:Y:S01]  /*eeb0*/  @P2 LDG.E.128 R4, desc[UR6][R108.64] ;  /* 0x000000066c042981 */ /* 0x000362000c1e1d00 */
[----:B------:R-:W-:Y:S05]  /*eec0*/  @!P2 BRA `(.L_x_28858) ;  /* 0x00000018003ca947 */ /* 0x000fea0003800000 */
[----:B------:R-:W-:Y:S01]  /*eed0*/  ISETP.NE.AND P2, PT, R80, 0x1, PT ;  /* 0x000000015000780c */ /* 0x000fe20003f45270 */
[----:B------:R-:W-:Y:S01]  /*eee0*/  BSSY.RECONVERGENT B1, `(.L_x_28859) ;  /* 0x000005a000017945 */ /* 0x000fe20003800200 */
[----:B--23--:R-:W-:Y:S01]  /*eef0*/  IMAD.MOV.U32 R110, RZ, RZ, 0x2 ;  /* 0x00000002ff6e7424 */ /* 0x00cfe200078e00ff */
[----:B-1----:R-:W-:Y:S01]  /*ef00*/  MOV R109, R88 ;  /* 0x00000058006d7202 */ /* 0x002fe20000000f00 */
        /* <DEDUP_REMOVED lines=12> */
.L_x_28861:
        /* <DEDUP_REMOVED lines=8> */
[----:B0-----:R-:W-:Y:S01]  /*f050*/  @!P2 VIADD R71, R81, 0x1 ;  /* 0x000000015147a836 */ /* 0x001fe20000000000 */
[----:B------:R-:W-:Y:S02]  /*f060*/  @!P2 MOV R67, RZ ;  /* 0x000000ff0043a202 */ /* 0x000fe40000000f00 */
[----:B------:R-:W-:-:S13]  /*f070*/  ISETP.NE.AND P3, PT, R73, RZ, !P2 ;  /* 0x000000ff4900720c */ /* 0x000fda0005765270 */
[----:B------:R-:W-:-:S05]  /*f080*/  @P3 IADD3 R71, PT, PT, R81, RZ, RZ ;  /* 0x000000ff51473210 */ /* 0x000fca0007ffe0ff */
[----:B------:R-:W-:-:S07]  /*f090*/  @!P2 IMAD.MOV.U32 R81, RZ, RZ, R71 ;  /* 0x000000ffff51a224 */ /* 0x000fce00078e0047 */
.L_x_28863:
[----:B------:R-:W-:Y:S05]  /*f0a0*/  BSYNC.RECONVERGENT B2 ;  /* 0x0000000000027941 */ /* 0x000fea0003800200 */
.L_x_28862:
[----:B0-----:R-:W-:Y:S01]  /*f0b0*/  IMAD.WIDE.U32 R132, R73, -0x326172a9, RZ ;  /* 0xcd9e8d5749847825 */ /* 0x001fe200078e00ff */
        /* <DEDUP_REMOVED lines=60> */
.L_x_28860:
[----:B------:R-:W-:Y:S05]  /*f480*/  BSYNC.RECONVERGENT B1 ;  /* 0x0000000000017941 */ /* 0x000fea0003800200 */
.L_x_28859:
[----:B0-----:R-:W0:Y:S01]  /*f490*/  LDC R71, c[0x0][0x408] ;  /* 0x00010200ff477b82 */ /* 0x001e220000000800 */
        /* <DEDUP_REMOVED lines=8> */
[----:B------:R-:W-:-:S02]  /*f520*/  IMAD.MOV.U32 R111, RZ, RZ, R88 ;  /* 0x000000ffff6f7224 */ /* 0x000fc400078e0058 */
[----:B0-----:R-:W-:Y:S01]  /*f530*/  FMUL.FTZ R117, R80, R71 ;  /* 0x0000004750757220 */ /* 0x001fe20000410000 */
[----:B------:R-:W-:Y:S02]  /*f540*/  MOV R80, 0x2 ;  /* 0x0000000200507802 */ /* 0x000fe40000000f00 */
[----:B-1----:R-:W-:-:S04]  /*f550*/  FSETP.GTU.FTZ.AND P2, PT, R24, R89, PT ;  /* 0x000000591800720b */ /* 0x002fc80003f5c000 */
        /* <DEDUP_REMOVED lines=12> */
.L_x_28866:
        /* <DEDUP_REMOVED lines=13> */
.L_x_28868:
[----:B------:R-:W-:Y:S05]  /*f6f0*/  BSYNC.RECONVERGENT B2 ;  /* 0x0000000000027941 */ /* 0x000fea0003800200 */
.L_x_28867:
        /* <DEDUP_REMOVED lines=61> */
.L_x_28865:
[----:B------:R-:W-:Y:S05]  /*fad0*/  BSYNC.RECONVERGENT B1 ;  /* 0x0000000000017941 */ /* 0x000fea0003800200 */
.L_x_28864:
        /* <DEDUP_REMOVED lines=22> */
.L_x_28871:
        /* <DEDUP_REMOVED lines=13> */
.L_x_28873:
[----:B------:R-:W-:Y:S05]  /*fd10*/  BSYNC.RECONVERGENT B2 ;  /* 0x0000000000027941 */ /* 0x000fea0003800200 */
.L_x_28872:
        /* <DEDUP_REMOVED lines=61> */
.L_x_28870:
[----:B------:R-:W-:Y:S05]  /*100f0*/  BSYNC.RECONVERGENT B1 ;  /* 0x0000000000017941 */ /* 0x000fea0003800200 */
.L_x_28869:
        /* <DEDUP_REMOVED lines=22> */
.L_x_28876:
        /* <DEDUP_REMOVED lines=13> */
.L_x_28878:
[----:B------:R-:W-:Y:S05]  /*10330*/  BSYNC.RECONVERGENT B2 ;  /* 0x0000000000027941 */ /* 0x000fea0003800200 */
.L_x_28877:
        /* <DEDUP_REMOVED lines=61> */
.L_x_28875:
[----:B------:R-:W-:Y:S05]  /*10710*/  BSYNC.RECONVERGENT B1 ;  /* 0x0000000000017941 */ /* 0x000fea0003800200 */
.L_x_28874:
        /* <DEDUP_REMOVED lines=10> */
.L_x_28858:
        /* <DEDUP_REMOVED lines=16> */
.L_x_28882:
        /* <DEDUP_REMOVED lines=13> */
.L_x_28884:
[----:B------:R-:W-:Y:S05]  /*10990*/  BSYNC.RECONVERGENT B2 ;  /* 0x0000000000027941 */ /* 0x000fea0003800200 */
.L_x_28883:
        /* <DEDUP_REMOVED lines=61> */
.L_x_28881:
[----:B------:R-:W-:Y:S05]  /*10d70*/  BSYNC.RECONVERGENT B1 ;  /* 0x0000000000017941 */ /* 0x000fea0003800200 */
.L_x_28880:
[----:B0-----:R-:W0:Y:S01]  /*10d80*/  LDC R71, c[0x0][0x408] ;  /* 0x00010200ff477b82 */ /* 0x001e220000000800 */
        /* <DEDUP_REMOVED lines=8> */
[----:B0-----:R-:W-:Y:S01]  /*10e10*/  FMUL.FTZ R115, R80, R71 ;  /* 0x0000004750737220 */ /* 0x001fe20000410000 */
[----:B------:R-:W-:-:S02]  /*10e20*/  MOV R80, 0x2 ;  /* 0x0000000200507802 */ /* 0x000fc40000000f00 */
[----:B-1----:R-:W-:Y:S01]  /*10e30*/  FSETP.GTU.FTZ.AND P2, PT, R24, R89, PT ;  /* 0x000000591800720b */ /* 0x002fe20003f5c000 */
        /* <DEDUP_REMOVED lines=13> */
.L_x_28887:
        /* <DEDUP_REMOVED lines=13> */
.L_x_28889:
[----:B------:R-:W-:Y:S05]  /*10fe0*/  BSYNC.RECONVERGENT B2 ;  /* 0x0000000000027941 */ /* 0x000fea0003800200 */
.L_x_28888:
        /* <DEDUP_REMOVED lines=61> */
.L_x_28886:
[----:B------:R-:W-:Y:S05]  /*113c0*/  BSYNC.RECONVERGENT B1 ;  /* 0x0000000000017941 */ /* 0x000fea0003800200 */
.L_x_28885:
        /* <DEDUP_REMOVED lines=22> */
.L_x_28892:
        /* <DEDUP_REMOVED lines=13> */
.L_x_28894:
[----:B------:R-:W-:Y:S05]  /*11600*/  BSYNC.RECONVERGENT B2 ;  /* 0x0000000000027941 */ /* 0x000fea0003800200 */
.L_x_28893:
        /* <DEDUP_REMOVED lines=61> */
.L_x_28891:
[----:B------:R-:W-:Y:S05]  /*119e0*/  BSYNC.RECONVERGENT B1 ;  /* 0x0000000000017941 */ /* 0x000fea0003800200 */
.L_x_28890:
        /* <DEDUP_REMOVED lines=22> */
.L_x_28897:
        /* <DEDUP_REMOVED lines=13> */
.L_x_28899:
[----:B------:R-:W-:Y:S05]  /*11c20*/  BSYNC.RECONVERGENT B2 ;  /* 0x0000000000027941 */ /* 0x000fea0003800200 */
.L_x_28898:
        /* <DEDUP_REMOVED lines=61> */
.L_x_28896:
[----:B------:R-:W-:Y:S05]  /*12000*/  BSYNC.RECONVERGENT B1 ;  /* 0x0000000000017941 */ /* 0x000fea0003800200 */
.L_x_28895:
        /* <DEDUP_REMOVED lines=9> */
.L_x_28879:
        /* <DEDUP_REMOVED lines=14> */
.L_x_28857:
[----:B------:R-:W-:Y:S05]  /*12180*/  BSYNC.RECONVERGENT B0 ;  /* 0x0000000000007941 */ /* 0x000fea0003800200 */
.L_x_28856:
[----:B------:R-:W-:Y:S01]  /*12190*/  ISETP.GE.U32.AND P2, PT, R66, 0x300, PT ;  /* 0x000003004200780c */ /* 0x000fe20003f46070 */
[----:B------:R-:W-:Y:S03]  /*121a0*/  BSSY.RECONVERGENT B0, `(.L_x_28900) ;  /* 0x0000337000007945 */ /* 0x000fe60003800200 */
[----:B------:R-:W-:-:S09]  /*121b0*/  P2R R108, PR, RZ, 0x4 ;  /* 0x00000004ff6c7803 */ /* 0x000fd20000000000 */
[----:B------:R-:W-:Y:S05]  /*121c0*/  @!P2 BRA `(.L_x_28901) ;  /* 0x0000003000d0a947 */ /* 0x000fea0003800000 */
[----:B------:R-:W-:Y:S01]  /*121d0*/  ISETP.NE.U32.AND P2, PT, RZ, UR8, PT ;  /* 0x00000008ff007c0c */ /* 0x000fe2000bf45070 */
[----:B------:R-:W1:Y:S03]  /*121e0*/  LDC.64 R28, c[0x0][0x390] ;  /* 0x0000e400ff1c7b82 */ /* 0x000e660000000a00 */
[----:B------:R-:W-:-:S13]  /*121f0*/  ISETP.NE.AND.EX P2, PT, RZ, UR9, PT, P2 ;  /* 0x00000009ff007c0c */ /* 0x000fda000bf45320 */
[----:B--23--:R-:W2:Y:S01]  /*12200*/  @P2 LDC.64 R110, c[0x0][0x3a0] ;  /* 0x0000e800ff6e2b82 */ /* 0x00cea20000000a00 */
[----:B-1----:R-:W-:-:S06]  /*12210*/  IMAD.WIDE.U32 R28, R69, 0x10, R28 ;  /* 0x00000010451c7825 */ /* 0x002fcc00078e001c */
[----:B------:R-:W5:Y:S01]  /*12220*/  LDG.E.128 R28, desc[UR6][R28.64] ;  /* 0x000000061c1c7981 */ /* 0x000f62000c1e1d00 */
[----:B--2---:R-:W-:-:S05]  /*12230*/  @P2 IMAD.WIDE.U32 R110, R69, 0x10, R110 ;  /* 0x00000010456e2825 */ /* 0x004fca00078e006e */
        /* <DEDUP_REMOVED lines=18> */
.L_x_28905:
        /* <DEDUP_REMOVED lines=8> */
[----:B0---4-:R-:W-:Y:S02]  /*123e0*/  @!P2 IADD3 R71, PT, PT, R81, 0x1, RZ ;  /* 0x000000015147a810 */ /* 0x011fe40007ffe0ff */
[----:B------:R-:W-:Y:S02]  /*123f0*/  @!P2 MOV R67, RZ ;  /* 0x000000ff0043a202 */ /* 0x000fe40000000f00 */
[----:B------:R-:W-:-:S13]  /*12400*/  ISETP.NE.AND P3, PT, R73, RZ, !P2 ;  /* 0x000000ff4900720c */ /* 0x000fda0005765270 */
[----:B------:R-:W-:-:S04]  /*12410*/  @P3 IMAD.MOV R71, RZ, RZ, R81 ;  /* 0x000000ffff473224 */ /* 0x000fc800078e0251 */
[----:B------:R-:W-:-:S07]  /*12420*/  @!P2 IMAD.MOV.U32 R81, RZ, RZ, R71 ;  /* 0x000000ffff51a224 */ /* 0x000fce00078e0047 */
.L_x_28907:
[----:B------:R-:W-:Y:S05]  /*12430*/  BSYNC.RECONVERGENT B2 ;  /* 0x0000000000027941 */ /* 0x000fea0003800200 */
.L_x_28906:
[----:B------:R-:W-:Y:S01]  /*12440*/  IMAD.WIDE.U32 R134, R73, -0x326172a9, RZ ;  /* 0xcd9e8d5749867825 */ /* 0x000fe200078e00ff */
[----:B------:R-:W-:Y:S02]  /*12450*/  LOP3.LUT R75, R81, R111, R65, 0x96, !PT ;  /* 0x0000006f514b7212 */ /* 0x000fe400078e9641 */
[----:B------:R-:W-:Y:S01]  /*12460*/  MOV R109, R89 ;  /* 0x00000059006d7202 */ /* 0x000fe20000000f00 */
[----:B------:R-:W-:Y:S01]  /*12470*/  VIADD R76, R65, 0x96a522ad ;  /* 0x96a522ad414c7836 */ /* 0x000fe20000000000 */
[----:B0---4-:R-:W-:Y:S01]  /*12480*/  LOP3.LUT R71, R67, R135, R64, 0x96, !PT ;  /* 0x0000008743477212 */ /* 0x011fe200078e9640 */
        /* <DEDUP_REMOVED lines=56> */
.L_x_28904:
[----:B------:R-:W-:Y:S05]  /*12810*/  BSYNC.RECONVERGENT B1 ;  /* 0x0000000000017941 */ /* 0x000fea0003800200 */
.L_x_28903:
[----:B0---4-:R-:W0:Y:S01]  /*12820*/  LDC R71, c[0x0][0x408] ;  /* 0x00010200ff477b82 */ /* 0x011e220000000800 */
[----:B------:R-:W-:Y:S01]  /*12830*/  I2FP.F32.U32 R112, R109 ;  /* 0x0000006d00707245 */ /* 0x000fe20000201000 */
[----:B------:R-:W-:Y:S02]  /*12840*/  HFMA2 R109, -RZ, RZ, 0.1171875, 0 ;  /* 0x2f800000ff6d7431 */ /* 0x000fe400000001ff */
[----:B-----5:R-:W-:Y:S01]  /*12850*/  FMUL.FTZ R80, R28, R68 ;  /* 0x000000441c507220 */ /* 0x020fe20000410000 */
[----:B------:R-:W-:Y:S01]  /*12860*/  ISETP.NE.AND P3, PT, R111, 0x1, PT ;  /* 0x000000016f00780c */ /* 0x000fe20003f65270 */
[----:B------:R-:W-:Y:S01]  /*12870*/  HADD2.F32 R115, -RZ, R101.H0_H0 ;  /* 0x20000065ff737230 */ /* 0x000fe20000004100 */
[----:B------:R-:W-:Y:S01]  /*12880*/  BSSY.RECONVERGENT B1, `(.L_x_28908) ;  /* 0x000005e000017945 */ /* 0x000fe20003800200 */
[----:B------:R-:W-:Y:S01]  /*12890*/  FFMA.FTZ R28, R112, R109, 1.1641532182693481445e-10 ;  /* 0x2f000000701c7423 */ /* 0x000fe2000001006d */
[----:B------:R-:W1:Y:S01]  /*128a0*/  LDC R89, c[0x0][0x404] ;  /* 0x00010100ff597b82 */ /* 0x000e620000000800 */
[----:B------:R-:W-:Y:S01]  /*128b0*/  MOV R112, R88 ;  /* 0x0000005800707202 */ /* 0x000fe20000000f00 */
[----:B0-----:R-:W-:Y:S01]  /*128c0*/  FMUL.FTZ R117, R80, R71 ;  /* 0x0000004750757220 */ /* 0x001fe20000410000 */
[----:B------:R-:W-:Y:S01]  /*128d0*/  IMAD.MOV.U32 R80, RZ, RZ, 0x2 ;  /* 0x00000002ff507424 */ /* 0x000fe200078e00ff */
        /* <DEDUP_REMOVED lines=13> */
.L_x_28910:
        /* <DEDUP_REMOVED lines=13> */
.L_x_28912:
[----:B------:R-:W-:Y:S05]  /*12a80*/  BSYNC.RECONVERGENT B2 ;  /* 0x0000000000027941 */ /* 0x000fea0003800200 */
.L_x_28911:
        /* <DEDUP_REMOVED lines=58> */
[----:B------:R-:W-:Y:S01]  /*12e30*/  VIADD R76, R65, 0x96a522ad ;  /* 0x96a522ad414c7836 */ /* 0x000fe20000000000 */
[----:B------:R-:W-:-:S04]  /*12e40*/  MOV R110, R132 ;  /* 0x00000084006e7202 */ /* 0x000fc80000000f00 */
[----:B------:R-:W-:-:S07]  /*12e50*/  LOP3.LUT R76, R76, R130, R133, 0x96, !PT ;  /* 0x000000824c4c7212 */ /* 0x000fce00078e9685 */
.L_x_28909:
[----:B------:R-:W-:Y:S05]  /*12e60*/  BSYNC.RECONVERGENT B1 ;  /* 0x0000000000017941 */ /* 0x000fea0003800200 */
.L_x_28908:
        /* <DEDUP_REMOVED lines=22> */
.L_x_28915:
        /* <DEDUP_REMOVED lines=13> */
.L_x_28917:
[----:B------:R-:W-:Y:S05]  /*130a0*/  BSYNC.RECONVERGENT B2 ;  /* 0x0000000000027941 */ /* 0x000fea0003800200 */
.L_x_28916:
[----:B------:R-:W-:Y:S01]  /*130b0*/  IMAD.WIDE.U32 R136, R73, -0x326172a9, RZ ;  /* 0xcd9e8d5749887825 */ /* 0x000fe200078e00ff */
[----:B------:R-:W-:-:S03]  /*130c0*/  LOP3.LUT R75, R81, R131, R65, 0x96, !PT ;  /* 0x00000083514b7212 */ /* 0x000fc600078e9641 */
[----:B------:R-:W-:Y:S01]  /*130d0*/  HFMA2 R111, -RZ, RZ, 0, 0 ;  /* 0x00000000ff6f7431 */ /* 0x000fe200000001ff */
[----:B------:R-:W-:Y:S02]  /*130e0*/  MOV R112, R110 ;  /* 0x0000006e00707202 */ /* 0x000fe40000000f00 */
        /* <DEDUP_REMOVED lines=57> */
.L_x_28914:
[----:B------:R-:W-:Y:S05]  /*13480*/  BSYNC.RECONVERGENT B1 ;  /* 0x0000000000017941 */ /* 0x000fea0003800200 */
.L_x_28913:
        /* <DEDUP_REMOVED lines=22> */
.L_x_28920:
        /* <DEDUP_REMOVED lines=13> */
.L_x_28922:
[----:B------:R-:W-:Y:S05]  /*136c0*/  BSYNC.RECONVERGENT B2 ;  /* 0x0000000000027941 */ /* 0x000fea0003800200 */
.L_x_28921:
        /* <DEDUP_REMOVED lines=61> */
.L_x_28919:
[----:B------:R-:W-:Y:S05]  /*13aa0*/  BSYNC.RECONVERGENT B1 ;  /* 0x0000000000017941 */ /* 0x000fea0003800200 */
.L_x_28918:
        /* <DEDUP_REMOVED lines=10> */
.L_x_28902:
        /* <DEDUP_REMOVED lines=16> */
.L_x_28926:
        /* <DEDUP_REMOVED lines=13> */
.L_x_28928:
[----:B------:R-:W-:Y:S05]  /*13d20*/  BSYNC.RECONVERGENT B2 ;  /* 0x0000000000027941 */ /* 0x000fea0003800200 */
.L_x_28927:
        /* <DEDUP_REMOVED lines=61> */
.L_x_28925:
[----:B------:R-:W-:Y:S05]  /*14100*/  BSYNC.RECONVERGENT B1 ;  /* 0x0000000000017941 */ /* 0x000fea0003800200 */
.L_x_28924:
[----:B0---4-:R-:W0:Y:S01]  /*14110*/  LDC R71, c[0x0][0x408] ;  /* 0x00010200ff477b82 */ /* 0x011e220000000800 */
        /* <DEDUP_REMOVED lines=8> */
[----:B0-----:R-:W-:Y:S01]  /*141a0*/  FMUL.FTZ R115, R112, R71 ;  /* 0x0000004770737220 */ /* 0x001fe20000410000 */
[----:B------:R-:W-:-:S02]  /*141b0*/  MOV R112, R88 ;  /* 0x0000005800707202 */ /* 0x000fc40000000f00 */
[----:B-1----:R-:W-:Y:S01]  /*141c0*/  FSETP.GTU.FTZ.AND P2, PT, R80, R89, PT ;  /* 0x000000595000720b */ /* 0x002fe20003f5c000 */
        /* <DEDUP_REMOVED lines=13> */
.L_x_28931:
        /* <DEDUP_REMOVED lines=13> */
.L_x_28933:
[----:B------:R-:W-:Y:S05]  /*14370*/  BSYNC.RECONVERGENT B2 ;  /* 0x0000000000027941 */ /* 0x000fea0003800200 */
.L_x_28932:
        /* <DEDUP_REMOVED lines=61> */
.L_x_28930:
[----:B------:R-:W-:Y:S05]  /*14750*/  BSYNC.RECONVERGENT B1 ;  /* 0x0000000000017941 */ /* 0x000fea0003800200 */
.L_x_28929:
        /* <DEDUP_REMOVED lines=22> */
.L_x_28936:
        /* <DEDUP_REMOVED lines=13> */
.L_x_28938:
[----:B------:R-:W-:Y:S05]  /*14990*/  BSYNC.RECONVERGENT B2 ;  /* 0x0000000000027941 */ /* 0x000fea0003800200 */
.L_x_28937:
        /* <DEDUP_REMOVED lines=61> */
.L_x_28935:
[----:B------:R-:W-:Y:S05]  /*14d70*/  BSYNC.RECONVERGENT B1 ;  /* 0x0000000000017941 */ /* 0x000fea0003800200 */
.L_x_28934:
        /* <DEDUP_REMOVED lines=22> */
.L_x_28941:
        /* <DEDUP_REMOVED lines=13> */
.L_x_28943:
[----:B------:R-:W-:Y:S05]  /*14fb0*/  BSYNC.RECONVERGENT B2 ;  /* 0x0000000000027941 */ /* 0x000fea0003800200 */
.L_x_28942:
        /* <DEDUP_REMOVED lines=61> */
.L_x_28940:
[----:B------:R-:W-:Y:S05]  /*15390*/  BSYNC.RECONVERGENT B1 ;  /* 0x0000000000017941 */ /* 0x000fea0003800200 */
.L_x_28939:
        /* <DEDUP_REMOVED lines=9> */
.L_x_28923:
[----:B------:R-:W0:Y:S01]  /*15430*/  LDC.64 R132, c[0x0][0x3a8] ;  /* 0x0000ea00ff847b82 */ /* 0x000e220000000a00 */
[----:B------:R-:W-:Y:S02]  /*15440*/  SEL R109, RZ, 0x1000000, !P5 ;  /* 0x01000000ff6d7807 */ /* 0x000fe40006800000 */
[----:B------:R-:W-:Y:S02]  /*15450*/  SEL R112, RZ, 0x10000, !P4 ;  /* 0x00010000ff707807 */ /* 0x000fe40006000000 */
[----:B------:R-:W-:Y:S02]  /*15460*/  SEL R89, RZ, 0x100, !P3 ;  /* 0x00000100ff597807 */ /* 0x000fe40005800000 */
[----:B------:R-:W-:Y:S01]  /*15470*/  SEL R71, RZ, 0x1, !P2 ;  /* 0x00000001ff477807 */ /* 0x000fe20005000000 */
[----:B------:R-:W1:Y:S01]  /*15480*/  LDC.64 R130, c[0x0][0x3b0] ;  /* 0x0000ec00ff827b82 */ /* 0x000e620000000a00 */
[----:B------:R-:W-:Y:S01]  /*15490*/  IADD3 R112, PT, PT, R89, R109, R112 ;  /* 0x0000006d59707210 */ /* 0x000fe20007ffe070 */
[----:B------:R-:W-:-:S03]  /*154a0*/  IMAD.MOV.U32 R89, RZ, RZ, R110 ;  /* 0x000000ffff597224 */ /* 0x000fc600078e006e */
[----:B------:R-:W-:Y:S01]  /*154b0*/  IADD3 R71, PT, PT, R112, R71, RZ ;  /* 0x0000004770477210 */ /* 0x000fe20007ffe0ff */
[----:B0-----:R-:W-:-:S05]  /*154c0*/  IMAD.WIDE.U32 R132, R69, 0x10, R132 ;  /* 0x0000001045847825 */ /* 0x001fca00078e0084 */
[----:B------:R0:W-:Y:S01]  /*154d0*/  STG.E.128 desc[UR6][R132.64], R28 ;  /* 0x0000001c84007986 */ /* 0x0001e2000c101d06 */
[C---:B-1----:R-:W-:Y:S01]  /*154e0*/  IMAD.WIDE.U32 R130, R69.reuse, 0x4, R130 ;  /* 0x0000000445827825 */ /* 0x042fe200078e0082 */
[----:B------:R-:W-:-:S04]  /*154f0*/  IADD3 R69, PT, PT, R69, 0x80, RZ ;  /* 0x0000008045457810 */ /* 0x000fc80007ffe0ff */
[----:B------:R0:W-:Y:S03]  /*15500*/  STG.E desc[UR6][R130.64], R71 ;  /* 0x0000004782007986 */ /* 0x0001e6000c101906 */
.L_x_28901:
[----:B------:R-:W-:Y:S05]  /*15510*/  BSYNC.RECONVERGENT B0 ;  /* 0x0000000000007941 */ /* 0x000fea0003800200 */
.L_x_28900:
        /* <DEDUP_REMOVED lines=29> */
.L_x_28949:
        /* <DEDUP_REMOVED lines=8> */
[----:B0---4-:R-:W-:Y:S02]  /*15770*/  @!P2 VIADD R71, R81, 0x1 ;  /* 0x000000015147a836 */ /* 0x011fe40000000000 */
[----:B------:R-:W-:Y:S01]  /*15780*/  @!P2 IMAD.MOV.U32 R67, RZ, RZ, RZ ;  /* 0x000000ffff43a224 */ /* 0x000fe200078e00ff */
[----:B------:R-:W-:-:S13]  /*15790*/  ISETP.NE.AND P3, PT, R73, RZ, !P2 ;  /* 0x000000ff4900720c */ /* 0x000fda0005765270 */
[----:B------:R-:W-:-:S04]  /*157a0*/  @P3 IADD3 R71, PT, PT, R81, RZ, RZ ;  /* 0x000000ff51473210 */ /* 0x000fc80007ffe0ff */
[----:B------:R-:W-:-:S07]  /*157b0*/  @!P2 MOV R81, R71 ;  /* 0x000000470051a202 */ /* 0x000fce0000000f00 */
.L_x_28951:
[----:B------:R-:W-:Y:S05]  /*157c0*/  BSYNC.RECONVERGENT B2 ;  /* 0x0000000000027941 */ /* 0x000fea0003800200 */
.L_x_28950:
[----:B------:R-:W-:Y:S01]  /*157d0*/  IMAD.WIDE.U32 R134, R73, -0x326172a9, RZ ;  /* 0xcd9e8d5749867825 */ /* 0x000fe200078e00ff */
[----:B------:R-:W-:-:S03]  /*157e0*/  LOP3.LUT R75, R81, R111, R65, 0x96, !PT ;  /* 0x0000006f514b7212 */ /* 0x000fc600078e9641 */
[----:B------:R-:W-:Y:S01]  /*157f0*/  HFMA2 R112, -RZ, RZ, 0, 0 ;  /* 0x00000000ff707431 */ /* 0x000fe200000001ff */
[----:B------:R-:W-:Y:S02]  /*15800*/  IADD3 R76, PT, PT, R65, -0x695add53, RZ ;  /* 0x96a522ad414c7810 */ /* 0x000fe40007ffe0ff */
[----:B0---4-:R-:W-:Y:S01]  /*15810*/  LOP3.LUT R71, R67, R135, R64, 0x96, !PT ;  /* 0x0000008743477212 */ /* 0x011fe200078e9640 */
        /* <DEDUP_REMOVED lines=48> */
[----:B------:R-:W-:-:S03]  /*15b20*/  LOP3.LUT R71, R71, R130, R135, 0x96, !PT ;  /* 0x0000008247477212 */ /* 0x000fc600078e9687 */
[----:B------:R-:W-:-:S04]  /*15b30*/  IMAD.WIDE.U32 R132, R75, -0x326172a9, RZ ;  /* 0xcd9e8d574b847825 */ /* 0x000fc800078e00ff */
[----:B------:R-:W-:-:S04]  /*15b40*/  IMAD.WIDE.U32 R130, R71, -0x2daee0ad, RZ ;  /* 0xd2511f5347827825 */ /* 0x000fc800078e00ff */
[----:B------:R-:W-:Y:S01]  /*15b50*/  VIADD R75, R64, 0x8ff34781 ;  /* 0x8ff34781404b7836 */ /* 0x000fe20000000000 */
[----:B------:R-:W-:Y:S01]  /*15b60*/  LOP3.LUT R76, R76, R110, R131, 0x96, !PT ;  /* 0x0000006e4c4c7212 */ /* 0x000fe200078e9683 */
[----:B------:R-:W-:Y:S01]  /*15b70*/  IMAD.MOV.U32 R88, RZ, RZ, R132 ;  /* 0x000000ffff587224 */ /* 0x000fe200078e0084 */
[----:B------:R-:W-:Y:S02]  /*15b80*/  MOV R110, R130 ;  /* 0x00000082006e7202 */ /* 0x000fe40000000f00 */
[----:B------:R-:W-:-:S07]  /*15b90*/  LOP3.LUT R75, R75, R134, R133, 0x96, !PT ;  /* 0x000000864b4b7212 */ /* 0x000fce00078e9685 */
.L_x_28948:
[----:B------:R-:W-:Y:S05]  /*15ba0*/  BSYNC.RECONVERGENT B1 ;  /* 0x0000000000017941 */ /* 0x000fea0003800200 */
.L_x_28947:
[----:B0---4-:R-:W0:Y:S01]  /*15bb0*/  LDC R71, c[0x0][0x408] ;  /* 0x00010200ff477b82 */ /* 0x011e220000000800 */
        /* <DEDUP_REMOVED lines=24> */
.L_x_28954:
        /* <DEDUP_REMOVED lines=13> */
.L_x_28956:
[----:B------:R-:W-:Y:S05]  /*15e10*/  BSYNC.RECONVERGENT B2 ;  /* 0x0000000000027941 */ /* 0x000fea0003800200 */
.L_x_28955:
        /* <DEDUP_REMOVED lines=61> */
.L_x_28953:
[----:B------:R-:W-:Y:S05]  /*161f0*/  BSYNC.RECONVERGENT B1 ;  /* 0x0000000000017941 */ /* 0x000fea0003800200 */
.L_x_28952:
        /* <DEDUP_REMOVED lines=22> */
.L_x_28959:
        /* <DEDUP_REMOVED lines=13> */
.L_x_28961:
[----:B------:R-:W-:Y:S05]  /*16430*/  BSYNC.RECONVERGENT B2 ;  /* 0x0000000000027941 */ /* 0x000fea0003800200 */
.L_x_28960:
        /* <DEDUP_REMOVED lines=61> */
.L_x_28958:
[----:B------:R-:W-:Y:S05]  /*16810*/  BSYNC.RECONVERGENT B1 ;  /* 0x0000000000017941 */ /* 0x000fea0003800200 */
.L_x_28957:
        /* <DEDUP_REMOVED lines=22> */
.L_x_28964:
        /* <DEDUP_REMOVED lines=13> */
.L_x_28966:
[----:B------:R-:W-:Y:S05]  /*16a50*/  BSYNC.RECONVERGENT B2 ;  /* 0x0000000000027941 */ /* 0x000fea0003800200 */
.L_x_28965:
        /* <DEDUP_REMOVED lines=61> */
.L_x_28963:
[----:B------:R-:W-:Y:S05]  /*16e30*/  BSYNC.RECONVERGENT B1 ;  /* 0x0000000000017941 */ /* 0x000fea0003800200 */
.L_x_28962:
        /* <DEDUP_REMOVED lines=10> */
.L_x_28946:
        /* <DEDUP_REMOVED lines=16> */
.L_x_28970:
        /* <DEDUP_REMOVED lines=13> */
.L_x_28972:
[----:B------:R-:W-:Y:S05]  /*170b0*/  BSYNC.RECONVERGENT B2 ;  /* 0x0000000000027941 */ /* 0x000fea0003800200 */
.L_x_28971:
        /* <DEDUP_REMOVED lines=61> */
.L_x_28969:
[----:B------:R-:W-:Y:S05]  /*17490*/  BSYNC.RECONVERGENT B1 ;  /* 0x0000000000017941 */ /* 0x000fea0003800200 */
.L_x_28968:
[----:B0---4-:R-:W0:Y:S01]  /*174a0*/  LDC R71, c[0x0][0x408] ;  /* 0x00010200ff477b82 */ /* 0x011e220000000800 */
        /* <DEDUP_REMOVED lines=10> */
[----:B-1----:R-:W-:Y:S02]  /*17550*/  FSETP.GTU.FTZ.AND P2, PT, R80, R89, PT ;  /* 0x000000595000720b */ /* 0x002fe40003f5c000 */
[----:B------:R-:W-:Y:S02]  /*17560*/  MOV R80, 0x2 ;  /* 0x0000000200507802 */ /* 0x000fe40000000f00 */
        /* <DEDUP_REMOVED lines=12> */
.L_x_28975:
        /* <DEDUP_REMOVED lines=13> */
.L_x_28977:
[----:B------:R-:W-:Y:S05]  /*17700*/  BSYNC.RECONVERGENT B2 ;  /* 0x0000000000027941 */ /* 0x000fea0003800200 */
.L_x_28976:
        /* <DEDUP_REMOVED lines=61> */
.L_x_28974:
[----:B------:R-:W-:Y:S05]  /*17ae0*/  BSYNC.RECONVERGENT B1 ;  /* 0x0000000000017941 */ /* 0x000fea0003800200 */
.L_x_28973:
        /* <DEDUP_REMOVED lines=22> */
.L_x_28980:
        /* <DEDUP_REMOVED lines=13> */
.L_x_28982:
[----:B------:R-:W-:Y:S05]  /*17d20*/  BSYNC.RECONVERGENT B2 ;  /* 0x0000000000027941 */ /* 0x000fea0003800200 */
.L_x_28981:
        /* <DEDUP_REMOVED lines=61> */
.L_x_28979:
[----:B------:R-:W-:Y:S05]  /*18100*/  BSYNC.RECONVERGENT B1 ;  /* 0x0000000000017941 */ /* 0x000fea0003800200 */
.L_x_28978:
        /* <DEDUP_REMOVED lines=22> */
.L_x_28985:
        /* <DEDUP_REMOVED lines=13> */
.L_x_28987:
[----:B------:R-:W-:Y:S05]  /*18340*/  BSYNC.RECONVERGENT B2 ;  /* 0x0000000000027941 */ /* 0x000fea0003800200 */
.L_x_28986:
        /* <DEDUP_REMOVED lines=61> */
.L_x_28984:
[----:B------:R-:W-:Y:S05]  /*18720*/  BSYNC.RECONVERGENT B1 ;  /* 0x0000000000017941 */ /* 0x000fea0003800200 */
.L_x_28983:
        /* <DEDUP_REMOVED lines=9> */
.L_x_28967:
[----:B------:R-:W0:Y:S01]  /*187c0*/  LDC.64 R132, c[0x0][0x3a8] ;  /* 0x0000ea00ff847b82 */ /* 0x000e220000000a00 */
[----:B------:R-:W-:Y:S02]  /*187d0*/  SEL R111, RZ, 0x1000000, !P5 ;  /* 0x01000000ff6f7807 */ /* 0x000fe40006800000 */
[----:B------:R-:W-:Y:S02]  /*187e0*/  SEL R112, RZ, 0x10000, !P4 ;  /* 0x00010000ff707807 */ /* 0x000fe40006000000 */
[----:B------:R-:W-:Y:S02]  /*187f0*/  SEL R89, RZ, 0x100, !P3 ;  /* 0x00000100ff597807 */ /* 0x000fe40005800000 */
[----:B------:R-:W-:Y:S01]  /*18800*/  SEL R71, RZ, 0x1, !P2 ;  /* 0x00000001ff477807 */ /* 0x000fe20005000000 */
[----:B------:R-:W1:Y:S01]  /*18810*/  LDC.64 R130, c[0x0][0x3b0] ;  /* 0x0000ec00ff827b82 */ /* 0x000e620000000a00 */
[----:B------:R-:W-:Y:S02]  /*18820*/  IADD3 R112, PT, PT, R89, R111, R112 ;  /* 0x0000006f59707210 */ /* 0x000fe40007ffe070 */
[----:B------:R-:W-:-:S03]  /*18830*/  MOV R89, R110 ;  /* 0x0000006e00597202 */ /* 0x000fc60000000f00 */
[----:B------:R-:W-:Y:S02]  /*18840*/  IMAD.IADD R71, R112, 0x1, R71 ;  /* 0x0000000170477824 */ /* 0x000fe400078e0247 */
[----:B0-----:R-:W-:-:S05]  /*18850*/  IMAD.WIDE.U32 R132, R69, 0x10, R132 ;  /* 0x0000001045847825 */ /* 0x001fca00078e0084 */
[----:B------:R0:W-:Y:S01]  /*18860*/  STG.E.128 desc[UR6][R132.64], R32 ;  /* 0x0000002084007986 */ /* 0x0001e2000c101d06 */
[----:B-1----:R-:W-:-:S04]  /*18870*/  IMAD.WIDE.U32 R130, R69, 0x4, R130 ;  /* 0x0000000445827825 */ /* 0x002fc800078e0082 */
[----:B------:R-:W-:Y:S01]  /*18880*/  VIADD R69, R69, 0x80 ;  /* 0x0000008045457836 */ /* 0x000fe20000000000 */
[----:B------:R0:W-:Y:S06]  /*18890*/  STG.E desc[UR6][R130.64], R71 ;  /* 0x0000004782007986 */ /* 0x0001ec000c101906 */
.L_x_28945:
[----:B------:R-:W-:Y:S05]  /*188a0*/  BSYNC.RECONVERGENT B0 ;  /* 0x0000000000007941 */ /* 0x000fea0003800200 */
.L_x_28944:
[----:B------:R-:W-:Y:S01]  /*188b0*/  ISETP.GE.U32.AND P2, PT, R66, 0x400, PT ;  /* 0x000004004200780c */ /* 0x000fe20003f46070 */
[----:B------:R-:W-:Y:S03]  /*188c0*/  BSSY.RECONVERGENT B0, `(.L_x_28988) ;  /* 0x0000337000007945 */ /* 0x000fe60003800200 */
[----:B--23--:R-:W-:-:S09]  /*188d0*/  P2R R110, PR, RZ, 0x4 ;  /* 0x00000004ff6e7803 */ /* 0x00cfd20000000000 */
[----:B------:R-:W-:Y:S05]  /*188e0*/  @!P2 BRA `(.L_x_28989) ;  /* 0x0000003000d0a947 */ /* 0x000fea0003800000 */
[----:B------:R-:W-:Y:S01]  /*188f0*/  ISETP.NE.U32.AND P2, PT, RZ, UR8, PT ;  /* 0x00000008ff007c0c */ /* 0x000fe2000bf45070 */
[----:B------:R-:W1:Y:S03]  /*18900*/  LDC.64 R36, c[0x0][0x390] ;  /* 0x0000e400ff247b82 */ /* 0x000e660000000a00 */
[----:B------:R-:W-:-:S13]  /*18910*/  ISETP.NE.AND.EX P2, PT, RZ, UR9, PT, P2 ;  /* 0x00000009ff007c0c */ /* 0x000fda000bf45320 */
[----:B0---4-:R-:W0:Y:S01]  /*18920*/  @P2 LDC.64 R130, c[0x0][0x3a0] ;  /* 0x0000e800ff822b82 */ /* 0x011e220000000a00 */
[----:B-1----:R-:W-:-:S06]  /*18930*/  IMAD.WIDE.U32 R36, R69, 0x10, R36 ;  /* 0x0000001045247825 */ /* 0x002fcc00078e0024 */
[----:B------:R-:W5:Y:S01]  /*18940*/  LDG.E.128 R36, desc[UR6][R36.64] ;  /* 0x0000000624247981 */ /* 0x000f62000c1e1d00 */
[----:B0-----:R-:W-:-:S05]  /*18950*/  @P2 IMAD.WIDE.U32 R130, R69, 0x10, R130 ;  /* 0x0000001045822825 */ /* 0x001fca00078e0082 */
        /* <DEDUP_REMOVED lines=18> */
.L_x_28993:
        /* <DEDUP_REMOVED lines=13> */
.L_x_28995:
[----:B------:R-:W-:Y:S05]  /*18b50*/  BSYNC.RECONVERGENT B2 ;  /* 0x0000000000027941 */ /* 0x000fea0003800200 */
.L_x_28994:
        /* <DEDUP_REMOVED lines=59> */
[----:B------:R-:W-:Y:S01]  /*18f10*/  IMAD.MOV.U32 R112, RZ, RZ, R132 ;  /* 0x000000ffff707224 */ /* 0x000fe200078e0084 */
[----:B------:R-:W-:-:S07]  /*18f20*/  LOP3.LUT R76, R76, R130, R133, 0x96, !PT ;  /* 0x000000824c4c7212 */ /* 0x000fce00078e9685 */
.L_x_28992:
[----:B------:R-:W-:Y:S05]  /*18f30*/  BSYNC.RECONVERGENT B1 ;  /* 0x0000000000017941 */ /* 0x000fea0003800200 */
.L_x_28991:
[----:B------:R-:W1:Y:S01]  /*18f40*/  LDC R71, c[0x0][0x408] ;  /* 0x00010200ff477b82 */ /* 0x000e620000000800 */
[----:B0-----:R-:W-:Y:S01]  /*18f50*/  I2FP.F32.U32 R130, R111 ;  /* 0x0000006f00827245 */ /* 0x001fe20000201000 */
[----:B------:R-:W-:Y:S02]  /*18f60*/  HFMA2 R111, -RZ, RZ, 0.1171875, 0 ;  /* 0x2f800000ff6f7431 */ /* 0x000fe400000001ff */
[----:B-----5:R-:W-:Y:S01]  /*18f70*/  FMUL.FTZ R80, R36, R68 ;  /* 0x0000004424507220 */ /* 0x020fe20000410000 */
[----:B------:R-:W-:Y:S01]  /*18f80*/  ISETP.NE.AND P3, PT, R115, 0x1, PT ;  /* 0x000000017300780c */ /* 0x000fe20003f65270 */
[----:B------:R-:W-:Y:S01]  /*18f90*/  HADD2.F32 R129, -RZ, R114.H0_H0 ;  /* 0x20000072ff817230 */ /* 0x000fe20000004100 */
[----:B------:R-:W-:Y:S01]  /*18fa0*/  BSSY.RECONVERGENT B1, `(.L_x_28996) ;  /* 0x000005e000017945 */ /* 0x000fe20003800200 */
[----:B------:R-:W-:Y:S01]  /*18fb0*/  FFMA.FTZ R36, R130, R111, 1.1641532182693481445e-10 ;  /* 0x2f00000082247423 */ /* 0x000fe2000001006f */
[----:B------:R-:W0:Y:S01]  /*18fc0*/  LDC R89, c[0x0][0x404] ;  /* 0x00010100ff597b82 */ /* 0x000e220000000800 */
[----:B------:R-:W-:Y:S01]  /*18fd0*/  MOV R117, R88 ;  /* 0x0000005800757202 */ /* 0x000fe20000000f00 */
[----:B-1----:R-:W-:Y:S01]  /*18fe0*/  FMUL.FTZ R131, R80, R71 ;  /* 0x0000004750837220 */ /* 0x002fe20000410000 */
[----:B------:R-:W-:Y:S01]  /*18ff0*/  IMAD.MOV.U32 R80, RZ, RZ, 0x2 ;  /* 0x00000002ff507424 */ /* 0x000fe200078e00ff */
[----:B0-----:R-:W-:-:S04]  /*19000*/  FSETP.GTU.FTZ.AND P2, PT, R36, R89, PT ;  /* 0x000000592400720b */ /* 0x001fc80003f5c000 */
        /* <DEDUP_REMOVED lines=12> */
.L_x_28998:
        /* <DEDUP_REMOVED lines=13> */
.L_x_29000:
[----:B------:R-:W-:Y:S05]  /*191a0*/  BSYNC.RECONVERGENT B2 ;  /* 0x0000000000027941 */ /* 0x000fea0003800200 */
.L_x_28999:
        /* <DEDUP_REMOVED lines=61> */
.L_x_28997:
[----:B------:R-:W-:Y:S05]  /*19580*/  BSYNC.RECONVERGENT B1 ;  /* 0x0000000000017941 */ /* 0x000fea0003800200 */
.L_x_28996:
[----:B------:R-:W-:Y:S01]  /*19590*/  I2FP.F32.U32 R134, R117 ;  /* 0x0000007500867245 */ /* 0x000fe20000201000 */
[----:B------:R-:W-:Y:S01]  /*195a0*/  FMUL.FTZ R132, R37, R68 ;  /* 0x0000004425847220 */ /* 0x000fe20000410000 */
[----:B------:R-:W-:Y:S01]  /*195b0*/  ISETP.NE.AND P4, PT, R80, 0x1, PT ;  /* 0x000000015000780c */ /* 0x000fe20003f85270 */
[----:B------:R-:W-:Y:S01]  /*195c0*/  HADD2.F32 R130, -RZ, R116.H0_H0 ;  /* 0x20000074ff827230 */ /* 0x000fe20000004100 */
        /* <DEDUP_REMOVED lines=18> */
.L_x_29003:
        /* <DEDUP_REMOVED lines=13> */
.L_x_29005:
[----:B------:R-:W-:Y:S05]  /*197c0*/  BSYNC.RECONVERGENT B2 ;  /* 0x0000000000027941 */ /* 0x000fea0003800200 */
.L_x_29004:
        /* <DEDUP_REMOVED lines=61> */
.L_x_29002:
[----:B------:R-:W-:Y:S05]  /*19ba0*/  BSYNC.RECONVERGENT B1 ;  /* 0x0000000000017941 */ /* 0x000fea0003800200 */
.L_x_29001:
        /* <DEDUP_REMOVED lines=22> */
.L_x_29008:
        /* <DEDUP_REMOVED lines=13> */
.L_x_29010:
[----:B------:R-:W-:Y:S05]  /*19de0*/  BSYNC.RECONVERGENT B2 ;  /* 0x0000000000027941 */ /* 0x000fea0003800200 */
.L_x_29009:
        /* <DEDUP_REMOVED lines=61> */
.L_x_29007:
[----:B------:R-:W-:Y:S05]  /*1a1c0*/  BSYNC.RECONVERGENT B1 ;  /* 0x0000000000017941 */ /* 0x000fea0003800200 */
.L_x_29006:
        /* <DEDUP_REMOVED lines=10> */
.L_x_28990:
        /* <DEDUP_REMOVED lines=16> */
.L_x_29014:
        /* <DEDUP_REMOVED lines=13> */
.L_x_29016:
[----:B------:R-:W-:Y:S05]  /*1a440*/  BSYNC.RECONVERGENT B2 ;  /* 0x0000000000027941 */ /* 0x000fea0003800200 */
.L_x_29015:
        /* <DEDUP_REMOVED lines=61> */
.L_x_29013:
[----:B------:R-:W-:Y:S05]  /*1a820*/  BSYNC.RECONVERGENT B1 ;  /* 0x0000000000017941 */ /* 0x000fea0003800200 */
.L_x_29012:
[----:B------:R-:W1:Y:S01]  /*1a830*/  LDC R71, c[0x0][0x408] ;  /* 0x00010200ff477b82 */ /* 0x000e620000000800 */
[----:B------:R-:W-:Y:S01]  /*1a840*/  I2FP.F32.U32 R80, R111 ;  /* 0x0000006f00507245 */ /* 0x000fe20000201000 */
[----:B------:R-:W-:Y:S01]  /*1a850*/  HFMA2 R111, -RZ, RZ, 0.1171875, 0 ;  /* 0x2f800000ff6f7431 */ /* 0x000fe200000001ff */
[----:B------:R-:W-:Y:S01]  /*1a860*/  ISETP.NE.AND P3, PT, R115, 0x1, PT ;  /* 0x000000017300780c */ /* 0x000fe20003f65270 */
[----:B0----5:R-:W-:Y:S01]  /*1a870*/  FMUL.FTZ R130, R36, R68 ;  /* 0x0000004424827220 */ /* 0x021fe20000410000 */
[----:B------:R-:W-:Y:S01]  /*1a880*/  HADD2.F32 R36, -RZ, R114.H0_H0 ;  /* 0x20000072ff247230 */ /* 0x000fe20000004100 */
[----:B------:R-:W-:Y:S01]  /*1a890*/  BSSY.RECONVERGENT B1, `(.L_x_29017) ;  /* 0x000005e000017945 */ /* 0x000fe20003800200 */
[----:B------:R-:W-:Y:S01]  /*1a8a0*/  FFMA.FTZ R80, R80, R111, 1.1641532182693481445e-10 ;  /* 0x2f00000050507423 */ /* 0x000fe2000001006f */
[----:B------:R-:W0:Y:S01]  /*1a8b0*/  LDC R89, c[0x0][0x404] ;  /* 0x00010100ff597b82 */ /* 0x000e220000000800 */
[----:B------:R-:W-:Y:S01]  /*1a8c0*/  MOV R117, R88 ;  /* 0x0000005800757202 */ /* 0x000fe20000000f00 */
[----:B-1----:R-:W-:-:S02]  /*1a8d0*/  FMUL.FTZ R129, R130, R71 ;  /* 0x0000004782817220 */ /* 0x002fc40000410000 */
[----:B0-----:R-:W-:Y:S01]  /*1a8e0*/  FSETP.GTU.FTZ.AND P2, PT, R80, R89, PT ;  /* 0x000000595000720b */ /* 0x001fe20003f5c000 */
        /* <DEDUP_REMOVED lines=13> */
.L_x_29019:
        /* <DEDUP_REMOVED lines=13> */
.L_x_29021:
[----:B------:R-:W-:Y:S05]  /*1aa90*/  BSYNC.RECONVERGENT B2 ;  /* 0x0000000000027941 */ /* 0x000fea0003800200 */
.L_x_29020:
        /* <DEDUP_REMOVED lines=61> */
.L_x_29018:
[----:B------:R-:W-:Y:S05]  /*1ae70*/  BSYNC.RECONVERGENT B1 ;  /* 0x0000000000017941 */ /* 0x000fea0003800200 */
.L_x_29017:
        /* <DEDUP_REMOVED lines=22> */
.L_x_29024:
        /* <DEDUP_REMOVED lines=13> */
.L_x_29026:
[----:B------:R-:W-:Y:S05]  /*1b0b0*/  BSYNC.RECONVERGENT B2 ;  /* 0x0000000000027941 */ /* 0x000fea0003800200 */
.L_x_29025:
        /* <DEDUP_REMOVED lines=61> */
.L_x_29023:
[----:B------:R-:W-:Y:S05]  /*1b490*/  BSYNC.RECONVERGENT B1 ;  /* 0x0000000000017941 */ /* 0x000fea0003800200 */
.L_x_29022:
        /* <DEDUP_REMOVED lines=22> */
.L_x_29029:
        /* <DEDUP_REMOVED lines=13> */
.L_x_29031:
[----:B------:R-:W-:Y:S05]  /*1b6d0*/  BSYNC.RECONVERGENT B2 ;  /* 0x0000000000027941 */ /* 0x000fea0003800200 */
.L_x_29030:
        /* <DEDUP_REMOVED lines=61> */
.L_x_29028:
[----:B------:R-:W-:Y:S05]  /*1bab0*/  BSYNC.RECONVERGENT B1 ;  /* 0x0000000000017941 */ /* 0x000fea0003800200 */
.L_x_29027:
        /* <DEDUP_REMOVED lines=9> */
.L_x_29011:
        /* <DEDUP_REMOVED lines=14> */
.L_x_28989:
[----:B------:R-:W-:Y:S05]  /*1bc30*/  BSYNC.RECONVERGENT B0 ;  /* 0x0000000000007941 */ /* 0x000fea0003800200 */
.L_x_28988:
[----:B------:R-:W-:Y:S01]  /*1bc40*/  ISETP.GE.U32.AND P2, PT, R66, 0x480, PT ;  /* 0x000004804200780c */ /* 0x000fe20003f46070 */
[----:B------:R-:W-:Y:S03]  /*1bc50*/  BSSY.RECONVERGENT B0, `(.L_x_29032) ;  /* 0x0000337000007945 */ /* 0x000fe60003800200 */
[----:B------:R-:W-:-:S09]  /*1bc60*/  P2R R111, PR, RZ, 0x4 ;  /* 0x00000004ff6f7803 */ /* 0x000fd20000000000 */
        /* <DEDUP_REMOVED lines=26> */
.L_x_29037:
        /* <DEDUP_REMOVED lines=13> */
.L_x_29039:
[----:B------:R-:W-:Y:S05]  /*1bee0*/  BSYNC.RECONVERGENT B2 ;  /* 0x0000000000027941 */ /* 0x000fea0003800200 */
.L_x_29038:
[----:B------:R-:W-:Y:S01]  /*1bef0*/  IMAD.WIDE.U32 R136, R73, -0x326172a9, RZ ;  /* 0xcd9e8d5749887825 */ /* 0x000fe200078e00ff */
[----:B------:R-:W-:-:S03]  /*1bf00*/  LOP3.LUT R75, R81, R131, R65, 0x96, !PT ;  /* 0x00000083514b7212 */ /* 0x000fc600078e9641 */
[----:B------:R-:W-:Y:S01]  /*1bf10*/  HFMA2 R117, -RZ, RZ, 0, 0 ;  /* 0x00000000ff757431 */ /* 0x000fe200000001ff */
[----:B------:R-:W-:Y:S01]  /*1bf20*/  IADD3 R76, PT, PT, R65, -0x695add53, RZ ;  /* 0x96a522ad414c7810 */ /* 0x000fe20007ffe0ff */
[----:B------:R-:W-:Y:S01]  /*1bf30*/  IMAD.MOV.U32 R115, RZ, RZ, R89 ;  /* 0x000000ffff737224 */ /* 0x000fe200078e0059 */
[----:B--2---:R-:W-:Y:S01]  /*1bf40*/  LOP3.LUT R71, R67, R137, R64, 0x96, !PT ;  /* 0x0000008943477212 */ /* 0x004fe200078e9640 */
        /* <DEDUP_REMOVED lines=55> */
.L_x_29036:
[----:B------:R-:W-:Y:S05]  /*1c2c0*/  BSYNC.RECONVERGENT B1 ;  /* 0x0000000000017941 */ /* 0x000fea0003800200 */
.L_x_29035:
[----:B--2---:R-:W1:Y:S01]  /*1c2d0*/  LDC R71, c[0x0][0x408] ;  /* 0x00010200ff477b82 */ /* 0x004e620000000800 */
[----:B0-----:R-:W-:Y:S01]  /*1c2e0*/  I2FP.F32.U32 R130, R115 ;  /* 0x0000007300827245 */ /* 0x001fe20000201000 */
[----:B------:R-:W-:Y:S02]  /*1c2f0*/  IMAD.MOV.U32 R115, RZ, RZ, 0x2f800000 ;  /* 0x2f800000ff737424 */ /* 0x000fe400078e00ff */
[----:B-----5:R-:W-:Y:S01]  /*1c300*/  FMUL.FTZ R80, R40, R68 ;  /* 0x0000004428507220 */ /* 0x020fe20000410000 */
[----:B------:R-:W-:Y:S01]  /*1c310*/  ISETP.NE.AND P3, PT, R117, 0x1, PT ;  /* 0x000000017500780c */ /* 0x000fe20003f65270 */
[----:B------:R-:W-:Y:S02]  /*1c320*/  HADD2.F32 R131, -RZ, R118.H0_H0 ;  /* 0x20000076ff837230 */ /* 0x000fe40000004100 */
[----:B------:R-:W-:Y:S01]  /*1c330*/  FFMA.FTZ R40, R130, R115, 1.1641532182693481445e-10 ;  /* 0x2f00000082287423 */ /* 0x000fe20000010073 */
[----:B------:R-:W-:Y:S01]  /*1c340*/  BSSY.RECONVERGENT B1, `(.L_x_29040) ;  /* 0x000005d000017945 */ /* 0x000fe20003800200 */
[----:B------:R-:W0:Y:S01]  /*1c350*/  LDC R89, c[0x0][0x404] ;  /* 0x00010100ff597b82 */ /* 0x000e220000000800 */
[----:B------:R-:W-:-:S02]  /*1c360*/  IMAD.MOV.U32 R129, RZ, RZ, R88 ;  /* 0x000000ffff817224 */ /* 0x000fc400078e0058 */
[----:B-1----:R-:W-:Y:S01]  /*1c370*/  FMUL.FTZ R133, R80, R71 ;  /* 0x0000004750857220 */ /* 0x002fe20000410000 */
[----:B------:R-:W-:Y:S02]  /*1c380*/  MOV R80, 0x2 ;  /* 0x0000000200507802 */ /* 0x000fe40000000f00 */
        /* <DEDUP_REMOVED lines=13> */
.L_x_29042:
        /* <DEDUP_REMOVED lines=13> */
.L_x_29044:
[----:B------:R-:W-:Y:S05]  /*1c530*/  BSYNC.RECONVERGENT B2 ;  /* 0x0000000000027941 */ /* 0x000fea0003800200 */
.L_x_29043:
        /* <DEDUP_REMOVED lines=61> */
.L_x_29041:
[----:B------:R-:W-:Y:S05]  /*1c910*/  BSYNC.RECONVERGENT B1 ;  /* 0x0000000000017941 */ /* 0x000fea0003800200 */
.L_x_29040:
[----:B------:R-:W-:Y:S01]  /*1c920*/  I2FP.F32.U32 R134, R129 ;  /* 0x0000008100867245 */ /* 0x000fe20000201000 */
[----:B------:R-:W-:Y:S01]  /*1c930*/  FMUL.FTZ R132, R41, R68 ;  /* 0x0000004429847220 */ /* 0x000fe20000410000 */
[----:B------:R-:W-:Y:S01]  /*1c940*/  ISETP.NE.AND P4, PT, R80, 0x1, PT ;  /* 0x000000015000780c */ /* 0x000fe20003f85270 */
[----:B------:R-:W-:Y:S01]  /*1c950*/  HADD2.F32 R130, -RZ, R119.H0_H0 ;  /* 0x20000077ff827230 */ /* 0x000fe20000004100 */
        /* <DEDUP_REMOVED lines=18> */
.L_x_29047:
        /* <DEDUP_REMOVED lines=13> */
.L_x_29049:
[----:B------:R-:W-:Y:S05]  /*1cb50*/  BSYNC.RECONVERGENT B2 ;  /* 0x0000000000027941 */ /* 0x000fea0003800200 */
.L_x_29048:
        /* <DEDUP_REMOVED lines=61> */
.L_x_29046:
[----:B------:R-:W-:Y:S05]  /*1cf30*/  BSYNC.RECONVERGENT B1 ;  /* 0x0000000000017941 */ /* 0x000fea0003800200 */
.L_x_29045:
        /* <DEDUP_REMOVED lines=22> */
.L_x_29052:
        /* <DEDUP_REMOVED lines=13> */
.L_x_29054:
[----:B------:R-:W-:Y:S05]  /*1d170*/  BSYNC.RECONVERGENT B2 ;  /* 0x0000000000027941 */ /* 0x000fea0003800200 */
.L_x_29053:
        /* <DEDUP_REMOVED lines=61> */
.L_x_29051:
[----:B------:R-:W-:Y:S05]  /*1d550*/  BSYNC.RECONVERGENT B1 ;  /* 0x0000000000017941 */ /* 0x000fea0003800200 */
.L_x_29050:
        /* <DEDUP_REMOVED lines=10> */
.L_x_29034:
        /* <DEDUP_REMOVED lines=16> */
.L_x_29058:
        /* <DEDUP_REMOVED lines=13> */
.L_x_29060:
[----:B------:R-:W-:Y:S05]  /*1d7d0*/  BSYNC.RECONVERGENT B2 ;  /* 0x0000000000027941 */ /* 0x000fea0003800200 */
.L_x_29059:
        /* <DEDUP_REMOVED lines=61> */
.L_x_29057:
[----:B------:R-:W-:Y:S05]  /*1dbb0*/  BSYNC.RECONVERGENT B1 ;  /* 0x0000000000017941 */ /* 0x000fea0003800200 */
.L_x_29056:
[----:B--2---:R-:W1:Y:S01]  /*1dbc0*/  LDC R71, c[0x0][0x408] ;  /* 0x00010200ff477b82 */ /* 0x004e620000000800 */
[----:B------:R-:W-:Y:S01]  /*1dbd0*/  I2FP.F32.U32 R80, R115 ;  /* 0x0000007300507245 */ /* 0x000fe20000201000 */
[----:B------:R-:W-:Y:S01]  /*1dbe0*/  IMAD.MOV.U32 R115, RZ, RZ, 0x2f800000 ;  /* 0x2f800000ff737424 */ /* 0x000fe200078e00ff */
[----:B------:R-:W-:Y:S01]  /*1dbf0*/  ISETP.NE.AND P3, PT, R117, 0x1, PT ;  /* 0x000000017500780c */ /* 0x000fe20003f65270 */
[----:B0----5:R-:W-:Y:S01]  /*1dc00*/  FMUL.FTZ R130, R40, R68 ;  /* 0x0000004428827220 */ /* 0x021fe20000410000 */
[----:B------:R-:W-:Y:S02]  /*1dc10*/  HADD2.F32 R40, -RZ, R118.H0_H0 ;  /* 0x20000076ff287230 */ /* 0x000fe40000004100 */
[----:B------:R-:W-:Y:S01]  /*1dc20*/  FFMA.FTZ R80, R80, R115, 1.1641532182693481445e-10 ;  /* 0x2f00000050507423 */ /* 0x000fe20000010073 */
[----:B------:R-:W-:Y:S01]  /*1dc30*/  BSSY.RECONVERGENT B1, `(.L_x_29061) ;  /* 0x000005d000017945 */ /* 0x000fe20003800200 */
[----:B------:R-:W0:Y:S01]  /*1dc40*/  LDC R89, c[0x0][0x404] ;  /* 0x00010100ff597b82 */ /* 0x000e220000000800 */
[----:B------:R-:W-:-:S02]  /*1dc50*/  IMAD.MOV.U32 R129, RZ, RZ, R88 ;  /* 0x000000ffff817224 */ /* 0x000fc400078e0058 */
[----:B-1----:R-:W-:Y:S01]  /*1dc60*/  FMUL.FTZ R131, R130, R71 ;  /* 0x0000004782837220 */ /* 0x002fe20000410000 */
[----:B0-----:R-:W-:Y:S02]  /*1dc70*/  FSETP.GTU.FTZ.AND P2, PT, R80, R89, PT ;  /* 0x000000595000720b */ /* 0x001fe40003f5c000 */
        /* <DEDUP_REMOVED lines=13> */
.L_x_29063:
        /* <DEDUP_REMOVED lines=13> */
.L_x_29065:
[----:B------:R-:W-:Y:S05]  /*1de20*/  BSYNC.RECONVERGENT B2 ;  /* 0x0000000000027941 */ /* 0x000fea0003800200 */
.L_x_29064:
        /* <DEDUP_REMOVED lines=61> */
.L_x_29062:
[----:B------:R-:W-:Y:S05]  /*1e200*/  BSYNC.RECONVERGENT B1 ;  /* 0x0000000000017941 */ /* 0x000fea0003800200 */
.L_x_29061:
        /* <DEDUP_REMOVED lines=22> */
.L_x_29068:
        /* <DEDUP_REMOVED lines=13> */
.L_x_29070:
[----:B------:R-:W-:Y:S05]  /*1e440*/  BSYNC.RECONVERGENT B2 ;  /* 0x0000000000027941 */ /* 0x000fea0003800200 */
.L_x_29069:
        /* <DEDUP_REMOVED lines=61> */
.L_x_29067:
[----:B------:R-:W-:Y:S05]  /*1e820*/  BSYNC.RECONVERGENT B1 ;  /* 0x0000000000017941 */ /* 0x000fea0003800200 */
.L_x_29066:
        /* <DEDUP_REMOVED lines=22> */
.L_x_29073:
        /* <DEDUP_REMOVED lines=13> */
.L_x_29075:
[----:B------:R-:W-:Y:S05]  /*1ea60*/  BSYNC.RECONVERGENT B2 ;  /* 0x0000000000027941 */ /* 0x000fea0003800200 */
.L_x_29074:
        /* <DEDUP_REMOVED lines=61> */
.L_x_29072:
[----:B------:R-:W-:Y:S05]  /*1ee40*/  BSYNC.RECONVERGENT B1 ;  /* 0x0000000000017941 */ /* 0x000fea0003800200 */
.L_x_29071:
        /* <DEDUP_REMOVED lines=9> */
.L_x_29055:
        /* <DEDUP_REMOVED lines=14> */
.L_x_29033:
[----:B------:R-:W-:Y:S05]  /*1efc0*/  BSYNC.RECONVERGENT B0 ;  /* 0x0000000000007941 */ /* 0x000fea0003800200 */
.L_x_29032:
        /* <DEDUP_REMOVED lines=29> */
.L_x_29081:
        /* <DEDUP_REMOVED lines=13> */
.L_x_29083:
[----:B------:R-:W-:Y:S05]  /*1f270*/  BSYNC.RECONVERGENT B2 ;  /* 0x0000000000027941 */ /* 0x000fea0003800200 */
.L_x_29082:
        /* <DEDUP_REMOVED lines=58> */
[----:B------:R-:W-:-:S05]  /*1f620*/  IMAD.WIDE.U32 R132, R71, -0x2daee0ad, RZ ;  /* 0xd2511f5347847825 */ /* 0x000fca00078e00ff */
[----:B------:R-:W-:Y:S01]  /*1f630*/  LOP3.LUT R76, R76, R130, R133, 0x96, !PT ;  /* 0x000000824c4c7212 */ /* 0x000fe200078e9685 */
[----:B------:R-:W-:-:S07]  /*1f640*/  IMAD.MOV.U32 R130, RZ, RZ, R132 ;  /* 0x000000ffff827224 */ /* 0x000fce00078e0084 */
.L_x_29080:
[----:B------:R-:W-:Y:S05]  /*1f650*/  BSYNC.RECONVERGENT B1 ;  /* 0x0000000000017941 */ /* 0x000fea0003800200 */
.L_x_29079:
[----:B--23--:R-:W0:Y:S01]  /*1f660*/  LDC R71, c[0x0][0x408] ;  /* 0x00010200ff477b82 */ /* 0x00ce220000000800 */
        /* <DEDUP_REMOVED lines=24> */
.L_x_29086:
        /* <DEDUP_REMOVED lines=13> */
.L_x_29088:
[----:B------:R-:W-:Y:S05]  /*1f8c0*/  BSYNC.RECONVERGENT B2 ;  /* 0x0000000000027941 */ /* 0x000fea0003800200 */
.L_x_29087:
        /* <DEDUP_REMOVED lines=61> */
.L_x_29085:
[----:B------:R-:W-:Y:S05]  /*1fca0*/  BSYNC.RECONVERGENT B1 ;  /* 0x0000000000017941 */ /* 0x000fea0003800200 */
.L_x_29084:
        /* <DEDUP_REMOVED lines=22> */
.L_x_29091:
        /* <DEDUP_REMOVED lines=13> */
.L_x_29093:
[----:B------:R-:W-:Y:S05]  /*1fee0*/  BSYNC.RECONVERGENT B2 ;  /* 0x0000000000027941 */ /* 0x000fea0003800200 */
.L_x_29092:
        /* <DEDUP_REMOVED lines=61> */
.L_x_29090:
[----:B------:R-:W-:Y:S05]  /*202c0*/  BSYNC.RECONVERGENT B1 ;  /* 0x0000000000017941 */ /* 0x000fea0003800200 */
.L_x_29089:
        /* <DEDUP_REMOVED lines=22> */
.L_x_29096:
        /* <DEDUP_REMOVED lines=13> */
.L_x_29098:
[----:B------:R-:W-:Y:S05]  /*20500*/  BSYNC.RECONVERGENT B2 ;  /* 0x0000000000027941 */ /* 0x000fea0003800200 */
.L_x_29097:
        /* <DEDUP_REMOVED lines=61> */
.L_x_29095:
[----:B------:R-:W-:Y:S05]  /*208e0*/  BSYNC.RECONVERGENT B1 ;  /* 0x0000000000017941 */ /* 0x000fea0003800200 */
.L_x_29094:
[----:B------:R-:W-:Y:S01]  /*208f0*/  I2FP.F32.U32 R132, R129 ;  /* 0x0000008100847245 */ /* 0x000fe20000201000 */
[----:B------:R-:W-:-:S04]  /*20900*/  FMUL.FTZ R68, R47, R68 ;  /* 0x000000442f447220 */ /* 0x000fc80000410000 */
[----:B------:R-:W-:Y:S01]  /*20910*/  FFMA.FTZ R132, R132, R115, 1.1641532182693481445e-10 ;  /* 0x2f00000084847423 */ /* 0x000fe20000010073 */
[----:B------:R-:W-:-:S04]  /*20920*/  FMUL.FTZ R68, R68, R71 ;  /* 0x0000004744447220 */ /* 0x000fc80000410000 */
[----:B------:R-:W-:-:S04]  /*20930*/  FSETP.GTU.FTZ.AND P5, PT, R132, R89, PT ;  /* 0x000000598400720b */ /* 0x000fc80003fbc000 */
[----:B------:R-:W-:Y:S01]  /*20940*/  FSEL R132, R68, RZ, !P5 ;  /* 0x000000ff44847208 */ /* 0x000fe20006800000 */
[----:B------:R-:W-:Y:S01]  /*20950*/  HADD2.F32 R68, -RZ, R121.H1_H1 ;  /* 0x30000079ff447230 */ /* 0x000fe20000004100 */
[----:B------:R-:W-:-:S04]  /*20960*/  PLOP3.LUT P5, PT, P5, PT, PT, 0x8, 0x80 ;  /* 0x000000000080781c */ /* 0x000fc80002fae170 */
[----:B------:R-:W-:Y:S01]  /*20970*/  FFMA.FTZ R47, R132, R68, R7 ;  /* 0x00000044842f7223 */ /* 0x000fe20000010007 */
[----:B------:R-:W-:Y:S08]  /*20980*/  BRA `(.L_x_29099) ;  /* 0x0000001800387947 */ /* 0x000ff00003800000 */
.L_x_29078:
        /* <DEDUP_REMOVED lines=16> */
.L_x_29102:
        /* <DEDUP_REMOVED lines=13> */
.L_x_29104:
[----:B------:R-:W-:Y:S05]  /*20b60*/  BSYNC.RECONVERGENT B2 ;  /* 0x0000000000027941 */ /* 0x000fea0003800200 */
.L_x_29103:
        /* <DEDUP_REMOVED lines=61> */
.L_x_29101:
[----:B------:R-:W-:Y:S05]  /*20f40*/  BSYNC.RECONVERGENT B1 ;  /* 0x0000000000017941 */ /* 0x000fea0003800200 */
.L_x_29100:
        /* <DEDUP_REMOVED lines=25> */
.L_x_29107:
        /* <DEDUP_REMOVED lines=13> */
.L_x_29109:
[----:B------:R-:W-:Y:S05]  /*211b0*/  BSYNC.RECONVERGENT B2 ;  /* 0x0000000000027941 */ /* 0x000fea0003800200 */
.L_x_29108:
        /* <DEDUP_REMOVED lines=61> */
.L_x_29106:
[----:B------:R-:W-:Y:S05]  /*21590*/  BSYNC.RECONVERGENT B1 ;  /* 0x0000000000017941 */ /* 0x000fea0003800200 */
.L_x_29105:
        /* <DEDUP_REMOVED lines=22> */
.L_x_29112:
        /* <DEDUP_REMOVED lines=13> */
.L_x_29114:
[----:B------:R-:W-:Y:S05]  /*217d0*/  BSYNC.RECONVERGENT B2 ;  /* 0x0000000000027941 */ /* 0x000fea0003800200 */
.L_x_29113:
        /* <DEDUP_REMOVED lines=61> */
.L_x_29111:
[----:B------:R-:W-:Y:S05]  /*21bb0*/  BSYNC.RECONVERGENT B1 ;  /* 0x0000000000017941 */ /* 0x000fea0003800200 */
.L_x_29110:
        /* <DEDUP_REMOVED lines=22> */
.L_x_29117:
        /* <DEDUP_REMOVED lines=13> */
.L_x_29119:
[----:B------:R-:W-:Y:S05]  /*21df0*/  BSYNC.RECONVERGENT B2 ;  /* 0x0000000000027941 */ /* 0x000fea0003800200 */
.L_x_29118:
        /* <DEDUP_REMOVED lines=61> */
.L_x_29116:
[----:B------:R-:W-:Y:S05]  /*221d0*/  BSYNC.RECONVERGENT B1 ;  /* 0x0000000000017941 */ /* 0x000fea0003800200 */
.L_x_29115:
        /* <DEDUP_REMOVED lines=9> */
.L_x_29099:
        /* <DEDUP_REMOVED lines=11> */
[----:B-1----:R-:W-:-:S05]  /*22320*/  IMAD.WIDE.U32 R134, R69, 0x4, R134 ;  /* 0x0000000445867825 */ /* 0x002fca00078e0086 */
[----:B------:R0:W-:Y:S02]  /*22330*/  STG.E desc[UR6][R134.64], R68 ;  /* 0x0000004486007986 */ /* 0x0001e4000c101906 */
.L_x_29077:
[----:B------:R-:W-:Y:S05]  /*22340*/  BSYNC.RECONVERGENT B0 ;  /* 0x0000000000007941 */ /* 0x000fea0003800200 */
.L_x_29076:
[----:B0----5:R-:W-:Y:S01]  /*22350*/  FADD.FTZ R68, RZ, R8 ;  /* 0x00000008ff447221 */ /* 0x021fe20000010000 */
        /* <DEDUP_REMOVED lines=8> */
[----:B--234-:R-:W-:Y:S01]  /*223e0*/  P2R R71, PR, RZ, 0x1 ;  /* 0x00000001ff477803 */ /* 0x01cfe20000000000 */
[----:B------:R-:W-:Y:S01]  /*223f0*/  FADD.FTZ R69, R11, R68 ;  /* 0x000000440b457221 */ /* 0x000fe20000010000 */
[----:B------:R-:W-:-:S04]  /*22400*/  ISETP.GT.U32.AND P0, PT, R66, 0x37f, PT ;  /* 0x0000037f4200780c */ /* 0x000fc80003f04070 */
        /* <DEDUP_REMOVED lines=137> */
[----:B------:R-:W-:-:S03]  /*22ca0*/  LOP3.LUT R71, R70, 0x1f, RZ, 0xc0, !PT ;  /* 0x0000001f46477812 */ /* 0x000fc600078ec0ff */
        /* <DEDUP_REMOVED lines=20> */
.L_x_29121:
[----:B------:R-:W-:Y:S05]  /*22df0*/  BSYNC.RECONVERGENT B0 ;  /* 0x0000000000007941 */ /* 0x000fea0003800200 */
.L_x_29120:
[----:B------:R-:W-:Y:S01]  /*22e00*/  BAR.SYNC.DEFER_BLOCKING 0x0 ;  /* 0x0000000000007b1d */ /* 0x000fe20000010000 */
[----:B------:R-:W-:Y:S02]  /*22e10*/  ISETP.GT.U32.AND P2, PT, R71, 0x3, PT ;  /* 0x000000034700780c */ /* 0x000fe40003f44070 */
[----:B0-----:R-:W-:-:S03]  /*22e20*/  CS2R R68, SRZ ;  /* 0x0000000000447805 */ /* 0x001fc6000001ff00 */
[----:B------:R-:W-:Y:S08]  /*22e30*/  BSSY.RECONVERGENT B0, `(.L_x_29122) ;  /* 0x000000a000007945 */ /* 0x000ff00003800200 */
        /* <DEDUP_REMOVED lines=9> */
.L_x_29123:
[----:B------:R-:W-:Y:S05]  /*22ed0*/  BSYNC.RECONVERGENT B0 ;  /* 0x0000000000007941 */ /* 0x000fea0003800200 */
.L_x_29122:
[----:B------:R-:W1:Y:S01]  /*22ee0*/  SHFL.DOWN PT, R132, R115, 0x2, 0x1f ;  /* 0x08401f0073847f89 */ /* 0x000e6200000e0000 */
[----:B------:R-:W-:Y:S01]  /*22ef0*/  I2FP.F32.S32 R131, R115 ;  /* 0x0000007300837245 */ /* 0x000fe20000201400 */
[----:B------:R-:W-:Y:S01]  /*22f00*/  BSSY.RECONVERGENT B0, `(.L_x_29124) ;  /* 0x000004a000007945 */ /* 0x000fe20003800200 */
[----:B------:R-:W-:Y:S01]  /*22f10*/  ISETP.NE.AND P2, PT, RZ, UR10, PT ;  /* 0x0000000aff007c0c */ /* 0x000fe2000bf45270 */
[----:B0-----:R-:W0:Y:S01]  /*22f20*/  SHFL.DOWN PT, R117, R68, 0x2, 0x1f ;  /* 0x08401f0044757f89 */ /* 0x001e2200000e0000 */
[----:B-1----:R-:W-:Y:S01]  /*22f30*/  IMAD.IADD R71, R132, 0x1, R115 ;  /* 0x0000000184477824 */ /* 0x002fe200078e0273 */
[----:B------:R-:W-:-:S04]  /*22f40*/  I2FP.F32.S32 R132, R132 ;  /* 0x0000008400847245 */ /* 0x000fc80000201400 */
[----:B------:R-:W-:Y:S01]  /*22f50*/  I2FP.F32.S32 R129, R71 ;  /* 0x0000004700817245 */ /* 0x000fe20000201400 */
[----:B------:R-:W1:Y:S01]  /*22f60*/  SHFL.DOWN PT, R136, R71, 0x1, 0x1f ;  /* 0x08201f0047887f89 */ /* 0x000e6200000e0000 */
[----:B0-----:R-:W-:Y:S02]  /*22f70*/  FMUL.FTZ R134, R117, R132 ;  /* 0x0000008475867220 */ /* 0x001fe40000410000 */
[----:B------:R-:W0:Y:S02]  /*22f80*/  MUFU.RCP R130, R129 ;  /* 0x0000008100827308 */ /* 0x000e240000001000 */
        /* <DEDUP_REMOVED lines=8> */
[----:B------:R-:W-:Y:S02]  /*23010*/  I2FP.F32.S32 R136, R136 ;  /* 0x0000008800887245 */ /* 0x000fe40000201400 */
[----:B------:R-:W-:-:S06]  /*23020*/  I2FP.F32.S32 R135, R135 ;  /* 0x0000008700877245 */ /* 0x000fcc0000201400 */
[----:B------:R-:W1:Y:S01]  /*23030*/  MUFU.RCP R135, R135 ;  /* 0x0000008700877308 */ /* 0x000e620000001000 */
[----:B0-----:R-:W-:-:S04]  /*23040*/  FMUL.FTZ R138, R133, R136 ;  /* 0x00000088858a7220 */ /* 0x001fc80000410000 */
[----:B------:R-:W-:-:S04]  /*23050*/  FFMA.FTZ R138, R129, R134, R138 ;  /* 0x00000086818a7223 */ /* 0x000fc8000001008a */
[----:B-1----:R-:W-:Y:S02]  /*23060*/  FMUL.FTZ R71, R135, R138 ;  /* 0x0000008a87477220 */ /* 0x002fe40000410000 */
[----:B------:R-:W0:Y:S04]  /*23070*/  SHFL.DOWN PT, R138, R69, 0x2, 0x1f ;  /* 0x08401f00458a7f89 */ /* 0x000e2800000e0000 */
[----:B------:R-:W1:Y:S01]  /*23080*/  SHFL.IDX PT, R71, R71, RZ, 0x1f ;  /* 0x00001fff47477589 */ /* 0x000e6200000e0000 */
[----:B0-----:R-:W-:Y:S02]  /*23090*/  FADD.FTZ R117, R138, R69 ;  /* 0x000000458a757221 */ /* 0x001fe40000010000 */
[----:B------:R-:W0:Y:S02]  /*230a0*/  LDC R69, c[0x0][0x448] ;  /* 0x00011200ff457b82 */ /* 0x000e240000000800 */
[----:B------:R-:W-:Y:S01]  /*230b0*/  FFMA.FTZ R117, R130, R131, R117 ;  /* 0x0000008382757223 */ /* 0x000fe20000010075 */
[----:B------:R-:W-:Y:S01]  /*230c0*/  FADD.FTZ R130, R134, -R133 ;  /* 0x8000008586827221 */ /* 0x000fe20000010000 */
[C---:B-1----:R-:W-:Y:S01]  /*230d0*/  FMUL.FTZ R137, R71.reuse, R71 ;  /* 0x0000004747897220 */ /* 0x042fe20000410000 */
[----:B------:R-:W-:-:S02]  /*230e0*/  FSEL R115, R71, RZ, !P2 ;  /* 0x000000ff47737208 */ /* 0x000fc40005000000 */
[----:B------:R-:W1:Y:S01]  /*230f0*/  SHFL.DOWN PT, R68, R117, 0x1, 0x1f ;  /* 0x08201f0075447f89 */ /* 0x000e6200000e0000 */
[----:B------:R-:W-:Y:S01]  /*23100*/  FMUL.FTZ R130, R130, R130 ;  /* 0x0000008282827220 */ /* 0x000fe20000410000 */
[----:B------:R-:W-:Y:S02]  /*23110*/  FSEL R137, R137, RZ, P2 ;  /* 0x000000ff89897208 */ /* 0x000fe40001000000 */
[----:B------:R-:W-:Y:S01]  /*23120*/  ISETP.NE.AND P2, PT, R70, RZ, PT ;  /* 0x000000ff4600720c */ /* 0x000fe20003f45270 */
[----:B------:R-:W-:-:S04]  /*23130*/  FMUL.FTZ R129, R129, R130 ;  /* 0x0000008281817220 */ /* 0x000fc80000410000 */
[----:B------:R-:W-:-:S08]  /*23140*/  FMUL.FTZ R129, R129, R136 ;  /* 0x0000008881817220 */ /* 0x000fd00000410000 */
[----:B------:R-:W2:Y:S01]  /*23150*/  @!P2 LDC.64 R132, c[0x0][0x3c0] ;  /* 0x0000f000ff84ab82 */ /* 0x000ea20000000a00 */
[----:B-1----:R-:W-:-:S07]  /*23160*/  FADD.FTZ R68, R117, R68 ;  /* 0x0000004475447221 */ /* 0x002fce0000010000 */
[----:B------:R-:W1:Y:S01]  /*23170*/  @!P2 LDC.64 R130, c[0x0][0x3c8] ;  /* 0x0000f200ff82ab82 */ /* 0x000e620000000a00 */
[----:B------:R-:W-:-:S06]  /*23180*/  FFMA.FTZ R68, R135, R129, R68 ;  /* 0x0000008187447223 */ /* 0x000fcc0000010044 */
[----:B------:R-:W0:Y:S01]  /*23190*/  SHFL.IDX PT, R68, R68, RZ, 0x1f ;  /* 0x00001fff44447589 */ /* 0x000e2200000e0000 */
[----:B--2---:R-:W-:-:S05]  /*231a0*/  @!P2 IMAD.WIDE R132, R72, 0x4, R132 ;  /* 0x000000044884a825 */ /* 0x004fca00078e0284 */
[----:B------:R2:W-:Y:S01]  /*231b0*/  @!P2 STG.E desc[UR6][R132.64], R71 ;  /* 0x000000478400a986 */ /* 0x0005e2000c101906 */
[----:B-1----:R-:W-:-:S04]  /*231c0*/  @!P2 IMAD.WIDE R130, R72, 0x4, R130 ;  /* 0x000000044882a825 */ /* 0x002fc800078e0282 */
[----:B0-----:R-:W-:-:S04]  /*231d0*/  FFMA.FTZ R70, R68, UR11, R69 ;  /* 0x0000000b44467c23 */ /* 0x001fc80008010045 */
[----:B------:R-:W-:-:S04]  /*231e0*/  FADD.FTZ R70, R70, R137 ;  /* 0x0000008946467221 */ /* 0x000fc80000010000 */
[----:B------:R-:W0:Y:S02]  /*231f0*/  MUFU.RSQ R117, R70 ;  /* 0x0000004600757308 */ /* 0x000e240000001400 */
[----:B0-----:R2:W-:Y:S01]  /*23200*/  @!P2 STG.E desc[UR6][R130.64], R117 ;  /* 0x000000758200a986 */ /* 0x0015e2000c101906 */
[----:B------:R-:W-:Y:S05]  /*23210*/  @!P1 BRA `(.L_x_29125) ;  /* 0x0000000000609947 */ /* 0x000fea0003800000 */
[----:B------:R-:W0:Y:S01]  /*23220*/  LDC.64 R160, c[0x0][0x428] ;  /* 0x00010a00ffa07b82 */ /* 0x000e220000000a00 */
[--C-:B------:R-:W-:Y:S01]  /*23230*/  FADD.FTZ R140, R8, -R115.reuse ;  /* 0x80000073088c7221 */ /* 0x100fe20000010000 */
[--C-:B------:R-:W-:Y:S01]  /*23240*/  FADD.FTZ R136, R9, -R115.reuse ;  /* 0x8000007309887221 */ /* 0x100fe20000010000 */
[--C-:B--2---:R-:W-:Y:S01]  /*23250*/  FADD.FTZ R132, R10, -R115.reuse ;  /* 0x800000730a847221 */ /* 0x104fe20000010000 */
        /* <DEDUP_REMOVED lines=17> */
[----:B0-----:R-:W-:-:S04]  /*23370*/  IMAD.WIDE.U32 R160, R92, 0x10, R160 ;  /* 0x000000105ca07825 */ /* 0x001fc800078e00a0 */
[----:B------:R-:W-:Y:S01]  /*23380*/  VIADD R92, R92, 0x80 ;  /* 0x000000805c5c7836 */ /* 0x000fe20000000000 */
[----:B------:R0:W-:Y:S06]  /*23390*/  STG.E.128 desc[UR6][R160.64], R68 ;  /* 0x00000044a0007986 */ /* 0x0001ec000c101d06 */
.L_x_29125:
[----:B------:R-:W-:Y:S05]  /*233a0*/  BSYNC.RECONVERGENT B0 ;  /* 0x0000000000007941 */ /* 0x000fea0003800200 */
.L_x_29124:
[----:B------:R-:W-:Y:S01]  /*233b0*/  ISETP.NE.AND P1, PT, R104, RZ, PT ;  /* 0x000000ff6800720c */ /* 0x000fe20003f25270 */
[----:B------:R-:W-:-:S12]  /*233c0*/  BSSY.RECONVERGENT B0, `(.L_x_29126) ;  /* 0x000001a000007945 */ /* 0x000fd80003800200 */
[----:B------:R-:W-:Y:S05]  /*233d0*/  @!P1 BRA `(.L_x_29127) ;  /* 0x0000000000609947 */ /* 0x000fea0003800000 */
[----:B0-----:R-:W0:Y:S01]  /*233e0*/  LDC.64 R160, c[0x0][0x428] ;  /* 0x00010a00ffa07b82 */ /* 0x001e220000000a00 */
        /* <DEDUP_REMOVED lines=23> */
.L_x_29127:
[----:B------:R-:W-:Y:S05]  /*23560*/  BSYNC.RECONVERGENT B0 ;  /* 0x0000000000007941 */ /* 0x000fea0003800200 */
.L_x_29126:
[----:B------:R-:W-:Y:S01]  /*23570*/  ISETP.NE.AND P1, PT, R105, RZ, PT ;  /* 0x000000ff6900720c */ /* 0x000fe20003f25270 */
[----:B------:R-:W-:-:S12]  /*23580*/  BSSY.RECONVERGENT B0, `(.L_x_29128) ;  /* 0x000001a000007945 */ /* 0x000fd80003800200 */
[----:B------:R-:W-:Y:S05]  /*23590*/  @!P1 BRA `(.L_x_29129) ;  /* 0x0000000000609947 */ /* 0x000fea0003800000 */
[----:B01----:R-:W0:Y:S01]  /*235a0*/  LDC.64 R160, c[0x0][0x428] ;  /* 0x00010a00ffa07b82 */ /* 0x003e220000000a00 */
[--C-:B------:R-:W-:Y:S01]  /*235b0*/  FADD.FTZ R138, R16, -R115.reuse ;  /* 0x80000073108a7221 */ /* 0x100fe20000010000 */
[--C-:B------:R-:W-:Y:S01]  /*235c0*/  FADD.FTZ R134, R17, -R115.reuse ;  /* 0x8000007311867221 */ /* 0x100fe20000010000 */
[--C-:B------:R-:W-:Y:S01]  /*235d0*/  FADD.FTZ R136, R18, -R115.reuse ;  /* 0x8000007312887221 */ /* 0x100fe20000010000 */
[----:B--2---:R-:W-:Y:S01]  /*235e0*/  FADD.FTZ R130, R19, -R115 ;  /* 0x8000007313827221 */ /* 0x004fe20000010000 */
        /* <DEDUP_REMOVED lines=19> */
.L_x_29129:
[----:B------:R-:W-:Y:S05]  /*23720*/  BSYNC.RECONVERGENT B0 ;  /* 0x0000000000007941 */ /* 0x000fea0003800200 */
.L_x_29128:
[----:B------:R-:W-:Y:S01]  /*23730*/  ISETP.NE.AND P1, PT, R106, RZ, PT ;  /* 0x000000ff6a00720c */ /* 0x000fe20003f25270 */
[----:B------:R-:W-:-:S12]  /*23740*/  BSSY.RECONVERGENT B0, `(.L_x_29130) ;  /* 0x000001a000007945 */ /* 0x000fd80003800200 */
[----:B------:R-:W-:Y:S05]  /*23750*/  @!P1 BRA `(.L_x_29131) ;  /* 0x0000000000609947 */ /* 0x000fea0003800000 */
[----:B01-3--:R-:W0:Y:S01]  /*23760*/  LDC.64 R160, c[0x0][0x428] ;  /* 0x00010a00ffa07b82 */ /* 0x00be220000000a00 */
[--C-:B------:R-:W-:Y:S01]  /*23770*/  FADD.FTZ R136, R20, -R115.reuse ;  /* 0x8000007314887221 */ /* 0x100fe20000010000 */
[--C-:B--2---:R-:W-:Y:S01]  /*23780*/  FADD.FTZ R132, R21, -R115.reuse ;  /* 0x8000007315847221 */ /* 0x104fe20000010000 */
        /* <DEDUP_REMOVED lines=21> */
.L_x_29131:
[----:B------:R-:W-:Y:S05]  /*238e0*/  BSYNC.RECONVERGENT B0 ;  /* 0x0000000000007941 */ /* 0x000fea0003800200 */
.L_x_29130:
[----:B------:R-:W-:Y:S01]  /*238f0*/  ISETP.NE.AND P1, PT, R107, RZ, PT ;  /* 0x000000ff6b00720c */ /* 0x000fe20003f25270 */
[----:B------:R-:W-:-:S12]  /*23900*/  BSSY.RECONVERGENT B0, `(.L_x_29132) ;  /* 0x000001a000007945 */ /* 0x000fd80003800200 */
[----:B------:R-:W-:Y:S05]  /*23910*/  @!P1 BRA `(.L_x_29133) ;  /* 0x0000000000609947 */ /* 0x000fea0003800000 */
[----:B01-34-:R-:W0:Y:S01]  /*23920*/  LDC.64 R160, c[0x0][0x428] ;  /* 0x00010a00ffa07b82 */ /* 0x01be220000000a00 */
        /* <DEDUP_REMOVED lines=23> */
.L_x_29133:
[----:B------:R-:W-:Y:S05]  /*23aa0*/  BSYNC.RECONVERGENT B0 ;  /* 0x0000000000007941 */ /* 0x000fea0003800200 */
.L_x_29132:
[----:B------:R-:W-:Y:S01]  /*23ab0*/  ISETP.NE.AND P1, PT, R108, RZ, PT ;  /* 0x000000ff6c00720c */ /* 0x000fe20003f25270 */
[----:B------:R-:W-:-:S12]  /*23ac0*/  BSSY.RECONVERGENT B0, `(.L_x_29134) ;  /* 0x000001a000007945 */ /* 0x000fd80003800200 */
[----:B------:R-:W-:Y:S05]  /*23ad0*/  @!P1 BRA `(.L_x_29135) ;  /* 0x0000000000609947 */ /* 0x000fea0003800000 */
[----:B------:R-:W5:Y:S01]  /*23ae0*/  LDC.64 R136, c[0x0][0x428] ;  /* 0x00010a00ff887b82 */ /* 0x000f620000000a00 */
[--C-:B------:R-:W-:Y:S01]  /*23af0*/  FADD.FTZ R134, R28, -R115.reuse ;  /* 0x800000731c867221 */ /* 0x100fe20000010000 */
[--C-:B--2---:R-:W-:Y:S01]  /*23b00*/  FADD.FTZ R130, R29, -R115.reuse ;  /* 0x800000731d827221 */ /* 0x104fe20000010000 */
        /* <DEDUP_REMOVED lines=21> */
.L_x_29135:
[----:B------:R-:W-:Y:S05]  /*23c60*/  BSYNC.RECONVERGENT B0 ;  /* 0x0000000000007941 */ /* 0x000fea0003800200 */
.L_x_29134:
[----:B------:R-:W-:Y:S01]  /*23c70*/  ISETP.NE.AND P1, PT, R109, RZ, PT ;  /* 0x000000ff6d00720c */ /* 0x000fe20003f25270 */
[----:B------:R-:W-:-:S12]  /*23c80*/  BSSY.RECONVERGENT B0, `(.L_x_29136) ;  /* 0x000001a000007945 */ /* 0x000fd80003800200 */
[----:B------:R-:W-:Y:S05]  /*23c90*/  @!P1 BRA `(.L_x_29137) ;  /* 0x0000000000609947 */ /* 0x000fea0003800000 */
[----:B0-----:R-:W0:Y:S01]  /*23ca0*/  LDC.64 R136, c[0x0][0x428] ;  /* 0x00010a00ff887b82 */ /* 0x001e220000000a00 */
[--C-:B------:R-:W-:Y:S01]  /*23cb0*/  FADD.FTZ R134, R32, -R115.reuse ;  /* 0x8000007320867221 */ /* 0x100fe20000010000 */
[--C-:B--2---:R-:W-:Y:S01]  /*23cc0*/  FADD.FTZ R130, R33, -R115.reuse ;  /* 0x8000007321827221 */ /* 0x104fe20000010000 */
[--C-:B------:R-:W-:Y:S01]  /*23cd0*/  FADD.FTZ R132, R34, -R115.reuse ;  /* 0x8000007322847221 */ /* 0x100fe20000010000 */
[----:B------:R-:W-:Y:S01]  /*23ce0*/  FADD.FTZ R106, R35, -R115 ;  /* 0x80000073236a7221 */ /* 0x000fe20000010000 */
[----:B------:R-:W-:Y:S02]  /*23cf0*/  HADD2.F32 R109, -RZ, R145.H0_H0 ;  /* 0x20000091ff6d7230 */ /* 0x000fe40000004100 */
[C---:B------:R-:W-:Y:S01]  /*23d00*/  FMUL.FTZ R129, R117.reuse, R134 ;  /* 0x0000008675817220 */ /* 0x040fe20000410000 */
[----:B-1-34-:R-:W-:Y:S02]  /*23d10*/  HADD2.F32 R68, -RZ, R50.H0_H0 ;  /* 0x20000032ff447230 */ /* 0x01afe40000004100 */
        /* <DEDUP_REMOVED lines=16> */
.L_x_29137:
[----:B------:R-:W-:Y:S05]  /*23e20*/  BSYNC.RECONVERGENT B0 ;  /* 0x0000000000007941 */ /* 0x000fea0003800200 */
.L_x_29136:
[----:B------:R-:W-:Y:S01]  /*23e30*/  ISETP.NE.AND P1, PT, R110, RZ, PT ;  /* 0x000000ff6e00720c */ /* 0x000fe20003f25270 */
[----:B------:R-:W-:-:S12]  /*23e40*/  BSSY.RECONVERGENT B0, `(.L_x_29138) ;  /* 0x000001a000007945 */ /* 0x000fd80003800200 */
[----:B------:R-:W-:Y:S05]  /*23e50*/  @!P1 BRA `(.L_x_29139) ;  /* 0x0000000000609947 */ /* 0x000fea0003800000 */
[----:B------:R-:W5:Y:S01]  /*23e60*/  LDC.64 R134, c[0x0][0x428] ;  /* 0x00010a00ff867b82 */ /* 0x000f620000000a00 */
[--C-:B--2---:R-:W-:Y:S01]  /*23e70*/  FADD.FTZ R132, R36, -R115.reuse ;  /* 0x8000007324847221 */ /* 0x104fe20000010000 */
        /* <DEDUP_REMOVED lines=22> */
.L_x_29139:
[----:B------:R-:W-:Y:S05]  /*23fe0*/  BSYNC.RECONVERGENT B0 ;  /* 0x0000000000007941 */ /* 0x000fea0003800200 */
.L_x_29138:
[----:B------:R-:W-:Y:S01]  /*23ff0*/  ISETP.NE.AND P1, PT, R111, RZ, PT ;  /* 0x000000ff6f00720c */ /* 0x000fe20003f25270 */
[----:B------:R-:W-:-:S12]  /*24000*/  BSSY.RECONVERGENT B0, `(.L_x_29140) ;  /* 0x000001a000007945 */ /* 0x000fd80003800200 */
[----:B------:R-:W-:Y:S05]  /*24010*/  @!P1 BRA `(.L_x_29141) ;  /* 0x0000000000609947 */ /* 0x000fea0003800000 */
[----:B0-----:R-:W0:Y:S01]  /*24020*/  LDC.64 R134, c[0x0][0x428] ;  /* 0x00010a00ff867b82 */ /* 0x001e220000000a00 */
[--C-:B--2---:R-:W-:Y:S01]  /*24030*/  FADD.FTZ R132, R40, -R115.reuse ;  /* 0x8000007328847221 */ /* 0x104fe20000010000 */
[--C-:B------:R-:W-:Y:S01]  /*24040*/  FADD.FTZ R110, R41, -R115.reuse ;  /* 0x80000073296e7221 */ /* 0x100fe20000010000 */
        /* <DEDUP_REMOVED lines=21> */
.L_x_29141:
[----:B------:R-:W-:Y:S05]  /*241a0*/  BSYNC.RECONVERGENT B0 ;  /* 0x0000000000007941 */ /* 0x000fea0003800200 */
.L_x_29140:
[----:B------:R-:W-:Y:S01]  /*241b0*/  ISETP.NE.AND P1, PT, R112, RZ, PT ;  /* 0x000000ff7000720c */ /* 0x000fe20003f25270 */
[----:B------:R-:W-:-:S12]  /*241c0*/  BSSY.RECONVERGENT B0, `(.L_x_29142) ;  /* 0x0000011000007945 */ /* 0x000fd80003800200 */
[----:B------:R-:W-:Y:S05]  /*241d0*/  @!P1 BRA `(.L_x_29143) ;  /* 0x00000000003c9947 */ /* 0x000fea0003800000 */
[----:B------:R-:W5:Y:S01]  /*241e0*/  LDC.64 R108, c[0x0][0x428] ;  /* 0x00010a00ff6c7b82 */ /* 0x000f620000000a00 */
[--C-:B01-34-:R-:W-:Y:S01]  /*241f0*/  FADD.FTZ R70, R45, -R115.reuse ;  /* 0x800000732d467221 */ /* 0x11bfe20000010000 */
[--C-:B------:R-:W-:Y:S01]  /*24200*/  FADD.FTZ R68, R44, -R115.reuse ;  /* 0x800000732c447221 */ /* 0x100fe20000010000 */
[--C-:B------:R-:W-:Y:S01]  /*24210*/  FADD.FTZ R106, R46, -R115.reuse ;  /* 0x800000732e6a7221 */ /* 0x100fe20000010000 */
[----:B------:R-:W-:Y:S01]  /*24220*/  FADD.FTZ R104, R47, -R115 ;  /* 0x800000732f687221 */ /* 0x000fe20000010000 */
[C---:B------:R-:W-:Y:S01]  /*24230*/  FMUL.FTZ R70, R117.reuse, R70 ;  /* 0x0000004675467220 */ /* 0x040fe20000410000 */
[C---:B------:R-:W-:Y:S01]  /*24240*/  FMUL.FTZ R68, R117.reuse, R68 ;  /* 0x0000004475447220 */ /* 0x040fe20000410000 */
[C---:B------:R-:W-:Y:S01]  /*24250*/  FMUL.FTZ R105, R117.reuse, R106 ;  /* 0x0000006a75697220 */ /* 0x040fe20000410000 */
[----:B--2---:R-:W-:Y:S01]  /*24260*/  FMUL.FTZ R71, R117, R104 ;  /* 0x0000006875477220 */ /* 0x004fe20000410000 */
[----:B------:R-:W-:Y:S01]  /*24270*/  FFMA.FTZ R69, R70, R84, R87 ;  /* 0x0000005446457223 */ /* 0x000fe20000010057 */
[----:B------:R-:W-:Y:S01]  /*24280*/  FFMA.FTZ R68, R68, R82, R77 ;  /* 0x0000005244447223 */ /* 0x000fe2000001004d */
[----:B------:R-:W-:Y:S01]  /*24290*/  FFMA.FTZ R70, R105, R83, R78 ;  /* 0x0000005369467223 */ /* 0x000fe2000001004e */
[----:B------:R-:W-:Y:S01]  /*242a0*/  FFMA.FTZ R71, R71, R85, R86 ;  /* 0x0000005547477223 */ /* 0x000fe20000010056 */
[----:B-----5:R-:W-:-:S05]  /*242b0*/  IMAD.WIDE.U32 R108, R92, 0x10, R108 ;  /* 0x000000105c6c7825 */ /* 0x020fca00078e006c */
[----:B------:R0:W-:Y:S02]  /*242c0*/  STG.E.128 desc[UR6][R108.64], R68 ;  /* 0x000000446c007986 */ /* 0x0001e4000c101d06 */
.L_x_29143:
[----:B------:R-:W-:Y:S05]  /*242d0*/  BSYNC.RECONVERGENT B0 ;  /* 0x0000000000007941 */ /* 0x000fea0003800200 */
.L_x_29142:
[----:B01-34-:R-:W0:Y:S01]  /*242e0*/  LDC.64 R68, c[0x0][0x380] ;  /* 0x0000e000ff447b82 */ /* 0x01be220000000a00 */
[----:B------:R-:W-:Y:S01]  /*242f0*/  UPLOP3.LUT UP1, UPT, UPT, UPT, UP1, 0x40, 0x4 ;  /* 0x000000000004789c */ /* 0x000fe20003f2e810 */
[----:B0-----:R-:W-:-:S04]  /*24300*/  IADD3 R72, PT, PT, R72, R68, RZ ;  /* 0x0000004448487210 */ /* 0x001fc80007ffe0ff */
[----:B------:R-:W-:-:S13]  /*24310*/  ISETP.GE.AND P1, PT, R72, R69, PT ;  /* 0x000000454800720c */ /* 0x000fda0003f26270 */
[----:B------:R-:W-:Y:S05]  /*24320*/  @!P1 BRA `(.L_x_29144) ;  /* 0xfffffdd800f09947 */ /* 0x000fea000383ffff */
[----:B------:R-:W-:Y:S05]  /*24330*/  EXIT ;  /* 0x000000000000794d */ /* 0x000fea0003800000 */
.L_x_29145:
        /* <DEDUP_REMOVED lines=12> */
.L_x_34120:


//--------------------- .text._ZN10layer_norm13ln_fwd_kernelINS_13Kernel_traitsI6__halfffffjLj5120ELj1ELj1ELj4ELj16ENS_18Kernel_traits_baseILj5120ES2_ffffjLj128EEEEELb1ELb1ELb0ELb1EEEvNS_9FwdParamsE --------------------------
	.section	.text._ZN10layer_norm13ln_fwd_kernelINS_13Kernel_traitsI6__halfffffjLj5120ELj1ELj1ELj4ELj16ENS_18Kernel_traits_baseILj5120ES2_ffffjLj128EEEEELb1ELb1ELb0ELb1EEEvNS_9FwdParamsE,"ax",@progbits
	.align	128
        .global         _ZN10layer_norm13ln_fwd_kernelINS_13Kernel_traitsI6__halfffffjLj5120ELj1ELj1ELj4ELj16ENS_18Kernel_traits_baseILj5120ES2_ffffjLj128EEEEELb1ELb1ELb0ELb1EEEvNS_9FwdParamsE
        .type           _ZN10layer_norm13ln_fwd_kernelINS_13Kernel_traitsI6__halfffffjLj5120ELj1ELj1ELj4ELj16ENS_18Kernel_traits_baseILj5120ES2_ffffjLj128EEEEELb1ELb1ELb0ELb1EEEvNS_9FwdParamsE,@function
        .size           _ZN10layer_norm13ln_fwd_kernelINS_13Kernel_traitsI6__halfffffjLj5120ELj1ELj1ELj4ELj16ENS_18Kernel_traits_baseILj5120ES2_ffffjLj128EEEEELb1ELb1ELb0ELb1EEEvNS_9FwdParamsE,(.L_x_34121 - _ZN10layer_norm13ln_fwd_kernelINS_13Kernel_traitsI6__halfffffjLj5120ELj1ELj1ELj4ELj16ENS_18Kernel_traits_baseILj5120ES2_ffffjLj128EEEEELb1ELb1ELb0ELb1EEEvNS_9FwdParamsE)
        .other          _ZN10layer_norm13ln_fwd_kernelINS_13Kernel_traitsI6__halfffffjLj5120ELj1ELj1ELj4ELj16ENS_18Kernel_traits_baseILj5120ES2_ffffjLj128EEEEELb1ELb1ELb0ELb1EEEvNS_9FwdParamsE,@"STO_CUDA_ENTRY STV_DEFAULT"
_ZN10layer_norm13ln_fwd_kernelINS_13Kernel_traitsI6__halfffffjLj5120ELj1ELj1ELj4ELj16ENS_18Kernel_traits_baseILj5120ES2_ffffjLj128EEEEELb1ELb1ELb0ELb1EEEvNS_9FwdParamsE:
.text._ZN10layer_norm13ln_fwd_kernelINS_13Kernel_traitsI6__halfffffjLj5120ELj1ELj1ELj4ELj16ENS_18Kernel_traits_baseILj5120ES2_ffffjLj128EEEEELb1ELb1ELb0ELb1EEEvNS_9FwdParamsE:
        /* <DEDUP_REMOVED lines=29> */
[----:B------:R0:W5:Y:S01]  /*01d0*/  LDG.E.64 R44, desc[UR8][R2.64] ;  /* 0x00000008022c7981 */ /* 0x000162000c1e1b00 */
[----:B-1----:R-:W-:-:S03]  /*01e0*/  IMAD.WIDE.U32 R64, R71, 0x8, R64 ;  /* 0x0000000847407825 */ /* 0x002fc600078e0040 */
[----:B------:R0:W5:Y:S04]  /*01f0*/  LDG.E.64 R20, desc[UR8][R2.64+0x400] ;  /* 0x0004000802147981 */ /* 0x000168000c1e1b00 */
[----:B------:R0:W5:Y:S01]  /*0200*/  LDG.E.64 R18, desc[UR8][R2.64+0x800] ;  /* 0x0008000802127981 */ /* 0x000162000c1e1b00 */
[----:B--2---:R-:W-:-:S03]  /*0210*/  IMAD.WIDE.U32 R66, R71, 0x8, R66 ;  /* 0x0000000847427825 */ /* 0x004fc600078e0042 */
        /* <DEDUP_REMOVED lines=28> */
.L_x_29146:
        /* <DEDUP_REMOVED lines=11> */
[----:B------:R-:W5:Y:S01]  /*0490*/  LDG.E.64 R44, desc[UR8][R2.64] ;  /* 0x00000008022c7981 */ /* 0x000f62000c1e1b00 */
[----:B-1----:R-:W-:-:S03]  /*04a0*/  IMAD.WIDE.U32 R32, R71, 0x8, R4 ;  /* 0x0000000847207825 */ /* 0x002fc600078e0004 */
        /* <DEDUP_REMOVED lines=8> */
[----:B------:R0:W5:Y:S04]  /*0530*/  LDG.E.64 R4, desc[UR8][R2.64+0x2400] ;  /* 0x0024000802047981 */ /* 0x000168000c1e1b00 */
[----:B------:R-:W5:Y:S04]  /*0540*/  LDG.E.64 R22, desc[UR8][R32.64] ;  /* 0x0000000820167981 */ /* 0x000f68000c1e1b00 */
[----:B------:R-:W5:Y:S01]  /*0550*/  LDG.E.64 R46, desc[UR8][R32.64+0x400] ;  /* 0x00040008202e7981 */ /* 0x000f62000c1e1b00 */
[----:B0-----:R-:W-:-:S03]  /*0560*/  CS2R R2, SRZ ;  /* 0x0000000000027805 */ /* 0x001fc6000001ff00 */
        /* <DEDUP_REMOVED lines=9> */
.L_x_29147:
[----:B------:R-:W1:Y:S02]  /*0600*/  LDCU UR4, c[0x0][0x384] ;  /* 0x00007080ff0477ac */ /* 0x000e640008000800 */
[----:B-1----:R-:W-:-:S13]  /*0610*/  ISETP.GE.AND P0, PT, R74, UR4, PT ;  /* 0x000000044a007c0c */ /* 0x002fda000bf06270 */
[----:B------:R-:W-:Y:S05]  /*0620*/  @P0 EXIT ;  /* 0x000000000000094d */ /* 0x000fea0003800000 */
[----:B------:R-:W1:Y:S01]  /*0630*/  LDCU UR4, c[0x0][0x360] ;  /* 0x00006c00ff0477ac */ /* 0x000e620008000800 */
[--C-:B-----5:R-:W-:Y:S01]  /*0640*/  IMAD.MOV.U32 R0, RZ, RZ, R5.reuse ;  /* 0x000000ffff007224 */ /* 0x120fe200078e0005 */
[--C-:B------:R-:W-:Y:S01]  /*0650*/  SHF.R.U64 R85, R4, 0x10, R5.reuse ;  /* 0x0000001004557819 */ /* 0x100fe20000001205 */
[----:B------:R-:W-:Y:S01]  /*0660*/  IMAD.MOV.U32 R90, RZ, RZ, R8 ;  /* 0x000000ffff5a7224 */ /* 0x000fe200078e0008 */
[----:B------:R-:W-:Y:S01]  /*0670*/  SHF.R.U32.HI R84, RZ, 0x10, R5 ;  /* 0x00000010ff547819 */ /* 0x000fe20000011605 */
[----:B------:R-:W-:Y:S01]  /*0680*/  IMAD.HI.U32 R5, R72, -0x2daee0ad, RZ ;  /* 0xd2511f5348057827 */ /* 0x000fe200078e00ff */
[----:B------:R-:W-:Y:S01]  /*0690*/  PRMT R85, R85, 0x5410, R0 ;  /* 0x0000541055557816 */ /* 0x000fe20000000000 */
[----:B------:R-:W2:Y:S01]  /*06a0*/  LDCU UR6, c[0x0][0x404] ;  /* 0x00008080ff0677ac */ /* 0x000ea20008000800 */
[--C-:B------:R-:W-:Y:S01]  /*06b0*/  SHF.R.U64 R0, R40, 0x10, R41.reuse ;  /* 0x0000001028007819 */ /* 0x100fe20000001229 */
[----:B------:R-:W-:Y:S01]  /*06c0*/  IMAD.MOV.U32 R88, RZ, RZ, R6 ;  /* 0x000000ffff587224 */ /* 0x000fe200078e0006 */
[----:B------:R-:W-:Y:S01]  /*06d0*/  MOV R86, R4 ;  /* 0x0000000400567202 */ /* 0x000fe20000000f00 */
[----:B------:R-:W-:Y:S01]  /*06e0*/  IMAD.MOV.U32 R103, RZ, RZ, R12 ;  /* 0x000000ffff677224 */ /* 0x000fe200078e000c */
[----:B------:R-:W-:Y:S01]  /*06f0*/  PRMT R84, R0, 0x5410, R84 ;  /* 0x0000541000547816 */ /* 0x000fe20000000054 */
[----:B------:R-:W-:Y:S01]  /*0700*/  IMAD.MOV.U32 R106, RZ, RZ, R14 ;  /* 0x000000ffff6a7224 */ /* 0x000fe200078e000e */
[----:B------:R-:W-:Y:S01]  /*0710*/  SHF.R.U32.HI R83, RZ, 0x10, R41 ;  /* 0x00000010ff537819 */ /* 0x000fe20000011629 */
[----:B------:R-:W-:Y:S01]  /*0720*/  IMAD.MOV.U32 R145, RZ, RZ, R22 ;  /* 0x000000ffff917224 */ /* 0x000fe200078e0016 */
[----:B------:R-:W-:Y:S01]  /*0730*/  SHF.R.U64 R4, R38, 0x10, R39 ;  /* 0x0000001026047819 */ /* 0x000fe20000001227 */
[----:B------:R-:W-:Y:S01]  /*0740*/  IMAD.MOV.U32 R144, RZ, RZ, R23 ;  /* 0x000000ffff907224 */ /* 0x000fe200078e0017 */
[----:B------:R-:W-:Y:S01]  /*0750*/  MOV R94, R10 ;  /* 0x0000000a005e7202 */ /* 0x000fe20000000f00 */
[----:B-1----:R-:W-:Y:S01]  /*0760*/  IMAD R71, R74, UR4, R71 ;  /* 0x000000044a477c24 */ /* 0x002fe2000f8e0247 */
[----:B------:R-:W-:Y:S01]  /*0770*/  SHF.R.U64 R92, R10, 0x10, R11 ;  /* 0x000000100a5c7819 */ /* 0x000fe2000000120b */
[----:B------:R-:W-:Y:S01]  /*0780*/  IMAD.MOV.U32 R142, RZ, RZ, R47 ;  /* 0x000000ffff8e7224 */ /* 0x000fe200078e002f */
[--C-:B------:R-:W-:Y:S01]  /*0790*/  SHF.R.U64 R89, R8, 0x10, R9.reuse ;  /* 0x0000001008597819 */ /* 0x100fe20000001209 */
[----:B------:R-:W-:Y:S01]  /*07a0*/  IMAD.HI.U32 R0, R71, -0x326172a9, RZ ;  /* 0xcd9e8d5747007827 */ /* 0x000fe200078e00ff */
[----:B------:R-:W-:Y:S01]  /*07b0*/  MOV R10, R9 ;  /* 0x00000009000a7202 */ /* 0x000fe20000000f00 */
[----:B------:R-:W1:Y:S01]  /*07c0*/  LDCU UR7, c[0x0][0x408] ;  /* 0x00008100ff0777ac */ /* 0x000e620008000800 */
[----:B------:R-:W-:Y:S01]  /*07d0*/  SHF.R.U32.HI R9, RZ, 0x10, R9 ;  /* 0x00000010ff097819 */ /* 0x000fe20000011609 */
[--C-:B------:R-:W-:Y:S01]  /*07e0*/  IMAD.MOV.U32 R8, RZ, RZ, R7.reuse ;  /* 0x000000ffff087224 */ /* 0x100fe200078e0007 */
[----:B------:R-:W-:Y:S01]  /*07f0*/  SHF.R.U64 R87, R6, 0x10, R7 ;  /* 0x0000001006577819 */ /* 0x000fe20000001207 */
[----:B------:R-:W-:Y:S01]  /*0800*/  IMAD.MOV.U32 R141, RZ, RZ, R48 ;  /* 0x000000ffff8d7224 */ /* 0x000fe200078e0030 */
[----:B------:R-:W-:Y:S01]  /*0810*/  PRMT R83, R4, 0x5410, R83 ;  /* 0x0000541004537816 */ /* 0x000fe20000000053 */
[----:B------:R-:W-:Y:S01]  /*0820*/  IMAD.MOV.U32 R139, RZ, RZ, R50 ;  /* 0x000000ffff8b7224 */ /* 0x000fe200078e0032 */
[----:B------:R-:W-:Y:S01]  /*0830*/  LOP3.LUT R0, R73, R0, R42, 0x96, !PT ;  /* 0x0000000049007212 */ /* 0x000fe200078e962a */
[----:B------:R-:W-:Y:S01]  /*0840*/  IMAD.MOV.U32 R135, RZ, RZ, R54 ;  /* 0x000000ffff877224 */ /* 0x000fe200078e0036 */
[----:B------:R-:W-:Y:S01]  /*0850*/  SHF.R.U32.HI R6, RZ, 0x10, R7 ;  /* 0x00000010ff067819 */ /* 0x000fe20000011607 */
[----:B------:R-:W-:Y:S01]  /*0860*/  IMAD R7, R71, -0x326172a9, RZ ;  /* 0xcd9e8d5747077824 */ /* 0x000fe200078e02ff */
[----:B------:R-:W-:Y:S01]  /*0870*/  SHF.R.U32.HI R82, RZ, 0x10, R39 ;  /* 0x00000010ff527819 */ /* 0x000fe20000011627 */
[----:B------:R-:W-:Y:S01]  /*0880*/  IMAD.MOV.U32 R133, RZ, RZ, R56 ;  /* 0x000000ffff857224 */ /* 0x000fe200078e0038 */
[----:B------:R-:W-:Y:S01]  /*0890*/  SHF.R.U64 R4, R36, 0x10, R37 ;  /* 0x0000001024047819 */ /* 0x000fe20000001225 */
[----:B------:R-:W-:Y:S01]  /*08a0*/  IMAD.MOV.U32 R129, RZ, RZ, R60 ;  /* 0x000000ffff817224 */ /* 0x000fe200078e003c */
[----:B------:R-:W-:Y:S01]  /*08b0*/  LOP3.LUT R5, R5, R43, RZ, 0x3c, !PT ;  /* 0x0000002b05057212 */ /* 0x000fe200078e3cff */
[----:B------:R-:W-:Y:S01]  /*08c0*/  IMAD.MOV.U32 R116, RZ, RZ, R20 ;  /* 0x000000ffff747224 */ /* 0x000fe200078e0014 */
[----:B------:R-:W-:Y:S01]  /*08d0*/  PRMT R88, R88, 0x5410, R9 ;  /* 0x0000541058587816 */ /* 0x000fe20000000009 */
[----:B------:R-:W-:Y:S01]  /*08e0*/  IMAD R9, R72, -0x2daee0ad, RZ ;  /* 0xd2511f5348097824 */ /* 0x000fe200078e02ff */
[----:B------:R-:W-:Y:S01]  /*08f0*/  PRMT R87, R87, 0x5410, R8 ;  /* 0x0000541057577816 */ /* 0x000fe20000000008 */
[----:B------:R-:W-:Y:S01]  /*0900*/  IMAD.HI.U32 R8, R0, -0x2daee0ad, RZ ;  /* 0xd2511f5300087827 */ /* 0x000fe200078e00ff */
[----:B------:R-:W-:Y:S01]  /*0910*/  PRMT R89, R89, 0x5410, R10 ;  /* 0x0000541059597816 */ /* 0x000fe2000000000a */
[----:B------:R-:W3:Y:S01]  /*0920*/  LDCU UR12, c[0x0][0x388] ;  /* 0x00007100ff0c77ac */ /* 0x000ee20008000800 */
[----:B------:R-:W-:Y:S01]  /*0930*/  PRMT R86, R86, 0x5410, R6 ;  /* 0x0000541056567816 */ /* 0x000fe20000000006 */
[----:B------:R-:W-:Y:S01]  /*0940*/  VIADD R6, R42, 0x9e3779b9 ;  /* 0x9e3779b92a067836 */ /* 0x000fe20000000000 */
[----:B------:R-:W-:Y:S01]  /*0950*/  PRMT R82, R4, 0x5410, R82 ;  /* 0x0000541004527816 */ /* 0x000fe20000000052 */
[----:B------:R-:W-:Y:S01]  /*0960*/  IMAD.HI.U32 R4, R5, -0x326172a9, RZ ;  /* 0xcd9e8d5705047827 */ /* 0x000fe200078e00ff */
[----:B------:R-:W-:Y:S01]  /*0970*/  IADD3 R10, PT, PT, R43, -0x4498517b, RZ ;  /* 0xbb67ae852b0a7810 */ /* 0x000fe20007ffe0ff */
[----:B------:R-:W4:Y:S01]  /*0980*/  LDCU.U8 UR13, c[0x0][0x410] ;  /* 0x00008200ff0d77ac */ /* 0x000f220008000000 */
[----:B------:R-:W-:Y:S01]  /*0990*/  SHF.R.U64 R101, R12, 0x10, R13 ;  /* 0x000000100c657819 */ /* 0x000fe2000000120d */
[----:B------:R-:W-:Y:S01]  /*09a0*/  IMAD R5, R5, -0x326172a9, RZ ;  /* 0xcd9e8d5705057824 */ /* 0x000fe200078e02ff */
[----:B------:R-:W-:Y:S01]  /*09b0*/  LOP3.LUT R8, R10, R9, R8, 0x96, !PT ;  /* 0x000000090a087212 */ /* 0x000fe200078e9608 */
[----:B------:R-:W-:Y:S01]  /*09c0*/  IMAD R10, R0, -0x2daee0ad, RZ ;  /* 0xd2511f53000a7824 */ /* 0x000fe200078e02ff */
[----:B------:R-:W-:Y:S01]  /*09d0*/  LOP3.LUT R4, R6, R7, R4, 0x96, !PT ;  /* 0x0000000706047212 */ /* 0x000fe200078e9604 */
[----:B------:R-:W-:Y:S01]  /*09e0*/  VIADD R6, R42, 0x3c6ef372 ;  /* 0x3c6ef3722a067836 */ /* 0x000fe20000000000 */
[----:B------:R-:W-:Y:S01]  /*09f0*/  SHF.R.U32.HI R81, RZ, 0x10, R37 ;  /* 0x00000010ff517819 */ /* 0x000fe20000011625 */
[----:B------:R-:W-:Y:S01]  /*0a00*/  IMAD.HI.U32 R0, R8, -0x326172a9, RZ ;  /* 0xcd9e8d5708007827 */ /* 0x000fe200078e00ff */
[----:B------:R-:W-:Y:S01]  /*0a10*/  SHF.R.U32.HI R80, RZ, 0x10, R35 ;  /* 0x00000010ff507819 */ /* 0x000fe20000011623 */
[----:B------:R-:W0:Y:S01]  /*0a20*/  LDCU UR14, c[0x0][0x400] ;  /* 0x00008000ff0e77ac */ /* 0x000e220008000800 */
[----:B------:R-:W-:Y:S01]  /*0a30*/  SHF.R.U32.HI R79, RZ, 0x10, R33 ;  /* 0x00000010ff4f7819 */ /* 0x000fe20000011621 */
[----:B------:R-:W-:Y:S01]  /*0a40*/  VIADD R9, R43, 0x76cf5d0a ;  /* 0x76cf5d0a2b097836 */ /* 0x000fe20000000000 */
[----:B------:R-:W-:Y:S01]  /*0a50*/  LOP3.LUT R0, R6, R5, R0, 0x96, !PT ;  /* 0x0000000506007212 */ /* 0x000fe200078e9600 */
[----:B------:R-:W-:Y:S01]  /*0a60*/  IMAD.HI.U32 R7, R4, -0x2daee0ad, RZ ;  /* 0xd2511f5304077827 */ /* 0x000fe200078e00ff */
[----:B------:R-:W-:Y:S01]  /*0a70*/  IADD3 R6, PT, PT, R42, -0x255992d5, RZ ;  /* 0xdaa66d2b2a067810 */ /* 0x000fe20007ffe0ff */
[----:B------:R-:W1:Y:S01]  /*0a80*/  LDCU.64 UR10, c[0x0][0x3a0] ;  /* 0x00007400ff0a77ac */ /* 0x000e620008000a00 */
[----:B------:R-:W-:Y:S01]  /*0a90*/  SHF.R.U32.HI R78, RZ, 0x10, R31 ;  /* 0x00000010ff4e7819 */ /* 0x000fe2000001161f */
[----:B------:R-:W-:Y:S01]  /*0aa0*/  IMAD R5, R8, -0x326172a9, RZ ;  /* 0xcd9e8d5708057824 */ /* 0x000fe200078e02ff */
[----:B------:R-:W-:Y:S01]  /*0ab0*/  LOP3.LUT R7, R9, R10, R7, 0x96, !PT ;  /* 0x0000000a09077212 */ /* 0x000fe200078e9607 */
[----:B------:R-:W-:Y:S01]  /*0ac0*/  IMAD R9, R4, -0x2daee0ad, RZ ;  /* 0xd2511f5304097824 */ /* 0x000fe200078e02ff */
[----:B------:R-:W-:Y:S01]  /*0ad0*/  SHF.R.U32.HI R77, RZ, 0x10, R29 ;  /* 0x00000010ff4d7819 */ /* 0x000fe2000001161d */
[----:B------:R-:W-:Y:S01]  /*0ae0*/  IMAD.HI.U32 R8, R0, -0x2daee0ad, RZ ;  /* 0xd2511f5300087827 */ /* 0x000fe200078e00ff */
[----:B------:R-:W-:Y:S01]  /*0af0*/  SHF.R.U32.HI R76, RZ, 0x10, R27 ;  /* 0x00000010ff4c7819 */ /* 0x000fe2000001161b */
[----:B------:R-:W-:Y:S01]  /*0b00*/  UPLOP3.LUT UP0, UPT, UPT, UPT, UPT, 0x40, 0x4 ;  /* 0x000000000004789c */ /* 0x000fe20003f0e870 */
[----:B------:R-:W-:Y:S01]  /*0b10*/  SHF.R.U64 R105, R14, 0x10, R15 ;  /* 0x000000100e697819 */ /* 0x000fe2000000120f */
[----:B------:R-:W-:Y:S01]  /*0b20*/  VIADD R10, R43, 0x32370b8f ;  /* 0x32370b8f2b0a7836 */ /* 0x000fe20000000000 */
[----:B------:R-:W-:Y:S01]  /*0b30*/  SHF.R.U32.HI R75, RZ, 0x10, R25 ;  /* 0x00000010ff4b7819 */ /* 0x000fe20000011619 */
[----:B------:R-:W-:Y:S01]  /*0b40*/  IMAD.HI.U32 R4, R7, -0x326172a9, RZ ;  /* 0xcd9e8d5707047827 */ /* 0x000fe200078e00ff */
[----:B0-----:R-:W-:-:S02]  /*0b50*/  SHF.R.U64 R64, R22, 0x10, R23 ;  /* 0x0000001016407819 */ /* 0x001fc40000001217 */
[----:B------:R-:W-:Y:S01]  /*0b60*/  LOP3.LUT R8, R10, R9, R8, 0x96, !PT ;  /* 0x000000090a087212 */ /* 0x000fe200078e9608 */
[--C-:B------:R-:W-:Y:S01]  /*0b70*/  IMAD.MOV.U32 R12, RZ, RZ, R11.reuse ;  /* 0x000000ffff0c7224 */ /* 0x100fe200078e000b */
[----:B------:R-:W-:Y:S01]  /*0b80*/  SHF.R.U32.HI R11, RZ, 0x10, R11 ;  /* 0x00000010ff0b7819 */ /* 0x000fe2000001160b */
[----:B------:R-:W-:Y:S01]  /*0b90*/  IMAD R9, R0, -0x2daee0ad, RZ ;  /* 0xd2511f5300097824 */ /* 0x000fe200078e02ff */
[----:B------:R-:W-:Y:S01]  /*0ba0*/  LOP3.LUT R4, R6, R5, R4, 0x96, !PT ;  /* 0x0000000506047212 */ /* 0x000fe200078e9604 */
[----:B------:R-:W-:Y:S01]  /*0bb0*/  IMAD R7, R7, -0x326172a9, RZ ;  /* 0xcd9e8d5707077824 */ /* 0x000fe200078e02ff */
[----:B------:R-:W-:Y:S01]  /*0bc0*/  PRMT R90, R90, 0x5410, R11 ;  /* 0x000054105a5a7816 */ /* 0x000fe2000000000b */
[----:B------:R-:W-:Y:S01]  /*0bd0*/  IMAD.HI.U32 R0, R8, -0x326172a9, RZ ;  /* 0xcd9e8d5708007827 */ /* 0x000fe200078e00ff */
[----:B------:R-:W-:Y:S02]  /*0be0*/  SHF.R.U64 R11, R34, 0x10, R35 ;  /* 0x00000010220b7819 */ /* 0x000fe40000001223 */
[----:B------:R-:W-:Y:S01]  /*0bf0*/  IADD3 R5, PT, PT, R42, 0x78dde6e4, RZ ;  /* 0x78dde6e42a057810 */ /* 0x000fe20007ffe0ff */
[----:B------:R-:W-:Y:S01]  /*0c00*/  VIADD R10, R43, 0xed9eba14 ;  /* 0xed9eba142b0a7836 */ /* 0x000fe20000000000 */
[----:B------:R-:W-:Y:S01]  /*0c10*/  PRMT R81, R11, 0x5410, R81 ;  /* 0x000054100b517816 */ /* 0x000fe20000000051 */
[----:B------:R-:W-:Y:S01]  /*0c20*/  IMAD.HI.U32 R6, R4, -0x2daee0ad, RZ ;  /* 0xd2511f5304067827 */ /* 0x000fe200078e00ff */
[----:B------:R-:W-:-:S02]  /*0c30*/  SHF.R.U64 R11, R32, 0x10, R33 ;  /* 0x00000010200b7819 */ /* 0x000fc40000001221 */
[----:B------:R-:W-:Y:S01]  /*0c40*/  LOP3.LUT R0, R5, R7, R0, 0x96, !PT ;  /* 0x0000000705007212 */ /* 0x000fe200078e9600 */
[----:B------:R-:W-:Y:S01]  /*0c50*/  IMAD R5, R8, -0x326172a9, RZ ;  /* 0xcd9e8d5708057824 */ /* 0x000fe200078e02ff */
[----:B------:R-:W-:Y:S01]  /*0c60*/  LOP3.LUT R6, R10, R9, R6, 0x96, !PT ;  /* 0x000000090a067212 */ /* 0x000fe200078e9606 */
[----:B------:R-:W-:Y:S01]  /*0c70*/  IMAD R9, R4, -0x2daee0ad, RZ ;  /* 0xd2511f5304097824 */ /* 0x000fe200078e02ff */
[----:B------:R-:W-:Y:S01]  /*0c80*/  PRMT R80, R11, 0x5410, R80 ;  /* 0x000054100b507816 */ /* 0x000fe20000000050 */
[----:B------:R-:W-:Y:S01]  /*0c90*/  IMAD.HI.U32 R8, R0, -0x2daee0ad, RZ ;  /* 0xd2511f5300087827 */ /* 0x000fe200078e00ff */
[----:B------:R-:W-:Y:S02]  /*0ca0*/  SHF.R.U64 R11, R30, 0x10, R31 ;  /* 0x000000101e0b7819 */ /* 0x000fe4000000121f */
[----:B------:R-:W-:Y:S01]  /*0cb0*/  PRMT R92, R92, 0x5410, R12 ;  /* 0x000054105c5c7816 */ /* 0x000fe2000000000c */
[----:B------:R-:W-:Y:S01]  /*0cc0*/  VIADD R10, R43, 0xa9066899 ;  /* 0xa90668992b0a7836 */ /* 0x000fe20000000000 */
[----:B------:R-:W-:Y:S01]  /*0cd0*/  PRMT R79, R11, 0x5410, R79 ;  /* 0x000054100b4f7816 */ /* 0x000fe2000000004f */
[----:B------:R-:W-:Y:S01]  /*0ce0*/  VIADD R7, R42, 0x1715609d ;  /* 0x1715609d2a077836 */ /* 0x000fe20000000000 */
[----:B------:R-:W-:Y:S01]  /*0cf0*/  SHF.R.U64 R11, R28, 0x10, R29 ;  /* 0x000000101c0b7819 */ /* 0x000fe2000000121d */
[----:B------:R-:W-:Y:S01]  /*0d00*/  IMAD.HI.U32 R4, R6, -0x326172a9, RZ ;  /* 0xcd9e8d5706047827 */ /* 0x000fe200078e00ff */
[----:B------:R-:W-:-:S02]  /*0d10*/  LOP3.LUT R8, R10, R9, R8, 0x96, !PT ;  /* 0x000000090a087212 */ /* 0x000fc400078e9608 */
[----:B------:R-:W-:Y:S01]  /*0d20*/  PRMT R78, R11, 0x5410, R78 ;  /* 0x000054100b4e7816 */ /* 0x000fe2000000004e */
[----:B------:R-:W-:Y:S01]  /*0d30*/  IMAD R9, R0, -0x2daee0ad, RZ ;  /* 0xd2511f5300097824 */ /* 0x000fe200078e02ff */
[----:B------:R-:W-:Y:S01]  /*0d40*/  LOP3.LUT R7, R7, R5, R4, 0x96, !PT ;  /* 0x0000000507077212 */ /* 0x000fe200078e9604 */
[----:B------:R-:W-:Y:S01]  /*0d50*/  IMAD R5, R6, -0x326172a9, RZ ;  /* 0xcd9e8d5706057824 */ /* 0x000fe200078e02ff */
[----:B------:R-:W-:Y:S01]  /*0d60*/  SHF.R.U64 R11, R26, 0x10, R27 ;  /* 0x000000101a0b7819 */ /* 0x000fe2000000121b */
[----:B------:R-:W-:Y:S01]  /*0d70*/  IMAD.HI.U32 R0, R8, -0x326172a9, RZ ;  /* 0xcd9e8d5708007827 */ /* 0x000fe200078e00ff */
[----:B------:R-:W-:Y:S02]  /*0d80*/  IADD3 R10, PT, PT, R43, 0x646e171e, RZ ;  /* 0x646e171e2b0a7810 */ /* 0x000fe40007ffe0ff */
[----:B------:R-:W-:Y:S01]  /*0d90*/  PRMT R77, R11, 0x5410, R77 ;  /* 0x000054100b4d7816 */ /* 0x000fe2000000004d */
[----:B------:R-:W-:Y:S01]  /*0da0*/  VIADD R4, R42, 0xb54cda56 ;  /* 0xb54cda562a047836 */ /* 0x000fe20000000000 */
[----:B------:R-:W-:Y:S01]  /*0db0*/  SHF.R.U64 R11, R24, 0x10, R25 ;  /* 0x00000010180b7819 */ /* 0x000fe20000001219 */
[----:B------:R-:W-:Y:S01]  /*0dc0*/  IMAD.HI.U32 R6, R7, -0x2daee0ad, RZ ;  /* 0xd2511f5307067827 */ /* 0x000fe200078e00ff */
[----:B------:R-:W-:-:S02]  /*0dd0*/  IADD3 R12, PT, PT, R43, 0x1fd5c5a3, RZ ;  /* 0x1fd5c5a32b0c7810 */ /* 0x000fc40007ffe0ff */
[----:B------:R-:W-:Y:S01]  /*0de0*/  LOP3.LUT R0, R4, R5, R0, 0x96, !PT ;  /* 0x0000000504007212 */ /* 0x000fe200078e9600 */
[----:B------:R-:W-:Y:S01]  /*0df0*/  IMAD R8, R8, -0x326172a9, RZ ;  /* 0xcd9e8d5708087824 */ /* 0x000fe200078e02ff */
[----:B------:R-:W-:Y:S01]  /*0e00*/  LOP3.LUT R6, R10, R9, R6, 0x96, !PT ;  /* 0x000000090a067212 */ /* 0x000fe200078e9606 */
[----:B------:R-:W0:Y:S01]  /*0e10*/  LDC.64 R4, c[0x0][0x3e0] ;  /* 0x0000f800ff047b82 */ /* 0x000e220000000a00 */
[----:B------:R-:W-:Y:S01]  /*0e20*/  PRMT R76, R11, 0x5410, R76 ;  /* 0x000054100b4c7816 */ /* 0x000fe2000000004c */
[----:B------:R-:W-:Y:S01]  /*0e30*/  IMAD R11, R7, -0x2daee0ad, RZ ;  /* 0xd2511f53070b7824 */ /* 0x000fe200078e02ff */
[----:B------:R-:W-:Y:S01]  /*0e40*/  SHF.R.U32.HI R65, RZ, 0x10, R23 ;  /* 0x00000010ff417819 */ /* 0x000fe20000011617 */
[----:B------:R-:W-:Y:S01]  /*0e50*/  IMAD.HI.U32 R10, R0, -0x2daee0ad, RZ ;  /* 0xd2511f53000a7827 */ /* 0x000fe200078e00ff */
[--C-:B------:R-:W-:Y:S02]  /*0e60*/  SHF.R.U64 R66, R46, 0x10, R47.reuse ;  /* 0x000000102e427819 */ /* 0x100fe4000000122f */
[----:B------:R-:W-:Y:S01]  /*0e70*/  SHF.R.U32.HI R67, RZ, 0x10, R47 ;  /* 0x00000010ff437819 */ /* 0x000fe2000001162f */
[----:B------:R-:W-:Y:S01]  /*0e80*/  VIADD R9, R42, 0x5384540f ;  /* 0x5384540f2a097836 */ /* 0x000fe20000000000 */
[----:B------:R-:W-:Y:S01]  /*0e90*/  LOP3.LUT R10, R12, R11, R10, 0x96, !PT ;  /* 0x0000000b0c0a7212 */ /* 0x000fe200078e960a */
[----:B------:R-:W-:Y:S01]  /*0ea0*/  IMAD.HI.U32 R7, R6, -0x326172a9, RZ ;  /* 0xcd9e8d5706077827 */ /* 0x000fe200078e00ff */
[----:B------:R-:W-:-:S02]  /*0eb0*/  MOV R137, R52 ;  /* 0x0000003400897202 */ /* 0x000fc40000000f00 */
[----:B------:R-:W-:Y:S01]  /*0ec0*/  MOV R131, R58 ;  /* 0x0000003a00837202 */ /* 0x000fe20000000f00 */
[----:B------:R-:W-:Y:S01]  /*0ed0*/  IMAD R11, R0, -0x2daee0ad, RZ ;  /* 0xd2511f53000b7824 */ /* 0x000fe200078e02ff */
[----:B------:R-:W-:Y:S01]  /*0ee0*/  LOP3.LUT R7, R9, R8, R7, 0x96, !PT ;  /* 0x0000000809077212 */ /* 0x000fe200078e9607 */
[----:B------:R-:W-:Y:S01]  /*0ef0*/  IMAD R9, R6, -0x326172a9, RZ ;  /* 0xcd9e8d5706097824 */ /* 0x000fe200078e02ff */
[----:B------:R-:W-:Y:S01]  /*0f00*/  SHF.R.U64 R115, R20, 0x10, R21 ;  /* 0x0000001014737819 */ /* 0x000fe20000001215 */
[----:B------:R-:W-:Y:S01]  /*0f10*/  IMAD.HI.U32 R0, R10, -0x326172a9, RZ ;  /* 0xcd9e8d570a007827 */ /* 0x000fe200078e00ff */
[----:B------:R-:W-:Y:S02]  /*0f20*/  SHF.R.U64 R111, R18, 0x10, R19 ;  /* 0x00000010126f7819 */ /* 0x000fe40000001213 */
[----:B------:R-:W-:Y:S01]  /*0f30*/  MOV R110, R16 ;  /* 0x00000010006e7202 */ /* 0x000fe20000000f00 */
[----:B------:R-:W-:Y:S01]  /*0f40*/  VIADD R6, R42, 0xf1bbcdc8 ;  /* 0xf1bbcdc82a067836 */ /* 0x000fe20000000000 */
[----:B------:R-:W-:Y:S01]  /*0f50*/  SHF.R.U64 R108, R16, 0x10, R17 ;  /* 0x00000010106c7819 */ /* 0x000fe20000001211 */
[----:B------:R-:W-:Y:S01]  /*0f60*/  VIADD R12, R43, 0xdb3d7428 ;  /* 0xdb3d74282b0c7836 */ /* 0x000fe20000000000 */
[----:B------:R-:W-:Y:S01]  /*0f70*/  MOV R143, R46 ;  /* 0x0000002e008f7202 */ /* 0x000fe20000000f00 */
[----:B------:R-:W-:Y:S01]  /*0f80*/  IMAD.HI.U32 R8, R7, -0x2daee0ad, RZ ;  /* 0xd2511f5307087827 */ /* 0x000fe200078e00ff */
[----:B------:R-:W-:-:S02]  /*0f90*/  LOP3.LUT R6, R6, R9, R0, 0x96, !PT ;  /* 0x0000000906067212 */ /* 0x000fc400078e9600 */
[----:B------:R-:W-:Y:S01]  /*0fa0*/  MOV R140, R49 ;  /* 0x00000031008c7202 */ /* 0x000fe20000000f00 */
[--C-:B------:R-:W-:Y:S01]  /*0fb0*/  IMAD.MOV.U32 R14, RZ, RZ, R13.reuse ;  /* 0x000000ffff0e7224 */ /* 0x100fe200078e000d */
[----:B------:R-:W-:Y:S01]  /*0fc0*/  LOP3.LUT R8, R12, R11, R8, 0x96, !PT ;  /* 0x0000000b0c087212 */ /* 0x000fe200078e9608 */
[----:B------:R-:W-:Y:S01]  /*0fd0*/  IMAD.MOV.U32 R113, RZ, RZ, R18 ;  /* 0x000000ffff717224 */ /* 0x000fe200078e0012 */
[----:B------:R-:W-:Y:S01]  /*0fe0*/  SHF.R.U32.HI R13, RZ, 0x10, R13 ;  /* 0x00000010ff0d7819 */ /* 0x000fe2000001160d */
[----:B------:R-:W-:Y:S01]  /*0ff0*/  IMAD R7, R7, -0x2daee0ad, RZ ;  /* 0xd2511f5307077824 */ /* 0x000fe200078e02ff */
[----:B------:R-:W-:Y:S01]  /*1000*/  SHF.R.U64 R48, R48, 0x10, R49 ;  /* 0x0000001030307819 */ /* 0x000fe20000001231 */
[----:B------:R-:W-:Y:S01]  /*1010*/  IMAD.HI.U32 R68, R6, -0x2daee0ad, RZ ;  /* 0xd2511f5306447827 */ /* 0x000fe200078e00ff */
[----:B------:R-:W-:Y:S02]  /*1020*/  SHF.R.U64 R50, R50, 0x10, R51 ;  /* 0x0000001032327819 */ /* 0x000fe40000001233 */
[----:B------:R-:W-:Y:S01]  /*1030*/  SHF.R.U64 R52, R52, 0x10, R53 ;  /* 0x0000001034347819 */ /* 0x000fe20000001235 */
[----:B------:R-:W-:Y:S01]  /*1040*/  VIADD R0, R43, 0x96a522ad ;  /* 0x96a522ad2b007836 */ /* 0x000fe20000000000 */
[----:B------:R-:W-:Y:S01]  /*1050*/  MOV R134, R55 ;  /* 0x0000003700867202 */ /* 0x000fe20000000f00 */
[----:B------:R-:W-:Y:S01]  /*1060*/  IMAD.MOV.U32 R138, RZ, RZ, R51 ;  /* 0x000000ffff8a7224 */ /* 0x000fe200078e0033 */
[----:B------:R-:W-:Y:S01]  /*1070*/  SHF.R.U64 R54, R54, 0x10, R55 ;  /* 0x0000001036367819 */ /* 0x000fe20000001237 */
[----:B------:R-:W-:Y:S01]  /*1080*/  IMAD.MOV.U32 R136, RZ, RZ, R53 ;  /* 0x000000ffff887224 */ /* 0x000fe200078e0035 */
[--C-:B------:R-:W-:Y:S01]  /*1090*/  SHF.R.U64 R56, R56, 0x10, R57.reuse ;  /* 0x0000001038387819 */ /* 0x100fe20000001239 */
[----:B------:R-:W-:Y:S01]  /*10a0*/  IMAD.MOV.U32 R132, RZ, RZ, R57 ;  /* 0x000000ffff847224 */ /* 0x000fe200078e0039 */
[--C-:B------:R-:W-:Y:S01]  /*10b0*/  SHF.R.U64 R58, R58, 0x10, R59.reuse ;  /* 0x000000103a3a7819 */ /* 0x100fe2000000123b */
[----:B------:R-:W-:Y:S01]  /*10c0*/  IMAD.MOV.U32 R130, RZ, RZ, R59 ;  /* 0x000000ffff827224 */ /* 0x000fe200078e003b */
[----:B------:R-:W-:Y:S01]  /*10d0*/  MOV R128, R61 ;  /* 0x0000003d00807202 */ /* 0x000fe20000000f00 */
[----:B------:R-:W-:Y:S01]  /*10e0*/  IMAD.MOV.U32 R127, RZ, RZ, R62 ;  /* 0x000000ffff7f7224 */ /* 0x000fe200078e003e */
[----:B------:R-:W-:Y:S01]  /*10f0*/  SHF.R.U64 R60, R60, 0x10, R61 ;  /* 0x000000103c3c7819 */ /* 0x000fe2000000123d */
[----:B------:R-:W-:Y:S01]  /*1100*/  IMAD.MOV.U32 R47, RZ, RZ, R63 ;  /* 0x000000ffff2f7224 */ /* 0x000fe200078e003f */
[----:B------:R-:W-:Y:S01]  /*1110*/  MOV R118, R44 ;  /* 0x0000002c00767202 */ /* 0x000fe20000000f00 */
[--C-:B------:R-:W-:Y:S01]  /*1120*/  IMAD.MOV.U32 R23, RZ, RZ, R45.reuse ;  /* 0x000000ffff177224 */ /* 0x100fe200078e002d */
[----:B------:R-:W-:Y:S01]  /*1130*/  SHF.R.U64 R117, R44, 0x10, R45 ;  /* 0x000000102c757819 */ /* 0x000fe2000000122d */
[----:B------:R-:W-:Y:S01]  /*1140*/  IMAD.MOV.U32 R20, RZ, RZ, R19 ;  /* 0x000000ffff147224 */ /* 0x000fe200078e0013 */
[----:B------:R-:W-:Y:S01]  /*1150*/  MOV R22, R21 ;  /* 0x0000001500167202 */ /* 0x000fe20000000f00 */
[----:B------:R-:W-:Y:S01]  /*1160*/  IMAD.MOV.U32 R18, RZ, RZ, R17 ;  /* 0x000000ffff127224 */ /* 0x000fe200078e0011 */
[----:B------:R-:W-:Y:S01]  /*1170*/  MOV R16, R15 ;  /* 0x0000000f00107202 */ /* 0x000fe20000000f00 */
[----:B------:R-:W-:Y:S01]  /*1180*/  IMAD R9, R10, -0x326172a9, RZ ;  /* 0xcd9e8d570a097824 */ /* 0x000fe200078e02ff */
[----:B------:R-:W-:Y:S01]  /*1190*/  PRMT R94, R94, 0x5410, R13 ;  /* 0x000054105e5e7816 */ /* 0x000fe2000000000d */
[----:B------:R-:W-:Y:S01]  /*11a0*/  IMAD.HI.U32 R70, R8, -0x326172a9, RZ ;  /* 0xcd9e8d5708467827 */ /* 0x000fe200078e00ff */
[----:B0-----:R-:W-:-:S02]  /*11b0*/  ISETP.NE.U32.AND P1, PT, R4, RZ, PT ;  /* 0x000000ff0400720c */ /* 0x001fc40003f25070 */
[----:B------:R-:W-:Y:S01]  /*11c0*/  SHF.R.U32.HI R49, RZ, 0x10, R49 ;  /* 0x00000010ff317819 */ /* 0x000fe20000011631 */
[----:B------:R-:W-:Y:S01]  /*11d0*/  IMAD.MOV.U32 R69, RZ, RZ, RZ ;  /* 0x000000ffff457224 */ /* 0x000fe200078e00ff */
[----:B------:R-:W-:Y:S01]  /*11e0*/  SHF.R.U32.HI R51, RZ, 0x10, R51 ;  /* 0x00000010ff337819 */ /* 0x000fe20000011633 */
[----:B------:R-:W-:Y:S01]  /*11f0*/  IMAD R96, R6, -0x2daee0ad, RZ ;  /* 0xd2511f5306607824 */ /* 0x000fe200078e02ff */
[----:B------:R-:W-:Y:S02]  /*1200*/  SHF.R.U32.HI R53, RZ, 0x10, R53 ;  /* 0x00000010ff357819 */ /* 0x000fe40000011635 */
[----:B------:R-:W-:Y:S02]  /*1210*/  SHF.R.U32.HI R55, RZ, 0x10, R55 ;  /* 0x00000010ff377819 */ /* 0x000fe40000011637 */
[----:B------:R-:W-:Y:S02]  /*1220*/  SHF.R.U32.HI R57, RZ, 0x10, R57 ;  /* 0x00000010ff397819 */ /* 0x000fe40000011639 */
[----:B------:R-:W-:-:S02]  /*1230*/  SHF.R.U32.HI R59, RZ, 0x10, R59 ;  /* 0x00000010ff3b7819 */ /* 0x000fc4000001163b */
[----:B------:R-:W-:Y:S02]  /*1240*/  SHF.R.U32.HI R61, RZ, 0x10, R61 ;  /* 0x00000010ff3d7819 */ /* 0x000fe4000001163d */
[--C-:B------:R-:W-:Y:S02]  /*1250*/  SHF.R.U64 R119, R62, 0x10, R63.reuse ;  /* 0x000000103e777819 */ /* 0x100fe4000000123f */
[----:B------:R-:W-:Y:S02]  /*1260*/  SHF.R.U32.HI R46, RZ, 0x10, R63 ;  /* 0x00000010ff2e7819 */ /* 0x000fe4000001163f */
[----:B------:R-:W-:Y:S02]  /*1270*/  SHF.R.U32.HI R44, RZ, 0x10, R45 ;  /* 0x00000010ff2c7819 */ /* 0x000fe4000001162d */
[----:B------:R-:W-:Y:S02]  /*1280*/  SHF.R.U32.HI R21, RZ, 0x10, R21 ;  /* 0x00000010ff157819 */ /* 0x000fe40000011615 */
[----:B------:R-:W-:-:S02]  /*1290*/  SHF.R.U32.HI R19, RZ, 0x10, R19 ;  /* 0x00000010ff137819 */ /* 0x000fc40000011613 */
[----:B------:R-:W-:Y:S02]  /*12a0*/  SHF.R.U32.HI R17, RZ, 0x10, R17 ;  /* 0x00000010ff117819 */ /* 0x000fe40000011611 */
[----:B------:R-:W-:Y:S02]  /*12b0*/  SHF.R.U32.HI R15, RZ, 0x10, R15 ;  /* 0x00000010ff0f7819 */ /* 0x000fe4000001160f */
[----:B------:R-:W-:Y:S02]  /*12c0*/  PRMT R75, R75, 0x5410, R75 ;  /* 0x000054104b4b7816 */ /* 0x000fe4000000004b */
[--C-:B------:R-:W-:Y:S02]  /*12d0*/  SHF.R.U64 R13, R2, 0x10, R3.reuse ;  /* 0x00000010020d7819 */ /* 0x100fe40000001203 */
[----:B------:R-:W-:Y:S02]  /*12e0*/  IADD3 R4, PT, PT, R42, -0x700cb87f, RZ ;  /* 0x8ff347812a047810 */ /* 0x000fe40007ffe0ff */
[----:B------:R-:W-:-:S02]  /*12f0*/  SHF.R.U32.HI R11, RZ, 0x10, R3 ;  /* 0x00000010ff0b7819 */ /* 0x000fc40000011603 */
[----:B------:R-:W-:Y:S01]  /*1300*/  LOP3.LUT R68, R0, R7, R68, 0x96, !PT ;  /* 0x0000000700447212 */ /* 0x000fe200078e9644 */
[----:B------:R-:W-:Y:S01]  /*1310*/  IMAD R0, R8, -0x326172a9, RZ ;  /* 0xcd9e8d5708007824 */ /* 0x000fe200078e02ff */
        /* <DEDUP_REMOVED lines=33> */
[----:B------:R-:W-:Y:S02]  /*1530*/  LOP3.LUT R70, R4, R9, R70, 0x96, !PT ;  /* 0x0000000904467212 */ /* 0x000fe400078e9646 */
[----:B------:R-:W-:-:S02]  /*1540*/  ISETP.NE.AND.EX P1, PT, R5, RZ, PT, P1 ;  /* 0x000000ff0500720c */ /* 0x000fc40003f25310 */
[----:B-1234-:R-:W-:-:S11]  /*1550*/  LOP3.LUT R100, R100, 0x3, RZ, 0xc0, !PT ;  /* 0x0000000364647812 */ /* 0x01efd600078ec0ff */
.L_x_29411:
[----:B0-----:R-:W0:Y:S01]  /*1560*/  S2R R120, SR_TID.X ;  /* 0x0000000000787919 */ /* 0x001e220000002100 */
[----:B------:R-:W1:Y:S01]  /*1570*/  @P1 LDC.64 R10, c[0x0][0x3e0] ;  /* 0x0000f800ff0a1b82 */ /* 0x000e620000000a00 */
[----:B------:R-:W-:Y:S02]  /*1580*/  IMAD R8, R74, UR12, RZ ;  /* 0x0000000c4a087c24 */ /* 0x000fe4000f8e02ff */
[----:B------:R-:W-:-:S03]  /*1590*/  HFMA2 R124, -RZ, RZ, 1.875, 0 ;  /* 0x3f800000ff7c7431 */ /* 0x000fc600000001ff */
[----:B------:R-:W-:Y:S02]  /*15a0*/  SHF.R.S32.HI R9, RZ, 0x1f, R8 ;  /* 0x0000001fff097819 */ /* 0x000fe40000011408 */
[----:B------:R-:W2:Y:S02]  /*15b0*/  LDC.64 R146, c[0x0][0x390] ;  /* 0x0000e400ff927b82 */ /* 0x000ea40000000a00 */
[----:B------:R-:W-:Y:S01]  /*15c0*/  LEA.HI R9, R9, R8, RZ, 0x2 ;  /* 0x0000000809097211 */ /* 0x000fe200078f10ff */
[----:B-1----:R-:W-:-:S05]  /*15d0*/  @P1 IMAD.WIDE R10, R74, 0x4, R10 ;  /* 0x000000044a0a1825 */ /* 0x002fca00078e020a */
[----:B------:R1:W5:Y:S01]  /*15e0*/  @P1 LDG.E R124, desc[UR8][R10.64] ;  /* 0x000000080a7c1981 */ /* 0x000362000c1e1900 */
[----:B0-----:R-:W-:-:S05]  /*15f0*/  LEA.HI.SX32 R91, R9, R120, 0x1e ;  /* 0x00000078095b7211 */ /* 0x001fca00078ff2ff */
[----:B--2---:R-:W-:-:S06]  /*1600*/  IMAD.WIDE.U32 R8, R91, 0x10, R146 ;  /* 0x000000105b087825 */ /* 0x004fcc00078e0092 */
[----:B------:R-:W5:Y:S01]  /*1610*/  LDG.E.128 R8, desc[UR8][R8.64] ;  /* 0x0000000808087981 */ /* 0x000f62000c1e1d00 */
[----:B------:R-:W-:-:S04]  /*1620*/  ISETP.NE.U32.AND P0, PT, RZ, UR10, PT ;  /* 0x0000000aff007c0c */ /* 0x000fc8000bf05070 */
[----:B------:R-:W-:Y:S01]  /*1630*/  ISETP.NE.AND.EX P0, PT, RZ, UR11, PT, P0 ;  /* 0x0000000bff007c0c */ /* 0x000fe2000bf05300 */
[----:B------:R-:W-:Y:S01]  /*1640*/  VIADD R122, R42, 0xdaa66d2b ;  /* 0xdaa66d2b2a7a7836 */ /* 0x000fe20000000000 */
[C---:B------:R-:W-:Y:S01]  /*1650*/  IADD3 R99, PT, PT, R43.reuse, -0x56f99767, RZ ;  /* 0xa90668992b637810 */ /* 0x040fe20007ffe0ff */
[C---:B------:R-:W-:Y:S02]  /*1660*/  VIADD R121, R43.reuse, 0xdb3d7428 ;  /* 0xdb3d74282b797836 */ /* 0x040fe40000000000 */
[----:B------:R-:W-:Y:S02]  /*1670*/  VIADD R98, R43, 0x96a522ad ;  /* 0x96a522ad2b627836 */ /* 0x000fe40000000000 */
[----:B------:R-:W-:-:S06]  /*1680*/  IMAD.MOV.U32 R123, RZ, RZ, 0x2f800000 ;  /* 0x2f800000ff7b7424 */ /* 0x000fcc00078e00ff */
[----:B-1----:R-:W-:Y:S05]  /*1690*/  @!P0 BRA `(.L_x_29148) ;  /* 0x0000001400d08947 */ /* 0x002fea0003800000 */
[----:B------:R-:W0:Y:S02]  /*16a0*/  LDC.64 R4, c[0x0][0x3a0] ;  /* 0x0000e800ff047b82 */ /* 0x000e240000000a00 */
[----:B0-----:R-:W-:-:S06]  /*16b0*/  IMAD.WIDE.U32 R4, R91, 0x10, R4 ;  /* 0x000000105b047825 */ /* 0x001fcc00078e0004 */
[----:B------:R-:W5:Y:S01]  /*16c0*/  LDG.E.128 R4, desc[UR8][R4.64] ;  /* 0x0000000804047981 */ /* 0x000f62000c1e1d00 */
[----:B------:R-:W-:Y:S01]  /*16d0*/  ISETP.NE.AND P2, PT, R100, 0x1, PT ;  /* 0x000000016400780c */ /* 0x000fe20003f45270 */
[----:B------:R-:W-:Y:S01]  /*16e0*/  IMAD.MOV.U32 R13, RZ, RZ, R0 ;  /* 0x000000ffff0d7224 */ /* 0x000fe200078e0000 */
[----:B------:R-:W-:Y:S01]  /*16f0*/  MOV R12, 0x2 ;  /* 0x00000002000c7802 */ /* 0x000fe20000000f00 */
[----:B------:R-:W-:-:S10]  /*1700*/  IMAD.MOV.U32 R16, RZ, RZ, R96 ;  /* 0x000000ffff107224 */ /* 0x000fd400078e0060 */
[----:B------:R-:W-:Y:S05]  /*1710*/  @!P2 BRA `(.L_x_29149) ;  /* 0x000000040048a947 */ /* 0x000fea0003800000 */
[----:B------:R-:W-:-:S04]  /*1720*/  MOV R13, 0x2 ;  /* 0x00000002000d7802 */ /* 0x000fc80000000f00 */
[----:B------:R-:W-:-:S05]  /*1730*/  VIADDMNMX.U32 R12, R100, 0xfffffffe, R13, PT ;  /* 0xfffffffe640c7846 */ /* 0x000fca000380000d */
[----:B------:R-:W-:-:S04]  /*1740*/  IMAD.SHL.U32 R14, R12, 0x4, RZ ;  /* 0x000000040c0e7824 */ /* 0x000fc800078e00ff */
[----:B------:R-:W0:Y:S02]  /*1750*/  LDC R12, c[0x2][R14] ;  /* 0x008000000e0c7b82 */ /* 0x000e240000000800 */
[----:B0-----:R-:W-:-:S04]  /*1760*/  SHF.R.S32.HI R13, RZ, 0x1f, R12 ;  /* 0x0000001fff0d7819 */ /* 0x001fc8000001140c */
.L_x_33960:
[----:B------:R-:W-:Y:S05]  /*1770*/  BRX R12 -0x1780                                        (*"BRANCH_TARGETS .L_x_33961,.L_x_33962,.L_x_33963"*) ;  /* 0xffffffe80c207949 */ /* 0x000fea000383ffff */
.L_x_33963:
[----:B------:R-:W-:Y:S01]  /*1780*/  VIADD R12, R100, 0x1 ;  /* 0x00000001640c7836 */ /* 0x000fe20000000000 */
[----:B------:R-:W-:Y:S01]  /*1790*/  MOV R16, R96 ;  /* 0x0000006000107202 */ /* 0x000fe20000000f00 */
[----:B------:R-:W-:Y:S01]  /*17a0*/  IMAD.MOV.U32 R13, RZ, RZ, R70 ;  /* 0x000000ffff0d7224 */ /* 0x000fe200078e0046 */
[----:B------:R-:W-:Y:S06]  /*17b0*/  BRA `(.L_x_29149) ;  /* 0x0000000400207947 */ /* 0x000fec0003800000 */
.L_x_33961:
[----:B------:R-:W-:Y:S02]  /*17c0*/  HFMA2 R12, -RZ, RZ, 0, 1.78813934326171875e-07 ;  /* 0x00000003ff0c7431 */ /* 0x000fe400000001ff */
[----:B------:R-:W-:Y:S02]  /*17d0*/  IMAD.MOV.U32 R16, RZ, RZ, R96 ;  /* 0x000000ffff107224 */ /* 0x000fe400078e0060 */
[----:B------:R-:W-:Y:S01]  /*17e0*/  IMAD.MOV.U32 R13, RZ, RZ, R68 ;  /* 0x000000ffff0d7224 */ /* 0x000fe200078e0044 */
[----:B------:R-:W-:Y:S06]  /*17f0*/  BRA `(.L_x_29149) ;  /* 0x0000000400107947 */ /* 0x000fec0003800000 */
.L_x_33962:
        /* <DEDUP_REMOVED lines=12> */
.L_x_29150:
        /* <DEDUP_REMOVED lines=56> */
.L_x_29149:
[----:B------:R-:W-:Y:S01]  /*1c40*/  I2FP.F32.U32 R14, R13 ;  /* 0x0000000d000e7245 */ /* 0x000fe20000201000 */
[----:B-----5:R-:W-:Y:S01]  /*1c50*/  FMUL.FTZ R8, R8, R124 ;  /* 0x0000007c08087220 */ /* 0x020fe20000410000 */
[----:B------:R-:W-:Y:S01]  /*1c60*/  ISETP.NE.AND P3, PT, R12, 0x1, PT ;  /* 0x000000010c00780c */ /* 0x000fe20003f65270 */
[----:B------:R-:W-:Y:S01]  /*1c70*/  UMOV UR5, UR7 ;  /* 0x0000000700057c82 */ /* 0x000fe20008000000 */
[----:B------:R-:W-:Y:S01]  /*1c80*/  UMOV UR4, UR6 ;  /* 0x0000000600047c82 */ /* 0x000fe20008000000 */
[----:B------:R-:W-:Y:S01]  /*1c90*/  FFMA.FTZ R14, R14, R123, 1.1641532182693481445e-10 ;  /* 0x2f0000000e0e7423 */ /* 0x000fe2000001007b */
[----:B------:R-:W-:-:S04]  /*1ca0*/  FMUL.FTZ R8, R8, UR5 ;  /* 0x0000000508087c20 */ /* 0x000fc80008410000 */
        /* <DEDUP_REMOVED lines=16> */
.L_x_29152:
        /* <DEDUP_REMOVED lines=12> */
.L_x_29153:
        /* <DEDUP_REMOVED lines=57> */
.L_x_29151:
[----:B------:R-:W-:Y:S01]  /*2200*/  I2FP.F32.U32 R12, R13 ;  /* 0x0000000d000c7245 */ /* 0x000fe20000201000 */
[----:B------:R-:W-:Y:S01]  /*2210*/  FMUL.FTZ R9, R9, R124 ;  /* 0x0000007c09097220 */ /* 0x000fe20000410000 */
[----:B------:R-:W-:Y:S01]  /*2220*/  ISETP.NE.AND P4, PT, R14, 0x1, PT ;  /* 0x000000010e00780c */ /* 0x000fe20003f85270 */
[----:B------:R-:W-:Y:S02]  /*2230*/  HADD2.F32 R13, -RZ, R144.H0_H0 ;  /* 0x20000090ff0d7230 */ /* 0x000fe40000004100 */
[----:B------:R-:W-:Y:S02]  /*2240*/  HFMA2 R15, -RZ, RZ, 0, 1.1920928955078125e-07 ;  /* 0x00000002ff0f7431 */ /* 0x000fe400000001ff */
[----:B------:R-:W-:Y:S01]  /*2250*/  FFMA.FTZ R12, R12, R123, 1.1641532182693481445e-10 ;  /* 0x2f0000000c0c7423 */ /* 0x000fe2000001007b */
[----:B------:R-:W-:-:S04]  /*2260*/  FMUL.FTZ R9, R9, UR5 ;  /* 0x0000000509097c20 */ /* 0x000fc80008410000 */
        /* <DEDUP_REMOVED lines=14> */
.L_x_29155:
        /* <DEDUP_REMOVED lines=12> */
.L_x_29156:
        /* <DEDUP_REMOVED lines=53> */
[----:B------:R-:W-:Y:S02]  /*2760*/  MOV R0, R18 ;  /* 0x0000001200007202 */ /* 0x000fe40000000f00 */
[----:B------:R-:W-:Y:S01]  /*2770*/  LOP3.LUT R68, R98, R14, R13, 0x96, !PT ;  /* 0x0000000e62447212 */ /* 0x000fe200078e960d */
[----:B------:R-:W-:Y:S02]  /*2780*/  IMAD.MOV.U32 R13, RZ, RZ, R16 ;  /* 0x000000ffff0d7224 */ /* 0x000fe400078e0010 */
[----:B------:R-:W-:-:S07]  /*2790*/  IMAD.MOV.U32 R16, RZ, RZ, R12 ;  /* 0x000000ffff107224 */ /* 0x000fce00078e000c */
.L_x_29154:
[----:B------:R-:W-:Y:S01]  /*27a0*/  I2FP.F32.U32 R12, R13 ;  /* 0x0000000d000c7245 */ /* 0x000fe20000201000 */
[----:B------:R-:W-:Y:S01]  /*27b0*/  FMUL.FTZ R10, R10, R124 ;  /* 0x0000007c0a0a7220 */ /* 0x000fe20000410000 */
[----:B------:R-:W-:Y:S01]  /*27c0*/  ISETP.NE.AND P5, PT, R15, 0x1, PT ;  /* 0x000000010f00780c */ /* 0x000fe20003fa5270 */
[----:B------:R-:W-:Y:S02]  /*27d0*/  IMAD.MOV.U32 R17, RZ, RZ, 0x2 ;  /* 0x00000002ff117424 */ /* 0x000fe400078e00ff */
[----:B------:R-:W-:Y:S01]  /*27e0*/  FFMA.FTZ R12, R12, R123, 1.1641532182693481445e-10 ;  /* 0x2f0000000c0c7423 */ /* 0x000fe2000001007b */
[----:B------:R-:W-:-:S04]  /*27f0*/  FMUL.FTZ R10, R10, UR5 ;  /* 0x000000050a0a7c20 */ /* 0x000fc80008410000 */
        /* <DEDUP_REMOVED lines=15> */
.L_x_29158:
        /* <DEDUP_REMOVED lines=12> */
.L_x_29159:
        /* <DEDUP_REMOVED lines=53> */
[----:B------:R-:W-:-:S05]  /*2d00*/  IMAD.WIDE.U32 R12, R13, -0x2daee0ad, RZ ;  /* 0xd2511f530d0c7825 */ /* 0x000fca00078e00ff */
[----:B------:R-:W-:Y:S01]  /*2d10*/  LOP3.LUT R68, R98, R14, R13, 0x96, !PT ;  /* 0x0000000e62447212 */ /* 0x000fe200078e960d */
[----:B------:R-:W-:Y:S01]  /*2d20*/  IMAD.MOV.U32 R13, RZ, RZ, R16 ;  /* 0x000000ffff0d7224 */ /* 0x000fe200078e0010 */
[----:B------:R-:W-:-:S07]  /*2d30*/  MOV R16, R12 ;  /* 0x0000000c00107202 */ /* 0x000fce0000000f00 */
.L_x_29157:
[----:B------:R-:W-:Y:S01]  /*2d40*/  I2FP.F32.U32 R12, R13 ;  /* 0x0000000d000c7245 */ /* 0x000fe20000201000 */
[----:B------:R-:W-:Y:S01]  /*2d50*/  FMUL.FTZ R11, R11, R124 ;  /* 0x0000007c0b0b7220 */ /* 0x000fe20000410000 */
[----:B------:R-:W-:-:S03]  /*2d60*/  HADD2.F32 R13, -RZ, R143.H1_H1 ;  /* 0x3000008fff0d7230 */ /* 0x000fc60000004100 */
[----:B------:R-:W-:Y:S01]  /*2d70*/  FFMA.FTZ R12, R12, R123, 1.1641532182693481445e-10 ;  /* 0x2f0000000c0c7423 */ /* 0x000fe2000001007b */
[----:B------:R-:W-:-:S04]  /*2d80*/  FMUL.FTZ R11, R11, UR5 ;  /* 0x000000050b0b7c20 */ /* 0x000fc80008410000 */
[----:B------:R-:W-:-:S04]  /*2d90*/  FSETP.GTU.FTZ.AND P6, PT, R12, UR4, PT ;  /* 0x000000040c007c0b */ /* 0x000fc8000bfdc000 */
[----:B------:R-:W-:Y:S02]  /*2da0*/  FSEL R12, R11, RZ, !P6 ;  /* 0x000000ff0b0c7208 */ /* 0x000fe40007000000 */
[----:B------:R-:W-:-:S03]  /*2db0*/  PLOP3.LUT P5, PT, P6, PT, PT, 0x8, 0x80 ;  /* 0x000000000080781c */ /* 0x000fc600037ae170 */
[----:B------:R-:W-:Y:S01]  /*2dc0*/  FFMA.FTZ R11, R12, R13, R7 ;  /* 0x0000000d0c0b7223 */ /* 0x000fe20000010007 */
[----:B------:R-:W-:Y:S09]  /*2dd0*/  BRA `(.L_x_29160) ;  /* 0x0000001400b07947 */ /* 0x000ff20003800000 */
.L_x_29148:
        /* <DEDUP_REMOVED lines=15> */
.L_x_29162:
        /* <DEDUP_REMOVED lines=12> */
.L_x_29163:
        /* <DEDUP_REMOVED lines=56> */
.L_x_29161:
[----:B------:R-:W-:Y:S01]  /*3310*/  I2FP.F32.U32 R12, R12 ;  /* 0x0000000c000c7245 */ /* 0x000fe20000201000 */
[----:B-----5:R-:W-:Y:S01]  /*3320*/  FMUL.FTZ R8, R8, R124 ;  /* 0x0000007c08087220 */ /* 0x020fe20000410000 */
[----:B------:R-:W-:Y:S01]  /*3330*/  ISETP.NE.AND P3, PT, R14, 0x1, PT ;  /* 0x000000010e00780c */ /* 0x000fe20003f65270 */
[----:B------:R-:W-:Y:S01]  /*3340*/  UMOV UR5, UR7 ;  /* 0x0000000700057c82 */ /* 0x000fe20008000000 */
[----:B------:R-:W-:Y:S01]  /*3350*/  UMOV UR4, UR6 ;  /* 0x0000000600047c82 */ /* 0x000fe20008000000 */
[----:B------:R-:W-:Y:S01]  /*3360*/  FFMA.FTZ R12, R12, R123, 1.1641532182693481445e-10 ;  /* 0x2f0000000c0c7423 */ /* 0x000fe2000001007b */
[----:B------:R-:W-:Y:S01]  /*3370*/  FMUL.FTZ R8, R8, UR5 ;  /* 0x0000000508087c20 */ /* 0x000fe20008410000 */
[----:B------:R-:W-:Y:S02]  /*3380*/  HADD2.F32 R13, -RZ, R145.H0_H0 ;  /* 0x20000091ff0d7230 */ /* 0x000fe40000004100 */
[----:B------:R-:W-:Y:S01]  /*3390*/  IMAD.MOV.U32 R15, RZ, RZ, 0x2 ;  /* 0x00000002ff0f7424 */ /* 0x000fe200078e00ff */
        /* <DEDUP_REMOVED lines=14> */
.L_x_29165:
        /* <DEDUP_REMOVED lines=12> */
.L_x_29166:
        /* <DEDUP_REMOVED lines=57> */
.L_x_29164:
[----:B------:R-:W-:Y:S01]  /*38d0*/  I2FP.F32.U32 R12, R13 ;  /* 0x0000000d000c7245 */ /* 0x000fe20000201000 */
[----:B------:R-:W-:Y:S01]  /*38e0*/  FMUL.FTZ R9, R9, R124 ;  /* 0x0000007c09097220 */ /* 0x000fe20000410000 */
[----:B------:R-:W-:Y:S01]  /*38f0*/  ISETP.NE.AND P4, PT, R15, 0x1, PT ;  /* 0x000000010f00780c */ /* 0x000fe20003f85270 */
[----:B------:R-:W-:Y:S02]  /*3900*/  HFMA2 R14, -RZ, RZ, 0, 1.1920928955078125e-07 ;  /* 0x00000002ff0e7431 */ /* 0x000fe400000001ff */
[----:B------:R-:W-:Y:S02]  /*3910*/  IMAD.MOV.U32 R13, RZ, RZ, R0 ;  /* 0x000000ffff0d7224 */ /* 0x000fe400078e0000 */
[----:B------:R-:W-:Y:S01]  /*3920*/  FFMA.FTZ R12, R12, R123, 1.1641532182693481445e-10 ;  /* 0x2f0000000c0c7423 */ /* 0x000fe2000001007b */
[----:B------:R-:W-:-:S04]  /*3930*/  FMUL.FTZ R9, R9, UR5 ;  /* 0x0000000509097c20 */ /* 0x000fc80008410000 */
[----:B------:R-:W-:Y:S01]  /*3940*/  FSETP.GTU.FTZ.AND P3, PT, R12, UR4, PT ;  /* 0x000000040c007c0b */ /* 0x000fe2000bf7c000 */
        /* <DEDUP_REMOVED lines=13> */
.L_x_29168:
        /* <DEDUP_REMOVED lines=12> */
.L_x_29169:
        /* <DEDUP_REMOVED lines=52> */
[----:B------:R-:W-:Y:S02]  /*3e20*/  HFMA2 R14, -RZ, RZ, 0, 0 ;  /* 0x00000000ff0e7431 */ /* 0x000fe400000001ff */
[----:B------:R-:W-:Y:S01]  /*3e30*/  IMAD.MOV.U32 R13, RZ, RZ, R16 ;  /* 0x000000ffff0d7224 */ /* 0x000fe200078e0010 */
[----:B------:R-:W-:Y:S01]  /*3e40*/  LOP3.LUT R70, R15, R20, R19, 0x96, !PT ;  /* 0x000000140f467212 */ /* 0x000fe200078e9613 */
[----:B------:R-:W-:Y:S01]  /*3e50*/  IMAD.MOV.U32 R16, RZ, RZ, R12 ;  /* 0x000000ffff107224 */ /* 0x000fe200078e000c */
[----:B------:R-:W-:-:S07]  /*3e60*/  MOV R0, R18 ;  /* 0x0000001200007202 */ /* 0x000fce0000000f00 */
.L_x_29167:
[----:B------:R-:W-:Y:S01]  /*3e70*/  I2FP.F32.U32 R12, R13 ;  /* 0x0000000d000c7245 */ /* 0x000fe20000201000 */
[----:B------:R-:W-:Y:S01]  /*3e80*/  FMUL.FTZ R10, R10, R124 ;  /* 0x0000007c0a0a7220 */ /* 0x000fe20000410000 */
[----:B------:R-:W-:Y:S01]  /*3e90*/  ISETP.NE.AND P5, PT, R14, 0x1, PT ;  /* 0x000000010e00780c */ /* 0x000fe20003fa5270 */
[----:B------:R-:W-:Y:S02]  /*3ea0*/  HADD2.F32 R13, -RZ, R144.H1_H1 ;  /* 0x30000090ff0d7230 */ /* 0x000fe40000004100 */
[----:B------:R-:W-:Y:S01]  /*3eb0*/  FFMA.FTZ R12, R12, R123, 1.1641532182693481445e-10 ;  /* 0x2f0000000c0c7423 */ /* 0x000fe2000001007b */
[----:B------:R-:W-:Y:S01]  /*3ec0*/  FMUL.FTZ R10, R10, UR5 ;  /* 0x000000050a0a7c20 */ /* 0x000fe20008410000 */
[----:B------:R-:W-:-:S03]  /*3ed0*/  IMAD.MOV.U32 R17, RZ, RZ, 0x2 ;  /* 0x00000002ff117424 */ /* 0x000fc600078e00ff */
        /* <DEDUP_REMOVED lines=14> */
.L_x_29171:
        /* <DEDUP_REMOVED lines=12> */
.L_x_29172:
        /* <DEDUP_REMOVED lines=57> */
.L_x_29170:
[----:B------:R-:W-:Y:S01]  /*4410*/  I2FP.F32.U32 R12, R13 ;  /* 0x0000000d000c7245 */ /* 0x000fe20000201000 */
[----:B------:R-:W-:-:S04]  /*4420*/  FMUL.FTZ R11, R11, R124 ;  /* 0x0000007c0b0b7220 */ /* 0x000fc80000410000 */
[----:B------:R-:W-:Y:S01]  /*4430*/  FFMA.FTZ R12, R12, R123, 1.1641532182693481445e-10 ;  /* 0x2f0000000c0c7423 */ /* 0x000fe2000001007b */
[----:B------:R-:W-:-:S04]  /*4440*/  FMUL.FTZ R11, R11, UR5 ;  /* 0x000000050b0b7c20 */ /* 0x000fc80008410000 */
[----:B------:R-:W-:Y:S01]  /*4450*/  FSETP.GTU.FTZ.AND P6, PT, R12, UR4, PT ;  /* 0x000000040c007c0b */ /* 0x000fe2000bfdc000 */
[----:B------:R-:W-:-:S03]  /*4460*/  HADD2.F32 R12, -RZ, R143.H1_H1 ;  /* 0x3000008fff0c7230 */ /* 0x000fc60000004100 */
[----:B------:R-:W-:Y:S02]  /*4470*/  FSEL R11, R11, RZ, !P6 ;  /* 0x000000ff0b0b7208 */ /* 0x000fe40007000000 */
[----:B------:R-:W-:-:S03]  /*4480*/  PLOP3.LUT P5, PT, P6, PT, PT, 0x8, 0x80 ;  /* 0x000000000080781c */ /* 0x000fc600037ae170 */
[----:B------:R-:W-:-:S10]  /*4490*/  FMUL.FTZ R11, R11, R12 ;  /* 0x0000000c0b0b7220 */ /* 0x000fd40000410000 */
.L_x_29160:
[----:B------:R-:W0:Y:S01]  /*44a0*/  LDC.64 R150, c[0x0][0x3a8] ;  /* 0x0000ea00ff967b82 */ /* 0x000e220000000a00 */
[----:B------:R-:W-:Y:S01]  /*44b0*/  SEL R14, RZ, 0x1000000, !P5 ;  /* 0x01000000ff0e7807 */ /* 0x000fe20006800000 */
[----:B------:R-:W-:Y:S01]  /*44c0*/  VIADD R93, R91, 0x80 ;  /* 0x000000805b5d7836 */ /* 0x000fe20000000000 */
[----:B------:R-:W-:Y:S02]  /*44d0*/  SEL R15, RZ, 0x10000, !P4 ;  /* 0x00010000ff0f7807 */ /* 0x000fe40006000000 */
[----:B------:R-:W-:-:S03]  /*44e0*/  SEL R18, RZ, 0x100, !P3 ;  /* 0x00000100ff127807 */ /* 0x000fc60005800000 */
[----:B------:R-:W1:Y:S01]  /*44f0*/  LDC.64 R148, c[0x0][0x3b0] ;  /* 0x0000ec00ff947b82 */ /* 0x000e620000000a00 */
[----:B------:R-:W-:Y:S02]  /*4500*/  IADD3 R14, PT, PT, R18, R14, R15 ;  /* 0x0000000e120e7210 */ /* 0x000fe40007ffe00f */
[----:B------:R-:W-:-:S04]  /*4510*/  SEL R15, RZ, 0x1, !P2 ;  /* 0x00000001ff0f7807 */ /* 0x000fc80005000000 */
[----:B------:R-:W-:Y:S01]  /*4520*/  IADD3 R22, PT, PT, R14, R15, RZ ;  /* 0x0000000f0e167210 */ /* 0x000fe20007ffe0ff */
[----:B------:R-:W2:Y:S01]  /*4530*/  @P0 LDC.64 R12, c[0x0][0x3a0] ;  /* 0x0000e800ff0c0b82 */ /* 0x000ea20000000a00 */
[----:B------:R-:W-:-:S04]  /*4540*/  IMAD.WIDE.U32 R14, R93, 0x10, R146 ;  /* 0x000000105d0e7825 */ /* 0x000fc800078e0092 */
[----:B0-----:R-:W-:-:S05]  /*4550*/  IMAD.WIDE.U32 R20, R91, 0x10, R150 ;  /* 0x000000105b147825 */ /* 0x001fca00078e0096 */
[----:B------:R0:W-:Y:S01]  /*4560*/  STG.E.128 desc[UR8][R20.64], R8 ;  /* 0x0000000814007986 */ /* 0x0001e2000c101d08 */
[----:B-1----:R-:W-:-:S05]  /*4570*/  IMAD.WIDE.U32 R18, R91, 0x4, R148 ;  /* 0x000000045b127825 */ /* 0x002fca00078e0094 */
[----:B------:R0:W-:Y:S01]  /*4580*/  STG.E desc[UR8][R18.64], R22 ;  /* 0x0000001612007986 */ /* 0x0001e2000c101908 */
[----:B--2---:R-:W-:-:S05]  /*4590*/  @P0 IMAD.WIDE.U32 R12, R93, 0x10, R12 ;  /* 0x000000105d0c0825 */ /* 0x004fca00078e000c */
[----:B------:R0:W5:Y:S04]  /*45a0*/  @P0 LDG.E.128 R4, desc[UR8][R12.64] ;  /* 0x000000080c040981 */ /* 0x000168000c1e1d00 */
[----:B------:R-:W5:Y:S01]  /*45b0*/  LDG.E.128 R12, desc[UR8][R14.64] ;  /* 0x000000080e0c7981 */ /* 0x000f62000c1e1d00 */
[----:B0-----:R-:W-:Y:S05]  /*45c0*/  @!P0 BRA `(.L_x_29173) ;  /* 0x0000001400ac8947 */ /* 0x001fea0003800000 */
        /* <DEDUP_REMOVED lines=15> */
.L_x_29175:
        /* <DEDUP_REMOVED lines=12> */
.L_x_29176:
        /* <DEDUP_REMOVED lines=56> */
.L_x_29174:
[----:B------:R-:W-:Y:S01]  /*4b00*/  I2FP.F32.U32 R16, R18 ;  /* 0x0000001200107245 */ /* 0x000fe20000201000 */
[----:B-----5:R-:W-:Y:S01]  /*4b10*/  FMUL.FTZ R12, R12, R124 ;  /* 0x0000007c0c0c7220 */ /* 0x020fe20000410000 */
[----:B------:R-:W-:Y:S01]  /*4b20*/  ISETP.NE.AND P3, PT, R19, 0x1, PT ;  /* 0x000000011300780c */ /* 0x000fe20003f65270 */
[----:B------:R-:W-:Y:S02]  /*4b30*/  IMAD.MOV.U32 R18, RZ, RZ, 0x2 ;  /* 0x00000002ff127424 */ /* 0x000fe400078e00ff */
[----:B------:R-:W-:Y:S01]  /*4b40*/  FFMA.FTZ R16, R16, R123, 1.1641532182693481445e-10 ;  /* 0x2f00000010107423 */ /* 0x000fe2000001007b */
[----:B------:R-:W-:-:S04]  /*4b50*/  FMUL.FTZ R12, R12, UR5 ;  /* 0x000000050c0c7c20 */ /* 0x000fc80008410000 */
        /* <DEDUP_REMOVED lines=15> */
.L_x_29178:
        /* <DEDUP_REMOVED lines=12> */
.L_x_29179:
        /* <DEDUP_REMOVED lines=57> */
.L_x_29177:
[----:B------:R-:W-:Y:S01]  /*50a0*/  I2FP.F32.U32 R16, R17 ;  /* 0x0000001100107245 */ /* 0x000fe20000201000 */
[----:B------:R-:W-:Y:S01]  /*50b0*/  FMUL.FTZ R13, R13, R124 ;  /* 0x0000007c0d0d7220 */ /* 0x000fe20000410000 */
[----:B------:R-:W-:Y:S01]  /*50c0*/  ISETP.NE.AND P4, PT, R18, 0x1, PT ;  /* 0x000000011200780c */ /* 0x000fe20003f85270 */
[----:B------:R-:W-:Y:S02]  /*50d0*/  HADD2.F32 R17, -RZ, R142.H0_H0 ;  /* 0x2000008eff117230 */ /* 0x000fe40000004100 */
[----:B------:R-:W-:Y:S01]  /*50e0*/  FFMA.FTZ R16, R16, R123, 1.1641532182693481445e-10 ;  /* 0x2f00000010107423 */ /* 0x000fe2000001007b */
[----:B------:R-:W-:Y:S01]  /*50f0*/  FMUL.FTZ R13, R13, UR5 ;  /* 0x000000050d0d7c20 */ /* 0x000fe20008410000 */
[----:B------:R-:W-:-:S03]  /*5100*/  IMAD.MOV.U32 R19, RZ, RZ, 0x2 ;  /* 0x00000002ff137424 */ /* 0x000fc600078e00ff */
        /* <DEDUP_REMOVED lines=14> */
.L_x_29181:
        /* <DEDUP_REMOVED lines=12> */
.L_x_29182:
        /* <DEDUP_REMOVED lines=57> */
.L_x_29180:
[----:B------:R-:W-:Y:S01]  /*5640*/  I2FP.F32.U32 R16, R17 ;  /* 0x0000001100107245 */ /* 0x000fe20000201000 */
[----:B------:R-:W-:Y:S01]  /*5650*/  FMUL.FTZ R14, R14, R124 ;  /* 0x0000007c0e0e7220 */ /* 0x000fe20000410000 */
[----:B------:R-:W-:Y:S01]  /*5660*/  ISETP.NE.AND P5, PT, R19, 0x1, PT ;  /* 0x000000011300780c */ /* 0x000fe20003fa5270 */
[----:B------:R-:W-:Y:S02]  /*5670*/  HFMA2 R21, -RZ, RZ, 0, 1.1920928955078125e-07 ;  /* 0x00000002ff157431 */ /* 0x000fe400000001ff */
        /* <DEDUP_REMOVED lines=17> */
.L_x_29184:
        /* <DEDUP_REMOVED lines=12> */
.L_x_29185:
        /* <DEDUP_REMOVED lines=38> */
[----:B------:R-:W-:Y:S01]  /*5ab0*/  IMAD.WIDE.U32 R22, R21, -0x2daee0ad, RZ ;  /* 0xd2511f5315167825 */ /* 0x000fe200078e00ff */
[----:B------:R-:W-:-:S03]  /*5ac0*/  IADD3 R21, PT, PT, R43, 0x1fd5c5a3, RZ ;  /* 0x1fd5c5a32b157810 */ /* 0x000fc60007ffe0ff */
[----:B------:R-:W-:Y:S01]  /*5ad0*/  VIADD R19, R42, 0x5384540f ;  /* 0x5384540f2a137836 */ /* 0x000fe20000000000 */
[----:B------:R-:W-:Y:S01]  /*5ae0*/  LOP3.LUT R44, R21, R44, R23, 0x96, !PT ;  /* 0x0000002c152c7212 */ /* 0x000fe200078e9617 */
[----:B------:R-:W-:-:S03]  /*5af0*/  HFMA2 R21, -RZ, RZ, 0, 0 ;  /* 0x00000000ff157431 */ /* 0x000fc600000001ff */
        /* <DEDUP_REMOVED lines=13> */
[----:B------:R-:W-:-:S07]  /*5bd0*/  MOV R0, R22 ;  /* 0x0000001600007202 */ /* 0x000fce0000000f00 */
.L_x_29183:
        /* <DEDUP_REMOVED lines=10> */
.L_x_29173:
        /* <DEDUP_REMOVED lines=15> */
.L_x_29188:
        /* <DEDUP_REMOVED lines=12> */
.L_x_29189:
        /* <DEDUP_REMOVED lines=56> */
.L_x_29187:
[----:B------:R-:W-:Y:S01]  /*61b0*/  I2FP.F32.U32 R16, R18 ;  /* 0x0000001200107245 */ /* 0x000fe20000201000 */
[----:B-----5:R-:W-:Y:S01]  /*61c0*/  FMUL.FTZ R12, R12, R124 ;  /* 0x0000007c0c0c7220 */ /* 0x020fe20000410000 */
        /* <DEDUP_REMOVED lines=19> */
.L_x_29191:
        /* <DEDUP_REMOVED lines=12> */
.L_x_29192:
        /* <DEDUP_REMOVED lines=52> */
[----:B------:R-:W-:-:S04]  /*6700*/  MOV R0, R22 ;  /* 0x0000001600007202 */ /* 0x000fc80000000f00 */
[----:B------:R-:W-:Y:S01]  /*6710*/  LOP3.LUT R68, R98, R18, R17, 0x96, !PT ;  /* 0x0000001262447212 */ /* 0x000fe200078e9611 */
[----:B------:R-:W-:Y:S01]  /*6720*/  IMAD.MOV.U32 R17, RZ, RZ, R20 ;  /* 0x000000ffff117224 */ /* 0x000fe200078e0014 */
[----:B------:R-:W-:Y:S01]  /*6730*/  MOV R20, R16 ;  /* 0x0000001000147202 */ /* 0x000fe20000000f00 */
[----:B------:R-:W-:-:S07]  /*6740*/  IMAD.MOV.U32 R18, RZ, RZ, RZ ;  /* 0x000000ffff127224 */ /* 0x000fce00078e00ff */
.L_x_29190:
        /* <DEDUP_REMOVED lines=21> */
.L_x_29194:
        /* <DEDUP_REMOVED lines=12> */
.L_x_29195:
        /* <DEDUP_REMOVED lines=57> */
.L_x_29193:
        /* <DEDUP_REMOVED lines=21> */
.L_x_29197:
        /* <DEDUP_REMOVED lines=12> */
.L_x_29198:
        /* <DEDUP_REMOVED lines=45> */
[----:B------:R-:W-:Y:S01]  /*71d0*/  IMAD.MOV.U32 R21, RZ, RZ, RZ ;  /* 0x000000ffff157224 */ /* 0x000fe200078e00ff */
        /* <DEDUP_REMOVED lines=10> */
[----:B------:R-:W-:-:S07]  /*7280*/  MOV R20, R16 ;  /* 0x0000001000147202 */ /* 0x000fce0000000f00 */
.L_x_29196:
        /* <DEDUP_REMOVED lines=9> */
.L_x_29186:
[----:B------:R-:W0:Y:S01]  /*7320*/  @P0 LDC.64 R16, c[0x0][0x3a0] ;  /* 0x0000e800ff100b82 */ /* 0x000e220000000a00 */
[----:B------:R-:W-:Y:S01]  /*7330*/  SEL R18, RZ, 0x1000000, !P5 ;  /* 0x01000000ff127807 */ /* 0x000fe20006800000 */
[C---:B------:R-:W-:Y:S01]  /*7340*/  IMAD.WIDE.U32 R46, R93.reuse, 0x10, R150 ;  /* 0x000000105d2e7825 */ /* 0x040fe200078e0096 */
[----:B------:R-:W-:Y:S02]  /*7350*/  SEL R19, RZ, 0x10000, !P4 ;  /* 0x00010000ff137807 */ /* 0x000fe40006000000 */
[----:B------:R-:W-:Y:S01]  /*7360*/  SEL R23, RZ, 0x100, !P3 ;  /* 0x00000100ff177807 */ /* 0x000fe20005800000 */
[----:B------:R-:W-:Y:S01]  /*7370*/  IMAD.WIDE.U32 R44, R93, 0x4, R148 ;  /* 0x000000045d2c7825 */ /* 0x000fe200078e0094 */
[----:B------:R-:W-:Y:S01]  /*7380*/  SEL R22, RZ, 0x1, !P2 ;  /* 0x00000001ff167807 */ /* 0x000fe20005000000 */
[----:B------:R1:W-:Y:S01]  /*7390*/  STG.E.128 desc[UR8][R46.64], R12 ;  /* 0x0000000c2e007986 */ /* 0x0003e2000c101d08 */
[----:B------:R-:W-:Y:S02]  /*73a0*/  IADD3 R19, PT, PT, R23, R18, R19 ;  /* 0x0000001217137210 */ /* 0x000fe40007ffe013 */
[----:B------:R-:W-:-:S03]  /*73b0*/  IADD3 R95, PT, PT, R91, 0x100, RZ ;  /* 0x000001005b5f7810 */ /* 0x000fc60007ffe0ff */
[----:B------:R-:W-:Y:S02]  /*73c0*/  IMAD.IADD R22, R19, 0x1, R22 ;  /* 0x0000000113167824 */ /* 0x000fe400078e0216 */
[----:B------:R-:W-:-:S03]  /*73d0*/  IMAD.WIDE.U32 R18, R95, 0x10, R146 ;  /* 0x000000105f127825 */ /* 0x000fc600078e0092 */
[----:B------:R1:W-:Y:S01]  /*73e0*/  STG.E desc[UR8][R44.64], R22 ;  /* 0x000000162c007986 */ /* 0x0003e2000c101908 */
[----:B0-----:R-:W-:-:S05]  /*73f0*/  @P0 IMAD.WIDE.U32 R16, R95, 0x10, R16 ;  /* 0x000000105f100825 */ /* 0x001fca00078e0010 */
[----:B------:R1:W5:Y:S04]  /*7400*/  @P0 LDG.E.128 R4, desc[UR8][R16.64] ;  /* 0x0000000810040981 */ /* 0x000368000c1e1d00 */
[----:B------:R-:W5:Y:S01]  /*7410*/  LDG.E.128 R16, desc[UR8][R18.64] ;  /* 0x0000000812107981 */ /* 0x000f62000c1e1d00 */
[----:B-1----:R-:W-:Y:S05]  /*7420*/  @!P0 BRA `(.L_x_29199) ;  /* 0x0000001400b08947 */ /* 0x002fea0003800000 */
        /* <DEDUP_REMOVED lines=15> */
.L_x_29201:
        /* <DEDUP_REMOVED lines=12> */
.L_x_29202:
        /* <DEDUP_REMOVED lines=48> */
[----:B------:R-:W-:Y:S02]  /*78e0*/  MOV R23, R20 ;  /* 0x0000001400177202 */ /* 0x000fe40000000f00 */
        /* <DEDUP_REMOVED lines=8> */
.L_x_29200:
[----:B------:R-:W-:Y:S01]  /*7970*/  I2FP.F32.U32 R20, R23 ;  /* 0x0000001700147245 */ /* 0x000fe20000201000 */
[----:B-----5:R-:W-:Y:S01]  /*7980*/  FMUL.FTZ R16, R16, R124 ;  /* 0x0000007c10107220 */ /* 0x020fe20000410000 */
[----:B------:R-:W-:Y:S01]  /*7990*/  ISETP.NE.AND P3, PT, R22, 0x1, PT ;  /* 0x000000011600780c */ /* 0x000fe20003f65270 */
[----:B------:R-:W-:Y:S02]  /*79a0*/  HADD2.F32 R21, -RZ, R141.H0_H0 ;  /* 0x2000008dff157230 */ /* 0x000fe40000004100 */
[----:B------:R-:W-:Y:S01]  /*79b0*/  FFMA.FTZ R20, R20, R123, 1.1641532182693481445e-10 ;  /* 0x2f00000014147423 */ /* 0x000fe2000001007b */
[----:B------:R-:W-:-:S04]  /*79c0*/  FMUL.FTZ R16, R16, UR5 ;  /* 0x0000000510107c20 */ /* 0x000fc80008410000 */
[----:B------:R-:W-:Y:S01]  /*79d0*/  FSETP.GTU.FTZ.AND P2, PT, R20, UR4, PT ;  /* 0x0000000414007c0b */ /* 0x000fe2000bf5c000 */
        /* <DEDUP_REMOVED lines=14> */
.L_x_29204:
        /* <DEDUP_REMOVED lines=12> */
.L_x_29205:
        /* <DEDUP_REMOVED lines=57> */
.L_x_29203:
[----:B------:R-:W-:Y:S01]  /*7f10*/  I2FP.F32.U32 R20, R20 ;  /* 0x0000001400147245 */ /* 0x000fe20000201000 */
[----:B------:R-:W-:Y:S01]  /*7f20*/  FMUL.FTZ R17, R17, R124 ;  /* 0x0000007c11117220 */ /* 0x000fe20000410000 */
[----:B------:R-:W-:-:S03]  /*7f30*/  ISETP.NE.AND P4, PT, R21, 0x1, PT ;  /* 0x000000011500780c */ /* 0x000fc60003f85270 */
        /* <DEDUP_REMOVED lines=18> */
.L_x_29207:
        /* <DEDUP_REMOVED lines=12> */
.L_x_29208:
        /* <DEDUP_REMOVED lines=15> */
[C---:B------:R-:W-:Y:S01]  /*8210*/  IADD3 R50, PT, PT, R42.reuse, 0x78dde6e4, RZ ;  /* 0x78dde6e42a327810 */ /* 0x040fe20007ffe0ff */
        /* <DEDUP_REMOVED lines=41> */
.L_x_29206:
[----:B------:R-:W-:Y:S01]  /*84b0*/  I2FP.F32.U32 R22, R22 ;  /* 0x0000001600167245 */ /* 0x000fe20000201000 */
[----:B------:R-:W-:Y:S01]  /*84c0*/  FMUL.FTZ R18, R18, R124 ;  /* 0x0000007c12127220 */ /* 0x000fe20000410000 */
[----:B------:R-:W-:Y:S01]  /*84d0*/  ISETP.NE.AND P5, PT, R20, 0x1, PT ;  /* 0x000000011400780c */ /* 0x000fe20003fa5270 */
[----:B------:R-:W-:Y:S02]  /*84e0*/  HADD2.F32 R21, -RZ, R140.H1_H1 ;  /* 0x3000008cff157230 */ /* 0x000fe40000004100 */
        /* <DEDUP_REMOVED lines=17> */
.L_x_29210:
        /* <DEDUP_REMOVED lines=12> */
.L_x_29211:
        /* <DEDUP_REMOVED lines=50> */
[----:B------:R-:W-:Y:S01]  /*89e0*/  IMAD.WIDE.U32 R48, R22, -0x326172a9, RZ ;  /* 0xcd9e8d5716307825 */ /* 0x000fe200078e00ff */
[----:B------:R-:W-:-:S03]  /*89f0*/  MOV R21, R44 ;  /* 0x0000002c00157202 */ /* 0x000fc60000000f00 */
[----:B------:R-:W-:Y:S01]  /*8a00*/  IMAD.WIDE.U32 R22, R0, -0x2daee0ad, RZ ;  /* 0xd2511f5300167825 */ /* 0x000fe200078e00ff */
[----:B------:R-:W-:-:S03]  /*8a10*/  LOP3.LUT R70, R70, R20, R49, 0x96, !PT ;  /* 0x0000001446467212 */ /* 0x000fc600078e9631 */
[----:B------:R-:W-:Y:S01]  /*8a20*/  IMAD.MOV.U32 R0, RZ, RZ, R48 ;  /* 0x000000ffff007224 */ /* 0x000fe200078e0030 */
[----:B------:R-:W-:Y:S01]  /*8a30*/  LOP3.LUT R68, R98, R46, R23, 0x96, !PT ;  /* 0x0000002e62447212 */ /* 0x000fe200078e9617 */
[----:B------:R-:W-:-:S07]  /*8a40*/  IMAD.MOV.U32 R44, RZ, RZ, R22 ;  /* 0x000000ffff2c7224 */ /* 0x000fce00078e0016 */
.L_x_29209:
        /* <DEDUP_REMOVED lines=8> */
[----:B------:R-:W-:Y:S01]  /*8ad0*/  FFMA.FTZ R19, R22, R20, R7 ;  /* 0x0000001416137223 */ /* 0x000fe20000010007 */
[----:B------:R-:W-:Y:S09]  /*8ae0*/  BRA `(.L_x_29212) ;  /* 0x0000001400ac7947 */ /* 0x000ff20003800000 */
.L_x_29199:
        /* <DEDUP_REMOVED lines=15> */
.L_x_29214:
        /* <DEDUP_REMOVED lines=12> */
.L_x_29215:
[----:B------:R-:W-:Y:S01]  /*8ca0*/  IMAD.WIDE.U32 R52, R71, -0x326172a9, RZ ;  /* 0xcd9e8d5747347825 */ /* 0x000fe200078e00ff */
[----:B------:R-:W-:Y:S02]  /*8cb0*/  LOP3.LUT R48, R69, R45, R43, 0x96, !PT ;  /* 0x0000002d45307212 */ /* 0x000fe400078e962b */
[----:B------:R-:W-:Y:S01]  /*8cc0*/  IADD3 R22, PT, PT, R43, -0x4498517b, RZ ;  /* 0xbb67ae852b167810 */ /* 0x000fe20007ffe0ff */
[----:B------:R-:W-:Y:S01]  /*8cd0*/  VIADD R46, R42, 0x9e3779b9 ;  /* 0x9e3779b92a2e7836 */ /* 0x000fe20000000000 */
[----:B------:R-:W-:Y:S01]  /*8ce0*/  LOP3.LUT R50, R73, R53, R42, 0x96, !PT ;  /* 0x0000003549327212 */ /* 0x000fe200078e962a */
[----:B------:R-:W-:Y:S01]  /*8cf0*/  IMAD.WIDE.U32 R48, R48, -0x326172a9, RZ ;  /* 0xcd9e8d5730307825 */ /* 0x000fe200078e00ff */
[C---:B------:R-:W-:Y:S02]  /*8d00*/  IADD3 R21, PT, PT, R42.reuse, -0x4ab325aa, RZ ;  /* 0xb54cda562a157810 */ /* 0x040fe40007ffe0ff */
[----:B------:R-:W-:Y:S01]  /*8d10*/  IADD3 R70, PT, PT, R42, -0x700cb87f, RZ ;  /* 0x8ff347812a467810 */ /* 0x000fe20007ffe0ff */
[----:B------:R-:W-:Y:S01]  /*8d20*/  IMAD.WIDE.U32 R50, R50, -0x2daee0ad, RZ ;  /* 0xd2511f5332327825 */ /* 0x000fe200078e00ff */
[----:B------:R-:W-:-:S02]  /*8d30*/  LOP3.LUT R46, R46, R52, R49, 0x96, !PT ;  /* 0x000000342e2e7212 */ /* 0x000fc400078e9631 */
        /* <DEDUP_REMOVED lines=42> */
[----:B------:R-:W-:-:S04]  /*8fe0*/  IMAD.WIDE.U32 R46, R0, -0x2daee0ad, RZ ;  /* 0xd2511f53002e7825 */ /* 0x000fc800078e00ff */
[----:B------:R-:W-:Y:S01]  /*8ff0*/  IMAD.MOV.U32 R0, RZ, RZ, R48 ;  /* 0x000000ffff007224 */ /* 0x000fe200078e0030 */
[----:B------:R-:W-:Y:S01]  /*9000*/  LOP3.LUT R68, R98, R22, R47, 0x96, !PT ;  /* 0x0000001662447212 */ /* 0x000fe200078e962f */
[----:B------:R-:W-:Y:S01]  /*9010*/  HFMA2 R22, -RZ, RZ, 0, 0 ;  /* 0x00000000ff167431 */ /* 0x000fe200000001ff */
[----:B------:R-:W-:-:S07]  /*9020*/  MOV R44, R46 ;  /* 0x0000002e002c7202 */ /* 0x000fce0000000f00 */
.L_x_29213:
[----:B------:R-:W-:Y:S01]  /*9030*/  I2FP.F32.U32 R20, R23 ;  /* 0x0000001700147245 */ /* 0x000fe20000201000 */
[----:B-----5:R-:W-:Y:S01]  /*9040*/  FMUL.FTZ R16, R16, R124 ;  /* 0x0000007c10107220 */ /* 0x020fe20000410000 */
[----:B------:R-:W-:-:S03]  /*9050*/  ISETP.NE.AND P3, PT, R22, 0x1, PT ;  /* 0x000000011600780c */ /* 0x000fc60003f65270 */
[----:B------:R-:W-:Y:S01]  /*9060*/  FFMA.FTZ R20, R20, R123, 1.1641532182693481445e-10 ;  /* 0x2f00000014147423 */ /* 0x000fe2000001007b */
[----:B------:R-:W-:-:S04]  /*9070*/  FMUL.FTZ R16, R16, UR5 ;  /* 0x0000000510107c20 */ /* 0x000fc80008410000 */
[----:B------:R-:W-:Y:S01]  /*9080*/  FSETP.GTU.FTZ.AND P2, PT, R20, UR4, PT ;  /* 0x0000000414007c0b */ /* 0x000fe2000bf5c000 */
[----:B------:R-:W-:-:S03]  /*9090*/  HADD2.F32 R20, -RZ, R141.H0_H0 ;  /* 0x2000008dff147230 */ /* 0x000fc60000004100 */
[----:B------:R-:W-:Y:S02]  /*90a0*/  FSEL R21, R16, RZ, !P2 ;  /* 0x000000ff10157208 */ /* 0x000fe40005000000 */
[----:B------:R-:W-:-:S03]  /*90b0*/  PLOP3.LUT P2, PT, P2, PT, PT, 0x8, 0x80 ;  /* 0x000000000080781c */ /* 0x000fc6000174e170 */
[----:B------:R-:W-:Y:S01]  /*90c0*/  FMUL.FTZ R16, R20, R21 ;  /* 0x0000001514107220 */ /* 0x000fe20000410000 */
        /* <DEDUP_REMOVED lines=11> */
.L_x_29217:
        /* <DEDUP_REMOVED lines=12> */
.L_x_29218:
        /* <DEDUP_REMOVED lines=57> */
.L_x_29216:
[----:B------:R-:W-:Y:S01]  /*95d0*/  I2FP.F32.U32 R20, R20 ;  /* 0x0000001400147245 */ /* 0x000fe20000201000 */
[----:B------:R-:W-:Y:S01]  /*95e0*/  FMUL.FTZ R17, R17, R124 ;  /* 0x0000007c11117220 */ /* 0x000fe20000410000 */
[----:B------:R-:W-:Y:S01]  /*95f0*/  ISETP.NE.AND P4, PT, R21, 0x1, PT ;  /* 0x000000011500780c */ /* 0x000fe20003f85270 */
        /* <DEDUP_REMOVED lines=18> */
.L_x_29220:
        /* <DEDUP_REMOVED lines=12> */
.L_x_29221:
        /* <DEDUP_REMOVED lines=47> */
[----:B------:R-:W-:Y:S02]  /*9ad0*/  VIADD R0, R42, 0xf1bbcdc8 ;  /* 0xf1bbcdc82a007836 */ /* 0x000fe40000000000 */
[----:B------:R-:W-:-:S03]  /*9ae0*/  IMAD.WIDE.U32 R22, R22, -0x326172a9, RZ ;  /* 0xcd9e8d5716167825 */ /* 0x000fc600078e00ff */
[----:B------:R-:W-:Y:S02]  /*9af0*/  LOP3.LUT R0, R0, R48, R21, 0x96, !PT ;  /* 0x0000003000007212 */ /* 0x000fe400078e9615 */
[----:B------:R-:W-:Y:S01]  /*9b00*/  LOP3.LUT R70, R70, R20, R23, 0x96, !PT ;  /* 0x0000001446467212 */ /* 0x000fe200078e9617 */
[----:B------:R-:W-:Y:S02]  /*9b10*/  HFMA2 R20, -RZ, RZ, 0, 0 ;  /* 0x00000000ff147431 */ /* 0x000fe400000001ff */
[----:B------:R-:W-:-:S04]  /*9b20*/  IMAD.WIDE.U32 R48, R0, -0x2daee0ad, RZ ;  /* 0xd2511f5300307825 */ /* 0x000fc800078e00ff */
[----:B------:R-:W-:Y:S01]  /*9b30*/  IMAD.MOV.U32 R0, RZ, RZ, R22 ;  /* 0x000000ffff007224 */ /* 0x000fe200078e0016 */
[----:B------:R-:W-:Y:S01]  /*9b40*/  MOV R22, R44 ;  /* 0x0000002c00167202 */ /* 0x000fe20000000f00 */
[----:B------:R-:W-:Y:S01]  /*9b50*/  IMAD.MOV.U32 R44, RZ, RZ, R48 ;  /* 0x000000ffff2c7224 */ /* 0x000fe200078e0030 */
[----:B------:R-:W-:-:S07]  /*9b60*/  LOP3.LUT R68, R98, R46, R49, 0x96, !PT ;  /* 0x0000002e62447212 */ /* 0x000fce00078e9631 */
.L_x_29219:
        /* <DEDUP_REMOVED lines=21> */
.L_x_29223:
        /* <DEDUP_REMOVED lines=12> */
.L_x_29224:
        /* <DEDUP_REMOVED lines=55> */
[----:B------:R-:W-:Y:S02]  /*a0f0*/  LOP3.LUT R68, R98, R46, R23, 0x96, !PT ;  /* 0x0000002e62447212 */ /* 0x000fe400078e9617 */
[----:B------:R-:W-:-:S07]  /*a100*/  MOV R44, R22 ;  /* 0x00000016002c7202 */ /* 0x000fce0000000f00 */
.L_x_29222:
        /* <DEDUP_REMOVED lines=9> */
.L_x_29212:
[----:B------:R-:W0:Y:S01]  /*a1a0*/  @P0 LDC.64 R46, c[0x0][0x3a0] ;  /* 0x0000e800ff2e0b82 */ /* 0x000e220000000a00 */
[----:B------:R-:W-:Y:S01]  /*a1b0*/  SEL R23, RZ, 0x1000000, !P5 ;  /* 0x01000000ff177807 */ /* 0x000fe20006800000 */
[----:B------:R-:W-:Y:S01]  /*a1c0*/  IMAD.WIDE.U32 R48, R95, 0x10, R150 ;  /* 0x000000105f307825 */ /* 0x000fe200078e0096 */
[----:B------:R-:W-:Y:S02]  /*a1d0*/  SEL R22, RZ, 0x10000, !P4 ;  /* 0x00010000ff167807 */ /* 0x000fe40006000000 */
[----:B------:R-:W-:Y:S02]  /*a1e0*/  SEL R21, RZ, 0x100, !P3 ;  /* 0x00000100ff157807 */ /* 0x000fe40005800000 */
[----:B------:R-:W-:Y:S01]  /*a1f0*/  SEL R20, RZ, 0x1, !P2 ;  /* 0x00000001ff147807 */ /* 0x000fe20005000000 */
[----:B------:R-:W-:Y:S01]  /*a200*/  STG.E.128 desc[UR8][R48.64], R16 ;  /* 0x0000001030007986 */ /* 0x000fe2000c101d08 */
[----:B------:R-:W-:Y:S01]  /*a210*/  IADD3 R21, PT, PT, R21, R23, R22 ;  /* 0x0000001715157210 */ /* 0x000fe20007ffe016 */
[----:B------:R-:W-:Y:S01]  /*a220*/  IMAD.WIDE.U32 R22, R95, 0x4, R148 ;  /* 0x000000045f167825 */ /* 0x000fe200078e0094 */
[----:B------:R-:W-:-:S03]  /*a230*/  IADD3 R97, PT, PT, R91, 0x180, RZ ;  /* 0x000001805b617810 */ /* 0x000fc60007ffe0ff */
[----:B------:R-:W-:Y:S02]  /*a240*/  IMAD.IADD R20, R21, 0x1, R20 ;  /* 0x0000000115147824 */ /* 0x000fe400078e0214 */
[----:B------:R-:W-:-:S03]  /*a250*/  IMAD.WIDE.U32 R50, R97, 0x10, R146 ;  /* 0x0000001061327825 */ /* 0x000fc600078e0092 */
[----:B------:R1:W-:Y:S01]  /*a260*/  STG.E desc[UR8][R22.64], R20 ;  /* 0x0000001416007986 */ /* 0x0003e2000c101908 */
[----:B0-----:R-:W-:-:S05]  /*a270*/  @P0 IMAD.WIDE.U32 R46, R97, 0x10, R46 ;  /* 0x00000010612e0825 */ /* 0x001fca00078e002e */
[----:B------:R0:W5:Y:S04]  /*a280*/  @P0 LDG.E.128 R4, desc[UR8][R46.64] ;  /* 0x000000082e040981 */ /* 0x000168000c1e1d00 */
[----:B-1----:R0:W5:Y:S01]  /*a290*/  LDG.E.128 R20, desc[UR8][R50.64] ;  /* 0x0000000832147981 */ /* 0x002162000c1e1d00 */
        /* <DEDUP_REMOVED lines=16> */
.L_x_29227:
        /* <DEDUP_REMOVED lines=12> */
.L_x_29228:
        /* <DEDUP_REMOVED lines=54> */
[----:B------:R-:W-:Y:S02]  /*a7c0*/  LOP3.LUT R70, R70, R52, R51, 0x96, !PT ;  /* 0x0000003446467212 */ /* 0x000fe400078e9633 */
[----:B------:R-:W-:-:S07]  /*a7d0*/  MOV R0, R50 ;  /* 0x0000003200007202 */ /* 0x000fce0000000f00 */
.L_x_29226:
        /* <DEDUP_REMOVED lines=21> */
.L_x_29230:
        /* <DEDUP_REMOVED lines=12> */
.L_x_29231:
        /* <DEDUP_REMOVED lines=57> */
.L_x_29229:
        /* <DEDUP_REMOVED lines=21> */
.L_x_29233:
        /* <DEDUP_REMOVED lines=12> */
.L_x_29234:
        /* <DEDUP_REMOVED lines=57> */
.L_x_29232:
        /* <DEDUP_REMOVED lines=21> */
.L_x_29236:
        /* <DEDUP_REMOVED lines=12> */
.L_x_29237:
        /* <DEDUP_REMOVED lines=52> */
[----:B------:R-:W-:Y:S02]  /*b870*/  LOP3.LUT R70, R70, R54, R51, 0x96, !PT ;  /* 0x0000003646467212 */ /* 0x000fe400078e9633 */
[----:B------:R-:W-:Y:S02]  /*b880*/  MOV R0, R50 ;  /* 0x0000003200007202 */ /* 0x000fe40000000f00 */
[----:B------:R-:W-:Y:S01]  /*b890*/  LOP3.LUT R68, R98, R46, R45, 0x96, !PT ;  /* 0x0000002e62447212 */ /* 0x000fe200078e962d */
[----:B------:R-:W-:Y:S01]  /*b8a0*/  IMAD.MOV.U32 R45, RZ, RZ, R48 ;  /* 0x000000ffff2d7224 */ /* 0x000fe200078e0030 */
[----:B------:R-:W-:-:S07]  /*b8b0*/  MOV R48, R44 ;  /* 0x0000002c00307202 */ /* 0x000fce0000000f00 */
.L_x_29235:
        /* <DEDUP_REMOVED lines=10> */
.L_x_29225:
        /* <DEDUP_REMOVED lines=15> */
.L_x_29240:
        /* <DEDUP_REMOVED lines=12> */
.L_x_29241:
        /* <DEDUP_REMOVED lines=56> */
.L_x_29239:
        /* <DEDUP_REMOVED lines=21> */
.L_x_29243:
        /* <DEDUP_REMOVED lines=12> */
.L_x_29244:
        /* <DEDUP_REMOVED lines=57> */
.L_x_29242:
        /* <DEDUP_REMOVED lines=21> */
.L_x_29246:
        /* <DEDUP_REMOVED lines=12> */
.L_x_29247:
        /* <DEDUP_REMOVED lines=57> */
.L_x_29245:
        /* <DEDUP_REMOVED lines=21> */
.L_x_29249:
        /* <DEDUP_REMOVED lines=12> */
.L_x_29250:
        /* <DEDUP_REMOVED lines=57> */
.L_x_29248:
        /* <DEDUP_REMOVED lines=9> */
.L_x_29238:
        /* <DEDUP_REMOVED lines=32> */
.L_x_29253:
        /* <DEDUP_REMOVED lines=12> */
.L_x_29254:
        /* <DEDUP_REMOVED lines=47> */
[----:B------:R-:W-:Y:S01]  /*d5b0*/  LOP3.LUT R49, R121, R54, R51, 0x96, !PT ;  /* 0x0000003679317212 */ /* 0x000fe200078e9633 */
[----:B------:R-:W-:Y:S01]  /*d5c0*/  IMAD.MOV.U32 R51, RZ, RZ, R48 ;  /* 0x000000ffff337224 */ /* 0x000fe200078e0030 */
[----:B------:R-:W-:-:S03]  /*d5d0*/  LOP3.LUT R0, R0, R52, R57, 0x96, !PT ;  /* 0x0000003400007212 */ /* 0x000fc600078e9639 */
[----:B------:R-:W-:-:S04]  /*d5e0*/  IMAD.WIDE.U32 R54, R49, -0x326172a9, RZ ;  /* 0xcd9e8d5731367825 */ /* 0x000fc800078e00ff */
[----:B------:R-:W-:Y:S01]  /*d5f0*/  IMAD.WIDE.U32 R52, R0, -0x2daee0ad, RZ ;  /* 0xd2511f5300347825 */ /* 0x000fe200078e00ff */
[----:B------:R-:W-:Y:S02]  /*d600*/  LOP3.LUT R70, R70, R56, R55, 0x96, !PT ;  /* 0x0000003846467212 */ /* 0x000fe400078e9637 */
[----:B------:R-:W-:Y:S02]  /*d610*/  MOV R0, R54 ;  /* 0x0000003600007202 */ /* 0x000fe40000000f00 */
[----:B------:R-:W-:Y:S01]  /*d620*/  LOP3.LUT R68, R98, R50, R53, 0x96, !PT ;  /* 0x0000003262447212 */ /* 0x000fe200078e9635 */
[----:B------:R-:W-:-:S07]  /*d630*/  HFMA2 R50, -RZ, RZ, 0, 0 ;  /* 0x00000000ff327431 */ /* 0x000fce00000001ff */
.L_x_29252:
        /* <DEDUP_REMOVED lines=21> */
.L_x_29256:
        /* <DEDUP_REMOVED lines=12> */
.L_x_29257:
        /* <DEDUP_REMOVED lines=57> */
.L_x_29255:
        /* <DEDUP_REMOVED lines=21> */
.L_x_29259:
        /* <DEDUP_REMOVED lines=12> */
.L_x_29260:
        /* <DEDUP_REMOVED lines=57> */
.L_x_29258:
        /* <DEDUP_REMOVED lines=21> */
.L_x_29262:
        /* <DEDUP_REMOVED lines=12> */
.L_x_29263:
        /* <DEDUP_REMOVED lines=57> */
.L_x_29261:
        /* <DEDUP_REMOVED lines=10> */
.L_x_29251:
        /* <DEDUP_REMOVED lines=15> */
.L_x_29266:
        /* <DEDUP_REMOVED lines=12> */
.L_x_29267:
        /* <DEDUP_REMOVED lines=56> */
.L_x_29265:
        /* <DEDUP_REMOVED lines=21> */
.L_x_29269:
        /* <DEDUP_REMOVED lines=12> */
.L_x_29270:
        /* <DEDUP_REMOVED lines=57> */
.L_x_29268:
        /* <DEDUP_REMOVED lines=21> */
.L_x_29272:
        /* <DEDUP_REMOVED lines=12> */
.L_x_29273:
        /* <DEDUP_REMOVED lines=57> */
.L_x_29271:
        /* <DEDUP_REMOVED lines=21> */
.L_x_29275:
        /* <DEDUP_REMOVED lines=12> */
.L_x_29276:
        /* <DEDUP_REMOVED lines=57> */
.L_x_29274:
        /* <DEDUP_REMOVED lines=9> */
.L_x_29264:
[----:B------:R-:W0:Y:S01]  /*fe60*/  @P0 LDC.64 R54, c[0x0][0x3a0] ;  /* 0x0000e800ff360b82 */ /* 0x000e220000000a00 */
[----:B------:R-:W-:Y:S01]  /*fe70*/  SEL R51, RZ, 0x1000000, !P5 ;  /* 0x01000000ff337807 */ /* 0x000fe20006800000 */
[C---:B------:R-:W-:Y:S01]  /*fe80*/  IMAD.WIDE.U32 R56, R102.reuse, 0x10, R150 ;  /* 0x0000001066387825 */ /* 0x040fe200078e0096 */
        /* <DEDUP_REMOVED lines=29> */
.L_x_29279:
        /* <DEDUP_REMOVED lines=12> */
.L_x_29280:
        /* <DEDUP_REMOVED lines=56> */
.L_x_29278:
        /* <DEDUP_REMOVED lines=21> */
.L_x_29282:
        /* <DEDUP_REMOVED lines=12> */
.L_x_29283:
        /* <DEDUP_REMOVED lines=57> */
.L_x_29281:
        /* <DEDUP_REMOVED lines=21> */
.L_x_29285:
        /* <DEDUP_REMOVED lines=12> */
.L_x_29286:
        /* <DEDUP_REMOVED lines=57> */
.L_x_29284:
        /* <DEDUP_REMOVED lines=21> */
.L_x_29288:
        /* <DEDUP_REMOVED lines=12> */
.L_x_29289:
        /* <DEDUP_REMOVED lines=57> */
.L_x_29287:
        /* <DEDUP_REMOVED lines=10> */
.L_x_29277:
        /* <DEDUP_REMOVED lines=15> */
.L_x_29292:
        /* <DEDUP_REMOVED lines=12> */
.L_x_29293:
        /* <DEDUP_REMOVED lines=56> */
.L_x_29291:
        /* <DEDUP_REMOVED lines=21> */
.L_x_29295:
        /* <DEDUP_REMOVED lines=12> */
.L_x_29296:
        /* <DEDUP_REMOVED lines=57> */
.L_x_29294:
        /* <DEDUP_REMOVED lines=21> */
.L_x_29298:
        /* <DEDUP_REMOVED lines=12> */
.L_x_29299:
        /* <DEDUP_REMOVED lines=57> */
.L_x_29297:
        /* <DEDUP_REMOVED lines=21> */
.L_x_29301:
        /* <DEDUP_REMOVED lines=12> */
.L_x_29302:
        /* <DEDUP_REMOVED lines=57> */
.L_x_29300:
        /* <DEDUP_REMOVED lines=9> */
.L_x_29290:
        /* <DEDUP_REMOVED lines=32> */
.L_x_29305:
        /* <DEDUP_REMOVED lines=12> */
.L_x_29306:
        /* <DEDUP_REMOVED lines=56> */
.L_x_29304:
        /* <DEDUP_REMOVED lines=21> */
.L_x_29308:
        /* <DEDUP_REMOVED lines=12> */
.L_x_29309:
        /* <DEDUP_REMOVED lines=57> */
.L_x_29307:
        /* <DEDUP_REMOVED lines=21> */
.L_x_29311:
        /* <DEDUP_REMOVED lines=12> */
.L_x_29312:
        /* <DEDUP_REMOVED lines=57> */
.L_x_29310:
        /* <DEDUP_REMOVED lines=21> */
.L_x_29314:
        /* <DEDUP_REMOVED lines=12> */
.L_x_29315:
        /* <DEDUP_REMOVED lines=57> */
.L_x_29313:
        /* <DEDUP_REMOVED lines=10> */
.L_x_29303:
        /* <DEDUP_REMOVED lines=15> */
.L_x_29318:
        /* <DEDUP_REMOVED lines=12> */
.L_x_29319:
        /* <DEDUP_REMOVED lines=56> */
.L_x_29317:
        /* <DEDUP_REMOVED lines=21> */
.L_x_29321:
        /* <DEDUP_REMOVED lines=12> */
.L_x_29322:
        /* <DEDUP_REMOVED lines=57> */
.L_x_29320:
        /* <DEDUP_REMOVED lines=21> */
.L_x_29324:
        /* <DEDUP_REMOVED lines=12> */
.L_x_29325:
        /* <DEDUP_REMOVED lines=57> */
.L_x_29323:
        /* <DEDUP_REMOVED lines=21> */
.L_x_29327:
        /* <DEDUP_REMOVED lines=12> */
.L_x_29328:
        /* <DEDUP_REMOVED lines=57> */
.L_x_29326:
        /* <DEDUP_REMOVED lines=9> */
.L_x_29316:
        /* <DEDUP_REMOVED lines=32> */
.L_x_29331:
        /* <DEDUP_REMOVED lines=12> */
.L_x_29332:
        /* <DEDUP_REMOVED lines=56> */
.L_x_29330:
        /* <DEDUP_REMOVED lines=21> */
.L_x_29334:
        /* <DEDUP_REMOVED lines=12> */
.L_x_29335:
        /* <DEDUP_REMOVED lines=57> */
.L_x_29333:
        /* <DEDUP_REMOVED lines=21> */
.L_x_29337:
        /* <DEDUP_REMOVED lines=12> */
.L_x_29338:
        /* <DEDUP_REMOVED lines=57> */
.L_x_29336:
        /* <DEDUP_REMOVED lines=21> */
.L_x_29340:
        /* <DEDUP_REMOVED lines=12> */
.L_x_29341:
        /* <DEDUP_REMOVED lines=57> */
.L_x_29339:
        /* <DEDUP_REMOVED lines=10> */
.L_x_29329:
        /* <DEDUP_REMOVED lines=15> */
.L_x_29344:
        /* <DEDUP_REMOVED lines=12> */
.L_x_29345:
        /* <DEDUP_REMOVED lines=56> */
.L_x_29343:
        /* <DEDUP_REMOVED lines=21> */
.L_x_29347:
        /* <DEDUP_REMOVED lines=12> */
.L_x_29348:
        /* <DEDUP_REMOVED lines=57> */
.L_x_29346:
        /* <DEDUP_REMOVED lines=21> */
.L_x_29350:
        /* <DEDUP_REMOVED lines=12> */
.L_x_29351:
        /* <DEDUP_REMOVED lines=57> */
.L_x_29349:
        /* <DEDUP_REMOVED lines=21> */
.L_x_29353:
        /* <DEDUP_REMOVED lines=12> */
.L_x_29354:
        /* <DEDUP_REMOVED lines=57> */
.L_x_29352:
        /* <DEDUP_REMOVED lines=9> */
.L_x_29342:
        /* <DEDUP_REMOVED lines=32> */
.L_x_29357:
        /* <DEDUP_REMOVED lines=12> */
.L_x_29358:
        /* <DEDUP_REMOVED lines=49> */
[----:B------:R-:W-:Y:S01]  /*18f50*/  IMAD.WIDE.U32 R152, R0, -0x2daee0ad, RZ ;  /* 0xd2511f5300987825 */ /* 0x000fe200078e00ff */
[----:B------:R-:W-:-:S03]  /*18f60*/  MOV R67, R64 ;  /* 0x0000004000437202 */ /* 0x000fc60000000f00 */
[----:B------:R-:W-:Y:S01]  /*18f70*/  IMAD.WIDE.U32 R154, R65, -0x326172a9, RZ ;  /* 0xcd9e8d57419a7825 */ /* 0x000fe200078e00ff */
[----:B------:R-:W-:-:S03]  /*18f80*/  LOP3.LUT R68, R98, R66, R153, 0x96, !PT ;  /* 0x0000004262447212 */ /* 0x000fc600078e9699 */
[----:B------:R-:W-:Y:S01]  /*18f90*/  IMAD.MOV.U32 R100, RZ, RZ, R152 ;  /* 0x000000ffff647224 */ /* 0x000fe200078e0098 */
[----:B------:R-:W-:Y:S01]  /*18fa0*/  LOP3.LUT R70, R70, R156, R155, 0x96, !PT ;  /* 0x0000009c46467212 */ /* 0x000fe200078e969b */
[----:B------:R-:W-:Y:S01]  /*18fb0*/  IMAD.MOV.U32 R66, RZ, RZ, RZ ;  /* 0x000000ffff427224 */ /* 0x000fe200078e00ff */
[----:B------:R-:W-:-:S07]  /*18fc0*/  MOV R0, R154 ;  /* 0x0000009a00007202 */ /* 0x000fce0000000f00 */
.L_x_29356:
[----:B------:R-:W-:Y:S01]  /*18fd0*/  I2FP.F32.U32 R64, R67 ;  /* 0x0000004300407245 */ /* 0x000fe20000201000 */
[----:B-----5:R-:W-:Y:S01]  /*18fe0*/  FMUL.FTZ R60, R60, R124 ;  /* 0x0000007c3c3c7220 */ /* 0x020fe20000410000 */
[----:B------:R-:W-:Y:S02]  /*18ff0*/  ISETP.NE.AND P3, PT, R66, 0x1, PT ;  /* 0x000000014200780c */ /* 0x000fe40003f65270 */
[----:B------:R-:W-:Y:S01]  /*19000*/  MOV R65, 0x2 ;  /* 0x0000000200417802 */ /* 0x000fe20000000f00 */
        /* <DEDUP_REMOVED lines=17> */
.L_x_29360:
        /* <DEDUP_REMOVED lines=12> */
.L_x_29361:
        /* <DEDUP_REMOVED lines=57> */
.L_x_29359:
[----:B------:R-:W-:Y:S01]  /*19570*/  I2FP.F32.U32 R64, R64 ;  /* 0x0000004000407245 */ /* 0x000fe20000201000 */
[----:B------:R-:W-:Y:S01]  /*19580*/  FMUL.FTZ R61, R61, R124 ;  /* 0x0000007c3d3d7220 */ /* 0x000fe20000410000 */
[----:B------:R-:W-:Y:S02]  /*19590*/  ISETP.NE.AND P4, PT, R65, 0x1, PT ;  /* 0x000000014100780c */ /* 0x000fe40003f85270 */
[----:B------:R-:W-:Y:S01]  /*195a0*/  MOV R66, R0 ;  /* 0x0000000000427202 */ /* 0x000fe20000000f00 */
        /* <DEDUP_REMOVED lines=17> */
.L_x_29363:
        /* <DEDUP_REMOVED lines=12> */
.L_x_29364:
        /* <DEDUP_REMOVED lines=57> */
.L_x_29362:
        /* <DEDUP_REMOVED lines=21> */
.L_x_29366:
        /* <DEDUP_REMOVED lines=12> */
.L_x_29367:
[----:B------:R-:W-:Y:S01]  /*19d20*/  IMAD.WIDE.U32 R156, R71, -0x326172a9, RZ ;  /* 0xcd9e8d57479c7825 */ /* 0x000fe200078e00ff */
[----:B------:R-:W-:-:S03]  /*19d30*/  LOP3.LUT R0, R69, R67, R43, 0x96, !PT ;  /* 0x0000004345007212 */ /* 0x000fc600078e962b */
[----:B------:R-:W-:Y:S01]  /*19d40*/  HFMA2 R126, -RZ, RZ, 0, 0 ;  /* 0x00000000ff7e7431 */ /* 0x000fe200000001ff */
        /* <DEDUP_REMOVED lines=54> */
.L_x_29365:
        /* <DEDUP_REMOVED lines=10> */
.L_x_29355:
        /* <DEDUP_REMOVED lines=15> */
.L_x_29370:
        /* <DEDUP_REMOVED lines=12> */
.L_x_29371:
        /* <DEDUP_REMOVED lines=47> */
[----:B------:R-:W-:Y:S02]  /*1a5f0*/  LOP3.LUT R0, R0, R152, R157, 0x96, !PT ;  /* 0x0000009800007212 */ /* 0x000fe400078e969d */
[----:B------:R-:W-:Y:S01]  /*1a600*/  LOP3.LUT R65, R121, R154, R67, 0x96, !PT ;  /* 0x0000009a79417212 */ /* 0x000fe200078e9643 */
[----:B------:R-:W-:Y:S02]  /*1a610*/  IMAD.MOV.U32 R67, RZ, RZ, R64 ;  /* 0x000000ffff437224 */ /* 0x000fe400078e0040 */
[----:B------:R-:W-:-:S04]  /*1a620*/  IMAD.WIDE.U32 R152, R0, -0x2daee0ad, RZ ;  /* 0xd2511f5300987825 */ /* 0x000fc800078e00ff */
[----:B------:R-:W-:Y:S01]  /*1a630*/  IMAD.WIDE.U32 R154, R65, -0x326172a9, RZ ;  /* 0xcd9e8d57419a7825 */ /* 0x000fe200078e00ff */
[----:B------:R-:W-:-:S03]  /*1a640*/  LOP3.LUT R68, R98, R66, R153, 0x96, !PT ;  /* 0x0000004262447212 */ /* 0x000fc600078e9699 */
[----:B------:R-:W-:Y:S01]  /*1a650*/  HFMA2 R66, -RZ, RZ, 0, 0 ;  /* 0x00000000ff427431 */ /* 0x000fe200000001ff */
[----:B------:R-:W-:Y:S01]  /*1a660*/  MOV R100, R152 ;  /* 0x0000009800647202 */ /* 0x000fe20000000f00 */
[----:B------:R-:W-:Y:S01]  /*1a670*/  IMAD.MOV.U32 R0, RZ, RZ, R154 ;  /* 0x000000ffff007224 */ /* 0x000fe200078e009a */
[----:B------:R-:W-:-:S07]  /*1a680*/  LOP3.LUT R70, R70, R156, R155, 0x96, !PT ;  /* 0x0000009c46467212 */ /* 0x000fce00078e969b */
.L_x_29369:
        /* <DEDUP_REMOVED lines=21> */
.L_x_29373:
        /* <DEDUP_REMOVED lines=12> */
.L_x_29374:
        /* <DEDUP_REMOVED lines=57> */
.L_x_29372:
        /* <DEDUP_REMOVED lines=21> */
.L_x_29376:
        /* <DEDUP_REMOVED lines=12> */
.L_x_29377:
        /* <DEDUP_REMOVED lines=57> */
.L_x_29375:
        /* <DEDUP_REMOVED lines=21> */
.L_x_29379:
        /* <DEDUP_REMOVED lines=12> */
.L_x_29380:
        /* <DEDUP_REMOVED lines=57> */
.L_x_29378:
        /* <DEDUP_REMOVED lines=9> */
.L_x_29368:
[----:B------:R-:W0:Y:S01]  /*1b800*/  @P0 LDC.64 R152, c[0x0][0x3a0] ;  /* 0x0000e800ff980b82 */ /* 0x000e220000000a00 */
[----:B------:R-:W-:Y:S01]  /*1b810*/  SEL R66, RZ, 0x1000000, !P5 ;  /* 0x01000000ff427807 */ /* 0x000fe20006800000 */
[C---:B------:R-:W-:Y:S01]  /*1b820*/  IMAD.WIDE.U32 R154, R112.reuse, 0x10, R150 ;  /* 0x00000010709a7825 */ /* 0x040fe200078e0096 */
[----:B------:R-:W-:Y:S02]  /*1b830*/  SEL R64, RZ, 0x10000, !P4 ;  /* 0x00010000ff407807 */ /* 0x000fe40006000000 */
[----:B------:R-:W-:Y:S02]  /*1b840*/  SEL R65, RZ, 0x100, !P3 ;  /* 0x00000100ff417807 */ /* 0x000fe40005800000 */
[----:B------:R-:W-:Y:S01]  /*1b850*/  IADD3 R114, PT, PT, R91, 0x480, RZ ;  /* 0x000004805b727810 */ /* 0x000fe20007ffe0ff */
[----:B------:R-:W-:Y:S01]  /*1b860*/  STG.E.128 desc[UR8][R154.64], R60 ;  /* 0x0000003c9a007986 */ /* 0x000fe2000c101d08 */
[----:B------:R-:W-:Y:S01]  /*1b870*/  IADD3 R65, PT, PT, R65, R66, R64 ;  /* 0x0000004241417210 */ /* 0x000fe20007ffe040 */
[----:B------:R-:W-:Y:S01]  /*1b880*/  IMAD.WIDE.U32 R66, R112, 0x4, R148 ;  /* 0x0000000470427825 */ /* 0x000fe200078e0094 */
[----:B------:R-:W-:-:S03]  /*1b890*/  SEL R64, RZ, 0x1, !P2 ;  /* 0x00000001ff407807 */ /* 0x000fc60005000000 */
[----:B------:R-:W-:-:S04]  /*1b8a0*/  IMAD.WIDE.U32 R146, R114, 0x10, R146 ;  /* 0x0000001072927825 */ /* 0x000fc800078e0092 */
[----:B------:R-:W-:-:S05]  /*1b8b0*/  IMAD.IADD R64, R65, 0x1, R64 ;  /* 0x0000000141407824 */ /* 0x000fca00078e0240 */
[----:B------:R1:W-:Y:S01]  /*1b8c0*/  STG.E desc[UR8][R66.64], R64 ;  /* 0x0000004042007986 */ /* 0x0003e2000c101908 */
[----:B0-----:R-:W-:-:S05]  /*1b8d0*/  @P0 IMAD.WIDE.U32 R152, R114, 0x10, R152 ;  /* 0x0000001072980825 */ /* 0x001fca00078e0098 */
[----:B------:R0:W5:Y:S04]  /*1b8e0*/  @P0 LDG.E.128 R4, desc[UR8][R152.64] ;  /* 0x0000000898040981 */ /* 0x000168000c1e1d00 */
[----:B-1----:R0:W5:Y:S01]  /*1b8f0*/  LDG.E.128 R64, desc[UR8][R146.64] ;  /* 0x0000000892407981 */ /* 0x002162000c1e1d00 */
[----:B------:R-:W-:Y:S05]  /*1b900*/  @!P0 BRA `(.L_x_29381) ;  /* 0x0000001400b08947 */ /* 0x000fea0003800000 */
        /* <DEDUP_REMOVED lines=15> */
.L_x_29383:
        /* <DEDUP_REMOVED lines=12> */
.L_x_29384:
        /* <DEDUP_REMOVED lines=9> */
[----:B------:R-:W-:-:S03]  /*1bb50*/  IMAD.MOV.U32 R125, RZ, RZ, RZ ;  /* 0x000000ffff7d7224 */ /* 0x000fc600078e00ff */
[----:B------:R-:W-:Y:S01]  /*1bb60*/  LOP3.LUT R0, R0, R146, R155, 0x96, !PT ;  /* 0x0000009200007212 */ /* 0x000fe200078e969b */
[----:B------:R-:W-:Y:S01]  /*1bb70*/  IMAD.WIDE.U32 R146, R68, -0x2daee0ad, RZ ;  /* 0xd2511f5344927825 */ /* 0x000fe200078e00ff */
[----:B------:R-:W-:-:S04]  /*1bb80*/  IADD3 R68, PT, PT, R43, 0x76cf5d0a, RZ ;  /* 0x76cf5d0a2b447810 */ /* 0x000fc80007ffe0ff */
[----:B------:R-:W-:Y:S01]  /*1bb90*/  LOP3.LUT R68, R68, R154, R147, 0x96, !PT ;  /* 0x0000009a44447212 */ /* 0x000fe200078e9693 */
[----:B------:R-:W-:-:S04]  /*1bba0*/  IMAD.WIDE.U32 R154, R0, -0x326172a9, RZ ;  /* 0xcd9e8d57009a7825 */ /* 0x000fc800078e00ff */
[----:B------:R-:W-:-:S05]  /*1bbb0*/  VIADD R0, R42, 0x3c6ef372 ;  /* 0x3c6ef3722a007836 */ /* 0x000fca0000000000 */
[----:B------:R-:W-:Y:S01]  /*1bbc0*/  LOP3.LUT R0, R0, R152, R155, 0x96, !PT ;  /* 0x0000009800007212 */ /* 0x000fe200078e969b */
[----:B------:R-:W-:-:S05]  /*1bbd0*/  IMAD.WIDE.U32 R152, R68, -0x326172a9, RZ ;  /* 0xcd9e8d5744987825 */ /* 0x000fca00078e00ff */
[----:B------:R-:W-:Y:S01]  /*1bbe0*/  LOP3.LUT R68, R122, R154, R153, 0x96, !PT ;  /* 0x0000009a7a447212 */ /* 0x000fe200078e9699 */
[----:B------:R-:W-:Y:S01]  /*1bbf0*/  IMAD.WIDE.U32 R154, R0, -0x2daee0ad, RZ ;  /* 0xd2511f53009a7825 */ /* 0x000fe200078e00ff */
[----:B------:R-:W-:-:S04]  /*1bc00*/  IADD3 R0, PT, PT, R43, 0x32370b8f, RZ ;  /* 0x32370b8f2b007810 */ /* 0x000fc80007ffe0ff */
[----:B------:R-:W-:Y:S01]  /*1bc10*/  LOP3.LUT R0, R0, R146, R155, 0x96, !PT ;  /* 0x0000009200007212 */ /* 0x000fe200078e969b */
[----:B------:R-:W-:-:S04]  /*1bc20*/  IMAD.WIDE.U32 R146, R68, -0x2daee0ad, RZ ;  /* 0xd2511f5344927825 */ /* 0x000fc800078e00ff */
[----:B------:R-:W-:-:S05]  /*1bc30*/  VIADD R68, R43, 0xed9eba14 ;  /* 0xed9eba142b447836 */ /* 0x000fca0000000000 */
        /* <DEDUP_REMOVED lines=24> */
[----:B------:R-:W-:-:S04]  /*1bdc0*/  IADD3 R0, PT, PT, R42, -0xe443238, RZ ;  /* 0xf1bbcdc82a007810 */ /* 0x000fc80007ffe0ff */
[----:B------:R-:W-:Y:S01]  /*1bdd0*/  LOP3.LUT R0, R0, R152, R155, 0x96, !PT ;  /* 0x0000009800007212 */ /* 0x000fe200078e969b */
[----:B------:R-:W-:-:S05]  /*1bde0*/  IMAD.WIDE.U32 R152, R68, -0x326172a9, RZ ;  /* 0xcd9e8d5744987825 */ /* 0x000fca00078e00ff */
[----:B------:R-:W-:Y:S01]  /*1bdf0*/  LOP3.LUT R70, R70, R154, R153, 0x96, !PT ;  /* 0x0000009a46467212 */ /* 0x000fe200078e9699 */
[----:B------:R-:W-:Y:S01]  /*1be00*/  IMAD.WIDE.U32 R154, R0, -0x2daee0ad, RZ ;  /* 0xd2511f53009a7825 */ /* 0x000fe200078e00ff */
[----:B------:R-:W-:-:S03]  /*1be10*/  MOV R0, R152 ;  /* 0x0000009800007202 */ /* 0x000fc60000000f00 */
[----:B------:R-:W-:Y:S01]  /*1be20*/  IMAD.MOV.U32 R96, RZ, RZ, R154 ;  /* 0x000000ffff607224 */ /* 0x000fe200078e009a */
[----:B------:R-:W-:Y:S02]  /*1be30*/  LOP3.LUT R68, R98, R146, R155, 0x96, !PT ;  /* 0x0000009262447212 */ /* 0x000fe400078e969b */
[----:B------:R-:W-:-:S07]  /*1be40*/  MOV R146, R100 ;  /* 0x0000006400927202 */ /* 0x000fce0000000f00 */
.L_x_29382:
[----:B------:R-:W-:Y:S01]  /*1be50*/  I2FP.F32.U32 R100, R146 ;  /* 0x0000009200647245 */ /* 0x000fe20000201000 */
[----:B-----5:R-:W-:Y:S01]  /*1be60*/  FMUL.FTZ R64, R64, R124 ;  /* 0x0000007c40407220 */ /* 0x020fe20000410000 */
        /* <DEDUP_REMOVED lines=19> */
.L_x_29386:
        /* <DEDUP_REMOVED lines=12> */
.L_x_29387:
[----:B------:R-:W-:Y:S01]  /*1c060*/  LOP3.LUT R0, R69, R147, R43, 0x96, !PT ;  /* 0x0000009345007212 */ /* 0x000fe200078e962b */
[----:B------:R-:W-:Y:S01]  /*1c070*/  IMAD.WIDE.U32 R154, R71, -0x326172a9, RZ ;  /* 0xcd9e8d57479a7825 */ /* 0x000fe200078e00ff */
[----:B------:R-:W-:-:S03]  /*1c080*/  IADD3 R70, PT, PT, R42, -0x700cb87f, RZ ;  /* 0x8ff347812a467810 */ /* 0x000fc60007ffe0ff */
[----:B------:R-:W-:Y:S01]  /*1c090*/  HFMA2 R100, -RZ, RZ, 0, 0 ;  /* 0x00000000ff647431 */ /* 0x000fe200000001ff */
[----:B------:R-:W-:Y:S01]  /*1c0a0*/  MOV R126, R96 ;  /* 0x00000060007e7202 */ /* 0x000fe20000000f00 */
[----:B------:R-:W-:Y:S02]  /*1c0b0*/  VIADD R68, R42, 0x9e3779b9 ;  /* 0x9e3779b92a447836 */ /* 0x000fe40000000000 */
[----:B------:R-:W-:Y:S01]  /*1c0c0*/  IMAD.WIDE.U32 R152, R0, -0x326172a9, RZ ;  /* 0xcd9e8d5700987825 */ /* 0x000fe200078e00ff */
[----:B------:R-:W-:-:S04]  /*1c0d0*/  LOP3.LUT R0, R73, R155, R42, 0x96, !PT ;  /* 0x0000009b49007212 */ /* 0x000fc800078e962a */
[----:B------:R-:W-:Y:S01]  /*1c0e0*/  LOP3.LUT R68, R68, R154, R153, 0x96, !PT ;  /* 0x0000009a44447212 */ /* 0x000fe200078e9699 */
[----:B------:R-:W-:Y:S01]  /*1c0f0*/  IMAD.WIDE.U32 R154, R0, -0x2daee0ad, RZ ;  /* 0xd2511f53009a7825 */ /* 0x000fe200078e00ff */
[----:B------:R-:W-:-:S04]  /*1c100*/  IADD3 R0, PT, PT, R43, -0x4498517b, RZ ;  /* 0xbb67ae852b007810 */ /* 0x000fc80007ffe0ff */
[----:B------:R-:W-:Y:S01]  /*1c110*/  LOP3.LUT R0, R0, R146, R155, 0x96, !PT ;  /* 0x0000009200007212 */ /* 0x000fe200078e969b */
[----:B------:R-:W-:-:S04]  /*1c120*/  IMAD.WIDE.U32 R146, R68, -0x2daee0ad, RZ ;  /* 0xd2511f5344927825 */ /* 0x000fc800078e00ff */
[----:B------:R-:W-:-:S05]  /*1c130*/  VIADD R68, R43, 0x76cf5d0a ;  /* 0x76cf5d0a2b447836 */ /* 0x000fca0000000000 */
[----:B------:R-:W-:Y:S01]  /*1c140*/  LOP3.LUT R68, R68, R154, R147, 0x96, !PT ;  /* 0x0000009a44447212 */ /* 0x000fe200078e9693 */
[----:B------:R-:W-:Y:S01]  /*1c150*/  IMAD.WIDE.U32 R154, R0, -0x326172a9, RZ ;  /* 0xcd9e8d57009a7825 */ /* 0x000fe200078e00ff */
[----:B------:R-:W-:-:S04]  /*1c160*/  IADD3 R0, PT, PT, R42, 0x3c6ef372, RZ ;  /* 0x3c6ef3722a007810 */ /* 0x000fc80007ffe0ff */
[----:B------:R-:W-:Y:S01]  /*1c170*/  LOP3.LUT R0, R0, R152, R155, 0x96, !PT ;  /* 0x0000009800007212 */ /* 0x000fe200078e969b */
[----:B------:R-:W-:-:S05]  /*1c180*/  IMAD.WIDE.U32 R152, R68, -0x326172a9, RZ ;  /* 0xcd9e8d5744987825 */ /* 0x000fca00078e00ff */
[----:B------:R-:W-:Y:S01]  /*1c190*/  LOP3.LUT R68, R122, R154, R153, 0x96, !PT ;  /* 0x0000009a7a447212 */ /* 0x000fe200078e9699 */
[----:B------:R-:W-:-:S04]  /*1c1a0*/  IMAD.WIDE.U32 R154, R0, -0x2daee0ad, RZ ;  /* 0xd2511f53009a7825 */ /* 0x000fc800078e00ff */
[----:B------:R-:W-:-:S05]  /*1c1b0*/  VIADD R0, R43, 0x32370b8f ;  /* 0x32370b8f2b007836 */ /* 0x000fca0000000000 */
        /* <DEDUP_REMOVED lines=29> */
[----:B------:R-:W-:-:S05]  /*1c390*/  IMAD.WIDE.U32 R152, R68, -0x326172a9, RZ ;  /* 0xcd9e8d5744987825 */ /* 0x000fca00078e00ff */
[----:B------:R-:W-:Y:S01]  /*1c3a0*/  LOP3.LUT R70, R70, R154, R153, 0x96, !PT ;  /* 0x0000009a46467212 */ /* 0x000fe200078e9699 */
[----:B------:R-:W-:-:S04]  /*1c3b0*/  IMAD.WIDE.U32 R154, R0, -0x2daee0ad, RZ ;  /* 0xd2511f53009a7825 */ /* 0x000fc800078e00ff */
[----:B------:R-:W-:Y:S01]  /*1c3c0*/  IMAD.MOV.U32 R0, RZ, RZ, R152 ;  /* 0x000000ffff007224 */ /* 0x000fe200078e0098 */
[----:B------:R-:W-:Y:S01]  /*1c3d0*/  LOP3.LUT R68, R98, R146, R155, 0x96, !PT ;  /* 0x0000009262447212 */ /* 0x000fe200078e969b */
[----:B------:R-:W-:-:S07]  /*1c3e0*/  IMAD.MOV.U32 R96, RZ, RZ, R154 ;  /* 0x000000ffff607224 */ /* 0x000fce00078e009a */
.L_x_29385:
        /* <DEDUP_REMOVED lines=21> */
.L_x_29389:
        /* <DEDUP_REMOVED lines=12> */
.L_x_29390:
        /* <DEDUP_REMOVED lines=8> */
[C---:B------:R-:W-:Y:S02]  /*1c680*/  VIADD R0, R43.reuse, 0xbb67ae85 ;  /* 0xbb67ae852b007836 */ /* 0x040fe40000000000 */
[----:B------:R-:W-:Y:S02]  /*1c690*/  IMAD.MOV.U32 R126, RZ, RZ, R96 ;  /* 0x000000ffff7e7224 */ /* 0x000fe400078e0060 */
[----:B------:R-:W-:Y:S01]  /*1c6a0*/  IMAD.MOV.U32 R125, RZ, RZ, RZ ;  /* 0x000000ffff7d7224 */ /* 0x000fe200078e00ff */
        /* <DEDUP_REMOVED lines=43> */
[----:B------:R-:W-:-:S04]  /*1c960*/  MOV R0, R152 ;  /* 0x0000009800007202 */ /* 0x000fc80000000f00 */
[----:B------:R-:W-:Y:S02]  /*1c970*/  LOP3.LUT R68, R98, R146, R155, 0x96, !PT ;  /* 0x0000009262447212 */ /* 0x000fe400078e969b */
[----:B------:R-:W-:-:S07]  /*1c980*/  MOV R96, R154 ;  /* 0x0000009a00607202 */ /* 0x000fce0000000f00 */
.L_x_29388:
[----:B------:R-:W-:Y:S01]  /*1c990*/  I2FP.F32.U32 R100, R126 ;  /* 0x0000007e00647245 */ /* 0x000fe20000201000 */
[----:B------:R-:W-:Y:S01]  /*1c9a0*/  FMUL.FTZ R66, R66, R124 ;  /* 0x0000007c42427220 */ /* 0x000fe20000410000 */
[----:B------:R-:W-:Y:S01]  /*1c9b0*/  ISETP.NE.AND P4, PT, R125, 0x1, PT ;  /* 0x000000017d00780c */ /* 0x000fe20003f85270 */
[----:B------:R-:W-:Y:S02]  /*1c9c0*/  IMAD.MOV.U32 R126, RZ, RZ, R0 ;  /* 0x000000ffff7e7224 */ /* 0x000fe400078e0000 */
[----:B------:R-:W-:Y:S01]  /*1c9d0*/  FFMA.FTZ R100, R100, R123, 1.1641532182693481445e-10 ;  /* 0x2f00000064647423 */ /* 0x000fe2000001007b */
[----:B------:R-:W-:-:S04]  /*1c9e0*/  FMUL.FTZ R66, R66, UR5 ;  /* 0x0000000542427c20 */ /* 0x000fc80008410000 */
[----:B------:R-:W-:Y:S01]  /*1c9f0*/  FSETP.GTU.FTZ.AND P3, PT, R100, UR4, PT ;  /* 0x0000000464007c0b */ /* 0x000fe2000bf7c000 */
[----:B------:R-:W-:-:S03]  /*1ca00*/  HADD2.F32 R100, -RZ, R119.H1_H1 ;  /* 0x30000077ff647230 */ /* 0x000fc60000004100 */
        /* <DEDUP_REMOVED lines=13> */
.L_x_29392:
        /* <DEDUP_REMOVED lines=12> */
.L_x_29393:
        /* <DEDUP_REMOVED lines=19> */
[C---:B------:R-:W-:Y:S01]  /*1ccd0*/  VIADD R0, R43.reuse, 0x32370b8f ;  /* 0x32370b8f2b007836 */ /* 0x040fe20000000000 */
[----:B------:R-:W-:Y:S01]  /*1cce0*/  LOP3.LUT R122, R122, R154, R147, 0x96, !PT ;  /* 0x0000009a7a7a7212 */ /* 0x000fe200078e9693 */
[----:B------:R-:W-:Y:S01]  /*1ccf0*/  IMAD.WIDE.U32 R154, R68, -0x2daee0ad, RZ ;  /* 0xd2511f53449a7825 */ /* 0x000fe200078e00ff */
[----:B------:R-:W-:-:S04]  /*1cd00*/  IADD3 R68, PT, PT, R43, -0x126145ec, RZ ;  /* 0xed9eba142b447810 */ /* 0x000fc80007ffe0ff */
[----:B------:R-:W-:Y:S01]  /*1cd10*/  LOP3.LUT R0, R0, R152, R155, 0x96, !PT ;  /* 0x0000009800007212 */ /* 0x000fe200078e969b */
[----:B------:R-:W-:-:S05]  /*1cd20*/  IMAD.WIDE.U32 R152, R122, -0x2daee0ad, RZ ;  /* 0xd2511f537a987825 */ /* 0x000fca00078e00ff */
        /* <DEDUP_REMOVED lines=8> */
[----:B------:R-:W-:Y:S01]  /*1cdb0*/  VIADD R0, R43, 0x646e171e ;  /* 0x646e171e2b007836 */ /* 0x000fe20000000000 */
        /* <DEDUP_REMOVED lines=13> */
[----:B------:R-:W-:Y:S01]  /*1ce90*/  IMAD.WIDE.U32 R156, R68, -0x326172a9, RZ ;  /* 0xcd9e8d57449c7825 */ /* 0x000fe200078e00ff */
[----:B------:R-:W-:-:S03]  /*1cea0*/  LOP3.LUT R121, R121, R154, R153, 0x96, !PT ;  /* 0x0000009a79797212 */ /* 0x000fc600078e9699 */
[----:B------:R-:W-:Y:S02]  /*1ceb0*/  VIADD R0, R42, 0xf1bbcdc8 ;  /* 0xf1bbcdc82a007836 */ /* 0x000fe40000000000 */
[----:B------:R-:W-:-:S03]  /*1cec0*/  IMAD.WIDE.U32 R154, R121, -0x326172a9, RZ ;  /* 0xcd9e8d57799a7825 */ /* 0x000fc600078e00ff */
[----:B------:R-:W-:Y:S02]  /*1ced0*/  LOP3.LUT R0, R0, R146, R157, 0x96, !PT ;  /* 0x0000009200007212 */ /* 0x000fe400078e969d */
[----:B------:R-:W-:-:S03]  /*1cee0*/  LOP3.LUT R70, R70, R156, R155, 0x96, !PT ;  /* 0x0000009c46467212 */ /* 0x000fc600078e969b */
[----:B------:R-:W-:-:S04]  /*1cef0*/  IMAD.WIDE.U32 R146, R0, -0x2daee0ad, RZ ;  /* 0xd2511f5300927825 */ /* 0x000fc800078e00ff */
[----:B------:R-:W-:Y:S01]  /*1cf00*/  IMAD.MOV.U32 R0, RZ, RZ, R154 ;  /* 0x000000ffff007224 */ /* 0x000fe200078e009a */
[----:B------:R-:W-:Y:S01]  /*1cf10*/  LOP3.LUT R68, R98, R152, R147, 0x96, !PT ;  /* 0x0000009862447212 */ /* 0x000fe200078e9693 */
[----:B------:R-:W-:-:S07]  /*1cf20*/  IMAD.MOV.U32 R96, RZ, RZ, R146 ;  /* 0x000000ffff607224 */ /* 0x000fce00078e0092 */
.L_x_29391:
        /* <DEDUP_REMOVED lines=10> */
.L_x_29381:
        /* <DEDUP_REMOVED lines=15> */
.L_x_29396:
        /* <DEDUP_REMOVED lines=12> */
.L_x_29397:
[----:B------:R-:W-:Y:S01]  /*1d180*/  LOP3.LUT R0, R69, R147, R43, 0x96, !PT ;  /* 0x0000009345007212 */ /* 0x000fe200078e962b */
[----:B------:R-:W-:Y:S01]  /*1d190*/  IMAD.WIDE.U32 R154, R71, -0x326172a9, RZ ;  /* 0xcd9e8d57479a7825 */ /* 0x000fe200078e00ff */
[----:B------:R-:W-:-:S03]  /*1d1a0*/  IADD3 R70, PT, PT, R42, -0x700cb87f, RZ ;  /* 0x8ff347812a467810 */ /* 0x000fc60007ffe0ff */
[----:B------:R-:W-:Y:S02]  /*1d1b0*/  HFMA2 R125, -RZ, RZ, 0, 0 ;  /* 0x00000000ff7d7431 */ /* 0x000fe400000001ff */
        /* <DEDUP_REMOVED lines=51> */
[----:B------:R-:W-:Y:S01]  /*1d4f0*/  IMAD.MOV.U32 R146, RZ, RZ, R100 ;  /* 0x000000ffff927224 */ /* 0x000fe200078e0064 */
[----:B------:R-:W-:-:S07]  /*1d500*/  MOV R96, R154 ;  /* 0x0000009a00607202 */ /* 0x000fce0000000f00 */
.L_x_29395:
[----:B------:R-:W-:Y:S01]  /*1d510*/  I2FP.F32.U32 R100, R146 ;  /* 0x0000009200647245 */ /* 0x000fe20000201000 */
[----:B-----5:R-:W-:Y:S01]  /*1d520*/  FMUL.FTZ R64, R64, R124 ;  /* 0x0000007c40407220 */ /* 0x020fe20000410000 */
        /* <DEDUP_REMOVED lines=19> */
.L_x_29399:
        /* <DEDUP_REMOVED lines=12> */
.L_x_29400:
        /* <DEDUP_REMOVED lines=57> */
.L_x_29398:
        /* <DEDUP_REMOVED lines=21> */
.L_x_29402:
        /* <DEDUP_REMOVED lines=12> */
.L_x_29403:
        /* <DEDUP_REMOVED lines=57> */
.L_x_29401:
[----:B------:R-:W-:Y:S01]  /*1e050*/  I2FP.F32.U32 R100, R126 ;  /* 0x0000007e00647245 */ /* 0x000fe20000201000 */
[----:B------:R-:W-:Y:S01]  /*1e060*/  FMUL.FTZ R66, R66, R124 ;  /* 0x0000007c42427220 */ /* 0x000fe20000410000 */
[----:B------:R-:W-:Y:S02]  /*1e070*/  ISETP.NE.AND P4, PT, R125, 0x1, PT ;  /* 0x000000017d00780c */ /* 0x000fe40003f85270 */
[----:B------:R-:W-:Y:S01]  /*1e080*/  MOV R126, R0 ;  /* 0x00000000007e7202 */ /* 0x000fe20000000f00 */
[----:B------:R-:W-:Y:S01]  /*1e090*/  FFMA.FTZ R100, R100, R123, 1.1641532182693481445e-10 ;  /* 0x2f00000064647423 */ /* 0x000fe2000001007b */
[----:B------:R-:W-:-:S04]  /*1e0a0*/  FMUL.FTZ R66, R66, UR5 ;  /* 0x0000000542427c20 */ /* 0x000fc80008410000 */
[----:B------:R-:W-:Y:S01]  /*1e0b0*/  FSETP.GTU.FTZ.AND P3, PT, R100, UR4, PT ;  /* 0x0000000464007c0b */ /* 0x000fe2000bf7c000 */
        /* <DEDUP_REMOVED lines=14> */
.L_x_29405:
        /* <DEDUP_REMOVED lines=12> */
.L_x_29406:
        /* <DEDUP_REMOVED lines=55> */
[----:B------:R-:W-:Y:S02]  /*1e5d0*/  LOP3.LUT R68, R98, R152, R147, 0x96, !PT ;  /* 0x0000009862447212 */ /* 0x000fe400078e9693 */
[----:B------:R-:W-:-:S07]  /*1e5e0*/  MOV R96, R146 ;  /* 0x0000009200607202 */ /* 0x000fce0000000f00 */
.L_x_29404:
        /* <DEDUP_REMOVED lines=9> */
.L_x_29394:
[----:B------:R-:W-:Y:S01]  /*1e680*/  FADD.FTZ R99, RZ, R8 ;  /* 0x00000008ff637221 */ /* 0x000fe20000010000 */
[----:B------:R-:W-:Y:S01]  /*1e690*/  SEL R125, RZ, 0x1000000, !P4 ;  /* 0x01000000ff7d7807 */ /* 0x000fe20006000000 */
[----:B------:R-:W-:Y:S01]  /*1e6a0*/  IMAD.WIDE.U32 R150, R114, 0x10, R150 ;  /* 0x0000001072967825 */ /* 0x000fe200078e0096 */
[----:B------:R-:W-:-:S03]  /*1e6b0*/  SEL R124, RZ, 0x10000, !P3 ;  /* 0x00010000ff7c7807 */ /* 0x000fc60005800000 */
[----:B------:R-:W-:Y:S01]  /*1e6c0*/  FADD.FTZ R99, R99, R9 ;  /* 0x0000000963637221 */ /* 0x000fe20000010000 */
[----:B------:R-:W-:Y:S01]  /*1e6d0*/  SEL R123, RZ, 0x100, !P2 ;  /* 0x00000100ff7b7807 */ /* 0x000fe20005000000 */
[----:B------:R-:W-:Y:S01]  /*1e6e0*/  IMAD.WIDE.U32 R148, R114, 0x4, R148 ;  /* 0x0000000472947825 */ /* 0x000fe200078e0094 */
[----:B------:R-:W-:Y:S03]  /*1e6f0*/  STG.E.128 desc[UR8][R150.64], R64 ;  /* 0x0000004096007986 */ /* 0x000fe6000c101d08 */
[----:B------:R-:W-:Y:S01]  /*1e700*/  FADD.FTZ R99, R99, R10 ;  /* 0x0000000a63637221 */ /* 0x000fe20000010000 */
[----:B------:R-:W-:Y:S01]  /*1e710*/  IADD3 R123, PT, PT, R123, R125, R124 ;  /* 0x0000007d7b7b7210 */ /* 0x000fe20007ffe07c */
        /* <DEDUP_REMOVED lines=129> */
[----:B------:R-:W-:Y:S02]  /*1ef30*/  SEL R122, RZ, 0x1, !P0 ;  /* 0x00000001ff7a7807 */ /* 0x000fe40004000000 */
[----:B------:R-:W-:Y:S02]  /*1ef40*/  LOP3.LUT P0, RZ, R120, 0x1f, RZ, 0xc0, !PT ;  /* 0x0000001f78ff7812 */ /* 0x000fe4000780c0ff */
[----:B------:R-:W0:Y:S01]  /*1ef50*/  SHFL.BFLY PT, R121, R99, 0x1, 0x1f ;  /* 0x0c201f0063797f89 */ /* 0x000e2200000e0000 */
[----:B------:R-:W-:-:S05]  /*1ef60*/  IADD3 R122, PT, PT, R123, R122, RZ ;  /* 0x0000007a7b7a7210 */ /* 0x000fca0007ffe0ff */
[----:B------:R-:W-:Y:S01]  /*1ef70*/  STG.E desc[UR8][R148.64], R122 ;  /* 0x0000007a94007986 */ /* 0x000fe2000c101908 */
        /* <DEDUP_REMOVED lines=17> */
.L_x_29408:
[----:B------:R-:W-:Y:S05]  /*1f090*/  BSYNC.RECONVERGENT B0 ;  /* 0x0000000000007941 */ /* 0x000fea0003800200 */
.L_x_29407:
        /* <DEDUP_REMOVED lines=15> */
.L_x_29410:
[----:B------:R-:W-:Y:S05]  /*1f190*/  BSYNC.RECONVERGENT B0 ;  /* 0x0000000000007941 */ /* 0x000fea0003800200 */
.L_x_29409:
[----:B------:R-:W1:Y:S01]  /*1f1a0*/  SHFL.DOWN PT, R126, R146, 0x2, 0x1f ;  /* 0x08401f00927e7f89 */ /* 0x000e6200000e0000 */
[----:B------:R-:W-:Y:S01]  /*1f1b0*/  ISETP.NE.AND P2, PT, RZ, UR13, PT ;  /* 0x0000000dff007c0c */ /* 0x000fe2000bf45270 */
[----:B------:R-:W-:Y:S01]  /*1f1c0*/  UPLOP3.LUT UP0, UPT, UPT, UPT, UP0, 0x40, 0x4 ;  /* 0x000000000004789c */ /* 0x000fe20003f0e800 */
[----:B------:R-:W-:Y:S01]  /*1f1d0*/  ISETP.NE.AND P0, PT, R120, RZ, PT ;  /* 0x000000ff7800720c */ /* 0x000fe20003f05270 */
[----:B0-----:R-:W0:Y:S01]  /*1f1e0*/  SHFL.DOWN PT, R149, R98, 0x2, 0x1f ;  /* 0x08401f0062957f89 */ /* 0x001e2200000e0000 */
[----:B------:R-:W2:Y:S03]  /*1f1f0*/  LDC R120, c[0x0][0x448] ;  /* 0x00011200ff787b82 */ /* 0x000ea60000000800 */
[----:B------:R-:W3:Y:S08]  /*1f200*/  SHFL.DOWN PT, R148, R99, 0x2, 0x1f ;  /* 0x08401f0063947f89 */ /* 0x000ef000000e0000 */
[----:B------:R-:W4:Y:S01]  /*1f210*/  @!P0 LDC.64 R156, c[0x0][0x3c8] ;  /* 0x0000f200ff9c8b82 */ /* 0x000f220000000a00 */
[----:B-1----:R-:W-:-:S02]  /*1f220*/  IADD3 R121, PT, PT, R126, R146, RZ ;  /* 0x000000927e797210 */ /* 0x002fc40007ffe0ff */
[----:B------:R-:W-:Y:S02]  /*1f230*/  I2FP.F32.S32 R126, R126 ;  /* 0x0000007e007e7245 */ /* 0x000fe40000201400 */
[----:B------:R-:W-:Y:S01]  /*1f240*/  I2FP.F32.S32 R124, R121 ;  /* 0x00000079007c7245 */ /* 0x000fe20000201400 */
[----:B------:R-:W1:Y:S01]  /*1f250*/  SHFL.DOWN PT, R125, R121, 0x1, 0x1f ;  /* 0x08201f00797d7f89 */ /* 0x000e6200000e0000 */
[----:B------:R-:W-:Y:S01]  /*1f260*/  I2FP.F32.U32 R146, R146 ;  /* 0x0000009200927245 */ /* 0x000fe20000201000 */
[C---:B0-----:R-:W-:Y:S01]  /*1f270*/  FMUL.FTZ R123, R149.reuse, R126 ;  /* 0x0000007e957b7220 */ /* 0x041fe20000410000 */
[----:B------:R-:W0:Y:S01]  /*1f280*/  MUFU.RCP R147, R124 ;  /* 0x0000007c00937308 */ /* 0x000e220000001000 */
[----:B---3--:R-:W-:Y:S02]  /*1f290*/  FADD.FTZ R148, R148, R99 ;  /* 0x0000006394947221 */ /* 0x008fe40000010000 */
[----:B------:R-:W-:Y:S01]  /*1f2a0*/  FFMA.FTZ R123, R146, R98, R123 ;  /* 0x00000062927b7223 */ /* 0x000fe2000001007b */
[----:B------:R-:W-:-:S04]  /*1f2b0*/  FADD.FTZ R98, -R149, R98 ;  /* 0x0000006295627221 */ /* 0x000fc80000010100 */
[----:B------:R-:W-:Y:S01]  /*1f2c0*/  FMUL.FTZ R98, R98, R98 ;  /* 0x0000006262627220 */ /* 0x000fe20000410000 */
[----:B----4-:R-:W-:-:S04]  /*1f2d0*/  @!P0 IMAD.WIDE R156, R74, 0x4, R156 ;  /* 0x000000044a9c8825 */ /* 0x010fc800078e029c */
        /* <DEDUP_REMOVED lines=9> */
[----:B------:R-:W3:Y:S01]  /*1f370*/  MUFU.RCP R121, R121 ;  /* 0x0000007900797308 */ /* 0x000ee20000001000 */
[----:B0-----:R-:W-:Y:S01]  /*1f380*/  FMUL.FTZ R98, R122, R125 ;  /* 0x0000007d7a627220 */ /* 0x001fe20000410000 */
[----:B------:R-:W-:-:S03]  /*1f390*/  FADD.FTZ R122, R123, -R122 ;  /* 0x8000007a7b7a7221 */ /* 0x000fc60000010000 */
[----:B------:R-:W-:Y:S01]  /*1f3a0*/  FFMA.FTZ R98, R124, R123, R98 ;  /* 0x0000007b7c627223 */ /* 0x000fe20000010062 */
[----:B------:R-:W-:Y:S01]  /*1f3b0*/  FMUL.FTZ R122, R122, R122 ;  /* 0x0000007a7a7a7220 */ /* 0x000fe20000410000 */
[----:B-1----:R-:W-:Y:S02]  /*1f3c0*/  FADD.FTZ R99, R146, R99 ;  /* 0x0000006392637221 */ /* 0x002fe40000010000 */
[----:B---3--:R-:W-:Y:S01]  /*1f3d0*/  FMUL.FTZ R98, R121, R98 ;  /* 0x0000006279627220 */ /* 0x008fe20000410000 */
[----:B------:R-:W-:Y:S01]  /*1f3e0*/  FMUL.FTZ R122, R124, R122 ;  /* 0x0000007a7c7a7220 */ /* 0x000fe20000410000 */
[----:B------:R-:W-:-:S03]  /*1f3f0*/  HADD2.F32 R124, -RZ, R118.H0_H0 ;  /* 0x20000076ff7c7230 */ /* 0x000fc60000004100 */
[----:B------:R-:W-:Y:S01]  /*1f400*/  FMUL.FTZ R125, R122, R125 ;  /* 0x0000007d7a7d7220 */ /* 0x000fe20000410000 */
[----:B------:R-:W0:Y:S03]  /*1f410*/  SHFL.IDX PT, R98, R98, RZ, 0x1f ;  /* 0x00001fff62627589 */ /* 0x000e2600000e0000 */
[----:B------:R-:W-:Y:S01]  /*1f420*/  FFMA.FTZ R99, R121, R125, R99 ;  /* 0x0000007d79637223 */ /* 0x000fe20000010063 */
[----:B------:R-:W-:Y:S01]  /*1f430*/  HADD2.F32 R125, -RZ, R40.H0_H0 ;  /* 0x20000028ff7d7230 */ /* 0x000fe20000004100 */
[----:B0-----:R-:W-:-:S05]  /*1f440*/  FSEL R122, R98, RZ, !P2 ;  /* 0x000000ff627a7208 */ /* 0x001fca0005000000 */
[C---:B------:R-:W-:Y:S01]  /*1f450*/  FADD.FTZ R126, -R122.reuse, R8 ;  /* 0x000000087a7e7221 */ /* 0x040fe20000010100 */
[----:B------:R-:W-:Y:S01]  /*1f460*/  FADD.FTZ R123, -R122, R9 ;  /* 0x000000097a7b7221 */ /* 0x000fe20000010100 */
[----:B------:R0:W2:Y:S01]  /*1f470*/  SHFL.IDX PT, R8, R99, RZ, 0x1f ;  /* 0x00001fff63087589 */ /* 0x0000a200000e0000 */
[----:B------:R-:W-:Y:S01]  /*1f480*/  FMUL.FTZ R9, R98, R98 ;  /* 0x0000006262097220 */ /* 0x000fe20000410000 */
[C---:B------:R-:W-:Y:S01]  /*1f490*/  FADD.FTZ R121, -R122.reuse, R10 ;  /* 0x0000000a7a797221 */ /* 0x040fe20000010100 */
[C---:B------:R-:W-:Y:S01]  /*1f4a0*/  FADD.FTZ R149, -R122.reuse, R54 ;  /* 0x000000367a957221 */ /* 0x040fe20000010100 */
[C---:B------:R-:W-:Y:S01]  /*1f4b0*/  FADD.FTZ R148, -R122.reuse, R55 ;  /* 0x000000377a947221 */ /* 0x040fe20000010100 */
[C---:B------:R-:W-:Y:S01]  /*1f4c0*/  FADD.FTZ R154, -R122.reuse, R49 ;  /* 0x000000317a9a7221 */ /* 0x040fe20000010100 */
[----:B------:R-:W-:Y:S01]  /*1f4d0*/  FSEL R9, R9, RZ, P2 ;  /* 0x000000ff09097208 */ /* 0x000fe20001000000 */
[C---:B------:R-:W-:Y:S01]  /*1f4e0*/  FADD.FTZ R55, -R122.reuse, R60 ;  /* 0x0000003c7a377221 */ /* 0x040fe20000010100 */
[C---:B0-----:R-:W-:Y:S01]  /*1f4f0*/  FADD.FTZ R99, -R122.reuse, R11 ;  /* 0x0000000b7a637221 */ /* 0x041fe20000010100 */
[C---:B------:R-:W-:Y:S01]  /*1f500*/  FADD.FTZ R49, -R122.reuse, R61 ;  /* 0x0000003d7a317221 */ /* 0x040fe20000010100 */
[----:B------:R-:W0:Y:S01]  /*1f510*/  @!P0 LDC.64 R10, c[0x0][0x3c0] ;  /* 0x0000f000ff0a8b82 */ /* 0x000e220000000a00 */
        /* <DEDUP_REMOVED lines=22> */
[----:B------:R-:W-:Y:S01]  /*1f680*/  FADD.FTZ R45, -R122, R45 ;  /* 0x0000002d7a2d7221 */ /* 0x000fe20000010100 */
[----:B------:R-:W1:Y:S01]  /*1f690*/  MUFU.RSQ R8, R8 ;  /* 0x0000000800087308 */ /* 0x000e620000001400 */
[----:B0-----:R-:W-:-:S04]  /*1f6a0*/  @!P0 IMAD.WIDE R10, R74, 0x4, R10 ;  /* 0x000000044a0a8825 */ /* 0x001fc800078e020a */
[C---:B------:R-:W-:Y:S01]  /*1f6b0*/  FADD.FTZ R46, -R122.reuse, R46 ;  /* 0x0000002e7a2e7221 */ /* 0x040fe20000010100 */
[C---:B------:R-:W-:Y:S01]  /*1f6c0*/  FADD.FTZ R47, -R122.reuse, R47 ;  /* 0x0000002f7a2f7221 */ /* 0x040fe20000010100 */
[C---:B------:R-:W-:Y:S01]  /*1f6d0*/  FADD.FTZ R57, -R122.reuse, R58 ;  /* 0x0000003a7a397221 */ /* 0x040fe20000010100 */
[C---:B------:R-:W-:Y:S01]  /*1f6e0*/  FADD.FTZ R56, -R122.reuse, R59 ;  /* 0x0000003b7a387221 */ /* 0x040fe20000010100 */
[----:B------:R0:W-:Y:S01]  /*1f6f0*/  @!P0 STG.E desc[UR8][R10.64], R98 ;  /* 0x000000620a008986 */ /* 0x0001e2000c101908 */
[C---:B------:R-:W-:Y:S01]  /*1f700*/  FADD.FTZ R48, -R122.reuse, R62 ;  /* 0x0000003e7a307221 */ /* 0x040fe20000010100 */
[C---:B------:R-:W-:Y:S01]  /*1f710*/  FADD.FTZ R54, -R122.reuse, R63 ;  /* 0x0000003f7a367221 */ /* 0x040fe20000010100 */
[C---:B------:R-:W-:Y:S01]  /*1f720*/  FADD.FTZ R53, -R122.reuse, R64 ;  /* 0x000000407a357221 */ /* 0x040fe20000010100 */
[C---:B------:R-:W-:Y:S01]  /*1f730*/  FADD.FTZ R52, -R122.reuse, R65 ;  /* 0x000000417a347221 */ /* 0x040fe20000010100 */
[C---:B------:R-:W-:Y:S01]  /*1f740*/  FADD.FTZ R51, -R122.reuse, R66 ;  /* 0x000000427a337221 */ /* 0x040fe20000010100 */
[----:B------:R-:W-:Y:S01]  /*1f750*/  FADD.FTZ R50, -R122, R67 ;  /* 0x000000437a327221 */ /* 0x000fe20000010100 */
[----:B------:R-:W-:-:S02]  /*1f760*/  HADD2.F32 R9, -RZ, R117.H0_H0 ;  /* 0x20000075ff097230 */ /* 0x000fc40000004100 */
[----:B------:R-:W-:Y:S02]  /*1f770*/  HADD2.F32 R122, -RZ, R84.H0_H0 ;  /* 0x20000054ff7a7230 */ /* 0x000fe40000004100 */
[----:B------:R-:W-:Y:S02]  /*1f780*/  HADD2.F32 R120, -RZ, R41.H0_H0 ;  /* 0x20000029ff787230 */ /* 0x000fe40000004100 */
[C---:B-1----:R-:W-:Y:S01]  /*1f790*/  FMUL.FTZ R61, R8.reuse, R149 ;  /* 0x00000095083d7220 */ /* 0x042fe20000410000 */
[C---:B------:R-:W-:Y:S01]  /*1f7a0*/  FMUL.FTZ R60, R8.reuse, R148 ;  /* 0x00000094083c7220 */ /* 0x040fe20000410000 */
[----:B0-----:R-:W-:Y:S01]  /*1f7b0*/  HADD2.F32 R11, -RZ, R116.H1_H1 ;  /* 0x30000074ff0b7230 */ /* 0x001fe20000004100 */
[----:B------:R-:W0:Y:S01]  /*1f7c0*/  LDC.64 R148, c[0x0][0x428] ;  /* 0x00010a00ff947b82 */ /* 0x000e220000000a00 */
        /* <DEDUP_REMOVED lines=40> */
[----:B------:R-:W-:Y:S01]  /*1fa50*/  FFMA.FTZ R11, R99, R11, R98 ;  /* 0x0000000b630b7223 */ /* 0x000fe20000010062 */
[----:B------:R-:W-:-:S02]  /*1fa60*/  HADD2.F32 R10, -RZ, R117.H1_H1 ;  /* 0x30000075ff0a7230 */ /* 0x000fc40000004100 */
[----:B------:R-:W-:Y:S01]  /*1fa70*/  FFMA.FTZ R9, R123, R9, R122 ;  /* 0x000000097b097223 */ /* 0x000fe2000001007a */
[----:B------:R-:W-:Y:S02]  /*1fa80*/  HADD2.F32 R146, -RZ, R116.H0_H0 ;  /* 0x20000074ff927230 */ /* 0x000fe40000004100 */
[----:B------:R-:W-:Y:S02]  /*1fa90*/  HADD2.F32 R99, -RZ, R113.H0_H0 ;  /* 0x20000071ff637230 */ /* 0x000fe40000004100 */
[----:B------:R-:W-:Y:S01]  /*1faa0*/  FFMA.FTZ R10, R121, R10, R120 ;  /* 0x0000000a790a7223 */ /* 0x000fe20000010078 */
[----:B------:R-:W-:Y:S02]  /*1fab0*/  HADD2.F32 R98, -RZ, R36.H0_H0 ;  /* 0x20000024ff627230 */ /* 0x000fe40000004100 */
[----:B------:R-:W-:Y:S02]  /*1fac0*/  HADD2.F32 R123, -RZ, R115.H1_H1 ;  /* 0x30000073ff7b7230 */ /* 0x000fe40000004100 */
[----:B-1----:R-:W-:Y:S01]  /*1fad0*/  FFMA.FTZ R8, R126, R124, R125 ;  /* 0x0000007c7e087223 */ /* 0x002fe2000001007d */
[----:B------:R-:W-:-:S02]  /*1fae0*/  HADD2.F32 R126, -RZ, R38.H0_H0 ;  /* 0x20000026ff7e7230 */ /* 0x000fc40000004100 */
[----:B------:R-:W-:Y:S01]  /*1faf0*/  FFMA.FTZ R16, R16, R99, R98 ;  /* 0x0000006310107223 */ /* 0x000fe20000010062 */
[----:B------:R-:W-:Y:S02]  /*1fb00*/  HADD2.F32 R125, -RZ, R115.H0_H0 ;  /* 0x20000073ff7d7230 */ /* 0x000fe40000004100 */
[----:B------:R-:W-:Y:S02]  /*1fb10*/  HADD2.F32 R124, -RZ, R83.H0_H0 ;  /* 0x20000053ff7c7230 */ /* 0x000fe40000004100 */
[----:B------:R-:W-:Y:S01]  /*1fb20*/  FFMA.FTZ R12, R12, R146, R126 ;  /* 0x000000920c0c7223 */ /* 0x000fe2000001007e */
[----:B------:R-:W-:Y:S02]  /*1fb30*/  HADD2.F32 R122, -RZ, R39.H0_H0 ;  /* 0x20000027ff7a7230 */ /* 0x000fe40000004100 */
[----:B------:R-:W-:Y:S02]  /*1fb40*/  HADD2.F32 R121, -RZ, R113.H1_H1 ;  /* 0x30000071ff797230 */ /* 0x000fe40000004100 */
[----:B------:R-:W-:Y:S01]  /*1fb50*/  FFMA.FTZ R13, R13, R125, R124 ;  /* 0x0000007d0d0d7223 */ /* 0x000fe2000001007c */
[----:B------:R-:W-:-:S02]  /*1fb60*/  HADD2.F32 R120, -RZ, R82.H1_H1 ;  /* 0x30000052ff787230 */ /* 0x000fc40000004100 */
[----:B------:R-:W-:Y:S01]  /*1fb70*/  FFMA.FTZ R14, R14, R123, R122 ;  /* 0x0000007b0e0e7223 */ /* 0x000fe2000001007a */
[--C-:B------:R-:W-:Y:S02]  /*1fb80*/  HADD2.F32 R146, -RZ, R111.reuse.H0_H0 ;  /* 0x2000006fff927230 */ /* 0x100fe40000004100 */
[----:B------:R-:W-:Y:S02]  /*1fb90*/  HADD2.F32 R126, -RZ, R82.H0_H0 ;  /* 0x20000052ff7e7230 */ /* 0x000fe40000004100 */
[----:B------:R-:W-:Y:S01]  /*1fba0*/  FFMA.FTZ R15, R15, R121, R120 ;  /* 0x000000790f0f7223 */ /* 0x000fe20000010078 */
[----:B------:R-:W-:Y:S02]  /*1fbb0*/  HADD2.F32 R125, -RZ, R111.H1_H1 ;  /* 0x3000006fff7d7230 */ /* 0x000fe40000004100 */
[----:B------:R-:W-:Y:S02]  /*1fbc0*/  HADD2.F32 R124, -RZ, R37.H0_H0 ;  /* 0x20000025ff7c7230 */ /* 0x000fe40000004100 */
[----:B------:R-:W-:Y:S01]  /*1fbd0*/  FFMA.FTZ R17, R17, R146, R126 ;  /* 0x0000009211117223 */ /* 0x000fe2000001007e */
[----:B------:R-:W-:-:S02]  /*1fbe0*/  HADD2.F32 R99, -RZ, R108.H0_H0 ;  /* 0x2000006cff637230 */ /* 0x000fc40000004100 */
[----:B------:R-:W-:Y:S02]  /*1fbf0*/  HADD2.F32 R98, -RZ, R81.H0_H0 ;  /* 0x20000051ff627230 */ /* 0x000fe40000004100 */
[----:B------:R-:W-:Y:S01]  /*1fc00*/  FFMA.FTZ R18, R18, R125, R124 ;  /* 0x0000007d12127223 */ /* 0x000fe2000001007c */
[----:B0-----:R-:W-:-:S04]  /*1fc10*/  IMAD.WIDE.U32 R150, R91, 0x10, R148 ;  /* 0x000000105b967825 */ /* 0x001fc800078e0094 */
[----:B------:R-:W-:Y:S01]  /*1fc20*/  FFMA.FTZ R21, R21, R99, R98 ;  /* 0x0000006315157223 */ /* 0x000fe20000010062 */
[----:B------:R-:W-:Y:S01]  /*1fc30*/  HADD2.F32 R123, -RZ, R110.H1_H1 ;  /* 0x3000006eff7b7230 */ /* 0x000fe20000004100 */
[----:B------:R-:W-:Y:S01]  /*1fc40*/  STG.E.128 desc[UR8][R150.64], R8 ;  /* 0x0000000896007986 */ /* 0x000fe2000c101d08 */
[----:B------:R-:W-:Y:S02]  /*1fc50*/  HADD2.F32 R122, -RZ, R81.H1_H1 ;  /* 0x30000051ff7a7230 */ /* 0x000fe40000004100 */
[----:B------:R-:W-:-:S04]  /*1fc60*/  IMAD.WIDE.U32 R152, R93, 0x10, R148 ;  /* 0x000000105d987825 */ /* 0x000fc800078e0094 */
[----:B------:R-:W-:Y:S01]  /*1fc70*/  FFMA.FTZ R19, R19, R123, R122 ;  /* 0x0000007b13137223 */ /* 0x000fe2000001007a */
[----:B------:R-:W-:Y:S01]  /*1fc80*/  HADD2.F32 R121, -RZ, R110.H0_H0 ;  /* 0x2000006eff797230 */ /* 0x000fe20000004100 */
[----:B------:R0:W-:Y:S01]  /*1fc90*/  STG.E.128 desc[UR8][R152.64], R12 ;  /* 0x0000000c98007986 */ /* 0x0001e2000c101d08 */
[----:B------:R-:W-:Y:S02]  /*1fca0*/  HADD2.F32 R120, -RZ, R34.H0_H0 ;  /* 0x20000022ff787230 */ /* 0x000fe40000004100 */
[----:B------:R-:W-:Y:S02]  /*1fcb0*/  HADD2.F32 R146, -RZ, R108.H1_H1 ;  /* 0x3000006cff927230 */ /* 0x000fe40000004100 */
[----:B------:R-:W-:Y:S02]  /*1fcc0*/  HADD2.F32 R126, -RZ, R35.H0_H0 ;  /* 0x20000023ff7e7230 */ /* 0x000fe40000004100 */
[----:B------:R-:W-:Y:S01]  /*1fcd0*/  FFMA.FTZ R20, R20, R121, R120 ;  /* 0x0000007914147223 */ /* 0x000fe20000010078 */
[----:B------:R-:W-:-:S02]  /*1fce0*/  HADD2.F32 R125, -RZ, R106.H1_H1 ;  /* 0x3000006aff7d7230 */ /* 0x000fc40000004100 */
[----:B------:R-:W-:Y:S02]  /*1fcf0*/  HADD2.F32 R124, -RZ, R80.H1_H1 ;  /* 0x30000050ff7c7230 */ /* 0x000fe40000004100 */
[----:B------:R-:W-:Y:S01]  /*1fd00*/  FFMA.FTZ R22, R22, R146, R126 ;  /* 0x0000009216167223 */ /* 0x000fe2000001007e */
[----:B------:R-:W-:Y:S02]  /*1fd10*/  HADD2.F32 R99, -RZ, R105.H1_H1 ;  /* 0x30000069ff637230 */ /* 0x000fe40000004100 */
[----:B------:R-:W-:Y:S02]  /*1fd20*/  HADD2.F32 R98, -RZ, R33.H0_H0 ;  /* 0x20000021ff627230 */ /* 0x000fe40000004100 */
[----:B------:R-:W-:Y:S01]  /*1fd30*/  FFMA.FTZ R23, R23, R125, R124 ;  /* 0x0000007d17177223 */ /* 0x000fe2000001007c */
[----:B------:R-:W-:-:S04]  /*1fd40*/  IMAD.WIDE.U32 R154, R95, 0x10, R148 ;  /* 0x000000105f9a7825 */ /* 0x000fc800078e0094 */
[----:B------:R-:W-:Y:S01]  /*1fd50*/  FFMA.FTZ R46, R46, R99, R98 ;  /* 0x000000632e2e7223 */ /* 0x000fe20000010062 */
[----:B------:R-:W-:Y:S01]  /*1fd60*/  IMAD.WIDE.U32 R156, R97, 0x10, R148 ;  /* 0x00000010619c7825 */ /* 0x000fe200078e0094 */
[----:B------:R-:W-:Y:S03]  /*1fd70*/  STG.E.128 desc[UR8][R154.64], R16 ;  /* 0x000000109a007986 */ /* 0x000fe6000c101d08 */
[----:B0-----:R-:W-:Y:S01]  /*1fd80*/  HADD2.F32 R14, -RZ, R94.H1_H1 ;  /* 0x3000005eff0e7230 */ /* 0x001fe20000004100 */
[----:B------:R0:W-:Y:S01]  /*1fd90*/  STG.E.128 desc[UR8][R156.64], R20 ;  /* 0x000000149c007986 */ /* 0x0001e2000c101d08 */
[----:B------:R-:W-:Y:S02]  /*1fda0*/  HADD2.F32 R11, -RZ, R78.H1_H1 ;  /* 0x3000004eff0b7230 */ /* 0x000fe40000004100 */
[----:B------:R-:W-:Y:S02]  /*1fdb0*/  HADD2.F32 R13, -RZ, R94.H0_H0 ;  /* 0x2000005eff0d7230 */ /* 0x000fe40000004100 */
        /* <DEDUP_REMOVED lines=11> */
[----:B------:R-:W-:-:S04]  /*1fe70*/  IMAD.WIDE.U32 R158, R102, 0x10, R148 ;  /* 0x00000010669e7825 */ /* 0x000fc800078e0094 */
[----:B------:R-:W-:Y:S01]  /*1fe80*/  FFMA.FTZ R47, R47, R99, R98 ;  /* 0x000000632f2f7223 */ /* 0x000fe20000010062 */
[----:B0-----:R-:W-:Y:S02]  /*1fe90*/  HADD2.F32 R22, -RZ, R92.H0_H0 ;  /* 0x2000005cff167230 */ /* 0x001fe40000004100 */
[----:B------:R-:W-:Y:S02]  /*1fea0*/  HADD2.F32 R13, -RZ, R78.H0_H0 ;  /* 0x2000004eff0d7230 */ /* 0x000fe40000004100 */
[----:B------:R-:W-:Y:S01]  /*1feb0*/  HADD2.F32 R21, -RZ, R92.H1_H1 ;  /* 0x3000005cff157230 */ /* 0x000fe20000004100 */
[----:B------:R0:W-:Y:S01]  /*1fec0*/  STG.E.128 desc[UR8][R158.64], R44 ;  /* 0x0000002c9e007986 */ /* 0x0001e2000c101d08 */
        /* <DEDUP_REMOVED lines=9> */
[----:B------:R-:W-:-:S02]  /*1ff60*/  HADD2.F32 R16, -RZ, R101.H0_H0 ;  /* 0x20000065ff107230 */ /* 0x000fc40000004100 */
[----:B------:R-:W-:Y:S02]  /*1ff70*/  HADD2.F32 R9, -RZ, R79.H0_H0 ;  /* 0x2000004fff097230 */ /* 0x000fe40000004100 */
[----:B------:R-:W-:Y:S01]  /*1ff80*/  FFMA.FTZ R8, R67, R17, R8 ;  /* 0x0000001143087223 */ /* 0x000fe20000010008 */
[----:B------:R-:W-:Y:S02]  /*1ff90*/  HADD2.F32 R15, -RZ, R101.H1_H1 ;  /* 0x30000065ff0f7230 */ /* 0x000fe40000004100 */
[----:B0-----:R-:W-:Y:S02]  /*1ffa0*/  HADD2.F32 R44, -RZ, R87.H0_H0 ;  /* 0x20000057ff2c7230 */ /* 0x001fe40000004100 */
[----:B------:R-:W-:Y:S01]  /*1ffb0*/  FFMA.FTZ R9, R66, R16, R9 ;  /* 0x0000001042097223 */ /* 0x000fe20000010009 */
[----:B------:R-:W-:Y:S02]  /*1ffc0*/  HADD2.F32 R10, -RZ, R31.H0_H0 ;  /* 0x2000001fff0a7230 */ /* 0x000fe40000004100 */
[----:B------:R-:W-:-:S02]  /*1ffd0*/  HADD2.F32 R20, -RZ, R90.H1_H1 ;  /* 0x3000005aff147230 */ /* 0x000fc40000004100 */
[----:B------:R-:W-:Y:S01]  /*1ffe0*/  FFMA.FTZ R21, R49, R44, R21 ;  /* 0x0000002c31157223 */ /* 0x000fe20000010015 */
[----:B------:R-:W-:Y:S02]  /*1fff0*/  HADD2.F32 R19, -RZ, R90.H0_H0 ;  /* 0x2000005aff137230 */ /* 0x000fe40000004100 */
[----:B------:R-:W-:Y:S01]  /*20000*/  FFMA.FTZ R10, R65, R15, R10 ;  /* 0x0000000f410a7223 */ /* 0x000fe2000001000a */
[----:B------:R-:W0:Y:S01]  /*20010*/  LDC.64 R48, c[0x0][0x380] ;  /* 0x0000e000ff307b82 */ /* 0x000e220000000a00 */
[----:B------:R-:W-:Y:S02]  /*20020*/  HADD2.F32 R15, -RZ, R77.H1_H1 ;  /* 0x3000004dff0f7230 */ /* 0x000fe40000004100 */
[----:B------:R-:W-:Y:S02]  /*20030*/  HADD2.F32 R16, -RZ, R26.H0_H0 ;  /* 0x2000001aff107230 */ /* 0x000fe40000004100 */
[----:B------:R-:W-:Y:S02]  /*20040*/  HADD2.F32 R18, -RZ, R89.H0_H0 ;  /* 0x20000059ff127230 */ /* 0x000fe40000004100 */
[----:B------:R-:W-:Y:S01]  /*20050*/  FFMA.FTZ R15, R60, R20, R15 ;  /* 0x000000143c0f7223 */ /* 0x000fe2000001000f */
[----:B------:R-:W-:-:S02]  /*20060*/  HADD2.F32 R17, -RZ, R77.H0_H0 ;  /* 0x2000004dff117230 */ /* 0x000fc40000004100 */
[----:B------:R-:W-:Y:S01]  /*20070*/  FFMA.FTZ R16, R59, R19, R16 ;  /* 0x000000133b107223 */ /* 0x000fe20000010010 */
[----:B------:R-:W-:Y:S02]  /*20080*/  HADD2.F32 R47, -RZ, R89.H1_H1 ;  /* 0x30000059ff2f7230 */ /* 0x000fe40000004100 */
[----:B------:R-:W-:Y:S02]  /*20090*/  HADD2.F32 R46, -RZ, R88.H1_H1 ;  /* 0x30000058ff2e7230 */ /* 0x000fe40000004100 */
[----:B------:R-:W-:Y:S01]  /*200a0*/  FFMA.FTZ R17, R58, R18, R17 ;  /* 0x000000123a117223 */ /* 0x000fe20000010011 */
[----:B------:R-:W-:Y:S02]  /*200b0*/  HADD2.F32 R18, -RZ, R27.H0_H0 ;  /* 0x2000001bff127230 */ /* 0x000fe40000004100 */
[----:B------:R-:W-:Y:S02]  /*200c0*/  HADD2.F32 R19, -RZ, R76.H1_H1 ;  /* 0x3000004cff137230 */ /* 0x000fe40000004100 */
[----:B------:R-:W-:-:S02]  /*200d0*/  HADD2.F32 R45, -RZ, R88.H0_H0 ;  /* 0x20000058ff2d7230 */ /* 0x000fc40000004100 */
[----:B------:R-:W-:Y:S01]  /*200e0*/  FFMA.FTZ R18, R57, R47, R18 ;  /* 0x0000002f39127223 */ /* 0x000fe20000010012 */
[----:B------:R-:W-:Y:S02]  /*200f0*/  HADD2.F32 R20, -RZ, R24.H0_H0 ;  /* 0x20000018ff147230 */ /* 0x000fe40000004100 */
[----:B------:R-:W-:Y:S01]  /*20100*/  FFMA.FTZ R19, R56, R46, R19 ;  /* 0x0000002e38137223 */ /* 0x000fe20000010013 */
[--C-:B------:R-:W-:Y:S02]  /*20110*/  HADD2.F32 R59, -RZ, R86.reuse.H1_H1 ;  /* 0x30000056ff3b7230 */ /* 0x100fe40000004100 */
[----:B------:R-:W-:Y:S02]  /*20120*/  HADD2.F32 R23, -RZ, R75.H1_H1 ;  /* 0x3000004bff177230 */ /* 0x000fe40000004100 */
[----:B------:R-:W-:Y:S01]  /*20130*/  FFMA.FTZ R20, R55, R45, R20 ;  /* 0x0000002d37147223 */ /* 0x000fe20000010014 */
[----:B------:R-:W-:Y:S01]  /*20140*/  HADD2.F32 R58, -RZ, R86.H0_H0 ;  /* 0x20000056ff3a7230 */ /* 0x000fe20000004100 */
[----:B0-----:R-:W-:Y:S01]  /*20150*/  IADD3 R74, PT, PT, R74, R48, RZ ;  /* 0x000000304a4a7210 */ /* 0x001fe20007ffe0ff */
[----:B------:R-:W-:-:S02]  /*20160*/  HADD2.F32 R44, -RZ, R2.H0_H0 ;  /* 0x20000002ff2c7230 */ /* 0x000fc40000004100 */
[----:B------:R-:W-:Y:S01]  /*20170*/  FFMA.FTZ R23, R54, R59, R23 ;  /* 0x0000003b36177223 */ /* 0x000fe20000010017 */
[----:B------:R-:W-:Y:S01]  /*20180*/  HADD2.F32 R57, -RZ, R85.H0_H0 ;  /* 0x20000055ff397230 */ /* 0x000fe20000004100 */
[----:B------:R-:W-:Y:S01]  /*20190*/  ISETP.GE.AND P0, PT, R74, R49, PT ;  /* 0x000000314a00720c */ /* 0x000fe20003f06270 */
[----:B------:R-:W-:Y:S02]  /*201a0*/  HADD2.F32 R45, -RZ, R75.H0_H0 ;  /* 0x2000004bff2d7230 */ /* 0x000fe40000004100 */
[----:B------:R-:W-:Y:S01]  /*201b0*/  FFMA.FTZ R44, R53, R58, R44 ;  /* 0x0000003a352c7223 */ /* 0x000fe2000001002c */
[----:B------:R-:W-:Y:S02]  /*201c0*/  HADD2.F32 R56, -RZ, R85.H1_H1 ;  /* 0x30000055ff387230 */ /* 0x000fe40000004100 */
[----:B------:R-:W-:Y:S02]  /*201d0*/  HADD2.F32 R46, -RZ, R3.H0_H0 ;  /* 0x20000003ff2e7230 */ /* 0x000fe40000004100 */
[----:B------:R-:W-:Y:S01]  /*201e0*/  FFMA.FTZ R45, R52, R57, R45 ;  /* 0x00000039342d7223 */ /* 0x000fe2000001002d */
[----:B------:R-:W-:-:S02]  /*201f0*/  HADD2.F32 R55, -RZ, R84.H1_H1 ;  /* 0x30000054ff377230 */ /* 0x000fc40000004100 */
[----:B------:R-:W-:Y:S02]  /*20200*/  HADD2.F32 R47, -RZ, R145.H1_H1 ;  /* 0x30000091ff2f7230 */ /* 0x000fe40000004100 */
[----:B------:R-:W-:Y:S01]  /*20210*/  FFMA.FTZ R46, R51, R56, R46 ;  /* 0x00000038332e7223 */ /* 0x000fe2000001002e */
[----:B------:R-:W-:-:S04]  /*20220*/  IMAD.WIDE.U32 R120, R104, 0x10, R148 ;  /* 0x0000001068787825 */ /* 0x000fc800078e0094 */
[----:B------:R-:W-:Y:S01]  /*20230*/  FFMA.FTZ R47, R50, R55, R47 ;  /* 0x00000037322f7223 */ /* 0x000fe2000001002f */
        /* <DEDUP_REMOVED lines=8> */
[----:B------:R0:W-:Y:S01]  /*202c0*/  STG.E.128 desc[UR8][R148.64], R44 ;  /* 0x0000002c94007986 */ /* 0x0001e2000c101d08 */
[----:B------:R-:W-:Y:S05]  /*202d0*/  @!P0 BRA `(.L_x_29411) ;  /* 0xfffffe1000a08947 */ /* 0x000fea000383ffff */
[----:B------:R-:W-:Y:S05]  /*202e0*/  EXIT ;  /* 0x000000000000794d */ /* 0x000fea0003800000 */
.L_x_29412:
        /* <DEDUP_REMOVED lines=9> */
.L_x_34121:


//--------------------- .text._ZN10layer_norm13ln_fwd_kernelINS_13Kernel_traitsI6__halfffffjLj5120ELj1ELj1ELj4ELj16ENS_18Kernel_traits_baseILj5120ES2_ffffjLj128EEEEELb1ELb1ELb1ELb0EEEvNS_9FwdParamsE --------------------------
	.section	.text._ZN10layer_norm13ln_fwd_kernelINS_13Kernel_traitsI6__halfffffjLj5120ELj1ELj1ELj4ELj16ENS_18Kernel_traits_baseILj5120ES2_ffffjLj128EEEEELb1ELb1ELb1ELb0EEEvNS_9FwdParamsE,"ax",@progbits
	.align	128
        .global         _ZN10layer_norm13ln_fwd_kernelINS_13Kernel_traitsI6__halfffffjLj5120ELj1ELj1ELj4ELj16ENS_18Kernel_traits_baseILj5120ES2_ffffjLj128EEEEELb1ELb1ELb1ELb0EEEvNS_9FwdParamsE
        .type           _ZN10layer_norm13ln_fwd_kernelINS_13Kernel_traitsI6__halfffffjLj5120ELj1ELj1ELj4ELj16ENS_18Kernel_traits_baseILj5120ES2_ffffjLj128EEEEELb1ELb1ELb1ELb0EEEvNS_9FwdParamsE,@function
        .size           _ZN10layer_norm13ln_fwd_kernelINS_13Kernel_traitsI6__halfffffjLj5120ELj1ELj1ELj4ELj16ENS_18Kernel_traits_baseILj5120ES2_ffffjLj128EEEEELb1ELb1ELb1ELb0EEEvNS_9FwdParamsE,(.L_x_34122 - _ZN10layer_norm13ln_fwd_kernelINS_13Kernel_traitsI6__halfffffjLj5120ELj1ELj1ELj4ELj16ENS_18Kernel_traits_baseILj5120ES2_ffffjLj128EEEEELb1ELb1ELb1ELb0EEEvNS_9FwdParamsE)
        .other          _ZN10layer_norm13ln_fwd_kernelINS_13Kernel_traitsI6__halfffffjLj5120ELj1ELj1ELj4ELj16ENS_18Kernel_traits_baseILj5120ES2_ffffjLj128EEEEELb1ELb1ELb1ELb0EEEvNS_9FwdParamsE,@"STO_CUDA_ENTRY STV_DEFAULT"
_ZN10layer_norm13ln_fwd_kernelINS_13Kernel_traitsI6__halfffffjLj5120ELj1ELj1ELj4ELj16ENS_18Kernel_traits_baseILj5120ES2_ffffjLj128EEEEELb1ELb1ELb1ELb0EEEvNS_9FwdParamsE:
.text._ZN10layer_norm13ln_fwd_kernelINS_13Kernel_traitsI6__halfffffjLj5120ELj1ELj1ELj4ELj16ENS_18Kernel_traits_baseILj5120ES2_ffffjLj128EEEEELb1ELb1ELb1ELb0EEEvNS_9FwdParamsE:
        /* <DEDUP_REMOVED lines=143> */
.L_x_29414:
        /* <DEDUP_REMOVED lines=89> */
.L_x_29415:
[----:B------:R-:W-:Y:S05]  /*0e80*/  BSYNC.RECONVERGENT B0 ;  /* 0x0000000000007941 */ /* 0x000fea0003800200 */
.L_x_29413:
[----:B------:R-:W0:Y:S02]  /*0e90*/  LDCU UR4, c[0x0][0x384] ;  /* 0x00007080ff0477ac */ /* 0x000e240008000800 */
[----:B0-----:R-:W-:-:S13]  /*0ea0*/  ISETP.GE.AND P0, PT, R76, UR4, PT ;  /* 0x000000044c007c0c */ /* 0x001fda000bf06270 */
[----:B------:R-:W-:Y:S05]  /*0eb0*/  @P0 EXIT ;  /* 0x000000000000094d */ /* 0x000fea0003800000 */
[----:B------:R-:W0:Y:S01]  /*0ec0*/  LDCU UR4, c[0x0][0x360] ;  /* 0x00006c00ff0477ac */ /* 0x000e220008000800 */
[----:B-----5:R-:W-:Y:S01]  /*0ed0*/  IMAD.MOV.U32 R86, RZ, RZ, R8 ;  /* 0x000000ffff567224 */ /* 0x020fe200078e0008 */
[----:B------:R-:W-:Y:S01]  /*0ee0*/  SHF.R.U64 R88, R8, 0x10, R9 ;  /* 0x0000001008587819 */ /* 0x000fe20000001209 */
[----:B------:R-:W-:Y:S01]  /*0ef0*/  IMAD.MOV.U32 R147, RZ, RZ, R14 ;  /* 0x000000ffff937224 */ /* 0x000fe200078e000e */
[--C-:B------:R-:W-:Y:S01]  /*0f00*/  SHF.R.U64 R153, R70, 0x10, R71.reuse ;  /* 0x0000001046997819 */ /* 0x100fe20000001247 */
[----:B------:R-:W-:Y:S01]  /*0f10*/  IMAD.MOV.U32 R149, RZ, RZ, R12 ;  /* 0x000000ffff957224 */ /* 0x000fe200078e000c */
[----:B------:R-:W-:Y:S01]  /*0f20*/  SHF.R.U32.HI R8, RZ, 0x10, R71 ;  /* 0x00000010ff087819 */ /* 0x000fe20000011647 */
[----:B------:R-:W-:Y:S01]  /*0f30*/  IMAD.MOV.U32 R143, RZ, RZ, R18 ;  /* 0x000000ffff8f7224 */ /* 0x000fe200078e0012 */
[----:B------:R-:W-:Y:S01]  /*0f40*/  MOV R151, R10 ;  /* 0x0000000a00977202 */ /* 0x000fe20000000f00 */
[----:B------:R-:W-:Y:S01]  /*0f50*/  IMAD.MOV.U32 R141, RZ, RZ, R20 ;  /* 0x000000ffff8d7224 */ /* 0x000fe200078e0014 */
[----:B------:R-:W-:Y:S01]  /*0f60*/  PRMT R153, R153, 0x5410, R8 ;  /* 0x0000541099997816 */ /* 0x000fe20000000008 */
[----:B------:R-:W-:Y:S01]  /*0f70*/  IMAD.MOV.U32 R108, RZ, RZ, R31 ;  /* 0x000000ffff6c7224 */ /* 0x000fe200078e001f */
[----:B------:R-:W-:Y:S01]  /*0f80*/  SHF.R.U64 R152, R10, 0x10, R11 ;  /* 0x000000100a987819 */ /* 0x000fe2000000120b */
[----:B------:R-:W-:Y:S01]  /*0f90*/  IMAD.MOV.U32 R107, RZ, RZ, R32 ;  /* 0x000000ffff6b7224 */ /* 0x000fe200078e0020 */
[----:B------:R-:W-:Y:S01]  /*0fa0*/  MOV R87, R9 ;  /* 0x0000000900577202 */ /* 0x000fe20000000f00 */
[----:B------:R-:W-:Y:S01]  /*0fb0*/  IMAD.MOV.U32 R105, RZ, RZ, R34 ;  /* 0x000000ffff697224 */ /* 0x000fe200078e0022 */
[----:B------:R-:W-:Y:S01]  /*0fc0*/  SHF.R.U32.HI R89, RZ, 0x10, R9 ;  /* 0x00000010ff597819 */ /* 0x000fe20000011609 */
[----:B------:R-:W-:Y:S01]  /*0fd0*/  IMAD.HI.U32 R9, R0, -0x2daee0ad, RZ ;  /* 0xd2511f5300097827 */ /* 0x000fe200078e00ff */
[----:B------:R-:W-:Y:S01]  /*0fe0*/  SHF.R.U32.HI R10, RZ, 0x10, R11 ;  /* 0x00000010ff0a7819 */ /* 0x000fe2000001160b */
[----:B------:R-:W1:Y:S01]  /*0ff0*/  LDCU UR10, c[0x0][0x404] ;  /* 0x00008080ff0a77ac */ /* 0x000e620008000800 */
[----:B------:R-:W-:Y:S01]  /*1000*/  MOV R145, R16 ;  /* 0x0000001000917202 */ /* 0x000fe20000000f00 */
[----:B0-----:R-:W-:Y:S01]  /*1010*/  IMAD R77, R76, UR4, R7 ;  /* 0x000000044c4d7c24 */ /* 0x001fe2000f8e0207 */
[----:B------:R-:W-:Y:S01]  /*1020*/  SHF.R.U64 R146, R16, 0x10, R17 ;  /* 0x0000001010927819 */ /* 0x000fe20000001211 */
[----:B------:R-:W-:Y:S01]  /*1030*/  IMAD.MOV.U32 R101, RZ, RZ, R38 ;  /* 0x000000ffff657224 */ /* 0x000fe200078e0026 */
[----:B------:R-:W-:Y:S01]  /*1040*/  SHF.R.U64 R148, R14, 0x10, R15 ;  /* 0x000000100e947819 */ /* 0x000fe2000000120f */
[C---:B------:R-:W-:Y:S01]  /*1050*/  IMAD.HI.U32 R8, R77.reuse, -0x326172a9, RZ ;  /* 0xcd9e8d574d087827 */ /* 0x040fe200078e00ff */
[----:B------:R-:W-:Y:S01]  /*1060*/  MOV R16, R15 ;  /* 0x0000000f00107202 */ /* 0x000fe20000000f00 */
[----:B------:R-:W0:Y:S01]  /*1070*/  LDCU.U8 UR11, c[0x0][0x410] ;  /* 0x00008200ff0b77ac */ /* 0x000e220008000000 */
[--C-:B------:R-:W-:Y:S01]  /*1080*/  SHF.R.U64 R150, R12, 0x10, R13.reuse ;  /* 0x000000100c967819 */ /* 0x100fe2000000120d */
[----:B------:R-:W-:Y:S01]  /*1090*/  IMAD.MOV.U32 R14, RZ, RZ, R13 ;  /* 0x000000ffff0e7224 */ /* 0x000fe200078e000d */
[----:B------:R-:W-:Y:S01]  /*10a0*/  SHF.R.U32.HI R15, RZ, 0x10, R15 ;  /* 0x00000010ff0f7819 */ /* 0x000fe2000001160f */
[----:B------:R-:W-:Y:S01]  /*10b0*/  IMAD.MOV.U32 R12, RZ, RZ, R11 ;  /* 0x000000ffff0c7224 */ /* 0x000fe200078e000b */
[----:B------:R-:W-:Y:S01]  /*10c0*/  SHF.R.U32.HI R13, RZ, 0x10, R13 ;  /* 0x00000010ff0d7819 */ /* 0x000fe2000001160d */
[----:B------:R-:W-:Y:S01]  /*10d0*/  IMAD R11, R77, -0x326172a9, RZ ;  /* 0xcd9e8d574d0b7824 */ /* 0x000fe200078e02ff */
[----:B------:R-:W-:Y:S01]  /*10e0*/  LOP3.LUT R8, R75, R8, R72, 0x96, !PT ;  /* 0x000000084b087212 */ /* 0x000fe200078e9648 */
[----:B------:R-:W-:Y:S01]  /*10f0*/  IMAD.MOV.U32 R99, RZ, RZ, R40 ;  /* 0x000000ffff637224 */ /* 0x000fe200078e0028 */
[----:B------:R-:W-:Y:S01]  /*1100*/  PRMT R152, R152, 0x5410, R10 ;  /* 0x0000541098987816 */ /* 0x000fe2000000000a */
[----:B------:R-:W-:Y:S01]  /*1110*/  IMAD.MOV.U32 R112, RZ, RZ, R28 ;  /* 0x000000ffff707224 */ /* 0x000fe200078e001c */
[--C-:B------:R-:W-:Y:S01]  /*1120*/  SHF.R.U64 R154, R68, 0x10, R69.reuse ;  /* 0x00000010449a7819 */ /* 0x100fe20000001245 */
[----:B------:R-:W-:Y:S01]  /*1130*/  IMAD.MOV.U32 R121, RZ, RZ, R26 ;  /* 0x000000ffff797224 */ /* 0x000fe200078e001a */
[----:B------:R-:W-:Y:S01]  /*1140*/  SHF.R.U32.HI R10, RZ, 0x10, R69 ;  /* 0x00000010ff0a7819 */ /* 0x000fe20000011645 */
[----:B------:R-:W-:Y:S01]  /*1150*/  IMAD.MOV.U32 R124, RZ, RZ, R24 ;  /* 0x000000ffff7c7224 */ /* 0x000fe200078e0018 */
[----:B------:R-:W-:Y:S01]  /*1160*/  LOP3.LUT R9, R9, R73, RZ, 0x3c, !PT ;  /* 0x0000004909097212 */ /* 0x000fe200078e3cff */
[----:B------:R-:W-:Y:S01]  /*1170*/  IMAD.MOV.U32 R104, RZ, RZ, R35 ;  /* 0x000000ffff687224 */ /* 0x000fe200078e0023 */
        /* <DEDUP_REMOVED lines=21> */
[----:B------:R-:W4:Y:S01]  /*12d0*/  LDCU.64 UR8, c[0x0][0x3a0] ;  /* 0x00007400ff0877ac */ /* 0x000f220008000a00 */
[--C-:B------:R-:W-:Y:S01]  /*12e0*/  SHF.R.U64 R156, R64, 0x10, R65.reuse ;  /* 0x00000010409c7819 */ /* 0x100fe20000001241 */
[----:B------:R-:W-:Y:S01]  /*12f0*/  VIADD R11, R72, 0x3c6ef372 ;  /* 0x3c6ef372480b7836 */ /* 0x000fe20000000000 */
[----:B------:R-:W-:Y:S01]  /*1300*/  PRMT R155, R155, 0x5410, R16 ;  /* 0x000054109b9b7816 */ /* 0x000fe20000000010 */
[----:B------:R-:W-:Y:S01]  /*1310*/  IMAD.HI.U32 R12, R10, -0x2daee0ad, RZ ;  /* 0xd2511f530a0c7827 */ /* 0x000fe200078e00ff */
[----:B------:R-:W-:Y:S01]  /*1320*/  SHF.R.U32.HI R16, RZ, 0x10, R65 ;  /* 0x00000010ff107819 */ /* 0x000fe20000011641 */
[----:B------:R-:W-:Y:S01]  /*1330*/  UPLOP3.LUT UP1, UPT, UPT, UPT, UPT, 0x40, 0x4 ;  /* 0x000000000004789c */ /* 0x000fe20003f2e870 */
[----:B------:R-:W-:Y:S01]  /*1340*/  LOP3.LUT R8, R11, R9, R8, 0x96, !PT ;  /* 0x000000090b087212 */ /* 0x000fe200078e9608 */
[----:B------:R-:W-:Y:S01]  /*1350*/  VIADD R11, R72, 0xdaa66d2b ;  /* 0xdaa66d2b480b7836 */ /* 0x000fe20000000000 */
[----:B------:R-:W-:Y:S01]  /*1360*/  LOP3.LUT R12, R14, R15, R12, 0x96, !PT ;  /* 0x0000000f0e0c7212 */ /* 0x000fe200078e960c */
[----:B------:R-:W-:Y:S01]  /*1370*/  IMAD R14, R10, -0x2daee0ad, RZ ;  /* 0xd2511f530a0e7824 */ /* 0x000fe200078e02ff */
[----:B------:R-:W-:Y:S01]  /*1380*/  IADD3 R15, PT, PT, R73, 0x32370b8f, RZ ;  /* 0x32370b8f490f7810 */ /* 0x000fe20007ffe0ff */
[----:B------:R-:W-:Y:S01]  /*1390*/  IMAD R10, R13, -0x326172a9, RZ ;  /* 0xcd9e8d570d0a7824 */ /* 0x000fe200078e02ff */
        /* <DEDUP_REMOVED lines=11> */
[----:B------:R-:W-:Y:S01]  /*1450*/  IMAD.HI.U32 R8, R13, -0x326172a9, RZ ;  /* 0xcd9e8d570d087827 */ /* 0x000fe200078e00ff */
[----:B------:R-:W-:-:S02]  /*1460*/  SHF.R.U32.HI R16, RZ, 0x10, R61 ;  /* 0x00000010ff107819 */ /* 0x000fc4000001163d */
[--C-:B------:R-:W-:Y:S01]  /*1470*/  SHF.R.U64 R159, R58, 0x10, R59.reuse ;  /* 0x000000103a9f7819 */ /* 0x100fe2000000123b */
[----:B------:R-:W-:Y:S01]  /*1480*/  VIADD R10, R72, 0x78dde6e4 ;  /* 0x78dde6e4480a7836 */ /* 0x000fe20000000000 */
[----:B------:R-:W-:Y:S01]  /*1490*/  PRMT R158, R158, 0x5410, R16 ;  /* 0x000054109e9e7816 */ /* 0x000fe20000000010 */
[----:B------:R-:W-:Y:S01]  /*14a0*/  VIADD R14, R73, 0xed9eba14 ;  /* 0xed9eba14490e7836 */ /* 0x000fe20000000000 */
[----:B------:R-:W-:Y:S01]  /*14b0*/  SHF.R.U32.HI R16, RZ, 0x10, R59 ;  /* 0x00000010ff107819 */ /* 0x000fe2000001163b */
[----:B------:R-:W-:Y:S01]  /*14c0*/  IMAD.HI.U32 R12, R9, -0x2daee0ad, RZ ;  /* 0xd2511f53090c7827 */ /* 0x000fe200078e00ff */
[----:B------:R-:W-:Y:S02]  /*14d0*/  LOP3.LUT R8, R10, R11, R8, 0x96, !PT ;  /* 0x0000000b0a087212 */ /* 0x000fe400078e9608 */
[----:B------:R-:W-:Y:S01]  /*14e0*/  IADD3 R11, PT, PT, R72, 0x1715609d, RZ ;  /* 0x1715609d480b7810 */ /* 0x000fe20007ffe0ff */
[----:B------:R-:W-:Y:S01]  /*14f0*/  IMAD R10, R13, -0x326172a9, RZ ;  /* 0xcd9e8d570d0a7824 */ /* 0x000fe200078e02ff */
[----:B------:R-:W-:Y:S01]  /*1500*/  LOP3.LUT R12, R14, R15, R12, 0x96, !PT ;  /* 0x0000000f0e0c7212 */ /* 0x000fe200078e960c */
[----:B------:R-:W-:Y:S01]  /*1510*/  IMAD R14, R9, -0x2daee0ad, RZ ;  /* 0xd2511f53090e7824 */ /* 0x000fe200078e02ff */
[----:B------:R-:W-:Y:S01]  /*1520*/  PRMT R159, R159, 0x5410, R16 ;  /* 0x000054109f9f7816 */ /* 0x000fe20000000010 */
[----:B------:R-:W-:Y:S01]  /*1530*/  IMAD.HI.U32 R13, R8, -0x2daee0ad, RZ ;  /* 0xd2511f53080d7827 */ /* 0x000fe200078e00ff */
[----:B------:R-:W-:-:S02]  /*1540*/  SHF.R.U64 R160, R56, 0x10, R57 ;  /* 0x0000001038a07819 */ /* 0x000fc40000001239 */
[----:B------:R-:W-:Y:S01]  /*1550*/  SHF.R.U32.HI R16, RZ, 0x10, R57 ;  /* 0x00000010ff107819 */ /* 0x000fe20000011639 */
[----:B------:R-:W-:Y:S01]  /*1560*/  VIADD R15, R73, 0xa9066899 ;  /* 0xa9066899490f7836 */ /* 0x000fe20000000000 */
[----:B------:R-:W-:Y:S01]  /*1570*/  SHF.R.U64 R144, R18, 0x10, R19 ;  /* 0x0000001012907819 */ /* 0x000fe20000001213 */
[----:B------:R-:W-:Y:S01]  /*1580*/  IMAD.HI.U32 R9, R12, -0x326172a9, RZ ;  /* 0xcd9e8d570c097827 */ /* 0x000fe200078e00ff */
[----:B------:R-:W-:Y:S02]  /*1590*/  SHF.R.U64 R142, R20, 0x10, R21 ;  /* 0x00000010148e7819 */ /* 0x000fe40000001215 */
[----:B------:R-:W-:Y:S01]  /*15a0*/  LOP3.LUT R13, R15, R14, R13, 0x96, !PT ;  /* 0x0000000e0f0d7212 */ /* 0x000fe200078e960d */
[----:B------:R-:W-:Y:S01]  /*15b0*/  IMAD R15, R8, -0x2daee0ad, RZ ;  /* 0xd2511f53080f7824 */ /* 0x000fe200078e02ff */
[----:B------:R-:W-:Y:S01]  /*15c0*/  LOP3.LUT R9, R11, R10, R9, 0x96, !PT ;  /* 0x0000000a0b097212 */ /* 0x000fe200078e9609 */
[----:B------:R-:W-:Y:S01]  /*15d0*/  IMAD R11, R12, -0x326172a9, RZ ;  /* 0xcd9e8d570c0b7824 */ /* 0x000fe200078e02ff */
[----:B------:R-:W-:Y:S01]  /*15e0*/  IADD3 R10, PT, PT, R72, -0x4ab325aa, RZ ;  /* 0xb54cda56480a7810 */ /* 0x000fe20007ffe0ff */
[----:B------:R-:W-:Y:S01]  /*15f0*/  IMAD.HI.U32 R8, R13, -0x326172a9, RZ ;  /* 0xcd9e8d570d087827 */ /* 0x000fe200078e00ff */
[----:B------:R-:W-:-:S02]  /*1600*/  PRMT R160, R160, 0x5410, R16 ;  /* 0x00005410a0a07816 */ /* 0x000fc40000000010 */
[--C-:B------:R-:W-:Y:S01]  /*1610*/  SHF.R.U64 R161, R2, 0x10, R3.reuse ;  /* 0x0000001002a17819 */ /* 0x100fe20000001203 */
[----:B------:R-:W-:Y:S01]  /*1620*/  VIADD R14, R73, 0x646e171e ;  /* 0x646e171e490e7836 */ /* 0x000fe20000000000 */
[----:B------:R-:W-:Y:S01]  /*1630*/  LOP3.LUT R8, R10, R11, R8, 0x96, !PT ;  /* 0x0000000b0a087212 */ /* 0x000fe200078e9608 */
[----:B------:R-:W-:Y:S01]  /*1640*/  IMAD.HI.U32 R12, R9, -0x2daee0ad, RZ ;  /* 0xd2511f53090c7827 */ /* 0x000fe200078e00ff */
[----:B------:R-:W-:Y:S02]  /*1650*/  SHF.R.U32.HI R16, RZ, 0x10, R3 ;  /* 0x00000010ff107819 */ /* 0x000fe40000011603 */
[--C-:B------:R-:W-:Y:S01]  /*1660*/  SHF.R.U64 R46, R30, 0x10, R31.reuse ;  /* 0x000000101e2e7819 */ /* 0x100fe2000000121f */
[----:B------:R-:W-:Y:S01]  /*1670*/  IMAD R10, R13, -0x326172a9, RZ ;  /* 0xcd9e8d570d0a7824 */ /* 0x000fe200078e02ff */
[----:B------:R-:W-:Y:S01]  /*1680*/  LOP3.LUT R12, R14, R15, R12, 0x96, !PT ;  /* 0x0000000f0e0c7212 */ /* 0x000fe200078e960c */
[----:B------:R-:W-:Y:S01]  /*1690*/  IMAD R14, R9, -0x2daee0ad, RZ ;  /* 0xd2511f53090e7824 */ /* 0x000fe200078e02ff */
[----:B------:R-:W-:Y:S01]  /*16a0*/  PRMT R161, R161, 0x5410, R16 ;  /* 0x00005410a1a17816 */ /* 0x000fe20000000010 */
[----:B------:R-:W-:Y:S01]  /*16b0*/  IMAD.HI.U32 R13, R8, -0x2daee0ad, RZ ;  /* 0xd2511f53080d7827 */ /* 0x000fe200078e00ff */
[----:B------:R-:W-:-:S02]  /*16c0*/  SHF.R.U32.HI R47, RZ, 0x10, R31 ;  /* 0x00000010ff2f7819 */ /* 0x000fc4000001161f */
[----:B------:R-:W-:Y:S01]  /*16d0*/  SHF.R.U64 R50, R32, 0x10, R33 ;  /* 0x0000001020327819 */ /* 0x000fe20000001221 */
[----:B------:R-:W-:Y:S01]  /*16e0*/  VIADD R15, R73, 0x1fd5c5a3 ;  /* 0x1fd5c5a3490f7836 */ /* 0x000fe20000000000 */
[----:B------:R-:W-:Y:S01]  /*16f0*/  MOV R103, R36 ;  /* 0x0000002400677202 */ /* 0x000fe20000000f00 */
[--C-:B------:R-:W-:Y:S01]  /*1700*/  IMAD.MOV.U32 R18, RZ, RZ, R17.reuse ;  /* 0x000000ffff127224 */ /* 0x100fe200078e0011 */
[----:B------:R-:W-:Y:S01]  /*1710*/  SHF.R.U32.HI R17, RZ, 0x10, R17 ;  /* 0x00000010ff117819 */ /* 0x000fe20000011611 */
[----:B------:R-:W-:Y:S01]  /*1720*/  IMAD.MOV.U32 R20, RZ, RZ, R19 ;  /* 0x000000ffff147224 */ /* 0x000fe200078e0013 */
[----:B------:R-:W-:Y:S01]  /*1730*/  LOP3.LUT R13, R15, R14, R13, 0x96, !PT ;  /* 0x0000000e0f0d7212 */ /* 0x000fe200078e960d */
[----:B------:R-:W-:Y:S01]  /*1740*/  VIADD R11, R72, 0x5384540f ;  /* 0x5384540f480b7836 */ /* 0x000fe20000000000 */
[----:B------:R-:W-:Y:S01]  /*1750*/  SHF.R.U32.HI R19, RZ, 0x10, R19 ;  /* 0x00000010ff137819 */ /* 0x000fe20000011613 */
[----:B------:R-:W-:Y:S01]  /*1760*/  IMAD.HI.U32 R9, R12, -0x326172a9, RZ ;  /* 0xcd9e8d570c097827 */ /* 0x000fe200078e00ff */
[----:B------:R-:W-:-:S02]  /*1770*/  SHF.R.S32.HI R15, RZ, 0x2, R6 ;  /* 0x00000002ff0f7819 */ /* 0x000fc40000011406 */
[----:B------:R-:W-:Y:S01]  /*1780*/  SHF.L.U32 R6, R7, 0x5, RZ ;  /* 0x0000000507067819 */ /* 0x000fe200000006ff */
[----:B------:R-:W-:Y:S01]  /*1790*/  VIADD R14, R73, 0xdb3d7428 ;  /* 0xdb3d7428490e7836 */ /* 0x000fe20000000000 */
[----:B------:R-:W-:Y:S01]  /*17a0*/  PRMT R146, R146, 0x5410, R17 ;  /* 0x0000541092927816 */ /* 0x000fe20000000011 */
[----:B------:R-:W-:Y:S01]  /*17b0*/  IMAD.MOV.U32 R31, RZ, RZ, R29 ;  /* 0x000000ffff1f7224 */ /* 0x000fe200078e001d */
[----:B------:R-:W-:Y:S01]  /*17c0*/  PRMT R144, R144, 0x5410, R19 ;  /* 0x0000541090907816 */ /* 0x000fe20000000013 */
[----:B------:R-:W-:Y:S01]  /*17d0*/  IMAD.MOV.U32 R102, RZ, RZ, R37 ;  /* 0x000000ffff667224 */ /* 0x000fe200078e0025 */
[----:B------:R-:W-:Y:S01]  /*17e0*/  LOP3.LUT R9, R11, R10, R9, 0x96, !PT ;  /* 0x0000000a0b097212 */ /* 0x000fe200078e9609 */
[----:B------:R-:W-:Y:S01]  /*17f0*/  IMAD R11, R8, -0x2daee0ad, RZ ;  /* 0xd2511f53080b7824 */ /* 0x000fe200078e02ff */
[----:B------:R-:W-:Y:S01]  /*1800*/  LOP3.LUT R17, R7, 0x60, RZ, 0xc0, !PT ;  /* 0x0000006007117812 */ /* 0x000fe200078ec0ff */
[----:B------:R-:W-:Y:S01]  /*1810*/  IMAD R7, R12, -0x326172a9, RZ ;  /* 0xcd9e8d570c077824 */ /* 0x000fe200078e02ff */
[----:B------:R-:W-:Y:S01]  /*1820*/  LOP3.LUT R16, R15, 0x7f, RZ, 0xc0, !PT ;  /* 0x0000007f0f107812 */ /* 0x000fe200078ec0ff */
[----:B------:R-:W-:Y:S01]  /*1830*/  VIADD R8, R72, 0xf1bbcdc8 ;  /* 0xf1bbcdc848087836 */ /* 0x000fe20000000000 */
[----:B------:R-:W-:Y:S01]  /*1840*/  LOP3.LUT R19, R6, 0x3e0, RZ, 0xc0, !PT ;  /* 0x000003e006137812 */ /* 0x000fe200078ec0ff */
[----:B------:R-:W-:Y:S01]  /*1850*/  IMAD.HI.U32 R6, R13, -0x326172a9, RZ ;  /* 0xcd9e8d570d067827 */ /* 0x000fe200078e00ff */
[----:B------:R-:W-:-:S02]  /*1860*/  VIADDMNMX R17, R16, -R17, RZ, !PT ;  /* 0x8000001110117246 */ /* 0x000fc400078001ff */
[----:B------:R-:W-:Y:S01]  /*1870*/  LOP3.LUT R15, R15, 0xffffff80, RZ, 0xc0, !PT ;  /* 0xffffff800f0f7812 */ /* 0x000fe200078ec0ff */
[----:B------:R-:W-:Y:S01]  /*1880*/  IMAD.HI.U32 R10, R9, -0x2daee0ad, RZ ;  /* 0xd2511f53090a7827 */ /* 0x000fe200078e00ff */
[----:B------:R-:W-:Y:S02]  /*1890*/  LOP3.LUT R6, R8, R7, R6, 0x96, !PT ;  /* 0x0000000708067212 */ /* 0x000fe400078e9606 */
[----:B------:R-:W-:Y:S01]  /*18a0*/  VIMNMX R8, PT, PT, R17, 0x20, PT ;  /* 0x0000002011087848 */ /* 0x000fe20003fe0100 */
[----:B------:R-:W-:Y:S01]  /*18b0*/  IMAD.MOV.U32 R98, RZ, RZ, R41 ;  /* 0x000000ffff627224 */ /* 0x000fe200078e0029 */
[----:B------:R-:W-:Y:S01]  /*18c0*/  LOP3.LUT R10, R14, R11, R10, 0x96, !PT ;  /* 0x0000000b0e0a7212 */ /* 0x000fe200078e960a */
[----:B------:R-:W-:Y:S01]  /*18d0*/  IMAD.MOV.U32 R95, RZ, RZ, R43 ;  /* 0x000000ffff5f7224 */ /* 0x000fe200078e002b */
[----:B------:R-:W-:Y:S01]  /*18e0*/  VIADDMNMX R19, R16, -R19, RZ, !PT ;  /* 0x8000001310137246 */ /* 0x000fe200078001ff */
[----:B------:R-:W-:Y:S01]  /*18f0*/  IMAD R8, R8, 0x4, R15 ;  /* 0x0000000408087824 */ /* 0x000fe200078e020f */
[--C-:B------:R-:W-:Y:S01]  /*1900*/  SHF.R.U64 R116, R28, 0x10, R29.reuse ;  /* 0x000000101c747819 */ /* 0x100fe2000000121d */
[----:B------:R-:W-:Y:S01]  /*1910*/  IMAD.MOV.U32 R110, RZ, RZ, R44 ;  /* 0x000000ffff6e7224 */ /* 0x000fe200078e002c */
[----:B------:R-:W-:Y:S01]  /*1920*/  SHF.R.U32.HI R32, RZ, 0x10, R29 ;  /* 0x00000010ff207819 */ /* 0x000fe2000001161d */
[----:B------:R-:W-:Y:S01]  /*1930*/  IMAD.MOV.U32 R29, RZ, RZ, R49 ;  /* 0x000000ffff1d7224 */ /* 0x000fe200078e0031 */
[----:B------:R-:W-:Y:S01]  /*1940*/  I2FP.F32.U32 R8, R8 ;  /* 0x0000000800087245 */ /* 0x000fe20000201000 */
[----:B------:R-:W-:Y:S01]  /*1950*/  VIADD R11, R72, 0x8ff34781 ;  /* 0x8ff34781480b7836 */ /* 0x000fe20000000000 */
[----:B------:R-:W-:Y:S01]  /*1960*/  SHF.R.U64 R123, R26, 0x10, R27 ;  /* 0x000000101a7b7819 */ /* 0x000fe2000000121b */
[--C-:B------:R-:W-:Y:S01]  /*1970*/  IMAD.MOV.U32 R26, RZ, RZ, R25.reuse ;  /* 0x000000ffff1a7224 */ /* 0x100fe200078e0019 */
[----:B------:R0:W0:Y:S01]  /*1980*/  MUFU.RCP R83, R8 ;  /* 0x0000000800537308 */ /* 0x0000220000001000 */
[----:B------:R-:W-:Y:S01]  /*1990*/  SHF.R.U64 R126, R24, 0x10, R25 ;  /* 0x00000010187e7819 */ /* 0x000fe20000001219 */
[--C-:B------:R-:W-:Y:S01]  /*19a0*/  IMAD.MOV.U32 R24, RZ, RZ, R23.reuse ;  /* 0x000000ffff187224 */ /* 0x100fe200078e0017 */
[----:B------:R-:W-:Y:S01]  /*19b0*/  MOV R128, R22 ;  /* 0x0000001600807202 */ /* 0x000fe20000000f00 */
[----:B------:R-:W-:Y:S01]  /*19c0*/  IMAD R12, R13, -0x326172a9, RZ ;  /* 0xcd9e8d570d0c7824 */ /* 0x000fe200078e02ff */
[----:B------:R-:W-:Y:S01]  /*19d0*/  SHF.R.U64 R129, R22, 0x10, R23 ;  /* 0x0000001016817819 */ /* 0x000fe20000001217 */
[----:B------:R-:W-:Y:S01]  /*19e0*/  IMAD.HI.U32 R79, R10, -0x326172a9, RZ ;  /* 0xcd9e8d570a4f7827 */ /* 0x000fe200078e00ff */
[----:B------:R-:W-:-:S02]  /*19f0*/  MOV R109, R30 ;  /* 0x0000001e006d7202 */ /* 0x000fc40000000f00 */
[----:B------:R-:W-:Y:S01]  /*1a00*/  MOV R106, R33 ;  /* 0x00000021006a7202 */ /* 0x000fe20000000f00 */
[----:B------:R-:W-:Y:S01]  /*1a10*/  IMAD R9, R9, -0x2daee0ad, RZ ;  /* 0xd2511f5309097824 */ /* 0x000fe200078e02ff */
[----:B------:R-:W-:Y:S01]  /*1a20*/  SHF.R.U32.HI R51, RZ, 0x10, R33 ;  /* 0x00000010ff337819 */ /* 0x000fe20000011621 */
[----:B------:R-:W-:Y:S01]  /*1a30*/  IMAD.HI.U32 R80, R6, -0x2daee0ad, RZ ;  /* 0xd2511f5306507827 */ /* 0x000fe200078e00ff */
[----:B------:R-:W-:Y:S02]  /*1a40*/  SHF.R.U64 R34, R34, 0x10, R35 ;  /* 0x0000001022227819 */ /* 0x000fe40000001223 */
[----:B------:R-:W-:Y:S01]  /*1a50*/  SHF.R.U64 R36, R36, 0x10, R37 ;  /* 0x0000001024247819 */ /* 0x000fe20000001225 */
[----:B------:R-:W-:Y:S01]  /*1a60*/  HADD2.F32 R81, -RZ, R4.H0_H0 ;  /* 0x20000004ff517230 */ /* 0x000fe20000004100 */
[----:B------:R-:W-:Y:S01]  /*1a70*/  MOV R100, R39 ;  /* 0x0000002700647202 */ /* 0x000fe20000000f00 */
[----:B------:R-:W-:Y:S01]  /*1a80*/  HADD2.F32 R82, -RZ, R5.H0_H0 ;  /* 0x20000005ff527230 */ /* 0x000fe20000004100 */
[----:B------:R-:W-:Y:S01]  /*1a90*/  SHF.R.U64 R38, R38, 0x10, R39 ;  /* 0x0000001026267819 */ /* 0x000fe20000001227 */
[----:B------:R-:W-:Y:S01]  /*1aa0*/  IMAD.MOV.U32 R85, RZ, RZ, RZ ;  /* 0x000000ffff557224 */ /* 0x000fe200078e00ff */
[--C-:B------:R-:W-:Y:S01]  /*1ab0*/  SHF.R.U64 R40, R40, 0x10, R41.reuse ;  /* 0x0000001028287819 */ /* 0x100fe20000001229 */
[----:B------:R-:W-:Y:S01]  /*1ac0*/  HADD2.F32 R86, -RZ, R86.H0_H0 ;  /* 0x20000056ff567230 */ /* 0x000fe20000004100 */
[----:B------:R-:W-:Y:S01]  /*1ad0*/  SHF.R.U32.HI R97, RZ, 0x10, R41 ;  /* 0x00000010ff617819 */ /* 0x000fe20000011629 */
[----:B------:R-:W-:Y:S01]  /*1ae0*/  HADD2.F32 R87, -RZ, R87.H0_H0 ;  /* 0x20000057ff577230 */ /* 0x000fe20000004100 */
[----:B------:R-:W-:Y:S01]  /*1af0*/  MOV R96, R42 ;  /* 0x0000002a00607202 */ /* 0x000fe20000000f00 */
[----:B------:R-:W-:Y:S01]  /*1b00*/  HADD2.F32 R88, -RZ, R88.H0_H0 ;  /* 0x20000058ff587230 */ /* 0x000fe20000004100 */
[----:B------:R-:W-:Y:S01]  /*1b10*/  SHF.R.U64 R93, R42, 0x10, R43 ;  /* 0x000000102a5d7819 */ /* 0x000fe2000000122b */
[----:B------:R-:W-:Y:S01]  /*1b20*/  HADD2.F32 R89, -RZ, R89.H0_H0 ;  /* 0x20000059ff597230 */ /* 0x000fe20000004100 */
[----:B------:R-:W-:Y:S01]  /*1b30*/  MOV R28, R27 ;  /* 0x0000001b001c7202 */ /* 0x000fe20000000f00 */
[----:B------:R-:W-:Y:S01]  /*1b40*/  IMAD R92, R10, -0x326172a9, RZ ;  /* 0xcd9e8d570a5c7824 */ /* 0x000fe200078e02ff */
[----:B------:R-:W-:Y:S01]  /*1b50*/  MOV R22, R21 ;  /* 0x0000001500167202 */ /* 0x000fe20000000f00 */
[----:B------:R-:W-:Y:S01]  /*1b60*/  IMAD R94, R6, -0x2daee0ad, RZ ;  /* 0xd2511f53065e7824 */ /* 0x000fe200078e02ff */
[----:B------:R-:W-:-:S02]  /*1b70*/  SHF.R.U64 R91, R4, 0x10, R5 ;  /* 0x00000010045b7819 */ /* 0x000fc40000001205 */
[----:B------:R-:W-:Y:S02]  /*1b80*/  SHF.R.U32.HI R90, RZ, 0x10, R5 ;  /* 0x00000010ff5a7819 */ /* 0x000fe40000011605 */
[----:B------:R-:W-:Y:S01]  /*1b90*/  SHF.R.U32.HI R35, RZ, 0x10, R35 ;  /* 0x00000010ff237819 */ /* 0x000fe20000011623 */
[----:B------:R-:W-:Y:S01]  /*1ba0*/  HADD2.F32 R91, -RZ, R91.H0_H0 ;  /* 0x2000005bff5b7230 */ /* 0x000fe20000004100 */
[----:B------:R-:W-:Y:S01]  /*1bb0*/  SHF.R.U32.HI R37, RZ, 0x10, R37 ;  /* 0x00000010ff257819 */ /* 0x000fe20000011625 */
[----:B------:R-:W-:Y:S01]  /*1bc0*/  HADD2.F32 R90, -RZ, R90.H0_H0 ;  /* 0x2000005aff5a7230 */ /* 0x000fe20000004100 */
[----:B------:R-:W-:Y:S02]  /*1bd0*/  SHF.R.U32.HI R39, RZ, 0x10, R39 ;  /* 0x00000010ff277819 */ /* 0x000fe40000011627 */
[----:B------:R-:W-:Y:S02]  /*1be0*/  SHF.R.U32.HI R41, RZ, 0x10, R43 ;  /* 0x00000010ff297819 */ /* 0x000fe4000001162b */
        /* <DEDUP_REMOVED lines=11> */
[----:B------:R-:W-:Y:S02]  /*1ca0*/  VIMNMX R78, PT, PT, R19, 0x20, PT ;  /* 0x00000020134e7848 */ /* 0x000fe40003fe0100 */
        /* <DEDUP_REMOVED lines=32> */
[----:B------:R-:W-:Y:S02]  /*1eb0*/  LEA R78, R78, R15, 0x2 ;  /* 0x0000000f4e4e7211 */ /* 0x000fe400078e10ff */
[----:B------:R-:W-:Y:S02]  /*1ec0*/  LOP3.LUT R79, R11, R12, R79, 0x96, !PT ;  /* 0x0000000c0b4f7212 */ /* 0x000fe400078e964f */
[----:B------:R-:W-:Y:S02]  /*1ed0*/  LOP3.LUT R80, R7, R9, R80, 0x96, !PT ;  /* 0x0000000907507212 */ /* 0x000fe400078e9650 */
[----:B01234-:R-:W-:-:S07]  /*1ee0*/  LOP3.LUT R84, R84, 0x3, RZ, 0xc0, !PT ;  /* 0x0000000354547812 */ /* 0x01ffce00078ec0ff */
.L_x_29950:
        /* <DEDUP_REMOVED lines=15> */
[----:B------:R-:W-:-:S04]  /*1fe0*/  @P3 VIADD R114, R52, 0xffffffff ;  /* 0xffffffff34723836 */ /* 0x000fc80000000000 */
        /* <DEDUP_REMOVED lines=12> */
.L_x_29418:
[----:B------:R-:W-:Y:S05]  /*20b0*/  BRA.U !UP0, `(.L_x_29419) ;  /* 0x0000001908947547 */ /* 0x000fea000b800000 */
[----:B------:R-:W0:Y:S02]  /*20c0*/  LDC.64 R8, c[0x0][0x3a0] ;  /* 0x0000e800ff087b82 */ /* 0x000e240000000a00 */
[----:B0-----:R-:W-:-:S06]  /*20d0*/  IMAD.WIDE.U32 R8, R113, 0x10, R8 ;  /* 0x0000001071087825 */ /* 0x001fcc00078e0008 */
[----:B------:R-:W2:Y:S01]  /*20e0*/  LDG.E.128 R8, desc[UR6][R8.64] ;  /* 0x0000000608087981 */ /* 0x000ea2000c1e1d00 */
[----:B------:R-:W-:-:S13]  /*20f0*/  ISETP.GT.AND P1, PT, R52, RZ, PT ;  /* 0x000000ff3400720c */ /* 0x000fda0003f24270 */
[----:B------:R-:W-:Y:S02]  /*2100*/  @!P1 IMAD.MOV.U32 R14, RZ, RZ, R84 ;  /* 0x000000ffff0e9224 */ /* 0x000fe400078e0054 */
[----:B------:R-:W-:Y:S01]  /*2110*/  @!P1 IMAD.MOV.U32 R114, RZ, RZ, R94 ;  /* 0x000000ffff729224 */ /* 0x000fe200078e005e */
[----:B--2---:R-:W-:Y:S01]  /*2120*/  @!P1 MOV R12, R8 ;  /* 0x00000008000c9202 */ /* 0x004fe20000000f00 */
        /* <DEDUP_REMOVED lines=17> */
.L_x_29423:
        /* <DEDUP_REMOVED lines=13> */
.L_x_29425:
[----:B------:R-:W-:Y:S05]  /*2310*/  BSYNC.RECONVERGENT B2 ;  /* 0x0000000000027941 */ /* 0x000fea0003800200 */
.L_x_29424:
[----:B------:R-:W-:Y:S01]  /*2320*/  IMAD.WIDE.U32 R134, R77, -0x326172a9, RZ ;  /* 0xcd9e8d574d867825 */ /* 0x000fe200078e00ff */
[----:B------:R-:W-:Y:S02]  /*2330*/  LOP3.LUT R13, R85, R15, R73, 0x96, !PT ;  /* 0x0000000f550d7212 */ /* 0x000fe400078e9649 */
[----:B------:R-:W-:Y:S01]  /*2340*/  IADD3 R79, PT, PT, R72, -0x700cb87f, RZ ;  /* 0x8ff34781484f7810 */ /* 0x000fe20007ffe0ff */
[----:B------:R-:W-:Y:S01]  /*2350*/  VIADD R80, R73, 0x96a522ad ;  /* 0x96a522ad49507836 */ /* 0x000fe20000000000 */
        /* <DEDUP_REMOVED lines=57> */
.L_x_29422:
[----:B------:R-:W-:Y:S05]  /*26f0*/  BSYNC.RECONVERGENT B1 ;  /* 0x0000000000017941 */ /* 0x000fea0003800200 */
.L_x_29421:
[----:B------:R-:W-:Y:S01]  /*2700*/  I2FP.F32.U32 R13, R12 ;  /* 0x0000000c000d7245 */ /* 0x000fe20000201000 */
[----:B------:R-:W-:Y:S02]  /*2710*/  HFMA2 R12, -RZ, RZ, 0.1171875, 0 ;  /* 0x2f800000ff0c7431 */ /* 0x000fe400000001ff */
[----:B-----5:R-:W-:Y:S01]  /*2720*/  FMUL.FTZ R117, R4, UR13 ;  /* 0x0000000d04757c20 */ /* 0x020fe20008410000 */
[----:B------:R-:W-:Y:S02]  /*2730*/  HADD2.F32 R15, -RZ, R109.H0_H0 ;  /* 0x2000006dff0f7230 */ /* 0x000fe40000004100 */
[----:B------:R-:W-:Y:S01]  /*2740*/  FFMA.FTZ R12, R13, R12, 1.1641532182693481445e-10 ;  /* 0x2f0000000d0c7423 */ /* 0x000fe2000001000c */
[----:B------:R-:W-:-:S04]  /*2750*/  FMUL.FTZ R117, R117, UR12 ;  /* 0x0000000c75757c20 */ /* 0x000fc80008410000 */
[----:B------:R-:W-:-:S04]  /*2760*/  FSETP.GTU.FTZ.AND P2, PT, R12, UR10, PT ;  /* 0x0000000a0c007c0b */ /* 0x000fc8000bf5c000 */
[----:B------:R-:W-:Y:S02]  /*2770*/  FSEL R117, R117, RZ, !P2 ;  /* 0x000000ff75757208 */ /* 0x000fe40005000000 */
[----:B------:R-:W-:-:S03]  /*2780*/  SEL R13, RZ, 0x1, P2 ;  /* 0x00000001ff0d7807 */ /* 0x000fc60001000000 */
[----:B------:R-:W-:Y:S01]  /*2790*/  FFMA.FTZ R12, R117, R15, R8 ;  /* 0x0000000f750c7223 */ /* 0x000fe20000010008 */
[----:B------:R-:W-:-:S07]  /*27a0*/  PRMT R93, R13, 0x7610, R93 ;  /* 0x000076100d5d7816 */ /* 0x000fce000000005d */
.L_x_29420:
        /* <DEDUP_REMOVED lines=16> */
.L_x_29429:
        /* <DEDUP_REMOVED lines=13> */
.L_x_29431:
[----:B------:R-:W-:Y:S05]  /*2980*/  BSYNC.RECONVERGENT B2 ;  /* 0x0000000000027941 */ /* 0x000fea0003800200 */
.L_x_29430:
        /* <DEDUP_REMOVED lines=61> */
.L_x_29428:
[----:B------:R-:W-:Y:S05]  /*2d60*/  BSYNC.RECONVERGENT B1 ;  /* 0x0000000000017941 */ /* 0x000fea0003800200 */
.L_x_29427:
[----:B------:R-:W-:Y:S01]  /*2d70*/  I2FP.F32.U32 R14, R13 ;  /* 0x0000000d000e7245 */ /* 0x000fe20000201000 */
[----:B------:R-:W-:Y:S02]  /*2d80*/  IMAD.MOV.U32 R13, RZ, RZ, 0x2f800000 ;  /* 0x2f800000ff0d7424 */ /* 0x000fe400078e00ff */
        /* <DEDUP_REMOVED lines=9> */
.L_x_29426:
        /* <DEDUP_REMOVED lines=16> */
.L_x_29435:
        /* <DEDUP_REMOVED lines=13> */
.L_x_29437:
[----:B------:R-:W-:Y:S05]  /*2ff0*/  BSYNC.RECONVERGENT B2 ;  /* 0x0000000000027941 */ /* 0x000fea0003800200 */
.L_x_29436:
[----:B------:R-:W-:Y:S01]  /*3000*/  IMAD.WIDE.U32 R136, R77, -0x326172a9, RZ ;  /* 0xcd9e8d574d887825 */ /* 0x000fe200078e00ff */
[----:B------:R-:W-:-:S03]  /*3010*/  LOP3.LUT R15, R85, R131, R73, 0x96, !PT ;  /* 0x00000083550f7212 */ /* 0x000fc600078e9649 */
[----:B------:R-:W-:Y:S02]  /*3020*/  HFMA2 R94, -RZ, RZ, 0, 0 ;  /* 0x00000000ff5e7431 */ /* 0x000fe400000001ff */
[C---:B------:R-:W-:Y:S01]  /*3030*/  VIADD R79, R72.reuse, 0x8ff34781 ;  /* 0x8ff34781484f7836 */ /* 0x040fe20000000000 */
        /* <DEDUP_REMOVED lines=52> */
[----:B------:R-:W-:Y:S02]  /*3380*/  LOP3.LUT R79, R79, R136, R135, 0x96, !PT ;  /* 0x000000884f4f7212 */ /* 0x000fe400078e9687 */
[----:B------:R-:W-:Y:S01]  /*3390*/  MOV R92, R134 ;  /* 0x00000086005c7202 */ /* 0x000fe20000000f00 */
[----:B------:R-:W-:Y:S01]  /*33a0*/  IMAD.MOV.U32 R14, RZ, RZ, R114 ;  /* 0x000000ffff0e7224 */ /* 0x000fe200078e0072 */
[----:B------:R-:W-:Y:S01]  /*33b0*/  LOP3.LUT R80, R80, R130, R133, 0x96, !PT ;  /* 0x0000008250507212 */ /* 0x000fe200078e9685 */
[----:B------:R-:W-:-:S07]  /*33c0*/  IMAD.MOV.U32 R114, RZ, RZ, R132 ;  /* 0x000000ffff727224 */ /* 0x000fce00078e0084 */
.L_x_29434:
[----:B------:R-:W-:Y:S05]  /*33d0*/  BSYNC.RECONVERGENT B1 ;  /* 0x0000000000017941 */ /* 0x000fea0003800200 */
.L_x_29433:
[----:B------:R-:W-:Y:S01]  /*33e0*/  I2FP.F32.U32 R15, R14 ;  /* 0x0000000e000f7245 */ /* 0x000fe20000201000 */
[----:B------:R-:W-:Y:S02]  /*33f0*/  IMAD.MOV.U32 R14, RZ, RZ, 0x2f800000 ;  /* 0x2f800000ff0e7424 */ /* 0x000fe400078e00ff */
[----:B-----5:R-:W-:Y:S01]  /*3400*/  FMUL.FTZ R125, R6, UR13 ;  /* 0x0000000d067d7c20 */ /* 0x020fe20008410000 */
[----:B------:R-:W-:Y:S02]  /*3410*/  HADD2.F32 R117, -RZ, R108.H1_H1 ;  /* 0x3000006cff757230 */ /* 0x000fe40000004100 */
[----:B------:R-:W-:Y:S01]  /*3420*/  FFMA.FTZ R14, R15, R14, 1.1641532182693481445e-10 ;  /* 0x2f0000000f0e7423 */ /* 0x000fe2000001000e */
[----:B------:R-:W-:-:S04]  /*3430*/  FMUL.FTZ R125, R125, UR12 ;  /* 0x0000000c7d7d7c20 */ /* 0x000fc80008410000 */
[----:B------:R-:W-:-:S04]  /*3440*/  FSETP.GTU.FTZ.AND P2, PT, R14, UR10, PT ;  /* 0x0000000a0e007c0b */ /* 0x000fc8000bf5c000 */
[----:B------:R-:W-:Y:S02]  /*3450*/  FSEL R125, R125, RZ, !P2 ;  /* 0x000000ff7d7d7208 */ /* 0x000fe40005000000 */
[----:B------:R-:W-:-:S03]  /*3460*/  SEL R15, RZ, 0x1, P2 ;  /* 0x00000001ff0f7807 */ /* 0x000fc60001000000 */
[----:B------:R-:W-:Y:S01]  /*3470*/  FFMA.FTZ R14, R125, R117, R10 ;  /* 0x000000757d0e7223 */ /* 0x000fe2000001000a */
[----:B------:R-:W-:-:S07]  /*3480*/  PRMT R96, R15, 0x7610, R96 ;  /* 0x000076100f607816 */ /* 0x000fce0000000060 */
.L_x_29432:
        /* <DEDUP_REMOVED lines=16> */
.L_x_29441:
        /* <DEDUP_REMOVED lines=13> */
.L_x_29443:
[----:B------:R-:W-:Y:S05]  /*3660*/  BSYNC.RECONVERGENT B2 ;  /* 0x0000000000027941 */ /* 0x000fea0003800200 */
.L_x_29442:
[----:B------:R-:W-:Y:S01]  /*3670*/  IMAD.WIDE.U32 R136, R77, -0x326172a9, RZ ;  /* 0xcd9e8d574d887825 */ /* 0x000fe200078e00ff */
[----:B------:R-:W-:-:S03]  /*3680*/  LOP3.LUT R79, R85, R131, R73, 0x96, !PT ;  /* 0x00000083554f7212 */ /* 0x000fc600078e9649 */
[----:B------:R-:W-:Y:S01]  /*3690*/  VIADD R80, R73, 0x96a522ad ;  /* 0x96a522ad49507836 */ /* 0x000fe20000000000 */
[----:B------:R-:W-:Y:S01]  /*36a0*/  LOP3.LUT R15, R75, R137, R72, 0x96, !PT ;  /* 0x000000894b0f7212 */ /* 0x000fe200078e9648 */
[----:B------:R-:W-:-:S04]  /*36b0*/  IMAD.WIDE.U32 R132, R79, -0x326172a9, RZ ;  /* 0xcd9e8d574f847825 */ /* 0x000fc800078e00ff */
[----:B------:R-:W-:Y:S02]  /*36c0*/  VIADD R79, R72, 0x9e3779b9 ;  /* 0x9e3779b9484f7836 */ /* 0x000fe40000000000 */
        /* <DEDUP_REMOVED lines=50> */
[----:B------:R-:W-:Y:S02]  /*39f0*/  MOV R15, R114 ;  /* 0x00000072000f7202 */ /* 0x000fe40000000f00 */
[----:B------:R-:W-:Y:S01]  /*3a00*/  LOP3.LUT R79, R79, R136, R135, 0x96, !PT ;  /* 0x000000884f4f7212 */ /* 0x000fe200078e9687 */
[----:B------:R-:W-:Y:S01]  /*3a10*/  IMAD.MOV.U32 R92, RZ, RZ, R134 ;  /* 0x000000ffff5c7224 */ /* 0x000fe200078e0086 */
[----:B------:R-:W-:Y:S01]  /*3a20*/  LOP3.LUT R80, R80, R130, R133, 0x96, !PT ;  /* 0x0000008250507212 */ /* 0x000fe200078e9685 */
[----:B------:R-:W-:-:S07]  /*3a30*/  IMAD.MOV.U32 R114, RZ, RZ, R132 ;  /* 0x000000ffff727224 */ /* 0x000fce00078e0084 */
.L_x_29440:
[----:B------:R-:W-:Y:S05]  /*3a40*/  BSYNC.RECONVERGENT B1 ;  /* 0x0000000000017941 */ /* 0x000fea0003800200 */
.L_x_29439:
[----:B------:R-:W-:Y:S01]  /*3a50*/  I2FP.F32.U32 R94, R15 ;  /* 0x0000000f005e7245 */ /* 0x000fe20000201000 */
[----:B------:R-:W-:Y:S02]  /*3a60*/  HFMA2 R15, -RZ, RZ, 0.1171875, 0 ;  /* 0x2f800000ff0f7431 */ /* 0x000fe400000001ff */
        /* <DEDUP_REMOVED lines=8> */
[----:B------:R-:W-:Y:S01]  /*3af0*/  PRMT R97, R94, 0x7610, R97 ;  /* 0x000076105e617816 */ /* 0x000fe20000000061 */
[----:B------:R-:W-:Y:S06]  /*3b00*/  BRA `(.L_x_29438) ;  /* 0x0000001800807947 */ /* 0x000fec0003800000 */
.L_x_29419:
        /* <DEDUP_REMOVED lines=20> */
.L_x_29447:
        /* <DEDUP_REMOVED lines=13> */
.L_x_29449:
[----:B------:R-:W-:Y:S05]  /*3d20*/  BSYNC.RECONVERGENT B2 ;  /* 0x0000000000027941 */ /* 0x000fea0003800200 */
.L_x_29448:
        /* <DEDUP_REMOVED lines=61> */
.L_x_29446:
[----:B------:R-:W-:Y:S05]  /*4100*/  BSYNC.RECONVERGENT B1 ;  /* 0x0000000000017941 */ /* 0x000fea0003800200 */
.L_x_29445:
[----:B------:R-:W-:Y:S01]  /*4110*/  I2FP.F32.U32 R13, R12 ;  /* 0x0000000c000d7245 */ /* 0x000fe20000201000 */
[----:B------:R-:W-:Y:S02]  /*4120*/  HFMA2 R12, -RZ, RZ, 0.1171875, 0 ;  /* 0x2f800000ff0c7431 */ /* 0x000fe400000001ff */
[----:B-----5:R-:W-:-:S03]  /*4130*/  FMUL.FTZ R15, R4, UR13 ;  /* 0x0000000d040f7c20 */ /* 0x020fc60008410000 */
[----:B------:R-:W-:Y:S01]  /*4140*/  FFMA.FTZ R12, R13, R12, 1.1641532182693481445e-10 ;  /* 0x2f0000000d0c7423 */ /* 0x000fe2000001000c */
[----:B------:R-:W-:-:S04]  /*4150*/  FMUL.FTZ R15, R15, UR12 ;  /* 0x0000000c0f0f7c20 */ /* 0x000fc80008410000 */
[----:B------:R-:W-:Y:S01]  /*4160*/  FSETP.GTU.FTZ.AND P1, PT, R12, UR10, PT ;  /* 0x0000000a0c007c0b */ /* 0x000fe2000bf3c000 */
[----:B------:R-:W-:-:S03]  /*4170*/  HADD2.F32 R12, -RZ, R109.H0_H0 ;  /* 0x2000006dff0c7230 */ /* 0x000fc60000004100 */
[----:B------:R-:W-:Y:S02]  /*4180*/  FSEL R15, R15, RZ, !P1 ;  /* 0x000000ff0f0f7208 */ /* 0x000fe40004800000 */
[----:B------:R-:W-:-:S03]  /*4190*/  SEL R13, RZ, 0x1, P1 ;  /* 0x00000001ff0d7807 */ /* 0x000fc60000800000 */
[----:B------:R-:W-:Y:S01]  /*41a0*/  FMUL.FTZ R12, R15, R12 ;  /* 0x0000000c0f0c7220 */ /* 0x000fe20000410000 */
[----:B------:R-:W-:-:S07]  /*41b0*/  PRMT R93, R13, 0x7610, R93 ;  /* 0x000076100d5d7816 */ /* 0x000fce000000005d */
.L_x_29444:
        /* <DEDUP_REMOVED lines=16> */
.L_x_29453:
        /* <DEDUP_REMOVED lines=13> */
.L_x_29455:
[----:B------:R-:W-:Y:S05]  /*4390*/  BSYNC.RECONVERGENT B2 ;  /* 0x0000000000027941 */ /* 0x000fea0003800200 */
.L_x_29454:
        /* <DEDUP_REMOVED lines=61> */
.L_x_29452:
[----:B------:R-:W-:Y:S05]  /*4770*/  BSYNC.RECONVERGENT B1 ;  /* 0x0000000000017941 */ /* 0x000fea0003800200 */
.L_x_29451:
[----:B------:R-:W-:Y:S01]  /*4780*/  I2FP.F32.U32 R14, R13 ;  /* 0x0000000d000e7245 */ /* 0x000fe20000201000 */
[----:B------:R-:W-:Y:S02]  /*4790*/  IMAD.MOV.U32 R13, RZ, RZ, 0x2f800000 ;  /* 0x2f800000ff0d7424 */ /* 0x000fe400078e00ff */
[----:B-----5:R-:W-:Y:S02]  /*47a0*/  FMUL.FTZ R84, R5, UR13 ;  /* 0x0000000d05547c20 */ /* 0x020fe40008410000 */
[----:B------:R-:W-:Y:S02]  /*47b0*/  FFMA.FTZ R13, R14, R13, 1.1641532182693481445e-10 ;  /* 0x2f0000000e0d7423 */ /* 0x000fe4000001000d */
[----:B------:R-:W-:-:S03]  /*47c0*/  FMUL.FTZ R84, R84, UR12 ;  /* 0x0000000c54547c20 */ /* 0x000fc60008410000 */
[----:B------:R-:W-:Y:S01]  /*47d0*/  FSETP.GTU.FTZ.AND P1, PT, R13, UR10, PT ;  /* 0x0000000a0d007c0b */ /* 0x000fe2000bf3c000 */
[----:B------:R-:W-:-:S03]  /*47e0*/  HADD2.F32 R13, -RZ, R108.H0_H0 ;  /* 0x2000006cff0d7230 */ /* 0x000fc60000004100 */
[----:B------:R-:W-:Y:S02]  /*47f0*/  FSEL R84, R84, RZ, !P1 ;  /* 0x000000ff54547208 */ /* 0x000fe40004800000 */
[----:B------:R-:W-:-:S03]  /*4800*/  SEL R14, RZ, 0x1, P1 ;  /* 0x00000001ff0e7807 */ /* 0x000fc60000800000 */
[----:B------:R-:W-:Y:S01]  /*4810*/  FMUL.FTZ R13, R84, R13 ;  /* 0x0000000d540d7220 */ /* 0x000fe20000410000 */
[----:B------:R-:W-:-:S07]  /*4820*/  PRMT R95, R14, 0x7610, R95 ;  /* 0x000076100e5f7816 */ /* 0x000fce000000005f */
.L_x_29450:
        /* <DEDUP_REMOVED lines=16> */
.L_x_29459:
        /* <DEDUP_REMOVED lines=13> */
.L_x_29461:
[----:B------:R-:W-:Y:S05]  /*4a00*/  BSYNC.RECONVERGENT B2 ;  /* 0x0000000000027941 */ /* 0x000fea0003800200 */
.L_x_29460:
        /* <DEDUP_REMOVED lines=61> */
.L_x_29458:
[----:B------:R-:W-:Y:S05]  /*4de0*/  BSYNC.RECONVERGENT B1 ;  /* 0x0000000000017941 */ /* 0x000fea0003800200 */
.L_x_29457:
[----:B------:R-:W-:Y:S01]  /*4df0*/  I2FP.F32.U32 R15, R14 ;  /* 0x0000000e000f7245 */ /* 0x000fe20000201000 */
[----:B------:R-:W-:Y:S02]  /*4e00*/  IMAD.MOV.U32 R14, RZ, RZ, 0x2f800000 ;  /* 0x2f800000ff0e7424 */ /* 0x000fe400078e00ff */
[----:B-----5:R-:W-:Y:S02]  /*4e10*/  FMUL.FTZ R117, R6, UR13 ;  /* 0x0000000d06757c20 */ /* 0x020fe40008410000 */
[----:B------:R-:W-:Y:S02]  /*4e20*/  FFMA.FTZ R14, R15, R14, 1.1641532182693481445e-10 ;  /* 0x2f0000000f0e7423 */ /* 0x000fe4000001000e */
[----:B------:R-:W-:-:S03]  /*4e30*/  FMUL.FTZ R117, R117, UR12 ;  /* 0x0000000c75757c20 */ /* 0x000fc60008410000 */
[----:B------:R-:W-:Y:S01]  /*4e40*/  FSETP.GTU.FTZ.AND P1, PT, R14, UR10, PT ;  /* 0x0000000a0e007c0b */ /* 0x000fe2000bf3c000 */
[----:B------:R-:W-:-:S03]  /*4e50*/  HADD2.F32 R14, -RZ, R108.H1_H1 ;  /* 0x3000006cff0e7230 */ /* 0x000fc60000004100 */
[----:B------:R-:W-:Y:S02]  /*4e60*/  FSEL R117, R117, RZ, !P1 ;  /* 0x000000ff75757208 */ /* 0x000fe40004800000 */
[----:B------:R-:W-:-:S03]  /*4e70*/  SEL R15, RZ, 0x1, P1 ;  /* 0x00000001ff0f7807 */ /* 0x000fc60000800000 */
[----:B------:R-:W-:Y:S01]  /*4e80*/  FMUL.FTZ R14, R117, R14 ;  /* 0x0000000e750e7220 */ /* 0x000fe20000410000 */
[----:B------:R-:W-:-:S07]  /*4e90*/  PRMT R96, R15, 0x7610, R96 ;  /* 0x000076100f607816 */ /* 0x000fce0000000060 */
.L_x_29456:
        /* <DEDUP_REMOVED lines=16> */
.L_x_29464:
        /* <DEDUP_REMOVED lines=13> */
.L_x_29466:
[----:B------:R-:W-:Y:S05]  /*5070*/  BSYNC.RECONVERGENT B2 ;  /* 0x0000000000027941 */ /* 0x000fea0003800200 */
.L_x_29465:
        /* <DEDUP_REMOVED lines=61> */
.L_x_29463:
[----:B------:R-:W-:Y:S05]  /*5450*/  BSYNC.RECONVERGENT B1 ;  /* 0x0000000000017941 */ /* 0x000fea0003800200 */
.L_x_29462:
[----:B------:R-:W-:Y:S01]  /*5460*/  I2FP.F32.U32 R94, R15 ;  /* 0x0000000f005e7245 */ /* 0x000fe20000201000 */
[----:B------:R-:W-:Y:S02]  /*5470*/  HFMA2 R15, -RZ, RZ, 0.1171875, 0 ;  /* 0x2f800000ff0f7431 */ /* 0x000fe400000001ff */
[----:B-----5:R-:W-:-:S03]  /*5480*/  FMUL.FTZ R120, R7, UR13 ;  /* 0x0000000d07787c20 */ /* 0x020fc60008410000 */
[----:B------:R-:W-:Y:S01]  /*5490*/  FFMA.FTZ R15, R94, R15, 1.1641532182693481445e-10 ;  /* 0x2f0000005e0f7423 */ /* 0x000fe2000001000f */
[----:B------:R-:W-:-:S04]  /*54a0*/  FMUL.FTZ R120, R120, UR12 ;  /* 0x0000000c78787c20 */ /* 0x000fc80008410000 */
[----:B------:R-:W-:Y:S01]  /*54b0*/  FSETP.GTU.FTZ.AND P1, PT, R15, UR10, PT ;  /* 0x0000000a0f007c0b */ /* 0x000fe2000bf3c000 */
[----:B------:R-:W-:-:S03]  /*54c0*/  HADD2.F32 R15, -RZ, R107.H1_H1 ;  /* 0x3000006bff0f7230 */ /* 0x000fc60000004100 */
[----:B------:R-:W-:Y:S02]  /*54d0*/  FSEL R120, R120, RZ, !P1 ;  /* 0x000000ff78787208 */ /* 0x000fe40004800000 */
[----:B------:R-:W-:-:S03]  /*54e0*/  SEL R94, RZ, 0x1, P1 ;  /* 0x00000001ff5e7807 */ /* 0x000fc60000800000 */
[----:B------:R-:W-:Y:S01]  /*54f0*/  FMUL.FTZ R15, R120, R15 ;  /* 0x0000000f780f7220 */ /* 0x000fe20000410000 */
[----:B------:R-:W-:-:S07]  /*5500*/  PRMT R97, R94, 0x7610, R97 ;  /* 0x000076105e617816 */ /* 0x000fce0000000061 */
.L_x_29438:
[----:B------:R-:W0:Y:S01]  /*5510*/  LDC.64 R130, c[0x0][0x3a8] ;  /* 0x0000ea00ff827b82 */ /* 0x000e220000000a00 */
[----:B------:R-:W-:Y:S02]  /*5520*/  IMAD.MOV.U32 R94, RZ, RZ, R114 ;  /* 0x000000ffff5e7224 */ /* 0x000fe400078e0072 */
[----:B0-----:R-:W-:-:S05]  /*5530*/  IMAD.WIDE.U32 R130, R113, 0x10, R130 ;  /* 0x0000001071827825 */ /* 0x001fca00078e0082 */
[----:B------:R0:W-:Y:S01]  /*5540*/  STG.E.128 desc[UR6][R130.64], R12 ;  /* 0x0000000c82007986 */ /* 0x0001e2000c101d06 */
[----:B------:R-:W-:Y:S05]  /*5550*/  @!P3 BRA `(.L_x_29467) ;  /* 0x00000000002cb947 */ /* 0x000fea0003800000 */
[----:B0-----:R-:W0:Y:S01]  /*5560*/  LDC.64 R130, c[0x0][0x3b0] ;  /* 0x0000ec00ff827b82 */ /* 0x001e220000000a00 */
[----:B------:R-:W-:Y:S01]  /*5570*/  IMAD.U32 R114, R96, 0x10000, RZ ;  /* 0x0001000060727824 */ /* 0x000fe200078e00ff */
[----:B------:R-:W-:-:S04]  /*5580*/  LOP3.LUT R117, R97, 0xffff, RZ, 0xc0, !PT ;  /* 0x0000ffff61757812 */ /* 0x000fc800078ec0ff */
[----:B------:R-:W-:-:S04]  /*5590*/  LOP3.LUT R114, R114, 0xff0000, RZ, 0xc0, !PT ;  /* 0x00ff000072727812 */ /* 0x000fc800078ec0ff */
[----:B------:R-:W-:Y:S02]  /*55a0*/  LEA R114, R117, R114, 0x18 ;  /* 0x0000007275727211 */ /* 0x000fe400078ec0ff */
[----:B------:R-:W-:-:S05]  /*55b0*/  LOP3.LUT R117, R95, 0xff, RZ, 0xc0, !PT ;  /* 0x000000ff5f757812 */ /* 0x000fca00078ec0ff */
[----:B------:R-:W-:Y:S01]  /*55c0*/  IMAD R117, R117, 0x100, R114 ;  /* 0x0000010075757824 */ /* 0x000fe200078e0272 */
[----:B------:R-:W-:-:S05]  /*55d0*/  LOP3.LUT R114, R93, 0xff, RZ, 0xc0, !PT ;  /* 0x000000ff5d727812 */ /* 0x000fca00078ec0ff */
[----:B------:R-:W-:Y:S02]  /*55e0*/  IMAD.IADD R114, R117, 0x1, R114 ;  /* 0x0000000175727824 */ /* 0x000fe400078e0272 */
[----:B0-----:R-:W-:-:S05]  /*55f0*/  IMAD.WIDE.U32 R130, R53, 0x4, R130 ;  /* 0x0000000435827825 */ /* 0x001fca00078e0082 */
[----:B------:R1:W-:Y:S02]  /*5600*/  STG.E desc[UR6][R130.64], R114 ;  /* 0x0000007282007986 */ /* 0x0003e4000c101906 */
.L_x_29467:
[----:B------:R-:W-:Y:S01]  /*5610*/  IADD3 R113, PT, PT, R113, 0x80, RZ ;  /* 0x0000008071717810 */ /* 0x000fe20007ffe0ff */
[----:B------:R-:W-:-:S07]  /*5620*/  VIADD R53, R53, 0x80 ;  /* 0x0000008035357836 */ /* 0x000fce0000000000 */
.L_x_29417:
[----:B------:R-:W-:Y:S05]  /*5630*/  BSYNC.RECONVERGENT B0 ;  /* 0x0000000000007941 */ /* 0x000fea0003800200 */
.L_x_29416:
        /* <DEDUP_REMOVED lines=34> */
.L_x_29474:
        /* <DEDUP_REMOVED lines=13> */
.L_x_29476:
[----:B------:R-:W-:Y:S05]  /*5930*/  BSYNC.RECONVERGENT B2 ;  /* 0x0000000000027941 */ /* 0x000fea0003800200 */
.L_x_29475:
        /* <DEDUP_REMOVED lines=61> */
.L_x_29473:
[----:B------:R-:W-:Y:S05]  /*5d10*/  BSYNC.RECONVERGENT B1 ;  /* 0x0000000000017941 */ /* 0x000fea0003800200 */
.L_x_29472:
[----:B------:R-:W-:Y:S01]  /*5d20*/  I2FP.F32.U32 R17, R16 ;  /* 0x0000001000117245 */ /* 0x000fe20000201000 */
[----:B------:R-:W-:Y:S02]  /*5d30*/  IMAD.MOV.U32 R16, RZ, RZ, 0x2f800000 ;  /* 0x2f800000ff107424 */ /* 0x000fe400078e00ff */
[----:B------:R-:W-:Y:S01]  /*5d40*/  FMUL.FTZ R117, R4, UR13 ;  /* 0x0000000d04757c20 */ /* 0x000fe20008410000 */
        /* <DEDUP_REMOVED lines=8> */
.L_x_29471:
        /* <DEDUP_REMOVED lines=16> */
.L_x_29480:
        /* <DEDUP_REMOVED lines=13> */
.L_x_29482:
[----:B------:R-:W-:Y:S05]  /*5fa0*/  BSYNC.RECONVERGENT B2 ;  /* 0x0000000000027941 */ /* 0x000fea0003800200 */
.L_x_29481:
        /* <DEDUP_REMOVED lines=61> */
.L_x_29479:
[----:B------:R-:W-:Y:S05]  /*6380*/  BSYNC.RECONVERGENT B1 ;  /* 0x0000000000017941 */ /* 0x000fea0003800200 */
.L_x_29478:
[----:B------:R-:W-:Y:S01]  /*6390*/  I2FP.F32.U32 R18, R17 ;  /* 0x0000001100127245 */ /* 0x000fe20000201000 */
[----:B------:R-:W-:Y:S02]  /*63a0*/  HFMA2 R17, -RZ, RZ, 0.1171875, 0 ;  /* 0x2f800000ff117431 */ /* 0x000fe400000001ff */
        /* <DEDUP_REMOVED lines=9> */
.L_x_29477:
        /* <DEDUP_REMOVED lines=16> */
.L_x_29486:
        /* <DEDUP_REMOVED lines=13> */
.L_x_29488:
[----:B------:R-:W-:Y:S05]  /*6610*/  BSYNC.RECONVERGENT B2 ;  /* 0x0000000000027941 */ /* 0x000fea0003800200 */
.L_x_29487:
        /* <DEDUP_REMOVED lines=8> */
[----:B------:R-:W-:Y:S02]  /*66a0*/  VIADD R19, R72, 0x9e3779b9 ;  /* 0x9e3779b948137836 */ /* 0x000fe40000000000 */
[----:B------:R-:W-:Y:S01]  /*66b0*/  IMAD.MOV.U32 R94, RZ, RZ, RZ ;  /* 0x000000ffff5e7224 */ /* 0x000fe200078e00ff */
        /* <DEDUP_REMOVED lines=51> */
.L_x_29485:
[----:B------:R-:W-:Y:S05]  /*69f0*/  BSYNC.RECONVERGENT B1 ;  /* 0x0000000000017941 */ /* 0x000fea0003800200 */
.L_x_29484:
[----:B------:R-:W-:Y:S01]  /*6a00*/  I2FP.F32.U32 R19, R18 ;  /* 0x0000001200137245 */ /* 0x000fe20000201000 */
[----:B------:R-:W-:Y:S02]  /*6a10*/  IMAD.MOV.U32 R18, RZ, RZ, 0x2f800000 ;  /* 0x2f800000ff127424 */ /* 0x000fe400078e00ff */
[----:B------:R-:W-:Y:S01]  /*6a20*/  FMUL.FTZ R125, R6, UR13 ;  /* 0x0000000d067d7c20 */ /* 0x000fe20008410000 */
        /* <DEDUP_REMOVED lines=8> */
.L_x_29483:
        /* <DEDUP_REMOVED lines=16> */
.L_x_29492:
        /* <DEDUP_REMOVED lines=13> */
.L_x_29494:
[----:B------:R-:W-:Y:S05]  /*6c80*/  BSYNC.RECONVERGENT B2 ;  /* 0x0000000000027941 */ /* 0x000fea0003800200 */
.L_x_29493:
        /* <DEDUP_REMOVED lines=61> */
.L_x_29491:
[----:B------:R-:W-:Y:S05]  /*7060*/  BSYNC.RECONVERGENT B1 ;  /* 0x0000000000017941 */ /* 0x000fea0003800200 */
.L_x_29490:
        /* <DEDUP_REMOVED lines=12> */
.L_x_29470:
        /* <DEDUP_REMOVED lines=20> */
.L_x_29498:
        /* <DEDUP_REMOVED lines=13> */
.L_x_29500:
[----:B------:R-:W-:Y:S05]  /*7340*/  BSYNC.RECONVERGENT B2 ;  /* 0x0000000000027941 */ /* 0x000fea0003800200 */
.L_x_29499:
        /* <DEDUP_REMOVED lines=61> */
.L_x_29497:
[----:B------:R-:W-:Y:S05]  /*7720*/  BSYNC.RECONVERGENT B1 ;  /* 0x0000000000017941 */ /* 0x000fea0003800200 */
.L_x_29496:
        /* <DEDUP_REMOVED lines=11> */
.L_x_29495:
        /* <DEDUP_REMOVED lines=16> */
.L_x_29504:
        /* <DEDUP_REMOVED lines=13> */
.L_x_29506:
[----:B------:R-:W-:Y:S05]  /*79b0*/  BSYNC.RECONVERGENT B2 ;  /* 0x0000000000027941 */ /* 0x000fea0003800200 */
.L_x_29505:
        /* <DEDUP_REMOVED lines=61> */
.L_x_29503:
[----:B------:R-:W-:Y:S05]  /*7d90*/  BSYNC.RECONVERGENT B1 ;  /* 0x0000000000017941 */ /* 0x000fea0003800200 */
.L_x_29502:
        /* <DEDUP_REMOVED lines=11> */
.L_x_29501:
        /* <DEDUP_REMOVED lines=16> */
.L_x_29510:
        /* <DEDUP_REMOVED lines=13> */
.L_x_29512:
[----:B------:R-:W-:Y:S05]  /*8020*/  BSYNC.RECONVERGENT B2 ;  /* 0x0000000000027941 */ /* 0x000fea0003800200 */
.L_x_29511:
        /* <DEDUP_REMOVED lines=61> */
.L_x_29509:
[----:B------:R-:W-:Y:S05]  /*8400*/  BSYNC.RECONVERGENT B1 ;  /* 0x0000000000017941 */ /* 0x000fea0003800200 */
.L_x_29508:
        /* <DEDUP_REMOVED lines=11> */
.L_x_29507:
        /* <DEDUP_REMOVED lines=16> */
.L_x_29515:
        /* <DEDUP_REMOVED lines=13> */
.L_x_29517:
[----:B------:R-:W-:Y:S05]  /*8690*/  BSYNC.RECONVERGENT B2 ;  /* 0x0000000000027941 */ /* 0x000fea0003800200 */
.L_x_29516:
        /* <DEDUP_REMOVED lines=61> */
.L_x_29514:
[----:B------:R-:W-:Y:S05]  /*8a70*/  BSYNC.RECONVERGENT B1 ;  /* 0x0000000000017941 */ /* 0x000fea0003800200 */
.L_x_29513:
        /* <DEDUP_REMOVED lines=11> */
.L_x_29489:
[----:B------:R-:W0:Y:S01]  /*8b30*/  LDC.64 R132, c[0x0][0x3a8] ;  /* 0x0000ea00ff847b82 */ /* 0x000e220000000a00 */
[----:B------:R-:W-:Y:S02]  /*8b40*/  IMAD.MOV.U32 R94, RZ, RZ, R114 ;  /* 0x000000ffff5e7224 */ /* 0x000fe400078e0072 */
[----:B0-----:R-:W-:-:S05]  /*8b50*/  IMAD.WIDE.U32 R132, R113, 0x10, R132 ;  /* 0x0000001071847825 */ /* 0x001fca00078e0084 */
[----:B------:R0:W-:Y:S01]  /*8b60*/  STG.E.128 desc[UR6][R132.64], R16 ;  /* 0x0000001084007986 */ /* 0x0001e2000c101d06 */
[----:B------:R-:W-:Y:S05]  /*8b70*/  @!P3 BRA `(.L_x_29518) ;  /* 0x00000000002cb947 */ /* 0x000fea0003800000 */
[----:B0-----:R-:W0:Y:S01]  /*8b80*/  LDC.64 R132, c[0x0][0x3b0] ;  /* 0x0000ec00ff847b82 */ /* 0x001e220000000a00 */
[----:B------:R-:W-:Y:S02]  /*8b90*/  SHF.L.U32 R114, R96, 0x10, RZ ;  /* 0x0000001060727819 */ /* 0x000fe400000006ff */
[----:B------:R-:W-:Y:S02]  /*8ba0*/  LOP3.LUT R117, R97, 0xffff, RZ, 0xc0, !PT ;  /* 0x0000ffff61757812 */ /* 0x000fe400078ec0ff */
[----:B------:R-:W-:-:S05]  /*8bb0*/  LOP3.LUT R114, R114, 0xff0000, RZ, 0xc0, !PT ;  /* 0x00ff000072727812 */ /* 0x000fca00078ec0ff */
[----:B------:R-:W-:Y:S01]  /*8bc0*/  IMAD R114, R117, 0x1000000, R114 ;  /* 0x0100000075727824 */ /* 0x000fe200078e0272 */
[----:B------:R-:W-:-:S05]  /*8bd0*/  LOP3.LUT R117, R95, 0xff, RZ, 0xc0, !PT ;  /* 0x000000ff5f757812 */ /* 0x000fca00078ec0ff */
[----:B------:R-:W-:Y:S01]  /*8be0*/  IMAD R117, R117, 0x100, R114 ;  /* 0x0000010075757824 */ /* 0x000fe200078e0272 */
[----:B------:R-:W-:-:S04]  /*8bf0*/  LOP3.LUT R114, R93, 0xff, RZ, 0xc0, !PT ;  /* 0x000000ff5d727812 */ /* 0x000fc800078ec0ff */
[----:B------:R-:W-:Y:S01]  /*8c00*/  IADD3 R114, PT, PT, R117, R114, RZ ;  /* 0x0000007275727210 */ /* 0x000fe20007ffe0ff */
[----:B0-----:R-:W-:-:S05]  /*8c10*/  IMAD.WIDE.U32 R132, R53, 0x4, R132 ;  /* 0x0000000435847825 */ /* 0x001fca00078e0084 */
[----:B------:R1:W-:Y:S02]  /*8c20*/  STG.E desc[UR6][R132.64], R114 ;  /* 0x0000007284007986 */ /* 0x0003e4000c101906 */
.L_x_29518:
[----:B------:R-:W-:Y:S02]  /*8c30*/  VIADD R113, R113, 0x80 ;  /* 0x0000008071717836 */ /* 0x000fe40000000000 */
[----:B------:R-:W-:-:S07]  /*8c40*/  VIADD R53, R53, 0x80 ;  /* 0x0000008035357836 */ /* 0x000fce0000000000 */
.L_x_29469:
[----:B------:R-:W-:Y:S05]  /*8c50*/  BSYNC.RECONVERGENT B0 ;  /* 0x0000000000007941 */ /* 0x000fea0003800200 */
.L_x_29468:
        /* <DEDUP_REMOVED lines=11> */
[----:B------:R2:W5:Y:S01]  /*8d10*/  @P1 LDG.E.128 R8, desc[UR6][R20.64] ;  /* 0x0000000614081981 */ /* 0x000562000c1e1d00 */
[----:B------:R-:W-:Y:S05]  /*8d20*/  @!P1 BRA `(.L_x_29521) ;  /* 0x0000001800889947 */ /* 0x000fea0003800000 */
[----:B------:R-:W-:Y:S01]  /*8d30*/  ISETP.GT.AND P1, PT, R52, RZ, PT ;  /* 0x000000ff3400720c */ /* 0x000fe20003f24270 */
[----:B-1----:R-:W-:Y:S01]  /*8d40*/  IMAD.MOV.U32 R114, RZ, RZ, R94 ;  /* 0x000000ffff727224 */ /* 0x002fe200078e005e */
[----:B--2---:R-:W-:Y:S01]  /*8d50*/  MOV R22, R84 ;  /* 0x0000005400167202 */ /* 0x004fe20000000f00 */
        /* <DEDUP_REMOVED lines=18> */
.L_x_29525:
        /* <DEDUP_REMOVED lines=13> */
.L_x_29527:
[----:B------:R-:W-:Y:S05]  /*8f50*/  BSYNC.RECONVERGENT B2 ;  /* 0x0000000000027941 */ /* 0x000fea0003800200 */
.L_x_29526:
[----:B------:R-:W-:Y:S01]  /*8f60*/  IMAD.WIDE.U32 R136, R77, -0x326172a9, RZ ;  /* 0xcd9e8d574d887825 */ /* 0x000fe200078e00ff */
[----:B------:R-:W-:Y:S02]  /*8f70*/  LOP3.LUT R21, R85, R23, R73, 0x96, !PT ;  /* 0x0000001755157212 */ /* 0x000fe400078e9649 */
[----:B------:R-:W-:Y:S01]  /*8f80*/  IADD3 R80, PT, PT, R73, -0x695add53, RZ ;  /* 0x96a522ad49507810 */ /* 0x000fe20007ffe0ff */
[----:B------:R-:W-:Y:S01]  /*8f90*/  VIADD R79, R72, 0x8ff34781 ;  /* 0x8ff34781484f7836 */ /* 0x000fe20000000000 */
[----:B------:R-:W-:Y:S01]  /*8fa0*/  LOP3.LUT R20, R75, R137, R72, 0x96, !PT ;  /* 0x000000894b147212 */ /* 0x000fe200078e9648 */
[----:B0-----:R-:W-:-:S04]  /*8fb0*/  IMAD.WIDE.U32 R132, R21, -0x326172a9, RZ ;  /* 0xcd9e8d5715847825 */ /* 0x001fc800078e00ff */
        /* <DEDUP_REMOVED lines=55> */
.L_x_29524:
[----:B------:R-:W-:Y:S05]  /*9330*/  BSYNC.RECONVERGENT B1 ;  /* 0x0000000000017941 */ /* 0x000fea0003800200 */
.L_x_29523:
        /* <DEDUP_REMOVED lines=11> */
.L_x_29522:
        /* <DEDUP_REMOVED lines=16> */
.L_x_29531:
        /* <DEDUP_REMOVED lines=13> */
.L_x_29533:
[----:B------:R-:W-:Y:S05]  /*95c0*/  BSYNC.RECONVERGENT B2 ;  /* 0x0000000000027941 */ /* 0x000fea0003800200 */
.L_x_29532:
        /* <DEDUP_REMOVED lines=61> */
.L_x_29530:
[----:B------:R-:W-:Y:S05]  /*99a0*/  BSYNC.RECONVERGENT B1 ;  /* 0x0000000000017941 */ /* 0x000fea0003800200 */
.L_x_29529:
        /* <DEDUP_REMOVED lines=11> */
.L_x_29528:
        /* <DEDUP_REMOVED lines=16> */
.L_x_29537:
        /* <DEDUP_REMOVED lines=13> */
.L_x_29539:
[----:B------:R-:W-:Y:S05]  /*9c30*/  BSYNC.RECONVERGENT B2 ;  /* 0x0000000000027941 */ /* 0x000fea0003800200 */
.L_x_29538:
        /* <DEDUP_REMOVED lines=60> */
[----:B------:R-:W-:-:S07]  /*a000*/  IMAD.MOV.U32 R114, RZ, RZ, R134 ;  /* 0x000000ffff727224 */ /* 0x000fce00078e0086 */
.L_x_29536:
[----:B------:R-:W-:Y:S05]  /*a010*/  BSYNC.RECONVERGENT B1 ;  /* 0x0000000000017941 */ /* 0x000fea0003800200 */
.L_x_29535:
[----:B------:R-:W-:Y:S01]  /*a020*/  I2FP.F32.U32 R23, R22 ;  /* 0x0000001600177245 */ /* 0x000fe20000201000 */
[----:B------:R-:W-:Y:S02]  /*a030*/  HFMA2 R22, -RZ, RZ, 0.1171875, 0 ;  /* 0x2f800000ff167431 */ /* 0x000fe400000001ff */
        /* <DEDUP_REMOVED lines=9> */
.L_x_29534:
        /* <DEDUP_REMOVED lines=16> */
.L_x_29543:
        /* <DEDUP_REMOVED lines=13> */
.L_x_29545:
[----:B------:R-:W-:Y:S05]  /*a2a0*/  BSYNC.RECONVERGENT B2 ;  /* 0x0000000000027941 */ /* 0x000fea0003800200 */
.L_x_29544:
[----:B------:R-:W-:Y:S01]  /*a2b0*/  IMAD.WIDE.U32 R138, R77, -0x326172a9, RZ ;  /* 0xcd9e8d574d8a7825 */ /* 0x000fe200078e00ff */
[----:B------:R-:W-:Y:S02]  /*a2c0*/  LOP3.LUT R79, R85, R133, R73, 0x96, !PT ;  /* 0x00000085554f7212 */ /* 0x000fe400078e9649 */
[----:B------:R-:W-:Y:S01]  /*a2d0*/  IADD3 R80, PT, PT, R73, -0x695add53, RZ ;  /* 0x96a522ad49507810 */ /* 0x000fe20007ffe0ff */
        /* <DEDUP_REMOVED lines=58> */
.L_x_29542:
[----:B------:R-:W-:Y:S05]  /*a680*/  BSYNC.RECONVERGENT B1 ;  /* 0x0000000000017941 */ /* 0x000fea0003800200 */
.L_x_29541:
        /* <DEDUP_REMOVED lines=12> */
.L_x_29521:
[----:B--2---:R-:W-:Y:S01]  /*a750*/  MOV R22, R84 ;  /* 0x0000005400167202 */ /* 0x004fe20000000f00 */
[----:B-1----:R-:W-:Y:S02]  /*a760*/  IMAD.MOV.U32 R114, RZ, RZ, R94 ;  /* 0x000000ffff727224 */ /* 0x002fe400078e005e */
        /* <DEDUP_REMOVED lines=18> */
.L_x_29549:
        /* <DEDUP_REMOVED lines=13> */
.L_x_29551:
[----:B------:R-:W-:Y:S05]  /*a960*/  BSYNC.RECONVERGENT B2 ;  /* 0x0000000000027941 */ /* 0x000fea0003800200 */
.L_x_29550:
[----:B------:R-:W-:Y:S01]  /*a970*/  IMAD.WIDE.U32 R136, R77, -0x326172a9, RZ ;  /* 0xcd9e8d574d887825 */ /* 0x000fe200078e00ff */
[----:B------:R-:W-:Y:S02]  /*a980*/  LOP3.LUT R21, R85, R23, R73, 0x96, !PT ;  /* 0x0000001755157212 */ /* 0x000fe400078e9649 */
[----:B------:R-:W-:Y:S01]  /*a990*/  IADD3 R80, PT, PT, R73, -0x695add53, RZ ;  /* 0x96a522ad49507810 */ /* 0x000fe20007ffe0ff */
[----:B------:R-:W-:Y:S01]  /*a9a0*/  VIADD R79, R72, 0x8ff34781 ;  /* 0x8ff34781484f7836 */ /* 0x000fe20000000000 */
[----:B------:R-:W-:Y:S01]  /*a9b0*/  LOP3.LUT R20, R75, R137, R72, 0x96, !PT ;  /* 0x000000894b147212 */ /* 0x000fe200078e9648 */
[----:B0-----:R-:W-:-:S04]  /*a9c0*/  IMAD.WIDE.U32 R132, R21, -0x326172a9, RZ ;  /* 0xcd9e8d5715847825 */ /* 0x001fc800078e00ff */
        /* <DEDUP_REMOVED lines=55> */
.L_x_29548:
[----:B------:R-:W-:Y:S05]  /*ad40*/  BSYNC.RECONVERGENT B1 ;  /* 0x0000000000017941 */ /* 0x000fea0003800200 */
.L_x_29547:
        /* <DEDUP_REMOVED lines=11> */
.L_x_29546:
        /* <DEDUP_REMOVED lines=16> */
.L_x_29555:
        /* <DEDUP_REMOVED lines=13> */
.L_x_29557:
[----:B------:R-:W-:Y:S05]  /*afd0*/  BSYNC.RECONVERGENT B2 ;  /* 0x0000000000027941 */ /* 0x000fea0003800200 */
.L_x_29556:
        /* <DEDUP_REMOVED lines=59> */
[----:B------:R-:W-:Y:S02]  /*b390*/  HFMA2 R23, -RZ, RZ, 0, 0 ;  /* 0x00000000ff177431 */ /* 0x000fe400000001ff */
[----:B------:R-:W-:-:S07]  /*b3a0*/  IMAD.MOV.U32 R114, RZ, RZ, R22 ;  /* 0x000000ffff727224 */ /* 0x000fce00078e0016 */
.L_x_29554:
[----:B------:R-:W-:Y:S05]  /*b3b0*/  BSYNC.RECONVERGENT B1 ;  /* 0x0000000000017941 */ /* 0x000fea0003800200 */
.L_x_29553:
        /* <DEDUP_REMOVED lines=11> */
.L_x_29552:
        /* <DEDUP_REMOVED lines=16> */
.L_x_29561:
        /* <DEDUP_REMOVED lines=13> */
.L_x_29563:
[----:B------:R-:W-:Y:S05]  /*b640*/  BSYNC.RECONVERGENT B2 ;  /* 0x0000000000027941 */ /* 0x000fea0003800200 */
.L_x_29562:
[----:B------:R-:W-:Y:S01]  /*b650*/  IMAD.WIDE.U32 R138, R77, -0x326172a9, RZ ;  /* 0xcd9e8d574d8a7825 */ /* 0x000fe200078e00ff */
[----:B------:R-:W-:-:S03]  /*b660*/  LOP3.LUT R23, R85, R133, R73, 0x96, !PT ;  /* 0x0000008555177212 */ /* 0x000fc600078e9649 */
[----:B------:R-:W-:Y:S01]  /*b670*/  HFMA2 R94, -RZ, RZ, 0, 0 ;  /* 0x00000000ff5e7431 */ /* 0x000fe200000001ff */
        /* <DEDUP_REMOVED lines=58> */
.L_x_29560:
[----:B------:R-:W-:Y:S05]  /*ba20*/  BSYNC.RECONVERGENT B1 ;  /* 0x0000000000017941 */ /* 0x000fea0003800200 */
.L_x_29559:
        /* <DEDUP_REMOVED lines=11> */
.L_x_29558:
        /* <DEDUP_REMOVED lines=16> */
.L_x_29566:
        /* <DEDUP_REMOVED lines=13> */
.L_x_29568:
[----:B------:R-:W-:Y:S05]  /*bcb0*/  BSYNC.RECONVERGENT B2 ;  /* 0x0000000000027941 */ /* 0x000fea0003800200 */
.L_x_29567:
        /* <DEDUP_REMOVED lines=56> */
[----:B------:R-:W-:Y:S02]  /*c040*/  MOV R23, R114 ;  /* 0x0000007200177202 */ /* 0x000fe40000000f00 */
[----:B------:R-:W-:Y:S01]  /*c050*/  LOP3.LUT R79, R79, R138, R137, 0x96, !PT ;  /* 0x0000008a4f4f7212 */ /* 0x000fe200078e9689 */
[----:B------:R-:W-:Y:S01]  /*c060*/  IMAD.MOV.U32 R92, RZ, RZ, R136 ;  /* 0x000000ffff5c7224 */ /* 0x000fe200078e0088 */
[----:B------:R-:W-:Y:S01]  /*c070*/  LOP3.LUT R80, R80, R132, R135, 0x96, !PT ;  /* 0x0000008450507212 */ /* 0x000fe200078e9687 */
[----:B------:R-:W-:-:S07]  /*c080*/  IMAD.MOV.U32 R114, RZ, RZ, R134 ;  /* 0x000000ffff727224 */ /* 0x000fce00078e0086 */
.L_x_29565:
[----:B------:R-:W-:Y:S05]  /*c090*/  BSYNC.RECONVERGENT B1 ;  /* 0x0000000000017941 */ /* 0x000fea0003800200 */
.L_x_29564:
        /* <DEDUP_REMOVED lines=11> */
.L_x_29540:
[----:B0-----:R-:W0:Y:S01]  /*c150*/  LDC.64 R132, c[0x0][0x3a8] ;  /* 0x0000ea00ff847b82 */ /* 0x001e220000000a00 */
[----:B------:R-:W-:Y:S01]  /*c160*/  MOV R94, R114 ;  /* 0x00000072005e7202 */ /* 0x000fe20000000f00 */
        /* <DEDUP_REMOVED lines=10> */
[----:B------:R-:W-:-:S04]  /*c210*/  LOP3.LUT R114, R93, 0xff, RZ, 0xc0, !PT ;  /* 0x000000ff5d727812 */ /* 0x000fc800078ec0ff */
[----:B------:R-:W-:Y:S01]  /*c220*/  IADD3 R114, PT, PT, R117, R114, RZ ;  /* 0x0000007275727210 */ /* 0x000fe20007ffe0ff */
[----:B0-----:R-:W-:-:S05]  /*c230*/  IMAD.WIDE.U32 R132, R53, 0x4, R132 ;  /* 0x0000000435847825 */ /* 0x001fca00078e0084 */
[----:B------:R1:W-:Y:S02]  /*c240*/  STG.E desc[UR6][R132.64], R114 ;  /* 0x0000007284007986 */ /* 0x0003e4000c101906 */
.L_x_29569:
[----:B------:R-:W-:Y:S01]  /*c250*/  VIADD R113, R113, 0x80 ;  /* 0x0000008071717836 */ /* 0x000fe20000000000 */
[----:B------:R-:W-:-:S07]  /*c260*/  IADD3 R53, PT, PT, R53, 0x80, RZ ;  /* 0x0000008035357810 */ /* 0x000fce0007ffe0ff */
.L_x_29520:
[----:B------:R-:W-:Y:S05]  /*c270*/  BSYNC.RECONVERGENT B0 ;  /* 0x0000000000007941 */ /* 0x000fea0003800200 */
.L_x_29519:
        /* <DEDUP_REMOVED lines=34> */
.L_x_29576:
        /* <DEDUP_REMOVED lines=13> */
.L_x_29578:
[----:B------:R-:W-:Y:S05]  /*c570*/  BSYNC.RECONVERGENT B2 ;  /* 0x0000000000027941 */ /* 0x000fea0003800200 */
.L_x_29577:
[----:B------:R-:W-:Y:S01]  /*c580*/  IMAD.WIDE.U32 R136, R77, -0x326172a9, RZ ;  /* 0xcd9e8d574d887825 */ /* 0x000fe200078e00ff */
[----:B------:R-:W-:Y:S02]  /*c590*/  LOP3.LUT R25, R85, R27, R73, 0x96, !PT ;  /* 0x0000001b55197212 */ /* 0x000fe400078e9649 */
[C---:B------:R-:W-:Y:S01]  /*c5a0*/  IADD3 R79, PT, PT, R72.reuse, -0x700cb87f, RZ ;  /* 0x8ff34781484f7810 */ /* 0x040fe20007ffe0ff */
[----:B------:R-:W-:Y:S01]  /*c5b0*/  VIADD R80, R73, 0x96a522ad ;  /* 0x96a522ad49507836 */ /* 0x000fe20000000000 */
[----:B------:R-:W-:Y:S01]  /*c5c0*/  LOP3.LUT R24, R75, R137, R72, 0x96, !PT ;  /* 0x000000894b187212 */ /* 0x000fe200078e9648 */
[----:B0-----:R-:W-:Y:S01]  /*c5d0*/  IMAD.WIDE.U32 R132, R25, -0x326172a9, RZ ;  /* 0xcd9e8d5719847825 */ /* 0x001fe200078e00ff */
        /* <DEDUP_REMOVED lines=55> */
.L_x_29575:
[----:B------:R-:W-:Y:S05]  /*c950*/  BSYNC.RECONVERGENT B1 ;  /* 0x0000000000017941 */ /* 0x000fea0003800200 */
.L_x_29574:
        /* <DEDUP_REMOVED lines=11> */
.L_x_29573:
        /* <DEDUP_REMOVED lines=16> */
.L_x_29582:
        /* <DEDUP_REMOVED lines=13> */
.L_x_29584:
[----:B------:R-:W-:Y:S05]  /*cbe0*/  BSYNC.RECONVERGENT B2 ;  /* 0x0000000000027941 */ /* 0x000fea0003800200 */
.L_x_29583:
        /* <DEDUP_REMOVED lines=61> */
.L_x_29581:
[----:B------:R-:W-:Y:S05]  /*cfc0*/  BSYNC.RECONVERGENT B1 ;  /* 0x0000000000017941 */ /* 0x000fea0003800200 */
.L_x_29580:
        /* <DEDUP_REMOVED lines=11> */
.L_x_29579:
        /* <DEDUP_REMOVED lines=16> */
.L_x_29588:
        /* <DEDUP_REMOVED lines=13> */
.L_x_29590:
[----:B------:R-:W-:Y:S05]  /*d250*/  BSYNC.RECONVERGENT B2 ;  /* 0x0000000000027941 */ /* 0x000fea0003800200 */
.L_x_29589:
        /* <DEDUP_REMOVED lines=55> */
[----:B------:R-:W-:Y:S02]  /*d5d0*/  LOP3.LUT R79, R79, R138, R137, 0x96, !PT ;  /* 0x0000008a4f4f7212 */ /* 0x000fe400078e9689 */
[----:B------:R-:W-:Y:S01]  /*d5e0*/  MOV R92, R136 ;  /* 0x00000088005c7202 */ /* 0x000fe20000000f00 */
[----:B------:R-:W-:-:S04]  /*d5f0*/  IMAD.WIDE.U32 R134, R26, -0x2daee0ad, RZ ;  /* 0xd2511f531a867825 */ /* 0x000fc800078e00ff */
[----:B------:R-:W-:Y:S01]  /*d600*/  IMAD.MOV.U32 R26, RZ, RZ, R114 ;  /* 0x000000ffff1a7224 */ /* 0x000fe200078e0072 */
[----:B------:R-:W-:Y:S02]  /*d610*/  LOP3.LUT R80, R80, R132, R135, 0x96, !PT ;  /* 0x0000008450507212 */ /* 0x000fe400078e9687 */
[----:B------:R-:W-:-:S07]  /*d620*/  MOV R114, R134 ;  /* 0x0000008600727202 */ /* 0x000fce0000000f00 */
.L_x_29587:
[----:B------:R-:W-:Y:S05]  /*d630*/  BSYNC.RECONVERGENT B1 ;  /* 0x0000000000017941 */ /* 0x000fea0003800200 */
.L_x_29586:
        /* <DEDUP_REMOVED lines=11> */
.L_x_29585:
        /* <DEDUP_REMOVED lines=16> */
.L_x_29594:
        /* <DEDUP_REMOVED lines=13> */
.L_x_29596:
[----:B------:R-:W-:Y:S05]  /*d8c0*/  BSYNC.RECONVERGENT B2 ;  /* 0x0000000000027941 */ /* 0x000fea0003800200 */
.L_x_29595:
        /* <DEDUP_REMOVED lines=59> */
[----:B------:R-:W-:Y:S02]  /*dc80*/  LOP3.LUT R80, R80, R132, R135, 0x96, !PT ;  /* 0x0000008450507212 */ /* 0x000fe400078e9687 */
[----:B------:R-:W-:-:S07]  /*dc90*/  MOV R114, R134 ;  /* 0x0000008600727202 */ /* 0x000fce0000000f00 */
.L_x_29593:
[----:B------:R-:W-:Y:S05]  /*dca0*/  BSYNC.RECONVERGENT B1 ;  /* 0x0000000000017941 */ /* 0x000fea0003800200 */
.L_x_29592:
        /* <DEDUP_REMOVED lines=12> */
.L_x_29572:
        /* <DEDUP_REMOVED lines=20> */
.L_x_29600:
        /* <DEDUP_REMOVED lines=13> */
.L_x_29602:
[----:B------:R-:W-:Y:S05]  /*df80*/  BSYNC.RECONVERGENT B2 ;  /* 0x0000000000027941 */ /* 0x000fea0003800200 */
.L_x_29601:
        /* <DEDUP_REMOVED lines=61> */
.L_x_29599:
[----:B------:R-:W-:Y:S05]  /*e360*/  BSYNC.RECONVERGENT B1 ;  /* 0x0000000000017941 */ /* 0x000fea0003800200 */
.L_x_29598:
        /* <DEDUP_REMOVED lines=11> */
.L_x_29597:
        /* <DEDUP_REMOVED lines=16> */
.L_x_29606:
        /* <DEDUP_REMOVED lines=13> */
.L_x_29608:
[----:B------:R-:W-:Y:S05]  /*e5f0*/  BSYNC.RECONVERGENT B2 ;  /* 0x0000000000027941 */ /* 0x000fea0003800200 */
.L_x_29607:
        /* <DEDUP_REMOVED lines=61> */
.L_x_29605:
[----:B------:R-:W-:Y:S05]  /*e9d0*/  BSYNC.RECONVERGENT B1 ;  /* 0x0000000000017941 */ /* 0x000fea0003800200 */
.L_x_29604:
        /* <DEDUP_REMOVED lines=11> */
.L_x_29603:
        /* <DEDUP_REMOVED lines=16> */
.L_x_29612:
        /* <DEDUP_REMOVED lines=13> */
.L_x_29614:
[----:B------:R-:W-:Y:S05]  /*ec60*/  BSYNC.RECONVERGENT B2 ;  /* 0x0000000000027941 */ /* 0x000fea0003800200 */
.L_x_29613:
        /* <DEDUP_REMOVED lines=61> */
.L_x_29611:
[----:B------:R-:W-:Y:S05]  /*f040*/  BSYNC.RECONVERGENT B1 ;  /* 0x0000000000017941 */ /* 0x000fea0003800200 */
.L_x_29610:
        /* <DEDUP_REMOVED lines=11> */
.L_x_29609:
        /* <DEDUP_REMOVED lines=16> */
.L_x_29617:
        /* <DEDUP_REMOVED lines=13> */
.L_x_29619:
[----:B------:R-:W-:Y:S05]  /*f2d0*/  BSYNC.RECONVERGENT B2 ;  /* 0x0000000000027941 */ /* 0x000fea0003800200 */
.L_x_29618:
        /* <DEDUP_REMOVED lines=61> */
.L_x_29616:
[----:B------:R-:W-:Y:S05]  /*f6b0*/  BSYNC.RECONVERGENT B1 ;  /* 0x0000000000017941 */ /* 0x000fea0003800200 */
.L_x_29615:
        /* <DEDUP_REMOVED lines=11> */
.L_x_29591:
[----:B0-----:R-:W0:Y:S01]  /*f770*/  LDC.64 R132, c[0x0][0x3a8] ;  /* 0x0000ea00ff847b82 */ /* 0x001e220000000a00 */
        /* <DEDUP_REMOVED lines=15> */
.L_x_29620:
[----:B------:R-:W-:Y:S01]  /*f870*/  IADD3 R113, PT, PT, R113, 0x80, RZ ;  /* 0x0000008071717810 */ /* 0x000fe20007ffe0ff */
[----:B------:R-:W-:-:S07]  /*f880*/  VIADD R53, R53, 0x80 ;  /* 0x0000008035357836 */ /* 0x000fce0000000000 */
.L_x_29571:
[----:B------:R-:W-:Y:S05]  /*f890*/  BSYNC.RECONVERGENT B0 ;  /* 0x0000000000007941 */ /* 0x000fea0003800200 */
.L_x_29570:
        /* <DEDUP_REMOVED lines=15> */
[----:B--2---:R-:W-:Y:S02]  /*f990*/  MOV R30, R84 ;  /* 0x00000054001e7202 */ /* 0x004fe40000000f00 */
[----:B-----5:R-:W-:-:S09]  /*f9a0*/  MOV R28, R8 ;  /* 0x00000008001c7202 */ /* 0x020fd20000000f00 */
        /* <DEDUP_REMOVED lines=17> */
.L_x_29627:
        /* <DEDUP_REMOVED lines=13> */
.L_x_29629:
[----:B------:R-:W-:Y:S05]  /*fb90*/  BSYNC.RECONVERGENT B2 ;  /* 0x0000000000027941 */ /* 0x000fea0003800200 */
.L_x_29628:
        /* <DEDUP_REMOVED lines=61> */
.L_x_29626:
[----:B------:R-:W-:Y:S05]  /*ff70*/  BSYNC.RECONVERGENT B1 ;  /* 0x0000000000017941 */ /* 0x000fea0003800200 */
.L_x_29625:
        /* <DEDUP_REMOVED lines=11> */
.L_x_29624:
        /* <DEDUP_REMOVED lines=16> */
.L_x_29633:
        /* <DEDUP_REMOVED lines=13> */
.L_x_29635:
[----:B------:R-:W-:Y:S05]  /*10200*/  BSYNC.RECONVERGENT B2 ;  /* 0x0000000000027941 */ /* 0x000fea0003800200 */
.L_x_29634:
        /* <DEDUP_REMOVED lines=61> */
.L_x_29632:
[----:B------:R-:W-:Y:S05]  /*105e0*/  BSYNC.RECONVERGENT B1 ;  /* 0x0000000000017941 */ /* 0x000fea0003800200 */
.L_x_29631:
        /* <DEDUP_REMOVED lines=11> */
.L_x_29630:
        /* <DEDUP_REMOVED lines=16> */
.L_x_29639:
        /* <DEDUP_REMOVED lines=13> */
.L_x_29641:
[----:B------:R-:W-:Y:S05]  /*10870*/  BSYNC.RECONVERGENT B2 ;  /* 0x0000000000027941 */ /* 0x000fea0003800200 */
.L_x_29640:
        /* <DEDUP_REMOVED lines=61> */
.L_x_29638:
[----:B------:R-:W-:Y:S05]  /*10c50*/  BSYNC.RECONVERGENT B1 ;  /* 0x0000000000017941 */ /* 0x000fea0003800200 */
.L_x_29637:
[----:B------:R-:W-:Y:S01]  /*10c60*/  I2FP.F32.U32 R84, R30 ;  /* 0x0000001e00547245 */ /* 0x000fe20000201000 */
[----:B------:R-:W-:Y:S02]  /*10c70*/  IMAD.MOV.U32 R31, RZ, RZ, 0x2f800000 ;  /* 0x2f800000ff1f7424 */ /* 0x000fe400078e00ff */
[----:B------:R-:W-:Y:S01]  /*10c80*/  FMUL.FTZ R30, R6, UR13 ;  /* 0x0000000d061e7c20 */ /* 0x000fe20008410000 */
[----:B------:R-:W-:Y:S02]  /*10c90*/  HADD2.F32 R117, -RZ, R100.H1_H1 ;  /* 0x30000064ff757230 */ /* 0x000fe40000004100 */
[----:B------:R-:W-:Y:S01]  /*10ca0*/  FFMA.FTZ R31, R84, R31, 1.1641532182693481445e-10 ;  /* 0x2f000000541f7423 */ /* 0x000fe2000001001f */
[----:B------:R-:W-:-:S04]  /*10cb0*/  FMUL.FTZ R30, R30, UR12 ;  /* 0x0000000c1e1e7c20 */ /* 0x000fc80008410000 */
[----:B------:R-:W-:-:S04]  /*10cc0*/  FSETP.GTU.FTZ.AND P2, PT, R31, UR10, PT ;  /* 0x0000000a1f007c0b */ /* 0x000fc8000bf5c000 */
[----:B0-----:R-:W-:Y:S02]  /*10cd0*/  FSEL R133, R30, RZ, !P2 ;  /* 0x000000ff1e857208 */ /* 0x001fe40005000000 */
[----:B------:R-:W-:-:S03]  /*10ce0*/  SEL R31, RZ, 0x1, P2 ;  /* 0x00000001ff1f7807 */ /* 0x000fc60001000000 */
[----:B------:R-:W-:Y:S01]  /*10cf0*/  FFMA.FTZ R30, R133, R117, R10 ;  /* 0x00000075851e7223 */ /* 0x000fe2000001000a */
[----:B------:R-:W-:-:S07]  /*10d00*/  PRMT R96, R31, 0x7610, R96 ;  /* 0x000076101f607816 */ /* 0x000fce0000000060 */
.L_x_29636:
        /* <DEDUP_REMOVED lines=16> */
.L_x_29645:
        /* <DEDUP_REMOVED lines=13> */
.L_x_29647:
[----:B------:R-:W-:Y:S05]  /*10ee0*/  BSYNC.RECONVERGENT B2 ;  /* 0x0000000000027941 */ /* 0x000fea0003800200 */
.L_x_29646:
        /* <DEDUP_REMOVED lines=61> */
.L_x_29644:
[----:B------:R-:W-:Y:S05]  /*112c0*/  BSYNC.RECONVERGENT B1 ;  /* 0x0000000000017941 */ /* 0x000fea0003800200 */
.L_x_29643:
        /* <DEDUP_REMOVED lines=12> */
.L_x_29623:
[----:B--2---:R-:W-:Y:S01]  /*11390*/  HFMA2 R28, -RZ, RZ, 0, 0 ;  /* 0x00000000ff1c7431 */ /* 0x004fe200000001ff */
[----:B------:R-:W-:Y:S01]  /*113a0*/  MOV R30, R84 ;  /* 0x00000054001e7202 */ /* 0x000fe20000000f00 */
[----:B-1----:R-:W-:Y:S01]  /*113b0*/  IMAD.MOV.U32 R114, RZ, RZ, R94 ;  /* 0x000000ffff727224 */ /* 0x002fe200078e005e */
        /* <DEDUP_REMOVED lines=17> */
.L_x_29651:
        /* <DEDUP_REMOVED lines=13> */
.L_x_29653:
[----:B------:R-:W-:Y:S05]  /*115a0*/  BSYNC.RECONVERGENT B2 ;  /* 0x0000000000027941 */ /* 0x000fea0003800200 */
.L_x_29652:
        /* <DEDUP_REMOVED lines=61> */
.L_x_29650:
[----:B------:R-:W-:Y:S05]  /*11980*/  BSYNC.RECONVERGENT B1 ;  /* 0x0000000000017941 */ /* 0x000fea0003800200 */
.L_x_29649:
        /* <DEDUP_REMOVED lines=11> */
.L_x_29648:
        /* <DEDUP_REMOVED lines=16> */
.L_x_29657:
        /* <DEDUP_REMOVED lines=13> */
.L_x_29659:
[----:B------:R-:W-:Y:S05]  /*11c10*/  BSYNC.RECONVERGENT B2 ;  /* 0x0000000000027941 */ /* 0x000fea0003800200 */
.L_x_29658:
        /* <DEDUP_REMOVED lines=61> */
.L_x_29656:
[----:B------:R-:W-:Y:S05]  /*11ff0*/  BSYNC.RECONVERGENT B1 ;  /* 0x0000000000017941 */ /* 0x000fea0003800200 */
.L_x_29655:
        /* <DEDUP_REMOVED lines=11> */
.L_x_29654:
        /* <DEDUP_REMOVED lines=16> */
.L_x_29663:
        /* <DEDUP_REMOVED lines=13> */
.L_x_29665:
[----:B------:R-:W-:Y:S05]  /*12280*/  BSYNC.RECONVERGENT B2 ;  /* 0x0000000000027941 */ /* 0x000fea0003800200 */
.L_x_29664:
        /* <DEDUP_REMOVED lines=61> */
.L_x_29662:
[----:B------:R-:W-:Y:S05]  /*12660*/  BSYNC.RECONVERGENT B1 ;  /* 0x0000000000017941 */ /* 0x000fea0003800200 */
.L_x_29661:
        /* <DEDUP_REMOVED lines=11> */
.L_x_29660:
        /* <DEDUP_REMOVED lines=16> */
.L_x_29668:
        /* <DEDUP_REMOVED lines=13> */
.L_x_29670:
[----:B------:R-:W-:Y:S05]  /*128f0*/  BSYNC.RECONVERGENT B2 ;  /* 0x0000000000027941 */ /* 0x000fea0003800200 */
.L_x_29669:
        /* <DEDUP_REMOVED lines=61> */
.L_x_29667:
[----:B------:R-:W-:Y:S05]  /*12cd0*/  BSYNC.RECONVERGENT B1 ;  /* 0x0000000000017941 */ /* 0x000fea0003800200 */
.L_x_29666:
        /* <DEDUP_REMOVED lines=11> */
.L_x_29642:
        /* <DEDUP_REMOVED lines=16> */
.L_x_29671:
[----:B------:R-:W-:Y:S01]  /*12e90*/  VIADD R113, R113, 0x80 ;  /* 0x0000008071717836 */ /* 0x000fe20000000000 */
[----:B------:R-:W-:-:S07]  /*12ea0*/  IADD3 R53, PT, PT, R53, 0x80, RZ ;  /* 0x0000008035357810 */ /* 0x000fce0007ffe0ff */
.L_x_29622:
[----:B------:R-:W-:Y:S05]  /*12eb0*/  BSYNC.RECONVERGENT B0 ;  /* 0x0000000000007941 */ /* 0x000fea0003800200 */
.L_x_29621:
        /* <DEDUP_REMOVED lines=34> */
.L_x_29678:
        /* <DEDUP_REMOVED lines=13> */
.L_x_29680:
[----:B------:R-:W-:Y:S05]  /*131b0*/  BSYNC.RECONVERGENT B2 ;  /* 0x0000000000027941 */ /* 0x000fea0003800200 */
.L_x_29679:
        /* <DEDUP_REMOVED lines=61> */
.L_x_29677:
[----:B------:R-:W-:Y:S05]  /*13590*/  BSYNC.RECONVERGENT B1 ;  /* 0x0000000000017941 */ /* 0x000fea0003800200 */
.L_x_29676:
        /* <DEDUP_REMOVED lines=11> */
.L_x_29675:
        /* <DEDUP_REMOVED lines=16> */
.L_x_29684:
        /* <DEDUP_REMOVED lines=13> */
.L_x_29686:
[----:B------:R-:W-:Y:S05]  /*13820*/  BSYNC.RECONVERGENT B2 ;  /* 0x0000000000027941 */ /* 0x000fea0003800200 */
.L_x_29685:
        /* <DEDUP_REMOVED lines=61> */
.L_x_29683:
[----:B------:R-:W-:Y:S05]  /*13c00*/  BSYNC.RECONVERGENT B1 ;  /* 0x0000000000017941 */ /* 0x000fea0003800200 */
.L_x_29682:
        /* <DEDUP_REMOVED lines=11> */
.L_x_29681:
        /* <DEDUP_REMOVED lines=16> */
.L_x_29690:
        /* <DEDUP_REMOVED lines=13> */
.L_x_29692:
[----:B------:R-:W-:Y:S05]  /*13e90*/  BSYNC.RECONVERGENT B2 ;  /* 0x0000000000027941 */ /* 0x000fea0003800200 */
.L_x_29691:
        /* <DEDUP_REMOVED lines=61> */
.L_x_29689:
[----:B------:R-:W-:Y:S05]  /*14270*/  BSYNC.RECONVERGENT B1 ;  /* 0x0000000000017941 */ /* 0x000fea0003800200 */
.L_x_29688:
[----:B------:R-:W-:Y:S01]  /*14280*/  I2FP.F32.U32 R84, R34 ;  /* 0x0000002200547245 */ /* 0x000fe20000201000 */
[----:B------:R-:W-:Y:S02]  /*14290*/  HFMA2 R35, -RZ, RZ, 0.1171875, 0 ;  /* 0x2f800000ff237431 */ /* 0x000fe400000001ff */
        /* <DEDUP_REMOVED lines=9> */
.L_x_29687:
        /* <DEDUP_REMOVED lines=16> */
.L_x_29696:
        /* <DEDUP_REMOVED lines=13> */
.L_x_29698:
[----:B------:R-:W-:Y:S05]  /*14500*/  BSYNC.RECONVERGENT B2 ;  /* 0x0000000000027941 */ /* 0x000fea0003800200 */
.L_x_29697:
        /* <DEDUP_REMOVED lines=61> */
.L_x_29695:
[----:B------:R-:W-:Y:S05]  /*148e0*/  BSYNC.RECONVERGENT B1 ;  /* 0x0000000000017941 */ /* 0x000fea0003800200 */
.L_x_29694:
        /* <DEDUP_REMOVED lines=10> */
[----:B------:R-:W-:Y:S01]  /*14990*/  PRMT R97, R94, 0x7610, R97 ;  /* 0x000076105e617816 */ /* 0x000fe20000000061 */
[----:B------:R-:W-:Y:S06]  /*149a0*/  BRA `(.L_x_29693) ;  /* 0x0000001800807947 */ /* 0x000fec0003800000 */
.L_x_29674:
        /* <DEDUP_REMOVED lines=20> */
.L_x_29702:
        /* <DEDUP_REMOVED lines=13> */
.L_x_29704:
[----:B------:R-:W-:Y:S05]  /*14bc0*/  BSYNC.RECONVERGENT B2 ;  /* 0x0000000000027941 */ /* 0x000fea0003800200 */
.L_x_29703:
        /* <DEDUP_REMOVED lines=61> */
.L_x_29701:
[----:B------:R-:W-:Y:S05]  /*14fa0*/  BSYNC.RECONVERGENT B1 ;  /* 0x0000000000017941 */ /* 0x000fea0003800200 */
.L_x_29700:
[----:B------:R-:W-:Y:S01]  /*14fb0*/  I2FP.F32.U32 R84, R32 ;  /* 0x0000002000547245 */ /* 0x000fe20000201000 */
[----:B------:R-:W-:Y:S02]  /*14fc0*/  HFMA2 R33, -RZ, RZ, 0.1171875, 0 ;  /* 0x2f800000ff217431 */ /* 0x000fe400000001ff */
[----:B-----5:R-:W-:-:S03]  /*14fd0*/  FMUL.FTZ R32, R4, UR13 ;  /* 0x0000000d04207c20 */ /* 0x020fc60008410000 */
[----:B------:R-:W-:Y:S01]  /*14fe0*/  FFMA.FTZ R33, R84, R33, 1.1641532182693481445e-10 ;  /* 0x2f00000054217423 */ /* 0x000fe20000010021 */
[----:B------:R-:W-:-:S04]  /*14ff0*/  FMUL.FTZ R32, R32, UR12 ;  /* 0x0000000c20207c20 */ /* 0x000fc80008410000 */
[----:B------:R-:W-:-:S04]  /*15000*/  FSETP.GTU.FTZ.AND P1, PT, R33, UR10, PT ;  /* 0x0000000a21007c0b */ /* 0x000fc8000bf3c000 */
[----:B------:R-:W-:Y:S01]  /*15010*/  FSEL R35, R32, RZ, !P1 ;  /* 0x000000ff20237208 */ /* 0x000fe20004800000 */
[----:B------:R-:W-:Y:S01]  /*15020*/  HADD2.F32 R32, -RZ, R99.H0_H0 ;  /* 0x20000063ff207230 */ /* 0x000fe20000004100 */
[----:B------:R-:W-:-:S04]  /*15030*/  SEL R33, RZ, 0x1, P1 ;  /* 0x00000001ff217807 */ /* 0x000fc80000800000 */
[----:B------:R-:W-:Y:S01]  /*15040*/  FMUL.FTZ R32, R32, R35 ;  /* 0x0000002320207220 */ /* 0x000fe20000410000 */
[----:B------:R-:W-:-:S07]  /*15050*/  PRMT R93, R33, 0x7610, R93 ;  /* 0x00007610215d7816 */ /* 0x000fce000000005d */
.L_x_29699:
        /* <DEDUP_REMOVED lines=16> */
.L_x_29708:
        /* <DEDUP_REMOVED lines=13> */
.L_x_29710:
[----:B------:R-:W-:Y:S05]  /*15230*/  BSYNC.RECONVERGENT B2 ;  /* 0x0000000000027941 */ /* 0x000fea0003800200 */
.L_x_29709:
        /* <DEDUP_REMOVED lines=61> */
.L_x_29707:
[----:B------:R-:W-:Y:S05]  /*15610*/  BSYNC.RECONVERGENT B1 ;  /* 0x0000000000017941 */ /* 0x000fea0003800200 */
.L_x_29706:
        /* <DEDUP_REMOVED lines=11> */
.L_x_29705:
        /* <DEDUP_REMOVED lines=16> */
.L_x_29714:
        /* <DEDUP_REMOVED lines=13> */
.L_x_29716:
[----:B------:R-:W-:Y:S05]  /*158a0*/  BSYNC.RECONVERGENT B2 ;  /* 0x0000000000027941 */ /* 0x000fea0003800200 */
.L_x_29715:
        /* <DEDUP_REMOVED lines=61> */
.L_x_29713:
[----:B------:R-:W-:Y:S05]  /*15c80*/  BSYNC.RECONVERGENT B1 ;  /* 0x0000000000017941 */ /* 0x000fea0003800200 */
.L_x_29712:
[----:B------:R-:W-:Y:S01]  /*15c90*/  I2FP.F32.U32 R84, R34 ;  /* 0x0000002200547245 */ /* 0x000fe20000201000 */
[----:B------:R-:W-:Y:S02]  /*15ca0*/  HFMA2 R35, -RZ, RZ, 0.1171875, 0 ;  /* 0x2f800000ff237431 */ /* 0x000fe400000001ff */
[----:B-----5:R-:W-:-:S03]  /*15cb0*/  FMUL.FTZ R34, R6, UR13 ;  /* 0x0000000d06227c20 */ /* 0x020fc60008410000 */
[----:B------:R-:W-:Y:S01]  /*15cc0*/  FFMA.FTZ R35, R84, R35, 1.1641532182693481445e-10 ;  /* 0x2f00000054237423 */ /* 0x000fe20000010023 */
[----:B------:R-:W-:-:S04]  /*15cd0*/  FMUL.FTZ R34, R34, UR12 ;  /* 0x0000000c22227c20 */ /* 0x000fc80008410000 */
[----:B------:R-:W-:-:S04]  /*15ce0*/  FSETP.GTU.FTZ.AND P1, PT, R35, UR10, PT ;  /* 0x0000000a23007c0b */ /* 0x000fc8000bf3c000 */
[----:B------:R-:W-:Y:S01]  /*15cf0*/  FSEL R117, R34, RZ, !P1 ;  /* 0x000000ff22757208 */ /* 0x000fe20004800000 */
[----:B------:R-:W-:Y:S01]  /*15d00*/  HADD2.F32 R34, -RZ, R98.H1_H1 ;  /* 0x30000062ff227230 */ /* 0x000fe20000004100 */
[----:B------:R-:W-:-:S04]  /*15d10*/  SEL R35, RZ, 0x1, P1 ;  /* 0x00000001ff237807 */ /* 0x000fc80000800000 */
[----:B------:R-:W-:Y:S01]  /*15d20*/  FMUL.FTZ R34, R34, R117 ;  /* 0x0000007522227220 */ /* 0x000fe20000410000 */
[----:B------:R-:W-:-:S07]  /*15d30*/  PRMT R96, R35, 0x7610, R96 ;  /* 0x0000761023607816 */ /* 0x000fce0000000060 */
.L_x_29711:
        /* <DEDUP_REMOVED lines=16> */
.L_x_29719:
        /* <DEDUP_REMOVED lines=13> */
.L_x_29721:
[----:B------:R-:W-:Y:S05]  /*15f10*/  BSYNC.RECONVERGENT B2 ;  /* 0x0000000000027941 */ /* 0x000fea0003800200 */
.L_x_29720:
        /* <DEDUP_REMOVED lines=61> */
.L_x_29718:
[----:B------:R-:W-:Y:S05]  /*162f0*/  BSYNC.RECONVERGENT B1 ;  /* 0x0000000000017941 */ /* 0x000fea0003800200 */
.L_x_29717:
        /* <DEDUP_REMOVED lines=11> */
.L_x_29693:
        /* <DEDUP_REMOVED lines=16> */
.L_x_29722:
[----:B------:R-:W-:Y:S01]  /*164b0*/  IADD3 R113, PT, PT, R113, 0x80, RZ ;  /* 0x0000008071717810 */ /* 0x000fe20007ffe0ff */
[----:B------:R-:W-:-:S07]  /*164c0*/  VIADD R53, R53, 0x80 ;  /* 0x0000008035357836 */ /* 0x000fce0000000000 */
.L_x_29673:
[----:B------:R-:W-:Y:S05]  /*164d0*/  BSYNC.RECONVERGENT B0 ;  /* 0x0000000000007941 */ /* 0x000fea0003800200 */
.L_x_29672:
        /* <DEDUP_REMOVED lines=34> */
.L_x_29729:
        /* <DEDUP_REMOVED lines=13> */
.L_x_29731:
[----:B------:R-:W-:Y:S05]  /*167d0*/  BSYNC.RECONVERGENT B2 ;  /* 0x0000000000027941 */ /* 0x000fea0003800200 */
.L_x_29730:
        /* <DEDUP_REMOVED lines=61> */
.L_x_29728:
[----:B------:R-:W-:Y:S05]  /*16bb0*/  BSYNC.RECONVERGENT B1 ;  /* 0x0000000000017941 */ /* 0x000fea0003800200 */
.L_x_29727:
        /* <DEDUP_REMOVED lines=11> */
.L_x_29726:
        /* <DEDUP_REMOVED lines=16> */
.L_x_29735:
        /* <DEDUP_REMOVED lines=13> */
.L_x_29737:
[----:B------:R-:W-:Y:S05]  /*16e40*/  BSYNC.RECONVERGENT B2 ;  /* 0x0000000000027941 */ /* 0x000fea0003800200 */
.L_x_29736:
        /* <DEDUP_REMOVED lines=61> */
.L_x_29734:
[----:B------:R-:W-:Y:S05]  /*17220*/  BSYNC.RECONVERGENT B1 ;  /* 0x0000000000017941 */ /* 0x000fea0003800200 */
.L_x_29733:
        /* <DEDUP_REMOVED lines=11> */
.L_x_29732:
        /* <DEDUP_REMOVED lines=16> */
.L_x_29741:
        /* <DEDUP_REMOVED lines=13> */
.L_x_29743:
[----:B------:R-:W-:Y:S05]  /*174b0*/  BSYNC.RECONVERGENT B2 ;  /* 0x0000000000027941 */ /* 0x000fea0003800200 */
.L_x_29742:
        /* <DEDUP_REMOVED lines=61> */
.L_x_29740:
[----:B------:R-:W-:Y:S05]  /*17890*/  BSYNC.RECONVERGENT B1 ;  /* 0x0000000000017941 */ /* 0x000fea0003800200 */
.L_x_29739:
        /* <DEDUP_REMOVED lines=11> */
.L_x_29738:
        /* <DEDUP_REMOVED lines=16> */
.L_x_29747:
        /* <DEDUP_REMOVED lines=13> */
.L_x_29749:
[----:B------:R-:W-:Y:S05]  /*17b20*/  BSYNC.RECONVERGENT B2 ;  /* 0x0000000000027941 */ /* 0x000fea0003800200 */
.L_x_29748:
        /* <DEDUP_REMOVED lines=61> */
.L_x_29746:
[----:B------:R-:W-:Y:S05]  /*17f00*/  BSYNC.RECONVERGENT B1 ;  /* 0x0000000000017941 */ /* 0x000fea0003800200 */
.L_x_29745:
[----:B------:R-:W-:Y:S01]  /*17f10*/  I2FP.F32.U32 R117, R39 ;  /* 0x0000002700757245 */ /* 0x000fe20000201000 */
[----:B------:R-:W-:Y:S02]  /*17f20*/  IMAD.MOV.U32 R94, RZ, RZ, 0x2f800000 ;  /* 0x2f800000ff5e7424 */ /* 0x000fe400078e00ff */
[----:B------:R-:W-:Y:S01]  /*17f30*/  FMUL.FTZ R39, R7, UR13 ;  /* 0x0000000d07277c20 */ /* 0x000fe20008410000 */
[----:B0-----:R-:W-:Y:S02]  /*17f40*/  HADD2.F32 R132, -RZ, R109.H1_H1 ;  /* 0x3000006dff847230 */ /* 0x001fe40000004100 */
        /* <DEDUP_REMOVED lines=8> */
.L_x_29725:
        /* <DEDUP_REMOVED lines=20> */
.L_x_29753:
        /* <DEDUP_REMOVED lines=13> */
.L_x_29755:
[----:B------:R-:W-:Y:S05]  /*181e0*/  BSYNC.RECONVERGENT B2 ;  /* 0x0000000000027941 */ /* 0x000fea0003800200 */
.L_x_29754:
        /* <DEDUP_REMOVED lines=61> */
.L_x_29752:
[----:B------:R-:W-:Y:S05]  /*185c0*/  BSYNC.RECONVERGENT B1 ;  /* 0x0000000000017941 */ /* 0x000fea0003800200 */
.L_x_29751:
[----:B------:R-:W-:Y:S01]  /*185d0*/  I2FP.F32.U32 R84, R36 ;  /* 0x0000002400547245 */ /* 0x000fe20000201000 */
[----:B------:R-:W-:Y:S02]  /*185e0*/  IMAD.MOV.U32 R37, RZ, RZ, 0x2f800000 ;  /* 0x2f800000ff257424 */ /* 0x000fe400078e00ff */
[----:B-----5:R-:W-:Y:S02]  /*185f0*/  FMUL.FTZ R36, R4, UR13 ;  /* 0x0000000d04247c20 */ /* 0x020fe40008410000 */
[----:B------:R-:W-:Y:S02]  /*18600*/  FFMA.FTZ R37, R84, R37, 1.1641532182693481445e-10 ;  /* 0x2f00000054257423 */ /* 0x000fe40000010025 */
[----:B------:R-:W-:-:S03]  /*18610*/  FMUL.FTZ R36, R36, UR12 ;  /* 0x0000000c24247c20 */ /* 0x000fc60008410000 */
[----:B------:R-:W-:-:S04]  /*18620*/  FSETP.GTU.FTZ.AND P1, PT, R37, UR10, PT ;  /* 0x0000000a25007c0b */ /* 0x000fc8000bf3c000 */
[----:B------:R-:W-:Y:S01]  /*18630*/  FSEL R39, R36, RZ, !P1 ;  /* 0x000000ff24277208 */ /* 0x000fe20004800000 */
[----:B------:R-:W-:Y:S01]  /*18640*/  HADD2.F32 R36, -RZ, R96.H1_H1 ;  /* 0x30000060ff247230 */ /* 0x000fe20000004100 */
[----:B------:R-:W-:-:S04]  /*18650*/  SEL R37, RZ, 0x1, P1 ;  /* 0x00000001ff257807 */ /* 0x000fc80000800000 */
[----:B------:R-:W-:Y:S01]  /*18660*/  FMUL.FTZ R36, R36, R39 ;  /* 0x0000002724247220 */ /* 0x000fe20000410000 */
[----:B------:R-:W-:-:S07]  /*18670*/  PRMT R93, R37, 0x7610, R93 ;  /* 0x00007610255d7816 */ /* 0x000fce000000005d */
.L_x_29750:
        /* <DEDUP_REMOVED lines=16> */
.L_x_29759:
        /* <DEDUP_REMOVED lines=13> */
.L_x_29761:
[----:B------:R-:W-:Y:S05]  /*18850*/  BSYNC.RECONVERGENT B2 ;  /* 0x0000000000027941 */ /* 0x000fea0003800200 */
.L_x_29760:
        /* <DEDUP_REMOVED lines=61> */
.L_x_29758:
[----:B------:R-:W-:Y:S05]  /*18c30*/  BSYNC.RECONVERGENT B1 ;  /* 0x0000000000017941 */ /* 0x000fea0003800200 */
.L_x_29757:
        /* <DEDUP_REMOVED lines=11> */
.L_x_29756:
        /* <DEDUP_REMOVED lines=16> */
.L_x_29765:
        /* <DEDUP_REMOVED lines=13> */
.L_x_29767:
[----:B------:R-:W-:Y:S05]  /*18ec0*/  BSYNC.RECONVERGENT B2 ;  /* 0x0000000000027941 */ /* 0x000fea0003800200 */
.L_x_29766:
        /* <DEDUP_REMOVED lines=61> */
.L_x_29764:
[----:B------:R-:W-:Y:S05]  /*192a0*/  BSYNC.RECONVERGENT B1 ;  /* 0x0000000000017941 */ /* 0x000fea0003800200 */
.L_x_29763:
        /* <DEDUP_REMOVED lines=11> */
.L_x_29762:
        /* <DEDUP_REMOVED lines=16> */
.L_x_29770:
        /* <DEDUP_REMOVED lines=13> */
.L_x_29772:
[----:B------:R-:W-:Y:S05]  /*19530*/  BSYNC.RECONVERGENT B2 ;  /* 0x0000000000027941 */ /* 0x000fea0003800200 */
.L_x_29771:
        /* <DEDUP_REMOVED lines=61> */
.L_x_29769:
[----:B------:R-:W-:Y:S05]  /*19910*/  BSYNC.RECONVERGENT B1 ;  /* 0x0000000000017941 */ /* 0x000fea0003800200 */
.L_x_29768:
[----:B------:R-:W-:Y:S01]  /*19920*/  I2FP.F32.U32 R117, R39 ;  /* 0x0000002700757245 */ /* 0x000fe20000201000 */
[----:B------:R-:W-:Y:S02]  /*19930*/  IMAD.MOV.U32 R94, RZ, RZ, 0x2f800000 ;  /* 0x2f800000ff5e7424 */ /* 0x000fe400078e00ff */
[----:B-----5:R-:W-:Y:S02]  /*19940*/  FMUL.FTZ R39, R7, UR13 ;  /* 0x0000000d07277c20 */ /* 0x020fe40008410000 */
[----:B------:R-:W-:Y:S02]  /*19950*/  FFMA.FTZ R94, R117, R94, 1.1641532182693481445e-10 ;  /* 0x2f000000755e7423 */ /* 0x000fe4000001005e */
[----:B------:R-:W-:-:S03]  /*19960*/  FMUL.FTZ R39, R39, UR12 ;  /* 0x0000000c27277c20 */ /* 0x000fc60008410000 */
[----:B------:R-:W-:-:S04]  /*19970*/  FSETP.GTU.FTZ.AND P1, PT, R94, UR10, PT ;  /* 0x0000000a5e007c0b */ /* 0x000fc8000bf3c000 */
[----:B0-----:R-:W-:Y:S01]  /*19980*/  FSEL R132, R39, RZ, !P1 ;  /* 0x000000ff27847208 */ /* 0x001fe20004800000 */
[----:B------:R-:W-:Y:S01]  /*19990*/  HADD2.F32 R39, -RZ, R109.H1_H1 ;  /* 0x3000006dff277230 */ /* 0x000fe20000004100 */
[----:B------:R-:W-:-:S04]  /*199a0*/  SEL R94, RZ, 0x1, P1 ;  /* 0x00000001ff5e7807 */ /* 0x000fc80000800000 */
[----:B------:R-:W-:Y:S01]  /*199b0*/  FMUL.FTZ R39, R39, R132 ;  /* 0x0000008427277220 */ /* 0x000fe20000410000 */
[----:B------:R-:W-:-:S07]  /*199c0*/  PRMT R97, R94, 0x7610, R97 ;  /* 0x000076105e617816 */ /* 0x000fce0000000061 */
.L_x_29744:
        /* <DEDUP_REMOVED lines=16> */
.L_x_29773:
[----:B------:R-:W-:Y:S01]  /*19ad0*/  VIADD R113, R113, 0x80 ;  /* 0x0000008071717836 */ /* 0x000fe20000000000 */
[----:B------:R-:W-:-:S07]  /*19ae0*/  IADD3 R53, PT, PT, R53, 0x80, RZ ;  /* 0x0000008035357810 */ /* 0x000fce0007ffe0ff */
.L_x_29724:
[----:B------:R-:W-:Y:S05]  /*19af0*/  BSYNC.RECONVERGENT B0 ;  /* 0x0000000000007941 */ /* 0x000fea0003800200 */
.L_x_29723:
        /* <DEDUP_REMOVED lines=34> */
.L_x_29780:
        /* <DEDUP_REMOVED lines=13> */
.L_x_29782:
[----:B------:R-:W-:Y:S05]  /*19df0*/  BSYNC.RECONVERGENT B2 ;  /* 0x0000000000027941 */ /* 0x000fea0003800200 */
.L_x_29781:
        /* <DEDUP_REMOVED lines=61> */
.L_x_29779:
[----:B------:R-:W-:Y:S05]  /*1a1d0*/  BSYNC.RECONVERGENT B1 ;  /* 0x0000000000017941 */ /* 0x000fea0003800200 */
.L_x_29778:
[----:B------:R-:W-:Y:S01]  /*1a1e0*/  I2FP.F32.U32 R84, R40 ;  /* 0x0000002800547245 */ /* 0x000fe20000201000 */
[----:B------:R-:W-:Y:S02]  /*1a1f0*/  HFMA2 R41, -RZ, RZ, 0.1171875, 0 ;  /* 0x2f800000ff297431 */ /* 0x000fe400000001ff */
[----:B------:R-:W-:Y:S01]  /*1a200*/  FMUL.FTZ R40, R4, UR13 ;  /* 0x0000000d04287c20 */ /* 0x000fe20008410000 */
[----:B------:R-:W-:Y:S02]  /*1a210*/  HADD2.F32 R43, -RZ, R110.H0_H0 ;  /* 0x2000006eff2b7230 */ /* 0x000fe40000004100 */
[----:B------:R-:W-:Y:S01]  /*1a220*/  FFMA.FTZ R41, R84, R41, 1.1641532182693481445e-10 ;  /* 0x2f00000054297423 */ /* 0x000fe20000010029 */
[----:B------:R-:W-:-:S04]  /*1a230*/  FMUL.FTZ R40, R40, UR12 ;  /* 0x0000000c28287c20 */ /* 0x000fc80008410000 */
[----:B------:R-:W-:-:S04]  /*1a240*/  FSETP.GTU.FTZ.AND P2, PT, R41, UR10, PT ;  /* 0x0000000a29007c0b */ /* 0x000fc8000bf5c000 */
[----:B0-----:R-:W-:Y:S02]  /*1a250*/  FSEL R133, R40, RZ, !P2 ;  /* 0x000000ff28857208 */ /* 0x001fe40005000000 */
[----:B------:R-:W-:-:S03]  /*1a260*/  SEL R41, RZ, 0x1, P2 ;  /* 0x00000001ff297807 */ /* 0x000fc60001000000 */
[----:B------:R-:W-:Y:S01]  /*1a270*/  FFMA.FTZ R40, R133, R43, R8 ;  /* 0x0000002b85287223 */ /* 0x000fe20000010008 */
[----:B------:R-:W-:-:S07]  /*1a280*/  PRMT R93, R41, 0x7610, R93 ;  /* 0x00007610295d7816 */ /* 0x000fce000000005d */
.L_x_29777:
        /* <DEDUP_REMOVED lines=16> */
.L_x_29786:
        /* <DEDUP_REMOVED lines=13> */
.L_x_29788:
[----:B------:R-:W-:Y:S05]  /*1a460*/  BSYNC.RECONVERGENT B2 ;  /* 0x0000000000027941 */ /* 0x000fea0003800200 */
.L_x_29787:
        /* <DEDUP_REMOVED lines=61> */
.L_x_29785:
[----:B------:R-:W-:Y:S05]  /*1a840*/  BSYNC.RECONVERGENT B1 ;  /* 0x0000000000017941 */ /* 0x000fea0003800200 */
.L_x_29784:
[----:B0-----:R-:W-:Y:S01]  /*1a850*/  I2FP.F32.U32 R133, R41 ;  /* 0x0000002900857245 */ /* 0x001fe20000201000 */
        /* <DEDUP_REMOVED lines=10> */
.L_x_29783:
        /* <DEDUP_REMOVED lines=16> */
.L_x_29792:
        /* <DEDUP_REMOVED lines=13> */
.L_x_29794:
[----:B------:R-:W-:Y:S05]  /*1aad0*/  BSYNC.RECONVERGENT B2 ;  /* 0x0000000000027941 */ /* 0x000fea0003800200 */
.L_x_29793:
        /* <DEDUP_REMOVED lines=61> */
.L_x_29791:
[----:B------:R-:W-:Y:S05]  /*1aeb0*/  BSYNC.RECONVERGENT B1 ;  /* 0x0000000000017941 */ /* 0x000fea0003800200 */
.L_x_29790:
[----:B------:R-:W-:Y:S01]  /*1aec0*/  I2FP.F32.U32 R84, R42 ;  /* 0x0000002a00547245 */ /* 0x000fe20000201000 */
[----:B------:R-:W-:Y:S02]  /*1aed0*/  HFMA2 R43, -RZ, RZ, 0.1171875, 0 ;  /* 0x2f800000ff2b7431 */ /* 0x000fe400000001ff */
        /* <DEDUP_REMOVED lines=8> */
[----:B------:R-:W-:-:S07]  /*1af60*/  PRMT R96, R43, 0x7610, R96 ;  /* 0x000076102b607816 */ /* 0x000fce0000000060 */
.L_x_29789:
        /* <DEDUP_REMOVED lines=16> */
.L_x_29798:
        /* <DEDUP_REMOVED lines=13> */
.L_x_29800:
[----:B------:R-:W-:Y:S05]  /*1b140*/  BSYNC.RECONVERGENT B2 ;  /* 0x0000000000027941 */ /* 0x000fea0003800200 */
.L_x_29799:
        /* <DEDUP_REMOVED lines=61> */
.L_x_29797:
[----:B------:R-:W-:Y:S05]  /*1b520*/  BSYNC.RECONVERGENT B1 ;  /* 0x0000000000017941 */ /* 0x000fea0003800200 */
.L_x_29796:
[----:B0-----:R-:W-:Y:S01]  /*1b530*/  I2FP.F32.U32 R133, R43 ;  /* 0x0000002b00857245 */ /* 0x001fe20000201000 */
        /* <DEDUP_REMOVED lines=11> */
.L_x_29776:
        /* <DEDUP_REMOVED lines=20> */
.L_x_29804:
        /* <DEDUP_REMOVED lines=13> */
.L_x_29806:
[----:B------:R-:W-:Y:S05]  /*1b800*/  BSYNC.RECONVERGENT B2 ;  /* 0x0000000000027941 */ /* 0x000fea0003800200 */
.L_x_29805:
        /* <DEDUP_REMOVED lines=61> */
.L_x_29803:
[----:B------:R-:W-:Y:S05]  /*1bbe0*/  BSYNC.RECONVERGENT B1 ;  /* 0x0000000000017941 */ /* 0x000fea0003800200 */
.L_x_29802:
        /* <DEDUP_REMOVED lines=11> */
.L_x_29801:
        /* <DEDUP_REMOVED lines=16> */
.L_x_29810:
        /* <DEDUP_REMOVED lines=13> */
.L_x_29812:
[----:B------:R-:W-:Y:S05]  /*1be70*/  BSYNC.RECONVERGENT B2 ;  /* 0x0000000000027941 */ /* 0x000fea0003800200 */
.L_x_29811:
        /* <DEDUP_REMOVED lines=61> */
.L_x_29809:
[----:B------:R-:W-:Y:S05]  /*1c250*/  BSYNC.RECONVERGENT B1 ;  /* 0x0000000000017941 */ /* 0x000fea0003800200 */
.L_x_29808:
[----:B0-----:R-:W-:Y:S01]  /*1c260*/  I2FP.F32.U32 R133, R41 ;  /* 0x0000002900857245 */ /* 0x001fe20000201000 */
        /* <DEDUP_REMOVED lines=10> */
.L_x_29807:
        /* <DEDUP_REMOVED lines=16> */
.L_x_29816:
        /* <DEDUP_REMOVED lines=13> */
.L_x_29818:
[----:B------:R-:W-:Y:S05]  /*1c4e0*/  BSYNC.RECONVERGENT B2 ;  /* 0x0000000000027941 */ /* 0x000fea0003800200 */
.L_x_29817:
        /* <DEDUP_REMOVED lines=61> */
.L_x_29815:
[----:B------:R-:W-:Y:S05]  /*1c8c0*/  BSYNC.RECONVERGENT B1 ;  /* 0x0000000000017941 */ /* 0x000fea0003800200 */
.L_x_29814:
[----:B------:R-:W-:Y:S01]  /*1c8d0*/  I2FP.F32.U32 R84, R42 ;  /* 0x0000002a00547245 */ /* 0x000fe20000201000 */
[----:B------:R-:W-:Y:S02]  /*1c8e0*/  HFMA2 R43, -RZ, RZ, 0.1171875, 0 ;  /* 0x2f800000ff2b7431 */ /* 0x000fe400000001ff */
[----:B-----5:R-:W-:-:S03]  /*1c8f0*/  FMUL.FTZ R42, R6, UR13 ;  /* 0x0000000d062a7c20 */ /* 0x020fc60008410000 */
[----:B------:R-:W-:Y:S01]  /*1c900*/  FFMA.FTZ R43, R84, R43, 1.1641532182693481445e-10 ;  /* 0x2f000000542b7423 */ /* 0x000fe2000001002b */
[----:B------:R-:W-:-:S04]  /*1c910*/  FMUL.FTZ R42, R42, UR12 ;  /* 0x0000000c2a2a7c20 */ /* 0x000fc80008410000 */
[----:B------:R-:W-:-:S04]  /*1c920*/  FSETP.GTU.FTZ.AND P1, PT, R43, UR10, PT ;  /* 0x0000000a2b007c0b */ /* 0x000fc8000bf3c000 */
[----:B0-----:R-:W-:Y:S01]  /*1c930*/  FSEL R133, R42, RZ, !P1 ;  /* 0x000000ff2a857208 */ /* 0x001fe20004800000 */
[----:B------:R-:W-:Y:S01]  /*1c940*/  HADD2.F32 R42, -RZ, R110.H1_H1 ;  /* 0x3000006eff2a7230 */ /* 0x000fe20000004100 */
[----:B------:R-:W-:-:S04]  /*1c950*/  SEL R43, RZ, 0x1, P1 ;  /* 0x00000001ff2b7807 */ /* 0x000fc80000800000 */
[----:B------:R-:W-:Y:S01]  /*1c960*/  FMUL.FTZ R42, R42, R133 ;  /* 0x000000852a2a7220 */ /* 0x000fe20000410000 */
[----:B------:R-:W-:-:S07]  /*1c970*/  PRMT R96, R43, 0x7610, R96 ;  /* 0x000076102b607816 */ /* 0x000fce0000000060 */
.L_x_29813:
        /* <DEDUP_REMOVED lines=16> */
.L_x_29821:
        /* <DEDUP_REMOVED lines=13> */
.L_x_29823:
[----:B------:R-:W-:Y:S05]  /*1cb50*/  BSYNC.RECONVERGENT B2 ;  /* 0x0000000000027941 */ /* 0x000fea0003800200 */
.L_x_29822:
        /* <DEDUP_REMOVED lines=61> */
.L_x_29820:
[----:B------:R-:W-:Y:S05]  /*1cf30*/  BSYNC.RECONVERGENT B1 ;  /* 0x0000000000017941 */ /* 0x000fea0003800200 */
.L_x_29819:
[----:B0-----:R-:W-:Y:S01]  /*1cf40*/  I2FP.F32.U32 R133, R43 ;  /* 0x0000002b00857245 */ /* 0x001fe20000201000 */
        /* <DEDUP_REMOVED lines=10> */
.L_x_29795:
[----:B0-----:R-:W0:Y:S01]  /*1cff0*/  LDC.64 R132, c[0x0][0x3a8] ;  /* 0x0000ea00ff847b82 */ /* 0x001e220000000a00 */
[----:B------:R-:W-:Y:S02]  /*1d000*/  IMAD.MOV.U32 R94, RZ, RZ, R114 ;  /* 0x000000ffff5e7224 */ /* 0x000fe400078e0072 */
[----:B0-----:R-:W-:-:S05]  /*1d010*/  IMAD.WIDE.U32 R132, R113, 0x10, R132 ;  /* 0x0000001071847825 */ /* 0x001fca00078e0084 */
[----:B------:R0:W-:Y:S01]  /*1d020*/  STG.E.128 desc[UR6][R132.64], R40 ;  /* 0x0000002884007986 */ /* 0x0001e2000c101d06 */
[----:B------:R-:W-:Y:S05]  /*1d030*/  @!P3 BRA `(.L_x_29824) ;  /* 0x00000000002cb947 */ /* 0x000fea0003800000 */
[----:B------:R-:W1:Y:S01]  /*1d040*/  LDC.64 R134, c[0x0][0x3b0] ;  /* 0x0000ec00ff867b82 */ /* 0x000e620000000a00 */
        /* <DEDUP_REMOVED lines=8> */
[----:B-1----:R-:W-:-:S05]  /*1d0d0*/  IMAD.WIDE.U32 R134, R53, 0x4, R134 ;  /* 0x0000000435867825 */ /* 0x002fca00078e0086 */
[----:B------:R1:W-:Y:S02]  /*1d0e0*/  STG.E desc[UR6][R134.64], R114 ;  /* 0x0000007286007986 */ /* 0x0003e4000c101906 */
.L_x_29824:
[----:B------:R-:W-:Y:S01]  /*1d0f0*/  IADD3 R113, PT, PT, R113, 0x80, RZ ;  /* 0x0000008071717810 */ /* 0x000fe20007ffe0ff */
[----:B------:R-:W-:-:S07]  /*1d100*/  VIADD R53, R53, 0x80 ;  /* 0x0000008035357836 */ /* 0x000fce0000000000 */
.L_x_29775:
[----:B------:R-:W-:Y:S05]  /*1d110*/  BSYNC.RECONVERGENT B0 ;  /* 0x0000000000007941 */ /* 0x000fea0003800200 */
.L_x_29774:
        /* <DEDUP_REMOVED lines=33> */
.L_x_29831:
        /* <DEDUP_REMOVED lines=13> */
.L_x_29833:
[----:B------:R-:W-:Y:S05]  /*1d400*/  BSYNC.RECONVERGENT B2 ;  /* 0x0000000000027941 */ /* 0x000fea0003800200 */
.L_x_29832:
        /* <DEDUP_REMOVED lines=61> */
.L_x_29830:
[----:B------:R-:W-:Y:S05]  /*1d7e0*/  BSYNC.RECONVERGENT B1 ;  /* 0x0000000000017941 */ /* 0x000fea0003800200 */
.L_x_29829:
[----:B------:R-:W-:Y:S01]  /*1d7f0*/  I2FP.F32.U32 R84, R44 ;  /* 0x0000002c00547245 */ /* 0x000fe20000201000 */
[----:B------:R-:W-:Y:S02]  /*1d800*/  IMAD.MOV.U32 R45, RZ, RZ, 0x2f800000 ;  /* 0x2f800000ff2d7424 */ /* 0x000fe400078e00ff */
        /* <DEDUP_REMOVED lines=9> */
.L_x_29828:
        /* <DEDUP_REMOVED lines=16> */
.L_x_29837:
        /* <DEDUP_REMOVED lines=13> */
.L_x_29839:
[----:B------:R-:W-:Y:S05]  /*1da70*/  BSYNC.RECONVERGENT B2 ;  /* 0x0000000000027941 */ /* 0x000fea0003800200 */
.L_x_29838:
        /* <DEDUP_REMOVED lines=61> */
.L_x_29836:
[----:B------:R-:W-:Y:S05]  /*1de50*/  BSYNC.RECONVERGENT B1 ;  /* 0x0000000000017941 */ /* 0x000fea0003800200 */
.L_x_29835:
[----:B0-----:R-:W-:Y:S01]  /*1de60*/  I2FP.F32.U32 R133, R45 ;  /* 0x0000002d00857245 */ /* 0x001fe20000201000 */
        /* <DEDUP_REMOVED lines=10> */
.L_x_29834:
        /* <DEDUP_REMOVED lines=16> */
.L_x_29843:
        /* <DEDUP_REMOVED lines=13> */
.L_x_29845:
[----:B------:R-:W-:Y:S05]  /*1e0e0*/  BSYNC.RECONVERGENT B2 ;  /* 0x0000000000027941 */ /* 0x000fea0003800200 */
.L_x_29844:
        /* <DEDUP_REMOVED lines=61> */
.L_x_29842:
[----:B------:R-:W-:Y:S05]  /*1e4c0*/  BSYNC.RECONVERGENT B1 ;  /* 0x0000000000017941 */ /* 0x000fea0003800200 */
.L_x_29841:
        /* <DEDUP_REMOVED lines=11> */
.L_x_29840:
        /* <DEDUP_REMOVED lines=16> */
.L_x_29849:
        /* <DEDUP_REMOVED lines=13> */
.L_x_29851:
[----:B------:R-:W-:Y:S05]  /*1e750*/  BSYNC.RECONVERGENT B2 ;  /* 0x0000000000027941 */ /* 0x000fea0003800200 */
.L_x_29850:
        /* <DEDUP_REMOVED lines=61> */
.L_x_29848:
[----:B------:R-:W-:Y:S05]  /*1eb30*/  BSYNC.RECONVERGENT B1 ;  /* 0x0000000000017941 */ /* 0x000fea0003800200 */
.L_x_29847:
[----:B0-----:R-:W-:Y:S01]  /*1eb40*/  I2FP.F32.U32 R133, R47 ;  /* 0x0000002f00857245 */ /* 0x001fe20000201000 */
        /* <DEDUP_REMOVED lines=11> */
.L_x_29827:
        /* <DEDUP_REMOVED lines=20> */
.L_x_29855:
        /* <DEDUP_REMOVED lines=13> */
.L_x_29857:
[----:B------:R-:W-:Y:S05]  /*1ee10*/  BSYNC.RECONVERGENT B2 ;  /* 0x0000000000027941 */ /* 0x000fea0003800200 */
.L_x_29856:
        /* <DEDUP_REMOVED lines=61> */
.L_x_29854:
[----:B------:R-:W-:Y:S05]  /*1f1f0*/  BSYNC.RECONVERGENT B1 ;  /* 0x0000000000017941 */ /* 0x000fea0003800200 */
.L_x_29853:
[----:B------:R-:W-:Y:S01]  /*1f200*/  I2FP.F32.U32 R84, R44 ;  /* 0x0000002c00547245 */ /* 0x000fe20000201000 */
[----:B------:R-:W-:Y:S02]  /*1f210*/  IMAD.MOV.U32 R45, RZ, RZ, 0x2f800000 ;  /* 0x2f800000ff2d7424 */ /* 0x000fe400078e00ff */
[----:B-----5:R-:W-:Y:S02]  /*1f220*/  FMUL.FTZ R44, R4, UR13 ;  /* 0x0000000d042c7c20 */ /* 0x020fe40008410000 */
[----:B------:R-:W-:Y:S02]  /*1f230*/  FFMA.FTZ R45, R84, R45, 1.1641532182693481445e-10 ;  /* 0x2f000000542d7423 */ /* 0x000fe4000001002d */
[----:B------:R-:W-:-:S03]  /*1f240*/  FMUL.FTZ R44, R44, UR12 ;  /* 0x0000000c2c2c7c20 */ /* 0x000fc60008410000 */
[----:B------:R-:W-:-:S04]  /*1f250*/  FSETP.GTU.FTZ.AND P2, PT, R45, UR10, PT ;  /* 0x0000000a2d007c0b */ /* 0x000fc8000bf5c000 */
[----:B------:R-:W-:Y:S01]  /*1f260*/  FSEL R47, R44, RZ, !P2 ;  /* 0x000000ff2c2f7208 */ /* 0x000fe20005000000 */
[----:B------:R-:W-:Y:S01]  /*1f270*/  HADD2.F32 R44, -RZ, R112.H0_H0 ;  /* 0x20000070ff2c7230 */ /* 0x000fe20000004100 */
[----:B------:R-:W-:-:S04]  /*1f280*/  SEL R45, RZ, 0x1, P2 ;  /* 0x00000001ff2d7807 */ /* 0x000fc80001000000 */
[----:B------:R-:W-:Y:S01]  /*1f290*/  FMUL.FTZ R44, R44, R47 ;  /* 0x0000002f2c2c7220 */ /* 0x000fe20000410000 */
[----:B------:R-:W-:-:S07]  /*1f2a0*/  PRMT R93, R45, 0x7610, R93 ;  /* 0x000076102d5d7816 */ /* 0x000fce000000005d */
.L_x_29852:
        /* <DEDUP_REMOVED lines=16> */
.L_x_29861:
        /* <DEDUP_REMOVED lines=13> */
.L_x_29863:
[----:B------:R-:W-:Y:S05]  /*1f480*/  BSYNC.RECONVERGENT B2 ;  /* 0x0000000000027941 */ /* 0x000fea0003800200 */
.L_x_29862:
        /* <DEDUP_REMOVED lines=61> */
.L_x_29860:
[----:B------:R-:W-:Y:S05]  /*1f860*/  BSYNC.RECONVERGENT B1 ;  /* 0x0000000000017941 */ /* 0x000fea0003800200 */
.L_x_29859:
[----:B0-----:R-:W-:Y:S01]  /*1f870*/  I2FP.F32.U32 R133, R45 ;  /* 0x0000002d00857245 */ /* 0x001fe20000201000 */
        /* <DEDUP_REMOVED lines=10> */
.L_x_29858:
        /* <DEDUP_REMOVED lines=16> */
.L_x_29867:
        /* <DEDUP_REMOVED lines=13> */
.L_x_29869:
[----:B------:R-:W-:Y:S05]  /*1faf0*/  BSYNC.RECONVERGENT B2 ;  /* 0x0000000000027941 */ /* 0x000fea0003800200 */
.L_x_29868:
        /* <DEDUP_REMOVED lines=61> */
.L_x_29866:
[----:B------:R-:W-:Y:S05]  /*1fed0*/  BSYNC.RECONVERGENT B1 ;  /* 0x0000000000017941 */ /* 0x000fea0003800200 */
.L_x_29865:
        /* <DEDUP_REMOVED lines=11> */
.L_x_29864:
        /* <DEDUP_REMOVED lines=16> */
.L_x_29872:
        /* <DEDUP_REMOVED lines=13> */
.L_x_29874:
[----:B------:R-:W-:Y:S05]  /*20160*/  BSYNC.RECONVERGENT B2 ;  /* 0x0000000000027941 */ /* 0x000fea0003800200 */
.L_x_29873:
        /* <DEDUP_REMOVED lines=61> */
.L_x_29871:
[----:B------:R-:W-:Y:S05]  /*20540*/  BSYNC.RECONVERGENT B1 ;  /* 0x0000000000017941 */ /* 0x000fea0003800200 */
.L_x_29870:
[----:B0-----:R-:W-:Y:S01]  /*20550*/  I2FP.F32.U32 R133, R47 ;  /* 0x0000002f00857245 */ /* 0x001fe20000201000 */
        /* <DEDUP_REMOVED lines=10> */
.L_x_29846:
[----:B0-----:R-:W0:Y:S01]  /*20600*/  LDC.64 R132, c[0x0][0x3a8] ;  /* 0x0000ea00ff847b82 */ /* 0x001e220000000a00 */
[----:B------:R-:W-:Y:S01]  /*20610*/  MOV R94, R114 ;  /* 0x00000072005e7202 */ /* 0x000fe20000000f00 */
[----:B0-----:R-:W-:-:S05]  /*20620*/  IMAD.WIDE.U32 R132, R113, 0x10, R132 ;  /* 0x0000001071847825 */ /* 0x001fca00078e0084 */
[----:B------:R0:W-:Y:S01]  /*20630*/  STG.E.128 desc[UR6][R132.64], R44 ;  /* 0x0000002c84007986 */ /* 0x0001e2000c101d06 */
[----:B------:R-:W-:Y:S05]  /*20640*/  @!P3 BRA `(.L_x_29875) ;  /* 0x00000000002cb947 */ /* 0x000fea0003800000 */
[----:B------:R-:W1:Y:S01]  /*20650*/  LDC.64 R134, c[0x0][0x3b0] ;  /* 0x0000ec00ff867b82 */ /* 0x000e620000000a00 */
[----:B------:R-:W-:Y:S01]  /*20660*/  IMAD.U32 R114, R96, 0x10000, RZ ;  /* 0x0001000060727824 */ /* 0x000fe200078e00ff */
[----:B0-----:R-:W-:-:S04]  /*20670*/  LOP3.LUT R133, R97, 0xffff, RZ, 0xc0, !PT ;  /* 0x0000ffff61857812 */ /* 0x001fc800078ec0ff */
[----:B------:R-:W-:-:S04]  /*20680*/  LOP3.LUT R114, R114, 0xff0000, RZ, 0xc0, !PT ;  /* 0x00ff000072727812 */ /* 0x000fc800078ec0ff */
[----:B------:R-:W-:Y:S02]  /*20690*/  LEA R114, R133, R114, 0x18 ;  /* 0x0000007285727211 */ /* 0x000fe400078ec0ff */
[----:B------:R-:W-:-:S05]  /*206a0*/  LOP3.LUT R133, R95, 0xff, RZ, 0xc0, !PT ;  /* 0x000000ff5f857812 */ /* 0x000fca00078ec0ff */
[----:B------:R-:W-:Y:S01]  /*206b0*/  IMAD R114, R133, 0x100, R114 ;  /* 0x0000010085727824 */ /* 0x000fe200078e0272 */
[----:B------:R-:W-:-:S04]  /*206c0*/  LOP3.LUT R133, R93, 0xff, RZ, 0xc0, !PT ;  /* 0x000000ff5d857812 */ /* 0x000fc800078ec0ff */
[----:B------:R-:W-:Y:S01]  /*206d0*/  IADD3 R114, PT, PT, R114, R133, RZ ;  /* 0x0000008572727210 */ /* 0x000fe20007ffe0ff */
[----:B-1----:R-:W-:-:S05]  /*206e0*/  IMAD.WIDE.U32 R134, R53, 0x4, R134 ;  /* 0x0000000435867825 */ /* 0x002fca00078e0086 */
[----:B------:R1:W-:Y:S02]  /*206f0*/  STG.E desc[UR6][R134.64], R114 ;  /* 0x0000007286007986 */ /* 0x0003e4000c101906 */
.L_x_29875:
[----:B------:R-:W-:Y:S01]  /*20700*/  VIADD R113, R113, 0x80 ;  /* 0x0000008071717836 */ /* 0x000fe20000000000 */
[----:B------:R-:W-:-:S07]  /*20710*/  IADD3 R53, PT, PT, R53, 0x80, RZ ;  /* 0x0000008035357810 */ /* 0x000fce0007ffe0ff */
.L_x_29826:
[----:B------:R-:W-:Y:S05]  /*20720*/  BSYNC.RECONVERGENT B0 ;  /* 0x0000000000007941 */ /* 0x000fea0003800200 */
.L_x_29825:
        /* <DEDUP_REMOVED lines=33> */
.L_x_29882:
        /* <DEDUP_REMOVED lines=13> */
.L_x_29884:
[----:B------:R-:W-:Y:S05]  /*20a10*/  BSYNC.RECONVERGENT B2 ;  /* 0x0000000000027941 */ /* 0x000fea0003800200 */
.L_x_29883:
        /* <DEDUP_REMOVED lines=61> */
.L_x_29881:
[----:B------:R-:W-:Y:S05]  /*20df0*/  BSYNC.RECONVERGENT B1 ;  /* 0x0000000000017941 */ /* 0x000fea0003800200 */
.L_x_29880:
        /* <DEDUP_REMOVED lines=11> */
.L_x_29879:
        /* <DEDUP_REMOVED lines=16> */
.L_x_29888:
        /* <DEDUP_REMOVED lines=13> */
.L_x_29890:
[----:B------:R-:W-:Y:S05]  /*21080*/  BSYNC.RECONVERGENT B2 ;  /* 0x0000000000027941 */ /* 0x000fea0003800200 */
.L_x_29889:
        /* <DEDUP_REMOVED lines=61> */
.L_x_29887:
[----:B------:R-:W-:Y:S05]  /*21460*/  BSYNC.RECONVERGENT B1 ;  /* 0x0000000000017941 */ /* 0x000fea0003800200 */
.L_x_29886:
        /* <DEDUP_REMOVED lines=11> */
.L_x_29885:
        /* <DEDUP_REMOVED lines=16> */
.L_x_29894:
        /* <DEDUP_REMOVED lines=13> */
.L_x_29896:
[----:B------:R-:W-:Y:S05]  /*216f0*/  BSYNC.RECONVERGENT B2 ;  /* 0x0000000000027941 */ /* 0x000fea0003800200 */
.L_x_29895:
        /* <DEDUP_REMOVED lines=61> */
.L_x_29893:
[----:B------:R-:W-:Y:S05]  /*21ad0*/  BSYNC.RECONVERGENT B1 ;  /* 0x0000000000017941 */ /* 0x000fea0003800200 */
.L_x_29892:
        /* <DEDUP_REMOVED lines=11> */
.L_x_29891:
        /* <DEDUP_REMOVED lines=20> */
.L_x_29900:
        /* <DEDUP_REMOVED lines=13> */
.L_x_29902:
[----:B------:R-:W-:Y:S05]  /*21da0*/  BSYNC.RECONVERGENT B2 ;  /* 0x0000000000027941 */ /* 0x000fea0003800200 */
.L_x_29901:
        /* <DEDUP_REMOVED lines=57> */
[----:B------:R-:W-:Y:S01]  /*22140*/  IMAD.WIDE.U32 R134, R51, -0x2daee0ad, RZ ;  /* 0xd2511f5333867825 */ /* 0x000fe200078e00ff */
[----:B------:R-:W-:-:S03]  /*22150*/  MOV R51, R114 ;  /* 0x0000007200337202 */ /* 0x000fc60000000f00 */
[----:B------:R-:W-:Y:S01]  /*22160*/  IMAD.MOV.U32 R94, RZ, RZ, R134 ;  /* 0x000000ffff5e7224 */ /* 0x000fe200078e0086 */
[----:B------:R-:W-:-:S07]  /*22170*/  LOP3.LUT R80, R80, R132, R135, 0x96, !PT ;  /* 0x0000008450507212 */ /* 0x000fce00078e9687 */
.L_x_29899:
[----:B------:R-:W-:Y:S05]  /*22180*/  BSYNC.RECONVERGENT B1 ;  /* 0x0000000000017941 */ /* 0x000fea0003800200 */
.L_x_29898:
        /* <DEDUP_REMOVED lines=12> */
.L_x_29878:
        /* <DEDUP_REMOVED lines=20> */
.L_x_29906:
        /* <DEDUP_REMOVED lines=13> */
.L_x_29908:
[----:B------:R-:W-:Y:S05]  /*22460*/  BSYNC.RECONVERGENT B2 ;  /* 0x0000000000027941 */ /* 0x000fea0003800200 */
.L_x_29907:
        /* <DEDUP_REMOVED lines=61> */
.L_x_29905:
[----:B------:R-:W-:Y:S05]  /*22840*/  BSYNC.RECONVERGENT B1 ;  /* 0x0000000000017941 */ /* 0x000fea0003800200 */
.L_x_29904:
        /* <DEDUP_REMOVED lines=11> */
.L_x_29903:
        /* <DEDUP_REMOVED lines=16> */
.L_x_29912:
        /* <DEDUP_REMOVED lines=13> */
.L_x_29914:
[----:B------:R-:W-:Y:S05]  /*22ad0*/  BSYNC.RECONVERGENT B2 ;  /* 0x0000000000027941 */ /* 0x000fea0003800200 */
.L_x_29913:
        /* <DEDUP_REMOVED lines=61> */
.L_x_29911:
[----:B------:R-:W-:Y:S05]  /*22eb0*/  BSYNC.RECONVERGENT B1 ;  /* 0x0000000000017941 */ /* 0x000fea0003800200 */
.L_x_29910:
        /* <DEDUP_REMOVED lines=11> */
.L_x_29909:
        /* <DEDUP_REMOVED lines=16> */
.L_x_29918:
        /* <DEDUP_REMOVED lines=13> */
.L_x_29920:
[----:B------:R-:W-:Y:S05]  /*23140*/  BSYNC.RECONVERGENT B2 ;  /* 0x0000000000027941 */ /* 0x000fea0003800200 */
.L_x_29919:
        /* <DEDUP_REMOVED lines=61> */
.L_x_29917:
[----:B------:R-:W-:Y:S05]  /*23520*/  BSYNC.RECONVERGENT B1 ;  /* 0x0000000000017941 */ /* 0x000fea0003800200 */
.L_x_29916:
        /* <DEDUP_REMOVED lines=11> */
.L_x_29915:
        /* <DEDUP_REMOVED lines=20> */
.L_x_29923:
        /* <DEDUP_REMOVED lines=13> */
.L_x_29925:
[----:B------:R-:W-:Y:S05]  /*237f0*/  BSYNC.RECONVERGENT B2 ;  /* 0x0000000000027941 */ /* 0x000fea0003800200 */
.L_x_29924:
        /* <DEDUP_REMOVED lines=61> */
.L_x_29922:
[----:B------:R-:W-:Y:S05]  /*23bd0*/  BSYNC.RECONVERGENT B1 ;  /* 0x0000000000017941 */ /* 0x000fea0003800200 */
.L_x_29921:
        /* <DEDUP_REMOVED lines=11> */
.L_x_29897:
[----:B0-----:R-:W0:Y:S02]  /*23c90*/  LDC.64 R132, c[0x0][0x3a8] ;  /* 0x0000ea00ff847b82 */ /* 0x001e240000000a00 */
[----:B0-----:R-:W-:-:S05]  /*23ca0*/  IMAD.WIDE.U32 R132, R113, 0x10, R132 ;  /* 0x0000001071847825 */ /* 0x001fca00078e0084 */
[----:B------:R2:W-:Y:S01]  /*23cb0*/  STG.E.128 desc[UR6][R132.64], R48 ;  /* 0x0000003084007986 */ /* 0x0005e2000c101d06 */
[----:B------:R-:W-:Y:S05]  /*23cc0*/  @!P3 BRA `(.L_x_29877) ;  /* 0x00000000002cb947 */ /* 0x000fea0003800000 */
[----:B------:R-:W0:Y:S01]  /*23cd0*/  LDC.64 R134, c[0x0][0x3b0] ;  /* 0x0000ec00ff867b82 */ /* 0x000e220000000a00 */
[----:B------:R-:W-:Y:S01]  /*23ce0*/  IMAD.U32 R114, R96, 0x10000, RZ ;  /* 0x0001000060727824 */ /* 0x000fe200078e00ff */
[----:B--2---:R-:W-:Y:S02]  /*23cf0*/  LOP3.LUT R133, R97, 0xffff, RZ, 0xc0, !PT ;  /* 0x0000ffff61857812 */ /* 0x004fe400078ec0ff */
[----:B------:R-:W-:Y:S02]  /*23d00*/  LOP3.LUT R113, R95, 0xff, RZ, 0xc0, !PT ;  /* 0x000000ff5f717812 */ /* 0x000fe400078ec0ff */
[----:B------:R-:W-:Y:S02]  /*23d10*/  LOP3.LUT R114, R114, 0xff0000, RZ, 0xc0, !PT ;  /* 0x00ff000072727812 */ /* 0x000fe400078ec0ff */
[----:B------:R-:W-:Y:S02]  /*23d20*/  LOP3.LUT R52, R93, 0xff, RZ, 0xc0, !PT ;  /* 0x000000ff5d347812 */ /* 0x000fe400078ec0ff */
[----:B------:R-:W-:-:S05]  /*23d30*/  LEA R114, R133, R114, 0x18 ;  /* 0x0000007285727211 */ /* 0x000fca00078ec0ff */
[----:B------:R-:W-:-:S05]  /*23d40*/  IMAD R113, R113, 0x100, R114 ;  /* 0x0000010071717824 */ /* 0x000fca00078e0272 */
[----:B------:R-:W-:Y:S01]  /*23d50*/  IADD3 R52, PT, PT, R113, R52, RZ ;  /* 0x0000003471347210 */ /* 0x000fe20007ffe0ff */
[----:B0-----:R-:W-:-:S05]  /*23d60*/  IMAD.WIDE.U32 R134, R53, 0x4, R134 ;  /* 0x0000000435867825 */ /* 0x001fca00078e0086 */
[----:B------:R3:W-:Y:S02]  /*23d70*/  STG.E desc[UR6][R134.64], R52 ;  /* 0x0000003486007986 */ /* 0x0007e4000c101906 */
.L_x_29877:
[----:B------:R-:W-:Y:S05]  /*23d80*/  BSYNC.RECONVERGENT B0 ;  /* 0x0000000000007941 */ /* 0x000fea0003800200 */
.L_x_29876:
[----:B---3--:R-:W-:Y:S01]  /*23d90*/  FADD.FTZ R52, RZ, R12 ;  /* 0x0000000cff347221 */ /* 0x008fe20000010000 */
[C---:B------:R-:W-:Y:S01]  /*23da0*/  ISETP.GT.U32.AND P3, PT, R74.reuse, 0xff, PT ;  /* 0x000000ff4a00780c */ /* 0x040fe20003f64070 */
[----:B------:R-:W-:Y:S01]  /*23db0*/  BSSY.RECONVERGENT B0, `(.L_x_29926) ;  /* 0x00000a9000007945 */ /* 0x000fe20003800200 */
[C---:B------:R-:W-:Y:S01]  /*23dc0*/  ISETP.GT.U32.AND P4, PT, R74.reuse, 0x17f, PT ;  /* 0x0000017f4a00780c */ /* 0x040fe20003f84070 */
[----:B------:R-:W-:Y:S01]  /*23dd0*/  FADD.FTZ R53, R13, R52 ;  /* 0x000000340d357221 */ /* 0x000fe20000010000 */
[C---:B------:R-:W-:Y:S02]  /*23de0*/  ISETP.GT.U32.AND P5, PT, R74.reuse, 0x1ff, PT ;  /* 0x000001ff4a00780c */ /* 0x040fe40003fa4070 */
[----:B------:R-:W-:Y:S01]  /*23df0*/  ISETP.GT.U32.AND P6, PT, R74, 0x27f, PT ;  /* 0x0000027f4a00780c */ /* 0x000fe20003fc4070 */
[----:B------:R-:W-:Y:S01]  /*23e00*/  FADD.FTZ R52, R14, R53 ;  /* 0x000000350e347221 */ /* 0x000fe20000010000 */
[----:B------:R-:W-:Y:S02]  /*23e10*/  P2R R113, PR, RZ, 0x2 ;  /* 0x00000002ff717803 */ /* 0x000fe40000000000 */
[----:B------:R-:W-:Y:S01]  /*23e20*/  ISETP.GT.U32.AND P1, PT, R74, 0x2ff, PT ;  /* 0x000002ff4a00780c */ /* 0x000fe20003f24070 */
[----:B------:R-:W-:-:S05]  /*23e30*/  FADD.FTZ R53, R15, R52 ;  /* 0x000000340f357221 */ /* 0x000fca0000010000 */
[----:B------:R-:W-:-:S05]  /*23e40*/  FSEL R53, R53, RZ, P0 ;  /* 0x000000ff35357208 */ /* 0x000fca0000000000 */
[----:B------:R-:W-:-:S04]  /*23e50*/  FADD.FTZ R52, R16, R53 ;  /* 0x0000003510347221 */ /* 0x000fc80000010000 */
[----:B012---:R-:W-:-:S04]  /*23e60*/  FADD.FTZ R133, R17, R52 ;  /* 0x0000003411857221 */ /* 0x007fc80000010000 */
        /* <DEDUP_REMOVED lines=72> */
[----:B------:R-:W-:-:S04]  /*242f0*/  FFMA.FTZ R132, R132, R132, R53 ;  /* 0x0000008484847223 */ /* 0x000fc80000010035 */
[----:B------:R-:W-:Y:S01]  /*24300*/  FFMA.FTZ R133, R133, R133, R132 ;  /* 0x0000008585857223 */ /* 0x000fe20000010084 */
[----:B------:R-:W-:-:S03]  /*24310*/  FADD.FTZ R132, R24, -R52 ;  /* 0x8000003418847221 */ /* 0x000fc60000010000 */
[----:B------:R-:W-:Y:S01]  /*24320*/  FFMA.FTZ R114, R114, R114, R133 ;  /* 0x0000007272727223 */ /* 0x000fe20000010085 */
[----:B------:R-:W-:-:S03]  /*24330*/  FADD.FTZ R133, R25, -R52 ;  /* 0x8000003419857221 */ /* 0x000fc60000010000 */
[----:B------:R-:W-:Y:S01]  /*24340*/  @P4 FFMA.FTZ R53, R113, R113, R114 ;  /* 0x0000007171354223 */ /* 0x000fe20000010072 */
[--C-:B------:R-:W-:Y:S01]  /*24350*/  FADD.FTZ R114, R26, -R52.reuse ;  /* 0x800000341a727221 */ /* 0x100fe20000010000 */
        /* <DEDUP_REMOVED lines=29> */
[----:B------:R-:W-:-:S04]  /*24530*/  FFMA.FTZ R114, R114, R114, R133 ;  /* 0x0000007272727223 */ /* 0x000fc80000010085 */
[----:B------:R-:W-:Y:S01]  /*24540*/  @P3 FFMA.FTZ R53, R113, R113, R114 ;  /* 0x0000007171353223 */ /* 0x000fe20000010072 */
[----:B------:R-:W-:Y:S01]  /*24550*/  ISETP.GT.U32.AND P3, PT, R74, 0x3ff, PT ;  /* 0x000003ff4a00780c */ /* 0x000fe20003f64070 */
[--C-:B------:R-:W-:Y:S01]  /*24560*/  FADD.FTZ R114, R41, -R52.reuse ;  /* 0x8000003429727221 */ /* 0x100fe20000010000 */
[--C-:B------:R-:W-:Y:S01]  /*24570*/  FADD.FTZ R113, R42, -R52.reuse ;  /* 0x800000342a717221 */ /* 0x100fe20000010000 */
[----:B------:R-:W-:Y:S01]  /*24580*/  FFMA.FTZ R133, R132, R132, R53 ;  /* 0x0000008484857223 */ /* 0x000fe20000010035 */
[----:B------:R-:W-:-:S03]  /*24590*/  FADD.FTZ R132, R43, -R52 ;  /* 0x800000342b847221 */ /* 0x000fc60000010000 */
[----:B------:R-:W-:-:S04]  /*245a0*/  FFMA.FTZ R114, R114, R114, R133 ;  /* 0x0000007272727223 */ /* 0x000fc80000010085 */
[----:B------:R-:W-:Y:S01]  /*245b0*/  FFMA.FTZ R113, R113, R113, R114 ;  /* 0x0000007171717223 */ /* 0x000fe20000010072 */
[----:B------:R-:W-:-:S03]  /*245c0*/  FADD.FTZ R114, R45, -R52 ;  /* 0x800000342d727221 */ /* 0x000fc60000010000 */
[----:B------:R-:W-:Y:S01]  /*245d0*/  @P3 FFMA.FTZ R53, R132, R132, R113 ;  /* 0x0000008484353223 */ /* 0x000fe20000010071 */
[--C-:B------:R-:W-:Y:S01]  /*245e0*/  FADD.FTZ R132, R44, -R52.reuse ;  /* 0x800000342c847221 */ /* 0x100fe20000010000 */
[----:B------:R-:W-:Y:S01]  /*245f0*/  ISETP.GT.U32.AND P3, PT, R74, 0x47f, PT ;  /* 0x0000047f4a00780c */ /* 0x000fe20003f64070 */
[--C-:B------:R-:W-:Y:S02]  /*24600*/  FADD.FTZ R113, R46, -R52.reuse ;  /* 0x800000342e717221 */ /* 0x100fe40000010000 */
        /* <DEDUP_REMOVED lines=12> */
[----:B------:R-:W-:-:S04]  /*246d0*/  FFMA.FTZ R113, R113, R113, R114 ;  /* 0x0000007171717223 */ /* 0x000fc80000010072 */
[----:B------:R-:W-:Y:S01]  /*246e0*/  @P3 FFMA.FTZ R53, R132, R132, R113 ;  /* 0x0000008484353223 */ /* 0x000fe20000010071 */
[----:B------:R-:W-:Y:S01]  /*246f0*/  LOP3.LUT P3, RZ, R115, 0x1f, RZ, 0xc0, !PT ;  /* 0x0000001f73ff7812 */ /* 0x000fe2000786c0ff */
[----:B------:R-:W-:-:S03]  /*24700*/  IMAD.MOV.U32 R113, RZ, RZ, RZ ;  /* 0x000000ffff717224 */ /* 0x000fc600078e00ff */
        /* <DEDUP_REMOVED lines=19> */
.L_x_29927:
[----:B------:R-:W-:Y:S05]  /*24840*/  BSYNC.RECONVERGENT B0 ;  /* 0x0000000000007941 */ /* 0x000fea0003800200 */
.L_x_29926:
        /* <DEDUP_REMOVED lines=13> */
.L_x_29929:
[----:B------:R-:W-:Y:S05]  /*24920*/  BSYNC.RECONVERGENT B0 ;  /* 0x0000000000007941 */ /* 0x000fea0003800200 */
.L_x_29928:
[----:B------:R-:W1:Y:S01]  /*24930*/  SHFL.DOWN PT, R136, R113, 0x2, 0x1f ;  /* 0x08401f0071887f89 */ /* 0x000e6200000e0000 */
[-C--:B------:R-:W-:Y:S02]  /*24940*/  I2FP.F32.S32 R139, R113.reuse ;  /* 0x00000071008b7245 */ /* 0x080fe40000201400 */
[----:B------:R-:W-:Y:S01]  /*24950*/  ISETP.NE.AND P4, PT, R115, RZ, PT ;  /* 0x000000ff7300720c */ /* 0x000fe20003f85270 */
[----:B0-----:R-:W0:Y:S01]  /*24960*/  SHFL.DOWN PT, R137, R52, 0x2, 0x1f ;  /* 0x08401f0034897f89 */ /* 0x001e2200000e0000 */
[----:B------:R-:W-:Y:S02]  /*24970*/  ISETP.NE.AND P3, PT, RZ, UR11, PT ;  /* 0x0000000bff007c0c */ /* 0x000fe4000bf65270 */
[----:B-1----:R-:W-:Y:S02]  /*24980*/  IADD3 R114, PT, PT, R136, R113, RZ ;  /* 0x0000007188727210 */ /* 0x002fe40007ffe0ff */
[----:B------:R-:W-:Y:S02]  /*24990*/  I2FP.F32.S32 R133, R136 ;  /* 0x0000008800857245 */ /* 0x000fe40000201400 */
[----:B------:R-:W-:Y:S01]  /*249a0*/  I2FP.F32.S32 R132, R114 ;  /* 0x0000007200847245 */ /* 0x000fe20000201400 */
[----:B------:R-:W1:Y:S01]  /*249b0*/  SHFL.DOWN PT, R136, R53, 0x2, 0x1f ;  /* 0x08401f0035887f89 */ /* 0x000e6200000e0000 */
[C---:B0-----:R-:W-:Y:S01]  /*249c0*/  FADD.FTZ R135, -R137.reuse, R52 ;  /* 0x0000003489877221 */ /* 0x041fe20000010100 */
[----:B------:R-:W-:Y:S01]  /*249d0*/  FMUL.FTZ R138, R137, R133 ;  /* 0x00000085898a7220 */ /* 0x000fe20000410000 */
[----:B------:R-:W0:Y:S02]  /*249e0*/  MUFU.RCP R134, R132 ;  /* 0x0000008400867308 */ /* 0x000e240000001000 */
[----:B------:R-:W-:Y:S01]  /*249f0*/  FMUL.FTZ R140, R135, R135 ;  /* 0x00000087878c7220 */ /* 0x000fe20000410000 */
[----:B------:R-:W-:Y:S01]  /*24a00*/  FFMA.FTZ R113, R139, R52, R138 ;  /* 0x000000348b717223 */ /* 0x000fe2000001008a */
[----:B------:R-:W2:Y:S02]  /*24a10*/  SHFL.DOWN PT, R135, R114, 0x1, 0x1f ;  /* 0x08201f0072877f89 */ /* 0x000ea400000e0000 */
[----:B------:R-:W-:-:S04]  /*24a20*/  FMUL.FTZ R140, R140, R139 ;  /* 0x0000008b8c8c7220 */ /* 0x000fc80000410000 */
[----:B------:R-:W-:Y:S01]  /*24a30*/  FMUL.FTZ R133, R140, R133 ;  /* 0x000000858c857220 */ /* 0x000fe20000410000 */
[----:B0-----:R-:W-:Y:S01]  /*24a40*/  FMUL.FTZ R113, R134, R113 ;  /* 0x0000007186717220 */ /* 0x001fe20000410000 */
[----:B-1----:R-:W-:-:S04]  /*24a50*/  FADD.FTZ R53, R136, R53 ;  /* 0x0000003588357221 */ /* 0x002fc80000010000 */
[----:B------:R-:W0:Y:S01]  /*24a60*/  SHFL.DOWN PT, R52, R113, 0x1, 0x1f ;  /* 0x08201f0071347f89 */ /* 0x000e2200000e0000 */
[----:B------:R-:W-:Y:S01]  /*24a70*/  FFMA.FTZ R134, R134, R133, R53 ;  /* 0x0000008586867223 */ /* 0x000fe20000010035 */
[----:B--2---:R-:W-:Y:S01]  /*24a80*/  IMAD.IADD R133, R114, 0x1, R135 ;  /* 0x0000000172857824 */ /* 0x004fe200078e0287 */
[----:B------:R-:W-:-:S03]  /*24a90*/  I2FP.F32.S32 R135, R135 ;  /* 0x0000008700877245 */ /* 0x000fc60000201400 */
[----:B------:R-:W1:Y:S01]  /*24aa0*/  SHFL.DOWN PT, R53, R134, 0x1, 0x1f ;  /* 0x08201f0086357f89 */ /* 0x000e6200000e0000 */
[----:B------:R-:W-:-:S06]  /*24ab0*/  I2FP.F32.S32 R133, R133 ;  /* 0x0000008500857245 */ /* 0x000fcc0000201400 */
[----:B------:R-:W2:Y:S01]  /*24ac0*/  MUFU.RCP R133, R133 ;  /* 0x0000008500857308 */ /* 0x000ea20000001000 */
[----:B0-----:R-:W-:-:S04]  /*24ad0*/  FADD.FTZ R137, R113, -R52 ;  /* 0x8000003471897221 */ /* 0x001fc80000010000 */
[----:B------:R-:W-:-:S04]  /*24ae0*/  FMUL.FTZ R137, R137, R137 ;  /* 0x0000008989897220 */ /* 0x000fc80000410000 */
[----:B------:R-:W-:Y:S01]  /*24af0*/  FMUL.FTZ R114, R132, R137 ;  /* 0x0000008984727220 */ /* 0x000fe20000410000 */
[-C--:B------:R-:W-:Y:S01]  /*24b00*/  FMUL.FTZ R137, R52, R135.reuse ;  /* 0x0000008734897220 */ /* 0x080fe20000410000 */
[----:B-1----:R-:W-:Y:S02]  /*24b10*/  FADD.FTZ R52, R134, R53 ;  /* 0x0000003586347221 */ /* 0x002fe40000010000 */
[----:B------:R-:W-:Y:S01]  /*24b20*/  FMUL.FTZ R114, R114, R135 ;  /* 0x0000008772727220 */ /* 0x000fe20000410000 */
[----:B------:R-:W-:Y:S01]  /*24b30*/  FFMA.FTZ R132, R132, R113, R137 ;  /* 0x0000007184847223 */ /* 0x000fe20000010089 */
[----:B------:R-:W0:Y:S02]  /*24b40*/  LDC R53, c[0x0][0x448] ;  /* 0x00011200ff357b82 */ /* 0x000e240000000800 */
[C---:B--2---:R-:W-:Y:S01]  /*24b50*/  FFMA.FTZ R52, R133.reuse, R114, R52 ;  /* 0x0000007285347223 */ /* 0x044fe20000010034 */
[----:B------:R-:W-:-:S05]  /*24b60*/  FMUL.FTZ R114, R133, R132 ;  /* 0x0000008485727220 */ /* 0x000fca0000410000 */
[----:B------:R-:W0:Y:S01]  /*24b70*/  SHFL.IDX PT, R52, R52, RZ, 0x1f ;  /* 0x00001fff34347589 */ /* 0x000e2200000e0000 */
[----:B------:R-:W1:Y:S03]  /*24b80*/  @!P4 LDC.64 R134, c[0x0][0x3c0] ;  /* 0x0000f000ff86cb82 */ /* 0x000e660000000a00 */
[----:B------:R-:W2:Y:S05]  /*24b90*/  SHFL.IDX PT, R114, R114, RZ, 0x1f ;  /* 0x00001fff72727589 */ /* 0x000eaa00000e0000 */
[----:B------:R-:W3:Y:S01]  /*24ba0*/  @!P4 LDC.64 R136, c[0x0][0x3c8] ;  /* 0x0000f200ff88cb82 */ /* 0x000ee20000000a00 */
[----:B0-----:R-:W-:Y:S01]  /*24bb0*/  FFMA.FTZ R132, R52, UR14, R53 ;  /* 0x0000000e34847c23 */ /* 0x001fe20008010035 */
[----:B-1----:R-:W-:-:S04]  /*24bc0*/  @!P4 IMAD.WIDE R134, R76, 0x4, R134 ;  /* 0x000000044c86c825 */ /* 0x002fc800078e0286 */
[----:B--2---:R-:W-:Y:S01]  /*24bd0*/  FMUL.FTZ R53, R114, R114 ;  /* 0x0000007272357220 */ /* 0x004fe20000410000 */
[----:B------:R0:W-:Y:S04]  /*24be0*/  @!P4 STG.E desc[UR6][R134.64], R114 ;  /* 0x000000728600c986 */ /* 0x0001e8000c101906 */
[----:B------:R-:W-:Y:S01]  /*24bf0*/  FSEL R53, R53, RZ, P3 ;  /* 0x000000ff35357208 */ /* 0x000fe20001800000 */
[----:B---3--:R-:W-:-:S04]  /*24c00*/  @!P4 IMAD.WIDE R136, R76, 0x4, R136 ;  /* 0x000000044c88c825 */ /* 0x008fc800078e0288 */
[----:B------:R-:W-:-:S04]  /*24c10*/  FADD.FTZ R53, R132, R53 ;  /* 0x0000003584357221 */ /* 0x000fc80000010000 */
        /* <DEDUP_REMOVED lines=12> */
[--C-:B------:R-:W-:Y:S01]  /*24ce0*/  FADD.FTZ R54, R12, -R114.reuse ;  /* 0x800000720c367221 */ /* 0x100fe20000010000 */
[----:B------:R-:W-:Y:S01]  /*24cf0*/  HADD2.F32 R53, -RZ, R121.H0_H0 ;  /* 0x20000079ff357230 */ /* 0x000fe20000004100 */
[----:B------:R-:W0:Y:S01]  /*24d00*/  LDC.64 R136, c[0x0][0x428] ;  /* 0x00010a00ff887b82 */ /* 0x000e220000000a00 */
[----:B------:R-:W-:Y:S02]  /*24d10*/  HADD2.F32 R52, -RZ, R70.H0_H0 ;  /* 0x20000046ff347230 */ /* 0x000fe40000004100 */
[----:B------:R-:W-:Y:S01]  /*24d20*/  FMUL.FTZ R55, R113, R54 ;  /* 0x0000003671377220 */ /* 0x000fe20000410000 */
[--C-:B------:R-:W-:Y:S01]  /*24d30*/  FADD.FTZ R132, R13, -R114.reuse ;  /* 0x800000720d847221 */ /* 0x100fe20000010000 */
[----:B------:R-:W-:Y:S02]  /*24d40*/  HADD2.F32 R54, -RZ, R153.H0_H0 ;  /* 0x20000099ff367230 */ /* 0x000fe40000004100 */
[----:B------:R-:W-:Y:S01]  /*24d50*/  FADD.FTZ R134, R14, -R114 ;  /* 0x800000720e867221 */ /* 0x000fe20000010000 */
[----:B------:R-:W-:Y:S01]  /*24d60*/  FFMA.FTZ R52, R55, R53, R52 ;  /* 0x0000003537347223 */ /* 0x000fe20000010034 */
[----:B------:R-:W-:-:S02]  /*24d70*/  HADD2.F32 R53, -RZ, R123.H0_H0 ;  /* 0x2000007bff357230 */ /* 0x000fc40000004100 */
[C---:B------:R-:W-:Y:S01]  /*24d80*/  FMUL.FTZ R55, R113.reuse, R132 ;  /* 0x0000008471377220 */ /* 0x040fe20000410000 */
[----:B------:R-:W-:Y:S01]  /*24d90*/  FMUL.FTZ R134, R113, R134 ;  /* 0x0000008671867220 */ /* 0x000fe20000410000 */
[----:B------:R-:W-:Y:S02]  /*24da0*/  FADD.FTZ R132, R15, -R114 ;  /* 0x800000720f847221 */ /* 0x000fe40000010000 */
[----:B------:R-:W-:Y:S01]  /*24db0*/  FFMA.FTZ R53, R55, R53, R54 ;  /* 0x0000003537357223 */ /* 0x000fe20000010036 */
[----:B------:R-:W-:Y:S02]  /*24dc0*/  HADD2.F32 R54, -RZ, R121.H1_H1 ;  /* 0x30000079ff367230 */ /* 0x000fe40000004100 */
[----:B------:R-:W-:-:S05]  /*24dd0*/  HADD2.F32 R55, -RZ, R71.H0_H0 ;  /* 0x20000047ff377230 */ /* 0x000fca0000004100 */
[----:B------:R-:W-:Y:S01]  /*24de0*/  FFMA.FTZ R54, R134, R54, R55 ;  /* 0x0000003686367223 */ /* 0x000fe20000010037 */
[----:B------:R-:W-:Y:S01]  /*24df0*/  FMUL.FTZ R55, R113, R132 ;  /* 0x0000008471377220 */ /* 0x000fe20000410000 */
[----:B------:R-:W-:Y:S02]  /*24e00*/  HADD2.F32 R132, -RZ, R123.H1_H1 ;  /* 0x3000007bff847230 */ /* 0x000fe40000004100 */
[----:B------:R-:W-:Y:S02]  /*24e10*/  HADD2.F32 R134, -RZ, R153.H1_H1 ;  /* 0x30000099ff867230 */ /* 0x000fe40000004100 */
[----:B0-----:R-:W-:-:S04]  /*24e20*/  IMAD.WIDE.U32 R136, R115, 0x10, R136 ;  /* 0x0000001073887825 */ /* 0x001fc800078e0088 */
[----:B------:R-:W-:Y:S01]  /*24e30*/  FFMA.FTZ R55, R55, R132, R134 ;  /* 0x0000008437377223 */ /* 0x000fe20000010086 */
[----:B------:R-:W-:-:S04]  /*24e40*/  VIADD R115, R115, 0x80 ;  /* 0x0000008073737836 */ /* 0x000fc80000000000 */
[----:B------:R0:W-:Y:S03]  /*24e50*/  STG.E.128 desc[UR6][R136.64], R52 ;  /* 0x0000003488007986 */ /* 0x0001e6000c101d06 */
.L_x_29932:
[----:B------:R-:W-:Y:S05]  /*24e60*/  BSYNC.RECONVERGENT B0 ;  /* 0x0000000000007941 */ /* 0x000fea0003800200 */
.L_x_29931:
[----:B------:R-:W-:Y:S01]  /*24e70*/  ISETP.NE.AND P0, PT, R131, RZ, PT ;  /* 0x000000ff8300720c */ /* 0x000fe20003f05270 */
[----:B------:R-:W-:-:S12]  /*24e80*/  BSSY.RECONVERGENT B0, `(.L_x_29933) ;  /* 0x000001a000007945 */ /* 0x000fd80003800200 */
[----:B------:R-:W-:Y:S05]  /*24e90*/  @!P0 BRA `(.L_x_29934) ;  /* 0x0000000000608947 */ /* 0x000fea0003800000 */
[--C-:B0-----:R-:W-:Y:S01]  /*24ea0*/  FADD.FTZ R54, R16, -R114.reuse ;  /* 0x8000007210367221 */ /* 0x101fe20000010000 */
        /* <DEDUP_REMOVED lines=10> */
[----:B------:R-:W-:Y:S02]  /*24f50*/  HADD2.F32 R55, -RZ, R69.H0_H0 ;  /* 0x20000045ff377230 */ /* 0x000fe40000004100 */
[----:B------:R-:W-:Y:S01]  /*24f60*/  FMUL.FTZ R134, R113, R134 ;  /* 0x0000008671867220 */ /* 0x000fe20000410000 */
[----:B------:R-:W-:Y:S01]  /*24f70*/  FFMA.FTZ R53, R132, R54, R53 ;  /* 0x0000003684357223 */ /* 0x000fe20000010035 */
[----:B------:R-:W-:Y:S02]  /*24f80*/  HADD2.F32 R54, -RZ, R124.H1_H1 ;  /* 0x3000007cff367230 */ /* 0x000fe40000004100 */
[----:B------:R-:W-:-:S03]  /*24f90*/  FADD.FTZ R132, R19, -R114 ;  /* 0x8000007213847221 */ /* 0x000fc60000010000 */
[----:B------:R-:W-:Y:S01]  /*24fa0*/  FFMA.FTZ R54, R134, R54, R55 ;  /* 0x0000003686367223 */ /* 0x000fe20000010037 */
[----:B------:R-:W-:Y:S01]  /*24fb0*/  FMUL.FTZ R55, R113, R132 ;  /* 0x0000008471377220 */ /* 0x000fe20000410000 */
[----:B------:R-:W-:Y:S02]  /*24fc0*/  HADD2.F32 R132, -RZ, R126.H1_H1 ;  /* 0x3000007eff847230 */ /* 0x000fe40000004100 */
[----:B------:R-:W-:Y:S02]  /*24fd0*/  HADD2.F32 R134, -RZ, R154.H1_H1 ;  /* 0x3000009aff867230 */ /* 0x000fe40000004100 */
[C---:B0-----:R-:W-:Y:S01]  /*24fe0*/  IMAD.WIDE.U32 R136, R115.reuse, 0x10, R136 ;  /* 0x0000001073887825 */ /* 0x041fe200078e0088 */
[----:B------:R-:W-:-:S03]  /*24ff0*/  IADD3 R115, PT, PT, R115, 0x80, RZ ;  /* 0x0000008073737810 */ /* 0x000fc60007ffe0ff */
[----:B------:R-:W-:-:S05]  /*25000*/  FFMA.FTZ R55, R55, R132, R134 ;  /* 0x0000008437377223 */ /* 0x000fca0000010086 */
[----:B------:R1:W-:Y:S02]  /*25010*/  STG.E.128 desc[UR6][R136.64], R52 ;  /* 0x0000003488007986 */ /* 0x0003e4000c101d06 */
.L_x_29934:
[----:B------:R-:W-:Y:S05]  /*25020*/  BSYNC.RECONVERGENT B0 ;  /* 0x0000000000007941 */ /* 0x000fea0003800200 */
.L_x_29933:
[----:B------:R-:W-:Y:S01]  /*25030*/  ISETP.NE.AND P0, PT, R130, RZ, PT ;  /* 0x000000ff8200720c */ /* 0x000fe20003f05270 */
[----:B------:R-:W-:-:S12]  /*25040*/  BSSY.RECONVERGENT B0, `(.L_x_29935) ;  /* 0x000001a000007945 */ /* 0x000fd80003800200 */
[----:B------:R-:W-:Y:S05]  /*25050*/  @!P0 BRA `(.L_x_29936) ;  /* 0x0000000000608947 */ /* 0x000fea0003800000 */
[--C-:B01----:R-:W-:Y:S01]  /*25060*/  FADD.FTZ R54, R20, -R114.reuse ;  /* 0x8000007214367221 */ /* 0x103fe20000010000 */
[----:B------:R-:W0:Y:S01]  /*25070*/  LDC.64 R134, c[0x0][0x428] ;  /* 0x00010a00ff867b82 */ /* 0x000e220000000a00 */
[----:B------:R-:W-:Y:S02]  /*25080*/  HADD2.F32 R53, -RZ, R128.H0_H0 ;  /* 0x20000080ff357230 */ /* 0x000fe40000004100 */
[--C-:B------:R-:W-:Y:S01]  /*25090*/  FADD.FTZ R132, R21, -R114.reuse ;  /* 0x8000007215847221 */ /* 0x100fe20000010000 */
[----:B------:R-:W-:Y:S02]  /*250a0*/  HADD2.F32 R52, -RZ, R66.H0_H0 ;  /* 0x20000042ff347230 */ /* 0x000fe40000004100 */
[C---:B------:R-:W-:Y:S01]  /*250b0*/  FMUL.FTZ R55, R113.reuse, R54 ;  /* 0x0000003671377220 */ /* 0x040fe20000410000 */
[----:B------:R-:W-:Y:S02]  /*250c0*/  HADD2.F32 R54, -RZ, R129.H0_H0 ;  /* 0x20000081ff367230 */ /* 0x000fe40000004100 */
[----:B------:R-:W-:Y:S01]  /*250d0*/  FMUL.FTZ R132, R113, R132 ;  /* 0x0000008471847220 */ /* 0x000fe20000410000 */
[----:B------:R-:W-:Y:S01]  /*250e0*/  FADD.FTZ R130, R22, -R114 ;  /* 0x8000007216827221 */ /* 0x000fe20000010000 */
[----:B------:R-:W-:Y:S01]  /*250f0*/  FFMA.FTZ R52, R55, R53, R52 ;  /* 0x0000003537347223 */ /* 0x000fe20000010034 */
[----:B------:R-:W-:-:S02]  /*25100*/  HADD2.F32 R53, -RZ, R155.H0_H0 ;  /* 0x2000009bff357230 */ /* 0x000fc40000004100 */
[----:B------:R-:W-:Y:S02]  /*25110*/  HADD2.F32 R55, -RZ, R128.H1_H1 ;  /* 0x30000080ff377230 */ /* 0x000fe40000004100 */
[----:B------:R-:W-:Y:S01]  /*25120*/  FMUL.FTZ R131, R113, R130 ;  /* 0x0000008271837220 */ /* 0x000fe20000410000 */
[----:B------:R-:W-:Y:S02]  /*25130*/  HADD2.F32 R130, -RZ, R129.H1_H1 ;  /* 0x30000081ff827230 */ /* 0x000fe40000004100 */
[----:B------:R-:W-:Y:S01]  /*25140*/  FFMA.FTZ R53, R132, R54, R53 ;  /* 0x0000003684357223 */ /* 0x000fe20000010035 */
[----:B------:R-:W-:Y:S02]  /*25150*/  HADD2.F32 R54, -RZ, R67.H0_H0 ;  /* 0x20000043ff367230 */ /* 0x000fe40000004100 */
[----:B------:R-:W-:-:S03]  /*25160*/  FADD.FTZ R132, R23, -R114 ;  /* 0x8000007217847221 */ /* 0x000fc60000010000 */
[----:B------:R-:W-:Y:S01]  /*25170*/  FFMA.FTZ R54, R131, R55, R54 ;  /* 0x0000003783367223 */ /* 0x000fe20000010036 */
[----:B------:R-:W-:Y:S02]  /*25180*/  HADD2.F32 R55, -RZ, R155.H1_H1 ;  /* 0x3000009bff377230 */ /* 0x000fe40000004100 */
[----:B------:R-:W-:Y:S01]  /*25190*/  FMUL.FTZ R132, R113, R132 ;  /* 0x0000008471847220 */ /* 0x000fe20000410000 */
[----:B0-----:R-:W-:-:S04]  /*251a0*/  IMAD.WIDE.U32 R134, R115, 0x10, R134 ;  /* 0x0000001073867825 */ /* 0x001fc800078e0086 */
[----:B------:R-:W-:Y:S01]  /*251b0*/  FFMA.FTZ R55, R132, R130, R55 ;  /* 0x0000008284377223 */ /* 0x000fe20000010037 */
[----:B------:R-:W-:-:S04]  /*251c0*/  VIADD R115, R115, 0x80 ;  /* 0x0000008073737836 */ /* 0x000fc80000000000 */
[----:B------:R2:W-:Y:S03]  /*251d0*/  STG.E.128 desc[UR6][R134.64], R52 ;  /* 0x0000003486007986 */ /* 0x0005e6000c101d06 */
.L_x_29936:
[----:B------:R-:W-:Y:S05]  /*251e0*/  BSYNC.RECONVERGENT B0 ;  /* 0x0000000000007941 */ /* 0x000fea0003800200 */
.L_x_29935:
[----:B------:R-:W-:Y:S01]  /*251f0*/  ISETP.NE.AND P0, PT, R127, RZ, PT ;  /* 0x000000ff7f00720c */ /* 0x000fe20003f05270 */
[----:B------:R-:W-:-:S12]  /*25200*/  BSSY.RECONVERGENT B0, `(.L_x_29937) ;  /* 0x000001a000007945 */ /* 0x000fd80003800200 */
[----:B------:R-:W-:Y:S05]  /*25210*/  @!P0 BRA `(.L_x_29938) ;  /* 0x0000000000608947 */ /* 0x000fea0003800000 */
[--C-:B012---:R-:W-:Y:S01]  /*25220*/  FADD.FTZ R54, R24, -R114.reuse ;  /* 0x8000007218367221 */ /* 0x107fe20000010000 */
        /* <DEDUP_REMOVED lines=19> */
[C---:B0-----:R-:W-:Y:S01]  /*25360*/  IMAD.WIDE.U32 R134, R115.reuse, 0x10, R134 ;  /* 0x0000001073867825 */ /* 0x041fe200078e0086 */
[----:B------:R-:W-:-:S03]  /*25370*/  IADD3 R115, PT, PT, R115, 0x80, RZ ;  /* 0x0000008073737810 */ /* 0x000fc60007ffe0ff */
[----:B------:R-:W-:-:S05]  /*25380*/  FFMA.FTZ R55, R132, R130, R55 ;  /* 0x0000008284377223 */ /* 0x000fca0000010037 */
[----:B------:R3:W-:Y:S02]  /*25390*/  STG.E.128 desc[UR6][R134.64], R52 ;  /* 0x0000003486007986 */ /* 0x0007e4000c101d06 */
.L_x_29938:
[----:B------:R-:W-:Y:S05]  /*253a0*/  BSYNC.RECONVERGENT B0 ;  /* 0x0000000000007941 */ /* 0x000fea0003800200 */
.L_x_29937:
[----:B------:R-:W-:Y:S01]  /*253b0*/  ISETP.NE.AND P0, PT, R125, RZ, PT ;  /* 0x000000ff7d00720c */ /* 0x000fe20003f05270 */
[----:B------:R-:W-:-:S12]  /*253c0*/  BSSY.RECONVERGENT B0, `(.L_x_29939) ;  /* 0x000001a000007945 */ /* 0x000fd80003800200 */
[----:B------:R-:W-:Y:S05]  /*253d0*/  @!P0 BRA `(.L_x_29940) ;  /* 0x0000000000608947 */ /* 0x000fea0003800000 */
[--C-:B0123--:R-:W-:Y:S01]  /*253e0*/  FADD.FTZ R54, R28, -R114.reuse ;  /* 0x800000721c367221 */ /* 0x10ffe20000010000 */
        /* <DEDUP_REMOVED lines=23> */
.L_x_29940:
[----:B------:R-:W-:Y:S05]  /*25560*/  BSYNC.RECONVERGENT B0 ;  /* 0x0000000000007941 */ /* 0x000fea0003800200 */
.L_x_29939:
[----:B------:R-:W-:Y:S01]  /*25570*/  ISETP.NE.AND P0, PT, R122, RZ, PT ;  /* 0x000000ff7a00720c */ /* 0x000fe20003f05270 */
[----:B------:R-:W-:-:S12]  /*25580*/  BSSY.RECONVERGENT B0, `(.L_x_29941) ;  /* 0x000001a000007945 */ /* 0x000fd80003800200 */
[----:B------:R-:W-:Y:S05]  /*25590*/  @!P0 BRA `(.L_x_29942) ;  /* 0x0000000000608947 */ /* 0x000fea0003800000 */
[--C-:B01234-:R-:W-:Y:S01]  /*255a0*/  FADD.FTZ R54, R32, -R114.reuse ;  /* 0x8000007220367221 */ /* 0x11ffe20000010000 */
        /* <DEDUP_REMOVED lines=23> */
.L_x_29942:
[----:B------:R-:W-:Y:S05]  /*25720*/  BSYNC.RECONVERGENT B0 ;  /* 0x0000000000007941 */ /* 0x000fea0003800200 */
.L_x_29941:
        /* <DEDUP_REMOVED lines=27> */
.L_x_29944:
[----:B------:R-:W-:Y:S05]  /*258e0*/  BSYNC.RECONVERGENT B0 ;  /* 0x0000000000007941 */ /* 0x000fea0003800200 */
.L_x_29943:
        /* <DEDUP_REMOVED lines=27> */
.L_x_29946:
[----:B------:R-:W-:Y:S05]  /*25aa0*/  BSYNC.RECONVERGENT B0 ;  /* 0x0000000000007941 */ /* 0x000fea0003800200 */
.L_x_29945:
[----:B------:R-:W-:Y:S04]  /*25ab0*/  BSSY.RECONVERGENT B0, `(.L_x_29947) ;  /* 0x000001a000007945 */ /* 0x000fe80003800200 */
        /* <DEDUP_REMOVED lines=25> */
.L_x_29948:
[----:B------:R-:W-:Y:S05]  /*25c50*/  BSYNC.RECONVERGENT B0 ;  /* 0x0000000000007941 */ /* 0x000fea0003800200 */
.L_x_29947:
[----:B------:R-:W-:Y:S04]  /*25c60*/  BSSY.RECONVERGENT B0, `(.L_x_29930) ;  /* 0x0000011000007945 */ /* 0x000fe80003800200 */
[----:B------:R-:W-:Y:S05]  /*25c70*/  @!P2 BRA `(.L_x_29949) ;  /* 0x00000000003ca947 */ /* 0x000fea0003800000 */
[----:B0-----:R-:W0:Y:S01]  /*25c80*/  LDC.64 R130, c[0x0][0x428] ;  /* 0x00010a00ff827b82 */ /* 0x001e220000000a00 */
        /* <DEDUP_REMOVED lines=12> */
[----:B0-----:R-:W-:-:S05]  /*25d50*/  IMAD.WIDE.U32 R130, R115, 0x10, R130 ;  /* 0x0000001073827825 */ /* 0x001fca00078e0082 */
[----:B------:R0:W-:Y:S02]  /*25d60*/  STG.E.128 desc[UR6][R130.64], R52 ;  /* 0x0000003482007986 */ /* 0x0001e4000c101d06 */
.L_x_29949:
[----:B------:R-:W-:Y:S05]  /*25d70*/  BSYNC.RECONVERGENT B0 ;  /* 0x0000000000007941 */ /* 0x000fea0003800200 */
.L_x_29930:
[----:B01234-:R-:W0:Y:S01]  /*25d80*/  LDC.64 R52, c[0x0][0x380] ;  /* 0x0000e000ff347b82 */ /* 0x01fe220000000a00 */
[----:B------:R-:W-:Y:S01]  /*25d90*/  UPLOP3.LUT UP1, UPT, UPT, UPT, UP1, 0x40, 0x4 ;  /* 0x000000000004789c */ /* 0x000fe20003f2e810 */
[----:B0-----:R-:W-:-:S04]  /*25da0*/  IADD3 R76, PT, PT, R76, R52, RZ ;  /* 0x000000344c4c7210 */ /* 0x001fc80007ffe0ff */
[----:B------:R-:W-:-:S13]  /*25db0*/  ISETP.GE.AND P0, PT, R76, R53, PT ;  /* 0x000000354c00720c */ /* 0x000fda0003f06270 */
[----:B------:R-:W-:Y:S05]  /*25dc0*/  @!P0 BRA `(.L_x_29950) ;  /* 0xfffffdc000488947 */ /* 0x000fea000383ffff */
[----:B------:R-:W-:Y:S05]  /*25dd0*/  EXIT ;  /* 0x000000000000794d */ /* 0x000fea0003800000 */
.L_x_29951:
        /* <DEDUP_REMOVED lines=10> */
.L_x_34122:


//--------------------- .text._ZN10layer_norm13ln_fwd_kernelINS_13Kernel_traitsI6__halfffffjLj5120ELj1ELj1ELj4ELj16ENS_18Kernel_traits_baseILj5120ES2_ffffjLj128EEEEELb1ELb1ELb1ELb1EEEvNS_9FwdParamsE --------------------------
	.section	.text._ZN10layer_norm13ln_fwd_kernelINS_13Kernel_traitsI6__halfffffjLj5120ELj1ELj1ELj4ELj16ENS_18Kernel_traits_baseILj5120ES2_ffffjLj128EEEEELb1ELb1ELb1ELb1EEEvNS_9FwdParamsE,"ax",@progbits
	.align	128
        .global         _ZN10layer_norm13ln_fwd_kernelINS_13Kernel_traitsI6__halfffffjLj5120ELj1ELj1ELj4ELj16ENS_18Kernel_traits_baseILj5120ES2_ffffjLj128EEEEELb1ELb1ELb1ELb1EEEvNS_9FwdParamsE
        .type           _ZN10layer_norm13ln_fwd_kernelINS_13Kernel_traitsI6__halfffffjLj5120ELj1ELj1ELj4ELj16ENS_18Kernel_traits_baseILj5120ES2_ffffjLj128EEEEELb1ELb1ELb1ELb1EEEvNS_9FwdParamsE,@function
        .size           _ZN10layer_norm13ln_fwd_kernelINS_13Kernel_traitsI6__halfffffjLj5120ELj1ELj1ELj4ELj16ENS_18Kernel_traits_baseILj5120ES2_ffffjLj128EEEEELb1ELb1ELb1ELb1EEEvNS_9FwdParamsE,(.L_x_34123 - _ZN10layer_norm13ln_fwd_kernelINS_13Kernel_traitsI6__halfffffjLj5120ELj1ELj1ELj4ELj16ENS_18Kernel_traits_baseILj5120ES2_ffffjLj128EEEEELb1ELb1ELb1ELb1EEEvNS_9FwdParamsE)
        .other          _ZN10layer_norm13ln_fwd_kernelINS_13Kernel_traitsI6__halfffffjLj5120ELj1ELj1ELj4ELj16ENS_18Kernel_traits_baseILj5120ES2_ffffjLj128EEEEELb1ELb1ELb1ELb1EEEvNS_9FwdParamsE,@"STO_CUDA_ENTRY STV_DEFAULT"
_ZN10layer_norm13ln_fwd_kernelINS_13Kernel_traitsI6__halfffffjLj5120ELj1ELj1ELj4ELj16ENS_18Kernel_traits_baseILj5120ES2_ffffjLj128EEEEELb1ELb1ELb1ELb1EEEvNS_9FwdParamsE:
.text._ZN10layer_norm13ln_fwd_kernelINS_13Kernel_traitsI6__halfffffjLj5120ELj1ELj1ELj4ELj16ENS_18Kernel_traits_baseILj5120ES2_ffffjLj128EEEEELb1ELb1ELb1ELb1EEEvNS_9FwdParamsE:
        /* <DEDUP_REMOVED lines=62> */
.L_x_29952:
[----:B------:R-:W0:Y:S08]  /*03e0*/  LDC.64 R6, c[0x0][0x3e8] ;  /* 0x0000fa00ff067b82 */ /* 0x000e300000000a00 */
[----:B------:R-:W1:Y:S01]  /*03f0*/  LDC.64 R2, c[0x0][0x3d0] ;  /* 0x0000f400ff027b82 */ /* 0x000e620000000a00 */
        /* <DEDUP_REMOVED lines=32> */
.L_x_29953:
[----:B------:R-:W1:Y:S02]  /*0600*/  LDCU UR4, c[0x0][0x384] ;  /* 0x00007080ff0477ac */ /* 0x000e640008000800 */
[----:B-1----:R-:W-:-:S13]  /*0610*/  ISETP.GE.AND P0, PT, R74, UR4, PT ;  /* 0x000000044a007c0c */ /* 0x002fda000bf06270 */
[----:B------:R-:W-:Y:S05]  /*0620*/  @P0 EXIT ;  /* 0x000000000000094d */ /* 0x000fea0003800000 */
[----:B------:R-:W1:Y:S01]  /*0630*/  LDCU UR4, c[0x0][0x360] ;  /* 0x00006c00ff0477ac */ /* 0x000e620008000800 */
[----:B-----5:R-:W-:Y:S01]  /*0640*/  IMAD.MOV.U32 R135, RZ, RZ, R8 ;  /* 0x000000ffff877224 */ /* 0x020fe200078e0008 */
[----:B------:R-:W-:Y:S01]  /*0650*/  SHF.R.U64 R136, R8, 0x10, R9 ;  /* 0x0000001008887819 */ /* 0x000fe20000001209 */
[--C-:B------:R-:W-:Y:S01]  /*0660*/  IMAD.MOV.U32 R8, RZ, RZ, R7.reuse ;  /* 0x000000ffff087224 */ /* 0x100fe200078e0007 */
[----:B------:R-:W-:Y:S01]  /*0670*/  MOV R137, R6 ;  /* 0x0000000600897202 */ /* 0x000fe20000000f00 */
[----:B------:R-:W-:Y:S01]  /*0680*/  IMAD.MOV.U32 R133, RZ, RZ, R10 ;  /* 0x000000ffff857224 */ /* 0x000fe200078e000a */
[--C-:B------:R-:W-:Y:S01]  /*0690*/  SHF.R.U64 R138, R6, 0x10, R7.reuse ;  /* 0x00000010068a7819 */ /* 0x100fe20000001207 */
[----:B------:R-:W-:Y:S01]  /*06a0*/  IMAD.MOV.U32 R129, RZ, RZ, R14 ;  /* 0x000000ffff817224 */ /* 0x000fe200078e000e */
[----:B------:R-:W-:Y:S01]  /*06b0*/  SHF.R.U32.HI R6, RZ, 0x10, R7 ;  /* 0x00000010ff067819 */ /* 0x000fe20000011607 */
[----:B0-----:R-:W-:Y:S01]  /*06c0*/  IMAD.MOV.U32 R47, RZ, RZ, R29 ;  /* 0x000000ffff2f7224 */ /* 0x001fe200078e001d */
[--C-:B------:R-:W-:Y:S01]  /*06d0*/  SHF.R.U64 R139, R68, 0x10, R69.reuse ;  /* 0x00000010448b7819 */ /* 0x100fe20000001245 */
[----:B------:R-:W-:Y:S01]  /*06e0*/  IMAD.MOV.U32 R99, RZ, RZ, R30 ;  /* 0x000000ffff637224 */ /* 0x000fe200078e001e */
[----:B------:R-:W-:Y:S01]  /*06f0*/  SHF.R.U32.HI R7, RZ, 0x10, R69 ;  /* 0x00000010ff077819 */ /* 0x000fe20000011645 */
[----:B------:R-:W-:Y:S01]  /*0700*/  IMAD.MOV.U32 R103, RZ, RZ, R24 ;  /* 0x000000ffff677224 */ /* 0x000fe200078e0018 */
[----:B------:R-:W-:Y:S01]  /*0710*/  MOV R131, R12 ;  /* 0x0000000c00837202 */ /* 0x000fe20000000f00 */
[----:B------:R-:W-:Y:S01]  /*0720*/  IMAD.MOV.U32 R46, RZ, RZ, R25 ;  /* 0x000000ffff2e7224 */ /* 0x000fe200078e0019 */
[----:B------:R-:W-:Y:S01]  /*0730*/  PRMT R139, R139, 0x5410, R7 ;  /* 0x000054108b8b7816 */ /* 0x000fe20000000007 */
[----:B------:R-:W-:Y:S01]  /*0740*/  IMAD.HI.U32 R7, R0, -0x2daee0ad, RZ ;  /* 0xd2511f5300077827 */ /* 0x000fe200078e00ff */
[----:B------:R-:W-:Y:S01]  /*0750*/  SHF.R.U64 R132, R12, 0x10, R13 ;  /* 0x000000100c847819 */ /* 0x000fe2000000120d */
[----:B------:R-:W0:Y:S01]  /*0760*/  LDCU UR10, c[0x0][0x404] ;  /* 0x00008080ff0a77ac */ /* 0x000e220008000800 */
[----:B------:R-:W-:Y:S01]  /*0770*/  SHF.R.U64 R134, R10, 0x10, R11 ;  /* 0x000000100a867819 */ /* 0x000fe2000000120b */
[----:B-1----:R-:W-:Y:S01]  /*0780*/  IMAD R76, R74, UR4, R5 ;  /* 0x000000044a4c7c24 */ /* 0x002fe2000f8e0205 */
[----:B------:R-:W-:Y:S01]  /*0790*/  MOV R12, R11 ;  /* 0x0000000b000c7202 */ /* 0x000fe20000000f00 */
[----:B------:R-:W-:Y:S01]  /*07a0*/  IMAD.MOV.U32 R10, RZ, RZ, R9 ;  /* 0x000000ffff0a7224 */ /* 0x000fe200078e0009 */
[----:B------:R-:W-:Y:S01]  /*07b0*/  PRMT R138, R138, 0x5410, R6 ;  /* 0x000054108a8a7816 */ /* 0x000fe20000000006 */
[----:B------:R-:W-:Y:S01]  /*07c0*/  IMAD.HI.U32 R5, R76, -0x326172a9, RZ ;  /* 0xcd9e8d574c057827 */ /* 0x000fe200078e00ff */
[----:B------:R-:W-:Y:S01]  /*07d0*/  SHF.R.U32.HI R11, RZ, 0x10, R11 ;  /* 0x00000010ff0b7819 */ /* 0x000fe2000001160b */
[----:B------:R-:W1:Y:S01]  /*07e0*/  LDCU.U8 UR11, c[0x0][0x410] ;  /* 0x00008200ff0b77ac */ /* 0x000e620008000000 */
[----:B------:R-:W-:Y:S01]  /*07f0*/  SHF.R.U32.HI R9, RZ, 0x10, R9 ;  /* 0x00000010ff097819 */ /* 0x000fe20000011609 */
[----:B------:R-:W-:Y:S01]  /*0800*/  IMAD.MOV.U32 R97, RZ, RZ, R32 ;  /* 0x000000ffff617224 */ /* 0x000fe200078e0020 */
[--C-:B------:R-:W-:Y:S01]  /*0810*/  SHF.R.U64 R140, R66, 0x10, R67.reuse ;  /* 0x00000010428c7819 */ /* 0x100fe20000001243 */
[----:B------:R-:W-:Y:S01]  /*0820*/  IMAD.MOV.U32 R93, RZ, RZ, R36 ;  /* 0x000000ffff5d7224 */ /* 0x000fe200078e0024 */
[----:B------:R-:W-:Y:S01]  /*0830*/  SHF.R.U32.HI R6, RZ, 0x10, R67 ;  /* 0x00000010ff067819 */ /* 0x000fe20000011643 */
[----:B------:R-:W-:Y:S01]  /*0840*/  IMAD.MOV.U32 R121, RZ, RZ, R22 ;  /* 0x000000ffff797224 */ /* 0x000fe200078e0016 */
[----:B------:R-:W-:Y:S01]  /*0850*/  LOP3.LUT R7, R7, R71, RZ, 0x3c, !PT ;  /* 0x0000004707077212 */ /* 0x000fe200078e3cff */
[----:B------:R-:W-:Y:S01]  /*0860*/  IMAD.MOV.U32 R123, RZ, RZ, R20 ;  /* 0x000000ffff7b7224 */ /* 0x000fe200078e0014 */
[----:B------:R-:W-:Y:S01]  /*0870*/  LOP3.LUT R5, R75, R5, R70, 0x96, !PT ;  /* 0x000000054b057212 */ /* 0x000fe200078e9646 */
[----:B------:R-:W-:Y:S01]  /*0880*/  IMAD.MOV.U32 R127, RZ, RZ, R16 ;  /* 0x000000ffff7f7224 */ /* 0x000fe200078e0010 */
        /* <DEDUP_REMOVED lines=8> */
[----:B------:R-:W-:Y:S01]  /*0910*/  PRMT R140, R140, 0x5410, R6 ;  /* 0x000054108c8c7816 */ /* 0x000fe20000000006 */
[----:B------:R-:W-:Y:S01]  /*0920*/  IMAD.HI.U32 R6, R7, -0x326172a9, RZ ;  /* 0xcd9e8d5707067827 */ /* 0x000fe200078e00ff */
[----:B------:R-:W-:Y:S01]  /*0930*/  PRMT R133, R133, 0x5410, R12 ;  /* 0x0000541085857816 */ /* 0x000fe2000000000c */
[----:B------:R-:W3:Y:S01]  /*0940*/  LDCU.64 UR12, c[0x0][0x408] ;  /* 0x00008100ff0c77ac */ /* 0x000ee20008000a00 */
[----:B------:R-:W-:Y:S01]  /*0950*/  IADD3 R12, PT, PT, R71, -0x4498517b, RZ ;  /* 0xbb67ae85470c7810 */ /* 0x000fe20007ffe0ff */
[----:B------:R-:W-:Y:S01]  /*0960*/  IMAD R9, R76, -0x326172a9, RZ ;  /* 0xcd9e8d574c097824 */ /* 0x000fe200078e02ff */
[----:B------:R-:W-:Y:S01]  /*0970*/  SHF.R.U64 R130, R14, 0x10, R15 ;  /* 0x000000100e827819 */ /* 0x000fe2000000120f */
[--C-:B------:R-:W-:Y:S01]  /*0980*/  IMAD.MOV.U32 R14, RZ, RZ, R13.reuse ;  /* 0x000000ffff0e7224 */ /* 0x100fe200078e000d */
[----:B------:R-:W-:Y:S01]  /*0990*/  LOP3.LUT R10, R12, R11, R10, 0x96, !PT ;  /* 0x0000000b0c0a7212 */ /* 0x000fe200078e960a */
[----:B------:R-:W-:Y:S01]  /*09a0*/  IMAD R12, R5, -0x2daee0ad, RZ ;  /* 0xd2511f53050c7824 */ /* 0x000fe200078e02ff */
[----:B------:R-:W-:Y:S01]  /*09b0*/  LOP3.LUT R6, R8, R9, R6, 0x96, !PT ;  /* 0x0000000908067212 */ /* 0x000fe200078e9606 */
[----:B------:R-:W-:Y:S01]  /*09c0*/  IMAD R8, R7, -0x326172a9, RZ ;  /* 0xcd9e8d5707087824 */ /* 0x000fe200078e02ff */
[----:B------:R-:W-:Y:S01]  /*09d0*/  SHF.R.U32.HI R13, RZ, 0x10, R13 ;  /* 0x00000010ff0d7819 */ /* 0x000fe2000001160d */
[----:B------:R-:W-:Y:S01]  /*09e0*/  VIADD R11, R71, 0x76cf5d0a ;  /* 0x76cf5d0a470b7836 */ /* 0x000fe20000000000 */
[----:B------:R-:W-:Y:S01]  /*09f0*/  SHF.R.U64 R141, R64, 0x10, R65 ;  /* 0x00000010408d7819 */ /* 0x000fe20000001241 */
[----:B------:R-:W-:Y:S01]  /*0a00*/  IMAD.HI.U32 R9, R6, -0x2daee0ad, RZ ;  /* 0xd2511f5306097827 */ /* 0x000fe200078e00ff */
[----:B------:R-:W-:Y:S01]  /*0a10*/  PRMT R132, R132, 0x5410, R13 ;  /* 0x0000541084847816 */ /* 0x000fe2000000000d */
[----:B------:R-:W4:Y:S01]  /*0a20*/  LDCU.64 UR8, c[0x0][0x3a0] ;  /* 0x00007400ff0877ac */ /* 0x000f220008000a00 */
[----:B------:R-:W-:Y:S01]  /*0a30*/  SHF.R.U32.HI R13, RZ, 0x10, R65 ;  /* 0x00000010ff0d7819 */ /* 0x000fe20000011641 */
[----:B------:R-:W-:Y:S01]  /*0a40*/  IMAD.HI.U32 R5, R10, -0x326172a9, RZ ;  /* 0xcd9e8d570a057827 */ /* 0x000fe200078e00ff */
[----:B------:R-:W-:Y:S01]  /*0a50*/  LOP3.LUT R9, R11, R12, R9, 0x96, !PT ;  /* 0x0000000c0b097212 */ /* 0x000fe200078e9609 */
[----:B------:R-:W-:Y:S01]  /*0a60*/  UPLOP3.LUT UP0, UPT, UPT, UPT, UPT, 0x40, 0x4 ;  /* 0x000000000004789c */ /* 0x000fe20003f0e870 */
[----:B------:R-:W-:Y:S01]  /*0a70*/  PRMT R141, R141, 0x5410, R13 ;  /* 0x000054108d8d7816 */ /* 0x000fe2000000000d */
[----:B------:R-:W-:Y:S01]  /*0a80*/  VIADD R7, R70, 0x3c6ef372 ;  /* 0x3c6ef37246077836 */ /* 0x000fe20000000000 */
[--C-:B------:R-:W-:Y:S01]  /*0a90*/  SHF.R.U64 R142, R62, 0x10, R63.reuse ;  /* 0x000000103e8e7819 */ /* 0x100fe2000000123f */
[----:B------:R-:W-:Y:S01]  /*0aa0*/  IMAD R11, R6, -0x2daee0ad, RZ ;  /* 0xd2511f53060b7824 */ /* 0x000fe200078e02ff */
[----:B------:R-:W-:Y:S01]  /*0ab0*/  SHF.R.U32.HI R13, RZ, 0x10, R63 ;  /* 0x00000010ff0d7819 */ /* 0x000fe2000001163f */
[----:B------:R-:W-:Y:S01]  /*0ac0*/  IMAD.HI.U32 R6, R9, -0x326172a9, RZ ;  /* 0xcd9e8d5709067827 */ /* 0x000fe200078e00ff */
[----:B------:R-:W-:-:S02]  /*0ad0*/  LOP3.LUT R5, R7, R8, R5, 0x96, !PT ;  /* 0x0000000807057212 */ /* 0x000fc400078e9605 */
[----:B------:R-:W-:Y:S01]  /*0ae0*/  IADD3 R8, PT, PT, R70, -0x255992d5, RZ ;  /* 0xdaa66d2b46087810 */ /* 0x000fe20007ffe0ff */
[----:B------:R-:W-:Y:S01]  /*0af0*/  IMAD R7, R10, -0x326172a9, RZ ;  /* 0xcd9e8d570a077824 */ /* 0x000fe200078e02ff */
[----:B------:R-:W-:Y:S01]  /*0b00*/  PRMT R142, R142, 0x5410, R13 ;  /* 0x000054108e8e7816 */ /* 0x000fe2000000000d */
[----:B------:R-:W-:Y:S01]  /*0b10*/  IMAD.HI.U32 R10, R5, -0x2daee0ad, RZ ;  /* 0xd2511f53050a7827 */ /* 0x000fe200078e00ff */
[--C-:B------:R-:W-:Y:S02]  /*0b20*/  SHF.R.U64 R143, R60, 0x10, R61.reuse ;  /* 0x000000103c8f7819 */ /* 0x100fe4000000123d */
[----:B------:R-:W-:Y:S01]  /*0b30*/  LOP3.LUT R6, R8, R7, R6, 0x96, !PT ;  /* 0x0000000708067212 */ /* 0x000fe200078e9606 */
[----:B------:R-:W-:Y:S01]  /*0b40*/  VIADD R12, R71, 0x32370b8f ;  /* 0x32370b8f470c7836 */ /* 0x000fe20000000000 */
[----:B------:R-:W-:Y:S01]  /*0b50*/  IADD3 R7, PT, PT, R70, 0x78dde6e4, RZ ;  /* 0x78dde6e446077810 */ /* 0x000fe20007ffe0ff */
[----:B------:R-:W-:Y:S01]  /*0b60*/  IMAD R8, R9, -0x326172a9, RZ ;  /* 0xcd9e8d5709087824 */ /* 0x000fe200078e02ff */
[----:B------:R-:W-:Y:S01]  /*0b70*/  SHF.R.U32.HI R13, RZ, 0x10, R61 ;  /* 0x00000010ff0d7819 */ /* 0x000fe2000001163d */
[----:B------:R-:W-:Y:S01]  /*0b80*/  IMAD.HI.U32 R9, R6, -0x2daee0ad, RZ ;  /* 0xd2511f5306097827 */ /* 0x000fe200078e00ff */
[----:B------:R-:W-:-:S02]  /*0b90*/  LOP3.LUT R10, R12, R11, R10, 0x96, !PT ;  /* 0x0000000b0c0a7212 */ /* 0x000fc400078e960a */
[----:B------:R-:W-:Y:S01]  /*0ba0*/  PRMT R143, R143, 0x5410, R13 ;  /* 0x000054108f8f7816 */ /* 0x000fe2000000000d */
[----:B------:R-:W-:Y:S01]  /*0bb0*/  IMAD R12, R5, -0x2daee0ad, RZ ;  /* 0xd2511f53050c7824 */ /* 0x000fe200078e02ff */
[--C-:B------:R-:W-:Y:S01]  /*0bc0*/  SHF.R.U64 R144, R58, 0x10, R59.reuse ;  /* 0x000000103a907819 */ /* 0x100fe2000000123b */
[----:B------:R-:W-:Y:S01]  /*0bd0*/  VIADD R11, R71, 0xed9eba14 ;  /* 0xed9eba14470b7836 */ /* 0x000fe20000000000 */
[----:B------:R-:W-:Y:S01]  /*0be0*/  SHF.R.U32.HI R13, RZ, 0x10, R59 ;  /* 0x00000010ff0d7819 */ /* 0x000fe2000001163b */
[----:B------:R-:W-:Y:S01]  /*0bf0*/  IMAD.HI.U32 R5, R10, -0x326172a9, RZ ;  /* 0xcd9e8d570a057827 */ /* 0x000fe200078e00ff */
[----:B------:R-:W-:Y:S02]  /*0c00*/  SHF.R.U64 R145, R56, 0x10, R57 ;  /* 0x0000001038917819 */ /* 0x000fe40000001239 */
[----:B------:R-:W-:Y:S01]  /*0c10*/  LOP3.LUT R9, R11, R12, R9, 0x96, !PT ;  /* 0x0000000c0b097212 */ /* 0x000fe200078e9609 */
[----:B------:R-:W-:Y:S01]  /*0c20*/  IMAD R11, R6, -0x2daee0ad, RZ ;  /* 0xd2511f53060b7824 */ /* 0x000fe200078e02ff */
[----:B------:R-:W-:Y:S01]  /*0c30*/  LOP3.LUT R5, R7, R8, R5, 0x96, !PT ;  /* 0x0000000807057212 */ /* 0x000fe200078e9605 */
[----:B------:R-:W-:Y:S01]  /*0c40*/  IMAD R7, R10, -0x326172a9, RZ ;  /* 0xcd9e8d570a077824 */ /* 0x000fe200078e02ff */
[----:B------:R-:W-:Y:S01]  /*0c50*/  PRMT R144, R144, 0x5410, R13 ;  /* 0x0000541090907816 */ /* 0x000fe2000000000d */
        /* <DEDUP_REMOVED lines=9> */
[--C-:B------:R-:W-:Y:S01]  /*0cf0*/  SHF.R.U64 R100, R28, 0x10, R29.reuse ;  /* 0x000000101c647819 */ /* 0x100fe2000000121d */
[----:B------:R-:W-:Y:S01]  /*0d00*/  IMAD R8, R9, -0x326172a9, RZ ;  /* 0xcd9e8d5709087824 */ /* 0x000fe200078e02ff */
[----:B------:R-:W-:Y:S01]  /*0d10*/  SHF.R.U32.HI R49, RZ, 0x10, R29 ;  /* 0x00000010ff317819 */ /* 0x000fe2000001161d */
[----:B------:R-:W-:Y:S01]  /*0d20*/  IMAD.HI.U32 R9, R6, -0x2daee0ad, RZ ;  /* 0xd2511f5306097827 */ /* 0x000fe200078e00ff */
[----:B------:R-:W-:-:S02]  /*0d30*/  LOP3.LUT R10, R12, R11, R10, 0x96, !PT ;  /* 0x0000000b0c0a7212 */ /* 0x000fc400078e960a */
[----:B------:R-:W-:Y:S01]  /*0d40*/  IADD3 R11, PT, PT, R71, 0x646e171e, RZ ;  /* 0x646e171e470b7810 */ /* 0x000fe20007ffe0ff */
[----:B------:R-:W-:Y:S01]  /*0d50*/  IMAD R12, R5, -0x2daee0ad, RZ ;  /* 0xd2511f53050c7824 */ /* 0x000fe200078e02ff */
[----:B------:R-:W-:Y:S01]  /*0d60*/  SHF.R.U64 R98, R30, 0x10, R31 ;  /* 0x000000101e627819 */ /* 0x000fe2000000121f */
[----:B------:R-:W-:Y:S01]  /*0d70*/  IMAD.HI.U32 R5, R10, -0x326172a9, RZ ;  /* 0xcd9e8d570a057827 */ /* 0x000fe200078e00ff */
[----:B------:R-:W-:Y:S02]  /*0d80*/  SHF.R.U64 R102, R24, 0x10, R25 ;  /* 0x0000001018667819 */ /* 0x000fe40000001219 */
[----:B------:R-:W-:Y:S01]  /*0d90*/  LOP3.LUT R9, R11, R12, R9, 0x96, !PT ;  /* 0x0000000c0b097212 */ /* 0x000fe200078e9609 */
[----:B------:R-:W-:Y:S01]  /*0da0*/  VIADD R7, R70, 0xb54cda56 ;  /* 0xb54cda5646077836 */ /* 0x000fe20000000000 */
[----:B------:R-:W-:Y:S01]  /*0db0*/  IADD3 R12, PT, PT, R71, 0x1fd5c5a3, RZ ;  /* 0x1fd5c5a3470c7810 */ /* 0x000fe20007ffe0ff */
[----:B------:R-:W-:Y:S01]  /*0dc0*/  IMAD R11, R6, -0x2daee0ad, RZ ;  /* 0xd2511f53060b7824 */ /* 0x000fe200078e02ff */
[----:B------:R-:W-:Y:S01]  /*0dd0*/  SHF.R.U32.HI R48, RZ, 0x10, R25 ;  /* 0x00000010ff307819 */ /* 0x000fe20000011619 */
[----:B------:R-:W-:Y:S01]  /*0de0*/  IMAD.HI.U32 R6, R9, -0x326172a9, RZ ;  /* 0xcd9e8d5709067827 */ /* 0x000fe200078e00ff */
[----:B------:R-:W-:-:S02]  /*0df0*/  LOP3.LUT R5, R7, R8, R5, 0x96, !PT ;  /* 0x0000000807057212 */ /* 0x000fc400078e9605 */
[----:B------:R-:W-:Y:S01]  /*0e00*/  MOV R29, R31 ;  /* 0x0000001f001d7202 */ /* 0x000fe20000000f00 */
[----:B------:R-:W-:Y:S01]  /*0e10*/  IMAD R7, R10, -0x326172a9, RZ ;  /* 0xcd9e8d570a077824 */ /* 0x000fe200078e02ff */
[----:B------:R-:W-:Y:S01]  /*0e20*/  SHF.R.U32.HI R50, RZ, 0x10, R31 ;  /* 0x00000010ff327819 */ /* 0x000fe2000001161f */
[----:B------:R-:W-:Y:S01]  /*0e30*/  VIADD R8, R70, 0x5384540f ;  /* 0x5384540f46087836 */ /* 0x000fe20000000000 */
[--C-:B------:R-:W-:Y:S01]  /*0e40*/  SHF.R.U64 R96, R32, 0x10, R33.reuse ;  /* 0x0000001020607819 */ /* 0x100fe20000001221 */
[----:B------:R-:W-:Y:S01]  /*0e50*/  IMAD.HI.U32 R10, R5, -0x2daee0ad, RZ ;  /* 0xd2511f53050a7827 */ /* 0x000fe200078e00ff */
[----:B------:R-:W-:Y:S02]  /*0e60*/  SHF.R.U32.HI R51, RZ, 0x10, R33 ;  /* 0x00000010ff337819 */ /* 0x000fe40000011621 */
[----:B------:R-:W-:Y:S01]  /*0e70*/  LOP3.LUT R6, R8, R7, R6, 0x96, !PT ;  /* 0x0000000708067212 */ /* 0x000fe200078e9606 */
[----:B------:R-:W-:Y:S01]  /*0e80*/  IMAD R8, R9, -0x326172a9, RZ ;  /* 0xcd9e8d5709087824 */ /* 0x000fe200078e02ff */
[----:B------:R-:W-:Y:S01]  /*0e90*/  LOP3.LUT R10, R12, R11, R10, 0x96, !PT ;  /* 0x0000000b0c0a7212 */ /* 0x000fe200078e960a */
[----:B------:R-:W-:Y:S01]  /*0ea0*/  IMAD R12, R5, -0x2daee0ad, RZ ;  /* 0xd2511f53050c7824 */ /* 0x000fe200078e02ff */
[----:B------:R-:W-:Y:S01]  /*0eb0*/  MOV R95, R34 ;  /* 0x00000022005f7202 */ /* 0x000fe20000000f00 */
[----:B------:R-:W-:Y:S01]  /*0ec0*/  VIADD R11, R71, 0xdb3d7428 ;  /* 0xdb3d7428470b7836 */ /* 0x000fe20000000000 */
[----:B------:R-:W-:Y:S01]  /*0ed0*/  SHF.R.U64 R94, R34, 0x10, R35 ;  /* 0x00000010225e7819 */ /* 0x000fe20000001223 */
[----:B------:R-:W-:Y:S01]  /*0ee0*/  IMAD.HI.U32 R9, R6, -0x2daee0ad, RZ ;  /* 0xd2511f5306097827 */ /* 0x000fe200078e00ff */
[----:B------:R-:W-:-:S02]  /*0ef0*/  SHF.R.U64 R92, R36, 0x10, R37 ;  /* 0x00000010245c7819 */ /* 0x000fc40000001225 */
[----:B------:R-:W-:Y:S01]  /*0f00*/  SHF.R.U64 R122, R22, 0x10, R23 ;  /* 0x00000010167a7819 */ /* 0x000fe20000001217 */
[----:B------:R-:W-:Y:S01]  /*0f10*/  IMAD.HI.U32 R5, R10, -0x326172a9, RZ ;  /* 0xcd9e8d570a057827 */ /* 0x000fe200078e00ff */
[----:B------:R-:W-:Y:S02]  /*0f20*/  LOP3.LUT R9, R11, R12, R9, 0x96, !PT ;  /* 0x0000000c0b097212 */ /* 0x000fe400078e9609 */
[----:B------:R-:W-:Y:S01]  /*0f30*/  SHF.R.U64 R124, R20, 0x10, R21 ;  /* 0x00000010147c7819 */ /* 0x000fe20000001215 */
[----:B------:R-:W-:Y:S01]  /*0f40*/  VIADD R7, R70, 0xf1bbcdc8 ;  /* 0xf1bbcdc846077836 */ /* 0x000fe20000000000 */
[----:B------:R-:W-:Y:S01]  /*0f50*/  MOV R125, R18 ;  /* 0x00000012007d7202 */ /* 0x000fe20000000f00 */
[----:B------:R-:W-:Y:S01]  /*0f60*/  IMAD.MOV.U32 R30, RZ, RZ, R33 ;  /* 0x000000ffff1e7224 */ /* 0x000fe200078e0021 */
[----:B------:R-:W-:Y:S01]  /*0f70*/  SHF.R.U64 R126, R18, 0x10, R19 ;  /* 0x00000010127e7819 */ /* 0x000fe20000001213 */
[----:B------:R-:W-:Y:S01]  /*0f80*/  IMAD.MOV.U32 R31, RZ, RZ, R35 ;  /* 0x000000ffff1f7224 */ /* 0x000fe200078e0023 */
[----:B------:R-:W-:Y:S01]  /*0f90*/  LOP3.LUT R5, R7, R8, R5, 0x96, !PT ;  /* 0x0000000807057212 */ /* 0x000fe200078e9605 */
[----:B------:R-:W-:Y:S01]  /*0fa0*/  IMAD R7, R6, -0x2daee0ad, RZ ;  /* 0xd2511f5306077824 */ /* 0x000fe200078e02ff */
[----:B------:R-:W-:Y:S01]  /*0fb0*/  SHF.R.U64 R128, R16, 0x10, R17 ;  /* 0x0000001010807819 */ /* 0x000fe20000001211 */
[----:B------:R-:W-:Y:S01]  /*0fc0*/  IMAD.MOV.U32 R91, RZ, RZ, R38 ;  /* 0x000000ffff5b7224 */ /* 0x000fe200078e0026 */
[----:B------:R-:W-:Y:S01]  /*0fd0*/  MOV R101, R28 ;  /* 0x0000001c00657202 */ /* 0x000fe20000000f00 */
[----:B------:R-:W-:Y:S01]  /*0fe0*/  IMAD.MOV.U32 R33, RZ, RZ, R39 ;  /* 0x000000ffff217224 */ /* 0x000fe200078e0027 */
[----:B------:R-:W-:Y:S01]  /*0ff0*/  SHF.R.U32.HI R72, RZ, 0x10, R35 ;  /* 0x00000010ff487819 */ /* 0x000fe20000011623 */
[----:B------:R-:W-:Y:S01]  /*1000*/  IMAD.MOV.U32 R34, RZ, RZ, R41 ;  /* 0x000000ffff227224 */ /* 0x000fe200078e0029 */
[----:B------:R-:W-:Y:S01]  /*1010*/  MOV R32, R37 ;  /* 0x0000002500207202 */ /* 0x000fe20000000f00 */
[----:B------:R-:W-:Y:S01]  /*1020*/  IMAD.MOV.U32 R87, RZ, RZ, R42 ;  /* 0x000000ffff577224 */ /* 0x000fe200078e002a */
[----:B------:R-:W-:Y:S01]  /*1030*/  SHF.R.U32.HI R36, RZ, 0x10, R37 ;  /* 0x00000010ff247819 */ /* 0x000fe20000011625 */
        /* <DEDUP_REMOVED lines=10> */
[----:B------:R-:W-:Y:S01]  /*10e0*/  IMAD.MOV.U32 R16, RZ, RZ, R15 ;  /* 0x000000ffff107224 */ /* 0x000fe200078e000f */
[----:B------:R-:W-:Y:S01]  /*10f0*/  PRMT R146, R146, 0x5410, R13 ;  /* 0x0000541092927816 */ /* 0x000fe2000000000d */
[----:B------:R-:W-:Y:S01]  /*1100*/  IMAD R10, R10, -0x326172a9, RZ ;  /* 0xcd9e8d570a0a7824 */ /* 0x000fe200078e02ff */
[----:B------:R-:W-:Y:S01]  /*1110*/  SHF.R.U32.HI R37, RZ, 0x10, R39 ;  /* 0x00000010ff257819 */ /* 0x000fe20000011627 */
[----:B------:R-:W-:Y:S01]  /*1120*/  IMAD.HI.U32 R77, R9, -0x326172a9, RZ ;  /* 0xcd9e8d57094d7827 */ /* 0x000fe200078e00ff */
[----:B------:R-:W-:-:S02]  /*1130*/  MOV R89, R40 ;  /* 0x0000002800597202 */ /* 0x000fc40000000f00 */
[--C-:B------:R-:W-:Y:S01]  /*1140*/  SHF.R.U64 R88, R40, 0x10, R41.reuse ;  /* 0x0000001028587819 */ /* 0x100fe20000001229 */
[----:B------:R-:W-:Y:S01]  /*1150*/  IMAD.HI.U32 R78, R5, -0x2daee0ad, RZ ;  /* 0xd2511f53054e7827 */ /* 0x000fe200078e00ff */
[----:B------:R-:W-:Y:S02]  /*1160*/  SHF.R.U32.HI R38, RZ, 0x10, R41 ;  /* 0x00000010ff267819 */ /* 0x000fe40000011629 */
[----:B------:R-:W-:Y:S01]  /*1170*/  MOV R35, R43 ;  /* 0x0000002b00237202 */ /* 0x000fe20000000f00 */
[----:B------:R-:W-:Y:S01]  /*1180*/  VIADD R6, R71, 0x96a522ad ;  /* 0x96a522ad47067836 */ /* 0x000fe20000000000 */
[--C-:B------:R-:W-:Y:S01]  /*1190*/  SHF.R.U64 R86, R42, 0x10, R43.reuse ;  /* 0x000000102a567819 */ /* 0x100fe2000000122b */
[----:B------:R-:W-:Y:S01]  /*11a0*/  IMAD.MOV.U32 R81, RZ, RZ, RZ ;  /* 0x000000ffff517224 */ /* 0x000fe200078e00ff */
[----:B------:R-:W-:Y:S01]  /*11b0*/  SHF.R.U32.HI R85, RZ, 0x10, R43 ;  /* 0x00000010ff557819 */ /* 0x000fe2000001162b */
[----:B------:R-:W-:Y:S01]  /*11c0*/  IMAD R80, R9, -0x326172a9, RZ ;  /* 0xcd9e8d5709507824 */ /* 0x000fe200078e02ff */
[--C-:B------:R-:W-:Y:S01]  /*11d0*/  SHF.R.U64 R104, R44, 0x10, R45.reuse ;  /* 0x000000102c687819 */ /* 0x100fe2000000122d */
[----:B------:R-:W-:Y:S01]  /*11e0*/  IMAD R82, R5, -0x2daee0ad, RZ ;  /* 0xd2511f5305527824 */ /* 0x000fe200078e02ff */
        /* <DEDUP_REMOVED lines=9> */
[----:B------:R-:W-:Y:S02]  /*1280*/  IADD3 R8, PT, PT, R70, -0x700cb87f, RZ ;  /* 0x8ff3478146087810 */ /* 0x000fe40007ffe0ff */
        /* <DEDUP_REMOVED lines=39> */
[----:B------:R-:W-:Y:S02]  /*1500*/  LOP3.LUT R77, R8, R10, R77, 0x96, !PT ;  /* 0x0000000a084d7212 */ /* 0x000fe400078e964d */
[----:B------:R-:W-:Y:S02]  /*1510*/  LOP3.LUT R78, R6, R7, R78, 0x96, !PT ;  /* 0x00000007064e7212 */ /* 0x000fe400078e964e */
[----:B01234-:R-:W-:-:S07]  /*1520*/  LOP3.LUT R79, R4, 0x3, RZ, 0xc0, !PT ;  /* 0x00000003044f7812 */ /* 0x01ffce00078ec0ff */
.L_x_30289:
[----:B------:R-:W0:Y:S01]  /*1530*/  LDC.64 R12, c[0x0][0x3f0] ;  /* 0x0000fc00ff0c7b82 */ /* 0x000e220000000a00 */
[----:B------:R-:W1:Y:S07]  /*1540*/  S2R R106, SR_TID.X ;  /* 0x00000000006a7919 */ /* 0x000e6e0000002100 */
[----:B------:R-:W2:Y:S08]  /*1550*/  LDC R119, c[0x0][0x388] ;  /* 0x0000e200ff777b82 */ /* 0x000eb00000000800 */
[----:B------:R-:W3:Y:S01]  /*1560*/  LDC.64 R14, c[0x0][0x3f8] ;  /* 0x0000fe00ff0e7b82 */ /* 0x000ee20000000a00 */
[----:B0-----:R-:W-:-:S06]  /*1570*/  IMAD.WIDE R48, R74, 0x4, R12 ;  /* 0x000000044a307825 */ /* 0x001fcc00078e020c */
[----:B------:R-:W4:Y:S01]  /*1580*/  LDG.E R48, desc[UR6][R48.64] ;  /* 0x0000000630307981 */ /* 0x000f22000c1e1900 */
[----:B------:R-:W-:Y:S02]  /*1590*/  IMAD.MOV.U32 R51, RZ, RZ, RZ ;  /* 0x000000ffff337224 */ /* 0x000fe400078e00ff */
[----:B---3--:R-:W-:-:S05]  /*15a0*/  IMAD.WIDE R14, R74, 0x4, R14 ;  /* 0x000000044a0e7825 */ /* 0x008fca00078e020e */
[----:B-----5:R0:W5:Y:S01]  /*15b0*/  LDG.E R107, desc[UR6][R14.64] ;  /* 0x000000060e6b7981 */ /* 0x020162000c1e1900 */
[----:B----4-:R-:W-:-:S13]  /*15c0*/  ISETP.GE.AND P1, PT, R48, 0x1, PT ;  /* 0x000000013000780c */ /* 0x010fda0003f26270 */
[----:B------:R-:W3:Y:S01]  /*15d0*/  @P1 LDC.64 R12, c[0x0][0x390] ;  /* 0x0000e400ff0c1b82 */ /* 0x000ee20000000a00 */
[----:B------:R-:W-:-:S05]  /*15e0*/  @P1 IADD3 R16, PT, PT, R48, -0x1, RZ ;  /* 0xffffffff30101810 */ /* 0x000fca0007ffe0ff */
        /* <DEDUP_REMOVED lines=17> */
[----:B------:R-:W-:Y:S01]  /*1700*/  @!P2 IMAD.MOV.U32 R14, RZ, RZ, R79 ;  /* 0x000000ffff0ea224 */ /* 0x000fe200078e004f */
[----:B------:R-:W-:Y:S01]  /*1710*/  @!P2 MOV R24, R82 ;  /* 0x000000520018a202 */ /* 0x000fe20000000f00 */
[----:B--2---:R-:W-:Y:S01]  /*1720*/  @!P2 IMAD.MOV.U32 R12, RZ, RZ, R8 ;  /* 0x000000ffff0ca224 */ /* 0x004fe200078e0008 */
        /* <DEDUP_REMOVED lines=16> */
.L_x_29957:
        /* <DEDUP_REMOVED lines=12> */
.L_x_29958:
        /* <DEDUP_REMOVED lines=60> */
.L_x_29956:
        /* <DEDUP_REMOVED lines=9> */
[----:B------:R-:W-:Y:S01]  /*1d40*/  FFMA.FTZ R12, R15, R12, R8 ;  /* 0x0000000c0f0c7223 */ /* 0x000fe20000010008 */
[----:B------:R-:W-:-:S07]  /*1d50*/  PRMT R83, R13, 0x7610, R83 ;  /* 0x000076100d537816 */ /* 0x000fce0000000053 */
.L_x_29955:
        /* <DEDUP_REMOVED lines=15> */
.L_x_29961:
        /* <DEDUP_REMOVED lines=12> */
.L_x_29962:
        /* <DEDUP_REMOVED lines=54> */
[----:B------:R-:W-:Y:S02]  /*2270*/  IADD3 R13, PT, PT, R71, -0x695add53, RZ ;  /* 0x96a522ad470d7810 */ /* 0x000fe40007ffe0ff */
[----:B------:R-:W-:Y:S01]  /*2280*/  LOP3.LUT R77, R77, R18, R17, 0x96, !PT ;  /* 0x000000124d4d7212 */ /* 0x000fe200078e9611 */
[----:B------:R-:W-:-:S05]  /*2290*/  IMAD.WIDE.U32 R14, R14, -0x2daee0ad, RZ ;  /* 0xd2511f530e0e7825 */ /* 0x000fca00078e00ff */
[----:B------:R-:W-:Y:S01]  /*22a0*/  LOP3.LUT R78, R13, R78, R15, 0x96, !PT ;  /* 0x0000004e0d4e7212 */ /* 0x000fe200078e960f */
[----:B------:R-:W-:Y:S01]  /*22b0*/  IMAD.MOV.U32 R13, RZ, RZ, R24 ;  /* 0x000000ffff0d7224 */ /* 0x000fe200078e0018 */
[----:B------:R-:W-:Y:S01]  /*22c0*/  MOV R24, R14 ;  /* 0x0000000e00187202 */ /* 0x000fe20000000f00 */
[----:B------:R-:W-:-:S07]  /*22d0*/  IMAD.MOV.U32 R15, RZ, RZ, RZ ;  /* 0x000000ffff0f7224 */ /* 0x000fce00078e00ff */
.L_x_29960:
        /* <DEDUP_REMOVED lines=9> */
[----:B------:R-:W-:Y:S01]  /*2370*/  FFMA.FTZ R13, R16, R13, R9 ;  /* 0x0000000d100d7223 */ /* 0x000fe20000010009 */
[----:B------:R-:W-:-:S07]  /*2380*/  PRMT R84, R14, 0x7610, R84 ;  /* 0x000076100e547816 */ /* 0x000fce0000000054 */
.L_x_29959:
        /* <DEDUP_REMOVED lines=15> */
.L_x_29965:
        /* <DEDUP_REMOVED lines=12> */
.L_x_29966:
        /* <DEDUP_REMOVED lines=55> */
[----:B------:R-:W-:-:S03]  /*28b0*/  MOV R80, R16 ;  /* 0x0000001000507202 */ /* 0x000fc60000000f00 */
[----:B------:R-:W-:Y:S01]  /*28c0*/  HFMA2 R16, -RZ, RZ, 0, 0 ;  /* 0x00000000ff107431 */ /* 0x000fe200000001ff */
[----:B------:R-:W-:Y:S01]  /*28d0*/  LOP3.LUT R77, R77, R18, R17, 0x96, !PT ;  /* 0x000000124d4d7212 */ /* 0x000fe200078e9611 */
[----:B------:R-:W-:Y:S01]  /*28e0*/  IMAD.MOV.U32 R17, RZ, RZ, R24 ;  /* 0x000000ffff117224 */ /* 0x000fe200078e0018 */
[----:B------:R-:W-:Y:S01]  /*28f0*/  LOP3.LUT R78, R19, R78, R15, 0x96, !PT ;  /* 0x0000004e134e7212 */ /* 0x000fe200078e960f */
[----:B------:R-:W-:-:S07]  /*2900*/  IMAD.MOV.U32 R24, RZ, RZ, R14 ;  /* 0x000000ffff187224 */ /* 0x000fce00078e000e */
.L_x_29964:
        /* <DEDUP_REMOVED lines=9> */
[----:B------:R-:W-:Y:S01]  /*29a0*/  FFMA.FTZ R14, R17, R14, R10 ;  /* 0x0000000e110e7223 */ /* 0x000fe2000001000a */
[----:B------:R-:W-:-:S07]  /*29b0*/  PRMT R85, R15, 0x7610, R85 ;  /* 0x000076100f557816 */ /* 0x000fce0000000055 */
.L_x_29963:
        /* <DEDUP_REMOVED lines=15> */
.L_x_29969:
        /* <DEDUP_REMOVED lines=12> */
.L_x_29970:
        /* <DEDUP_REMOVED lines=56> */
[----:B------:R-:W-:Y:S02]  /*2ef0*/  IMAD.MOV.U32 R80, RZ, RZ, R18 ;  /* 0x000000ffff507224 */ /* 0x000fe400078e0012 */
[----:B------:R-:W-:-:S05]  /*2f00*/  IMAD.WIDE.U32 R16, R16, -0x2daee0ad, RZ ;  /* 0xd2511f5310107825 */ /* 0x000fca00078e00ff */
[----:B------:R-:W-:Y:S02]  /*2f10*/  LOP3.LUT R78, R15, R78, R17, 0x96, !PT ;  /* 0x0000004e0f4e7212 */ /* 0x000fe400078e9611 */
[----:B------:R-:W-:Y:S01]  /*2f20*/  MOV R15, R24 ;  /* 0x00000018000f7202 */ /* 0x000fe20000000f00 */
[----:B------:R-:W-:-:S07]  /*2f30*/  IMAD.MOV.U32 R24, RZ, RZ, R16 ;  /* 0x000000ffff187224 */ /* 0x000fce00078e0010 */
.L_x_29968:
        /* <DEDUP_REMOVED lines=9> */
[----:B------:R-:W-:Y:S01]  /*2fd0*/  FFMA.FTZ R15, R18, R15, R11 ;  /* 0x0000000f120f7223 */ /* 0x000fe2000001000b */
[----:B------:R-:W-:Y:S01]  /*2fe0*/  PRMT R86, R16, 0x7610, R86 ;  /* 0x0000761010567816 */ /* 0x000fe20000000056 */
[----:B------:R-:W-:Y:S06]  /*2ff0*/  BRA `(.L_x_29967) ;  /* 0x00000018003c7947 */ /* 0x000fec0003800000 */
.L_x_29954:
        /* <DEDUP_REMOVED lines=19> */
.L_x_29973:
        /* <DEDUP_REMOVED lines=12> */
.L_x_29974:
        /* <DEDUP_REMOVED lines=60> */
.L_x_29972:
        /* <DEDUP_REMOVED lines=9> */
[----:B------:R-:W-:Y:S01]  /*3640*/  FMUL.FTZ R12, R12, R17 ;  /* 0x000000110c0c7220 */ /* 0x000fe20000410000 */
[----:B------:R-:W-:-:S07]  /*3650*/  PRMT R83, R13, 0x7610, R83 ;  /* 0x000076100d537816 */ /* 0x000fce0000000053 */
.L_x_29971:
        /* <DEDUP_REMOVED lines=15> */
.L_x_29977:
        /* <DEDUP_REMOVED lines=12> */
.L_x_29978:
        /* <DEDUP_REMOVED lines=61> */
.L_x_29976:
        /* <DEDUP_REMOVED lines=11> */
.L_x_29975:
        /* <DEDUP_REMOVED lines=15> */
.L_x_29981:
        /* <DEDUP_REMOVED lines=12> */
.L_x_29982:
        /* <DEDUP_REMOVED lines=61> */
.L_x_29980:
        /* <DEDUP_REMOVED lines=9> */
[----:B------:R-:W-:Y:S01]  /*42a0*/  FMUL.FTZ R14, R14, R19 ;  /* 0x000000130e0e7220 */ /* 0x000fe20000410000 */
[----:B------:R-:W-:-:S07]  /*42b0*/  PRMT R85, R15, 0x7610, R85 ;  /* 0x000076100f557816 */ /* 0x000fce0000000055 */
.L_x_29979:
        /* <DEDUP_REMOVED lines=15> */
.L_x_29984:
        /* <DEDUP_REMOVED lines=12> */
.L_x_29985:
        /* <DEDUP_REMOVED lines=39> */
[----:B------:R-:W-:Y:S01]  /*46e0*/  IMAD.MOV.U32 R23, RZ, RZ, RZ ;  /* 0x000000ffff177224 */ /* 0x000fe200078e00ff */
        /* <DEDUP_REMOVED lines=20> */
[----:B------:R-:W-:-:S07]  /*4830*/  MOV R24, R16 ;  /* 0x0000001000187202 */ /* 0x000fce0000000f00 */
.L_x_29983:
        /* <DEDUP_REMOVED lines=11> */
.L_x_29967:
        /* <DEDUP_REMOVED lines=10> */
[----:B0-----:R-:W0:Y:S01]  /*4990*/  LDC.64 R16, c[0x0][0x3b0] ;  /* 0x0000ec00ff107b82 */ /* 0x001e220000000a00 */
[----:B------:R-:W-:Y:S01]  /*49a0*/  IMAD.U32 R25, R85, 0x10000, RZ ;  /* 0x0001000055197824 */ /* 0x000fe200078e00ff */
[----:B------:R-:W-:Y:S02]  /*49b0*/  LOP3.LUT R22, R86, 0xffff, RZ, 0xc0, !PT ;  /* 0x0000ffff56167812 */ /* 0x000fe400078ec0ff */
[----:B------:R-:W-:Y:S02]  /*49c0*/  LOP3.LUT R26, R84, 0xff, RZ, 0xc0, !PT ;  /* 0x000000ff541a7812 */ /* 0x000fe400078ec0ff */
[----:B------:R-:W-:-:S04]  /*49d0*/  LOP3.LUT R25, R25, 0xff0000, RZ, 0xc0, !PT ;  /* 0x00ff000019197812 */ /* 0x000fc800078ec0ff */
[----:B------:R-:W-:Y:S02]  /*49e0*/  LEA R27, R22, R25, 0x18 ;  /* 0x00000019161b7211 */ /* 0x000fe400078ec0ff */
[----:B------:R-:W-:-:S03]  /*49f0*/  LOP3.LUT R25, R83, 0xff, RZ, 0xc0, !PT ;  /* 0x000000ff53197812 */ /* 0x000fc600078ec0ff */
[----:B------:R-:W-:-:S04]  /*4a00*/  IMAD R22, R26, 0x100, R27 ;  /* 0x000001001a167824 */ /* 0x000fc800078e021b */
[----:B------:R-:W-:Y:S02]  /*4a10*/  IMAD.IADD R25, R22, 0x1, R25 ;  /* 0x0000000116197824 */ /* 0x000fe400078e0219 */
[----:B0-----:R-:W-:-:S05]  /*4a20*/  IMAD.WIDE.U32 R16, R51, 0x4, R16 ;  /* 0x0000000433107825 */ /* 0x001fca00078e0010 */
[----:B------:R1:W-:Y:S02]  /*4a30*/  STG.E desc[UR6][R16.64], R25 ;  /* 0x0000001910007986 */ /* 0x0003e4000c101906 */
.L_x_29986:
[----:B-----5:R2:W5:Y:S04]  /*4a40*/  @P1 LDG.E.128 R4, desc[UR6][R20.64] ;  /* 0x0000000614041981 */ /* 0x020568000c1e1d00 */
[----:B------:R2:W5:Y:S01]  /*4a50*/  @P0 LDG.E.128 R8, desc[UR6][R18.64] ;  /* 0x0000000612080981 */ /* 0x000562000c1e1d00 */
[----:B------:R-:W-:Y:S05]  /*4a60*/  @!P0 BRA `(.L_x_29987) ;  /* 0x0000001800448947 */ /* 0x000fea0003800000 */
[----:B------:R-:W-:Y:S01]  /*4a70*/  ISETP.GT.AND P2, PT, R48, RZ, PT ;  /* 0x000000ff3000720c */ /* 0x000fe20003f44270 */
[----:B------:R-:W-:Y:S01]  /*4a80*/  IMAD.MOV.U32 R22, RZ, RZ, R24 ;  /* 0x000000ffff167224 */ /* 0x000fe200078e0018 */
[----:B--2---:R-:W-:Y:S01]  /*4a90*/  MOV R18, R23 ;  /* 0x0000001700127202 */ /* 0x004fe20000000f00 */
[----:B01---5:R-:W-:-:S10]  /*4aa0*/  IMAD.MOV.U32 R16, RZ, RZ, R8 ;  /* 0x000000ffff107224 */ /* 0x023fd400078e0008 */
[----:B------:R-:W-:Y:S05]  /*4ab0*/  @!P2 BRA `(.L_x_29988) ;  /* 0x000000040088a947 */ /* 0x000fea0003800000 */
        /* <DEDUP_REMOVED lines=15> */
.L_x_29990:
        /* <DEDUP_REMOVED lines=12> */
.L_x_29991:
        /* <DEDUP_REMOVED lines=60> */
.L_x_29989:
[----:B------:R-:W-:Y:S01]  /*5030*/  I2FP.F32.U32 R16, R16 ;  /* 0x0000001000107245 */ /* 0x000fe20000201000 */
[----:B------:R-:W-:Y:S02]  /*5040*/  IMAD.MOV.U32 R17, RZ, RZ, 0x2f800000 ;  /* 0x2f800000ff117424 */ /* 0x000fe400078e00ff */
[----:B------:R-:W-:Y:S02]  /*5050*/  FMUL.FTZ R19, R4, UR13 ;  /* 0x0000000d04137c20 */ /* 0x000fe40008410000 */
        /* <DEDUP_REMOVED lines=8> */
.L_x_29988:
        /* <DEDUP_REMOVED lines=15> */
.L_x_29994:
        /* <DEDUP_REMOVED lines=12> */
.L_x_29995:
        /* <DEDUP_REMOVED lines=59> */
[----:B------:R-:W-:Y:S01]  /*5640*/  MOV R17, R22 ;  /* 0x0000001600117202 */ /* 0x000fe20000000f00 */
[----:B------:R-:W-:-:S07]  /*5650*/  IMAD.MOV.U32 R22, RZ, RZ, R18 ;  /* 0x000000ffff167224 */ /* 0x000fce00078e0012 */
.L_x_29993:
[----:B------:R-:W-:Y:S01]  /*5660*/  I2FP.F32.U32 R17, R17 ;  /* 0x0000001100117245 */ /* 0x000fe20000201000 */
[----:B------:R-:W-:Y:S02]  /*5670*/  HFMA2 R18, -RZ, RZ, 0.1171875, 0 ;  /* 0x2f800000ff127431 */ /* 0x000fe400000001ff */
[----:B------:R-:W-:-:S03]  /*5680*/  FMUL.FTZ R20, R5, UR13 ;  /* 0x0000000d05147c20 */ /* 0x000fc60008410000 */
        /* <DEDUP_REMOVED lines=8> */
.L_x_29992:
        /* <DEDUP_REMOVED lines=15> */
.L_x_29998:
        /* <DEDUP_REMOVED lines=12> */
.L_x_29999:
        /* <DEDUP_REMOVED lines=61> */
.L_x_29997:
[----:B------:R-:W-:Y:S01]  /*5c90*/  I2FP.F32.U32 R18, R21 ;  /* 0x0000001500127245 */ /* 0x000fe20000201000 */
[----:B------:R-:W-:Y:S02]  /*5ca0*/  IMAD.MOV.U32 R19, RZ, RZ, 0x2f800000 ;  /* 0x2f800000ff137424 */ /* 0x000fe400078e00ff */
[----:B------:R-:W-:Y:S02]  /*5cb0*/  FMUL.FTZ R21, R6, UR13 ;  /* 0x0000000d06157c20 */ /* 0x000fe40008410000 */
        /* <DEDUP_REMOVED lines=8> */
.L_x_29996:
        /* <DEDUP_REMOVED lines=15> */
.L_x_30002:
        /* <DEDUP_REMOVED lines=12> */
.L_x_30003:
        /* <DEDUP_REMOVED lines=45> */
[----:B------:R-:W-:-:S04]  /*61c0*/  IMAD.WIDE.U32 R78, R23, -0x2daee0ad, RZ ;  /* 0xd2511f53174e7825 */ /* 0x000fc800078e00ff */
[----:B------:R-:W-:Y:S01]  /*61d0*/  HFMA2 R23, -RZ, RZ, 0, 0 ;  /* 0x00000000ff177431 */ /* 0x000fe200000001ff */
        /* <DEDUP_REMOVED lines=13> */
[----:B------:R-:W-:-:S07]  /*62b0*/  IMAD.MOV.U32 R22, RZ, RZ, R20 ;  /* 0x000000ffff167224 */ /* 0x000fce00078e0014 */
.L_x_30001:
        /* <DEDUP_REMOVED lines=10> */
[----:B------:R-:W-:Y:S01]  /*6360*/  PRMT R86, R20, 0x7610, R86 ;  /* 0x0000761014567816 */ /* 0x000fe20000000056 */
[----:B------:R-:W-:Y:S06]  /*6370*/  BRA `(.L_x_30000) ;  /* 0x00000018003c7947 */ /* 0x000fec0003800000 */
.L_x_29987:
[----:B--2---:R-:W-:Y:S01]  /*6380*/  IMAD.MOV.U32 R18, RZ, RZ, R23 ;  /* 0x000000ffff127224 */ /* 0x004fe200078e0017 */
[----:B------:R-:W-:Y:S01]  /*6390*/  MOV R22, R24 ;  /* 0x0000001800167202 */ /* 0x000fe20000000f00 */
[----:B01----:R-:W-:Y:S01]  /*63a0*/  IMAD.MOV.U32 R16, RZ, RZ, RZ ;  /* 0x000000ffff107224 */ /* 0x003fe200078e00ff */
        /* <DEDUP_REMOVED lines=16> */
.L_x_30006:
        /* <DEDUP_REMOVED lines=12> */
.L_x_30007:
        /* <DEDUP_REMOVED lines=60> */
.L_x_30005:
        /* <DEDUP_REMOVED lines=11> */
.L_x_30004:
        /* <DEDUP_REMOVED lines=15> */
.L_x_30010:
        /* <DEDUP_REMOVED lines=12> */
.L_x_30011:
        /* <DEDUP_REMOVED lines=61> */
.L_x_30009:
        /* <DEDUP_REMOVED lines=11> */
.L_x_30008:
        /* <DEDUP_REMOVED lines=15> */
.L_x_30014:
        /* <DEDUP_REMOVED lines=12> */
.L_x_30015:
        /* <DEDUP_REMOVED lines=61> */
.L_x_30013:
        /* <DEDUP_REMOVED lines=11> */
.L_x_30012:
        /* <DEDUP_REMOVED lines=15> */
.L_x_30017:
        /* <DEDUP_REMOVED lines=12> */
.L_x_30018:
        /* <DEDUP_REMOVED lines=59> */
[----:B------:R-:W-:Y:S01]  /*7ba0*/  MOV R19, R22 ;  /* 0x0000001600137202 */ /* 0x000fe20000000f00 */
[----:B------:R-:W-:-:S07]  /*7bb0*/  IMAD.MOV.U32 R22, RZ, RZ, R20 ;  /* 0x000000ffff167224 */ /* 0x000fce00078e0014 */
.L_x_30016:
        /* <DEDUP_REMOVED lines=11> */
.L_x_30000:
        /* <DEDUP_REMOVED lines=10> */
[----:B------:R-:W0:Y:S01]  /*7d10*/  LDC.64 R20, c[0x0][0x3b0] ;  /* 0x0000ec00ff147b82 */ /* 0x000e220000000a00 */
[----:B------:R-:W-:Y:S01]  /*7d20*/  IMAD.U32 R26, R85, 0x10000, RZ ;  /* 0x00010000551a7824 */ /* 0x000fe200078e00ff */
[----:B------:R-:W-:Y:S02]  /*7d30*/  LOP3.LUT R25, R86, 0xffff, RZ, 0xc0, !PT ;  /* 0x0000ffff56197812 */ /* 0x000fe400078ec0ff */
[----:B------:R-:W-:Y:S02]  /*7d40*/  LOP3.LUT R24, R84, 0xff, RZ, 0xc0, !PT ;  /* 0x000000ff54187812 */ /* 0x000fe400078ec0ff */
[----:B------:R-:W-:-:S05]  /*7d50*/  LOP3.LUT R26, R26, 0xff0000, RZ, 0xc0, !PT ;  /* 0x00ff00001a1a7812 */ /* 0x000fca00078ec0ff */
[----:B------:R-:W-:Y:S01]  /*7d60*/  IMAD R26, R25, 0x1000000, R26 ;  /* 0x01000000191a7824 */ /* 0x000fe200078e021a */
[----:B------:R-:W-:-:S03]  /*7d70*/  IADD3 R25, PT, PT, R51, 0x80, RZ ;  /* 0x0000008033197810 */ /* 0x000fc60007ffe0ff */
[----:B------:R-:W-:Y:S01]  /*7d80*/  IMAD R24, R24, 0x100, R26 ;  /* 0x0000010018187824 */ /* 0x000fe200078e021a */
[----:B------:R-:W-:-:S05]  /*7d90*/  LOP3.LUT R26, R83, 0xff, RZ, 0xc0, !PT ;  /* 0x000000ff531a7812 */ /* 0x000fca00078ec0ff */
[----:B------:R-:W-:Y:S02]  /*7da0*/  IMAD.IADD R24, R24, 0x1, R26 ;  /* 0x0000000118187824 */ /* 0x000fe400078e021a */
[----:B0-----:R-:W-:-:S05]  /*7db0*/  IMAD.WIDE.U32 R20, R25, 0x4, R20 ;  /* 0x0000000419147825 */ /* 0x001fca00078e0014 */
[----:B------:R0:W-:Y:S02]  /*7dc0*/  STG.E desc[UR6][R20.64], R24 ;  /* 0x0000001814007986 */ /* 0x0001e4000c101906 */
.L_x_30019:
[----:B-----5:R1:W5:Y:S04]  /*7dd0*/  @P1 LDG.E.128 R4, desc[UR6][R30.64] ;  /* 0x000000061e041981 */ /* 0x020368000c1e1d00 */
        /* <DEDUP_REMOVED lines=22> */
.L_x_30023:
        /* <DEDUP_REMOVED lines=12> */
.L_x_30024:
        /* <DEDUP_REMOVED lines=61> */
.L_x_30022:
        /* <DEDUP_REMOVED lines=11> */
.L_x_30021:
        /* <DEDUP_REMOVED lines=15> */
.L_x_30027:
        /* <DEDUP_REMOVED lines=12> */
.L_x_30028:
        /* <DEDUP_REMOVED lines=61> */
.L_x_30026:
        /* <DEDUP_REMOVED lines=11> */
.L_x_30025:
        /* <DEDUP_REMOVED lines=15> */
.L_x_30031:
        /* <DEDUP_REMOVED lines=12> */
.L_x_30032:
[----:B-1----:R-:W-:Y:S01]  /*8c60*/  IMAD.WIDE.U32 R28, R76, -0x326172a9, RZ ;  /* 0xcd9e8d574c1c7825 */ /* 0x002fe200078e00ff */
[----:B------:R-:W-:Y:S02]  /*8c70*/  LOP3.LUT R22, R81, R25, R71, 0x96, !PT ;  /* 0x0000001951167212 */ /* 0x000fe400078e9647 */
[----:B------:R-:W-:Y:S01]  /*8c80*/  IADD3 R25, PT, PT, R70, -0x61c88647, RZ ;  /* 0x9e3779b946197810 */ /* 0x000fe20007ffe0ff */
[----:B------:R-:W-:Y:S01]  /*8c90*/  VIADD R30, R71, 0xbb67ae85 ;  /* 0xbb67ae85471e7836 */ /* 0x000fe20000000000 */
[----:B------:R-:W-:Y:S01]  /*8ca0*/  LOP3.LUT R32, R75, R29, R70, 0x96, !PT ;  /* 0x0000001d4b207212 */ /* 0x000fe200078e9646 */
[----:B------:R-:W-:Y:S01]  /*8cb0*/  IMAD.WIDE.U32 R22, R22, -0x326172a9, RZ ;  /* 0xcd9e8d5716167825 */ /* 0x000fe200078e00ff */
[C---:B------:R-:W-:Y:S02]  /*8cc0*/  IADD3 R78, PT, PT, R70.reuse, 0x5384540f, RZ ;  /* 0x5384540f464e7810 */ /* 0x040fe40007ffe0ff */
[----:B------:R-:W-:Y:S01]  /*8cd0*/  IADD3 R77, PT, PT, R70, -0x700cb87f, RZ ;  /* 0x8ff34781464d7810 */ /* 0x000fe20007ffe0ff */
[----:B------:R-:W-:Y:S01]  /*8ce0*/  IMAD.WIDE.U32 R32, R32, -0x2daee0ad, RZ ;  /* 0xd2511f5320207825 */ /* 0x000fe200078e00ff */
[----:B------:R-:W-:-:S02]  /*8cf0*/  LOP3.LUT R25, R25, R28, R23, 0x96, !PT ;  /* 0x0000001c19197212 */ /* 0x000fc400078e9617 */
        /* <DEDUP_REMOVED lines=51> */
.L_x_30030:
[----:B------:R-:W-:Y:S01]  /*9030*/  I2FP.F32.U32 R22, R25 ;  /* 0x0000001900167245 */ /* 0x000fe20000201000 */
[----:B------:R-:W-:Y:S02]  /*9040*/  HFMA2 R23, -RZ, RZ, 0.1171875, 0 ;  /* 0x2f800000ff177431 */ /* 0x000fe400000001ff */
[----:B------:R-:W-:-:S03]  /*9050*/  FMUL.FTZ R25, R6, UR13 ;  /* 0x0000000d06197c20 */ /* 0x000fc60008410000 */
[----:B------:R-:W-:Y:S01]  /*9060*/  FFMA.FTZ R22, R22, R23, 1.1641532182693481445e-10 ;  /* 0x2f00000016167423 */ /* 0x000fe20000010017 */
[----:B------:R-:W-:-:S04]  /*9070*/  FMUL.FTZ R25, R25, UR12 ;  /* 0x0000000c19197c20 */ /* 0x000fc80008410000 */
[----:B------:R-:W-:Y:S01]  /*9080*/  FSETP.GTU.FTZ.AND P3, PT, R22, UR10, PT ;  /* 0x0000000a16007c0b */ /* 0x000fe2000bf7c000 */
[----:B------:R-:W-:-:S03]  /*9090*/  HADD2.F32 R22, -RZ, R99.H0_H0 ;  /* 0x20000063ff167230 */ /* 0x000fc60000004100 */
[----:B------:R-:W-:Y:S02]  /*90a0*/  FSEL R25, R25, RZ, !P3 ;  /* 0x000000ff19197208 */ /* 0x000fe40005800000 */
[----:B------:R-:W-:-:S03]  /*90b0*/  SEL R23, RZ, 0x1, P3 ;  /* 0x00000001ff177807 */ /* 0x000fc60001800000 */
[----:B------:R-:W-:Y:S01]  /*90c0*/  FFMA.FTZ R22, R25, R22, R10 ;  /* 0x0000001619167223 */ /* 0x000fe2000001000a */
[----:B------:R-:W-:-:S07]  /*90d0*/  PRMT R85, R23, 0x7610, R85 ;  /* 0x0000761017557816 */ /* 0x000fce0000000055 */
.L_x_30029:
        /* <DEDUP_REMOVED lines=15> */
.L_x_30035:
        /* <DEDUP_REMOVED lines=12> */
.L_x_30036:
        /* <DEDUP_REMOVED lines=61> */
.L_x_30034:
[----:B------:R-:W-:Y:S01]  /*9660*/  I2FP.F32.U32 R24, R23 ;  /* 0x0000001700187245 */ /* 0x000fe20000201000 */
[----:B-1----:R-:W-:Y:S02]  /*9670*/  HFMA2 R29, -RZ, RZ, 0.1171875, 0 ;  /* 0x2f800000ff1d7431 */ /* 0x002fe400000001ff */
        /* <DEDUP_REMOVED lines=10> */
.L_x_30020:
        /* <DEDUP_REMOVED lines=19> */
.L_x_30039:
        /* <DEDUP_REMOVED lines=12> */
.L_x_30040:
        /* <DEDUP_REMOVED lines=54> */
[----:B------:R-:W-:Y:S01]  /*9c70*/  MOV R80, R24 ;  /* 0x0000001800507202 */ /* 0x000fe20000000f00 */
[----:B------:R-:W-:Y:S01]  /*9c80*/  IMAD.WIDE.U32 R20, R20, -0x2daee0ad, RZ ;  /* 0xd2511f5314147825 */ /* 0x000fe200078e00ff */
[----:B------:R-:W-:-:S03]  /*9c90*/  LOP3.LUT R77, R77, R26, R25, 0x96, !PT ;  /* 0x0000001a4d4d7212 */ /* 0x000fc600078e9619 */
[----:B------:R-:W-:Y:S01]  /*9ca0*/  IMAD.MOV.U32 R27, RZ, RZ, R20 ;  /* 0x000000ffff1b7224 */ /* 0x000fe200078e0014 */
[----:B------:R-:W-:Y:S01]  /*9cb0*/  LOP3.LUT R78, R23, R78, R21, 0x96, !PT ;  /* 0x0000004e174e7212 */ /* 0x000fe200078e9615 */
[----:B------:R-:W-:Y:S01]  /*9cc0*/  IMAD.MOV.U32 R24, RZ, RZ, RZ ;  /* 0x000000ffff187224 */ /* 0x000fe200078e00ff */
[----:B------:R-:W-:-:S07]  /*9cd0*/  MOV R20, R22 ;  /* 0x0000001600147202 */ /* 0x000fce0000000f00 */
.L_x_30038:
[----:B------:R-:W-:Y:S01]  /*9ce0*/  I2FP.F32.U32 R20, R20 ;  /* 0x0000001400147245 */ /* 0x000fe20000201000 */
[----:B-----5:R-:W-:Y:S01]  /*9cf0*/  FMUL.FTZ R22, R4, UR13 ;  /* 0x0000000d04167c20 */ /* 0x020fe20008410000 */
[----:B------:R-:W-:Y:S01]  /*9d00*/  MOV R21, 0x2f800000 ;  /* 0x2f80000000157802 */ /* 0x000fe20000000f00 */
[----:B------:R-:W-:Y:S02]  /*9d10*/  HADD2.F32 R23, -RZ, R99.H1_H1 ;  /* 0x30000063ff177230 */ /* 0x000fe40000004100 */
[----:B------:R-:W-:Y:S02]  /*9d20*/  FMUL.FTZ R22, R22, UR12 ;  /* 0x0000000c16167c20 */ /* 0x000fe40008410000 */
[----:B------:R-:W-:-:S05]  /*9d30*/  FFMA.FTZ R20, R20, R21, 1.1641532182693481445e-10 ;  /* 0x2f00000014147423 */ /* 0x000fca0000010015 */
[----:B------:R-:W-:-:S04]  /*9d40*/  FSETP.GTU.FTZ.AND P2, PT, R20, UR10, PT ;  /* 0x0000000a14007c0b */ /* 0x000fc8000bf5c000 */
[----:B------:R-:W-:Y:S02]  /*9d50*/  FSEL R20, R22, RZ, !P2 ;  /* 0x000000ff16147208 */ /* 0x000fe40005000000 */
[----:B------:R-:W-:-:S03]  /*9d60*/  SEL R21, RZ, 0x1, P2 ;  /* 0x00000001ff157807 */ /* 0x000fc60001000000 */
[----:B------:R-:W-:Y:S01]  /*9d70*/  FMUL.FTZ R20, R23, R20 ;  /* 0x0000001417147220 */ /* 0x000fe20000410000 */
[----:B------:R-:W-:-:S07]  /*9d80*/  PRMT R83, R21, 0x7610, R83 ;  /* 0x0000761015537816 */ /* 0x000fce0000000053 */
.L_x_30037:
        /* <DEDUP_REMOVED lines=15> */
.L_x_30043:
        /* <DEDUP_REMOVED lines=12> */
.L_x_30044:
        /* <DEDUP_REMOVED lines=61> */
.L_x_30042:
        /* <DEDUP_REMOVED lines=11> */
.L_x_30041:
        /* <DEDUP_REMOVED lines=15> */
.L_x_30047:
        /* <DEDUP_REMOVED lines=12> */
.L_x_30048:
        /* <DEDUP_REMOVED lines=61> */
.L_x_30046:
[----:B------:R-:W-:Y:S01]  /*a940*/  I2FP.F32.U32 R22, R25 ;  /* 0x0000001900167245 */ /* 0x000fe20000201000 */
[----:B------:R-:W-:Y:S02]  /*a950*/  HFMA2 R23, -RZ, RZ, 0.1171875, 0 ;  /* 0x2f800000ff177431 */ /* 0x000fe400000001ff */
[----:B-----5:R-:W-:Y:S01]  /*a960*/  FMUL.FTZ R25, R6, UR13 ;  /* 0x0000000d06197c20 */ /* 0x020fe20008410000 */
[----:B-1----:R-:W-:Y:S02]  /*a970*/  HADD2.F32 R29, -RZ, R99.H0_H0 ;  /* 0x20000063ff1d7230 */ /* 0x002fe40000004100 */
[----:B------:R-:W-:Y:S01]  /*a980*/  FFMA.FTZ R22, R22, R23, 1.1641532182693481445e-10 ;  /* 0x2f00000016167423 */ /* 0x000fe20000010017 */
[----:B------:R-:W-:-:S04]  /*a990*/  FMUL.FTZ R25, R25, UR12 ;  /* 0x0000000c19197c20 */ /* 0x000fc80008410000 */
[----:B------:R-:W-:-:S04]  /*a9a0*/  FSETP.GTU.FTZ.AND P2, PT, R22, UR10, PT ;  /* 0x0000000a16007c0b */ /* 0x000fc8000bf5c000 */
[----:B------:R-:W-:Y:S02]  /*a9b0*/  FSEL R22, R25, RZ, !P2 ;  /* 0x000000ff19167208 */ /* 0x000fe40005000000 */
[----:B------:R-:W-:-:S03]  /*a9c0*/  SEL R23, RZ, 0x1, P2 ;  /* 0x00000001ff177807 */ /* 0x000fc60001000000 */
[----:B------:R-:W-:Y:S01]  /*a9d0*/  FMUL.FTZ R22, R29, R22 ;  /* 0x000000161d167220 */ /* 0x000fe20000410000 */
[----:B------:R-:W-:-:S07]  /*a9e0*/  PRMT R85, R23, 0x7610, R85 ;  /* 0x0000761017557816 */ /* 0x000fce0000000055 */
.L_x_30045:
        /* <DEDUP_REMOVED lines=15> */
.L_x_30050:
        /* <DEDUP_REMOVED lines=12> */
.L_x_30051:
        /* <DEDUP_REMOVED lines=61> */
.L_x_30049:
[----:B------:R-:W-:Y:S01]  /*af70*/  I2FP.F32.U32 R24, R23 ;  /* 0x0000001700187245 */ /* 0x000fe20000201000 */
[----:B-1----:R-:W-:Y:S02]  /*af80*/  HFMA2 R29, -RZ, RZ, 0.1171875, 0 ;  /* 0x2f800000ff1d7431 */ /* 0x002fe400000001ff */
[----:B-----5:R-:W-:-:S03]  /*af90*/  FMUL.FTZ R23, R7, UR13 ;  /* 0x0000000d07177c20 */ /* 0x020fc60008410000 */
[----:B------:R-:W-:Y:S01]  /*afa0*/  FFMA.FTZ R24, R24, R29, 1.1641532182693481445e-10 ;  /* 0x2f00000018187423 */ /* 0x000fe2000001001d */
[----:B------:R-:W-:Y:S01]  /*afb0*/  FMUL.FTZ R26, R23, UR12 ;  /* 0x0000000c171a7c20 */ /* 0x000fe20008410000 */
[----:B------:R-:W-:-:S03]  /*afc0*/  HADD2.F32 R23, -RZ, R98.H0_H0 ;  /* 0x20000062ff177230 */ /* 0x000fc60000004100 */
[----:B------:R-:W-:-:S04]  /*afd0*/  FSETP.GTU.FTZ.AND P2, PT, R24, UR10, PT ;  /* 0x0000000a18007c0b */ /* 0x000fc8000bf5c000 */
[----:B------:R-:W-:Y:S02]  /*afe0*/  FSEL R26, R26, RZ, !P2 ;  /* 0x000000ff1a1a7208 */ /* 0x000fe40005000000 */
[----:B------:R-:W-:-:S03]  /*aff0*/  SEL R24, RZ, 0x1, P2 ;  /* 0x00000001ff187807 */ /* 0x000fc60001000000 */
[----:B------:R-:W-:Y:S01]  /*b000*/  FMUL.FTZ R23, R23, R26 ;  /* 0x0000001a17177220 */ /* 0x000fe20000410000 */
[----:B------:R-:W-:-:S07]  /*b010*/  PRMT R86, R24, 0x7610, R86 ;  /* 0x0000761018567816 */ /* 0x000fce0000000056 */
.L_x_30033:
[C---:B------:R-:W-:Y:S01]  /*b020*/  VIADD R24, R72.reuse, 0x100 ;  /* 0x0000010048187836 */ /* 0x040fe20000000000 */
[----:B-1----:R-:W0:Y:S01]  /*b030*/  @P1 LDC.64 R30, c[0x0][0x390] ;  /* 0x0000e400ff1e1b82 */ /* 0x002e220000000a00 */
        /* <DEDUP_REMOVED lines=9> */
[----:B------:R-:W-:Y:S02]  /*b0d0*/  SHF.L.U32 R24, R85, 0x10, RZ ;  /* 0x0000001055187819 */ /* 0x000fe400000006ff */
        /* <DEDUP_REMOVED lines=8> */
[----:B0-----:R-:W-:-:S05]  /*b160*/  IMAD.WIDE.U32 R28, R28, 0x4, R34 ;  /* 0x000000041c1c7825 */ /* 0x001fca00078e0022 */
[----:B------:R0:W-:Y:S02]  /*b170*/  STG.E desc[UR6][R28.64], R24 ;  /* 0x000000181c007986 */ /* 0x0001e4000c101906 */
.L_x_30052:
[----:B-----5:R1:W5:Y:S04]  /*b180*/  @P1 LDG.E.128 R4, desc[UR6][R30.64] ;  /* 0x000000061e041981 */ /* 0x020368000c1e1d00 */
[----:B------:R1:W5:Y:S01]  /*b190*/  @P0 LDG.E.128 R8, desc[UR6][R32.64] ;  /* 0x0000000620080981 */ /* 0x000362000c1e1d00 */
[----:B------:R-:W-:Y:S05]  /*b1a0*/  @!P0 BRA `(.L_x_30053) ;  /* 0x0000001800488947 */ /* 0x000fea0003800000 */
[----:B------:R-:W-:Y:S01]  /*b1b0*/  ISETP.GT.AND P2, PT, R48, RZ, PT ;  /* 0x000000ff3000720c */ /* 0x000fe20003f44270 */
[----:B------:R-:W-:Y:S01]  /*b1c0*/  IMAD.MOV.U32 R26, RZ, RZ, R25 ;  /* 0x000000ffff1a7224 */ /* 0x000fe200078e0019 */
[----:B-1----:R-:W-:Y:S01]  /*b1d0*/  MOV R31, R27 ;  /* 0x0000001b001f7202 */ /* 0x002fe20000000f00 */
[----:B0----5:R-:W-:-:S10]  /*b1e0*/  IMAD.MOV.U32 R24, RZ, RZ, R8 ;  /* 0x000000ffff187224 */ /* 0x021fd400078e0008 */
        /* <DEDUP_REMOVED lines=16> */
.L_x_30056:
        /* <DEDUP_REMOVED lines=12> */
.L_x_30057:
        /* <DEDUP_REMOVED lines=55> */
[----:B------:R-:W-:Y:S02]  /*b720*/  LOP3.LUT R77, R77, R32, R31, 0x96, !PT ;  /* 0x000000204d4d7212 */ /* 0x000fe400078e961f */
[----:B------:R-:W-:Y:S01]  /*b730*/  MOV R80, R30 ;  /* 0x0000001e00507202 */ /* 0x000fe20000000f00 */
[----:B------:R-:W-:-:S04]  /*b740*/  IMAD.WIDE.U32 R24, R24, -0x2daee0ad, RZ ;  /* 0xd2511f5318187825 */ /* 0x000fc800078e00ff */
[----:B------:R-:W-:Y:S01]  /*b750*/  IMAD.MOV.U32 R31, RZ, RZ, R24 ;  /* 0x000000ffff1f7224 */ /* 0x000fe200078e0018 */
[----:B------:R-:W-:Y:S02]  /*b760*/  LOP3.LUT R78, R78, R28, R25, 0x96, !PT ;  /* 0x0000001c4e4e7212 */ /* 0x000fe400078e9619 */
[----:B------:R-:W-:-:S07]  /*b770*/  MOV R24, R27 ;  /* 0x0000001b00187202 */ /* 0x000fce0000000f00 */
.L_x_30055:
[----:B------:R-:W-:Y:S01]  /*b780*/  I2FP.F32.U32 R25, R24 ;  /* 0x0000001800197245 */ /* 0x000fe20000201000 */
[----:B------:R-:W-:Y:S01]  /*b790*/  FMUL.FTZ R27, R4, UR13 ;  /* 0x0000000d041b7c20 */ /* 0x000fe20008410000 */
[----:B------:R-:W-:-:S03]  /*b7a0*/  MOV R24, 0x2f800000 ;  /* 0x2f80000000187802 */ /* 0x000fc60000000f00 */
[----:B------:R-:W-:Y:S02]  /*b7b0*/  FMUL.FTZ R27, R27, UR12 ;  /* 0x0000000c1b1b7c20 */ /* 0x000fe40008410000 */
[----:B------:R-:W-:-:S05]  /*b7c0*/  FFMA.FTZ R24, R25, R24, 1.1641532182693481445e-10 ;  /* 0x2f00000019187423 */ /* 0x000fca0000010018 */
[----:B------:R-:W-:Y:S01]  /*b7d0*/  FSETP.GTU.FTZ.AND P3, PT, R24, UR10, PT ;  /* 0x0000000a18007c0b */ /* 0x000fe2000bf7c000 */
[----:B------:R-:W-:-:S03]  /*b7e0*/  HADD2.F32 R24, -RZ, R97.H1_H1 ;  /* 0x30000061ff187230 */ /* 0x000fc60000004100 */
[----:B------:R-:W-:Y:S02]  /*b7f0*/  FSEL R27, R27, RZ, !P3 ;  /* 0x000000ff1b1b7208 */ /* 0x000fe40005800000 */
[----:B------:R-:W-:-:S03]  /*b800*/  SEL R25, RZ, 0x1, P3 ;  /* 0x00000001ff197807 */ /* 0x000fc60001800000 */
[----:B------:R-:W-:Y:S01]  /*b810*/  FFMA.FTZ R24, R27, R24, R8 ;  /* 0x000000181b187223 */ /* 0x000fe20000010008 */
[----:B------:R-:W-:-:S07]  /*b820*/  PRMT R83, R25, 0x7610, R83 ;  /* 0x0000761019537816 */ /* 0x000fce0000000053 */
.L_x_30054:
        /* <DEDUP_REMOVED lines=15> */
.L_x_30060:
        /* <DEDUP_REMOVED lines=12> */
.L_x_30061:
[----:B------:R-:W-:Y:S01]  /*b9e0*/  IMAD.WIDE.U32 R36, R76, -0x326172a9, RZ ;  /* 0xcd9e8d574c247825 */ /* 0x000fe200078e00ff */
        /* <DEDUP_REMOVED lines=60> */
.L_x_30059:
        /* <DEDUP_REMOVED lines=11> */
.L_x_30058:
        /* <DEDUP_REMOVED lines=15> */
.L_x_30064:
        /* <DEDUP_REMOVED lines=12> */
.L_x_30065:
        /* <DEDUP_REMOVED lines=61> */
.L_x_30063:
        /* <DEDUP_REMOVED lines=11> */
.L_x_30062:
        /* <DEDUP_REMOVED lines=15> */
.L_x_30068:
        /* <DEDUP_REMOVED lines=12> */
.L_x_30069:
        /* <DEDUP_REMOVED lines=12> */
[----:B------:R-:W-:-:S03]  /*c700*/  IADD3 R28, PT, PT, R71, 0x76cf5d0a, RZ ;  /* 0x76cf5d0a471c7810 */ /* 0x000fc60007ffe0ff */
        /* <DEDUP_REMOVED lines=48> */
.L_x_30067:
        /* <DEDUP_REMOVED lines=12> */
.L_x_30053:
[----:B------:R-:W-:Y:S01]  /*cad0*/  IMAD.MOV.U32 R26, RZ, RZ, R25 ;  /* 0x000000ffff1a7224 */ /* 0x000fe200078e0019 */
[----:B-1----:R-:W-:Y:S01]  /*cae0*/  MOV R31, R27 ;  /* 0x0000001b001f7202 */ /* 0x002fe20000000f00 */
        /* <DEDUP_REMOVED lines=17> */
.L_x_30072:
        /* <DEDUP_REMOVED lines=12> */
.L_x_30073:
        /* <DEDUP_REMOVED lines=61> */
.L_x_30071:
[----:B------:R-:W-:Y:S01]  /*d090*/  I2FP.F32.U32 R25, R24 ;  /* 0x0000001800197245 */ /* 0x000fe20000201000 */
[----:B-----5:R-:W-:Y:S01]  /*d0a0*/  FMUL.FTZ R27, R4, UR13 ;  /* 0x0000000d041b7c20 */ /* 0x020fe20008410000 */
[----:B------:R-:W-:-:S03]  /*d0b0*/  MOV R24, 0x2f800000 ;  /* 0x2f80000000187802 */ /* 0x000fc60000000f00 */
[----:B------:R-:W-:Y:S02]  /*d0c0*/  FMUL.FTZ R27, R27, UR12 ;  /* 0x0000000c1b1b7c20 */ /* 0x000fe40008410000 */
[----:B------:R-:W-:-:S05]  /*d0d0*/  FFMA.FTZ R24, R25, R24, 1.1641532182693481445e-10 ;  /* 0x2f00000019187423 */ /* 0x000fca0000010018 */
[----:B------:R-:W-:Y:S01]  /*d0e0*/  FSETP.GTU.FTZ.AND P2, PT, R24, UR10, PT ;  /* 0x0000000a18007c0b */ /* 0x000fe2000bf5c000 */
[----:B------:R-:W-:-:S03]  /*d0f0*/  HADD2.F32 R24, -RZ, R97.H1_H1 ;  /* 0x30000061ff187230 */ /* 0x000fc60000004100 */
[----:B------:R-:W-:Y:S02]  /*d100*/  FSEL R27, R27, RZ, !P2 ;  /* 0x000000ff1b1b7208 */ /* 0x000fe40005000000 */
[----:B------:R-:W-:-:S03]  /*d110*/  SEL R25, RZ, 0x1, P2 ;  /* 0x00000001ff197807 */ /* 0x000fc60001000000 */
[----:B------:R-:W-:Y:S01]  /*d120*/  FMUL.FTZ R24, R24, R27 ;  /* 0x0000001b18187220 */ /* 0x000fe20000410000 */
[----:B------:R-:W-:-:S07]  /*d130*/  PRMT R83, R25, 0x7610, R83 ;  /* 0x0000761019537816 */ /* 0x000fce0000000053 */
.L_x_30070:
        /* <DEDUP_REMOVED lines=15> */
.L_x_30076:
        /* <DEDUP_REMOVED lines=12> */
.L_x_30077:
        /* <DEDUP_REMOVED lines=61> */
.L_x_30075:
        /* <DEDUP_REMOVED lines=11> */
.L_x_30074:
        /* <DEDUP_REMOVED lines=15> */
.L_x_30080:
        /* <DEDUP_REMOVED lines=12> */
.L_x_30081:
        /* <DEDUP_REMOVED lines=61> */
.L_x_30079:
        /* <DEDUP_REMOVED lines=11> */
.L_x_30078:
        /* <DEDUP_REMOVED lines=15> */
.L_x_30083:
        /* <DEDUP_REMOVED lines=12> */
.L_x_30084:
        /* <DEDUP_REMOVED lines=61> */
.L_x_30082:
        /* <DEDUP_REMOVED lines=11> */
.L_x_30066:
        /* <DEDUP_REMOVED lines=22> */
.L_x_30085:
        /* <DEDUP_REMOVED lines=23> */
.L_x_30089:
        /* <DEDUP_REMOVED lines=12> */
.L_x_30090:
[----:B------:R-:W-:Y:S01]  /*e760*/  IMAD.WIDE.U32 R40, R76, -0x326172a9, RZ ;  /* 0xcd9e8d574c287825 */ /* 0x000fe200078e00ff */
[----:B------:R-:W-:Y:S02]  /*e770*/  LOP3.LUT R34, R81, R37, R71, 0x96, !PT ;  /* 0x0000002551227212 */ /* 0x000fe400078e9647 */
[----:B------:R-:W-:Y:S01]  /*e780*/  IADD3 R32, PT, PT, R70, -0x61c88647, RZ ;  /* 0x9e3779b946207810 */ /* 0x000fe20007ffe0ff */
[----:B------:R-:W-:Y:S01]  /*e790*/  VIADD R78, R71, 0x96a522ad ;  /* 0x96a522ad474e7836 */ /* 0x000fe20000000000 */
        /* <DEDUP_REMOVED lines=9> */
[----:B------:R-:W-:Y:S01]  /*e830*/  IMAD.MOV.U32 R30, RZ, RZ, RZ ;  /* 0x000000ffff1e7224 */ /* 0x000fe200078e00ff */
        /* <DEDUP_REMOVED lines=36> */
[----:B------:R-:W-:-:S03]  /*ea80*/  LOP3.LUT R29, R29, R38, R33, 0x96, !PT ;  /* 0x000000261d1d7212 */ /* 0x000fc600078e9621 */
[----:B------:R-:W-:-:S04]  /*ea90*/  IMAD.WIDE.U32 R36, R28, -0x326172a9, RZ ;  /* 0xcd9e8d571c247825 */ /* 0x000fc800078e00ff */
[----:B------:R-:W-:-:S05]  /*eaa0*/  VIADD R28, R70, 0xf1bbcdc8 ;  /* 0xf1bbcdc8461c7836 */ /* 0x000fca0000000000 */
        /* <DEDUP_REMOVED lines=8> */
.L_x_30088:
        /* <DEDUP_REMOVED lines=11> */
.L_x_30087:
        /* <DEDUP_REMOVED lines=15> */
.L_x_30093:
        /* <DEDUP_REMOVED lines=12> */
.L_x_30094:
        /* <DEDUP_REMOVED lines=61> */
.L_x_30092:
        /* <DEDUP_REMOVED lines=11> */
.L_x_30091:
        /* <DEDUP_REMOVED lines=15> */
.L_x_30097:
        /* <DEDUP_REMOVED lines=12> */
.L_x_30098:
        /* <DEDUP_REMOVED lines=58> */
[----:B------:R-:W-:Y:S01]  /*f760*/  LOP3.LUT R78, R78, R32, R37, 0x96, !PT ;  /* 0x000000204e4e7212 */ /* 0x000fe200078e9625 */
[----:B------:R-:W-:Y:S01]  /*f770*/  IMAD.MOV.U32 R32, RZ, RZ, RZ ;  /* 0x000000ffff207224 */ /* 0x000fe200078e00ff */
[----:B------:R-:W-:-:S07]  /*f780*/  MOV R35, R36 ;  /* 0x0000002400237202 */ /* 0x000fce0000000f00 */
.L_x_30096:
        /* <DEDUP_REMOVED lines=11> */
.L_x_30095:
        /* <DEDUP_REMOVED lines=15> */
.L_x_30101:
        /* <DEDUP_REMOVED lines=12> */
.L_x_30102:
        /* <DEDUP_REMOVED lines=61> */
.L_x_30100:
        /* <DEDUP_REMOVED lines=12> */
.L_x_30086:
        /* <DEDUP_REMOVED lines=19> */
.L_x_30105:
        /* <DEDUP_REMOVED lines=12> */
.L_x_30106:
        /* <DEDUP_REMOVED lines=61> */
.L_x_30104:
        /* <DEDUP_REMOVED lines=11> */
.L_x_30103:
        /* <DEDUP_REMOVED lines=15> */
.L_x_30109:
        /* <DEDUP_REMOVED lines=12> */
.L_x_30110:
        /* <DEDUP_REMOVED lines=61> */
.L_x_30108:
        /* <DEDUP_REMOVED lines=11> */
.L_x_30107:
        /* <DEDUP_REMOVED lines=15> */
.L_x_30113:
        /* <DEDUP_REMOVED lines=12> */
.L_x_30114:
        /* <DEDUP_REMOVED lines=61> */
.L_x_30112:
        /* <DEDUP_REMOVED lines=11> */
.L_x_30111:
        /* <DEDUP_REMOVED lines=15> */
.L_x_30116:
        /* <DEDUP_REMOVED lines=12> */
.L_x_30117:
        /* <DEDUP_REMOVED lines=61> */
.L_x_30115:
        /* <DEDUP_REMOVED lines=11> */
.L_x_30099:
        /* <DEDUP_REMOVED lines=22> */
.L_x_30118:
        /* <DEDUP_REMOVED lines=23> */
.L_x_30122:
        /* <DEDUP_REMOVED lines=12> */
.L_x_30123:
        /* <DEDUP_REMOVED lines=61> */
.L_x_30121:
        /* <DEDUP_REMOVED lines=11> */
.L_x_30120:
        /* <DEDUP_REMOVED lines=15> */
.L_x_30126:
        /* <DEDUP_REMOVED lines=12> */
.L_x_30127:
        /* <DEDUP_REMOVED lines=61> */
.L_x_30125:
        /* <DEDUP_REMOVED lines=11> */
.L_x_30124:
        /* <DEDUP_REMOVED lines=15> */
.L_x_30130:
        /* <DEDUP_REMOVED lines=12> */
.L_x_30131:
        /* <DEDUP_REMOVED lines=61> */
.L_x_30129:
        /* <DEDUP_REMOVED lines=11> */
.L_x_30128:
        /* <DEDUP_REMOVED lines=15> */
.L_x_30134:
        /* <DEDUP_REMOVED lines=12> */
.L_x_30135:
        /* <DEDUP_REMOVED lines=61> */
.L_x_30133:
        /* <DEDUP_REMOVED lines=12> */
.L_x_30119:
        /* <DEDUP_REMOVED lines=19> */
.L_x_30138:
        /* <DEDUP_REMOVED lines=12> */
.L_x_30139:
        /* <DEDUP_REMOVED lines=61> */
.L_x_30137:
        /* <DEDUP_REMOVED lines=11> */
.L_x_30136:
        /* <DEDUP_REMOVED lines=15> */
.L_x_30142:
        /* <DEDUP_REMOVED lines=12> */
.L_x_30143:
        /* <DEDUP_REMOVED lines=61> */
.L_x_30141:
        /* <DEDUP_REMOVED lines=11> */
.L_x_30140:
        /* <DEDUP_REMOVED lines=15> */
.L_x_30146:
        /* <DEDUP_REMOVED lines=12> */
.L_x_30147:
        /* <DEDUP_REMOVED lines=61> */
.L_x_30145:
        /* <DEDUP_REMOVED lines=11> */
.L_x_30144:
        /* <DEDUP_REMOVED lines=15> */
.L_x_30149:
        /* <DEDUP_REMOVED lines=12> */
.L_x_30150:
        /* <DEDUP_REMOVED lines=61> */
.L_x_30148:
        /* <DEDUP_REMOVED lines=11> */
.L_x_30132:
        /* <DEDUP_REMOVED lines=22> */
.L_x_30151:
        /* <DEDUP_REMOVED lines=23> */
.L_x_30155:
        /* <DEDUP_REMOVED lines=12> */
.L_x_30156:
        /* <DEDUP_REMOVED lines=61> */
.L_x_30154:
        /* <DEDUP_REMOVED lines=11> */
.L_x_30153:
        /* <DEDUP_REMOVED lines=15> */
.L_x_30159:
        /* <DEDUP_REMOVED lines=12> */
.L_x_30160:
        /* <DEDUP_REMOVED lines=61> */
.L_x_30158:
        /* <DEDUP_REMOVED lines=11> */
.L_x_30157:
        /* <DEDUP_REMOVED lines=15> */
.L_x_30163:
        /* <DEDUP_REMOVED lines=12> */
.L_x_30164:
[----:B------:R-:W-:Y:S01]  /*15b20*/  IMAD.WIDE.U32 R78, R76, -0x326172a9, RZ ;  /* 0xcd9e8d574c4e7825 */ /* 0x000fe200078e00ff */
[----:B------:R-:W-:Y:S02]  /*15b30*/  LOP3.LUT R39, R81, R41, R71, 0x96, !PT ;  /* 0x0000002951277212 */ /* 0x000fe400078e9647 */
[C---:B------:R-:W-:Y:S02]  /*15b40*/  IADD3 R77, PT, PT, R70.reuse, -0x700cb87f, RZ ;  /* 0x8ff34781464d7810 */ /* 0x040fe40007ffe0ff */
        /* <DEDUP_REMOVED lines=58> */
.L_x_30162:
        /* <DEDUP_REMOVED lines=11> */
.L_x_30161:
        /* <DEDUP_REMOVED lines=15> */
.L_x_30167:
        /* <DEDUP_REMOVED lines=12> */
.L_x_30168:
        /* <DEDUP_REMOVED lines=61> */
.L_x_30166:
        /* <DEDUP_REMOVED lines=12> */
.L_x_30152:
        /* <DEDUP_REMOVED lines=19> */
.L_x_30171:
        /* <DEDUP_REMOVED lines=12> */
.L_x_30172:
        /* <DEDUP_REMOVED lines=61> */
.L_x_30170:
        /* <DEDUP_REMOVED lines=11> */
.L_x_30169:
        /* <DEDUP_REMOVED lines=15> */
.L_x_30175:
        /* <DEDUP_REMOVED lines=12> */
.L_x_30176:
        /* <DEDUP_REMOVED lines=61> */
.L_x_30174:
        /* <DEDUP_REMOVED lines=11> */
.L_x_30173:
        /* <DEDUP_REMOVED lines=15> */
.L_x_30179:
        /* <DEDUP_REMOVED lines=12> */
.L_x_30180:
        /* <DEDUP_REMOVED lines=61> */
.L_x_30178:
        /* <DEDUP_REMOVED lines=11> */
.L_x_30177:
        /* <DEDUP_REMOVED lines=15> */
.L_x_30182:
        /* <DEDUP_REMOVED lines=12> */
.L_x_30183:
        /* <DEDUP_REMOVED lines=61> */
.L_x_30181:
        /* <DEDUP_REMOVED lines=11> */
.L_x_30165:
        /* <DEDUP_REMOVED lines=22> */
.L_x_30184:
        /* <DEDUP_REMOVED lines=23> */
.L_x_30188:
        /* <DEDUP_REMOVED lines=12> */
.L_x_30189:
[----:B------:R-:W-:Y:S01]  /*18270*/  IMAD.WIDE.U32 R108, R76, -0x326172a9, RZ ;  /* 0xcd9e8d574c6c7825 */ /* 0x000fe200078e00ff */
[----:B------:R-:W-:Y:S02]  /*18280*/  LOP3.LUT R41, R81, R45, R71, 0x96, !PT ;  /* 0x0000002d51297212 */ /* 0x000fe400078e9647 */
[C---:B------:R-:W-:Y:S01]  /*18290*/  IADD3 R77, PT, PT, R70.reuse, -0x700cb87f, RZ ;  /* 0x8ff34781464d7810 */ /* 0x040fe20007ffe0ff */
        /* <DEDUP_REMOVED lines=58> */
.L_x_30187:
        /* <DEDUP_REMOVED lines=11> */
.L_x_30186:
        /* <DEDUP_REMOVED lines=15> */
.L_x_30192:
        /* <DEDUP_REMOVED lines=12> */
.L_x_30193:
        /* <DEDUP_REMOVED lines=59> */
[----:B------:R-:W-:Y:S01]  /*18c50*/  IMAD.MOV.U32 R43, RZ, RZ, RZ ;  /* 0x000000ffff2b7224 */ /* 0x000fe200078e00ff */
[----:B------:R-:W-:-:S07]  /*18c60*/  MOV R47, R42 ;  /* 0x0000002a002f7202 */ /* 0x000fce0000000f00 */
.L_x_30191:
        /* <DEDUP_REMOVED lines=11> */
.L_x_30190:
        /* <DEDUP_REMOVED lines=15> */
.L_x_30196:
        /* <DEDUP_REMOVED lines=12> */
.L_x_30197:
        /* <DEDUP_REMOVED lines=61> */
.L_x_30195:
        /* <DEDUP_REMOVED lines=11> */
.L_x_30194:
        /* <DEDUP_REMOVED lines=15> */
.L_x_30200:
        /* <DEDUP_REMOVED lines=12> */
.L_x_30201:
        /* <DEDUP_REMOVED lines=61> */
.L_x_30199:
        /* <DEDUP_REMOVED lines=12> */
.L_x_30185:
        /* <DEDUP_REMOVED lines=19> */
.L_x_30204:
        /* <DEDUP_REMOVED lines=12> */
.L_x_30205:
        /* <DEDUP_REMOVED lines=61> */
.L_x_30203:
        /* <DEDUP_REMOVED lines=11> */
.L_x_30202:
        /* <DEDUP_REMOVED lines=15> */
.L_x_30208:
        /* <DEDUP_REMOVED lines=12> */
.L_x_30209:
        /* <DEDUP_REMOVED lines=61> */
.L_x_30207:
        /* <DEDUP_REMOVED lines=11> */
.L_x_30206:
        /* <DEDUP_REMOVED lines=15> */
.L_x_30212:
        /* <DEDUP_REMOVED lines=12> */
.L_x_30213:
        /* <DEDUP_REMOVED lines=61> */
.L_x_30211:
        /* <DEDUP_REMOVED lines=11> */
.L_x_30210:
        /* <DEDUP_REMOVED lines=15> */
.L_x_30215:
        /* <DEDUP_REMOVED lines=12> */
.L_x_30216:
        /* <DEDUP_REMOVED lines=61> */
.L_x_30214:
        /* <DEDUP_REMOVED lines=11> */
.L_x_30198:
        /* <DEDUP_REMOVED lines=22> */
.L_x_30217:
[----:B-----5:R1:W5:Y:S04]  /*1b3f0*/  @P1 LDG.E.128 R4, desc[UR6][R108.64] ;  /* 0x000000066c041981 */ /* 0x020368000c1e1d00 */
[----:B------:R1:W5:Y:S01]  /*1b400*/  @P0 LDG.E.128 R8, desc[UR6][R112.64] ;  /* 0x0000000670080981 */ /* 0x000362000c1e1d00 */
[----:B------:R-:W-:Y:S05]  /*1b410*/  @!P0 BRA `(.L_x_30218) ;  /* 0x0000001800488947 */ /* 0x000fea0003800000 */
[----:B------:R-:W-:Y:S01]  /*1b420*/  ISETP.GT.AND P2, PT, R48, RZ, PT ;  /* 0x000000ff3000720c */ /* 0x000fe20003f44270 */
[----:B------:R-:W-:Y:S01]  /*1b430*/  IMAD.MOV.U32 R46, RZ, RZ, R45 ;  /* 0x000000ffff2e7224 */ /* 0x000fe200078e002d */
[----:B------:R-:W-:Y:S01]  /*1b440*/  MOV R50, R47 ;  /* 0x0000002f00327202 */ /* 0x000fe20000000f00 */
        /* <DEDUP_REMOVED lines=17> */
.L_x_30221:
        /* <DEDUP_REMOVED lines=12> */
.L_x_30222:
        /* <DEDUP_REMOVED lines=59> */
[----:B------:R-:W-:Y:S02]  /*1b9d0*/  LOP3.LUT R78, R78, R108, R45, 0x96, !PT ;  /* 0x0000006c4e4e7212 */ /* 0x000fe400078e962d */
[----:B------:R-:W-:-:S07]  /*1b9e0*/  MOV R44, R47 ;  /* 0x0000002f002c7202 */ /* 0x000fce0000000f00 */
.L_x_30220:
        /* <DEDUP_REMOVED lines=11> */
.L_x_30219:
        /* <DEDUP_REMOVED lines=15> */
.L_x_30225:
        /* <DEDUP_REMOVED lines=12> */
.L_x_30226:
        /* <DEDUP_REMOVED lines=61> */
.L_x_30224:
        /* <DEDUP_REMOVED lines=11> */
.L_x_30223:
        /* <DEDUP_REMOVED lines=15> */
.L_x_30229:
        /* <DEDUP_REMOVED lines=12> */
.L_x_30230:
        /* <DEDUP_REMOVED lines=61> */
.L_x_30228:
        /* <DEDUP_REMOVED lines=11> */
.L_x_30227:
        /* <DEDUP_REMOVED lines=15> */
.L_x_30233:
        /* <DEDUP_REMOVED lines=12> */
.L_x_30234:
        /* <DEDUP_REMOVED lines=61> */
.L_x_30232:
        /* <DEDUP_REMOVED lines=10> */
[----:B------:R-:W-:Y:S01]  /*1cd20*/  PRMT R86, R73, 0x7610, R86 ;  /* 0x0000761049567816 */ /* 0x000fe20000000056 */
[----:B------:R-:W-:Y:S06]  /*1cd30*/  BRA `(.L_x_30231) ;  /* 0x0000001800407947 */ /* 0x000fec0003800000 */
.L_x_30218:
[----:B------:R-:W-:Y:S01]  /*1cd40*/  IMAD.MOV.U32 R46, RZ, RZ, R45 ;  /* 0x000000ffff2e7224 */ /* 0x000fe200078e002d */
[----:B------:R-:W-:Y:S01]  /*1cd50*/  MOV R50, R47 ;  /* 0x0000002f00327202 */ /* 0x000fe20000000f00 */
        /* <DEDUP_REMOVED lines=17> */
.L_x_30237:
        /* <DEDUP_REMOVED lines=12> */
.L_x_30238:
        /* <DEDUP_REMOVED lines=61> */
.L_x_30236:
        /* <DEDUP_REMOVED lines=11> */
.L_x_30235:
        /* <DEDUP_REMOVED lines=15> */
.L_x_30241:
        /* <DEDUP_REMOVED lines=12> */
.L_x_30242:
        /* <DEDUP_REMOVED lines=61> */
.L_x_30240:
        /* <DEDUP_REMOVED lines=11> */
.L_x_30239:
        /* <DEDUP_REMOVED lines=15> */
.L_x_30245:
        /* <DEDUP_REMOVED lines=12> */
.L_x_30246:
        /* <DEDUP_REMOVED lines=61> */
.L_x_30244:
        /* <DEDUP_REMOVED lines=11> */
.L_x_30243:
        /* <DEDUP_REMOVED lines=15> */
.L_x_30248:
        /* <DEDUP_REMOVED lines=12> */
.L_x_30249:
        /* <DEDUP_REMOVED lines=61> */
.L_x_30247:
        /* <DEDUP_REMOVED lines=11> */
.L_x_30231:
[C---:B------:R-:W-:Y:S01]  /*1e640*/  VIADD R73, R72.reuse, 0x400 ;  /* 0x0000040048497836 */ /* 0x040fe20000000000 */
[----:B------:R-:W0:Y:S01]  /*1e650*/  @P1 LDC.64 R114, c[0x0][0x390] ;  /* 0x0000e400ff721b82 */ /* 0x000e220000000a00 */
[----:B-1----:R-:W-:Y:S01]  /*1e660*/  IADD3 R109, PT, PT, R51, 0x480, RZ ;  /* 0x00000480336d7810 */ /* 0x002fe20007ffe0ff */
[----:B------:R-:W-:Y:S02]  /*1e670*/  VIADD R72, R72, 0x480 ;  /* 0x0000048048487836 */ /* 0x000fe40000000000 */
        /* <DEDUP_REMOVED lines=10> */
[----:B------:R-:W-:Y:S02]  /*1e720*/  LOP3.LUT R73, R84, 0xff, RZ, 0xc0, !PT ;  /* 0x000000ff54497812 */ /* 0x000fe400078ec0ff */
[----:B------:R-:W-:Y:S01]  /*1e730*/  IADD3 R51, PT, PT, R51, 0x400, RZ ;  /* 0x0000040033337810 */ /* 0x000fe20007ffe0ff */
[----:B------:R-:W-:-:S04]  /*1e740*/  IMAD R79, R82, 0x1000000, R79 ;  /* 0x01000000524f7824 */ /* 0x000fc800078e024f */
[----:B------:R-:W-:Y:S01]  /*1e750*/  IMAD R79, R73, 0x100, R79 ;  /* 0x00000100494f7824 */ /* 0x000fe200078e024f */
[----:B------:R-:W-:-:S04]  /*1e760*/  LOP3.LUT R73, R83, 0xff, RZ, 0xc0, !PT ;  /* 0x000000ff53497812 */ /* 0x000fc800078ec0ff */
[----:B------:R-:W-:Y:S01]  /*1e770*/  IADD3 R73, PT, PT, R79, R73, RZ ;  /* 0x000000494f497210 */ /* 0x000fe20007ffe0ff */
[----:B0-----:R-:W-:-:S05]  /*1e780*/  IMAD.WIDE.U32 R116, R51, 0x4, R116 ;  /* 0x0000000433747825 */ /* 0x001fca00078e0074 */
[----:B------:R0:W-:Y:S02]  /*1e790*/  STG.E desc[UR6][R116.64], R73 ;  /* 0x0000004974007986 */ /* 0x0001e4000c101906 */
.L_x_30250:
[----:B-----5:R1:W5:Y:S04]  /*1e7a0*/  @P1 LDG.E.128 R4, desc[UR6][R114.64] ;  /* 0x0000000672041981 */ /* 0x020368000c1e1d00 */
        /* <DEDUP_REMOVED lines=22> */
.L_x_30254:
        /* <DEDUP_REMOVED lines=12> */
.L_x_30255:
        /* <DEDUP_REMOVED lines=61> */
.L_x_30253:
        /* <DEDUP_REMOVED lines=11> */
.L_x_30252:
        /* <DEDUP_REMOVED lines=15> */
.L_x_30258:
        /* <DEDUP_REMOVED lines=12> */
.L_x_30259:
        /* <DEDUP_REMOVED lines=61> */
.L_x_30257:
        /* <DEDUP_REMOVED lines=11> */
.L_x_30256:
        /* <DEDUP_REMOVED lines=15> */
.L_x_30262:
        /* <DEDUP_REMOVED lines=12> */
.L_x_30263:
        /* <DEDUP_REMOVED lines=61> */
.L_x_30261:
        /* <DEDUP_REMOVED lines=11> */
.L_x_30260:
        /* <DEDUP_REMOVED lines=15> */
.L_x_30266:
        /* <DEDUP_REMOVED lines=12> */
.L_x_30267:
        /* <DEDUP_REMOVED lines=61> */
.L_x_30265:
        /* <DEDUP_REMOVED lines=12> */
.L_x_30251:
        /* <DEDUP_REMOVED lines=19> */
.L_x_30270:
        /* <DEDUP_REMOVED lines=12> */
.L_x_30271:
        /* <DEDUP_REMOVED lines=61> */
.L_x_30269:
        /* <DEDUP_REMOVED lines=11> */
.L_x_30268:
        /* <DEDUP_REMOVED lines=15> */
.L_x_30274:
        /* <DEDUP_REMOVED lines=12> */
.L_x_30275:
        /* <DEDUP_REMOVED lines=61> */
.L_x_30273:
        /* <DEDUP_REMOVED lines=11> */
.L_x_30272:
        /* <DEDUP_REMOVED lines=15> */
.L_x_30278:
        /* <DEDUP_REMOVED lines=12> */
.L_x_30279:
        /* <DEDUP_REMOVED lines=61> */
.L_x_30277:
        /* <DEDUP_REMOVED lines=11> */
.L_x_30276:
        /* <DEDUP_REMOVED lines=15> */
.L_x_30281:
        /* <DEDUP_REMOVED lines=12> */
.L_x_30282:
        /* <DEDUP_REMOVED lines=61> */
.L_x_30280:
        /* <DEDUP_REMOVED lines=11> */
.L_x_30264:
[----:B------:R-:W-:Y:S01]  /*219f0*/  FADD.FTZ R73, RZ, R12 ;  /* 0x0000000cff497221 */ /* 0x000fe20000010000 */
[----:B-1----:R-:W-:-:S04]  /*21a00*/  IMAD.WIDE.U32 R112, R72, 0x10, R110 ;  /* 0x0000001048707825 */ /* 0x002fc800078e006e */
        /* <DEDUP_REMOVED lines=42> */
[----:B------:R-:W-:Y:S01]  /*21cb0*/  IMAD.U32 R108, R85, 0x10000, RZ ;  /* 0x00010000556c7824 */ /* 0x000fe200078e00ff */
[----:B------:R-:W-:Y:S02]  /*21cc0*/  LOP3.LUT R72, R86, 0xffff, RZ, 0xc0, !PT ;  /* 0x0000ffff56487812 */ /* 0x000fe400078ec0ff */
[----:B------:R-:W-:Y:S02]  /*21cd0*/  LOP3.LUT R73, R84, 0xff, RZ, 0xc0, !PT ;  /* 0x000000ff54497812 */ /* 0x000fe400078ec0ff */
[----:B------:R-:W-:-:S04]  /*21ce0*/  LOP3.LUT R108, R108, 0xff0000, RZ, 0xc0, !PT ;  /* 0x00ff00006c6c7812 */ /* 0x000fc800078ec0ff */
[----:B------:R-:W-:Y:S02]  /*21cf0*/  LEA R108, R72, R108, 0x18 ;  /* 0x0000006c486c7211 */ /* 0x000fe400078ec0ff */
[----:B------:R-:W-:-:S03]  /*21d00*/  LOP3.LUT R72, R83, 0xff, RZ, 0xc0, !PT ;  /* 0x000000ff53487812 */ /* 0x000fc600078ec0ff */
[----:B------:R-:W-:-:S05]  /*21d10*/  IMAD R73, R73, 0x100, R108 ;  /* 0x0000010049497824 */ /* 0x000fca00078e026c */
[----:B------:R-:W-:Y:S01]  /*21d20*/  IADD3 R72, PT, PT, R73, R72, RZ ;  /* 0x0000004849487210 */ /* 0x000fe20007ffe0ff */
[----:B0-----:R-:W-:-:S05]  /*21d30*/  IMAD.WIDE.U32 R112, R109, 0x4, R112 ;  /* 0x000000046d707825 */ /* 0x001fca00078e0070 */
[----:B------:R0:W-:Y:S02]  /*21d40*/  STG.E desc[UR6][R112.64], R72 ;  /* 0x0000004870007986 */ /* 0x0001e4000c101906 */
.L_x_30283:
        /* <DEDUP_REMOVED lines=102> */
[----:B------:R-:W-:Y:S02]  /*223b0*/  IMAD.MOV.U32 R108, RZ, RZ, RZ ;  /* 0x000000ffff6c7224 */ /* 0x000fe400078e00ff */
        /* <DEDUP_REMOVED lines=11> */
.L_x_30285:
[----:B------:R-:W-:Y:S05]  /*22470*/  BSYNC.RECONVERGENT B0 ;  /* 0x0000000000007941 */ /* 0x000fea0003800200 */
.L_x_30284:
        /* <DEDUP_REMOVED lines=12> */
.L_x_30287:
[----:B------:R-:W-:Y:S05]  /*22540*/  BSYNC.RECONVERGENT B0 ;  /* 0x0000000000007941 */ /* 0x000fea0003800200 */
.L_x_30286:
        /* <DEDUP_REMOVED lines=23> */
[----:B------:R-:W1:Y:S02]  /*226c0*/  @!P0 LDC.64 R112, c[0x0][0x3c0] ;  /* 0x0000f000ff708b82 */ /* 0x000e640000000a00 */
[----:B------:R-:W-:Y:S01]  /*226d0*/  I2FP.F32.S32 R73, R73 ;  /* 0x0000004900497245 */ /* 0x000fe20000201400 */
[----:B------:R-:W2:Y:S05]  /*226e0*/  SHFL.DOWN PT, R108, R114, 0x1, 0x1f ;  /* 0x08201f00726c7f89 */ /* 0x000eaa00000e0000 */
[----:B------:R-:W3:Y:S01]  /*226f0*/  MUFU.RCP R73, R73 ;  /* 0x0000004900497308 */ /* 0x000ee20000001000 */
[----:B0-----:R-:W-:Y:S01]  /*22700*/  FADD.FTZ R111, R116, -R72 ;  /* 0x80000048746f7221 */ /* 0x001fe20000010000 */
[----:B------:R-:W-:Y:S01]  /*22710*/  FMUL.FTZ R72, R72, R109 ;  /* 0x0000006d48487220 */ /* 0x000fe20000410000 */
[----:B-1----:R-:W-:-:S04]  /*22720*/  @!P0 IMAD.WIDE R112, R74, 0x4, R112 ;  /* 0x000000044a708825 */ /* 0x002fc800078e0270 */
[----:B------:R-:W-:Y:S01]  /*22730*/  FMUL.FTZ R111, R111, R111 ;  /* 0x0000006f6f6f7220 */ /* 0x000fe20000410000 */
[----:B------:R-:W-:Y:S01]  /*22740*/  FFMA.FTZ R72, R110, R116, R72 ;  /* 0x000000746e487223 */ /* 0x000fe20000010048 */
[----:B--2---:R-:W-:Y:S02]  /*22750*/  FADD.FTZ R108, R114, R108 ;  /* 0x0000006c726c7221 */ /* 0x004fe40000010000 */
[----:B------:R-:W-:Y:S01]  /*22760*/  FMUL.FTZ R111, R110, R111 ;  /* 0x0000006f6e6f7220 */ /* 0x000fe20000410000 */
[----:B---3--:R-:W-:-:S03]  /*22770*/  FMUL.FTZ R72, R73, R72 ;  /* 0x0000004849487220 */ /* 0x008fc60000410000 */
[----:B------:R-:W-:Y:S02]  /*22780*/  FMUL.FTZ R111, R111, R109 ;  /* 0x0000006d6f6f7220 */ /* 0x000fe40000410000 */
[----:B------:R0:W1:Y:S02]  /*22790*/  SHFL.IDX PT, R109, R72, RZ, 0x1f ;  /* 0x00001fff486d7589 */ /* 0x00006400000e0000 */
[----:B0-----:R-:W-:Y:S02]  /*227a0*/  FFMA.FTZ R72, R73, R111, R108 ;  /* 0x0000006f49487223 */ /* 0x001fe4000001006c */
[----:B------:R-:W0:Y:S04]  /*227b0*/  LDC R73, c[0x0][0x448] ;  /* 0x00011200ff497b82 */ /* 0x000e280000000800 */
[----:B------:R-:W0:Y:S04]  /*227c0*/  SHFL.IDX PT, R72, R72, RZ, 0x1f ;  /* 0x00001fff48487589 */ /* 0x000e2800000e0000 */
[----:B------:R-:W2:Y:S01]  /*227d0*/  @!P0 LDC.64 R110, c[0x0][0x3c8] ;  /* 0x0000f200ff6e8b82 */ /* 0x000ea20000000a00 */
[----:B-1----:R-:W-:Y:S01]  /*227e0*/  FMUL.FTZ R108, R109, R109 ;  /* 0x0000006d6d6c7220 */ /* 0x002fe20000410000 */
[----:B------:R1:W-:Y:S04]  /*227f0*/  @!P0 STG.E desc[UR6][R112.64], R109 ;  /* 0x0000006d70008986 */ /* 0x0003e8000c101906 */
[----:B------:R-:W-:Y:S01]  /*22800*/  FSEL R108, R108, RZ, P1 ;  /* 0x000000ff6c6c7208 */ /* 0x000fe20000800000 */
[----:B0-----:R-:W-:-:S04]  /*22810*/  FFMA.FTZ R72, R72, UR14, R73 ;  /* 0x0000000e48487c23 */ /* 0x001fc80008010049 */
[----:B------:R-:W-:Y:S01]  /*22820*/  FADD.FTZ R72, R72, R108 ;  /* 0x0000006c48487221 */ /* 0x000fe20000010000 */
[----:B--2---:R-:W-:-:S05]  /*22830*/  @!P0 IMAD.WIDE R110, R74, 0x4, R110 ;  /* 0x000000044a6e8825 */ /* 0x004fca00078e026e */
[----:B------:R-:W0:Y:S02]  /*22840*/  MUFU.RSQ R72, R72 ;  /* 0x0000004800487308 */ /* 0x000e240000001400 */
        /* <DEDUP_REMOVED lines=32> */
[----:B------:R-:W-:Y:S01]  /*22a50*/  LEA.HI.SX32 R106, R119, R106, 0x1e ;  /* 0x0000006a776a7211 */ /* 0x000fe200078ff2ff */
[----:B------:R-:W-:-:S02]  /*22a60*/  HADD2.F32 R46, -RZ, R105.H0_H0 ;  /* 0x20000069ff2e7230 */ /* 0x000fc40000004100 */
[C---:B------:R-:W-:Y:S01]  /*22a70*/  FMUL.FTZ R12, R72.reuse, R12 ;  /* 0x0000000c480c7220 */ /* 0x040fe20000410000 */
[----:B------:R-:W-:Y:S02]  /*22a80*/  HADD2.F32 R45, -RZ, R68.H0_H0 ;  /* 0x20000044ff2d7230 */ /* 0x000fe40000004100 */
[C---:B------:R-:W-:Y:S01]  /*22a90*/  FMUL.FTZ R13, R72.reuse, R13 ;  /* 0x0000000d480d7220 */ /* 0x040fe20000410000 */
[----:B------:R-:W-:Y:S02]  /*22aa0*/  HADD2.F32 R44, -RZ, R120.H0_H0 ;  /* 0x20000078ff2c7230 */ /* 0x000fe40000004100 */
[----:B------:R-:W-:Y:S01]  /*22ab0*/  FMUL.FTZ R14, R72, R14 ;  /* 0x0000000e480e7220 */ /* 0x000fe20000410000 */
[----:B------:R-:W-:Y:S02]  /*22ac0*/  HADD2.F32 R43, -RZ, R139.H0_H0 ;  /* 0x2000008bff2b7230 */ /* 0x000fe40000004100 */
[----:B------:R-:W-:Y:S01]  /*22ad0*/  FADD.FTZ R109, -R73, R30 ;  /* 0x0000001e496d7221 */ /* 0x000fe20000010100 */
[----:B------:R-:W-:-:S02]  /*22ae0*/  HADD2.F32 R42, -RZ, R105.H1_H1 ;  /* 0x30000069ff2a7230 */ /* 0x000fc40000004100 */
[C---:B------:R-:W-:Y:S01]  /*22af0*/  FADD.FTZ R16, -R73.reuse, R16 ;  /* 0x0000001049107221 */ /* 0x040fe20000010100 */
[----:B------:R-:W-:Y:S02]  /*22b00*/  HADD2.F32 R41, -RZ, R69.H0_H0 ;  /* 0x20000045ff297230 */ /* 0x000fe40000004100 */
[C---:B------:R-:W-:Y:S01]  /*22b10*/  FADD.FTZ R30, -R73.reuse, R31 ;  /* 0x0000001f491e7221 */ /* 0x040fe20000010100 */
[C---:B------:R-:W-:Y:S01]  /*22b20*/  FADD.FTZ R114, -R73.reuse, R34 ;  /* 0x0000002249727221 */ /* 0x040fe20000010100 */
[C---:B------:R-:W-:Y:S01]  /*22b30*/  FADD.FTZ R34, -R73.reuse, R48 ;  /* 0x0000003049227221 */ /* 0x040fe20000010100 */
[----:B------:R-:W-:Y:S01]  /*22b40*/  FADD.FTZ R31, -R73, R49 ;  /* 0x00000031491f7221 */ /* 0x000fe20000010100 */
[----:B------:R-:W-:Y:S01]  /*22b50*/  FFMA.FTZ R12, R12, R46, R45 ;  /* 0x0000002e0c0c7223 */ /* 0x000fe2000001002d */
[----:B------:R-:W-:Y:S01]  /*22b60*/  FFMA.FTZ R13, R13, R44, R43 ;  /* 0x0000002c0d0d7223 */ /* 0x000fe2000001002b */
[----:B------:R-:W-:Y:S01]  /*22b70*/  FFMA.FTZ R14, R14, R42, R41 ;  /* 0x0000002a0e0e7223 */ /* 0x000fe20000010029 */
[----:B0-----:R-:W-:-:S04]  /*22b80*/  IMAD.WIDE.U32 R48, R106, 0x10, R28 ;  /* 0x000000106a307825 */ /* 0x001fc800078e001c */
[C---:B------:R-:W-:Y:S01]  /*22b90*/  FMUL.FTZ R46, R72.reuse, R16 ;  /* 0x00000010482e7220 */ /* 0x040fe20000410000 */
[C---:B------:R-:W-:Y:S01]  /*22ba0*/  FADD.FTZ R19, -R73.reuse, R19 ;  /* 0x0000001349137221 */ /* 0x040fe20000010100 */
        /* <DEDUP_REMOVED lines=9> */
[----:B------:R0:W-:Y:S01]  /*22c40*/  STG.E.128 desc[UR6][R48.64], R12 ;  /* 0x0000000c30007986 */ /* 0x0001e2000c101d06 */
[----:B------:R-:W-:Y:S01]  /*22c50*/  FADD.FTZ R21, -R73, R21 ;  /* 0x0000001549157221 */ /* 0x000fe20000010100 */
        /* <DEDUP_REMOVED lines=8> */
[----:B------:R-:W-:Y:S02]  /*22ce0*/  HADD2.F32 R35, -RZ, R141.H0_H0 ;  /* 0x2000008dff237230 */ /* 0x000fe40000004100 */
[C---:B------:R-:W-:Y:S01]  /*22cf0*/  FADD.FTZ R23, -R73.reuse, R23 ;  /* 0x0000001749177221 */ /* 0x040fe20000010100 */
[C---:B------:R-:W-:Y:S01]  /*22d00*/  FADD.FTZ R24, -R73.reuse, R24 ;  /* 0x0000001849187221 */ /* 0x040fe20000010100 */
[C---:B------:R-:W-:Y:S01]  /*22d10*/  FMUL.FTZ R21, R72.reuse, R21 ;  /* 0x0000001548157220 */ /* 0x040fe20000410000 */
[C---:B------:R-:W-:Y:S01]  /*22d20*/  FADD.FTZ R22, -R73.reuse, R22 ;  /* 0x0000001649167221 */ /* 0x040fe20000010100 */
[C---:B------:R-:W-:Y:S01]  /*22d30*/  FADD.FTZ R25, -R73.reuse, R25 ;  /* 0x0000001949197221 */ /* 0x040fe20000010100 */
[----:B------:R-:W-:Y:S01]  /*22d40*/  FADD.FTZ R26, -R73, R26 ;  /* 0x0000001a491a7221 */ /* 0x000fe20000010100 */
[----:B------:R-:W-:Y:S01]  /*22d50*/  FMUL.FTZ R19, R72, R23 ;  /* 0x0000001748137220 */ /* 0x000fe20000410000 */
[----:B0-----:R-:W-:Y:S01]  /*22d60*/  FFMA.FTZ R12, R46, R41, R42 ;  /* 0x000000292e0c7223 */ /* 0x001fe2000001002a */
[----:B------:R-:W-:-:S02]  /*22d70*/  HADD2.F32 R15, -RZ, R140.H1_H1 ;  /* 0x3000008cff0f7230 */ /* 0x000fc40000004100 */
[C---:B------:R-:W-:Y:S01]  /*22d80*/  FMUL.FTZ R20, R72.reuse, R24 ;  /* 0x0000001848147220 */ /* 0x040fe20000410000 */
[----:B------:R-:W-:Y:S02]  /*22d90*/  HADD2.F32 R48, -RZ, R121.H1_H1 ;  /* 0x30000079ff307230 */ /* 0x000fe40000004100 */
[----:B------:R-:W-:Y:S01]  /*22da0*/  FMUL.FTZ R22, R72, R22 ;  /* 0x0000001648167220 */ /* 0x000fe20000410000 */
[----:B------:R-:W-:Y:S02]  /*22db0*/  HADD2.F32 R14, -RZ, R67.H0_H0 ;  /* 0x20000043ff0e7230 */ /* 0x000fe40000004100 */
        /* <DEDUP_REMOVED lines=9> */
[--C-:B------:R-:W-:Y:S02]  /*22e50*/  HADD2.F32 R41, -RZ, R124.reuse.H0_H0 ;  /* 0x2000007cff297230 */ /* 0x100fe40000004100 */
        /* <DEDUP_REMOVED lines=14> */
[----:B------:R-:W-:Y:S01]  /*22f40*/  FADD.FTZ R73, -R73, R51 ;  /* 0x0000003349497221 */ /* 0x000fe20000010100 */
[----:B------:R-:W-:Y:S02]  /*22f50*/  HADD2.F32 R21, -RZ, R142.H0_H0 ;  /* 0x2000008eff157230 */ /* 0x000fe40000004100 */
[----:B------:R-:W-:Y:S01]  /*22f60*/  FFMA.FTZ R18, R22, R49, R18 ;  /* 0x0000003116127223 */ /* 0x000fe20000010012 */
[----:B------:R-:W-:-:S02]  /*22f70*/  HADD2.F32 R41, -RZ, R125.H1_H1 ;  /* 0x3000007dff297230 */ /* 0x000fc40000004100 */
[C---:B------:R-:W-:Y:S01]  /*22f80*/  FMUL.FTZ R118, R72.reuse, R118 ;  /* 0x0000007648767220 */ /* 0x040fe20000410000 */
[----:B------:R-:W-:Y:S02]  /*22f90*/  HADD2.F32 R35, -RZ, R63.H0_H0 ;  /* 0x2000003fff237230 */ /* 0x000fe40000004100 */
        /* <DEDUP_REMOVED lines=9> */
[C---:B------:R-:W-:Y:S01]  /*23030*/  VIADD R47, R106.reuse, 0x80 ;  /* 0x000000806a2f7836 */ /* 0x040fe20000000000 */
[----:B------:R-:W-:Y:S01]  /*23040*/  IADD3 R46, PT, PT, R106, 0x100, RZ ;  /* 0x000001006a2e7810 */ /* 0x000fe20007ffe0ff */
        /* <DEDUP_REMOVED lines=8> */
[----:B------:R-:W-:Y:S02]  /*230d0*/  VIADD R45, R106, 0x180 ;  /* 0x000001806a2d7836 */ /* 0x000fe40000000000 */
[----:B------:R-:W-:Y:S01]  /*230e0*/  FMUL.FTZ R117, R72, R117 ;  /* 0x0000007548757220 */ /* 0x000fe20000410000 */
[----:B------:R-:W-:-:S04]  /*230f0*/  IMAD.WIDE.U32 R50, R47, 0x10, R28 ;  /* 0x000000102f327825 */ /* 0x000fc800078e001c */
[----:B------:R-:W-:Y:S01]  /*23100*/  FFMA.FTZ R26, R26, R44, R42 ;  /* 0x0000002c1a1a7223 */ /* 0x000fe2000001002a */
[----:B------:R-:W-:Y:S01]  /*23110*/  IADD3 R44, PT, PT, R106, 0x200, RZ ;  /* 0x000002006a2c7810 */ /* 0x000fe20007ffe0ff */
[----:B------:R-:W-:Y:S01]  /*23120*/  FMUL.FTZ R112, R72, R112 ;  /* 0x0000007048707220 */ /* 0x000fe20000410000 */
[--C-:B------:R-:W-:Y:S01]  /*23130*/  IMAD.WIDE.U32 R108, R46, 0x10, R28.reuse ;  /* 0x000000102e6c7825 */ /* 0x100fe200078e001c */
[----:B------:R0:W-:Y:S01]  /*23140*/  STG.E.128 desc[UR6][R50.64], R12 ;  /* 0x0000000c32007986 */ /* 0x0001e2000c101d06 */
[----:B------:R-:W-:Y:S02]  /*23150*/  IADD3 R42, PT, PT, R106, 0x300, RZ ;  /* 0x000003006a2a7810 */ /* 0x000fe40007ffe0ff */
[C---:B------:R-:W-:Y:S01]  /*23160*/  FMUL.FTZ R111, R72.reuse, R111 ;  /* 0x0000006f486f7220 */ /* 0x040fe20000410000 */
[----:B------:R-:W-:Y:S01]  /*23170*/  IMAD.WIDE.U32 R150, R45, 0x10, R28 ;  /* 0x000000102d967825 */ /* 0x000fe200078e001c */
[----:B------:R1:W-:Y:S03]  /*23180*/  STG.E.128 desc[UR6][R108.64], R16 ;  /* 0x000000106c007986 */ /* 0x0003e6000c101d06 */
[C---:B------:R-:W-:Y:S01]  /*23190*/  FMUL.FTZ R36, R72.reuse, R36 ;  /* 0x0000002448247220 */ /* 0x040fe20000410000 */
[----:B------:R-:W-:Y:S01]  /*231a0*/  FMUL.FTZ R110, R72, R110 ;  /* 0x0000006e486e7220 */ /* 0x000fe20000410000 */
[----:B------:R-:W-:Y:S01]  /*231b0*/  HADD2.F32 R41, -RZ, R128.H1_H1 ;  /* 0x30000080ff297230 */ /* 0x000fe20000004100 */
[----:B------:R2:W-:Y:S01]  /*231c0*/  STG.E.128 desc[UR6][R150.64], R20 ;  /* 0x0000001496007986 */ /* 0x0005e2000c101d06 */
[----:B------:R-:W-:-:S02]  /*231d0*/  HADD2.F32 R35, -RZ, R143.H1_H1 ;  /* 0x3000008fff237230 */ /* 0x000fc40000004100 */
[----:B------:R-:W-:Y:S01]  /*231e0*/  FMUL.FTZ R40, R72, R40 ;  /* 0x0000002848287220 */ /* 0x000fe20000410000 */
[----:B------:R-:W-:-:S04]  /*231f0*/  IMAD.WIDE.U32 R152, R44, 0x10, R28 ;  /* 0x000000102c987825 */ /* 0x000fc800078e001c */
[C---:B------:R-:W-:Y:S01]  /*23200*/  FMUL.FTZ R39, R72.reuse, R39 ;  /* 0x0000002748277220 */ /* 0x040fe20000410000 */
[----:B------:R-:W-:Y:S01]  /*23210*/  FMUL.FTZ R38, R72, R38 ;  /* 0x0000002648267220 */ /* 0x000fe20000410000 */
[----:B------:R-:W-:Y:S01]  /*23220*/  FFMA.FTZ R27, R27, R41, R35 ;  /* 0x000000291b1b7223 */ /* 0x000fe20000010023 */
[C---:B------:R-:W-:Y:S01]  /*23230*/  VIADD R43, R106.reuse, 0x280 ;  /* 0x000002806a2b7836 */ /* 0x040fe20000000000 */
[C---:B------:R-:W-:Y:S01]  /*23240*/  IADD3 R35, PT, PT, R106.reuse, 0x400, RZ ;  /* 0x000004006a237810 */ /* 0x040fe20007ffe0ff */
[----:B------:R-:W-:Y:S02]  /*23250*/  VIADD R41, R106, 0x380 ;  /* 0x000003806a297836 */ /* 0x000fe40000000000 */
[----:B------:R-:W-:Y:S01]  /*23260*/  FMUL.FTZ R33, R72, R33 ;  /* 0x0000002148217220 */ /* 0x000fe20000410000 */
[----:B0-----:R-:W-:Y:S01]  /*23270*/  HADD2.F32 R12, -RZ, R58.H0_H0 ;  /* 0x2000003aff0c7230 */ /* 0x001fe20000004100 */
[----:B------:R0:W-:Y:S01]  /*23280*/  STG.E.128 desc[UR6][R152.64], R24 ;  /* 0x0000001898007986 */ /* 0x0001e2000c101d06 */
[----:B------:R-:W-:-:S02]  /*23290*/  HADD2.F32 R14, -RZ, R59.H0_H0 ;  /* 0x2000003bff0e7230 */ /* 0x000fc40000004100 */
[C---:B------:R-:W-:Y:S01]  /*232a0*/  FMUL.FTZ R32, R72.reuse, R32 ;  /* 0x0000002048207220 */ /* 0x040fe20000410000 */
[--C-:B-1----:R-:W-:Y:S02]  /*232b0*/  HADD2.F32 R19, -RZ, R129.reuse.H1_H1 ;  /* 0x30000081ff137230 */ /* 0x102fe40000004100 */
[C---:B------:R-:W-:Y:S01]  /*232c0*/  FMUL.FTZ R37, R72.reuse, R37 ;  /* 0x0000002548257220 */ /* 0x040fe20000410000 */
[----:B------:R-:W-:Y:S02]  /*232d0*/  HADD2.F32 R18, -RZ, R130.H1_H1 ;  /* 0x30000082ff127230 */ /* 0x000fe40000004100 */
[----:B------:R-:W-:Y:S01]  /*232e0*/  FMUL.FTZ R31, R72, R31 ;  /* 0x0000001f481f7220 */ /* 0x000fe20000410000 */
[----:B--2---:R-:W-:Y:S02]  /*232f0*/  HADD2.F32 R21, -RZ, R129.H0_H0 ;  /* 0x20000081ff157230 */ /* 0x004fe40000004100 */
[----:B------:R-:W-:Y:S01]  /*23300*/  FFMA.FTZ R14, R114, R19, R14 ;  /* 0x00000013720e7223 */ /* 0x000fe2000001000e */
[----:B------:R-:W-:-:S02]  /*23310*/  HADD2.F32 R15, -RZ, R144.H1_H1 ;  /* 0x30000090ff0f7230 */ /* 0x000fc40000004100 */
[----:B------:R-:W-:Y:S01]  /*23320*/  FMUL.FTZ R34, R72, R34 ;  /* 0x0000002248227220 */ /* 0x000fe20000410000 */
[----:B------:R-:W-:Y:S02]  /*23330*/  HADD2.F32 R17, -RZ, R131.H0_H0 ;  /* 0x20000083ff117230 */ /* 0x000fe40000004100 */
[----:B------:R-:W-:Y:S01]  /*23340*/  FFMA.FTZ R12, R118, R21, R12 ;  /* 0x00000015760c7223 */ /* 0x000fe2000001000c */
[----:B------:R-:W-:Y:S02]  /*23350*/  HADD2.F32 R16, -RZ, R56.H0_H0 ;  /* 0x20000038ff107230 */ /* 0x000fe40000004100 */
[----:B------:R-:W-:Y:S01]  /*23360*/  FFMA.FTZ R15, R113, R18, R15 ;  /* 0x00000012710f7223 */ /* 0x000fe2000001000f */
[----:B------:R-:W-:Y:S02]  /*23370*/  HADD2.F32 R20, -RZ, R130.H0_H0 ;  /* 0x20000082ff147230 */ /* 0x000fe40000004100 */
[----:B------:R-:W-:Y:S01]  /*23380*/  FMUL.FTZ R73, R72, R73 ;  /* 0x0000004948497220 */ /* 0x000fe20000410000 */
[----:B------:R-:W-:-:S02]  /*23390*/  HADD2.F32 R13, -RZ, R144.H0_H0 ;  /* 0x20000090ff0d7230 */ /* 0x000fc40000004100 */
[----:B------:R-:W-:Y:S01]  /*233a0*/  FFMA.FTZ R16, R116, R17, R16 ;  /* 0x0000001174107223 */ /* 0x000fe20000010010 */
[--C-:B0-----:R-:W-:Y:S02]  /*233b0*/  HADD2.F32 R26, -RZ, R132.reuse.H0_H0 ;  /* 0x20000084ff1a7230 */ /* 0x101fe40000004100 */
        /* <DEDUP_REMOVED lines=11> */
[----:B------:R-:W-:Y:S02]  /*23470*/  VIADD R106, R106, 0x480 ;  /* 0x000004806a6a7836 */ /* 0x000fe40000000000 */
[----:B------:R-:W-:-:S02]  /*23480*/  HADD2.F32 R23, -RZ, R133.H0_H0 ;  /* 0x20000085ff177230 */ /* 0x000fc40000004100 */
[----:B------:R-:W-:Y:S01]  /*23490*/  FFMA.FTZ R21, R36, R22, R21 ;  /* 0x0000001624157223 */ /* 0x000fe20000010015 */
[----:B------:R-:W-:Y:S02]  /*234a0*/  HADD2.F32 R20, -RZ, R54.H0_H0 ;  /* 0x20000036ff147230 */ /* 0x000fe40000004100 */
[----:B------:R-:W-:-:S04]  /*234b0*/  IMAD.WIDE.U32 R44, R43, 0x10, R28 ;  /* 0x000000102b2c7825 */ /* 0x000fc800078e001c */
[----:B------:R-:W-:Y:S01]  /*234c0*/  FFMA.FTZ R20, R110, R23, R20 ;  /* 0x000000176e147223 */ /* 0x000fe20000010014 */
[--C-:B------:R-:W-:Y:S01]  /*234d0*/  IMAD.WIDE.U32 R42, R42, 0x10, R28.reuse ;  /* 0x000000102a2a7825 */ /* 0x100fe200078e001c */
[----:B------:R0:W-:Y:S03]  /*234e0*/  STG.E.128 desc[UR6][R44.64], R12 ;  /* 0x0000000c2c007986 */ /* 0x0001e6000c101d06 */
        /* <DEDUP_REMOVED lines=10> */
[----:B------:R-:W-:-:S02]  /*23590*/  HADD2.F32 R25, -RZ, R147.H0_H0 ;  /* 0x20000093ff197230 */ /* 0x000fc40000004100 */
[----:B------:R-:W-:Y:S01]  /*235a0*/  FFMA.FTZ R24, R39, R29, R24 ;  /* 0x0000001d27187223 */ /* 0x000fe20000010018 */
[----:B------:R-:W-:Y:S02]  /*235b0*/  HADD2.F32 R27, -RZ, R135.H1_H1 ;  /* 0x30000087ff1b7230 */ /* 0x000fe40000004100 */
        /* <DEDUP_REMOVED lines=8> */
[----:B------:R-:W-:Y:S02]  /*23640*/  HADD2.F32 R38, -RZ, R138.H0_H0 ;  /* 0x2000008aff267230 */ /* 0x000fe40000004100 */
[----:B------:R-:W-:Y:S02]  /*23650*/  HADD2.F32 R29, -RZ, R148.H0_H0 ;  /* 0x20000094ff1d7230 */ /* 0x000fe40000004100 */
        /* <DEDUP_REMOVED lines=10> */
[----:B------:R-:W-:Y:S02]  /*23700*/  HADD2.F32 R32, -RZ, R148.H1_H1 ;  /* 0x30000094ff207230 */ /* 0x000fe40000004100 */
[----:B------:R-:W-:-:S03]  /*23710*/  FFMA.FTZ R30, R30, R36, R35 ;  /* 0x000000241e1e7223 */ /* 0x000fc60000010023 */
[----:B------:R-:W-:-:S05]  /*23720*/  FFMA.FTZ R31, R73, R33, R32 ;  /* 0x00000021491f7223 */ /* 0x000fca0000010020 */
[----:B------:R0:W-:Y:S02]  /*23730*/  STG.E.128 desc[UR6][R106.64], R28 ;  /* 0x0000001c6a007986 */ /* 0x0001e4000c101d06 */
.L_x_30288:
[----:B0-----:R-:W0:Y:S01]  /*23740*/  LDC.64 R12, c[0x0][0x380] ;  /* 0x0000e000ff0c7b82 */ /* 0x001e220000000a00 */
[----:B------:R-:W-:Y:S01]  /*23750*/  UPLOP3.LUT UP0, UPT, UPT, UPT, UP0, 0x40, 0x4 ;  /* 0x000000000004789c */ /* 0x000fe20003f0e800 */
[----:B0-----:R-:W-:-:S04]  /*23760*/  IADD3 R74, PT, PT, R74, R12, RZ ;  /* 0x0000000c4a4a7210 */ /* 0x001fc80007ffe0ff */
[----:B------:R-:W-:-:S13]  /*23770*/  ISETP.GE.AND P0, PT, R74, R13, PT ;  /* 0x0000000d4a00720c */ /* 0x000fda0003f06270 */
[----:B------:R-:W-:Y:S05]  /*23780*/  @!P0 BRA `(.L_x_30289) ;  /* 0xfffffddc00688947 */ /* 0x000fea000383ffff */
[----:B------:R-:W-:Y:S05]  /*23790*/  EXIT ;  /* 0x000000000000794d */ /* 0x000fea0003800000 */
.L_x_30290:
        /* <DEDUP_REMOVED lines=14> */
.L_x_34123:


//--------------------- .text._ZN10layer_norm13ln_fwd_kernelINS_13Kernel_traitsIfffffjLj5120ELj1ELj1ELj4ELj16ENS_18Kernel_traits_baseILj5120EfffffjLj128EEEEELb0ELb0ELb0ELb0EEEvNS_9FwdParamsE --------------------------
	.section	.text._ZN10layer_norm13ln_fwd_kernelINS_13Kernel_traitsIfffffjLj5120ELj1ELj1ELj4ELj16ENS_18Kernel_traits_baseILj5120EfffffjLj128EEEEELb0ELb0ELb0ELb0EEEvNS_9FwdParamsE,"ax",@progbits
	.align	128
        .global         _ZN10layer_norm13ln_fwd_kernelINS_13Kernel_traitsIfffffjLj5120ELj1ELj1ELj4ELj16ENS_18Kernel_traits_baseILj5120EfffffjLj128EEEEELb0ELb0ELb0ELb0EEEvNS_9FwdParamsE
        .type           _ZN10layer_norm13ln_fwd_kernelINS_13Kernel_traitsIfffffjLj5120ELj1ELj1ELj4ELj16ENS_18Kernel_traits_baseILj5120EfffffjLj128EEEEELb0ELb0ELb0ELb0EEEvNS_9FwdParamsE,@function
        .size           _ZN10layer_norm13ln_fwd_kernelINS_13Kernel_traitsIfffffjLj5120ELj1ELj1ELj4ELj16ENS_18Kernel_traits_baseILj5120EfffffjLj128EEEEELb0ELb0ELb0ELb0EEEvNS_9FwdParamsE,(.L_x_34124 - _ZN10layer_norm13ln_fwd_kernelINS_13Kernel_traitsIfffffjLj5120ELj1ELj1ELj4ELj16ENS_18Kernel_traits_baseILj5120EfffffjLj128EEEEELb0ELb0ELb0ELb0EEEvNS_9FwdParamsE)
        .other          _ZN10layer_norm13ln_fwd_kernelINS_13Kernel_traitsIfffffjLj5120ELj1ELj1ELj4ELj16ENS_18Kernel_traits_baseILj5120EfffffjLj128EEEEELb0ELb0ELb0ELb0EEEvNS_9FwdParamsE,@"STO_CUDA_ENTRY STV_DEFAULT"
_ZN10layer_norm13ln_fwd_kernelINS_13Kernel_traitsIfffffjLj5120ELj1ELj1ELj4ELj16ENS_18Kernel_traits_baseILj5120EfffffjLj128EEEEELb0ELb0ELb0ELb0EEEvNS_9FwdParamsE:
.text._ZN10layer_norm13ln_fwd_kernelINS_13Kernel_traitsIfffffjLj5120ELj1ELj1ELj4ELj16ENS_18Kernel_traits_baseILj5120EfffffjLj128EEEEELb0ELb0ELb0ELb0EEEvNS_9FwdParamsE:
        /* <DEDUP_REMOVED lines=36> */
[----:B------:R-:W5:Y:S03]  /*0240*/  @P6 LDG.E.128 R92, desc[UR6][R12.64] ;  /* 0x000000060c5c6981 */ /* 0x000f66000c1e1d00 */
[C---:B--2---:R-:W-:Y:S01]  /*0250*/  @P5 IMAD.WIDE.U32 R8, R2.reuse, 0x10, R8 ;  /* 0x0000001002085825 */ /* 0x044fe200078e0008 */
[----:B------:R-:W5:Y:S02]  /*0260*/  @P6 LDG.E.128 R88, desc[UR6][R14.64] ;  /* 0x000000060e586981 */ /* 0x000f64000c1e1d00 */
[----:B------:R-:W1:Y:S01]  /*0270*/  @P1 LDC.64 R22, c[0x0][0x438] ;  /* 0x00010e00ff161b82 */ /* 0x000e620000000a00 */
[----:B------:R-:W-:Y:S01]  /*0280*/  @P6 IADD3 R109, PT, PT, R109, 0x80, RZ ;  /* 0x000000806d6d6810 */ /* 0x000fe20007ffe0ff */
[----:B------:R2:W5:Y:S01]  /*0290*/  @P5 LDG.E.128 R100, desc[UR6][R8.64] ;  /* 0x0000000608645981 */ /* 0x000562000c1e1d00 */
[----:B---3--:R-:W-:-:S05]  /*02a0*/  @P5 IMAD.WIDE.U32 R10, R2, 0x10, R10 ;  /* 0x00000010020a5825 */ /* 0x008fca00078e000a */
[----:B------:R-:W3:Y:S01]  /*02b0*/  @P2 LDC.64 R24, c[0x0][0x3d0] ;  /* 0x0000f400ff182b82 */ /* 0x000ee20000000a00 */
[C---:B------:R-:W-:Y:S01]  /*02c0*/  ISETP.GE.U32.AND P6, PT, R5.reuse, 0x400, PT ;  /* 0x000004000500780c */ /* 0x040fe20003fc6070 */
[----:B------:R2:W5:Y:S06]  /*02d0*/  @P5 LDG.E.128 R96, desc[UR6][R10.64] ;  /* 0x000000060a605981 */ /* 0x00056c000c1e1d00 */
[----:B------:R-:W3:Y:S01]  /*02e0*/  @P2 LDC.64 R26, c[0x0][0x438] ;  /* 0x00010e00ff1a2b82 */ /* 0x000ee20000000a00 */
[----:B------:R-:W-:Y:S01]  /*02f0*/  ISETP.GE.U32.AND P5, PT, R5, 0x480, PT ;  /* 0x000004800500780c */ /* 0x000fe20003fa6070 */
[----:B----4-:R-:W-:-:S06]  /*0300*/  @P0 IMAD.WIDE.U32 R16, R109, 0x10, R16 ;  /* 0x000000106d100825 */ /* 0x010fcc00078e0010 */
[----:B------:R-:W4:Y:S01]  /*0310*/  @P3 LDC.64 R28, c[0x0][0x438] ;  /* 0x00010e00ff1c3b82 */ /* 0x000f220000000a00 */
[----:B------:R-:W-:-:S07]  /*0320*/  @P0 IMAD.WIDE.U32 R18, R109, 0x10, R18 ;  /* 0x000000106d120825 */ /* 0x000fce00078e0012 */
[----:B--2---:R-:W2:Y:S01]  /*0330*/  @P3 LDC.64 R8, c[0x0][0x3d0] ;  /* 0x0000f400ff083b82 */ /* 0x004ea20000000a00 */
[----:B------:R-:W-:Y:S01]  /*0340*/  @P0 IADD3 R109, PT, PT, R109, 0x80, RZ ;  /* 0x000000806d6d0810 */ /* 0x000fe20007ffe0ff */
[----:B------:R1:W5:Y:S06]  /*0350*/  @P0 LDG.E.128 R84, desc[UR6][R16.64] ;  /* 0x0000000610540981 */ /* 0x00036c000c1e1d00 */
[----:B------:R-:W4:Y:S01]  /*0360*/  @P4 LDC.64 R10, c[0x0][0x3d0] ;  /* 0x0000f400ff0a4b82 */ /* 0x000f220000000a00 */
[C---:B0-----:R-:W-:Y:S01]  /*0370*/  @P1 IMAD.WIDE.U32 R20, R109.reuse, 0x10, R20 ;  /* 0x000000106d141825 */ /* 0x041fe200078e0014 */
[----:B------:R0:W5:Y:S06]  /*0380*/  @P0 LDG.E.128 R80, desc[UR6][R18.64] ;  /* 0x0000000612500981 */ /* 0x00016c000c1e1d00 */
[----:B------:R-:W0:Y:S01]  /*0390*/  @P4 LDC.64 R12, c[0x0][0x438] ;  /* 0x00010e00ff0c4b82 */ /* 0x000e220000000a00 */
[C---:B-1----:R-:W-:Y:S01]  /*03a0*/  @P1 IMAD.WIDE.U32 R22, R109.reuse, 0x10, R22 ;  /* 0x000000106d161825 */ /* 0x042fe200078e0016 */
[----:B------:R-:W-:Y:S01]  /*03b0*/  @P1 IADD3 R109, PT, PT, R109, 0x80, RZ ;  /* 0x000000806d6d1810 */ /* 0x000fe20007ffe0ff */
[----:B------:R1:W5:Y:S05]  /*03c0*/  @P1 LDG.E.128 R76, desc[UR6][R20.64] ;  /* 0x00000006144c1981 */ /* 0x00036a000c1e1d00 */
[----:B------:R-:W1:Y:S01]  /*03d0*/  @P6 LDC.64 R14, c[0x0][0x3d0] ;  /* 0x0000f400ff0e6b82 */ /* 0x000e620000000a00 */
[C---:B---3--:R-:W-:Y:S01]  /*03e0*/  @P2 IMAD.WIDE.U32 R24, R109.reuse, 0x10, R24 ;  /* 0x000000106d182825 */ /* 0x048fe200078e0018 */
[----:B------:R3:W5:Y:S06]  /*03f0*/  @P1 LDG.E.128 R72, desc[UR6][R22.64] ;  /* 0x0000000616481981 */ /* 0x00076c000c1e1d00 */
[----:B------:R-:W3:Y:S01]  /*0400*/  @P6 LDC.64 R30, c[0x0][0x438] ;  /* 0x00010e00ff1e6b82 */ /* 0x000ee20000000a00 */
[C---:B------:R-:W-:Y:S01]  /*0410*/  @P2 IMAD.WIDE.U32 R26, R109.reuse, 0x10, R26 ;  /* 0x000000106d1a2825 */ /* 0x040fe200078e001a */
[----:B------:R-:W-:Y:S01]  /*0420*/  @P2 IADD3 R109, PT, PT, R109, 0x80, RZ ;  /* 0x000000806d6d2810 */ /* 0x000fe20007ffe0ff */
[----:B------:R0:W5:Y:S05]  /*0430*/  @P2 LDG.E.128 R68, desc[UR6][R24.64] ;  /* 0x0000000618442981 */ /* 0x00016a000c1e1d00 */
[----:B------:R-:W3:Y:S01]  /*0440*/  @P5 LDC.64 R104, c[0x0][0x3d0] ;  /* 0x0000f400ff685b82 */ /* 0x000ee20000000a00 */
[C---:B--2---:R-:W-:Y:S01]  /*0450*/  @P3 IMAD.WIDE.U32 R8, R109.reuse, 0x10, R8 ;  /* 0x000000106d083825 */ /* 0x044fe200078e0008 */
[----:B------:R2:W5:Y:S06]  /*0460*/  @P2 LDG.E.128 R64, desc[UR6][R26.64] ;  /* 0x000000061a402981 */ /* 0x00056c000c1e1d00 */
[----:B------:R-:W2:Y:S01]  /*0470*/  @P5 LDC.64 R106, c[0x0][0x438] ;  /* 0x00010e00ff6a5b82 */ /* 0x000ea20000000a00 */
[C---:B----4-:R-:W-:Y:S01]  /*0480*/  @P3 IMAD.WIDE.U32 R28, R109.reuse, 0x10, R28 ;  /* 0x000000106d1c3825 */ /* 0x050fe200078e001c */
[----:B------:R-:W-:Y:S01]  /*0490*/  @P3 IADD3 R109, PT, PT, R109, 0x80, RZ ;  /* 0x000000806d6d3810 */ /* 0x000fe20007ffe0ff */
[----:B------:R4:W5:Y:S04]  /*04a0*/  @P3 LDG.E.128 R60, desc[UR6][R8.64] ;  /* 0x00000006083c3981 */ /* 0x000968000c1e1d00 */
[C---:B------:R-:W-:Y:S01]  /*04b0*/  @P4 IMAD.WIDE.U32 R10, R109.reuse, 0x10, R10 ;  /* 0x000000106d0a4825 */ /* 0x040fe200078e000a */
[----:B------:R4:W5:Y:S03]  /*04c0*/  @P3 LDG.E.128 R56, desc[UR6][R28.64] ;  /* 0x000000061c383981 */ /* 0x000966000c1e1d00 */
[C---:B0-----:R-:W-:Y:S01]  /*04d0*/  @P4 IMAD.WIDE.U32 R12, R109.reuse, 0x10, R12 ;  /* 0x000000106d0c4825 */ /* 0x041fe200078e000c */
[----:B------:R-:W-:Y:S01]  /*04e0*/  @P4 IADD3 R109, PT, PT, R109, 0x80, RZ ;  /* 0x000000806d6d4810 */ /* 0x000fe20007ffe0ff */
[----:B------:R4:W5:Y:S04]  /*04f0*/  @P4 LDG.E.128 R52, desc[UR6][R10.64] ;  /* 0x000000060a344981 */ /* 0x000968000c1e1d00 */
[C---:B-1----:R-:W-:Y:S01]  /*0500*/  @P6 IMAD.WIDE.U32 R14, R109.reuse, 0x10, R14 ;  /* 0x000000106d0e6825 */ /* 0x042fe200078e000e */
[----:B------:R4:W5:Y:S03]  /*0510*/  @P4 LDG.E.128 R48, desc[UR6][R12.64] ;  /* 0x000000060c304981 */ /* 0x000966000c1e1d00 */
[C---:B---3--:R-:W-:Y:S01]  /*0520*/  @P6 IMAD.WIDE.U32 R30, R109.reuse, 0x10, R30 ;  /* 0x000000106d1e6825 */ /* 0x048fe200078e001e */
[----:B------:R-:W-:Y:S01]  /*0530*/  @P6 IADD3 R109, PT, PT, R109, 0x80, RZ ;  /* 0x000000806d6d6810 */ /* 0x000fe20007ffe0ff */
[----:B------:R4:W5:Y:S04]  /*0540*/  @P6 LDG.E.128 R44, desc[UR6][R14.64] ;  /* 0x000000060e2c6981 */ /* 0x000968000c1e1d00 */
[C---:B------:R-:W-:Y:S01]  /*0550*/  @P5 IMAD.WIDE.U32 R104, R109.reuse, 0x10, R104 ;  /* 0x000000106d685825 */ /* 0x040fe200078e0068 */
[----:B------:R4:W5:Y:S03]  /*0560*/  @P6 LDG.E.128 R40, desc[UR6][R30.64] ;  /* 0x000000061e286981 */ /* 0x000966000c1e1d00 */
[----:B--2---:R-:W-:Y:S01]  /*0570*/  @P5 IMAD.WIDE.U32 R106, R109, 0x10, R106 ;  /* 0x000000106d6a5825 */ /* 0x004fe200078e006a */
[----:B------:R4:W5:Y:S04]  /*0580*/  @P5 LDG.E.128 R36, desc[UR6][R104.64] ;  /* 0x0000000668245981 */ /* 0x000968000c1e1d00 */
[----:B------:R4:W5:Y:S01]  /*0590*/  @P5 LDG.E.128 R32, desc[UR6][R106.64] ;  /* 0x000000066a205981 */ /* 0x000962000c1e1d00 */
[----:B------:R-:W-:-:S02]  /*05a0*/  ISETP.GE.U32.AND P0, PT, R5, 0x500, PT ;  /* 0x000005000500780c */ /* 0x000fc40003f06070 */
[----:B------:R-:W-:-:S11]  /*05b0*/  @P5 IADD3 R109, PT, PT, R109, 0x80, RZ ;  /* 0x000000806d6d5810 */ /* 0x000fd60007ffe0ff */
[----:B----4-:R-:W-:Y:S05]  /*05c0*/  @!P0 BRA `(.L_x_30293) ;  /* 0x0000000400348947 */ /* 0x010fea0003800000 */
[----:B------:R-:W0:Y:S08]  /*05d0*/  LDC.64 R28, c[0x0][0x3d0] ;  /* 0x0000f400ff1c7b82 */ /* 0x000e300000000a00 */
[----:B------:R-:W1:Y:S01]  /*05e0*/  LDC.64 R24, c[0x0][0x438] ;  /* 0x00010e00ff187b82 */ /* 0x000e620000000a00 */
[----:B0-----:R-:W-:-:S06]  /*05f0*/  IMAD.WIDE.U32 R28, R109, 0x10, R28 ;  /* 0x000000106d1c7825 */ /* 0x001fcc00078e001c */
[----:B------:R-:W5:Y:S01]  /*0600*/  LDG.E.128 R28, desc[UR6][R28.64] ;  /* 0x000000061c1c7981 */ /* 0x000f62000c1e1d00 */
[----:B-1----:R-:W-:-:S06]  /*0610*/  IMAD.WIDE.U32 R24, R109, 0x10, R24 ;  /* 0x000000106d187825 */ /* 0x002fcc00078e0018 */
[----:B------:R-:W5:Y:S01]  /*0620*/  LDG.E.128 R24, desc[UR6][R24.64] ;  /* 0x0000000618187981 */ /* 0x000f62000c1e1d00 */
[----:B------:R-:W-:Y:S05]  /*0630*/  BRA `(.L_x_30293) ;  /* 0x0000000400187947 */ /* 0x000fea0003800000 */
.L_x_30292:
        /* <DEDUP_REMOVED lines=13> */
[----:B0-----:R-:W-:-:S05]  /*0710*/  @P1 IMAD.WIDE.U32 R10, R2, 0x10, R8 ;  /* 0x00000010020a1825 */ /* 0x001fca00078e0008 */
[----:B------:R0:W5:Y:S02]  /*0720*/  @P1 LDG.E.128 R100, desc[UR6][R10.64] ;  /* 0x000000060a641981 */ /* 0x000164000c1e1d00 */
[----:B------:R-:W4:Y:S01]  /*0730*/  @P4 LDC.64 R18, c[0x0][0x3d0] ;  /* 0x0000f400ff124b82 */ /* 0x000f220000000a00 */
[----:B-1----:R-:W-:Y:S01]  /*0740*/  @P6 IMAD.WIDE.U32 R8, R33, 0x10, R12 ;  /* 0x0000001021086825 */ /* 0x002fe200078e000c */
[----:B------:R-:W-:Y:S02]  /*0750*/  ISETP.GE.U32.AND P1, PT, R5, 0x400, PT ;  /* 0x000004000500780c */ /* 0x000fe40003f26070 */
[----:B------:R-:W-:Y:S02]  /*0760*/  @P6 IADD3 R33, PT, PT, R33, 0x80, RZ ;  /* 0x0000008021216810 */ /* 0x000fe40007ffe0ff */
[----:B------:R1:W5:Y:S02]  /*0770*/  @P6 LDG.E.128 R92, desc[UR6][R8.64] ;  /* 0x00000006085c6981 */ /* 0x000364000c1e1d00 */
[----:B------:R-:W1:Y:S01]  /*0780*/  @P3 LDC.64 R12, c[0x0][0x3d0] ;  /* 0x0000f400ff0c3b82 */ /* 0x000e620000000a00 */
[----:B--2---:R-:W-:Y:S01]  /*0790*/  @P5 IMAD.WIDE.U32 R14, R33, 0x10, R14 ;  /* 0x00000010210e5825 */ /* 0x004fe200078e000e */
[----:B------:R-:W-:-:S02]  /*07a0*/  ISETP.GE.U32.AND P6, PT, R5, 0x480, PT ;  /* 0x000004800500780c */ /* 0x000fc40003fc6070 */
[----:B------:R-:W-:Y:S02]  /*07b0*/  @P5 IADD3 R33, PT, PT, R33, 0x80, RZ ;  /* 0x0000008021215810 */ /* 0x000fe40007ffe0ff */
[----:B------:R2:W5:Y:S02]  /*07c0*/  @P5 LDG.E.128 R84, desc[UR6][R14.64] ;  /* 0x000000060e545981 */ /* 0x000564000c1e1d00 */
[----:B------:R-:W2:Y:S01]  /*07d0*/  @P2 LDC.64 R20, c[0x0][0x3d0] ;  /* 0x0000f400ff142b82 */ /* 0x000ea20000000a00 */
[----:B------:R-:W-:Y:S01]  /*07e0*/  ISETP.GE.U32.AND P5, PT, R5, 0x500, PT ;  /* 0x000005000500780c */ /* 0x000fe20003fa6070 */
[C---:B---3--:R-:W-:Y:S01]  /*07f0*/  @P0 IMAD.WIDE.U32 R16, R33.reuse, 0x10, R16 ;  /* 0x0000001021100825 */ /* 0x048fe200078e0010 */
[----:B------:R-:W-:-:S04]  /*0800*/  @P0 IADD3 R33, PT, PT, R33, 0x80, RZ ;  /* 0x0000008021210810 */ /* 0x000fc80007ffe0ff */
[----:B------:R3:W5:Y:S01]  /*0810*/  @P0 LDG.E.128 R76, desc[UR6][R16.64] ;  /* 0x00000006104c0981 */ /* 0x000762000c1e1d00 */
[----:B------:R-:W3:Y:S01]  /*0820*/  @P1 LDC.64 R22, c[0x0][0x3d0] ;  /* 0x0000f400ff161b82 */ /* 0x000ee20000000a00 */
[C---:B----4-:R-:W-:Y:S01]  /*0830*/  @P4 IMAD.WIDE.U32 R18, R33.reuse, 0x10, R18 ;  /* 0x0000001021124825 */ /* 0x050fe200078e0012 */
[----:B------:R-:W-:-:S04]  /*0840*/  @P4 IADD3 R33, PT, PT, R33, 0x80, RZ ;  /* 0x0000008021214810 */ /* 0x000fc80007ffe0ff */
[----:B------:R4:W5:Y:S02]  /*0850*/  @P4 LDG.E.128 R68, desc[UR6][R18.64] ;  /* 0x0000000612444981 */ /* 0x000964000c1e1d00 */
[----:B0-----:R-:W0:Y:S01]  /*0860*/  @P6 LDC.64 R10, c[0x0][0x3d0] ;  /* 0x0000f400ff0a6b82 */ /* 0x001e220000000a00 */
[C---:B-1----:R-:W-:Y:S01]  /*0870*/  @P3 IMAD.WIDE.U32 R12, R33.reuse, 0x10, R12 ;  /* 0x00000010210c3825 */ /* 0x042fe200078e000c */
[----:B------:R-:W-:-:S04]  /*0880*/  @P3 IADD3 R33, PT, PT, R33, 0x80, RZ ;  /* 0x0000008021213810 */ /* 0x000fc80007ffe0ff */
[----:B------:R4:W5:Y:S02]  /*0890*/  @P3 LDG.E.128 R60, desc[UR6][R12.64] ;  /* 0x000000060c3c3981 */ /* 0x000964000c1e1d00 */
[----:B------:R-:W1:Y:S01]  /*08a0*/  @P5 LDC.64 R8, c[0x0][0x3d0] ;  /* 0x0000f400ff085b82 */ /* 0x000e620000000a00 */
[C---:B--2---:R-:W-:Y:S01]  /*08b0*/  @P2 IMAD.WIDE.U32 R20, R33.reuse, 0x10, R20 ;  /* 0x0000001021142825 */ /* 0x044fe200078e0014 */
[----:B------:R-:W-:-:S04]  /*08c0*/  @P2 IADD3 R33, PT, PT, R33, 0x80, RZ ;  /* 0x0000008021212810 */ /* 0x000fc80007ffe0ff */
[----:B------:R4:W5:Y:S01]  /*08d0*/  @P2 LDG.E.128 R52, desc[UR6][R20.64] ;  /* 0x0000000614342981 */ /* 0x000962000c1e1d00 */
[C---:B---3--:R-:W-:Y:S01]  /*08e0*/  @P1 IMAD.WIDE.U32 R22, R33.reuse, 0x10, R22 ;  /* 0x0000001021161825 */ /* 0x048fe200078e0016 */
[----:B------:R-:W-:-:S04]  /*08f0*/  @P1 IADD3 R33, PT, PT, R33, 0x80, RZ ;  /* 0x0000008021211810 */ /* 0x000fc80007ffe0ff */
[----:B------:R4:W5:Y:S01]  /*0900*/  @P1 LDG.E.128 R44, desc[UR6][R22.64] ;  /* 0x00000006162c1981 */ /* 0x000962000c1e1d00 */
[C---:B0-----:R-:W-:Y:S01]  /*0910*/  @P6 IMAD.WIDE.U32 R10, R33.reuse, 0x10, R10 ;  /* 0x00000010210a6825 */ /* 0x041fe200078e000a */
[----:B------:R-:W-:-:S04]  /*0920*/  @P6 IADD3 R33, PT, PT, R33, 0x80, RZ ;  /* 0x0000008021216810 */ /* 0x000fc80007ffe0ff */
[----:B------:R4:W5:Y:S01]  /*0930*/  @P6 LDG.E.128 R36, desc[UR6][R10.64] ;  /* 0x000000060a246981 */ /* 0x000962000c1e1d00 */
[----:B-1----:R-:W-:-:S05]  /*0940*/  @P5 IMAD.WIDE.U32 R8, R33, 0x10, R8 ;  /* 0x0000001021085825 */ /* 0x002fca00078e0008 */
[----:B------:R4:W5:Y:S01]  /*0950*/  @P5 LDG.E.128 R28, desc[UR6][R8.64] ;  /* 0x00000006081c5981 */ /* 0x000962000c1e1d00 */
        /* <DEDUP_REMOVED lines=18> */
[----:B------:R-:W-:Y:S02]  /*0a80*/  @P5 CS2R R26, SRZ ;  /* 0x00000000001a5805 */ /* 0x000fe4000001ff00 */
[----:B----4-:R-:W-:-:S07]  /*0a90*/  @P5 CS2R R24, SRZ ;  /* 0x0000000000185805 */ /* 0x010fce000001ff00 */
.L_x_30293:
[----:B------:R-:W-:Y:S05]  /*0aa0*/  BSYNC.RECONVERGENT B0 ;  /* 0x0000000000007941 */ /* 0x000fea0003800200 */
.L_x_30291:
[----:B------:R-:W0:Y:S02]  /*0ab0*/  LDCU UR4, c[0x0][0x384] ;  /* 0x00007080ff0477ac */ /* 0x000e240008000800 */
[----:B0-----:R-:W-:-:S13]  /*0ac0*/  ISETP.GE.AND P0, PT, R4, UR4, PT ;  /* 0x0000000404007c0c */ /* 0x001fda000bf06270 */
[----:B------:R-:W-:Y:S05]  /*0ad0*/  @P0 EXIT ;  /* 0x000000000000094d */ /* 0x000fea0003800000 */
[----:B------:R-:W0:Y:S01]  /*0ae0*/  LDCU.64 UR4, c[0x0][0x3e0] ;  /* 0x00007c00ff0477ac */ /* 0x000e220008000a00 */
[----:B------:R-:W-:Y:S01]  /*0af0*/  SHF.R.S32.HI R6, RZ, 0x2, R6 ;  /* 0x00000002ff067819 */ /* 0x000fe20000011406 */
[----:B------:R-:W1:Y:S03]  /*0b00*/  LDCU UR11, c[0x0][0x388] ;  /* 0x00007100ff0b77ac */ /* 0x000e660008000800 */
[----:B------:R-:W-:Y:S01]  /*0b10*/  LOP3.LUT R8, R6, 0x7f, RZ, 0xc0, !PT ;  /* 0x0000007f06087812 */ /* 0x000fe200078ec0ff */
[----:B------:R-:W2:Y:S03]  /*0b20*/  LDCU UR10, c[0x0][0x400] ;  /* 0x00008000ff0a77ac */ /* 0x000ea60008000800 */
[----:B------:R-:W-:Y:S01]  /*0b30*/  VIADDMNMX R9, R8, -R7, RZ, !PT ;  /* 0x8000000708097246 */ /* 0x000fe200078001ff */
[----:B------:R-:W-:Y:S01]  /*0b40*/  IMAD R8, R3, -0x20, R8 ;  /* 0xffffffe003087824 */ /* 0x000fe200078e0208 */
[----:B------:R-:W-:Y:S01]  /*0b50*/  LOP3.LUT R7, R6, 0xffffff80, RZ, 0xc0, !PT ;  /* 0xffffff8006077812 */ /* 0x000fe200078ec0ff */
[----:B------:R-:W3:Y:S01]  /*0b60*/  LDCU.64 UR8, c[0x0][0x3a0] ;  /* 0x00007400ff0877ac */ /* 0x000ee20008000a00 */
[----:B------:R-:W-:-:S02]  /*0b70*/  VIMNMX R6, PT, PT, R9, 0x20, PT ;  /* 0x0000002009067848 */ /* 0x000fc40003fe0100 */
[----:B------:R-:W-:Y:S02]  /*0b80*/  VIMNMX R8, PT, PT, RZ, R8, !PT ;  /* 0x00000008ff087248 */ /* 0x000fe40007fe0100 */
        /* <DEDUP_REMOVED lines=9> */
[----:B------:R-:W-:Y:S01]  /*0c20*/  PLOP3.LUT P0, PT, PT, PT, UP0, 0x80, 0x8 ;  /* 0x000000000008781c */ /* 0x000fe20003f0f008 */
[----:B------:R-:W-:Y:S01]  /*0c30*/  UPLOP3.LUT UP0, UPT, UPT, UPT, UPT, 0x40, 0x4 ;  /* 0x000000000004789c */ /* 0x000fe20003f0e870 */
[----:B0-----:R-:W-:-:S04]  /*0c40*/  ISETP.NE.AND P1, PT, RZ, UR4, PT ;  /* 0x00000004ff007c0c */ /* 0x001fc8000bf25270 */
[----:B-123--:R-:W-:-:S09]  /*0c50*/  P2R R9, PR, RZ, 0x2 ;  /* 0x00000002ff097803 */ /* 0x00efd20000000000 */
.L_x_30344:
[----:B0-----:R-:W0:Y:S01]  /*0c60*/  @P0 LDC.64 R18, c[0x0][0x3e0] ;  /* 0x0000f800ff120b82 */ /* 0x001e220000000a00 */
[----:B------:R-:W-:Y:S02]  /*0c70*/  HFMA2 R145, -RZ, RZ, 1.875, 0 ;  /* 0x3f800000ff917431 */ /* 0x000fe400000001ff */
[C---:B--234-:R-:W-:Y:S01]  /*0c80*/  IMAD R104, R4.reuse, UR11, RZ ;  /* 0x0000000b04687c24 */ /* 0x05cfe2000f8e02ff */
[----:B------:R-:W-:Y:S01]  /*0c90*/  ISETP.GE.U32.AND P4, PT, R5, 0x80, PT ;  /* 0x000000800500780c */ /* 0x000fe20003f86070 */
[----:B0-----:R-:W-:-:S05]  /*0ca0*/  @P0 IMAD.WIDE R18, R4, 0x4, R18 ;  /* 0x0000000404120825 */ /* 0x001fca00078e0212 */
[----:B-----5:R0:W5:Y:S01]  /*0cb0*/  @P0 LDG.E R145, desc[UR6][R18.64] ;  /* 0x0000000612910981 */ /* 0x020162000c1e1900 */
        /* <DEDUP_REMOVED lines=42> */
.L_x_30296:
[----:B------:R0:W-:Y:S02]  /*0f60*/  @P5 STG.E.128 desc[UR6][R146.64], R20 ;  /* 0x0000001492005986 */ /* 0x0001e4000c101d06 */
[----:B0-----:R-:W-:-:S07]  /*0f70*/  IADD3 R146, PT, PT, R144, 0x80, RZ ;  /* 0x0000008090927810 */ /* 0x001fce0007ffe0ff */
.L_x_30295:
[----:B------:R-:W-:Y:S05]  /*0f80*/  BSYNC.RECONVERGENT B0 ;  /* 0x0000000000007941 */ /* 0x000fea0003800200 */
.L_x_30294:
[----:B------:R-:W-:Y:S01]  /*0f90*/  ISETP.GE.U32.AND P1, PT, R5, 0x100, PT ;  /* 0x000001000500780c */ /* 0x000fe20003f26070 */
[----:B------:R-:W-:Y:S03]  /*0fa0*/  BSSY.RECONVERGENT B0, `(.L_x_30297) ;  /* 0x0000022000007945 */ /* 0x000fe60003800200 */
[----:B------:R-:W-:-:S09]  /*0fb0*/  P2R R104, PR, RZ, 0x2 ;  /* 0x00000002ff687803 */ /* 0x000fd20000000000 */
[----:B------:R-:W-:Y:S05]  /*0fc0*/  @!P1 BRA `(.L_x_30298) ;  /* 0x00000000007c9947 */ /* 0x000fea0003800000 */
        /* <DEDUP_REMOVED lines=25> */
[----:B------:R-:W-:Y:S02]  /*1160*/  @P1 MOV R20, R15 ;  /* 0x0000000f00141202 */ /* 0x000fe40000000f00 */
[----:B------:R-:W-:Y:S02]  /*1170*/  @P1 MOV R21, R115 ;  /* 0x0000007300151202 */ /* 0x000fe40000000f00 */
[----:B------:R-:W-:Y:S02]  /*1180*/  @P1 MOV R22, R125 ;  /* 0x0000007d00161202 */ /* 0x000fe40000000f00 */
[----:B------:R-:W-:-:S07]  /*1190*/  @P1 MOV R23, R135 ;  /* 0x0000008700171202 */ /* 0x000fce0000000f00 */
.L_x_30299:
[----:B------:R0:W-:Y:S01]  /*11a0*/  @P5 STG.E.128 desc[UR6][R148.64], R20 ;  /* 0x0000001494005986 */ /* 0x0001e2000c101d06 */
[----:B------:R-:W-:-:S07]  /*11b0*/  IADD3 R146, PT, PT, R146, 0x80, RZ ;  /* 0x0000008092927810 */ /* 0x000fce0007ffe0ff */
.L_x_30298:
[----:B------:R-:W-:Y:S05]  /*11c0*/  BSYNC.RECONVERGENT B0 ;  /* 0x0000000000007941 */ /* 0x000fea0003800200 */
.L_x_30297:
        /* <DEDUP_REMOVED lines=12> */
[----:B------:R-:W3:Y:S01]  /*1290*/  @P1 LDG.E.128 R108, desc[UR6][R108.64] ;  /* 0x000000066c6c1981 */ /* 0x000ee2000c1e1d00 */
[----:B0-----:R-:W-:-:S04]  /*12a0*/  @P5 IMAD.WIDE.U32 R148, R146, 0x10, R148 ;  /* 0x0000001092945825 */ /* 0x001fc800078e0094 */
        /* <DEDUP_REMOVED lines=19> */
.L_x_30302:
[----:B------:R1:W-:Y:S01]  /*13e0*/  @P5 STG.E.128 desc[UR6][R148.64], R20 ;  /* 0x0000001494005986 */ /* 0x0003e2000c101d06 */
[----:B------:R-:W-:-:S07]  /*13f0*/  IADD3 R146, PT, PT, R146, 0x80, RZ ;  /* 0x0000008092927810 */ /* 0x000fce0007ffe0ff */
.L_x_30301:
[----:B------:R-:W-:Y:S05]  /*1400*/  BSYNC.RECONVERGENT B0 ;  /* 0x0000000000007941 */ /* 0x000fea0003800200 */
.L_x_30300:
        /* <DEDUP_REMOVED lines=33> */
.L_x_30305:
[----:B------:R2:W-:Y:S01]  /*1620*/  @P5 STG.E.128 desc[UR6][R148.64], R20 ;  /* 0x0000001494005986 */ /* 0x0005e2000c101d06 */
[----:B------:R-:W-:-:S07]  /*1630*/  IADD3 R146, PT, PT, R146, 0x80, RZ ;  /* 0x0000008092927810 */ /* 0x000fce0007ffe0ff */
.L_x_30304:
[----:B------:R-:W-:Y:S05]  /*1640*/  BSYNC.RECONVERGENT B0 ;  /* 0x0000000000007941 */ /* 0x000fea0003800200 */
.L_x_30303:
        /* <DEDUP_REMOVED lines=33> */
.L_x_30308:
[----:B------:R3:W-:Y:S01]  /*1860*/  @P5 STG.E.128 desc[UR6][R148.64], R20 ;  /* 0x0000001494005986 */ /* 0x0007e2000c101d06 */
[----:B------:R-:W-:-:S07]  /*1870*/  IADD3 R146, PT, PT, R146, 0x80, RZ ;  /* 0x0000008092927810 */ /* 0x000fce0007ffe0ff */
.L_x_30307:
[----:B------:R-:W-:Y:S05]  /*1880*/  BSYNC.RECONVERGENT B0 ;  /* 0x0000000000007941 */ /* 0x000fea0003800200 */
.L_x_30306:
        /* <DEDUP_REMOVED lines=33> */
.L_x_30311:
[----:B------:R0:W-:Y:S01]  /*1aa0*/  @P5 STG.E.128 desc[UR6][R148.64], R20 ;  /* 0x0000001494005986 */ /* 0x0001e2000c101d06 */
[----:B------:R-:W-:-:S07]  /*1ab0*/  IADD3 R146, PT, PT, R146, 0x80, RZ ;  /* 0x0000008092927810 */ /* 0x000fce0007ffe0ff */
.L_x_30310:
[----:B------:R-:W-:Y:S05]  /*1ac0*/  BSYNC.RECONVERGENT B0 ;  /* 0x0000000000007941 */ /* 0x000fea0003800200 */
.L_x_30309:
        /* <DEDUP_REMOVED lines=33> */
.L_x_30314:
[----:B------:R0:W-:Y:S01]  /*1ce0*/  @P5 STG.E.128 desc[UR6][R148.64], R20 ;  /* 0x0000001494005986 */ /* 0x0001e2000c101d06 */
[----:B------:R-:W-:-:S07]  /*1cf0*/  IADD3 R146, PT, PT, R146, 0x80, RZ ;  /* 0x0000008092927810 */ /* 0x000fce0007ffe0ff */
.L_x_30313:
[----:B------:R-:W-:Y:S05]  /*1d00*/  BSYNC.RECONVERGENT B0 ;  /* 0x0000000000007941 */ /* 0x000fea0003800200 */
.L_x_30312:
[----:B------:R-:W-:Y:S01]  /*1d10*/  ISETP.GE.U32.AND P1, PT, R5, 0x400, PT ;  /* 0x000004000500780c */ /* 0x000fe20003f26070 */
[----:B------:R-:W-:-:S12]  /*1d20*/  BSSY.RECONVERGENT B0, `(.L_x_30315) ;  /* 0x0000021000007945 */ /* 0x000fd80003800200 */
        /* <DEDUP_REMOVED lines=30> */
.L_x_30317:
[----:B------:R0:W-:Y:S01]  /*1f10*/  @P5 STG.E.128 desc[UR6][R148.64], R20 ;  /* 0x0000001494005986 */ /* 0x0001e2000c101d06 */
[----:B------:R-:W-:-:S07]  /*1f20*/  IADD3 R146, PT, PT, R146, 0x80, RZ ;  /* 0x0000008092927810 */ /* 0x000fce0007ffe0ff */
.L_x_30316:
[----:B------:R-:W-:Y:S05]  /*1f30*/  BSYNC.RECONVERGENT B0 ;  /* 0x0000000000007941 */ /* 0x000fea0003800200 */
.L_x_30315:
        /* <DEDUP_REMOVED lines=32> */
.L_x_30320:
[----:B------:R0:W-:Y:S01]  /*2140*/  @P5 STG.E.128 desc[UR6][R148.64], R20 ;  /* 0x0000001494005986 */ /* 0x0001e2000c101d06 */
[----:B------:R-:W-:-:S07]  /*2150*/  IADD3 R146, PT, PT, R146, 0x80, RZ ;  /* 0x0000008092927810 */ /* 0x000fce0007ffe0ff */
.L_x_30319:
[----:B------:R-:W-:Y:S05]  /*2160*/  BSYNC.RECONVERGENT B0 ;  /* 0x0000000000007941 */ /* 0x000fea0003800200 */
.L_x_30318:
        /* <DEDUP_REMOVED lines=32> */
.L_x_30323:
[----:B------:R0:W-:Y:S02]  /*2370*/  @P5 STG.E.128 desc[UR6][R148.64], R20 ;  /* 0x0000001494005986 */ /* 0x0001e4000c101d06 */
.L_x_30322:
[----:B------:R-:W-:Y:S05]  /*2380*/  BSYNC.RECONVERGENT B0 ;  /* 0x0000000000007941 */ /* 0x000fea0003800200 */
.L_x_30321:
        /* <DEDUP_REMOVED lines=9> */
[----:B------:R-:W-:Y:S03]  /*2420*/  BSSY.RECONVERGENT B0, `(.L_x_30324) ;  /* 0x00000ea000007945 */ /* 0x000fe60003800200 */
        /* <DEDUP_REMOVED lines=57> */
[----:B----4-:R-:W-:-:S04]  /*27c0*/  FMUL.FTZ R18, R6, R19 ;  /* 0x0000001306127220 */ /* 0x010fc80000410000 */
        /* <DEDUP_REMOVED lines=93> */
[----:B-1----:R-:W-:Y:S01]  /*2da0*/  FADD.FTZ R105, R104, R105 ;  /* 0x0000006968697221 */ /* 0x002fe20000010000 */
[----:B------:R-:W-:-:S04]  /*2db0*/  @!P5 LEA R104, R8, UR4, 0x3 ;  /* 0x000000040868dc11 */ /* 0x000fc8000f8e18ff */
[----:B------:R-:W1:Y:S02]  /*2dc0*/  SHFL.BFLY PT, R106, R105, 0x4, 0x1f ;  /* 0x0c801f00696a7f89 */ /* 0x000e6400000e0000 */
[----:B-1----:R-:W-:Y:S01]  /*2dd0*/  FADD.FTZ R106, R105, R106 ;  /* 0x0000006a696a7221 */ /* 0x002fe20000010000 */
[----:B------:R-:W-:-:S04]  /*2de0*/  HFMA2 R105, -RZ, RZ, 0, 0 ;  /* 0x00000000ff697431 */ /* 0x000fc800000001ff */
        /* <DEDUP_REMOVED lines=9> */
[----:B------:R-:W-:-:S04]  /*2e80*/  @!P5 MOV R105, R7 ;  /* 0x000000070069d202 */ /* 0x000fc80000000f00 */
[-C--:B------:R-:W-:Y:S01]  /*2e90*/  I2FP.F32.S32 R111, R105.reuse ;  /* 0x00000069006f7245 */ /* 0x080fe20000201400 */
[----:B------:R-:W1:Y:S04]  /*2ea0*/  SHFL.DOWN PT, R108, R105, 0x2, 0x1f ;  /* 0x08401f00696c7f89 */ /* 0x000e6800000e0000 */
[----:B------:R-:W4:Y:S01]  /*2eb0*/  @!P5 LDS.64 R18, [R106] ;  /* 0x000000006a12d984 */ /* 0x000f220000000a00 */
[----:B------:R-:W-:Y:S02]  /*2ec0*/  ISETP.NE.AND P5, PT, R0, RZ, PT ;  /* 0x000000ff0000720c */ /* 0x000fe40003fa5270 */
[----:B-1----:R-:W-:Y:S02]  /*2ed0*/  IADD3 R109, PT, PT, R108, R105, RZ ;  /* 0x000000696c6d7210 */ /* 0x002fe40007ffe0ff */
[----:B------:R-:W-:-:S02]  /*2ee0*/  I2FP.F32.S32 R108, R108 ;  /* 0x0000006c006c7245 */ /* 0x000fc40000201400 */
[----:B------:R-:W-:Y:S01]  /*2ef0*/  I2FP.F32.S32 R104, R109 ;  /* 0x0000006d00687245 */ /* 0x000fe20000201400 */
[----:B0-23--:R-:W0:Y:S03]  /*2f00*/  SHFL.DOWN PT, R148, R109, 0x1, 0x1f ;  /* 0x08201f006d947f89 */ /* 0x00de2600000e0000 */
[----:B------:R-:W1:Y:S01]  /*2f10*/  MUFU.RCP R110, R104 ;  /* 0x00000068006e7308 */ /* 0x000e620000001000 */
[----:B----4-:R-:W2:Y:S04]  /*2f20*/  SHFL.DOWN PT, R107, R18, 0x2, 0x1f ;  /* 0x08401f00126b7f89 */ /* 0x010ea800000e0000 */
[----:B------:R-:W3:Y:S01]  /*2f30*/  SHFL.DOWN PT, R106, R19, 0x2, 0x1f ;  /* 0x08401f00136a7f89 */ /* 0x000ee200000e0000 */
[----:B0-----:R-:W-:-:S02]  /*2f40*/  IADD3 R105, PT, PT, R109, R148, RZ ;  /* 0x000000946d697210 */ /* 0x001fc40007ffe0ff */
[----:B------:R-:W-:Y:S01]  /*2f50*/  I2FP.F32.S32 R148, R148 ;  /* 0x0000009400947245 */ /* 0x000fe20000201400 */
[----:B--2---:R-:W-:-:S04]  /*2f60*/  FMUL.FTZ R146, R107, R108 ;  /* 0x0000006c6b927220 */ /* 0x004fc80000410000 */
[----:B-----5:R-:W-:Y:S01]  /*2f70*/  FFMA.FTZ R145, R111, R18, R146 ;  /* 0x000000126f917223 */ /* 0x020fe20000010092 */
[----:B------:R-:W-:Y:S01]  /*2f80*/  FADD.FTZ R18, -R107, R18 ;  /* 0x000000126b127221 */ /* 0x000fe20000010100 */
[----:B------:R-:W-:Y:S01]  /*2f90*/  I2FP.F32.S32 R107, R105 ;  /* 0x00000069006b7245 */ /* 0x000fe20000201400 */
[----:B---3--:R-:W-:Y:S01]  /*2fa0*/  FADD.FTZ R105, R106, R19 ;  /* 0x000000136a697221 */ /* 0x008fe20000010000 */
[----:B-1----:R-:W-:Y:S01]  /*2fb0*/  FMUL.FTZ R145, R110, R145 ;  /* 0x000000916e917220 */ /* 0x002fe20000410000 */
[----:B------:R-:W-:-:S03]  /*2fc0*/  FMUL.FTZ R18, R18, R18 ;  /* 0x0000001212127220 */ /* 0x000fc60000410000 */
[----:B------:R-:W0:Y:S01]  /*2fd0*/  MUFU.RCP R107, R107 ;  /* 0x0000006b006b7308 */ /* 0x000e220000001000 */
[----:B------:R-:W1:Y:S01]  /*2fe0*/  SHFL.DOWN PT, R146, R145, 0x1, 0x1f ;  /* 0x08201f0091927f89 */ /* 0x000e6200000e0000 */
[----:B------:R-:W-:-:S04]  /*2ff0*/  FMUL.FTZ R18, R18, R111 ;  /* 0x0000006f12127220 */ /* 0x000fc80000410000 */
[----:B------:R-:W-:Y:S02]  /*3000*/  FMUL.FTZ R18, R18, R108 ;  /* 0x0000006c12127220 */ /* 0x000fe40000410000 */
[----:B------:R-:W2:Y:S02]  /*3010*/  LDC R108, c[0x0][0x448] ;  /* 0x00011200ff6c7b82 */ /* 0x000ea40000000800 */
[----:B------:R-:W-:-:S05]  /*3020*/  FFMA.FTZ R18, R110, R18, R105 ;  /* 0x000000126e127223 */ /* 0x000fca0000010069 */
[----:B------:R-:W3:Y:S01]  /*3030*/  SHFL.DOWN PT, R19, R18, 0x1, 0x1f ;  /* 0x08201f0012137f89 */ /* 0x000ee200000e0000 */
[----:B-1----:R-:W-:-:S04]  /*3040*/  FMUL.FTZ R105, R146, R148 ;  /* 0x0000009492697220 */ /* 0x002fc80000410000 */
[----:B------:R-:W-:Y:S01]  /*3050*/  FFMA.FTZ R106, R104, R145, R105 ;  /* 0x00000091686a7223 */ /* 0x000fe20000010069 */
[----:B------:R-:W-:-:S03]  /*3060*/  FADD.FTZ R145, R145, -R146 ;  /* 0x8000009291917221 */ /* 0x000fc60000010000 */
[----:B0-----:R-:W-:Y:S01]  /*3070*/  FMUL.FTZ R105, R107, R106 ;  /* 0x0000006a6b697220 */ /* 0x001fe20000410000 */
[----:B------:R-:W-:-:S04]  /*3080*/  FMUL.FTZ R145, R145, R145 ;  /* 0x0000009191917220 */ /* 0x000fc80000410000 */
[----:B------:R-:W-:Y:S01]  /*3090*/  FMUL.FTZ R145, R104, R145 ;  /* 0x0000009168917220 */ /* 0x000fe20000410000 */
[----:B---3--:R-:W-:Y:S01]  /*30a0*/  FADD.FTZ R104, R18, R19 ;  /* 0x0000001312687221 */ /* 0x008fe20000010000 */
[----:B------:R0:W1:Y:S02]  /*30b0*/  SHFL.IDX PT, R109, R105, RZ, 0x1f ;  /* 0x00001fff696d7589 */ /* 0x00006400000e0000 */
[----:B------:R-:W-:-:S04]  /*30c0*/  FMUL.FTZ R145, R145, R148 ;  /* 0x0000009491917220 */ /* 0x000fc80000410000 */
[----:B------:R-:W-:Y:S02]  /*30d0*/  FFMA.FTZ R145, R107, R145, R104 ;  /* 0x000000916b917223 */ /* 0x000fe40000010068 */
[----:B------:R-:W3:Y:S04]  /*30e0*/  @!P5 LDC.64 R106, c[0x0][0x3c0] ;  /* 0x0000f000ff6adb82 */ /* 0x000ee80000000a00 */
[----:B------:R-:W2:Y:S04]  /*30f0*/  SHFL.IDX PT, R145, R145, RZ, 0x1f ;  /* 0x00001fff91917589 */ /* 0x000ea800000e0000 */
[----:B0-----:R-:W0:Y:S01]  /*3100*/  @!P5 LDC.64 R104, c[0x0][0x3c8] ;  /* 0x0000f200ff68db82 */ /* 0x001e220000000a00 */
[----:B-1----:R-:W-:-:S05]  /*3110*/  FMUL.FTZ R18, R109, R109 ;  /* 0x0000006d6d127220 */ /* 0x002fca0000410000 */
[----:B------:R-:W-:Y:S01]  /*3120*/  FSEL R19, R18, RZ, P6 ;  /* 0x000000ff12137208 */ /* 0x000fe20003000000 */
[----:B---3--:R-:W-:-:S04]  /*3130*/  @!P5 IMAD.WIDE R106, R4, 0x4, R106 ;  /* 0x00000004046ad825 */ /* 0x008fc800078e026a */
[----:B--2---:R-:W-:Y:S01]  /*3140*/  FFMA.FTZ R18, R145, UR10, R108 ;  /* 0x0000000a91127c23 */ /* 0x004fe2000801006c */
[----:B------:R1:W-:Y:S03]  /*3150*/  @!P5 STG.E desc[UR6][R106.64], R109 ;  /* 0x0000006d6a00d986 */ /* 0x0003e6000c101906 */
[----:B------:R-:W-:Y:S01]  /*3160*/  FADD.FTZ R19, R18, R19 ;  /* 0x0000001312137221 */ /* 0x000fe20000010000 */
[----:B0-----:R-:W-:Y:S01]  /*3170*/  @!P5 IMAD.WIDE R104, R4, 0x4, R104 ;  /* 0x000000040468d825 */ /* 0x001fe200078e0268 */
[----:B------:R-:W-:-:S04]  /*3180*/  FSEL R18, R109, RZ, !P6 ;  /* 0x000000ff6d127208 */ /* 0x000fc80007000000 */
[----:B------:R-:W0:Y:S02]  /*3190*/  MUFU.RSQ R19, R19 ;  /* 0x0000001300137308 */ /* 0x000e240000001400 */
[----:B0-----:R1:W-:Y:S01]  /*31a0*/  @!P5 STG.E desc[UR6][R104.64], R19 ;  /* 0x000000136800d986 */ /* 0x0013e2000c101906 */
[----:B------:R-:W-:Y:S05]  /*31b0*/  @!P4 BRA `(.L_x_30325) ;  /* 0x000000000040c947 */ /* 0x000fea0003800000 */
[----:B-1----:R-:W0:Y:S01]  /*31c0*/  LDC.64 R108, c[0x0][0x428] ;  /* 0x00010a00ff6c7b82 */ /* 0x002e220000000a00 */
[--C-:B------:R-:W-:Y:S01]  /*31d0*/  FADD.FTZ R104, R16, -R18.reuse ;  /* 0x8000001210687221 */ /* 0x100fe20000010000 */
        /* <DEDUP_REMOVED lines=11> */
[C---:B0-----:R-:W-:Y:S01]  /*3290*/  IMAD.WIDE.U32 R108, R144.reuse, 0x10, R108 ;  /* 0x00000010906c7825 */ /* 0x041fe200078e006c */
[----:B------:R-:W-:-:S04]  /*32a0*/  IADD3 R144, PT, PT, R144, 0x80, RZ ;  /* 0x0000008090907810 */ /* 0x000fc80007ffe0ff */
[----:B------:R0:W-:Y:S03]  /*32b0*/  STG.E.128 desc[UR6][R108.64], R104 ;  /* 0x000000686c007986 */ /* 0x0001e6000c101d06 */
.L_x_30325:
[----:B------:R-:W-:Y:S05]  /*32c0*/  BSYNC.RECONVERGENT B0 ;  /* 0x0000000000007941 */ /* 0x000fea0003800200 */
.L_x_30324:
[----:B------:R-:W-:Y:S01]  /*32d0*/  ISETP.GE.U32.AND P4, PT, R5, 0x100, PT ;  /* 0x000001000500780c */ /* 0x000fe20003f86070 */
[----:B------:R-:W-:-:S12]  /*32e0*/  BSSY.RECONVERGENT B0, `(.L_x_30326) ;  /* 0x0000012000007945 */ /* 0x000fd80003800200 */
[----:B------:R-:W-:Y:S05]  /*32f0*/  @!P4 BRA `(.L_x_30327) ;  /* 0x000000000040c947 */ /* 0x000fea0003800000 */
[----:B01----:R-:W0:Y:S01]  /*3300*/  LDC.64 R108, c[0x0][0x428] ;  /* 0x00010a00ff6c7b82 */ /* 0x003e220000000a00 */
        /* <DEDUP_REMOVED lines=15> */
.L_x_30327:
[----:B------:R-:W-:Y:S05]  /*3400*/  BSYNC.RECONVERGENT B0 ;  /* 0x0000000000007941 */ /* 0x000fea0003800200 */
.L_x_30326:
[----:B------:R-:W-:Y:S01]  /*3410*/  ISETP.GE.U32.AND P4, PT, R5, 0x180, PT ;  /* 0x000001800500780c */ /* 0x000fe20003f86070 */
[----:B------:R-:W-:-:S12]  /*3420*/  BSSY.RECONVERGENT B0, `(.L_x_30328) ;  /* 0x0000012000007945 */ /* 0x000fd80003800200 */
[----:B------:R-:W-:Y:S05]  /*3430*/  @!P4 BRA `(.L_x_30329) ;  /* 0x000000000040c947 */ /* 0x000fea0003800000 */
[----:B012---:R-:W0:Y:S01]  /*3440*/  LDC.64 R108, c[0x0][0x428] ;  /* 0x00010a00ff6c7b82 */ /* 0x007e220000000a00 */
        /* <DEDUP_REMOVED lines=15> */
.L_x_30329:
[----:B------:R-:W-:Y:S05]  /*3540*/  BSYNC.RECONVERGENT B0 ;  /* 0x0000000000007941 */ /* 0x000fea0003800200 */
.L_x_30328:
[----:B------:R-:W-:Y:S01]  /*3550*/  ISETP.GE.U32.AND P4, PT, R5, 0x200, PT ;  /* 0x000002000500780c */ /* 0x000fe20003f86070 */
[----:B------:R-:W-:-:S12]  /*3560*/  BSSY.RECONVERGENT B0, `(.L_x_30330) ;  /* 0x0000012000007945 */ /* 0x000fd80003800200 */
[----:B------:R-:W-:Y:S05]  /*3570*/  @!P4 BRA `(.L_x_30331) ;  /* 0x000000000040c947 */ /* 0x000fea0003800000 */
[----:B0123--:R-:W0:Y:S01]  /*3580*/  LDC.64 R108, c[0x0][0x428] ;  /* 0x00010a00ff6c7b82 */ /* 0x00fe220000000a00 */
        /* <DEDUP_REMOVED lines=15> */
.L_x_30331:
[----:B------:R-:W-:Y:S05]  /*3680*/  BSYNC.RECONVERGENT B0 ;  /* 0x0000000000007941 */ /* 0x000fea0003800200 */
.L_x_30330:
[----:B------:R-:W-:Y:S01]  /*3690*/  ISETP.GE.U32.AND P4, PT, R5, 0x280, PT ;  /* 0x000002800500780c */ /* 0x000fe20003f86070 */
[----:B------:R-:W-:-:S12]  /*36a0*/  BSSY.RECONVERGENT B0, `(.L_x_30332) ;  /* 0x0000012000007945 */ /* 0x000fd80003800200 */
        /* <DEDUP_REMOVED lines=17> */
.L_x_30333:
[----:B------:R-:W-:Y:S05]  /*37c0*/  BSYNC.RECONVERGENT B0 ;  /* 0x0000000000007941 */ /* 0x000fea0003800200 */
.L_x_30332:
        /* <DEDUP_REMOVED lines=19> */
.L_x_30335:
[----:B------:R-:W-:Y:S05]  /*3900*/  BSYNC.RECONVERGENT B0 ;  /* 0x0000000000007941 */ /* 0x000fea0003800200 */
.L_x_30334:
        /* <DEDUP_REMOVED lines=19> */
.L_x_30337:
[----:B------:R-:W-:Y:S05]  /*3a40*/  BSYNC.RECONVERGENT B0 ;  /* 0x0000000000007941 */ /* 0x000fea0003800200 */
.L_x_30336:
        /* <DEDUP_REMOVED lines=18> */
.L_x_30339:
[----:B------:R-:W-:Y:S05]  /*3b70*/  BSYNC.RECONVERGENT B0 ;  /* 0x0000000000007941 */ /* 0x000fea0003800200 */
.L_x_30338:
        /* <DEDUP_REMOVED lines=18> */
.L_x_30341:
[----:B------:R-:W-:Y:S05]  /*3ca0*/  BSYNC.RECONVERGENT B0 ;  /* 0x0000000000007941 */ /* 0x000fea0003800200 */
.L_x_30340:
        /* <DEDUP_REMOVED lines=10> */
[----:B------:R-:W-:-:S03]  /*3d50*/  FMUL.FTZ R18, R19, R18 ;  /* 0x0000001213127220 */ /* 0x000fc60000410000 */
[----:B------:R-:W-:Y:S01]  /*3d60*/  FFMA.FTZ R106, R109, R30, R26 ;  /* 0x0000001e6d6a7223 */ /* 0x000fe2000001001a */
[----:B0-----:R-:W-:-:S04]  /*3d70*/  IMAD.WIDE.U32 R144, R144, 0x10, R104 ;  /* 0x0000001090907825 */ /* 0x001fc800078e0068 */
[----:B------:R-:W-:Y:S01]  /*3d80*/  FFMA.FTZ R104, R107, R28, R24 ;  /* 0x0000001c6b687223 */ /* 0x000fe20000010018 */
[----:B------:R-:W-:Y:S01]  /*3d90*/  FFMA.FTZ R105, R108, R29, R25 ;  /* 0x0000001d6c697223 */ /* 0x000fe20000010019 */
[----:B------:R-:W-:-:S05]  /*3da0*/  FFMA.FTZ R107, R18, R31, R27 ;  /* 0x0000001f126b7223 */ /* 0x000fca000001001b */
[----:B------:R0:W-:Y:S02]  /*3db0*/  STG.E.128 desc[UR6][R144.64], R104 ;  /* 0x0000006890007986 */ /* 0x0001e4000c101d06 */
.L_x_30343:
[----:B------:R-:W-:Y:S05]  /*3dc0*/  BSYNC.RECONVERGENT B0 ;  /* 0x0000000000007941 */ /* 0x000fea0003800200 */
.L_x_30342:
[----:B-1----:R-:W1:Y:S01]  /*3dd0*/  LDC.64 R18, c[0x0][0x380] ;  /* 0x0000e000ff127b82 */ /* 0x002e620000000a00 */
[----:B------:R-:W-:Y:S01]  /*3de0*/  UPLOP3.LUT UP0, UPT, UPT, UPT, UP0, 0x40, 0x4 ;  /* 0x000000000004789c */ /* 0x000fe20003f0e800 */
[----:B-1----:R-:W-:-:S04]  /*3df0*/  IADD3 R4, PT, PT, R4, R18, RZ ;  /* 0x0000001204047210 */ /* 0x002fc80007ffe0ff */
[----:B------:R-:W-:-:S13]  /*3e00*/  ISETP.GE.AND P1, PT, R4, R19, PT ;  /* 0x000000130400720c */ /* 0x000fda0003f26270 */
[----:B------:R-:W-:Y:S05]  /*3e10*/  @!P1 BRA `(.L_x_30344) ;  /* 0xffffffcc00909947 */ /* 0x000fea000383ffff */
[----:B------:R-:W-:Y:S05]  /*3e20*/  EXIT ;  /* 0x000000000000794d */ /* 0x000fea0003800000 */
.L_x_30345:
        /* <DEDUP_REMOVED lines=13> */
.L_x_34124:


//--------------------- .text._ZN10layer_norm13ln_fwd_kernelINS_13Kernel_traitsIfffffjLj5120ELj1ELj1ELj4ELj16ENS_18Kernel_traits_baseILj5120EfffffjLj128EEEEELb0ELb0ELb0ELb1EEEvNS_9FwdParamsE --------------------------
	.section	.text._ZN10layer_norm13ln_fwd_kernelINS_13Kernel_traitsIfffffjLj5120ELj1ELj1ELj4ELj16ENS_18Kernel_traits_baseILj5120EfffffjLj128EEEEELb0ELb0ELb0ELb1EEEvNS_9FwdParamsE,"ax",@progbits
	.align	128
        .global         _ZN10layer_norm13ln_fwd_kernelINS_13Kernel_traitsIfffffjLj5120ELj1ELj1ELj4ELj16ENS_18Kernel_traits_baseILj5120EfffffjLj128EEEEELb0ELb0ELb0ELb1EEEvNS_9FwdParamsE
        .type           _ZN10layer_norm13ln_fwd_kernelINS_13Kernel_traitsIfffffjLj5120ELj1ELj1ELj4ELj16ENS_18Kernel_traits_baseILj5120EfffffjLj128EEEEELb0ELb0ELb0ELb1EEEvNS_9FwdParamsE,@function
        .size           _ZN10layer_norm13ln_fwd_kernelINS_13Kernel_traitsIfffffjLj5120ELj1ELj1ELj4ELj16ENS_18Kernel_traits_baseILj5120EfffffjLj128EEEEELb0ELb0ELb0ELb1EEEvNS_9FwdParamsE,(.L_x_34125 - _ZN10layer_norm13ln_fwd_kernelINS_13Kernel_traitsIfffffjLj5120ELj1ELj1ELj4ELj16ENS_18Kernel_traits_baseILj5120EfffffjLj128EEEEELb0ELb0ELb0ELb1EEEvNS_9FwdParamsE)
        .other          _ZN10layer_norm13ln_fwd_kernelINS_13Kernel_traitsIfffffjLj5120ELj1ELj1ELj4ELj16ENS_18Kernel_traits_baseILj5120EfffffjLj128EEEEELb0ELb0ELb0ELb1EEEvNS_9FwdParamsE,@"STO_CUDA_ENTRY STV_DEFAULT"
_ZN10layer_norm13ln_fwd_kernelINS_13Kernel_traitsIfffffjLj5120ELj1ELj1ELj4ELj16ENS_18Kernel_traits_baseILj5120EfffffjLj128EEEEELb0ELb0ELb0ELb1EEEvNS_9FwdParamsE:
.text._ZN10layer_norm13ln_fwd_kernelINS_13Kernel_traitsIfffffjLj5120ELj1ELj1ELj4ELj16ENS_18Kernel_traits_baseILj5120EfffffjLj128EEEEELb0ELb0ELb0ELb1EEEvNS_9FwdParamsE:
        /* <DEDUP_REMOVED lines=39> */
.L_x_30346:
        /* <DEDUP_REMOVED lines=32> */
.L_x_30347:
        /* <DEDUP_REMOVED lines=12> */
.L_x_30360:
[----:B0-----:R-:W-:Y:S01]  /*0530*/  ISETP.NE.U32.AND P2, PT, RZ, UR10, PT ;  /* 0x0000000aff007c0c */ /* 0x001fe2000bf45070 */
[----:B------:R-:W0:Y:S01]  /*0540*/  @P1 LDC.64 R2, c[0x0][0x3e0] ;  /* 0x0000f800ff021b82 */ /* 0x000e220000000a00 */
[----:B--2---:R-:W-:Y:S01]  /*0550*/  IMAD R0, R14, UR8, RZ ;  /* 0x000000080e007c24 */ /* 0x004fe2000f8e02ff */
[----:B----4-:R-:W-:Y:S01]  /*0560*/  LOP3.LUT R7, R16, 0x60, RZ, 0xc0, !PT ;  /* 0x0000006010077812 */ /* 0x010fe200078ec0ff */
[----:B------:R-:W-:Y:S01]  /*0570*/  HFMA2 R12, -RZ, RZ, 1.875, 0 ;  /* 0x3f800000ff0c7431 */ /* 0x000fe200000001ff */
[----:B------:R-:W-:Y:S02]  /*0580*/  ISETP.NE.AND.EX P2, PT, RZ, UR11, PT, P2 ;  /* 0x0000000bff007c0c */ /* 0x000fe4000bf45320 */
[----:B------:R-:W-:Y:S02]  /*0590*/  SHF.R.S32.HI R5, RZ, 0x1f, R0 ;  /* 0x0000001fff057819 */ /* 0x000fe40000011400 */
[----:B------:R-:W1:Y:S02]  /*05a0*/  LDC.64 R144, c[0x0][0x390] ;  /* 0x0000e400ff907b82 */ /* 0x000e640000000a00 */
[----:B------:R-:W-:-:S02]  /*05b0*/  LEA.HI R5, R5, R0, RZ, 0x2 ;  /* 0x0000000005057211 */ /* 0x000fc400078f10ff */
[----:B------:R-:W-:-:S04]  /*05c0*/  LOP3.LUT R0, R7, 0x1f, R16, 0xf8, !PT ;  /* 0x0000001f07007812 */ /* 0x000fc800078ef810 */
[----:B------:R-:W-:Y:S01]  /*05d0*/  LEA.HI.SX32 R13, R5, R0, 0x1e ;  /* 0x00000000050d7211 */ /* 0x000fe200078ff2ff */
[----:B------:R-:W2:Y:S01]  /*05e0*/  @P2 LDC.64 R18, c[0x0][0x3a0] ;  /* 0x0000e800ff122b82 */ /* 0x000ea20000000a00 */
[----:B0-----:R-:W-:-:S07]  /*05f0*/  @P1 IMAD.WIDE R2, R14, 0x4, R2 ;  /* 0x000000040e021825 */ /* 0x001fce00078e0202 */
[----:B------:R-:W0:Y:S01]  /*0600*/  @P0 LDC.64 R108, c[0x0][0x3a8] ;  /* 0x0000ea00ff6c0b82 */ /* 0x000e220000000a00 */
[----:B------:R-:W3:Y:S01]  /*0610*/  @P1 LDG.E R12, desc[UR6][R2.64] ;  /* 0x00000006020c1981 */ /* 0x000ee2000c1e1900 */
[----:B-1----:R-:W-:-:S06]  /*0620*/  IMAD.WIDE.U32 R4, R13, 0x10, R144 ;  /* 0x000000100d047825 */ /* 0x002fcc00078e0090 */
[----:B------:R-:W1:Y:S01]  /*0630*/  @P2 LDC.64 R106, c[0x0][0x3a0] ;  /* 0x0000e800ff6a2b82 */ /* 0x000e620000000a00 */
[----:B------:R-:W3:Y:S01]  /*0640*/  LDG.E.128 R116, desc[UR6][R4.64] ;  /* 0x0000000604747981 */ /* 0x000ee2000c1e1d00 */
[----:B--2---:R-:W-:-:S05]  /*0650*/  @P2 IMAD.WIDE.U32 R18, R13, 0x10, R18 ;  /* 0x000000100d122825 */ /* 0x004fca00078e0012 */
[----:B------:R1:W3:Y:S01]  /*0660*/  @P2 LDG.E.128 R112, desc[UR6][R18.64] ;  /* 0x0000000612702981 */ /* 0x0002e2000c1e1d00 */
[C---:B------:R-:W-:Y:S01]  /*0670*/  IADD3 R11, PT, PT, R13.reuse, 0x80, RZ ;  /* 0x000000800d0b7810 */ /* 0x040fe20007ffe0ff */
[----:B0-----:R-:W-:-:S04]  /*0680*/  @P0 IMAD.WIDE.U32 R108, R13, 0x10, R108 ;  /* 0x000000100d6c0825 */ /* 0x001fc800078e006c */
[----:B------:R-:W-:-:S04]  /*0690*/  IMAD.WIDE.U32 R104, R11, 0x10, R144 ;  /* 0x000000100b687825 */ /* 0x000fc800078e0090 */
[----:B-1----:R-:W-:-:S04]  /*06a0*/  @P2 IMAD.WIDE.U32 R18, R11, 0x10, R106 ;  /* 0x000000100b122825 */ /* 0x002fc800078e006a */
[-C--:B---3--:R-:W-:Y:S01]  /*06b0*/  @P2 FFMA.FTZ R10, R116, R12.reuse, R112 ;  /* 0x0000000c740a2223 */ /* 0x088fe20000010070 */
        /* <DEDUP_REMOVED lines=23> */
.L_x_30348:
[----:B------:R0:W-:Y:S01]  /*0830*/  @P0 STG.E.128 desc[UR6][R108.64], R20 ;  /* 0x000000146c000986 */ /* 0x0001e2000c101d06 */
[----:B------:R-:W1:Y:S03]  /*0840*/  @P0 LDC.64 R114, c[0x0][0x3a8] ;  /* 0x0000ea00ff720b82 */ /* 0x000e660000000a00 */
[----:B------:R-:W2:Y:S04]  /*0850*/  LDG.E.128 R104, desc[UR6][R104.64] ;  /* 0x0000000668687981 */ /* 0x000ea8000c1e1d00 */
[----:B------:R-:W2:Y:S01]  /*0860*/  @P2 LDG.E.128 R116, desc[UR6][R18.64] ;  /* 0x0000000612742981 */ /* 0x000ea2000c1e1d00 */
[----:B------:R-:W0:Y:S01]  /*0870*/  @P2 LDC.64 R110, c[0x0][0x3a0] ;  /* 0x0000e800ff6e2b82 */ /* 0x000e220000000a00 */
[----:B------:R-:W-:Y:S01]  /*0880*/  IADD3 R6, PT, PT, R13, 0x100, RZ ;  /* 0x000001000d067810 */ /* 0x000fe20007ffe0ff */
[----:B-1----:R-:W-:-:S04]  /*0890*/  @P0 IMAD.WIDE.U32 R114, R11, 0x10, R114 ;  /* 0x000000100b720825 */ /* 0x002fc800078e0072 */
[----:B0-----:R-:W-:-:S04]  /*08a0*/  @P2 IMAD.WIDE.U32 R108, R6, 0x10, R110 ;  /* 0x00000010066c2825 */ /* 0x001fc800078e006e */
[-C--:B--2---:R-:W-:Y:S01]  /*08b0*/  @P2 FFMA.FTZ R5, R104, R12.reuse, R116 ;  /* 0x0000000c68052223 */ /* 0x084fe20000010074 */
[-C--:B------:R-:W-:Y:S01]  /*08c0*/  @P2 FFMA.FTZ R4, R105, R12.reuse, R117 ;  /* 0x0000000c69042223 */ /* 0x080fe20000010075 */
[-C--:B------:R-:W-:Y:S01]  /*08d0*/  @P2 FFMA.FTZ R3, R106, R12.reuse, R118 ;  /* 0x0000000c6a032223 */ /* 0x080fe20000010076 */
[----:B------:R-:W-:Y:S01]  /*08e0*/  @P2 FFMA.FTZ R2, R107, R12, R119 ;  /* 0x0000000c6b022223 */ /* 0x000fe20000010077 */
[----:B------:R-:W-:Y:S01]  /*08f0*/  IMAD.WIDE.U32 R116, R6, 0x10, R144 ;  /* 0x0000001006747825 */ /* 0x000fe200078e0090 */
[----:B------:R-:W-:Y:S02]  /*0900*/  @P2 MOV R20, R5 ;  /* 0x0000000500142202 */ /* 0x000fe40000000f00 */
[----:B------:R-:W-:Y:S02]  /*0910*/  @P2 MOV R21, R4 ;  /* 0x0000000400152202 */ /* 0x000fe40000000f00 */
[----:B------:R-:W-:Y:S02]  /*0920*/  @P2 MOV R22, R3 ;  /* 0x0000000300162202 */ /* 0x000fe40000000f00 */
[----:B------:R-:W-:Y:S01]  /*0930*/  @P2 MOV R23, R2 ;  /* 0x0000000200172202 */ /* 0x000fe20000000f00 */
[----:B------:R-:W-:Y:S06]  /*0940*/  @P2 BRA `(.L_x_30349) ;  /* 0x0000000000282947 */ /* 0x000fec0003800000 */
[----:B----4-:R-:W-:Y:S01]  /*0950*/  ISETP.NE.U32.AND P3, PT, RZ, UR12, PT ;  /* 0x0000000cff007c0c */ /* 0x010fe2000bf65070 */
        /* <DEDUP_REMOVED lines=9> */
.L_x_30349:
[----:B------:R0:W-:Y:S01]  /*09f0*/  @P0 STG.E.128 desc[UR6][R114.64], R20 ;  /* 0x0000001472000986 */ /* 0x0001e2000c101d06 */
[----:B------:R-:W1:Y:S03]  /*0a00*/  @P0 LDC.64 R118, c[0x0][0x3a8] ;  /* 0x0000ea00ff760b82 */ /* 0x000e660000000a00 */
[----:B------:R-:W2:Y:S04]  /*0a10*/  LDG.E.128 R104, desc[UR6][R116.64] ;  /* 0x0000000674687981 */ /* 0x000ea8000c1e1d00 */
[----:B------:R-:W2:Y:S01]  /*0a20*/  @P2 LDG.E.128 R108, desc[UR6][R108.64] ;  /* 0x000000066c6c2981 */ /* 0x000ea2000c1e1d00 */
[----:B------:R-:W3:Y:S01]  /*0a30*/  @P2 LDC.64 R122, c[0x0][0x3a0] ;  /* 0x0000e800ff7a2b82 */ /* 0x000ee20000000a00 */
[----:B------:R-:W-:-:S05]  /*0a40*/  IADD3 R0, PT, PT, R13, 0x180, RZ ;  /* 0x000001800d007810 */ /* 0x000fca0007ffe0ff */
[----:B------:R-:W-:-:S04]  /*0a50*/  IMAD.WIDE.U32 R120, R0, 0x10, R144 ;  /* 0x0000001000787825 */ /* 0x000fc800078e0090 */
[----:B-1----:R-:W-:-:S04]  /*0a60*/  @P0 IMAD.WIDE.U32 R118, R6, 0x10, R118 ;  /* 0x0000001006760825 */ /* 0x002fc800078e0076 */
[-C--:B--2---:R-:W-:Y:S01]  /*0a70*/  @P2 FFMA.FTZ R17, R104, R12.reuse, R108 ;  /* 0x0000000c68112223 */ /* 0x084fe2000001006c */
[-C--:B------:R-:W-:Y:S01]  /*0a80*/  @P2 FFMA.FTZ R18, R105, R12.reuse, R109 ;  /* 0x0000000c69122223 */ /* 0x080fe2000001006d */
[-C--:B------:R-:W-:Y:S01]  /*0a90*/  @P2 FFMA.FTZ R19, R106, R12.reuse, R110 ;  /* 0x0000000c6a132223 */ /* 0x080fe2000001006e */
[----:B------:R-:W-:Y:S01]  /*0aa0*/  @P2 FFMA.FTZ R112, R107, R12, R111 ;  /* 0x0000000c6b702223 */ /* 0x000fe2000001006f */
[----:B---3--:R-:W-:Y:S01]  /*0ab0*/  @P2 IMAD.WIDE.U32 R110, R0, 0x10, R122 ;  /* 0x00000010006e2825 */ /* 0x008fe200078e007a */
[----:B0-----:R-:W-:Y:S02]  /*0ac0*/  @P2 MOV R20, R17 ;  /* 0x0000001100142202 */ /* 0x001fe40000000f00 */
        /* <DEDUP_REMOVED lines=14> */
.L_x_30350:
        /* <DEDUP_REMOVED lines=28> */
.L_x_30351:
        /* <DEDUP_REMOVED lines=8> */
[----:B---3--:R-:W-:-:S04]  /*0df0*/  @P2 IMAD.WIDE.U32 R134, R118, 0x10, R134 ;  /* 0x0000001076862825 */ /* 0x008fc800078e0086 */
[-C--:B--2---:R-:W-:Y:S01]  /*0e00*/  @P2 FFMA.FTZ R119, R104, R12.reuse, R108 ;  /* 0x0000000c68772223 */ /* 0x084fe2000001006c */
[-C--:B------:R-:W-:Y:S01]  /*0e10*/  @P2 FFMA.FTZ R120, R105, R12.reuse, R109 ;  /* 0x0000000c69782223 */ /* 0x080fe2000001006d */
[-C--:B------:R-:W-:Y:S01]  /*0e20*/  @P2 FFMA.FTZ R121, R106, R12.reuse, R110 ;  /* 0x0000000c6a792223 */ /* 0x080fe2000001006e */
[----:B------:R-:W-:Y:S02]  /*0e30*/  @P2 FFMA.FTZ R122, R107, R12, R111 ;  /* 0x0000000c6b7a2223 */ /* 0x000fe4000001006f */
        /* <DEDUP_REMOVED lines=15> */
.L_x_30352:
[----:B------:R0:W-:Y:S01]  /*0f30*/  @P0 STG.E.128 desc[UR6][R136.64], R20 ;  /* 0x0000001488000986 */ /* 0x0001e2000c101d06 */
[----:B------:R-:W1:Y:S03]  /*0f40*/  @P0 LDC.64 R130, c[0x0][0x3a8] ;  /* 0x0000ea00ff820b82 */ /* 0x000e660000000a00 */
[----:B------:R-:W2:Y:S04]  /*0f50*/  LDG.E.128 R104, desc[UR6][R132.64] ;  /* 0x0000000684687981 */ /* 0x000ea8000c1e1d00 */
[----:B------:R-:W2:Y:S01]  /*0f60*/  @P2 LDG.E.128 R108, desc[UR6][R134.64] ;  /* 0x00000006866c2981 */ /* 0x000ea2000c1e1d00 */
[----:B------:R-:W3:Y:S01]  /*0f70*/  @P2 LDC.64 R128, c[0x0][0x3a0] ;  /* 0x0000e800ff802b82 */ /* 0x000ee20000000a00 */
[----:B------:R-:W-:Y:S01]  /*0f80*/  IADD3 R123, PT, PT, R13, 0x300, RZ ;  /* 0x000003000d7b7810 */ /* 0x000fe20007ffe0ff */
[----:B-1----:R-:W-:-:S04]  /*0f90*/  @P0 IMAD.WIDE.U32 R138, R118, 0x10, R130 ;  /* 0x00000010768a0825 */ /* 0x002fc800078e0082 */
[-C--:B--2---:R-:W-:Y:S01]  /*0fa0*/  @P2 FFMA.FTZ R124, R104, R12.reuse, R108 ;  /* 0x0000000c687c2223 */ /* 0x084fe2000001006c */
[-C--:B------:R-:W-:Y:S01]  /*0fb0*/  @P2 FFMA.FTZ R125, R105, R12.reuse, R109 ;  /* 0x0000000c697d2223 */ /* 0x080fe2000001006d */
[-C--:B------:R-:W-:Y:S01]  /*0fc0*/  @P2 FFMA.FTZ R126, R106, R12.reuse, R110 ;  /* 0x0000000c6a7e2223 */ /* 0x080fe2000001006e */
[----:B------:R-:W-:Y:S01]  /*0fd0*/  @P2 FFMA.FTZ R127, R107, R12, R111 ;  /* 0x0000000c6b7f2223 */ /* 0x000fe2000001006f */
[C---:B------:R-:W-:Y:S01]  /*0fe0*/  IMAD.WIDE.U32 R110, R123.reuse, 0x10, R144 ;  /* 0x000000107b6e7825 */ /* 0x040fe200078e0090 */
[----:B0-----:R-:W-:Y:S02]  /*0ff0*/  @P2 MOV R20, R124 ;  /* 0x0000007c00142202 */ /* 0x001fe40000000f00 */
[----:B------:R-:W-:Y:S01]  /*1000*/  @P2 MOV R21, R125 ;  /* 0x0000007d00152202 */ /* 0x000fe20000000f00 */
[----:B---3--:R-:W-:Y:S01]  /*1010*/  @P2 IMAD.WIDE.U32 R108, R123, 0x10, R128 ;  /* 0x000000107b6c2825 */ /* 0x008fe200078e0080 */
        /* <DEDUP_REMOVED lines=13> */
.L_x_30353:
        /* <DEDUP_REMOVED lines=28> */
.L_x_30354:
        /* <DEDUP_REMOVED lines=28> */
.L_x_30355:
[----:B------:R0:W-:Y:S01]  /*1470*/  @P0 STG.E.128 desc[UR6][R140.64], R20 ;  /* 0x000000148c000986 */ /* 0x0001e2000c101d06 */
[----:B------:R-:W1:Y:S03]  /*1480*/  @P0 LDC.64 R148, c[0x0][0x3a8] ;  /* 0x0000ea00ff940b82 */ /* 0x000e660000000a00 */
[----:B------:R-:W2:Y:S05]  /*1490*/  LDG.E.128 R104, desc[UR6][R110.64] ;  /* 0x000000066e687981 */ /* 0x000eaa000c1e1d00 */
[----:B------:R-:W3:Y:S01]  /*14a0*/  @P2 LDC.64 R146, c[0x0][0x3a0] ;  /* 0x0000e800ff922b82 */ /* 0x000ee20000000a00 */
[----:B------:R-:W2:Y:S01]  /*14b0*/  @P2 LDG.E.128 R108, desc[UR6][R108.64] ;  /* 0x000000066c6c2981 */ /* 0x000ea2000c1e1d00 */
[----:B------:R-:W-:-:S05]  /*14c0*/  IADD3 R138, PT, PT, R13, 0x480, RZ ;  /* 0x000004800d8a7810 */ /* 0x000fca0007ffe0ff */
[----:B------:R-:W-:-:S04]  /*14d0*/  IMAD.WIDE.U32 R144, R138, 0x10, R144 ;  /* 0x000000108a907825 */ /* 0x000fc800078e0090 */
[----:B-1----:R-:W-:-:S04]  /*14e0*/  @P0 IMAD.WIDE.U32 R148, R133, 0x10, R148 ;  /* 0x0000001085940825 */ /* 0x002fc800078e0094 */
[-C--:B--2---:R-:W-:Y:S01]  /*14f0*/  @P2 FFMA.FTZ R139, R104, R12.reuse, R108 ;  /* 0x0000000c688b2223 */ /* 0x084fe2000001006c */
[-C--:B0-----:R-:W-:Y:S01]  /*1500*/  @P2 FFMA.FTZ R140, R105, R12.reuse, R109 ;  /* 0x0000000c698c2223 */ /* 0x081fe2000001006d */
[-C--:B------:R-:W-:Y:S01]  /*1510*/  @P2 FFMA.FTZ R141, R106, R12.reuse, R110 ;  /* 0x0000000c6a8d2223 */ /* 0x080fe2000001006e */
[----:B------:R-:W-:Y:S01]  /*1520*/  @P2 FFMA.FTZ R142, R107, R12, R111 ;  /* 0x0000000c6b8e2223 */ /* 0x000fe2000001006f */
[----:B---3--:R-:W-:Y:S01]  /*1530*/  @P2 IMAD.WIDE.U32 R108, R138, 0x10, R146 ;  /* 0x000000108a6c2825 */ /* 0x008fe200078e0092 */
        /* <DEDUP_REMOVED lines=15> */
.L_x_30356:
[----:B------:R0:W-:Y:S04]  /*1630*/  @P0 STG.E.128 desc[UR6][R148.64], R20 ;  /* 0x0000001494000986 */ /* 0x0001e8000c101d06 */
        /* <DEDUP_REMOVED lines=21> */
.L_x_30357:
[----:B------:R-:W-:Y:S01]  /*1790*/  FADD.FTZ R12, RZ, R10 ;  /* 0x0000000aff0c7221 */ /* 0x000fe20000010000 */
[----:B------:R-:W-:Y:S01]  /*17a0*/  ISETP.NE.AND P2, PT, R15, RZ, PT ;  /* 0x000000ff0f00720c */ /* 0x000fe20003f45270 */
        /* <DEDUP_REMOVED lines=137> */
[----:B------:R-:W0:Y:S03]  /*2040*/  @P0 LDC.64 R106, c[0x0][0x3a8] ;  /* 0x0000ea00ff6a0b82 */ /* 0x000e260000000a00 */
[----:B------:R-:W1:Y:S01]  /*2050*/  SHFL.BFLY PT, R145, R144, 0x8, 0x1f ;  /* 0x0d001f0090917f89 */ /* 0x000e6200000e0000 */
[----:B0-----:R-:W-:-:S04]  /*2060*/  @P0 IMAD.WIDE.U32 R106, R138, 0x10, R106 ;  /* 0x000000108a6a0825 */ /* 0x001fc800078e006a */
[----:B-1----:R-:W-:Y:S01]  /*2070*/  FADD.FTZ R145, R144, R145 ;  /* 0x0000009190917221 */ /* 0x002fe20000010000 */
[----:B------:R-:W-:Y:S04]  /*2080*/  @P0 STG.E.128 desc[UR6][R106.64], R20 ;  /* 0x000000146a000986 */ /* 0x000fe8000c101d06 */
        /* <DEDUP_REMOVED lines=10> */
.L_x_30359:
[----:B----4-:R-:W-:Y:S05]  /*2130*/  BSYNC.RECONVERGENT B0 ;  /* 0x0000000000007941 */ /* 0x010fea0003800200 */
.L_x_30358:
[----:B------:R-:W-:Y:S01]  /*2140*/  BAR.SYNC.DEFER_BLOCKING 0x0 ;  /* 0x0000000000007b1d */ /* 0x000fe20000010000 */
[----:B------:R-:W-:Y:S01]  /*2150*/  ISETP.GT.U32.AND P2, PT, R15, 0x3, PT ;  /* 0x000000030f00780c */ /* 0x000fe20003f44070 */
[----:B------:R-:W-:Y:S01]  /*2160*/  HFMA2 R106, -RZ, RZ, 0, 0 ;  /* 0x00000000ff6a7431 */ /* 0x000fe200000001ff */
[----:B------:R-:W-:Y:S01]  /*2170*/  PLOP3.LUT P5, PT, PT, PT, UP0, 0x80, 0x8 ;  /* 0x000000000008781c */ /* 0x000fe20003faf008 */
[----:B------:R-:W-:Y:S01]  /*2180*/  UPLOP3.LUT UP0, UPT, UPT, UPT, UP0, 0x40, 0x4 ;  /* 0x000000000004789c */ /* 0x000fe20003f0e800 */
[----:B------:R-:W-:-:S09]  /*2190*/  PLOP3.LUT P3, PT, PT, PT, PT, 0x8, 0x80 ;  /* 0x000000000080781c */ /* 0x000fd20003f6e170 */
[----:B0-----:R-:W0:Y:S01]  /*21a0*/  @!P2 S2R R105, SR_CgaCtaId ;  /* 0x000000000069a919 */ /* 0x001e220000008800 */
[----:B------:R-:W-:Y:S02]  /*21b0*/  @!P2 PLOP3.LUT P3, PT, P5, PT, PT, 0x80, 0x8 ;  /* 0x000000000008a81c */ /* 0x000fe40002f6f070 */
[----:B------:R-:W-:Y:S02]  /*21c0*/  @!P2 MOV R12, 0x400 ;  /* 0x00000400000ca802 */ /* 0x000fe40000000f00 */
[----:B------:R-:W-:-:S05]  /*21d0*/  @!P2 MOV R106, 0x500 ;  /* 0x00000500006aa802 */ /* 0x000fca0000000f00 */
[----:B------:R-:W1:Y:S01]  /*21e0*/  SHFL.DOWN PT, R143, R106, 0x2, 0x1f ;  /* 0x08401f006a8f7f89 */ /* 0x000e6200000e0000 */
[----:B0-----:R-:W-:Y:S02]  /*21f0*/  @!P2 LEA R12, R105, R12, 0x18 ;  /* 0x0000000c690ca211 */ /* 0x001fe400078ec0ff */
[----:B------:R-:W-:Y:S02]  /*2200*/  CS2R R104, SRZ ;  /* 0x0000000000687805 */ /* 0x000fe4000001ff00 */
[----:B-1----:R-:W-:Y:S02]  /*2210*/  IADD3 R146, PT, PT, R143, R106, RZ ;  /* 0x0000006a8f927210 */ /* 0x002fe40007ffe0ff */
[----:B------:R-:W-:Y:S02]  /*2220*/  @P3 IADD3 R12, PT, PT, R12, 0x20, RZ ;  /* 0x000000200c0c3810 */ /* 0x000fe40007ffe0ff */
[----:B------:R-:W-:Y:S01]  /*2230*/  I2FP.F32.S32 R148, R143 ;  /* 0x0000008f00947245 */ /* 0x000fe20000201400 */
[----:B------:R-:W0:Y:S01]  /*2240*/  SHFL.DOWN PT, R149, R146, 0x1, 0x1f ;  /* 0x08201f0092957f89 */ /* 0x000e2200000e0000 */
[----:B------:R-:W-:-:S02]  /*2250*/  @!P2 LEA R107, R15, R12, 0x3 ;  /* 0x0000000c0f6ba211 */ /* 0x000fc400078e18ff */
[----:B------:R-:W-:-:S03]  /*2260*/  I2FP.F32.S32 R12, R146 ;  /* 0x00000092000c7245 */ /* 0x000fc60000201400 */
[----:B------:R1:W2:Y:S01]  /*2270*/  @!P2 LDS.64 R104, [R107] ;  /* 0x000000006b68a984 */ /* 0x0002a20000000a00 */
[----:B------:R-:W3:Y:S01]  /*2280*/  MUFU.RCP R147, R12 ;  /* 0x0000000c00937308 */ /* 0x000ee20000001000 */
[----:B------:R-:W-:Y:S02]  /*2290*/  ISETP.NE.AND P2, PT, R16, RZ, PT ;  /* 0x000000ff1000720c */ /* 0x000fe40003f45270 */
[----:B-1----:R-:W-:Y:S02]  /*22a0*/  I2FP.F32.U32 R107, R106 ;  /* 0x0000006a006b7245 */ /* 0x002fe40000201000 */
[-C--:B0-----:R-:W-:Y:S02]  /*22b0*/  IADD3 R146, PT, PT, R146, R149.reuse, RZ ;  /* 0x0000009592927210 */ /* 0x081fe40007ffe0ff */
[----:B------:R-:W-:Y:S02]  /*22c0*/  I2FP.F32.S32 R149, R149 ;  /* 0x0000009500957245 */ /* 0x000fe40000201400 */
[----:B------:R-:W-:-:S06]  /*22d0*/  I2FP.F32.S32 R146, R146 ;  /* 0x0000009200927245 */ /* 0x000fcc0000201400 */
[----:B------:R-:W0:Y:S01]  /*22e0*/  MUFU.RCP R146, R146 ;  /* 0x0000009200927308 */ /* 0x000e220000001000 */
[----:B--2---:R-:W1:Y:S04]  /*22f0*/  SHFL.DOWN PT, R145, R104, 0x2, 0x1f ;  /* 0x08401f0068917f89 */ /* 0x004e6800000e0000 */
[----:B------:R-:W2:Y:S01]  /*2300*/  SHFL.DOWN PT, R144, R105, 0x2, 0x1f ;  /* 0x08401f0069907f89 */ /* 0x000ea200000e0000 */
[C---:B-1----:R-:W-:Y:S01]  /*2310*/  FMUL.FTZ R150, R145.reuse, R148 ;  /* 0x0000009491967220 */ /* 0x042fe20000410000 */
[----:B------:R-:W-:-:S03]  /*2320*/  FADD.FTZ R145, -R145, R104 ;  /* 0x0000006891917221 */ /* 0x000fc60000010100 */
[----:B------:R-:W-:Y:S01]  /*2330*/  FFMA.FTZ R150, R107, R104, R150 ;  /* 0x000000686b967223 */ /* 0x000fe20000010096 */
[----:B------:R-:W-:Y:S01]  /*2340*/  FMUL.FTZ R145, R145, R145 ;  /* 0x0000009191917220 */ /* 0x000fe20000410000 */
[----:B--2---:R-:W-:Y:S02]  /*2350*/  FADD.FTZ R144, R144, R105 ;  /* 0x0000006990907221 */ /* 0x004fe40000010000 */
[----:B---3--:R-:W-:Y:S01]  /*2360*/  FMUL.FTZ R143, R147, R150 ;  /* 0x00000096938f7220 */ /* 0x008fe20000410000 */
        /* <DEDUP_REMOVED lines=11> */
[----:B--2---:R-:W-:Y:S02]  /*2420*/  FADD.FTZ R105, R144, R105 ;  /* 0x0000006990697221 */ /* 0x004fe40000010000 */
[----:B------:R-:W-:Y:S01]  /*2430*/  FMUL.FTZ R107, R107, R149 ;  /* 0x000000956b6b7220 */ /* 0x000fe20000410000 */
[----:B------:R-:W0:Y:S02]  /*2440*/  @!P2 LDC.64 R144, c[0x0][0x3c0] ;  /* 0x0000f000ff90ab82 */ /* 0x000e240000000a00 */
[----:B------:R-:W1:Y:S01]  /*2450*/  SHFL.IDX PT, R12, R12, RZ, 0x1f ;  /* 0x00001fff0c0c7589 */ /* 0x000e6200000e0000 */
[----:B------:R-:W-:-:S05]  /*2460*/  FFMA.FTZ R146, R146, R107, R105 ;  /* 0x0000006b92927223 */ /* 0x000fca0000010069 */
[----:B------:R-:W2:Y:S01]  /*2470*/  LDC R105, c[0x0][0x448] ;  /* 0x00011200ff697b82 */ /* 0x000ea20000000800 */
[----:B------:R-:W2:Y:S01]  /*2480*/  SHFL.IDX PT, R146, R146, RZ, 0x1f ;  /* 0x00001fff92927589 */ /* 0x000ea200000e0000 */
[----:B0-----:R-:W-:-:S04]  /*2490*/  @!P2 IMAD.WIDE R144, R14, 0x4, R144 ;  /* 0x000000040e90a825 */ /* 0x001fc800078e0290 */
[----:B-1----:R-:W-:Y:S01]  /*24a0*/  FMUL.FTZ R104, R12, R12 ;  /* 0x0000000c0c687220 */ /* 0x002fe20000410000 */
[----:B------:R0:W-:Y:S04]  /*24b0*/  @!P2 STG.E desc[UR6][R144.64], R12 ;  /* 0x0000000c9000a986 */ /* 0x0001e8000c101906 */
[----:B------:R-:W-:Y:S01]  /*24c0*/  FSEL R106, R104, RZ, P4 ;  /* 0x000000ff686a7208 */ /* 0x000fe20002000000 */
[----:B--2---:R-:W-:Y:S01]  /*24d0*/  FFMA.FTZ R105, R146, UR9, R105 ;  /* 0x0000000992697c23 */ /* 0x004fe20008010069 */
[----:B------:R-:W-:Y:S01]  /*24e0*/  FSEL R104, R12, RZ, !P4 ;  /* 0x000000ff0c687208 */ /* 0x000fe20006000000 */
[----:B------:R-:W1:Y:S02]  /*24f0*/  LDC.64 R146, c[0x0][0x428] ;  /* 0x00010a00ff927b82 */ /* 0x000e640000000a00 */
[----:B------:R-:W-:-:S02]  /*2500*/  FADD.FTZ R105, R105, R106 ;  /* 0x0000006a69697221 */ /* 0x000fc40000010000 */
[C---:B------:R-:W-:Y:S01]  /*2510*/  FADD.FTZ R10, -R104.reuse, R10 ;  /* 0x0000000a680a7221 */ /* 0x040fe20000010100 */
[C---:B------:R-:W-:Y:S01]  /*2520*/  FADD.FTZ R3, -R104.reuse, R3 ;  /* 0x0000000368037221 */ /* 0x040fe20000010100 */
[C---:B------:R-:W-:Y:S01]  /*2530*/  FADD.FTZ R2, -R104.reuse, R2 ;  /* 0x0000000268027221 */ /* 0x040fe20000010100 */
[C---:B------:R-:W-:Y:S01]  /*2540*/  FADD.FTZ R9, -R104.reuse, R9 ;  /* 0x0000000968097221 */ /* 0x040fe20000010100 */
[----:B------:R-:W2:Y:S01]  /*2550*/  MUFU.RSQ R105, R105 ;  /* 0x0000006900697308 */ /* 0x000ea20000001400 */
        /* <DEDUP_REMOVED lines=40> */
[----:B0-----:R-:W-:Y:S01]  /*27e0*/  FMUL.FTZ R145, R105, R104 ;  /* 0x0000006869917220 */ /* 0x001fe20000410000 */
[----:B-1----:R-:W-:-:S04]  /*27f0*/  IMAD.WIDE.U32 R156, R11, 0x10, R146 ;  /* 0x000000100b9c7825 */ /* 0x002fc800078e0092 */
[----:B-----5:R-:W-:Y:S01]  /*2800*/  FFMA.FTZ R104, R10, R100, R60 ;  /* 0x000000640a687223 */ /* 0x020fe2000001003c */
[----:B------:R-:W-:Y:S01]  /*2810*/  FFMA.FTZ R10, R3, R98, R58 ;  /* 0x00000062030a7223 */ /* 0x000fe2000001003a */
[----:B------:R-:W-:Y:S01]  /*2820*/  FFMA.FTZ R11, R2, R99, R59 ;  /* 0x00000063020b7223 */ /* 0x000fe2000001003b */
[----:B---3--:R-:W-:Y:S01]  /*2830*/  @!P2 IMAD.WIDE R106, R14, 0x4, R106 ;  /* 0x000000040e6aa825 */ /* 0x008fe200078e026a */
[----:B------:R-:W0:Y:S03]  /*2840*/  LDC.64 R2, c[0x0][0x380] ;  /* 0x0000e000ff027b82 */ /* 0x000e260000000a00 */
        /* <DEDUP_REMOVED lines=48> */
[----:B-1----:R-:W-:Y:S01]  /*2b50*/  FFMA.FTZ R105, R9, R101, R61 ;  /* 0x0000006509697223 */ /* 0x002fe2000001003d */
[----:B------:R-:W-:Y:S01]  /*2b60*/  FFMA.FTZ R106, R8, R102, R62 ;  /* 0x00000066086a7223 */ /* 0x000fe2000001003e */
[----:B------:R-:W-:Y:S01]  /*2b70*/  FFMA.FTZ R107, R7, R103, R63 ;  /* 0x00000067076b7223 */ /* 0x000fe2000001003f */
[----:B------:R-:W-:Y:S01]  /*2b80*/  FFMA.FTZ R8, R5, R96, R56 ;  /* 0x0000006005087223 */ /* 0x000fe20000010038 */
[----:B------:R-:W-:Y:S01]  /*2b90*/  FFMA.FTZ R9, R4, R97, R57 ;  /* 0x0000006104097223 */ /* 0x000fe20000010039 */
[----:B------:R-:W-:Y:S01]  /*2ba0*/  FFMA.FTZ R4, R17, R92, R52 ;  /* 0x0000005c11047223 */ /* 0x000fe20000010034 */
[----:B------:R-:W-:Y:S01]  /*2bb0*/  FFMA.FTZ R5, R18, R93, R53 ;  /* 0x0000005d12057223 */ /* 0x000fe20000010035 */
[----:B------:R-:W-:Y:S01]  /*2bc0*/  FFMA.FTZ R7, R112, R95, R55 ;  /* 0x0000005f70077223 */ /* 0x000fe20000010037 */
[----:B------:R-:W-:Y:S01]  /*2bd0*/  IMAD.WIDE.U32 R164, R113, 0x10, R146 ;  /* 0x0000001071a47825 */ /* 0x000fe200078e0092 */
[----:B------:R1:W-:Y:S03]  /*2be0*/  STG.E.128 desc[UR6][R148.64], R104 ;  /* 0x0000006894007986 */ /* 0x0003e6000c101d06 */
[----:B------:R-:W-:Y:S01]  /*2bf0*/  FFMA.FTZ R112, R119, R84, R44 ;  /* 0x0000005477707223 */ /* 0x000fe2000001002c */
[----:B------:R-:W-:Y:S01]  /*2c00*/  FFMA.FTZ R113, R120, R85, R45 ;  /* 0x0000005578717223 */ /* 0x000fe2000001002d */
[----:B------:R-:W-:Y:S01]  /*2c10*/  IMAD.WIDE.U32 R150, R118, 0x10, R146 ;  /* 0x0000001076967825 */ /* 0x000fe200078e0092 */
[----:B------:R2:W-:Y:S03]  /*2c20*/  STG.E.128 desc[UR6][R156.64], R8 ;  /* 0x000000089c007986 */ /* 0x0005e6000c101d06 */
[----:B------:R-:W-:Y:S01]  /*2c30*/  FFMA.FTZ R125, R125, R81, R41 ;  /* 0x000000517d7d7223 */ /* 0x000fe20000010029 */
[----:B------:R-:W-:Y:S01]  /*2c40*/  FFMA.FTZ R126, R126, R82, R42 ;  /* 0x000000527e7e7223 */ /* 0x000fe2000001002a */
[----:B------:R-:W-:Y:S01]  /*2c50*/  FFMA.FTZ R127, R127, R83, R43 ;  /* 0x000000537f7f7223 */ /* 0x000fe2000001002b */
[----:B------:R3:W-:Y:S01]  /*2c60*/  STG.E.128 desc[UR6][R160.64], R4 ;  /* 0x00000004a0007986 */ /* 0x0007e2000c101d06 */
[----:B------:R-:W-:Y:S01]  /*2c70*/  IMAD.WIDE.U32 R152, R123, 0x10, R146 ;  /* 0x000000107b987825 */ /* 0x000fe200078e0092 */
[----:B0-----:R-:W-:-:S02]  /*2c80*/  IADD3 R14, PT, PT, R14, R2, RZ ;  /* 0x000000020e0e7210 */ /* 0x001fc40007ffe0ff */
[----:B------:R0:W-:Y:S01]  /*2c90*/  STG.E.128 desc[UR6][R162.64], R108 ;  /* 0x0000006ca2007986 */ /* 0x0001e2000c101d06 */
[--C-:B------:R-:W-:Y:S01]  /*2ca0*/  IMAD.WIDE.U32 R154, R128, 0x10, R146.reuse ;  /* 0x00000010809a7825 */ /* 0x100fe200078e0092 */
[----:B------:R-:W-:Y:S02]  /*2cb0*/  ISETP.GE.AND P2, PT, R14, R3, PT ;  /* 0x000000030e00720c */ /* 0x000fe40003f46270 */
[----:B------:R4:W-:Y:S01]  /*2cc0*/  STG.E.128 desc[UR6][R164.64], R112 ;  /* 0x00000070a4007986 */ /* 0x0009e2000c101d06 */
[----:B------:R-:W-:-:S04]  /*2cd0*/  IMAD.WIDE.U32 R158, R133, 0x10, R146 ;  /* 0x00000010859e7825 */ /* 0x000fc800078e0092 */
[----:B-1----:R-:W-:Y:S01]  /*2ce0*/  FFMA.FTZ R104, R139, R68, R28 ;  /* 0x000000448b687223 */ /* 0x002fe2000001001c */
[----:B------:R-:W-:Y:S01]  /*2cf0*/  FFMA.FTZ R105, R140, R69, R29 ;  /* 0x000000458c697223 */ /* 0x000fe2000001001d */
[----:B------:R-:W-:Y:S01]  /*2d00*/  FFMA.FTZ R106, R141, R70, R30 ;  /* 0x000000468d6a7223 */ /* 0x000fe2000001001e */
[----:B------:R-:W-:Y:S01]  /*2d10*/  FFMA.FTZ R107, R142, R71, R31 ;  /* 0x000000478e6b7223 */ /* 0x000fe2000001001f */
        /* <DEDUP_REMOVED lines=8> */
[----:B------:R-:W-:-:S04]  /*2da0*/  IMAD.WIDE.U32 R146, R138, 0x10, R146 ;  /* 0x000000108a927825 */ /* 0x000fc800078e0092 */
[----:B0-----:R-:W-:Y:S01]  /*2db0*/  FFMA.FTZ R108, R12, R64, R24 ;  /* 0x000000400c6c7223 */ /* 0x001fe20000010018 */
[----:B------:R-:W-:Y:S01]  /*2dc0*/  FFMA.FTZ R109, R143, R65, R25 ;  /* 0x000000418f6d7223 */ /* 0x000fe20000010019 */
[----:B------:R-:W-:Y:S01]  /*2dd0*/  FFMA.FTZ R110, R144, R66, R26 ;  /* 0x00000042906e7223 */ /* 0x000fe2000001001a */
[----:B------:R-:W-:Y:S01]  /*2de0*/  FFMA.FTZ R111, R145, R67, R27 ;  /* 0x00000043916f7223 */ /* 0x000fe2000001001b */
[----:B------:R4:W-:Y:S04]  /*2df0*/  STG.E.128 desc[UR6][R150.64], R124 ;  /* 0x0000007c96007986 */ /* 0x0009e8000c101d06 */
[----:B------:R4:W-:Y:S04]  /*2e00*/  STG.E.128 desc[UR6][R152.64], R4 ;  /* 0x0000000498007986 */ /* 0x0009e8000c101d06 */
[----:B------:R4:W-:Y:S04]  /*2e10*/  STG.E.128 desc[UR6][R154.64], R8 ;  /* 0x000000089a007986 */ /* 0x0009e8000c101d06 */
[----:B------:R4:W-:Y:S04]  /*2e20*/  STG.E.128 desc[UR6][R158.64], R104 ;  /* 0x000000689e007986 */ /* 0x0009e8000c101d06 */
[----:B------:R4:W-:Y:S01]  /*2e30*/  STG.E.128 desc[UR6][R146.64], R108 ;  /* 0x0000006c92007986 */ /* 0x0009e2000c101d06 */
[----:B------:R-:W-:Y:S05]  /*2e40*/  @!P2 BRA `(.L_x_30360) ;  /* 0xffffffd400b8a947 */ /* 0x000fea000383ffff */
[----:B------:R-:W-:Y:S05]  /*2e50*/  EXIT ;  /* 0x000000000000794d */ /* 0x000fea0003800000 */
.L_x_30361:
        /* <DEDUP_REMOVED lines=10> */
.L_x_34125:


//--------------------- .text._ZN10layer_norm13ln_fwd_kernelINS_13Kernel_traitsIfffffjLj5120ELj1ELj1ELj4ELj16ENS_18Kernel_traits_baseILj5120EfffffjLj128EEEEELb0ELb0ELb1ELb0EEEvNS_9FwdParamsE --------------------------
	.section	.text._ZN10layer_norm13ln_fwd_kernelINS_13Kernel_traitsIfffffjLj5120ELj1ELj1ELj4ELj16ENS_18Kernel_traits_baseILj5120EfffffjLj128EEEEELb0ELb0ELb1ELb0EEEvNS_9FwdParamsE,"ax",@progbits
	.align	128
        .global         _ZN10layer_norm13ln_fwd_kernelINS_13Kernel_traitsIfffffjLj5120ELj1ELj1ELj4ELj16ENS_18Kernel_traits_baseILj5120EfffffjLj128EEEEELb0ELb0ELb1ELb0EEEvNS_9FwdParamsE
        .type           _ZN10layer_norm13ln_fwd_kernelINS_13Kernel_traitsIfffffjLj5120ELj1ELj1ELj4ELj16ENS_18Kernel_traits_baseILj5120EfffffjLj128EEEEELb0ELb0ELb1ELb0EEEvNS_9FwdParamsE,@function
        .size           _ZN10layer_norm13ln_fwd_kernelINS_13Kernel_traitsIfffffjLj5120ELj1ELj1ELj4ELj16ENS_18Kernel_traits_baseILj5120EfffffjLj128EEEEELb0ELb0ELb1ELb0EEEvNS_9FwdParamsE,(.L_x_34126 - _ZN10layer_norm13ln_fwd_kernelINS_13Kernel_traitsIfffffjLj5120ELj1ELj1ELj4ELj16ENS_18Kernel_traits_baseILj5120EfffffjLj128EEEEELb0ELb0ELb1ELb0EEEvNS_9FwdParamsE)
        .other          _ZN10layer_norm13ln_fwd_kernelINS_13Kernel_traitsIfffffjLj5120ELj1ELj1ELj4ELj16ENS_18Kernel_traits_baseILj5120EfffffjLj128EEEEELb0ELb0ELb1ELb0EEEvNS_9FwdParamsE,@"STO_CUDA_ENTRY STV_DEFAULT"
_ZN10layer_norm13ln_fwd_kernelINS_13Kernel_traitsIfffffjLj5120ELj1ELj1ELj4ELj16ENS_18Kernel_traits_baseILj5120EfffffjLj128EEEEELb0ELb0ELb1ELb0EEEvNS_9FwdParamsE:
.text._ZN10layer_norm13ln_fwd_kernelINS_13Kernel_traitsIfffffjLj5120ELj1ELj1ELj4ELj16ENS_18Kernel_traits_baseILj5120EfffffjLj128EEEEELb0ELb0ELb1ELb0EEEvNS_9FwdParamsE:
        /* <DEDUP_REMOVED lines=39> */
[----:B---3--:R-:W-:-:S07]  /*0270*/  @P6 IMAD.WIDE.U32 R10, R87, 0x10, R10 ;  /* 0x00000010570a6825 */ /* 0x008fce00078e000a */
[----:B------:R-:W3:Y:S01]  /*0280*/  @P1 LDC.64 R94, c[0x0][0x438] ;  /* 0x00010e00ff5e1b82 */ /* 0x000ee20000000a00 */
[----:B------:R3:W5:Y:S01]  /*0290*/  @P6 LDG.E.128 R68, desc[UR6][R10.64] ;  /* 0x000000060a446981 */ /* 0x000762000c1e1d00 */
        /* <DEDUP_REMOVED lines=10> */
[----:B------:R4:W5:Y:S06]  /*0340*/  @P0 LDG.E.128 R64, desc[UR6][R88.64] ;  /* 0x0000000658400981 */ /* 0x00096c000c1e1d00 */
[----:B------:R-:W4:Y:S01]  /*0350*/  @P4 LDC.64 R6, c[0x0][0x3d0] ;  /* 0x0000f400ff064b82 */ /* 0x000f220000000a00 */
[C---:B--2---:R-:W-:Y:S01]  /*0360*/  @P1 IMAD.WIDE.U32 R92, R87.reuse, 0x10, R92 ;  /* 0x00000010575c1825 */ /* 0x044fe200078e005c */
[----:B------:R2:W5:Y:S06]  /*0370*/  @P0 LDG.E.128 R60, desc[UR6][R90.64] ;  /* 0x000000065a3c0981 */ /* 0x00056c000c1e1d00 */
[----:B------:R-:W2:Y:S01]  /*0380*/  @P4 LDC.64 R8, c[0x0][0x438] ;  /* 0x00010e00ff084b82 */ /* 0x000ea20000000a00 */
[C---:B---3--:R-:W-:Y:S01]  /*0390*/  @P1 IMAD.WIDE.U32 R94, R87.reuse, 0x10, R94 ;  /* 0x00000010575e1825 */ /* 0x048fe200078e005e */
[----:B------:R-:W-:Y:S01]  /*03a0*/  @P1 IADD3 R87, PT, PT, R87, 0x80, RZ ;  /* 0x0000008057571810 */ /* 0x000fe20007ffe0ff */
[----:B------:R3:W5:Y:S05]  /*03b0*/  @P1 LDG.E.128 R56, desc[UR6][R92.64] ;  /* 0x000000065c381981 */ /* 0x00076a000c1e1d00 */
[----:B------:R-:W3:Y:S01]  /*03c0*/  @P6 LDC.64 R10, c[0x0][0x3d0] ;  /* 0x0000f400ff0a6b82 */ /* 0x000ee20000000a00 */
[C---:B------:R-:W-:Y:S01]  /*03d0*/  @P2 IMAD.WIDE.U32 R96, R87.reuse, 0x10, R96 ;  /* 0x0000001057602825 */ /* 0x040fe200078e0060 */
[----:B------:R0:W5:Y:S06]  /*03e0*/  @P1 LDG.E.128 R52, desc[UR6][R94.64] ;  /* 0x000000065e341981 */ /* 0x00016c000c1e1d00 */
[----:B------:R-:W3:Y:S01]  /*03f0*/  @P6 LDC.64 R102, c[0x0][0x438] ;  /* 0x00010e00ff666b82 */ /* 0x000ee20000000a00 */
[C---:B------:R-:W-:Y:S01]  /*0400*/  @P2 IMAD.WIDE.U32 R98, R87.reuse, 0x10, R98 ;  /* 0x0000001057622825 */ /* 0x040fe200078e0062 */
[----:B------:R-:W-:Y:S01]  /*0410*/  @P2 IADD3 R87, PT, PT, R87, 0x80, RZ ;  /* 0x0000008057572810 */ /* 0x000fe20007ffe0ff */
[----:B------:R1:W5:Y:S05]  /*0420*/  @P2 LDG.E.128 R48, desc[UR6][R96.64] ;  /* 0x0000000660302981 */ /* 0x00036a000c1e1d00 */
[----:B------:R-:W3:Y:S01]  /*0430*/  @P5 LDC.64 R104, c[0x0][0x3d0] ;  /* 0x0000f400ff685b82 */ /* 0x000ee20000000a00 */
[C---:B0-----:R-:W-:Y:S01]  /*0440*/  @P3 IMAD.WIDE.U32 R4, R87.reuse, 0x10, R4 ;  /* 0x0000001057043825 */ /* 0x041fe200078e0004 */
[----:B------:R0:W5:Y:S06]  /*0450*/  @P2 LDG.E.128 R44, desc[UR6][R98.64] ;  /* 0x00000006622c2981 */ /* 0x00016c000c1e1d00 */
[----:B------:R-:W0:Y:S01]  /*0460*/  @P5 LDC.64 R106, c[0x0][0x438] ;  /* 0x00010e00ff6a5b82 */ /* 0x000e220000000a00 */
[C---:B-1----:R-:W-:Y:S01]  /*0470*/  @P3 IMAD.WIDE.U32 R100, R87.reuse, 0x10, R100 ;  /* 0x0000001057643825 */ /* 0x042fe200078e0064 */
[----:B------:R-:W-:Y:S01]  /*0480*/  @P3 IADD3 R87, PT, PT, R87, 0x80, RZ ;  /* 0x0000008057573810 */ /* 0x000fe20007ffe0ff */
[----:B------:R1:W5:Y:S04]  /*0490*/  @P3 LDG.E.128 R40, desc[UR6][R4.64] ;  /* 0x0000000604283981 */ /* 0x000368000c1e1d00 */
[C---:B----4-:R-:W-:Y:S01]  /*04a0*/  @P4 IMAD.WIDE.U32 R6, R87.reuse, 0x10, R6 ;  /* 0x0000001057064825 */ /* 0x050fe200078e0006 */
[----:B------:R1:W5:Y:S03]  /*04b0*/  @P3 LDG.E.128 R36, desc[UR6][R100.64] ;  /* 0x0000000664243981 */ /* 0x000366000c1e1d00 */
[C---:B--2---:R-:W-:Y:S01]  /*04c0*/  @P4 IMAD.WIDE.U32 R8, R87.reuse, 0x10, R8 ;  /* 0x0000001057084825 */ /* 0x044fe200078e0008 */
[----:B------:R-:W-:Y:S01]  /*04d0*/  @P4 IADD3 R87, PT, PT, R87, 0x80, RZ ;  /* 0x0000008057574810 */ /* 0x000fe20007ffe0ff */
[----:B------:R1:W5:Y:S04]  /*04e0*/  @P4 LDG.E.128 R32, desc[UR6][R6.64] ;  /* 0x0000000606204981 */ /* 0x000368000c1e1d00 */
[C---:B---3--:R-:W-:Y:S01]  /*04f0*/  @P6 IMAD.WIDE.U32 R10, R87.reuse, 0x10, R10 ;  /* 0x00000010570a6825 */ /* 0x048fe200078e000a */
[----:B------:R1:W5:Y:S03]  /*0500*/  @P4 LDG.E.128 R28, desc[UR6][R8.64] ;  /* 0x00000006081c4981 */ /* 0x000366000c1e1d00 */
[C---:B------:R-:W-:Y:S01]  /*0510*/  @P6 IMAD.WIDE.U32 R102, R87.reuse, 0x10, R102 ;  /* 0x0000001057666825 */ /* 0x040fe200078e0066 */
[----:B------:R-:W-:Y:S01]  /*0520*/  @P6 IADD3 R87, PT, PT, R87, 0x80, RZ ;  /* 0x0000008057576810 */ /* 0x000fe20007ffe0ff */
[----:B------:R1:W5:Y:S04]  /*0530*/  @P6 LDG.E.128 R24, desc[UR6][R10.64] ;  /* 0x000000060a186981 */ /* 0x000368000c1e1d00 */
[C---:B------:R-:W-:Y:S01]  /*0540*/  @P5 IMAD.WIDE.U32 R104, R87.reuse, 0x10, R104 ;  /* 0x0000001057685825 */ /* 0x040fe200078e0068 */
[----:B------:R1:W5:Y:S03]  /*0550*/  @P6 LDG.E.128 R20, desc[UR6][R102.64] ;  /* 0x0000000666146981 */ /* 0x000366000c1e1d00 */
[----:B0-----:R-:W-:Y:S01]  /*0560*/  @P5 IMAD.WIDE.U32 R106, R87, 0x10, R106 ;  /* 0x00000010576a5825 */ /* 0x001fe200078e006a */
[----:B------:R1:W5:Y:S04]  /*0570*/  @P5 LDG.E.128 R16, desc[UR6][R104.64] ;  /* 0x0000000668105981 */ /* 0x000368000c1e1d00 */
[----:B------:R1:W5:Y:S01]  /*0580*/  @P5 LDG.E.128 R12, desc[UR6][R106.64] ;  /* 0x000000066a0c5981 */ /* 0x000362000c1e1d00 */
[----:B------:R-:W-:-:S02]  /*0590*/  ISETP.GE.U32.AND P0, PT, R3, 0x500, PT ;  /* 0x000005000300780c */ /* 0x000fc40003f06070 */
[----:B------:R-:W-:-:S11]  /*05a0*/  @P5 IADD3 R87, PT, PT, R87, 0x80, RZ ;  /* 0x0000008057575810 */ /* 0x000fd60007ffe0ff */
[----:B-1----:R-:W-:Y:S05]  /*05b0*/  @!P0 BRA `(.L_x_30364) ;  /* 0x0000000400308947 */ /* 0x002fea0003800000 */
[----:B------:R-:W0:Y:S08]  /*05c0*/  LDC.64 R8, c[0x0][0x3d0] ;  /* 0x0000f400ff087b82 */ /* 0x000e300000000a00 */
[----:B------:R-:W1:Y:S01]  /*05d0*/  LDC.64 R4, c[0x0][0x438] ;  /* 0x00010e00ff047b82 */ /* 0x000e620000000a00 */
[----:B0-----:R-:W-:-:S06]  /*05e0*/  IMAD.WIDE.U32 R8, R87, 0x10, R8 ;  /* 0x0000001057087825 */ /* 0x001fcc00078e0008 */
[----:B------:R-:W5:Y:S01]  /*05f0*/  LDG.E.128 R8, desc[UR6][R8.64] ;  /* 0x0000000608087981 */ /* 0x000f62000c1e1d00 */
[----:B-1----:R-:W-:-:S06]  /*0600*/  IMAD.WIDE.U32 R4, R87, 0x10, R4 ;  /* 0x0000001057047825 */ /* 0x002fcc00078e0004 */
[----:B------:R-:W5:Y:S01]  /*0610*/  LDG.E.128 R4, desc[UR6][R4.64] ;  /* 0x0000000604047981 */ /* 0x000f62000c1e1d00 */
[----:B------:R-:W-:Y:S05]  /*0620*/  BRA `(.L_x_30364) ;  /* 0x0000000400147947 */ /* 0x000fea0003800000 */
.L_x_30363:
[C---:B------:R-:W-:Y:S02]  /*0630*/  ISETP.GE.U32.AND P1, PT, R3.reuse, 0x80, PT ;  /* 0x000000800300780c */ /* 0x040fe40003f26070 */
[C---:B------:R-:W-:Y:S02]  /*0640*/  ISETP.GE.U32.AND P6, PT, R3.reuse, 0x100, PT ;  /* 0x000001000300780c */ /* 0x040fe40003fc6070 */
[C---:B------:R-:W-:Y:S02]  /*0650*/  ISETP.GE.U32.AND P5, PT, R3.reuse, 0x180, PT ;  /* 0x000001800300780c */ /* 0x040fe40003fa6070 */
[C---:B------:R-:W-:Y:S02]  /*0660*/  ISETP.GE.U32.AND P0, PT, R3.reuse, 0x200, PT ;  /* 0x000002000300780c */ /* 0x040fe40003f06070 */
[C---:B------:R-:W-:Y:S02]  /*0670*/  ISETP.GE.U32.AND P4, PT, R3.reuse, 0x280, PT ;  /* 0x000002800300780c */ /* 0x040fe40003f86070 */
[----:B------:R-:W-:-:S02]  /*0680*/  ISETP.GE.U32.AND P3, PT, R3, 0x300, PT ;  /* 0x000003000300780c */ /* 0x000fc40003f66070 */
[----:B------:R-:W-:Y:S01]  /*0690*/  ISETP.GE.U32.AND P2, PT, R3, 0x380, PT ;  /* 0x000003800300780c */ /* 0x000fe20003f46070 */
        /* <DEDUP_REMOVED lines=16> */
[----:B------:R-:W5:Y:S02]  /*07a0*/  @P5 LDG.E.128 R64, desc[UR6][R20.64] ;  /* 0x0000000614405981 */ /* 0x000f64000c1e1d00 */
[----:B------:R-:W2:Y:S01]  /*07b0*/  @P2 LDC.64 R38, c[0x0][0x3d0] ;  /* 0x0000f400ff262b82 */ /* 0x000ea20000000a00 */
[----:B------:R-:W-:Y:S01]  /*07c0*/  ISETP.GE.U32.AND P5, PT, R3, 0x500, PT ;  /* 0x000005000300780c */ /* 0x000fe20003fa6070 */
[C---:B---3--:R-:W-:Y:S01]  /*07d0*/  @P0 IMAD.WIDE.U32 R22, R87.reuse, 0x10, R22 ;  /* 0x0000001057160825 */ /* 0x048fe200078e0016 */
[----:B------:R-:W-:-:S05]  /*07e0*/  @P0 IADD3 R87, PT, PT, R87, 0x80, RZ ;  /* 0x0000008057570810 */ /* 0x000fca0007ffe0ff */
[----:B------:R-:W3:Y:S01]  /*07f0*/  @P1 LDC.64 R44, c[0x0][0x3d0] ;  /* 0x0000f400ff2c1b82 */ /* 0x000ee20000000a00 */
[C---:B----4-:R-:W-:Y:S01]  /*0800*/  @P4 IMAD.WIDE.U32 R30, R87.reuse, 0x10, R28 ;  /* 0x00000010571e4825 */ /* 0x050fe200078e001c */
[----:B------:R-:W-:Y:S01]  /*0810*/  @P4 IADD3 R87, PT, PT, R87, 0x80, RZ ;  /* 0x0000008057574810 */ /* 0x000fe20007ffe0ff */
[----:B------:R4:W5:Y:S05]  /*0820*/  @P0 LDG.E.128 R56, desc[UR6][R22.64] ;  /* 0x0000000616380981 */ /* 0x00096a000c1e1d00 */
[----:B0-----:R-:W0:Y:S01]  /*0830*/  @P6 LDC.64 R12, c[0x0][0x3d0] ;  /* 0x0000f400ff0c6b82 */ /* 0x001e220000000a00 */
[C---:B-1----:R-:W-:Y:S01]  /*0840*/  @P3 IMAD.WIDE.U32 R36, R87.reuse, 0x10, R36 ;  /* 0x0000001057243825 */ /* 0x042fe200078e0024 */
[----:B------:R-:W-:Y:S01]  /*0850*/  @P3 IADD3 R87, PT, PT, R87, 0x80, RZ ;  /* 0x0000008057573810 */ /* 0x000fe20007ffe0ff */
[----:B------:R1:W5:Y:S05]  /*0860*/  @P4 LDG.E.128 R48, desc[UR6][R30.64] ;  /* 0x000000061e304981 */ /* 0x00036a000c1e1d00 */
[----:B------:R-:W0:Y:S01]  /*0870*/  @P5 LDC.64 R28, c[0x0][0x3d0] ;  /* 0x0000f400ff1c5b82 */ /* 0x000e220000000a00 */
[C---:B--2---:R-:W-:Y:S01]  /*0880*/  @P2 IMAD.WIDE.U32 R38, R87.reuse, 0x10, R38 ;  /* 0x0000001057262825 */ /* 0x044fe200078e0026 */
[----:B------:R-:W-:Y:S01]  /*0890*/  @P2 IADD3 R87, PT, PT, R87, 0x80, RZ ;  /* 0x0000008057572810 */ /* 0x000fe20007ffe0ff */
[----:B------:R-:W5:Y:S01]  /*08a0*/  @P3 LDG.E.128 R40, desc[UR6][R36.64] ;  /* 0x0000000624283981 */ /* 0x000f62000c1e1d00 */
[----:B------:R-:W-:-:S02]  /*08b0*/  CS2R R14, SRZ ;  /* 0x00000000000e7805 */ /* 0x000fc4000001ff00 */
[----:B----4-:R-:W-:Y:S02]  /*08c0*/  CS2R R22, SRZ ;  /* 0x0000000000167805 */ /* 0x010fe4000001ff00 */
[----:B------:R-:W-:Y:S01]  /*08d0*/  CS2R R20, SRZ ;  /* 0x0000000000147805 */ /* 0x000fe2000001ff00 */
[----:B------:R2:W5:Y:S01]  /*08e0*/  @P2 LDG.E.128 R32, desc[UR6][R38.64] ;  /* 0x0000000626202981 */ /* 0x000562000c1e1d00 */
[C---:B---3--:R-:W-:Y:S01]  /*08f0*/  @P1 IMAD.WIDE.U32 R44, R87.reuse, 0x10, R44 ;  /* 0x00000010572c1825 */ /* 0x048fe200078e002c */
[----:B------:R-:W-:Y:S02]  /*0900*/  @P1 IADD3 R87, PT, PT, R87, 0x80, RZ ;  /* 0x0000008057571810 */ /* 0x000fe40007ffe0ff */
[----:B-1----:R-:W-:Y:S02]  /*0910*/  CS2R R30, SRZ ;  /* 0x00000000001e7805 */ /* 0x002fe4000001ff00 */
[----:B------:R-:W-:Y:S02]  /*0920*/  CS2R R54, SRZ ;  /* 0x0000000000367805 */ /* 0x000fe4000001ff00 */
[----:B------:R-:W-:Y:S01]  /*0930*/  CS2R R52, SRZ ;  /* 0x0000000000347805 */ /* 0x000fe2000001ff00 */
[----:B------:R1:W5:Y:S01]  /*0940*/  @P1 LDG.E.128 R24, desc[UR6][R44.64] ;  /* 0x000000062c181981 */ /* 0x000362000c1e1d00 */
[C---:B0-----:R-:W-:Y:S01]  /*0950*/  @P6 IMAD.WIDE.U32 R46, R87.reuse, 0x10, R12 ;  /* 0x00000010572e6825 */ /* 0x041fe200078e000c */
[----:B------:R-:W-:-:S02]  /*0960*/  @P6 IADD3 R87, PT, PT, R87, 0x80, RZ ;  /* 0x0000008057576810 */ /* 0x000fc40007ffe0ff */
[----:B------:R-:W-:Y:S02]  /*0970*/  CS2R R12, SRZ ;  /* 0x00000000000c7805 */ /* 0x000fe4000001ff00 */
[----:B--2---:R-:W-:Y:S02]  /*0980*/  CS2R R38, SRZ ;  /* 0x0000000000267805 */ /* 0x004fe4000001ff00 */
[----:B------:R-:W-:Y:S01]  /*0990*/  CS2R R36, SRZ ;  /* 0x0000000000247805 */ /* 0x000fe2000001ff00 */
[----:B------:R0:W5:Y:S01]  /*09a0*/  @P6 LDG.E.128 R16, desc[UR6][R46.64] ;  /* 0x000000062e106981 */ /* 0x000162000c1e1d00 */
[----:B------:R-:W-:Y:S01]  /*09b0*/  @P5 IMAD.WIDE.U32 R28, R87, 0x10, R28 ;  /* 0x00000010571c5825 */ /* 0x000fe200078e001c */
[----:B-1----:R-:W-:Y:S02]  /*09c0*/  CS2R R44, SRZ ;  /* 0x00000000002c7805 */ /* 0x002fe4000001ff00 */
[----:B------:R-:W-:Y:S02]  /*09d0*/  CS2R R62, SRZ ;  /* 0x00000000003e7805 */ /* 0x000fe4000001ff00 */
[----:B------:R-:W-:-:S02]  /*09e0*/  CS2R R60, SRZ ;  /* 0x00000000003c7805 */ /* 0x000fc4000001ff00 */
[----:B------:R-:W-:Y:S01]  /*09f0*/  CS2R R70, SRZ ;  /* 0x0000000000467805 */ /* 0x000fe2000001ff00 */
[----:B------:R1:W5:Y:S01]  /*0a00*/  @P5 LDG.E.128 R8, desc[UR6][R28.64] ;  /* 0x000000061c085981 */ /* 0x000362000c1e1d00 */
[----:B------:R-:W-:Y:S02]  /*0a10*/  CS2R R68, SRZ ;  /* 0x0000000000447805 */ /* 0x000fe4000001ff00 */
[----:B0-----:R-:W-:Y:S02]  /*0a20*/  CS2R R46, SRZ ;  /* 0x00000000002e7805 */ /* 0x001fe4000001ff00 */
[----:B------:R-:W-:Y:S02]  /*0a30*/  CS2R R78, SRZ ;  /* 0x00000000004e7805 */ /* 0x000fe4000001ff00 */
[----:B------:R-:W-:Y:S02]  /*0a40*/  CS2R R76, SRZ ;  /* 0x00000000004c7805 */ /* 0x000fe4000001ff00 */
[----:B------:R-:W-:-:S02]  /*0a50*/  @P5 CS2R R6, SRZ ;  /* 0x0000000000065805 */ /* 0x000fc4000001ff00 */
[----:B------:R-:W-:Y:S02]  /*0a60*/  @P5 CS2R R4, SRZ ;  /* 0x0000000000045805 */ /* 0x000fe4000001ff00 */
[----:B-1----:R-:W-:-:S07]  /*0a70*/  CS2R R28, SRZ ;  /* 0x00000000001c7805 */ /* 0x002fce000001ff00 */
.L_x_30364:
[----:B------:R-:W-:Y:S05]  /*0a80*/  BSYNC.RECONVERGENT B0 ;  /* 0x0000000000007941 */ /* 0x000fea0003800200 */
.L_x_30362:
[----:B------:R-:W0:Y:S02]  /*0a90*/  LDCU UR4, c[0x0][0x384] ;  /* 0x00007080ff0477ac */ /* 0x000e240008000800 */
[----:B0-----:R-:W-:-:S13]  /*0aa0*/  ISETP.GE.AND P0, PT, R2, UR4, PT ;  /* 0x0000000402007c0c */ /* 0x001fda000bf06270 */
[----:B------:R-:W-:Y:S05]  /*0ab0*/  @P0 EXIT ;  /* 0x000000000000094d */ /* 0x000fea0003800000 */
[----:B------:R-:W-:Y:S01]  /*0ac0*/  SHF.R.S32.HI R86, RZ, 0x2, R86 ;  /* 0x00000002ff567819 */ /* 0x000fe20000011456 */
[----:B------:R-:W0:Y:S03]  /*0ad0*/  LDCU UR10, c[0x0][0x40c] ;  /* 0x00008180ff0a77ac */ /* 0x000e260008000800 */
[C---:B------:R-:W-:Y:S01]  /*0ae0*/  LOP3.LUT R87, R86.reuse, 0x7f, RZ, 0xc0, !PT ;  /* 0x0000007f56577812 */ /* 0x040fe200078ec0ff */
[----:B------:R-:W1:Y:S01]  /*0af0*/  LDCU.U8 UR11, c[0x0][0x410] ;  /* 0x00008200ff0b77ac */ /* 0x000e620008000000 */
[----:B------:R-:W-:Y:S02]  /*0b00*/  LOP3.LUT R86, R86, 0xffffff80, RZ, 0xc0, !PT ;  /* 0xffffff8056567812 */ /* 0x000fe400078ec0ff */
[----:B------:R-:W-:Y:S01]  /*0b10*/  VIADDMNMX R85, R87, -R85, RZ, !PT ;  /* 0x8000005557557246 */ /* 0x000fe200078001ff */
[----:B------:R-:W-:Y:S01]  /*0b20*/  IMAD R84, R84, -0x20, R87 ;  /* 0xffffffe054547824 */ /* 0x000fe200078e0257 */
[----:B------:R-:W2:Y:S02]  /*0b30*/  LDCU UR12, c[0x0][0x400] ;  /* 0x00008000ff0c77ac */ /* 0x000ea40008000800 */
        /* <DEDUP_REMOVED lines=9> */
.L_x_30409:
[----:B-1----:R-:W1:Y:S08]  /*0bd0*/  LDC.64 R130, c[0x0][0x3f0] ;  /* 0x0000fc00ff827b82 */ /* 0x002e700000000a00 */
[----:B--2---:R-:W2:Y:S08]  /*0be0*/  LDC R133, c[0x0][0x388] ;  /* 0x0000e200ff857b82 */ /* 0x004eb00000000800 */
[----:B---34-:R-:W3:Y:S01]  /*0bf0*/  LDC.64 R134, c[0x0][0x3f8] ;  /* 0x0000fe00ff867b82 */ /* 0x018ee20000000a00 */
[----:B-1----:R-:W-:-:S06]  /*0c00*/  IMAD.WIDE R130, R2, 0x4, R130 ;  /* 0x0000000402827825 */ /* 0x002fcc00078e0282 */
[----:B------:R1:W4:Y:S01]  /*0c10*/  LDG.E R130, desc[UR6][R130.64] ;  /* 0x0000000682827981 */ /* 0x000322000c1e1900 */
[C---:B------:R-:W-:Y:S01]  /*0c20*/  ISETP.GE.U32.AND P6, PT, R3.reuse, 0x100, PT ;  /* 0x000001000300780c */ /* 0x040fe20003fc6070 */
[C---:B--2---:R-:W-:Y:S01]  /*0c30*/  IMAD R132, R2.reuse, R133, RZ ;  /* 0x0000008502847224 */ /* 0x044fe200078e02ff */
[C---:B------:R-:W-:Y:S02]  /*0c40*/  ISETP.GE.U32.AND P4, PT, R3.reuse, 0x180, PT ;  /* 0x000001800300780c */ /* 0x040fe40003f86070 */
[----:B------:R-:W-:Y:S02]  /*0c50*/  ISETP.GE.U32.AND P0, PT, R3, 0x80, PT ;  /* 0x000000800300780c */ /* 0x000fe40003f06070 */
[----:B------:R-:W-:Y:S01]  /*0c60*/  SHF.R.S32.HI R137, RZ, 0x1f, R132 ;  /* 0x0000001fff897819 */ /* 0x000fe20000011484 */
[----:B---3--:R-:W-:-:S03]  /*0c70*/  IMAD.WIDE R134, R2, 0x4, R134 ;  /* 0x0000000402867825 */ /* 0x008fc600078e0286 */
[----:B------:R-:W-:Y:S01]  /*0c80*/  LEA.HI R137, R137, R132, RZ, 0x2 ;  /* 0x0000008489897211 */ /* 0x000fe200078f10ff */
[----:B------:R-:W-:Y:S01]  /*0c90*/  BSSY.RECONVERGENT B0, `(.L_x_30365) ;  /* 0x0000029000007945 */ /* 0x000fe20003800200 */
[----:B------:R-:W-:Y:S01]  /*0ca0*/  P2R R132, PR, RZ, 0x40 ;  /* 0x00000040ff847803 */ /* 0x000fe20000000000 */
[----:B-1----:R-:W-:Y:S01]  /*0cb0*/  HFMA2 R131, -RZ, RZ, 0, 0 ;  /* 0x00000000ff837431 */ /* 0x002fe200000001ff */
[----:B------:R-:W-:Y:S02]  /*0cc0*/  P2R R132, PR, RZ, 0x10 ;  /* 0x00000010ff847803 */ /* 0x000fe40000000000 */
[----:B------:R-:W-:-:S04]  /*0cd0*/  LEA.HI.SX32 R0, R137, R0, 0x1e ;  /* 0x0000000089007211 */ /* 0x000fc800078ff2ff */
[----:B-----5:R1:W5:Y:S01]  /*0ce0*/  LDG.E R132, desc[UR6][R134.64] ;  /* 0x0000000686847981 */ /* 0x020362000c1e1900 */
[----:B----4-:R-:W-:-:S13]  /*0cf0*/  ISETP.GE.AND P5, PT, R130, 0x1, PT ;  /* 0x000000018200780c */ /* 0x010fda0003fa6270 */
[----:B------:R-:W2:Y:S01]  /*0d00*/  @P5 S2R R138, SR_TID.X ;  /* 0x00000000008a5919 */ /* 0x000ea20000002100 */
[----:B------:R-:W-:-:S05]  /*0d10*/  @P5 IADD3 R136, PT, PT, R130, -0x1, RZ ;  /* 0xffffffff82885810 */ /* 0x000fca0007ffe0ff */
[----:B------:R-:W-:-:S05]  /*0d20*/  @P5 IMAD R136, R136, R133, RZ ;  /* 0x0000008588885224 */ /* 0x000fca00078e02ff */
[----:B------:R-:W-:-:S04]  /*0d30*/  @P5 SHF.R.S32.HI R139, RZ, 0x1f, R136 ;  /* 0x0000001fff8b5819 */ /* 0x000fc80000011488 */
[----:B------:R-:W-:-:S04]  /*0d40*/  @P5 LEA.HI R139, R139, R136, RZ, 0x2 ;  /* 0x000000888b8b5211 */ /* 0x000fc800078f10ff */
[----:B--2---:R-:W-:Y:S01]  /*0d50*/  @P5 LEA.HI.SX32 R131, R139, R138, 0x1e ;  /* 0x0000008a8b835211 */ /* 0x004fe200078ff2ff */
[----:B-1----:R-:W-:Y:S06]  /*0d60*/  @!P0 BRA `(.L_x_30366) ;  /* 0x00000000006c8947 */ /* 0x002fec0003800000 */
        /* <DEDUP_REMOVED lines=10> */
[----:B------:R-:W-:Y:S02]  /*0e10*/  ISETP.GT.AND P2, PT, R130, RZ, PT ;  /* 0x000000ff8200720c */ /* 0x000fe40003f44270 */
[----:B------:R-:W-:Y:S01]  /*0e20*/  IADD3 R131, PT, PT, R131, 0x80, RZ ;  /* 0x0000008083837810 */ /* 0x000fe20007ffe0ff */
[----:B0-----:R-:W-:Y:S01]  /*0e30*/  @!P1 FMUL.FTZ R134, R87, UR10 ;  /* 0x0000000a57869c20 */ /* 0x001fe20008410000 */
[----:B------:R-:W-:Y:S01]  /*0e40*/  @!P1 FMUL.FTZ R140, R84, UR10 ;  /* 0x0000000a548c9c20 */ /* 0x000fe20008410000 */
[----:B------:R-:W-:Y:S01]  /*0e50*/  @!P1 FMUL.FTZ R141, R85, UR10 ;  /* 0x0000000a558d9c20 */ /* 0x000fe20008410000 */
[----:B------:R-:W-:-:S05]  /*0e60*/  @!P1 FMUL.FTZ R142, R86, UR10 ;  /* 0x0000000a568e9c20 */ /* 0x000fca0008410000 */
[----:B---3--:R-:W-:Y:S01]  /*0e70*/  @P3 FFMA.FTZ R91, R87, UR10, R91 ;  /* 0x0000000a575b3c23 */ /* 0x008fe2000801005b */
[----:B------:R-:W-:Y:S01]  /*0e80*/  @P3 FFMA.FTZ R88, R84, UR10, R88 ;  /* 0x0000000a54583c23 */ /* 0x000fe20008010058 */
[----:B------:R-:W-:Y:S01]  /*0e90*/  @P3 FFMA.FTZ R89, R85, UR10, R89 ;  /* 0x0000000a55593c23 */ /* 0x000fe20008010059 */
[----:B------:R-:W-:Y:S01]  /*0ea0*/  @P3 FFMA.FTZ R90, R86, UR10, R90 ;  /* 0x0000000a565a3c23 */ /* 0x000fe2000801005a */
[----:B------:R-:W-:Y:S01]  /*0eb0*/  @!P1 FSEL R91, R134, RZ, P2 ;  /* 0x000000ff865b9208 */ /* 0x000fe20001000000 */
[----:B--2---:R-:W-:Y:S01]  /*0ec0*/  IMAD.WIDE.U32 R134, R0, 0x10, R138 ;  /* 0x0000001000867825 */ /* 0x004fe200078e008a */
[----:B------:R-:W-:Y:S02]  /*0ed0*/  @!P1 FSEL R88, R140, RZ, P2 ;  /* 0x000000ff8c589208 */ /* 0x000fe40001000000 */
[----:B------:R-:W-:Y:S02]  /*0ee0*/  @!P1 FSEL R89, R141, RZ, P2 ;  /* 0x000000ff8d599208 */ /* 0x000fe40001000000 */
[----:B------:R-:W-:-:S05]  /*0ef0*/  @!P1 FSEL R90, R142, RZ, P2 ;  /* 0x000000ff8e5a9208 */ /* 0x000fca0001000000 */
[----:B------:R1:W-:Y:S01]  /*0f00*/  STG.E.128 desc[UR6][R134.64], R88 ;  /* 0x0000005886007986 */ /* 0x0003e2000c101d06 */
[----:B------:R-:W-:-:S07]  /*0f10*/  IADD3 R0, PT, PT, R0, 0x80, RZ ;  /* 0x0000008000007810 */ /* 0x000fce0007ffe0ff */
.L_x_30366:
[----:B0-----:R-:W-:Y:S05]  /*0f20*/  BSYNC.RECONVERGENT B0 ;  /* 0x0000000000007941 */ /* 0x001fea0003800200 */
.L_x_30365:
[----:B------:R-:W-:Y:S04]  /*0f30*/  BSSY.RECONVERGENT B0, `(.L_x_30367) ;  /* 0x000001d000007945 */ /* 0x000fe80003800200 */
[----:B------:R-:W-:Y:S05]  /*0f40*/  @!P6 BRA `(.L_x_30368) ;  /* 0x00000000006ce947 */ /* 0x000fea0003800000 */
[----:B------:R-:W-:Y:S01]  /*0f50*/  ISETP.NE.U32.AND P1, PT, RZ, UR8, PT ;  /* 0x00000008ff007c0c */ /* 0x000fe2000bf25070 */
[----:B------:R-:W1:Y:S03]  /*0f60*/  @P5 LDC.64 R92, c[0x0][0x390] ;  /* 0x0000e400ff5c5b82 */ /* 0x000e660000000a00 */
[----:B------:R-:W-:-:S05]  /*0f70*/  ISETP.NE.AND.EX P1, PT, RZ, UR9, PT, P1 ;  /* 0x00000009ff007c0c */ /* 0x000fca000bf25310 */
[----:B------:R-:W0:Y:S08]  /*0f80*/  LDC.64 R138, c[0x0][0x3a8] ;  /* 0x0000ea00ff8a7b82 */ /* 0x000e300000000a00 */
[----:B------:R-:W2:Y:S01]  /*0f90*/  @P1 LDC.64 R94, c[0x0][0x3a0] ;  /* 0x0000e800ff5e1b82 */ /* 0x000ea20000000a00 */
[----:B-1----:R-:W-:-:S05]  /*0fa0*/  @P5 IMAD.WIDE.U32 R134, R131, 0x10, R92 ;  /* 0x0000001083865825 */ /* 0x002fca00078e005c */
[----:B------:R-:W3:Y:S01]  /*0fb0*/  @P5 LDG.E.128 R84, desc[UR6][R134.64] ;  /* 0x0000000686545981 */ /* 0x000ee2000c1e1d00 */
[----:B--2---:R-:W-:-:S05]  /*0fc0*/  @P1 IMAD.WIDE.U32 R136, R0, 0x10, R94 ;  /* 0x0000001000881825 */ /* 0x004fca00078e005e */
[----:B------:R-:W2:Y:S01]  /*0fd0*/  @P1 LDG.E.128 R92, desc[UR6][R136.64] ;  /* 0x00000006885c1981 */ /* 0x000ea2000c1e1d00 */
[C---:B------:R-:W-:Y:S02]  /*0fe0*/  ISETP.GT.AND P3, PT, R130.reuse, RZ, P1 ;  /* 0x000000ff8200720c */ /* 0x040fe40000f64270 */
[----:B------:R-:W-:Y:S01]  /*0ff0*/  ISETP.GT.AND P2, PT, R130, RZ, PT ;  /* 0x000000ff8200720c */ /* 0x000fe20003f44270 */
[C---:B0-----:R-:W-:Y:S01]  /*1000*/  IMAD.WIDE.U32 R138, R0.reuse, 0x10, R138 ;  /* 0x00000010008a7825 */ /* 0x041fe200078e008a */
[----:B------:R-:W-:Y:S02]  /*1010*/  IADD3 R131, PT, PT, R131, 0x80, RZ ;  /* 0x0000008083837810 */ /* 0x000fe40007ffe0ff */
[----:B------:R-:W-:Y:S01]  /*1020*/  IADD3 R0, PT, PT, R0, 0x80, RZ ;  /* 0x0000008000007810 */ /* 0x000fe20007ffe0ff */
[----:B---3--:R-:W-:Y:S01]  /*1030*/  @!P1 FMUL.FTZ R140, R84, UR10 ;  /* 0x0000000a548c9c20 */ /* 0x008fe20008410000 */
        /* <DEDUP_REMOVED lines=12> */
.L_x_30368:
[----:B------:R-:W-:Y:S05]  /*1100*/  BSYNC.RECONVERGENT B0 ;  /* 0x0000000000007941 */ /* 0x000fea0003800200 */
.L_x_30367:
[----:B------:R-:W-:Y:S04]  /*1110*/  BSSY.RECONVERGENT B0, `(.L_x_30369) ;  /* 0x000001d000007945 */ /* 0x000fe80003800200 */
[----:B------:R-:W-:Y:S05]  /*1120*/  @!P4 BRA `(.L_x_30370) ;  /* 0x00000000006cc947 */ /* 0x000fea0003800000 */
[----:B------:R-:W-:Y:S01]  /*1130*/  ISETP.NE.U32.AND P1, PT, RZ, UR8, PT ;  /* 0x00000008ff007c0c */ /* 0x000fe2000bf25070 */
[----:B------:R-:W1:Y:S03]  /*1140*/  @P5 LDC.64 R96, c[0x0][0x390] ;  /* 0x0000e400ff605b82 */ /* 0x000e660000000a00 */
[----:B------:R-:W-:-:S05]  /*1150*/  ISETP.NE.AND.EX P1, PT, RZ, UR9, PT, P1 ;  /* 0x00000009ff007c0c */ /* 0x000fca000bf25310 */
[----:B0-----:R-:W0:Y:S08]  /*1160*/  LDC.64 R138, c[0x0][0x3a8] ;  /* 0x0000ea00ff8a7b82 */ /* 0x001e300000000a00 */
        /* <DEDUP_REMOVED lines=23> */
.L_x_30370:
[----:B------:R-:W-:Y:S05]  /*12e0*/  BSYNC.RECONVERGENT B0 ;  /* 0x0000000000007941 */ /* 0x000fea0003800200 */
.L_x_30369:
[----:B------:R-:W-:Y:S01]  /*12f0*/  ISETP.GE.U32.AND P1, PT, R3, 0x200, PT ;  /* 0x000002000300780c */ /* 0x000fe20003f26070 */
[----:B------:R-:W-:Y:S03]  /*1300*/  BSSY.RECONVERGENT B0, `(.L_x_30371) ;  /* 0x000001e000007945 */ /* 0x000fe60003800200 */
[----:B-1----:R-:W-:-:S09]  /*1310*/  P2R R134, PR, RZ, 0x2 ;  /* 0x00000002ff867803 */ /* 0x002fd20000000000 */
[----:B------:R-:W-:Y:S05]  /*1320*/  @!P1 BRA `(.L_x_30372) ;  /* 0x00000000006c9947 */ /* 0x000fea0003800000 */
[----:B------:R-:W-:Y:S01]  /*1330*/  ISETP.NE.U32.AND P1, PT, RZ, UR8, PT ;  /* 0x00000008ff007c0c */ /* 0x000fe2000bf25070 */
[----:B------:R-:W1:Y:S03]  /*1340*/  @P5 LDC.64 R100, c[0x0][0x390] ;  /* 0x0000e400ff645b82 */ /* 0x000e660000000a00 */
[----:B------:R-:W-:-:S05]  /*1350*/  ISETP.NE.AND.EX P1, PT, RZ, UR9, PT, P1 ;  /* 0x00000009ff007c0c */ /* 0x000fca000bf25310 */
[----:B0-2---:R-:W0:Y:S08]  /*1360*/  LDC.64 R138, c[0x0][0x3a8] ;  /* 0x0000ea00ff8a7b82 */ /* 0x005e300000000a00 */
[----:B------:R-:W2:Y:S01]  /*1370*/  @P1 LDC.64 R102, c[0x0][0x3a0] ;  /* 0x0000e800ff661b82 */ /* 0x000ea20000000a00 */
[----:B-1----:R-:W-:-:S05]  /*1380*/  @P5 IMAD.WIDE.U32 R134, R131, 0x10, R100 ;  /* 0x0000001083865825 */ /* 0x002fca00078e0064 */
[----:B------:R-:W3:Y:S01]  /*1390*/  @P5 LDG.E.128 R84, desc[UR6][R134.64] ;  /* 0x0000000686545981 */ /* 0x000ee2000c1e1d00 */
[----:B--2---:R-:W-:-:S05]  /*13a0*/  @P1 IMAD.WIDE.U32 R136, R0, 0x10, R102 ;  /* 0x0000001000881825 */ /* 0x004fca00078e0066 */
[----:B------:R-:W2:Y:S01]  /*13b0*/  @P1 LDG.E.128 R100, desc[UR6][R136.64] ;  /* 0x0000000688641981 */ /* 0x000ea2000c1e1d00 */
[----:B------:R-:W-:Y:S01]  /*13c0*/  ISETP.GT.AND P2, PT, R130, RZ, P1 ;  /* 0x000000ff8200720c */ /* 0x000fe20000f44270 */
[C---:B0-----:R-:W-:Y:S01]  /*13d0*/  IMAD.WIDE.U32 R138, R0.reuse, 0x10, R138 ;  /* 0x00000010008a7825 */ /* 0x041fe200078e008a */
[----:B------:R-:W-:Y:S02]  /*13e0*/  IADD3 R131, PT, PT, R131, 0x80, RZ ;  /* 0x0000008083837810 */ /* 0x000fe40007ffe0ff */
[----:B------:R-:W-:Y:S01]  /*13f0*/  IADD3 R0, PT, PT, R0, 0x80, RZ ;  /* 0x0000008000007810 */ /* 0x000fe20007ffe0ff */
[----:B---3--:R-:W-:Y:S01]  /*1400*/  @!P1 FMUL.FTZ R140, R84, UR10 ;  /* 0x0000000a548c9c20 */ /* 0x008fe20008410000 */
        /* <DEDUP_REMOVED lines=13> */
.L_x_30372:
[----:B------:R-:W-:Y:S05]  /*14e0*/  BSYNC.RECONVERGENT B0 ;  /* 0x0000000000007941 */ /* 0x000fea0003800200 */
.L_x_30371:
        /* <DEDUP_REMOVED lines=9> */
[----:B------:R3:W0:Y:S01]  /*1580*/  @P5 LDG.E.128 R84, desc[UR6][R134.64] ;  /* 0x0000000686545981 */ /* 0x000622000c1e1d00 */
[----:B------:R-:W-:Y:S01]  /*1590*/  ISETP.GT.AND P2, PT, R130, RZ, P1 ;  /* 0x000000ff8200720c */ /* 0x000fe20000f44270 */
[----:B---3--:R-:W3:Y:S01]  /*15a0*/  LDC.64 R134, c[0x0][0x3a8] ;  /* 0x0000ea00ff867b82 */ /* 0x008ee20000000a00 */
[----:B----4-:R-:W-:-:S05]  /*15b0*/  @P1 IMAD.WIDE.U32 R136, R0, 0x10, R106 ;  /* 0x0000001000881825 */ /* 0x010fca00078e006a */
[----:B------:R-:W4:Y:S01]  /*15c0*/  @P1 LDG.E.128 R104, desc[UR6][R136.64] ;  /* 0x0000000688681981 */ /* 0x000f22000c1e1d00 */
[C---:B---3--:R-:W-:Y:S01]  /*15d0*/  IMAD.WIDE.U32 R134, R0.reuse, 0x10, R134 ;  /* 0x0000001000867825 */ /* 0x048fe200078e0086 */
[----:B------:R-:W-:Y:S02]  /*15e0*/  IADD3 R131, PT, PT, R131, 0x80, RZ ;  /* 0x0000008083837810 */ /* 0x000fe40007ffe0ff */
[----:B------:R-:W-:Y:S01]  /*15f0*/  IADD3 R0, PT, PT, R0, 0x80, RZ ;  /* 0x0000008000007810 */ /* 0x000fe20007ffe0ff */
[----:B012---:R-:W-:Y:S01]  /*1600*/  @!P1 FMUL.FTZ R138, R84, UR10 ;  /* 0x0000000a548a9c20 */ /* 0x007fe20008410000 */
[----:B------:R-:W-:Y:S01]  /*1610*/  @!P1 FMUL.FTZ R139, R85, UR10 ;  /* 0x0000000a558b9c20 */ /* 0x000fe20008410000 */
[----:B------:R-:W-:Y:S01]  /*1620*/  @!P1 FMUL.FTZ R140, R86, UR10 ;  /* 0x0000000a568c9c20 */ /* 0x000fe20008410000 */
[----:B------:R-:W-:Y:S01]  /*1630*/  @!P1 FMUL.FTZ R141, R87, UR10 ;  /* 0x0000000a578d9c20 */ /* 0x000fe20008410000 */
[----:B----4-:R-:W-:Y:S01]  /*1640*/  @P2 FFMA.FTZ R104, R84, UR10, R104 ;  /* 0x0000000a54682c23 */ /* 0x010fe20008010068 */
        /* <DEDUP_REMOVED lines=9> */
.L_x_30374:
[----:B------:R-:W-:Y:S05]  /*16e0*/  BSYNC.RECONVERGENT B0 ;  /* 0x0000000000007941 */ /* 0x000fea0003800200 */
.L_x_30373:
[----:B------:R-:W-:Y:S01]  /*16f0*/  ISETP.GE.U32.AND P1, PT, R3, 0x300, PT ;  /* 0x000003000300780c */ /* 0x000fe20003f26070 */
[----:B------:R-:W-:Y:S03]  /*1700*/  BSSY.RECONVERGENT B0, `(.L_x_30375) ;  /* 0x000001e000007945 */ /* 0x000fe60003800200 */
[----:B---3--:R-:W-:-:S09]  /*1710*/  P2R R134, PR, RZ, 0x2 ;  /* 0x00000002ff867803 */ /* 0x008fd20000000000 */
        /* <DEDUP_REMOVED lines=28> */
.L_x_30376:
[----:B------:R-:W-:Y:S05]  /*18e0*/  BSYNC.RECONVERGENT B0 ;  /* 0x0000000000007941 */ /* 0x000fea0003800200 */
.L_x_30375:
        /* <DEDUP_REMOVED lines=30> */
.L_x_30378:
[----:B------:R-:W-:Y:S05]  /*1ad0*/  BSYNC.RECONVERGENT B0 ;  /* 0x0000000000007941 */ /* 0x000fea0003800200 */
.L_x_30377:
[----:B------:R-:W-:Y:S01]  /*1ae0*/  ISETP.GE.U32.AND P2, PT, R3, 0x400, PT ;  /* 0x000004000300780c */ /* 0x000fe20003f46070 */
[----:B------:R-:W-:-:S12]  /*1af0*/  BSSY.RECONVERGENT B0, `(.L_x_30379) ;  /* 0x000001d000007945 */ /* 0x000fd80003800200 */
[----:B------:R-:W-:Y:S05]  /*1b00*/  @!P2 BRA `(.L_x_30380) ;  /* 0x00000000006ca947 */ /* 0x000fea0003800000 */
[----:B------:R-:W-:Y:S01]  /*1b10*/  ISETP.NE.U32.AND P3, PT, RZ, UR8, PT ;  /* 0x00000008ff007c0c */ /* 0x000fe2000bf65070 */
[----:B------:R-:W3:Y:S03]  /*1b20*/  @P5 LDC.64 R116, c[0x0][0x390] ;  /* 0x0000e400ff745b82 */ /* 0x000ee60000000a00 */
[----:B------:R-:W-:-:S13]  /*1b30*/  ISETP.NE.AND.EX P3, PT, RZ, UR9, PT, P3 ;  /* 0x00000009ff007c0c */ /* 0x000fda000bf65330 */
[----:B------:R-:W0:Y:S01]  /*1b40*/  @P3 LDC.64 R118, c[0x0][0x3a0] ;  /* 0x0000e800ff763b82 */ /* 0x000e220000000a00 */
[----:B---34-:R-:W-:-:S05]  /*1b50*/  @P5 IMAD.WIDE.U32 R134, R131, 0x10, R116 ;  /* 0x0000001083865825 */ /* 0x018fca00078e0074 */
[----:B------:R3:W1:Y:S01]  /*1b60*/  @P5 LDG.E.128 R84, desc[UR6][R134.64] ;  /* 0x0000000686545981 */ /* 0x000662000c1e1d00 */
[----:B------:R-:W-:Y:S01]  /*1b70*/  ISETP.GT.AND P4, PT, R130, RZ, P3 ;  /* 0x000000ff8200720c */ /* 0x000fe20001f84270 */
[----:B---3--:R-:W3:Y:S01]  /*1b80*/  LDC.64 R134, c[0x0][0x3a8] ;  /* 0x0000ea00ff867b82 */ /* 0x008ee20000000a00 */
[----:B0-----:R-:W-:-:S05]  /*1b90*/  @P3 IMAD.WIDE.U32 R136, R0, 0x10, R118 ;  /* 0x0000001000883825 */ /* 0x001fca00078e0076 */
[----:B------:R-:W4:Y:S01]  /*1ba0*/  @P3 LDG.E.128 R116, desc[UR6][R136.64] ;  /* 0x0000000688743981 */ /* 0x000f22000c1e1d00 */
[C---:B---3--:R-:W-:Y:S01]  /*1bb0*/  IMAD.WIDE.U32 R134, R0.reuse, 0x10, R134 ;  /* 0x0000001000867825 */ /* 0x048fe200078e0086 */
[----:B------:R-:W-:Y:S02]  /*1bc0*/  IADD3 R131, PT, PT, R131, 0x80, RZ ;  /* 0x0000008083837810 */ /* 0x000fe40007ffe0ff */
[----:B------:R-:W-:Y:S01]  /*1bd0*/  IADD3 R0, PT, PT, R0, 0x80, RZ ;  /* 0x0000008000007810 */ /* 0x000fe20007ffe0ff */
[----:B-12---:R-:W-:Y:S01]  /*1be0*/  @!P3 FMUL.FTZ R138, R84, UR10 ;  /* 0x0000000a548abc20 */ /* 0x006fe20008410000 */
        /* <DEDUP_REMOVED lines=13> */
.L_x_30380:
[----:B------:R-:W-:Y:S05]  /*1cc0*/  BSYNC.RECONVERGENT B0 ;  /* 0x0000000000007941 */ /* 0x000fea0003800200 */
.L_x_30379:
[----:B------:R-:W-:Y:S01]  /*1cd0*/  ISETP.GE.U32.AND P3, PT, R3, 0x480, PT ;  /* 0x000004800300780c */ /* 0x000fe20003f66070 */
[----:B------:R-:W-:-:S12]  /*1ce0*/  BSSY.RECONVERGENT B0, `(.L_x_30381) ;  /* 0x000001d000007945 */ /* 0x000fd80003800200 */
[----:B------:R-:W-:Y:S05]  /*1cf0*/  @!P3 BRA `(.L_x_30382) ;  /* 0x00000000006cb947 */ /* 0x000fea0003800000 */
[----:B------:R-:W-:Y:S01]  /*1d00*/  ISETP.NE.U32.AND P4, PT, RZ, UR8, PT ;  /* 0x00000008ff007c0c */ /* 0x000fe2000bf85070 */
[----:B------:R-:W0:Y:S03]  /*1d10*/  @P5 LDC.64 R120, c[0x0][0x390] ;  /* 0x0000e400ff785b82 */ /* 0x000e260000000a00 */
[----:B------:R-:W-:-:S13]  /*1d20*/  ISETP.NE.AND.EX P4, PT, RZ, UR9, PT, P4 ;  /* 0x00000009ff007c0c */ /* 0x000fda000bf85340 */
[----:B------:R-:W1:Y:S01]  /*1d30*/  @P4 LDC.64 R122, c[0x0][0x3a0] ;  /* 0x0000e800ff7a4b82 */ /* 0x000e620000000a00 */
[----:B0--34-:R-:W-:-:S05]  /*1d40*/  @P5 IMAD.WIDE.U32 R134, R131, 0x10, R120 ;  /* 0x0000001083865825 */ /* 0x019fca00078e0078 */
[----:B------:R0:W2:Y:S01]  /*1d50*/  @P5 LDG.E.128 R84, desc[UR6][R134.64] ;  /* 0x0000000686545981 */ /* 0x0000a2000c1e1d00 */
[----:B------:R-:W-:Y:S01]  /*1d60*/  ISETP.GT.AND P6, PT, R130, RZ, P4 ;  /* 0x000000ff8200720c */ /* 0x000fe200027c4270 */
[----:B0-----:R-:W0:Y:S01]  /*1d70*/  LDC.64 R134, c[0x0][0x3a8] ;  /* 0x0000ea00ff867b82 */ /* 0x001e220000000a00 */
[----:B-1----:R-:W-:-:S05]  /*1d80*/  @P4 IMAD.WIDE.U32 R136, R0, 0x10, R122 ;  /* 0x0000001000884825 */ /* 0x002fca00078e007a */
[----:B------:R-:W3:Y:S01]  /*1d90*/  @P4 LDG.E.128 R120, desc[UR6][R136.64] ;  /* 0x0000000688784981 */ /* 0x000ee2000c1e1d00 */
[C---:B0-----:R-:W-:Y:S01]  /*1da0*/  IMAD.WIDE.U32 R134, R0.reuse, 0x10, R134 ;  /* 0x0000001000867825 */ /* 0x041fe200078e0086 */
[----:B------:R-:W-:Y:S02]  /*1db0*/  IADD3 R131, PT, PT, R131, 0x80, RZ ;  /* 0x0000008083837810 */ /* 0x000fe40007ffe0ff */
[----:B------:R-:W-:Y:S01]  /*1dc0*/  IADD3 R0, PT, PT, R0, 0x80, RZ ;  /* 0x0000008000007810 */ /* 0x000fe20007ffe0ff */
[----:B--2---:R-:W-:Y:S01]  /*1dd0*/  @!P4 FMUL.FTZ R138, R84, UR10 ;  /* 0x0000000a548acc20 */ /* 0x004fe20008410000 */
[----:B------:R-:W-:Y:S01]  /*1de0*/  @!P4 FMUL.FTZ R139, R85, UR10 ;  /* 0x0000000a558bcc20 */ /* 0x000fe20008410000 */
[----:B------:R-:W-:Y:S01]  /*1df0*/  @!P4 FMUL.FTZ R140, R86, UR10 ;  /* 0x0000000a568ccc20 */ /* 0x000fe20008410000 */
[----:B------:R-:W-:Y:S01]  /*1e00*/  @!P4 FMUL.FTZ R141, R87, UR10 ;  /* 0x0000000a578dcc20 */ /* 0x000fe20008410000 */
        /* <DEDUP_REMOVED lines=10> */
.L_x_30382:
[----:B------:R-:W-:Y:S05]  /*1eb0*/  BSYNC.RECONVERGENT B0 ;  /* 0x0000000000007941 */ /* 0x000fea0003800200 */
.L_x_30381:
[----:B------:R-:W-:Y:S01]  /*1ec0*/  ISETP.GE.U32.AND P4, PT, R3, 0x500, PT ;  /* 0x000005000300780c */ /* 0x000fe20003f86070 */
[----:B------:R-:W-:-:S12]  /*1ed0*/  BSSY.RECONVERGENT B0, `(.L_x_30383) ;  /* 0x000001b000007945 */ /* 0x000fd80003800200 */
[----:B------:R-:W-:Y:S05]  /*1ee0*/  @!P4 BRA `(.L_x_30384) ;  /* 0x000000000064c947 */ /* 0x000fea0003800000 */
[----:B0--34-:R-:W0:Y:S02]  /*1ef0*/  @P5 LDC.64 R134, c[0x0][0x390] ;  /* 0x0000e400ff865b82 */ /* 0x019e240000000a00 */
[----:B0-----:R-:W-:-:S05]  /*1f00*/  @P5 IMAD.WIDE.U32 R134, R131, 0x10, R134 ;  /* 0x0000001083865825 */ /* 0x001fca00078e0086 */
[----:B------:R-:W3:Y:S01]  /*1f10*/  @P5 LDG.E.128 R84, desc[UR6][R134.64] ;  /* 0x0000000686545981 */ /* 0x000ee2000c1e1d00 */
[----:B------:R-:W-:-:S04]  /*1f20*/  ISETP.NE.U32.AND P5, PT, RZ, UR8, PT ;  /* 0x00000008ff007c0c */ /* 0x000fc8000bfa5070 */
[----:B------:R-:W-:-:S13]  /*1f30*/  ISETP.NE.AND.EX P5, PT, RZ, UR9, PT, P5 ;  /* 0x00000009ff007c0c */ /* 0x000fda000bfa5350 */
[----:B------:R-:W0:Y:S02]  /*1f40*/  @P5 LDC.64 R136, c[0x0][0x3a0] ;  /* 0x0000e800ff885b82 */ /* 0x000e240000000a00 */
[----:B0-----:R-:W-:-:S05]  /*1f50*/  @P5 IMAD.WIDE.U32 R136, R0, 0x10, R136 ;  /* 0x0000001000885825 */ /* 0x001fca00078e0088 */
[----:B------:R-:W4:Y:S01]  /*1f60*/  @P5 LDG.E.128 R124, desc[UR6][R136.64] ;  /* 0x00000006887c5981 */ /* 0x000f22000c1e1d00 */
[----:B------:R-:W-:Y:S01]  /*1f70*/  ISETP.GT.AND P6, PT, R130, RZ, P5 ;  /* 0x000000ff8200720c */ /* 0x000fe20002fc4270 */
[----:B---3--:R-:W-:Y:S01]  /*1f80*/  @!P5 FMUL.FTZ R131, R84, UR10 ;  /* 0x0000000a5483dc20 */ /* 0x008fe20008410000 */
[----:B------:R-:W-:Y:S01]  /*1f90*/  @!P5 FMUL.FTZ R134, R85, UR10 ;  /* 0x0000000a5586dc20 */ /* 0x000fe20008410000 */
[----:B------:R-:W-:Y:S01]  /*1fa0*/  @!P5 FMUL.FTZ R135, R86, UR10 ;  /* 0x0000000a5687dc20 */ /* 0x000fe20008410000 */
[----:B-12---:R-:W-:-:S09]  /*1fb0*/  @!P5 FMUL.FTZ R138, R87, UR10 ;  /* 0x0000000a578adc20 */ /* 0x006fd20008410000 */
[----:B----4-:R-:W-:Y:S01]  /*1fc0*/  @P6 FFMA.FTZ R124, R84, UR10, R124 ;  /* 0x0000000a547c6c23 */ /* 0x010fe2000801007c */
[----:B------:R-:W-:Y:S01]  /*1fd0*/  @P6 FFMA.FTZ R125, R85, UR10, R125 ;  /* 0x0000000a557d6c23 */ /* 0x000fe2000801007d */
[----:B------:R-:W-:Y:S01]  /*1fe0*/  @P6 FFMA.FTZ R126, R86, UR10, R126 ;  /* 0x0000000a567e6c23 */ /* 0x000fe2000801007e */
[----:B------:R-:W-:Y:S01]  /*1ff0*/  @P6 FFMA.FTZ R127, R87, UR10, R127 ;  /* 0x0000000a577f6c23 */ /* 0x000fe2000801007f */
[----:B------:R-:W-:-:S04]  /*2000*/  ISETP.GT.AND P6, PT, R130, RZ, PT ;  /* 0x000000ff8200720c */ /* 0x000fc80003fc4270 */
[----:B------:R-:W-:Y:S02]  /*2010*/  @!P5 FSEL R124, R131, RZ, P6 ;  /* 0x000000ff837cd208 */ /* 0x000fe40003000000 */
[----:B------:R-:W0:Y:S01]  /*2020*/  LDC.64 R130, c[0x0][0x3a8] ;  /* 0x0000ea00ff827b82 */ /* 0x000e220000000a00 */
[----:B------:R-:W-:Y:S02]  /*2030*/  @!P5 FSEL R125, R134, RZ, P6 ;  /* 0x000000ff867dd208 */ /* 0x000fe40003000000 */
[----:B------:R-:W-:Y:S02]  /*2040*/  @!P5 FSEL R126, R135, RZ, P6 ;  /* 0x000000ff877ed208 */ /* 0x000fe40003000000 */
[----:B------:R-:W-:Y:S01]  /*2050*/  @!P5 FSEL R127, R138, RZ, P6 ;  /* 0x000000ff8a7fd208 */ /* 0x000fe20003000000 */
[----:B0-----:R-:W-:-:S05]  /*2060*/  IMAD.WIDE.U32 R130, R0, 0x10, R130 ;  /* 0x0000001000827825 */ /* 0x001fca00078e0082 */
[----:B------:R0:W-:Y:S02]  /*2070*/  STG.E.128 desc[UR6][R130.64], R124 ;  /* 0x0000007c82007986 */ /* 0x0001e4000c101d06 */
.L_x_30384:
[----:B------:R-:W-:Y:S05]  /*2080*/  BSYNC.RECONVERGENT B0 ;  /* 0x0000000000007941 */ /* 0x000fea0003800200 */
.L_x_30383:
[----:B------:R-:W-:Y:S01]  /*2090*/  FADD.FTZ R0, RZ, R88 ;  /* 0x00000058ff007221 */ /* 0x000fe20000010000 */
[C---:B------:R-:W-:Y:S01]  /*20a0*/  ISETP.GT.U32.AND P5, PT, R3.reuse, 0xff, PT ;  /* 0x000000ff0300780c */ /* 0x040fe20003fa4070 */
[----:B------:R-:W-:Y:S01]  /*20b0*/  BSSY.RECONVERGENT B0, `(.L_x_30385) ;  /* 0x00000ac000007945 */ /* 0x000fe20003800200 */
[----:B------:R-:W-:Y:S01]  /*20c0*/  ISETP.GT.U32.AND P6, PT, R3, 0x17f, PT ;  /* 0x0000017f0300780c */ /* 0x000fe20003fc4070 */
[----:B0-----:R-:W-:Y:S01]  /*20d0*/  FADD.FTZ R131, R89, R0 ;  /* 0x0000000059837221 */ /* 0x001fe20000010000 */
[----:B------:R-:W-:Y:S02]  /*20e0*/  P2R R130, PR, RZ, 0x2 ;  /* 0x00000002ff827803 */ /* 0x000fe40000000000 */
[----:B------:R-:W-:Y:S01]  /*20f0*/  ISETP.GT.U32.AND P1, PT, R3, 0x1ff, PT ;  /* 0x000001ff0300780c */ /* 0x000fe20003f24070 */
[----:B------:R-:W-:-:S04]  /*2100*/  FADD.FTZ R0, R90, R131 ;  /* 0x000000835a007221 */ /* 0x000fc80000010000 */
[----:B------:R-:W-:-:S05]  /*2110*/  FADD.FTZ R0, R91, R0 ;  /* 0x000000005b007221 */ /* 0x000fca0000010000 */
[----:B------:R-:W-:-:S05]  /*2120*/  FSEL R131, R0, RZ, P0 ;  /* 0x000000ff00837208 */ /* 0x000fca0000000000 */
[----:B------:R-:W-:-:S04]  /*2130*/  FADD.FTZ R0, R92, R131 ;  /* 0x000000835c007221 */ /* 0x000fc80000010000 */
[----:B---34-:R-:W-:-:S04]  /*2140*/  FADD.FTZ R135, R93, R0 ;  /* 0x000000005d877221 */ /* 0x018fc80000010000 */
        /* <DEDUP_REMOVED lines=49> */
[----:B------:R-:W1:Y:S02]  /*2460*/  SHFL.BFLY PT, R0, R137, 0x10, 0x1f ;  /* 0x0e001f0089007f89 */ /* 0x000e6400000e0000 */
[----:B-12---:R-:W-:-:S04]  /*2470*/  FADD.FTZ R139, R137, R0 ;  /* 0x00000000898b7221 */ /* 0x006fc80000010000 */
        /* <DEDUP_REMOVED lines=10> */
[----:B------:R-:W-:-:S03]  /*2520*/  MOV R139, RZ ;  /* 0x000000ff008b7202 */ /* 0x000fc60000000f00 */
[----:B------:R-:W-:-:S05]  /*2530*/  FFMA.FTZ R0, R131, R131, R0 ;  /* 0x0000008383007223 */ /* 0x000fca0000010000 */
        /* <DEDUP_REMOVED lines=89> */
[----:B------:R-:W-:Y:S01]  /*2ad0*/  LOP3.LUT R140, R0, 0x1f, RZ, 0xc0, !PT ;  /* 0x0000001f008c7812 */ /* 0x000fe200078ec0ff */
        /* <DEDUP_REMOVED lines=9> */
.L_x_30386:
[----:B------:R-:W-:Y:S05]  /*2b70*/  BSYNC.RECONVERGENT B0 ;  /* 0x0000000000007941 */ /* 0x000fea0003800200 */
.L_x_30385:
        /* <DEDUP_REMOVED lines=13> */
.L_x_30388:
[----:B------:R-:W-:Y:S05]  /*2c50*/  BSYNC.RECONVERGENT B0 ;  /* 0x0000000000007941 */ /* 0x000fea0003800200 */
.L_x_30387:
        /* <DEDUP_REMOVED lines=75> */
.L_x_30391:
[----:B------:R-:W-:Y:S05]  /*3110*/  BSYNC.RECONVERGENT B0 ;  /* 0x0000000000007941 */ /* 0x000fea0003800200 */
.L_x_30390:
[----:B------:R-:W-:Y:S01]  /*3120*/  ISETP.GE.U32.AND P0, PT, R3, 0x100, PT ;  /* 0x000001000300780c */ /* 0x000fe20003f06070 */
[----:B------:R-:W-:-:S12]  /*3130*/  BSSY.RECONVERGENT B0, `(.L_x_30392) ;  /* 0x0000012000007945 */ /* 0x000fd80003800200 */
[----:B------:R-:W-:Y:S05]  /*3140*/  @!P0 BRA `(.L_x_30393) ;  /* 0x0000000000408947 */ /* 0x000fea0003800000 */
[----:B0-----:R-:W0:Y:S01]  /*3150*/  LDC.64 R134, c[0x0][0x428] ;  /* 0x00010a00ff867b82 */ /* 0x001e220000000a00 */
        /* <DEDUP_REMOVED lines=15> */
.L_x_30393:
[----:B------:R-:W-:Y:S05]  /*3250*/  BSYNC.RECONVERGENT B0 ;  /* 0x0000000000007941 */ /* 0x000fea0003800200 */
.L_x_30392:
        /* <DEDUP_REMOVED lines=19> */
.L_x_30395:
[----:B------:R-:W-:Y:S05]  /*3390*/  BSYNC.RECONVERGENT B0 ;  /* 0x0000000000007941 */ /* 0x000fea0003800200 */
.L_x_30394:
        /* <DEDUP_REMOVED lines=19> */
.L_x_30397:
[----:B------:R-:W-:Y:S05]  /*34d0*/  BSYNC.RECONVERGENT B0 ;  /* 0x0000000000007941 */ /* 0x000fea0003800200 */
.L_x_30396:
        /* <DEDUP_REMOVED lines=19> */
.L_x_30399:
[----:B------:R-:W-:Y:S05]  /*3610*/  BSYNC.RECONVERGENT B0 ;  /* 0x0000000000007941 */ /* 0x000fea0003800200 */
.L_x_30398:
        /* <DEDUP_REMOVED lines=19> */
.L_x_30401:
[----:B------:R-:W-:Y:S05]  /*3750*/  BSYNC.RECONVERGENT B0 ;  /* 0x0000000000007941 */ /* 0x000fea0003800200 */
.L_x_30400:
        /* <DEDUP_REMOVED lines=18> */
.L_x_30403:
[----:B------:R-:W-:Y:S05]  /*3880*/  BSYNC.RECONVERGENT B0 ;  /* 0x0000000000007941 */ /* 0x000fea0003800200 */
.L_x_30402:
        /* <DEDUP_REMOVED lines=18> */
.L_x_30405:
[----:B------:R-:W-:Y:S05]  /*39b0*/  BSYNC.RECONVERGENT B0 ;  /* 0x0000000000007941 */ /* 0x000fea0003800200 */
.L_x_30404:
        /* <DEDUP_REMOVED lines=18> */
.L_x_30407:
[----:B------:R-:W-:Y:S05]  /*3ae0*/  BSYNC.RECONVERGENT B0 ;  /* 0x0000000000007941 */ /* 0x000fea0003800200 */
.L_x_30406:
        /* <DEDUP_REMOVED lines=15> */
[----:B------:R-:W-:-:S05]  /*3be0*/  FFMA.FTZ R135, R138, R11, R7 ;  /* 0x0000000b8a877223 */ /* 0x000fca0000010007 */
[----:B------:R0:W-:Y:S02]  /*3bf0*/  STG.E.128 desc[UR6][R130.64], R132 ;  /* 0x0000008482007986 */ /* 0x0001e4000c101d06 */
.L_x_30408:
[----:B------:R-:W-:Y:S05]  /*3c00*/  BSYNC.RECONVERGENT B0 ;  /* 0x0000000000007941 */ /* 0x000fea0003800200 */
.L_x_30389:
[----:B0-----:R-:W0:Y:S01]  /*3c10*/  LDC.64 R130, c[0x0][0x380] ;  /* 0x0000e000ff827b82 */ /* 0x001e220000000a00 */
[----:B------:R-:W-:Y:S01]  /*3c20*/  UPLOP3.LUT UP0, UPT, UPT, UPT, UP0, 0x40, 0x4 ;  /* 0x000000000004789c */ /* 0x000fe20003f0e800 */
[----:B0-----:R-:W-:-:S04]  /*3c30*/  IADD3 R2, PT, PT, R2, R130, RZ ;  /* 0x0000008202027210 */ /* 0x001fc80007ffe0ff */
[----:B------:R-:W-:-:S13]  /*3c40*/  ISETP.GE.AND P0, PT, R2, R131, PT ;  /* 0x000000830200720c */ /* 0x000fda0003f06270 */
[----:B------:R-:W-:Y:S05]  /*3c50*/  @!P0 BRA `(.L_x_30409) ;  /* 0xffffffcc00dc8947 */ /* 0x000fea000383ffff */
[----:B------:R-:W-:Y:S05]  /*3c60*/  EXIT ;  /* 0x000000000000794d */ /* 0x000fea0003800000 */
.L_x_30410:
        /* <DEDUP_REMOVED lines=9> */
.L_x_34126:


//--------------------- .text._ZN10layer_norm13ln_fwd_kernelINS_13Kernel_traitsIfffffjLj5120ELj1ELj1ELj4ELj16ENS_18Kernel_traits_baseILj5120EfffffjLj128EEEEELb0ELb0ELb1ELb1EEEvNS_9FwdParamsE --------------------------
	.section	.text._ZN10layer_norm13ln_fwd_kernelINS_13Kernel_traitsIfffffjLj5120ELj1ELj1ELj4ELj16ENS_18Kernel_traits_baseILj5120EfffffjLj128EEEEELb0ELb0ELb1ELb1EEEvNS_9FwdParamsE,"ax",@progbits
	.align	128
        .global         _ZN10layer_norm13ln_fwd_kernelINS_13Kernel_traitsIfffffjLj5120ELj1ELj1ELj4ELj16ENS_18Kernel_traits_baseILj5120EfffffjLj128EEEEELb0ELb0ELb1ELb1EEEvNS_9FwdParamsE
        .type           _ZN10layer_norm13ln_fwd_kernelINS_13Kernel_traitsIfffffjLj5120ELj1ELj1ELj4ELj16ENS_18Kernel_traits_baseILj5120EfffffjLj128EEEEELb0ELb0ELb1ELb1EEEvNS_9FwdParamsE,@function
        .size           _ZN10layer_norm13ln_fwd_kernelINS_13Kernel_traitsIfffffjLj5120ELj1ELj1ELj4ELj16ENS_18Kernel_traits_baseILj5120EfffffjLj128EEEEELb0ELb0ELb1ELb1EEEvNS_9FwdParamsE,(.L_x_34127 - _ZN10layer_norm13ln_fwd_kernelINS_13Kernel_traitsIfffffjLj5120ELj1ELj1ELj4ELj16ENS_18Kernel_traits_baseILj5120EfffffjLj128EEEEELb0ELb0ELb1ELb1EEEvNS_9FwdParamsE)
        .other          _ZN10layer_norm13ln_fwd_kernelINS_13Kernel_traitsIfffffjLj5120ELj1ELj1ELj4ELj16ENS_18Kernel_traits_baseILj5120EfffffjLj128EEEEELb0ELb0ELb1ELb1EEEvNS_9FwdParamsE,@"STO_CUDA_ENTRY STV_DEFAULT"
_ZN10layer_norm13ln_fwd_kernelINS_13Kernel_traitsIfffffjLj5120ELj1ELj1ELj4ELj16ENS_18Kernel_traits_baseILj5120EfffffjLj128EEEEELb0ELb0ELb1ELb1EEEvNS_9FwdParamsE:
.text._ZN10layer_norm13ln_fwd_kernelINS_13Kernel_traitsIfffffjLj5120ELj1ELj1ELj4ELj16ENS_18Kernel_traits_baseILj5120EfffffjLj128EEEEELb0ELb0ELb1ELb1EEEvNS_9FwdParamsE:
        /* <DEDUP_REMOVED lines=34> */
.L_x_30411:
        /* <DEDUP_REMOVED lines=32> */
.L_x_30412:
[----:B------:R-:W0:Y:S02]  /*0420*/  LDCU UR4, c[0x0][0x384] ;  /* 0x00007080ff0477ac */ /* 0x000e240008000800 */
[----:B0-----:R-:W-:-:S13]  /*0430*/  ISETP.GE.AND P0, PT, R2, UR4, PT ;  /* 0x0000000402007c0c */ /* 0x001fda000bf06270 */
[----:B------:R-:W-:Y:S05]  /*0440*/  @P0 EXIT ;  /* 0x000000000000094d */ /* 0x000fea0003800000 */
[----:B------:R-:W0:Y:S01]  /*0450*/  LDCU.U8 UR10, c[0x0][0x410] ;  /* 0x00008200ff0a77ac */ /* 0x000e220008000000 */
[----:B------:R-:W2:Y:S01]  /*0460*/  LDCU UR11, c[0x0][0x400] ;  /* 0x00008000ff0b77ac */ /* 0x000ea20008000800 */
[----:B------:R-:W3:Y:S01]  /*0470*/  LDCU.64 UR8, c[0x0][0x3a0] ;  /* 0x00007400ff0877ac */ /* 0x000ee20008000a00 */
[----:B------:R-:W-:-:S11]  /*0480*/  UPLOP3.LUT UP0, UPT, UPT, UPT, UPT, 0x40, 0x4 ;  /* 0x000000000004789c */ /* 0x000fd60003f0e870 */
.L_x_30418:
[----:B------:R-:W4:Y:S08]  /*0490*/  LDC.64 R88, c[0x0][0x3f0] ;  /* 0x0000fc00ff587b82 */ /* 0x000f300000000a00 */
[----:B------:R-:W1:Y:S01]  /*04a0*/  LDC R3, c[0x0][0x388] ;  /* 0x0000e200ff037b82 */ /* 0x000e620000000800 */
[----:B----4-:R-:W-:-:S05]  /*04b0*/  IMAD.WIDE R88, R2, 0x4, R88 ;  /* 0x0000000402587825 */ /* 0x010fca00078e0258 */
[----:B------:R-:W4:Y:S01]  /*04c0*/  LDG.E R98, desc[UR6][R88.64] ;  /* 0x0000000658627981 */ /* 0x000f22000c1e1900 */
[----:B---3--:R-:W-:Y:S01]  /*04d0*/  ISETP.NE.U32.AND P1, PT, RZ, UR8, PT ;  /* 0x00000008ff007c0c */ /* 0x008fe2000bf25070 */
[----:B-1----:R-:W-:-:S03]  /*04e0*/  IMAD R90, R2, R3, RZ ;  /* 0x00000003025a7224 */ /* 0x002fc600078e02ff */
[----:B------:R-:W-:Y:S02]  /*04f0*/  ISETP.NE.AND.EX P1, PT, RZ, UR9, PT, P1 ;  /* 0x00000009ff007c0c */ /* 0x000fe4000bf25310 */
[----:B------:R-:W-:-:S04]  /*0500*/  SHF.R.S32.HI R91, RZ, 0x1f, R90 ;  /* 0x0000001fff5b7819 */ /* 0x000fc8000001145a */
[----:B------:R-:W-:Y:S01]  /*0510*/  LEA.HI R93, R91, R90, RZ, 0x2 ;  /* 0x0000005a5b5d7211 */ /* 0x000fe200078f10ff */
[----:B------:R-:W-:-:S03]  /*0520*/  HFMA2 R91, -RZ, RZ, 0, 0 ;  /* 0x00000000ff5b7431 */ /* 0x000fc600000001ff */
[----:B------:R-:W-:-:S03]  /*0530*/  LEA.HI.SX32 R93, R93, R0, 0x1e ;  /* 0x000000005d5d7211 */ /* 0x000fc600078ff2ff */
[----:B------:R-:W1:Y:S01]  /*0540*/  @P1 LDC.64 R94, c[0x0][0x3a0] ;  /* 0x0000e800ff5e1b82 */ /* 0x000e620000000a00 */
[----:B------:R-:W-:Y:S02]  /*0550*/  PLOP3.LUT P6, PT, PT, PT, PT, 0x8, 0x80 ;  /* 0x000000000080781c */ /* 0x000fe40003fce170 */
[----:B------:R-:W-:-:S05]  /*0560*/  PLOP3.LUT P5, PT, PT, PT, PT, 0x8, 0x80 ;  /* 0x000000000080781c */ /* 0x000fca0003fae170 */
[----:B------:R-:W3:Y:S01]  /*0570*/  @P1 LDC.64 R100, c[0x0][0x3a0] ;  /* 0x0000e800ff641b82 */ /* 0x000ee20000000a00 */
[----:B------:R-:W-:-:S07]  /*0580*/  PLOP3.LUT P4, PT, PT, PT, PT, 0x8, 0x80 ;  /* 0x000000000080781c */ /* 0x000fce0003f8e170 */
[----:B------:R-:W0:Y:S01]  /*0590*/  @P1 LDC.64 R108, c[0x0][0x3a0] ;  /* 0x0000e800ff6c1b82 */ /* 0x000e220000000a00 */
[----:B-1----:R-:W-:-:S05]  /*05a0*/  @P1 IMAD.WIDE.U32 R94, R93, 0x10, R94 ;  /* 0x000000105d5e1825 */ /* 0x002fca00078e005e */
[----:B------:R1:W2:Y:S02]  /*05b0*/  @P1 LDG.E.128 R132, desc[UR6][R94.64] ;  /* 0x000000065e841981 */ /* 0x0002a4000c1e1d00 */
[----:B-1----:R-:W1:Y:S01]  /*05c0*/  LDC.64 R94, c[0x0][0x3f8] ;  /* 0x0000fe00ff5e7b82 */ /* 0x002e620000000a00 */
[----:B----4-:R-:W-:-:S13]  /*05d0*/  ISETP.GE.AND P3, PT, R98, 0x1, PT ;  /* 0x000000016200780c */ /* 0x010fda0003f66270 */
[----:B------:R-:W4:Y:S01]  /*05e0*/  @P3 LDC.64 R96, c[0x0][0x390] ;  /* 0x0000e400ff603b82 */ /* 0x000f220000000a00 */
[----:B------:R-:W-:-:S05]  /*05f0*/  @P3 IADD3 R92, PT, PT, R98, -0x1, RZ ;  /* 0xffffffff625c3810 */ /* 0x000fca0007ffe0ff */
[----:B------:R-:W-:-:S05]  /*0600*/  @P3 IMAD R92, R92, R3, RZ ;  /* 0x000000035c5c3224 */ /* 0x000fca00078e02ff */
[----:B------:R-:W-:-:S04]  /*0610*/  @P3 SHF.R.S32.HI R89, RZ, 0x1f, R92 ;  /* 0x0000001fff593819 */ /* 0x000fc8000001145c */
[----:B------:R-:W-:-:S04]  /*0620*/  @P3 LEA.HI R89, R89, R92, RZ, 0x2 ;  /* 0x0000005c59593211 */ /* 0x000fc800078f10ff */
[----:B------:R-:W-:Y:S02]  /*0630*/  @P3 LEA.HI.SX32 R91, R89, R0, 0x1e ;  /* 0x00000000595b3211 */ /* 0x000fe400078ff2ff */
[----:B------:R-:W2:Y:S03]  /*0640*/  LDC R0, c[0x0][0x40c] ;  /* 0x00010300ff007b82 */ /* 0x000ea60000000800 */
[----:B----4-:R-:W-:-:S05]  /*0650*/  @P3 IMAD.WIDE.U32 R88, R91, 0x10, R96 ;  /* 0x000000105b583825 */ /* 0x010fca00078e0060 */
[----:B------:R4:W2:Y:S01]  /*0660*/  @P3 LDG.E.128 R84, desc[UR6][R88.64] ;  /* 0x0000000658543981 */ /* 0x0008a2000c1e1d00 */
[----:B------:R-:W-:Y:S02]  /*0670*/  ISETP.GT.AND P2, PT, R98, RZ, PT ;  /* 0x000000ff6200720c */ /* 0x000fe40003f44270 */
[----:B------:R-:W0:Y:S02]  /*0680*/  @P3 LDC.64 R98, c[0x0][0x390] ;  /* 0x0000e400ff623b82 */ /* 0x000e240000000a00 */
[----:B------:R-:W-:-:S04]  /*0690*/  @P1 PLOP3.LUT P0, PT, P2, PT, PT, 0x80, 0x8 ;  /* 0x000000000008181c */ /* 0x000fc8000170f070 */
[----:B------:R-:W-:Y:S02]  /*06a0*/  @P1 PLOP3.LUT P6, PT, P0, PT, PT, 0x80, 0x8 ;  /* 0x000000000008181c */ /* 0x000fe400007cf070 */
[----:B----4-:R-:W4:Y:S01]  /*06b0*/  LDC.64 R88, c[0x0][0x3a8] ;  /* 0x0000ea00ff587b82 */ /* 0x010f220000000a00 */
[----:B------:R-:W-:Y:S02]  /*06c0*/  @P1 PLOP3.LUT P5, PT, P0, PT, PT, 0x80, 0x8 ;  /* 0x000000000008181c */ /* 0x000fe400007af070 */
[----:B------:R-:W-:Y:S02]  /*06d0*/  @P1 PLOP3.LUT P4, PT, P0, PT, PT, 0x80, 0x8 ;  /* 0x000000000008181c */ /* 0x000fe4000078f070 */
[----:B------:R-:W-:Y:S01]  /*06e0*/  @P3 IADD3 R103, PT, PT, R91, 0x80, RZ ;  /* 0x000000805b673810 */ /* 0x000fe20007ffe0ff */
[----:B-1----:R-:W-:Y:S01]  /*06f0*/  IMAD.WIDE R94, R2, 0x4, R94 ;  /* 0x00000004025e7825 */ /* 0x002fe200078e025e */
[----:B------:R-:W-:-:S05]  /*0700*/  IADD3 R105, PT, PT, R93, 0x80, RZ ;  /* 0x000000805d697810 */ /* 0x000fca0007ffe0ff */
[----:B---3--:R-:W-:-:S04]  /*0710*/  @P1 IMAD.WIDE.U32 R100, R105, 0x10, R100 ;  /* 0x0000001069641825 */ /* 0x008fc800078e0064 */
[----:B0-----:R-:W-:Y:S02]  /*0720*/  @P3 IMAD.WIDE.U32 R98, R103, 0x10, R98 ;  /* 0x0000001067623825 */ /* 0x001fe400078e0062 */
[----:B------:R-:W0:Y:S02]  /*0730*/  @P3 LDC.64 R102, c[0x0][0x390] ;  /* 0x0000e400ff663b82 */ /* 0x000e240000000a00 */
[----:B----4-:R-:W-:-:S04]  /*0740*/  IMAD.WIDE.U32 R96, R93, 0x10, R88 ;  /* 0x000000105d607825 */ /* 0x010fc800078e0058 */
[CC--:B--2---:R-:W-:Y:S01]  /*0750*/  @P6 FFMA.FTZ R132, R84.reuse, R0.reuse, R132 ;  /* 0x0000000054846223 */ /* 0x0c4fe20000010084 */
[----:B------:R-:W-:Y:S02]  /*0760*/  PLOP3.LUT P6, PT, PT, PT, PT, 0x8, 0x80 ;  /* 0x000000000080781c */ /* 0x000fe40003fce170 */
[----:B------:R-:W-:Y:S01]  /*0770*/  @P1 PLOP3.LUT P6, PT, P0, PT, PT, 0x80, 0x8 ;  /* 0x000000000008181c */ /* 0x000fe200007cf070 */
[-C--:B------:R-:W-:Y:S01]  /*0780*/  @!P1 FMUL.FTZ R90, R84, R0.reuse ;  /* 0x00000000545a9220 */ /* 0x080fe20000410000 */
[CC--:B------:R-:W-:Y:S01]  /*0790*/  @!P1 FMUL.FTZ R92, R85.reuse, R0.reuse ;  /* 0x00000000555c9220 */ /* 0x0c0fe20000410000 */
[----:B------:R-:W-:Y:S01]  /*07a0*/  @!P1 PLOP3.LUT P0, PT, P2, PT, PT, 0x80, 0x8 ;  /* 0x000000000008981c */ /* 0x000fe2000170f070 */
[----:B------:R-:W-:-:S03]  /*07b0*/  @P5 FFMA.FTZ R133, R85, R0, R133 ;  /* 0x0000000055855223 */ /* 0x000fc60000010085 */
[----:B------:R-:W-:Y:S01]  /*07c0*/  @!P1 FSEL R132, R90, RZ, P0 ;  /* 0x000000ff5a849208 */ /* 0x000fe20000000000 */
[-C--:B------:R-:W-:Y:S01]  /*07d0*/  @!P1 FMUL.FTZ R90, R86, R0.reuse ;  /* 0x00000000565a9220 */ /* 0x080fe20000410000 */
[----:B------:R-:W-:Y:S01]  /*07e0*/  @!P1 FSEL R133, R92, RZ, P0 ;  /* 0x000000ff5c859208 */ /* 0x000fe20000000000 */
[CC--:B------:R-:W-:Y:S01]  /*07f0*/  @!P1 FMUL.FTZ R92, R87.reuse, R0.reuse ;  /* 0x00000000575c9220 */ /* 0x0c0fe20000410000 */
[-C--:B------:R-:W-:Y:S02]  /*0800*/  @P4 FFMA.FTZ R134, R86, R0.reuse, R134 ;  /* 0x0000000056864223 */ /* 0x080fe40000010086 */
[----:B------:R-:W-:Y:S01]  /*0810*/  @P6 FFMA.FTZ R135, R87, R0, R135 ;  /* 0x0000000057876223 */ /* 0x000fe20000010087 */
[----:B------:R-:W-:Y:S02]  /*0820*/  @!P1 FSEL R134, R90, RZ, P0 ;  /* 0x000000ff5a869208 */ /* 0x000fe40000000000 */
[----:B------:R-:W-:Y:S01]  /*0830*/  @!P1 FSEL R135, R92, RZ, P0 ;  /* 0x000000ff5c879208 */ /* 0x000fe20000000000 */
[----:B-----5:R-:W5:Y:S04]  /*0840*/  LDG.E R90, desc[UR6][R94.64] ;  /* 0x000000065e5a7981 */ /* 0x020f68000c1e1900 */
[----:B------:R1:W-:Y:S04]  /*0850*/  STG.E.128 desc[UR6][R96.64], R132 ;  /* 0x0000008460007986 */ /* 0x0003e8000c101d06 */
[----:B------:R2:W3:Y:S04]  /*0860*/  @P3 LDG.E.128 R84, desc[UR6][R98.64] ;  /* 0x0000000662543981 */ /* 0x0004e8000c1e1d00 */
[----:B------:R4:W3:Y:S01]  /*0870*/  @P1 LDG.E.128 R124, desc[UR6][R100.64] ;  /* 0x00000006647c1981 */ /* 0x0008e2000c1e1d00 */
[----:B------:R-:W-:-:S02]  /*0880*/  PLOP3.LUT P4, PT, PT, PT, PT, 0x8, 0x80 ;  /* 0x000000000080781c */ /* 0x000fc40003f8e170 */
[----:B------:R-:W-:Y:S02]  /*0890*/  PLOP3.LUT P2, PT, PT, PT, PT, 0x8, 0x80 ;  /* 0x000000000080781c */ /* 0x000fe40003f4e170 */
[----:B------:R-:W-:Y:S01]  /*08a0*/  @P1 PLOP3.LUT P4, PT, P0, PT, PT, 0x80, 0x8 ;  /* 0x000000000008181c */ /* 0x000fe2000078f070 */
[----:B--2---:R-:W2:Y:S01]  /*08b0*/  @P1 LDC.64 R98, c[0x0][0x3a0] ;  /* 0x0000e800ff621b82 */ /* 0x004ea20000000a00 */
[----:B------:R-:W-:Y:S02]  /*08c0*/  @P1 PLOP3.LUT P2, PT, P0, PT, PT, 0x80, 0x8 ;  /* 0x000000000008181c */ /* 0x000fe4000074f070 */
[----:B------:R-:W-:Y:S02]  /*08d0*/  PLOP3.LUT P6, PT, PT, PT, PT, 0x8, 0x80 ;  /* 0x000000000080781c */ /* 0x000fe40003fce170 */
[----:B------:R-:W-:Y:S02]  /*08e0*/  PLOP3.LUT P5, PT, PT, PT, PT, 0x8, 0x80 ;  /* 0x000000000080781c */ /* 0x000fe40003fae170 */
[----:B------:R-:W-:Y:S01]  /*08f0*/  @P1 PLOP3.LUT P6, PT, P0, PT, PT, 0x80, 0x8 ;  /* 0x000000000008181c */ /* 0x000fe200007cf070 */
[----:B----4-:R-:W4:Y:S01]  /*0900*/  @P3 LDC.64 R100, c[0x0][0x390] ;  /* 0x0000e400ff643b82 */ /* 0x010f220000000a00 */
[----:B------:R-:W-:-:S02]  /*0910*/  @P1 PLOP3.LUT P5, PT, P0, PT, PT, 0x80, 0x8 ;  /* 0x000000000008181c */ /* 0x000fc400007af070 */
[----:B-1----:R-:W-:Y:S02]  /*0920*/  @P3 IADD3 R97, PT, PT, R91, 0x100, RZ ;  /* 0x000001005b613810 */ /* 0x002fe40007ffe0ff */
[----:B------:R-:W-:-:S03]  /*0930*/  IADD3 R107, PT, PT, R93, 0x100, RZ ;  /* 0x000001005d6b7810 */ /* 0x000fc60007ffe0ff */
[----:B0-----:R-:W-:Y:S02]  /*0940*/  @P3 IMAD.WIDE.U32 R96, R97, 0x10, R102 ;  /* 0x0000001061603825 */ /* 0x001fe400078e0066 */
[----:B------:R-:W0:Y:S02]  /*0950*/  @P1 LDC.64 R102, c[0x0][0x3a0] ;  /* 0x0000e800ff661b82 */ /* 0x000e240000000a00 */
[----:B--2---:R-:W-:-:S04]  /*0960*/  @P1 IMAD.WIDE.U32 R98, R107, 0x10, R98 ;  /* 0x000000106b621825 */ /* 0x004fc800078e0062 */
[CC--:B---3--:R-:W-:Y:S01]  /*0970*/  @!P1 FMUL.FTZ R94, R85.reuse, R0.reuse ;  /* 0x00000000555e9220 */ /* 0x0c8fe20000410000 */
[CC--:B------:R-:W-:Y:S01]  /*0980*/  @!P1 FMUL.FTZ R92, R84.reuse, R0.reuse ;  /* 0x00000000545c9220 */ /* 0x0c0fe20000410000 */
[-C--:B------:R-:W-:Y:S01]  /*0990*/  @P4 FFMA.FTZ R125, R85, R0.reuse, R125 ;  /* 0x00000000557d4223 */ /* 0x080fe2000001007d */
[-C--:B------:R-:W-:Y:S02]  /*09a0*/  @P2 FFMA.FTZ R124, R84, R0.reuse, R124 ;  /* 0x00000000547c2223 */ /* 0x080fe4000001007c */
[----:B------:R-:W-:Y:S01]  /*09b0*/  @!P1 FSEL R125, R94, RZ, P0 ;  /* 0x000000ff5e7d9208 */ /* 0x000fe20000000000 */
[CC--:B------:R-:W-:Y:S01]  /*09c0*/  @!P1 FMUL.FTZ R94, R87.reuse, R0.reuse ;  /* 0x00000000575e9220 */ /* 0x0c0fe20000410000 */
[----:B------:R-:W-:Y:S01]  /*09d0*/  @!P1 FSEL R124, R92, RZ, P0 ;  /* 0x000000ff5c7c9208 */ /* 0x000fe20000000000 */
[CC--:B------:R-:W-:Y:S01]  /*09e0*/  @!P1 FMUL.FTZ R92, R86.reuse, R0.reuse ;  /* 0x00000000565c9220 */ /* 0x0c0fe20000410000 */
[-C--:B------:R-:W-:Y:S01]  /*09f0*/  @P6 FFMA.FTZ R127, R87, R0.reuse, R127 ;  /* 0x00000000577f6223 */ /* 0x080fe2000001007f */
[----:B------:R-:W-:Y:S01]  /*0a00*/  @P5 FFMA.FTZ R126, R86, R0, R126 ;  /* 0x00000000567e5223 */ /* 0x000fe2000001007e */
[----:B------:R-:W-:Y:S01]  /*0a10*/  @!P1 FSEL R127, R94, RZ, P0 ;  /* 0x000000ff5e7f9208 */ /* 0x000fe20000000000 */
[----:B------:R-:W-:Y:S01]  /*0a20*/  IMAD.WIDE.U32 R94, R105, 0x10, R88 ;  /* 0x00000010695e7825 */ /* 0x000fe200078e0058 */
[----:B------:R-:W-:-:S05]  /*0a30*/  @!P1 FSEL R126, R92, RZ, P0 ;  /* 0x000000ff5c7e9208 */ /* 0x000fca0000000000 */
[----:B------:R1:W-:Y:S04]  /*0a40*/  STG.E.128 desc[UR6][R94.64], R124 ;  /* 0x0000007c5e007986 */ /* 0x0003e8000c101d06 */
[----:B------:R2:W1:Y:S04]  /*0a50*/  @P3 LDG.E.128 R84, desc[UR6][R96.64] ;  /* 0x0000000660543981 */ /* 0x000468000c1e1d00 */
[----:B------:R0:W3:Y:S01]  /*0a60*/  @P1 LDG.E.128 R116, desc[UR6][R98.64] ;  /* 0x0000000662741981 */ /* 0x0000e2000c1e1d00 */
[----:B------:R-:W-:Y:S02]  /*0a70*/  PLOP3.LUT P4, PT, PT, PT, PT, 0x8, 0x80 ;  /* 0x000000000080781c */ /* 0x000fe40003f8e170 */
[----:B------:R-:W-:-:S02]  /*0a80*/  PLOP3.LUT P2, PT, PT, PT, PT, 0x8, 0x80 ;  /* 0x000000000080781c */ /* 0x000fc40003f4e170 */
[----:B------:R-:W-:Y:S02]  /*0a90*/  @P1 PLOP3.LUT P4, PT, P0, PT, PT, 0x80, 0x8 ;  /* 0x000000000008181c */ /* 0x000fe4000078f070 */
[----:B------:R-:W-:Y:S02]  /*0aa0*/  @P1 PLOP3.LUT P2, PT, P0, PT, PT, 0x80, 0x8 ;  /* 0x000000000008181c */ /* 0x000fe4000074f070 */
[----:B------:R-:W-:Y:S02]  /*0ab0*/  PLOP3.LUT P6, PT, PT, PT, PT, 0x8, 0x80 ;  /* 0x000000000080781c */ /* 0x000fe40003fce170 */
[----:B------:R-:W-:Y:S02]  /*0ac0*/  PLOP3.LUT P5, PT, PT, PT, PT, 0x8, 0x80 ;  /* 0x000000000080781c */ /* 0x000fe40003fae170 */
[----:B------:R-:W-:Y:S02]  /*0ad0*/  @P1 PLOP3.LUT P6, PT, P0, PT, PT, 0x80, 0x8 ;  /* 0x000000000008181c */ /* 0x000fe400007cf070 */
[----:B------:R-:W-:-:S02]  /*0ae0*/  @P1 PLOP3.LUT P5, PT, P0, PT, PT, 0x80, 0x8 ;  /* 0x000000000008181c */ /* 0x000fc400007af070 */
[----:B--2---:R-:W-:Y:S02]  /*0af0*/  @P3 IADD3 R97, PT, PT, R91, 0x180, RZ ;  /* 0x000001805b613810 */ /* 0x004fe40007ffe0ff */
[----:B------:R-:W-:-:S03]  /*0b00*/  IADD3 R105, PT, PT, R93, 0x180, RZ ;  /* 0x000001805d697810 */ /* 0x000fc60007ffe0ff */
[----:B----4-:R-:W-:Y:S02]  /*0b10*/  @P3 IMAD.WIDE.U32 R96, R97, 0x10, R100 ;  /* 0x0000001061603825 */ /* 0x010fe400078e0064 */
[----:B------:R-:W2:Y:S02]  /*0b20*/  @P3 LDC.64 R100, c[0x0][0x390] ;  /* 0x0000e400ff643b82 */ /* 0x000ea40000000a00 */
[----:B0-----:R-:W-:-:S06]  /*0b30*/  @P1 IMAD.WIDE.U32 R98, R105, 0x10, R102 ;  /* 0x0000001069621825 */ /* 0x001fcc00078e0066 */
[----:B------:R-:W0:Y:S01]  /*0b40*/  @P1 LDC.64 R102, c[0x0][0x3a0] ;  /* 0x0000e800ff661b82 */ /* 0x000e220000000a00 */
[CC--:B-1----:R-:W-:Y:S01]  /*0b50*/  @!P1 FMUL.FTZ R94, R85.reuse, R0.reuse ;  /* 0x00000000555e9220 */ /* 0x0c2fe20000410000 */
[CC--:B------:R-:W-:Y:S01]  /*0b60*/  @!P1 FMUL.FTZ R92, R84.reuse, R0.reuse ;  /* 0x00000000545c9220 */ /* 0x0c0fe20000410000 */
[-C--:B---3--:R-:W-:Y:S01]  /*0b70*/  @P4 FFMA.FTZ R117, R85, R0.reuse, R117 ;  /* 0x0000000055754223 */ /* 0x088fe20000010075 */
        /* <DEDUP_REMOVED lines=12> */
[----:B------:R0:W4:Y:S01]  /*0c40*/  @P1 LDG.E.128 R120, desc[UR6][R98.64] ;  /* 0x0000000662781981 */ /* 0x000122000c1e1d00 */
        /* <DEDUP_REMOVED lines=8> */
[----:B---3--:R-:W-:Y:S02]  /*0cd0*/  @P3 IADD3 R97, PT, PT, R91, 0x200, RZ ;  /* 0x000002005b613810 */ /* 0x008fe40007ffe0ff */
[----:B------:R-:W-:-:S03]  /*0ce0*/  IADD3 R107, PT, PT, R93, 0x200, RZ ;  /* 0x000002005d6b7810 */ /* 0x000fc60007ffe0ff */
[----:B--2---:R-:W-:Y:S02]  /*0cf0*/  @P3 IMAD.WIDE.U32 R96, R97, 0x10, R100 ;  /* 0x0000001061603825 */ /* 0x004fe400078e0064 */
[----:B------:R-:W2:Y:S02]  /*0d00*/  @P3 LDC.64 R100, c[0x0][0x390] ;  /* 0x0000e400ff643b82 */ /* 0x000ea40000000a00 */
[----:B0-----:R-:W-:-:S04]  /*0d10*/  @P1 IMAD.WIDE.U32 R98, R107, 0x10, R102 ;  /* 0x000000106b621825 */ /* 0x001fc800078e0066 */
[CC--:B-1----:R-:W-:Y:S01]  /*0d20*/  @!P1 FMUL.FTZ R94, R85.reuse, R0.reuse ;  /* 0x00000000555e9220 */ /* 0x0c2fe20000410000 */
[CC--:B------:R-:W-:Y:S01]  /*0d30*/  @!P1 FMUL.FTZ R92, R84.reuse, R0.reuse ;  /* 0x00000000545c9220 */ /* 0x0c0fe20000410000 */
[-C--:B----4-:R-:W-:Y:S01]  /*0d40*/  @P4 FFMA.FTZ R121, R85, R0.reuse, R121 ;  /* 0x0000000055794223 */ /* 0x090fe20000010079 */
        /* <DEDUP_REMOVED lines=9> */
[----:B------:R-:W-:Y:S01]  /*0de0*/  @!P1 FSEL R122, R92, RZ, P0 ;  /* 0x000000ff5c7a9208 */ /* 0x000fe20000000000 */
[----:B------:R-:W0:Y:S04]  /*0df0*/  @P1 LDC.64 R104, c[0x0][0x3a0] ;  /* 0x0000e800ff681b82 */ /* 0x000e280000000a00 */
[----:B------:R1:W-:Y:S04]  /*0e00*/  STG.E.128 desc[UR6][R94.64], R120 ;  /* 0x000000785e007986 */ /* 0x0003e8000c101d06 */
[----:B------:R-:W1:Y:S04]  /*0e10*/  @P3 LDG.E.128 R84, desc[UR6][R96.64] ;  /* 0x0000000660543981 */ /* 0x000e68000c1e1d00 */
[----:B------:R3:W4:Y:S01]  /*0e20*/  @P1 LDG.E.128 R112, desc[UR6][R98.64] ;  /* 0x0000000662701981 */ /* 0x000722000c1e1d00 */
[----:B------:R-:W-:-:S02]  /*0e30*/  PLOP3.LUT P4, PT, PT, PT, PT, 0x8, 0x80 ;  /* 0x000000000080781c */ /* 0x000fc40003f8e170 */
[----:B------:R-:W-:Y:S02]  /*0e40*/  PLOP3.LUT P2, PT, PT, PT, PT, 0x8, 0x80 ;  /* 0x000000000080781c */ /* 0x000fe40003f4e170 */
[----:B------:R-:W-:Y:S02]  /*0e50*/  @P1 PLOP3.LUT P4, PT, P0, PT, PT, 0x80, 0x8 ;  /* 0x000000000008181c */ /* 0x000fe4000078f070 */
[----:B------:R-:W-:Y:S02]  /*0e60*/  @P1 PLOP3.LUT P2, PT, P0, PT, PT, 0x80, 0x8 ;  /* 0x000000000008181c */ /* 0x000fe4000074f070 */
[----:B------:R-:W-:Y:S01]  /*0e70*/  PLOP3.LUT P6, PT, PT, PT, PT, 0x8, 0x80 ;  /* 0x000000000080781c */ /* 0x000fe20003fce170 */
[----:B---3--:R-:W3:Y:S01]  /*0e80*/  @P3 LDC.64 R98, c[0x0][0x390] ;  /* 0x0000e400ff623b82 */ /* 0x008ee20000000a00 */
[----:B------:R-:W-:Y:S02]  /*0e90*/  PLOP3.LUT P5, PT, PT, PT, PT, 0x8, 0x80 ;  /* 0x000000000080781c */ /* 0x000fe40003fae170 */
[----:B------:R-:W-:-:S02]  /*0ea0*/  @P1 PLOP3.LUT P6, PT, P0, PT, PT, 0x80, 0x8 ;  /* 0x000000000008181c */ /* 0x000fc400007cf070 */
[----:B------:R-:W-:Y:S02]  /*0eb0*/  @P1 PLOP3.LUT P5, PT, P0, PT, PT, 0x80, 0x8 ;  /* 0x000000000008181c */ /* 0x000fe400007af070 */
[----:B------:R-:W-:Y:S02]  /*0ec0*/  @P3 IADD3 R97, PT, PT, R91, 0x280, RZ ;  /* 0x000002805b613810 */ /* 0x000fe40007ffe0ff */
[----:B------:R-:W-:-:S03]  /*0ed0*/  IADD3 R103, PT, PT, R93, 0x280, RZ ;  /* 0x000002805d677810 */ /* 0x000fc60007ffe0ff */
[----:B--2---:R-:W-:Y:S01]  /*0ee0*/  @P3 IMAD.WIDE.U32 R96, R97, 0x10, R100 ;  /* 0x0000001061603825 */ /* 0x004fe200078e0064 */
[----:B------:R-:W-:Y:S01]  /*0ef0*/  IADD3 R129, PT, PT, R93, 0x300, RZ ;  /* 0x000003005d817810 */ /* 0x000fe20007ffe0ff */
[----:B------:R-:W2:Y:S02]  /*0f00*/  @P1 LDC.64 R100, c[0x0][0x3a0] ;  /* 0x0000e800ff641b82 */ /* 0x000ea40000000a00 */
[----:B------:R-:W-:-:S04]  /*0f10*/  @P1 IMAD.WIDE.U32 R108, R103, 0x10, R108 ;  /* 0x00000010676c1825 */ /* 0x000fc800078e006c */
        /* <DEDUP_REMOVED lines=15> */
[----:B------:R-:W2:Y:S01]  /*1010*/  @P1 LDG.E.128 R108, desc[UR6][R108.64] ;  /* 0x000000066c6c1981 */ /* 0x000ea2000c1e1d00 */
        /* <DEDUP_REMOVED lines=8> */
[----:B----4-:R-:W-:Y:S01]  /*10a0*/  @P3 IADD3 R97, PT, PT, R91, 0x300, RZ ;  /* 0x000003005b613810 */ /* 0x010fe20007ffe0ff */
[----:B0-----:R-:W-:-:S04]  /*10b0*/  @P1 IMAD.WIDE.U32 R104, R129, 0x10, R104 ;  /* 0x0000001081681825 */ /* 0x001fc800078e0068 */
[----:B---3--:R-:W-:Y:S02]  /*10c0*/  @P3 IMAD.WIDE.U32 R96, R97, 0x10, R98 ;  /* 0x0000001061603825 */ /* 0x008fe400078e0062 */
[----:B------:R-:W0:Y:S02]  /*10d0*/  @P3 LDC.64 R98, c[0x0][0x390] ;  /* 0x0000e400ff623b82 */ /* 0x000e240000000a00 */
[CC--:B-1----:R-:W-:Y:S01]  /*10e0*/  @!P1 FMUL.FTZ R94, R85.reuse, R0.reuse ;  /* 0x00000000555e9220 */ /* 0x0c2fe20000410000 */
[CC--:B------:R-:W-:Y:S01]  /*10f0*/  @!P1 FMUL.FTZ R92, R84.reuse, R0.reuse ;  /* 0x00000000545c9220 */ /* 0x0c0fe20000410000 */
[-C--:B--2---:R-:W-:Y:S01]  /*1100*/  @P4 FFMA.FTZ R109, R85, R0.reuse, R109 ;  /* 0x00000000556d4223 */ /* 0x084fe2000001006d */
        /* <DEDUP_REMOVED lines=12> */
[----:B------:R-:W3:Y:S01]  /*11d0*/  @P1 LDG.E.128 R104, desc[UR6][R104.64] ;  /* 0x0000000668681981 */ /* 0x000ee2000c1e1d00 */
        /* <DEDUP_REMOVED lines=10> */
[----:B0-----:R-:W-:-:S04]  /*1280*/  @P3 IMAD.WIDE.U32 R96, R97, 0x10, R98 ;  /* 0x0000001061603825 */ /* 0x001fc800078e0062 */
[----:B------:R-:W-:-:S04]  /*1290*/  @P1 IMAD.WIDE.U32 R100, R131, 0x10, R100 ;  /* 0x0000001083641825 */ /* 0x000fc800078e0064 */
        /* <DEDUP_REMOVED lines=15> */
[----:B------:R2:W1:Y:S04]  /*1390*/  @P3 LDG.E.128 R84, desc[UR6][R96.64] ;  /* 0x0000000660543981 */ /* 0x000468000c1e1d00 */
[----:B------:R-:W3:Y:S01]  /*13a0*/  @P1 LDG.E.128 R100, desc[UR6][R100.64] ;  /* 0x0000000664641981 */ /* 0x000ee2000c1e1d00 */
[----:B------:R-:W-:-:S02]  /*13b0*/  PLOP3.LUT P4, PT, PT, PT, PT, 0x8, 0x80 ;  /* 0x000000000080781c */ /* 0x000fc40003f8e170 */
[----:B------:R-:W-:Y:S02]  /*13c0*/  PLOP3.LUT P2, PT, PT, PT, PT, 0x8, 0x80 ;  /* 0x000000000080781c */ /* 0x000fe40003f4e170 */
[----:B------:R-:W-:Y:S01]  /*13d0*/  @P1 PLOP3.LUT P4, PT, P0, PT, PT, 0x80, 0x8 ;  /* 0x000000000008181c */ /* 0x000fe2000078f070 */
[----:B--2---:R-:W2:Y:S01]  /*13e0*/  @P1 LDC.64 R96, c[0x0][0x3a0] ;  /* 0x0000e800ff601b82 */ /* 0x004ea20000000a00 */
[----:B------:R-:W-:Y:S02]  /*13f0*/  @P1 PLOP3.LUT P2, PT, P0, PT, PT, 0x80, 0x8 ;  /* 0x000000000008181c */ /* 0x000fe4000074f070 */
[----:B------:R-:W-:Y:S02]  /*1400*/  PLOP3.LUT P6, PT, PT, PT, PT, 0x8, 0x80 ;  /* 0x000000000080781c */ /* 0x000fe40003fce170 */
[----:B------:R-:W-:Y:S02]  /*1410*/  PLOP3.LUT P5, PT, PT, PT, PT, 0x8, 0x80 ;  /* 0x000000000080781c */ /* 0x000fe40003fae170 */
[----:B------:R-:W-:-:S02]  /*1420*/  @P1 PLOP3.LUT P6, PT, P0, PT, PT, 0x80, 0x8 ;  /* 0x000000000008181c */ /* 0x000fc400007cf070 */
[----:B------:R-:W-:Y:S02]  /*1430*/  @P1 PLOP3.LUT P5, PT, P0, PT, PT, 0x80, 0x8 ;  /* 0x000000000008181c */ /* 0x000fe400007af070 */
[----:B------:R-:W-:Y:S02]  /*1440*/  @P3 IADD3 R99, PT, PT, R91, 0x400, RZ ;  /* 0x000004005b633810 */ /* 0x000fe40007ffe0ff */
[----:B------:R-:W-:-:S03]  /*1450*/  IADD3 R137, PT, PT, R93, 0x400, RZ ;  /* 0x000004005d897810 */ /* 0x000fc60007ffe0ff */
[----:B0-----:R-:W-:-:S04]  /*1460*/  @P3 IMAD.WIDE.U32 R128, R99, 0x10, R128 ;  /* 0x0000001063803825 */ /* 0x001fc800078e0080 */
[----:B--2---:R-:W-:-:S04]  /*1470*/  @P1 IMAD.WIDE.U32 R96, R137, 0x10, R96 ;  /* 0x0000001089601825 */ /* 0x004fc800078e0060 */
        /* <DEDUP_REMOVED lines=15> */
[----:B------:R-:W2:Y:S04]  /*1570*/  @P3 LDG.E.128 R84, desc[UR6][R128.64] ;  /* 0x0000000680543981 */ /* 0x000ea8000c1e1d00 */
[----:B------:R-:W3:Y:S01]  /*1580*/  @P1 LDG.E.128 R96, desc[UR6][R96.64] ;  /* 0x0000000660601981 */ /* 0x000ee2000c1e1d00 */
[----:B------:R-:W-:-:S02]  /*1590*/  PLOP3.LUT P2, PT, PT, PT, PT, 0x8, 0x80 ;  /* 0x000000000080781c */ /* 0x000fc40003f4e170 */
[----:B------:R-:W-:Y:S02]  /*15a0*/  PLOP3.LUT P4, PT, PT, PT, PT, 0x8, 0x80 ;  /* 0x000000000080781c */ /* 0x000fe40003f8e170 */
[----:B------:R-:W-:Y:S02]  /*15b0*/  @P1 PLOP3.LUT P2, PT, P0, PT, PT, 0x80, 0x8 ;  /* 0x000000000008181c */ /* 0x000fe4000074f070 */
[----:B------:R-:W-:Y:S01]  /*15c0*/  @P1 PLOP3.LUT P4, PT, P0, PT, PT, 0x80, 0x8 ;  /* 0x000000000008181c */ /* 0x000fe2000078f070 */
[----:B-1----:R-:W1:Y:S01]  /*15d0*/  @P1 LDC.64 R94, c[0x0][0x3a0] ;  /* 0x0000e800ff5e1b82 */ /* 0x002e620000000a00 */
[----:B------:R-:W-:Y:S02]  /*15e0*/  PLOP3.LUT P5, PT, PT, PT, PT, 0x8, 0x80 ;  /* 0x000000000080781c */ /* 0x000fe40003fae170 */
[----:B------:R-:W-:Y:S02]  /*15f0*/  PLOP3.LUT P6, PT, PT, PT, PT, 0x8, 0x80 ;  /* 0x000000000080781c */ /* 0x000fe40003fce170 */
[----:B------:R-:W-:-:S02]  /*1600*/  @P1 PLOP3.LUT P5, PT, P0, PT, PT, 0x80, 0x8 ;  /* 0x000000000008181c */ /* 0x000fc400007af070 */
[----:B------:R-:W-:Y:S02]  /*1610*/  @P1 PLOP3.LUT P6, PT, P0, PT, PT, 0x80, 0x8 ;  /* 0x000000000008181c */ /* 0x000fe400007cf070 */
[----:B------:R-:W-:Y:S02]  /*1620*/  @P3 IADD3 R139, PT, PT, R91, 0x480, RZ ;  /* 0x000004805b8b3810 */ /* 0x000fe40007ffe0ff */
[----:B------:R-:W-:-:S03]  /*1630*/  IADD3 R91, PT, PT, R93, 0x480, RZ ;  /* 0x000004805d5b7810 */ /* 0x000fc60007ffe0ff */
[----:B0-----:R-:W-:-:S04]  /*1640*/  @P3 IMAD.WIDE.U32 R130, R139, 0x10, R130 ;  /* 0x000000108b823825 */ /* 0x001fc800078e0082 */
[----:B------:R-:W-:Y:S01]  /*1650*/  FADD.FTZ R136, RZ, R132 ;  /* 0x00000084ff887221 */ /* 0x000fe20000010000 */
[CC--:B--2---:R-:W-:Y:S01]  /*1660*/  @!P1 FMUL.FTZ R92, R84.reuse, R0.reuse ;  /* 0x00000000545c9220 */ /* 0x0c4fe20000410000 */
[CC--:B------:R-:W-:Y:S01]  /*1670*/  @!P1 FMUL.FTZ R128, R85.reuse, R0.reuse ;  /* 0x0000000055809220 */ /* 0x0c0fe20000410000 */
[-C--:B---3--:R-:W-:Y:S01]  /*1680*/  @P2 FFMA.FTZ R96, R84, R0.reuse, R96 ;  /* 0x0000000054602223 */ /* 0x088fe20000010060 */
[-C--:B------:R-:W-:Y:S02]  /*1690*/  @P4 FFMA.FTZ R97, R85, R0.reuse, R97 ;  /* 0x0000000055614223 */ /* 0x080fe40000010061 */
[----:B------:R-:W-:Y:S01]  /*16a0*/  @!P1 FSEL R96, R92, RZ, P0 ;  /* 0x000000ff5c609208 */ /* 0x000fe20000000000 */
[-C--:B------:R-:W-:Y:S01]  /*16b0*/  @!P1 FMUL.FTZ R92, R86, R0.reuse ;  /* 0x00000000565c9220 */ /* 0x080fe20000410000 */
[----:B------:R-:W-:Y:S01]  /*16c0*/  @!P1 FSEL R97, R128, RZ, P0 ;  /* 0x000000ff80619208 */ /* 0x000fe20000000000 */
[CC--:B------:R-:W-:Y:S01]  /*16d0*/  @!P1 FMUL.FTZ R128, R87.reuse, R0.reuse ;  /* 0x0000000057809220 */ /* 0x0c0fe20000410000 */
[-C--:B------:R-:W-:Y:S01]  /*16e0*/  @P5 FFMA.FTZ R98, R86, R0.reuse, R98 ;  /* 0x0000000056625223 */ /* 0x080fe20000010062 */
[----:B------:R-:W-:Y:S01]  /*16f0*/  @P6 FFMA.FTZ R99, R87, R0, R99 ;  /* 0x0000000057636223 */ /* 0x000fe20000010063 */
[----:B------:R-:W-:Y:S01]  /*1700*/  @!P1 FSEL R98, R92, RZ, P0 ;  /* 0x000000ff5c629208 */ /* 0x000fe20000000000 */
[----:B-1----:R-:W-:Y:S01]  /*1710*/  @P1 IMAD.WIDE.U32 R92, R91, 0x10, R94 ;  /* 0x000000105b5c1825 */ /* 0x002fe200078e005e */
[----:B------:R-:W-:-:S03]  /*1720*/  @!P1 FSEL R99, R128, RZ, P0 ;  /* 0x000000ff80639208 */ /* 0x000fc60000000000 */
[----:B------:R-:W-:-:S05]  /*1730*/  IMAD.WIDE.U32 R128, R137, 0x10, R88 ;  /* 0x0000001089807825 */ /* 0x000fca00078e0058 */
[----:B------:R0:W-:Y:S04]  /*1740*/  STG.E.128 desc[UR6][R128.64], R96 ;  /* 0x0000006080007986 */ /* 0x0001e8000c101d06 */
        /* <DEDUP_REMOVED lines=33> */
[----:B------:R-:W-:-:S04]  /*1960*/  FADD.FTZ R128, R129, R102 ;  /* 0x0000006681807221 */ /* 0x000fc80000010000 */
[----:B------:R-:W-:Y:S01]  /*1970*/  FADD.FTZ R129, R128, R103 ;  /* 0x0000006780817221 */ /* 0x000fe20000010000 */
[----:B------:R-:W-:Y:S02]  /*1980*/  PLOP3.LUT P3, PT, PT, PT, PT, 0x8, 0x80 ;  /* 0x000000000080781c */ /* 0x000fe40003f6e170 */
[----:B------:R-:W-:Y:S01]  /*1990*/  @P1 PLOP3.LUT P3, PT, P0, PT, PT, 0x80, 0x8 ;  /* 0x000000000008181c */ /* 0x000fe2000076f070 */
[----:B------:R-:W-:Y:S01]  /*19a0*/  FADD.FTZ R128, R129, R96 ;  /* 0x0000006081807221 */ /* 0x000fe20000010000 */
[----:B------:R-:W-:Y:S02]  /*19b0*/  PLOP3.LUT P4, PT, PT, PT, PT, 0x8, 0x80 ;  /* 0x000000000080781c */ /* 0x000fe40003f8e170 */
[----:B------:R-:W-:Y:S01]  /*19c0*/  @P1 PLOP3.LUT P4, PT, P0, PT, PT, 0x80, 0x8 ;  /* 0x000000000008181c */ /* 0x000fe2000078f070 */
[----:B------:R-:W-:-:S04]  /*19d0*/  FADD.FTZ R129, R128, R97 ;  /* 0x0000006180817221 */ /* 0x000fc80000010000 */
[----:B------:R-:W-:-:S04]  /*19e0*/  FADD.FTZ R128, R129, R98 ;  /* 0x0000006281807221 */ /* 0x000fc80000010000 */
[----:B------:R-:W-:Y:S01]  /*19f0*/  FADD.FTZ R129, R128, R99 ;  /* 0x0000006380817221 */ /* 0x000fe20000010000 */
[CC--:B--2---:R-:W-:Y:S01]  /*1a00*/  @!P1 FMUL.FTZ R130, R84.reuse, R0.reuse ;  /* 0x0000000054829220 */ /* 0x0c4fe20000410000 */
[-C--:B---3--:R-:W-:Y:S01]  /*1a10*/  @P2 FFMA.FTZ R92, R84, R0.reuse, R92 ;  /* 0x00000000545c2223 */ /* 0x088fe2000001005c */
[----:B------:R-:W-:Y:S02]  /*1a20*/  PLOP3.LUT P2, PT, PT, PT, PT, 0x8, 0x80 ;  /* 0x000000000080781c */ /* 0x000fe40003f4e170 */
[----:B------:R-:W-:Y:S02]  /*1a30*/  @P1 PLOP3.LUT P2, PT, P0, PT, PT, 0x80, 0x8 ;  /* 0x000000000008181c */ /* 0x000fe4000074f070 */
[----:B------:R-:W-:Y:S01]  /*1a40*/  @!P1 FSEL R92, R130, RZ, P0 ;  /* 0x000000ff825c9208 */ /* 0x000fe20000000000 */
[CC--:B------:R-:W-:Y:S01]  /*1a50*/  @!P1 FMUL.FTZ R130, R85.reuse, R0.reuse ;  /* 0x0000000055829220 */ /* 0x0c0fe20000410000 */
[-C--:B------:R-:W-:Y:S01]  /*1a60*/  @P3 FFMA.FTZ R93, R85, R0.reuse, R93 ;  /* 0x00000000555d3223 */ /* 0x080fe2000001005d */
[CC--:B------:R-:W-:Y:S01]  /*1a70*/  @!P1 FMUL.FTZ R131, R86.reuse, R0.reuse ;  /* 0x0000000056839220 */ /* 0x0c0fe20000410000 */
[----:B------:R-:W-:Y:S01]  /*1a80*/  @P4 FFMA.FTZ R94, R86, R0, R94 ;  /* 0x00000000565e4223 */ /* 0x000fe2000001005e */
[----:B------:R-:W-:Y:S01]  /*1a90*/  FADD.FTZ R128, R129, R92 ;  /* 0x0000005c81807221 */ /* 0x000fe20000010000 */
[----:B------:R-:W-:-:S02]  /*1aa0*/  @!P1 FSEL R93, R130, RZ, P0 ;  /* 0x000000ff825d9208 */ /* 0x000fc40000000000 */
[----:B------:R-:W-:-:S03]  /*1ab0*/  @!P1 FSEL R94, R131, RZ, P0 ;  /* 0x000000ff835e9208 */ /* 0x000fc60000000000 */
[CC--:B------:R-:W-:Y:S01]  /*1ac0*/  @P2 FFMA.FTZ R95, R87.reuse, R0.reuse, R95 ;  /* 0x00000000575f2223 */ /* 0x0c0fe2000001005f */
[----:B------:R-:W-:Y:S01]  /*1ad0*/  @!P1 FMUL.FTZ R0, R87, R0 ;  /* 0x0000000057009220 */ /* 0x000fe20000410000 */
[----:B------:R-:W-:-:S04]  /*1ae0*/  FADD.FTZ R129, R128, R93 ;  /* 0x0000005d80817221 */ /* 0x000fc80000010000 */
        /* <DEDUP_REMOVED lines=98> */
[----:B------:R-:W0:Y:S01]  /*2110*/  SHFL.BFLY PT, R137, R130, 0x4, 0x1f ;  /* 0x0c801f0082897f89 */ /* 0x000e2200000e0000 */
[----:B------:R-:W1:Y:S01]  /*2120*/  S2R R0, SR_TID.X ;  /* 0x0000000000007919 */ /* 0x000e620000002100 */
[----:B0-----:R-:W-:-:S05]  /*2130*/  FADD.FTZ R137, R130, R137 ;  /* 0x0000008982897221 */ /* 0x001fca0000010000 */
[----:B------:R-:W0:Y:S01]  /*2140*/  SHFL.BFLY PT, R136, R137, 0x8, 0x1f ;  /* 0x0d001f0089887f89 */ /* 0x000e2200000e0000 */
[----:B------:R-:W-:-:S05]  /*2150*/  IMAD.WIDE.U32 R88, R91, 0x10, R88 ;  /* 0x000000105b587825 */ /* 0x000fca00078e0058 */
[----:B------:R-:W-:Y:S01]  /*2160*/  STG.E.128 desc[UR6][R88.64], R92 ;  /* 0x0000005c58007986 */ /* 0x000fe2000c101d06 */
[----:B-1----:R-:W-:Y:S01]  /*2170*/  LOP3.LUT P0, RZ, R0, 0x1f, RZ, 0xc0, !PT ;  /* 0x0000001f00ff7812 */ /* 0x002fe2000780c0ff */
[----:B0-----:R-:W-:-:S05]  /*2180*/  FADD.FTZ R136, R137, R136 ;  /* 0x0000008889887221 */ /* 0x001fca0000010000 */
[----:B------:R-:W0:Y:S01]  /*2190*/  SHFL.BFLY PT, R139, R136, 0x10, 0x1f ;  /* 0x0e001f00888b7f89 */ /* 0x000e2200000e0000 */
[----:B------:R-:W-:Y:S01]  /*21a0*/  LOP3.LUT R91, R0, 0x1f, RZ, 0xc0, !PT ;  /* 0x0000001f005b7812 */ /* 0x000fe200078ec0ff */
[----:B------:R-:W-:Y:S03]  /*21b0*/  BSSY.RECONVERGENT B0, `(.L_x_30413) ;  /* 0x000000b000007945 */ /* 0x000fe60003800200 */
        /* <DEDUP_REMOVED lines=10> */
.L_x_30414:
[----:B------:R-:W-:Y:S05]  /*2260*/  BSYNC.RECONVERGENT B0 ;  /* 0x0000000000007941 */ /* 0x000fea0003800200 */
.L_x_30413:
        /* <DEDUP_REMOVED lines=13> */
.L_x_30416:
[----:B------:R-:W-:Y:S05]  /*2340*/  BSYNC.RECONVERGENT B0 ;  /* 0x0000000000007941 */ /* 0x000fea0003800200 */
.L_x_30415:
        /* <DEDUP_REMOVED lines=98> */
[C---:B------:R-:W-:Y:S01]  /*2970*/  FMUL.FTZ R89, R88.reuse, R133 ;  /* 0x0000008558597220 */ /* 0x040fe20000410000 */
[C---:B------:R-:W-:Y:S01]  /*2980*/  FMUL.FTZ R90, R88.reuse, R135 ;  /* 0x00000087585a7220 */ /* 0x040fe20000410000 */
[C---:B------:R-:W-:Y:S01]  /*2990*/  FMUL.FTZ R136, R88.reuse, R91 ;  /* 0x0000005b58887220 */ /* 0x040fe20000410000 */
        /* <DEDUP_REMOVED lines=43> */
[----:B0-----:R-:W-:-:S04]  /*2c50*/  IMAD.WIDE.U32 R98, R135, 0x10, R120 ;  /* 0x0000001087627825 */ /* 0x001fc800078e0078 */
[----:B------:R-:W-:Y:S01]  /*2c60*/  FFMA.FTZ R90, R91, R10, R50 ;  /* 0x0000000a5b5a7223 */ /* 0x000fe20000010032 */
[----:B------:R-:W-:Y:S01]  /*2c70*/  FFMA.FTZ R91, R92, R11, R51 ;  /* 0x0000000b5c5b7223 */ /* 0x000fe20000010033 */
[----:B------:R-:W-:Y:S01]  /*2c80*/  IADD3 R137, PT, PT, R135, 0x80, RZ ;  /* 0x0000008087897810 */ /* 0x000fe20007ffe0ff */
[----:B------:R-:W-:Y:S01]  /*2c90*/  FFMA.FTZ R92, R97, R12, R52 ;  /* 0x0000000c615c7223 */ /* 0x000fe20000010034 */
[C---:B------:R-:W-:Y:S01]  /*2ca0*/  IADD3 R139, PT, PT, R135.reuse, 0x100, RZ ;  /* 0x00000100878b7810 */ /* 0x040fe20007ffe0ff */
[----:B------:R-:W-:Y:S01]  /*2cb0*/  FFMA.FTZ R93, R94, R13, R53 ;  /* 0x0000000d5e5d7223 */ /* 0x000fe20000010035 */
[----:B------:R-:W-:Y:S01]  /*2cc0*/  FFMA.FTZ R97, R104, R17, R57 ;  /* 0x0000001168617223 */ /* 0x000fe20000010039 */
[----:B------:R-:W-:Y:S01]  /*2cd0*/  IADD3 R141, PT, PT, R135, 0x180, RZ ;  /* 0x00000180878d7810 */ /* 0x000fe20007ffe0ff */
[----:B------:R-:W-:Y:S01]  /*2ce0*/  FFMA.FTZ R94, R113, R14, R54 ;  /* 0x0000000e715e7223 */ /* 0x000fe20000010036 */
[----:B------:R-:W-:Y:S01]  /*2cf0*/  FFMA.FTZ R95, R96, R15, R55 ;  /* 0x0000000f605f7223 */ /* 0x000fe20000010037 */
[----:B------:R-:W-:Y:S01]  /*2d00*/  IADD3 R143, PT, PT, R135, 0x200, RZ ;  /* 0x00000200878f7810 */ /* 0x000fe20007ffe0ff */
[----:B------:R-:W-:Y:S01]  /*2d10*/  FFMA.FTZ R104, R105, R24, R64 ;  /* 0x0000001869687223 */ /* 0x000fe20000010040 */
[----:B------:R0:W-:Y:S01]  /*2d20*/  STG.E.128 desc[UR6][R98.64], R100 ;  /* 0x0000006462007986 */ /* 0x0001e2000c101d06 */
[----:B------:R-:W-:Y:S01]  /*2d30*/  FFMA.FTZ R96, R115, R16, R56 ;  /* 0x0000001073607223 */ /* 0x000fe20000010038 */
[C---:B------:R-:W-:Y:S01]  /*2d40*/  IADD3 R113, PT, PT, R135.reuse, 0x280, RZ ;  /* 0x0000028087717810 */ /* 0x040fe20007ffe0ff */
[----:B------:R-:W-:Y:S01]  /*2d50*/  FFMA.FTZ R105, R106, R25, R65 ;  /* 0x000000196a697223 */ /* 0x000fe20000010041 */
[----:B------:R-:W-:Y:S01]  /*2d60*/  IADD3 R115, PT, PT, R135, 0x300, RZ ;  /* 0x0000030087737810 */ /* 0x000fe20007ffe0ff */
[----:B------:R-:W-:-:S04]  /*2d70*/  IMAD.WIDE.U32 R136, R137, 0x10, R120 ;  /* 0x0000001089887825 */ /* 0x000fc800078e0078 */
[----:B------:R-:W-:Y:S01]  /*2d80*/  FFMA.FTZ R106, R107, R26, R66 ;  /* 0x0000001a6b6a7223 */ /* 0x000fe20000010042 */
[----:B------:R-:W-:Y:S01]  /*2d90*/  FFMA.FTZ R107, R108, R27, R67 ;  /* 0x0000001b6c6b7223 */ /* 0x000fe20000010043 */
[----:B------:R-:W-:Y:S01]  /*2da0*/  FFMA.FTZ R108, R109, R28, R68 ;  /* 0x0000001c6d6c7223 */ /* 0x000fe20000010044 */
[----:B------:R-:W-:-:S04]  /*2db0*/  IMAD.WIDE.U32 R138, R139, 0x10, R120 ;  /* 0x000000108b8a7825 */ /* 0x000fc800078e0078 */
[----:B------:R-:W-:Y:S01]  /*2dc0*/  FFMA.FTZ R109, R110, R29, R69 ;  /* 0x0000001d6e6d7223 */ /* 0x000fe20000010045 */
[----:B------:R-:W-:Y:S01]  /*2dd0*/  FFMA.FTZ R110, R111, R30, R70 ;  /* 0x0000001e6f6e7223 */ /* 0x000fe20000010046 */
[----:B------:R1:W-:Y:S01]  /*2de0*/  STG.E.128 desc[UR6][R136.64], R88 ;  /* 0x0000005888007986 */ /* 0x0003e2000c101d06 */
[----:B------:R-:W-:-:S04]  /*2df0*/  IMAD.WIDE.U32 R140, R141, 0x10, R120 ;  /* 0x000000108d8c7825 */ /* 0x000fc800078e0078 */
[----:B------:R-:W-:Y:S01]  /*2e00*/  FFMA.FTZ R111, R132, R31, R71 ;  /* 0x0000001f846f7223 */ /* 0x000fe20000010047 */
[----:B------:R2:W-:Y:S01]  /*2e10*/  STG.E.128 desc[UR6][R138.64], R92 ;  /* 0x0000005c8a007986 */ /* 0x0005e2000c101d06 */
[----:B------:R-:W-:-:S04]  /*2e20*/  IMAD.WIDE.U32 R142, R143, 0x10, R120 ;  /* 0x000000108f8e7825 */ /* 0x000fc800078e0078 */
[----:B0-----:R-:W-:Y:S01]  /*2e30*/  FFMA.FTZ R98, R117, R18, R58 ;  /* 0x0000001275627223 */ /* 0x001fe2000001003a */
[----:B------:R-:W-:Y:S01]  /*2e40*/  FFMA.FTZ R100, R119, R20, R60 ;  /* 0x0000001477647223 */ /* 0x000fe2000001003c */
[C---:B------:R-:W-:Y:S01]  /*2e50*/  IADD3 R117, PT, PT, R135.reuse, 0x380, RZ ;  /* 0x0000038087757810 */ /* 0x040fe20007ffe0ff */
[----:B------:R-:W-:Y:S01]  /*2e60*/  FFMA.FTZ R99, R112, R19, R59 ;  /* 0x0000001370637223 */ /* 0x000fe2000001003b */
[----:B------:R-:W-:Y:S01]  /*2e70*/  IADD3 R119, PT, PT, R135, 0x400, RZ ;  /* 0x0000040087777810 */ /* 0x000fe20007ffe0ff */
[----:B------:R-:W-:Y:S01]  /*2e80*/  FFMA.FTZ R101, R114, R21, R61 ;  /* 0x0000001572657223 */ /* 0x000fe2000001003d */
[----:B------:R-:W-:Y:S01]  /*2e90*/  FFMA.FTZ R102, R133, R22, R62 ;  /* 0x0000001685667223 */ /* 0x000fe2000001003e */
[----:B------:R-:W-:Y:S01]  /*2ea0*/  FFMA.FTZ R103, R116, R23, R63 ;  /* 0x0000001774677223 */ /* 0x000fe2000001003f */
[----:B------:R-:W-:Y:S01]  /*2eb0*/  IADD3 R135, PT, PT, R135, 0x480, RZ ;  /* 0x0000048087877810 */ /* 0x000fe20007ffe0ff */
[----:B------:R-:W-:Y:S01]  /*2ec0*/  IMAD.WIDE.U32 R112, R113, 0x10, R120 ;  /* 0x0000001071707825 */ /* 0x000fe200078e0078 */
[----:B------:R0:W-:Y:S03]  /*2ed0*/  STG.E.128 desc[UR6][R140.64], R96 ;  /* 0x000000608c007986 */ /* 0x0001e6000c101d06 */
[----:B-1----:R-:W-:Y:S01]  /*2ee0*/  FFMA.FTZ R88, R131, R32, R72 ;  /* 0x0000002083587223 */ /* 0x002fe20000010048 */
[----:B------:R-:W-:-:S04]  /*2ef0*/  IMAD.WIDE.U32 R114, R115, 0x10, R120 ;  /* 0x0000001073727825 */ /* 0x000fc800078e0078 */
[----:B------:R-:W-:Y:S01]  /*2f00*/  FFMA.FTZ R89, R130, R33, R73 ;  /* 0x0000002182597223 */ /* 0x000fe20000010049 */
[----:B------:R-:W-:Y:S01]  /*2f10*/  FFMA.FTZ R90, R127, R34, R74 ;  /* 0x000000227f5a7223 */ /* 0x000fe2000001004a */
[----:B------:R-:W-:Y:S01]  /*2f20*/  FFMA.FTZ R91, R126, R35, R75 ;  /* 0x000000237e5b7223 */ /* 0x000fe2000001004b */
[----:B------:R-:W-:-:S04]  /*2f30*/  IMAD.WIDE.U32 R116, R117, 0x10, R120 ;  /* 0x0000001075747825 */ /* 0x000fc800078e0078 */
[----:B--2---:R-:W-:Y:S01]  /*2f40*/  FFMA.FTZ R92, R3, R36, R76 ;  /* 0x00000024035c7223 */ /* 0x004fe2000001004c */
[----:B------:R-:W-:Y:S01]  /*2f50*/  FFMA.FTZ R93, R122, R37, R77 ;  /* 0x000000257a5d7223 */ /* 0x000fe2000001004d */
[----:B------:R-:W-:Y:S01]  /*2f60*/  FFMA.FTZ R94, R123, R38, R78 ;  /* 0x000000267b5e7223 */ /* 0x000fe2000001004e */
[----:B------:R-:W-:-:S04]  /*2f70*/  IMAD.WIDE.U32 R118, R119, 0x10, R120 ;  /* 0x0000001077767825 */ /* 0x000fc800078e0078 */
[----:B------:R-:W-:Y:S01]  /*2f80*/  FFMA.FTZ R95, R124, R39, R79 ;  /* 0x000000277c5f7223 */ /* 0x000fe2000001004f */
[----:B------:R1:W-:Y:S01]  /*2f90*/  STG.E.128 desc[UR6][R142.64], R100 ;  /* 0x000000648e007986 */ /* 0x0003e2000c101d06 */
[----:B------:R-:W-:-:S03]  /*2fa0*/  IMAD.WIDE.U32 R120, R135, 0x10, R120 ;  /* 0x0000001087787825 */ /* 0x000fc600078e0078 */
[----:B------:R1:W-:Y:S01]  /*2fb0*/  STG.E.128 desc[UR6][R112.64], R104 ;  /* 0x0000006870007986 */ /* 0x0003e2000c101d06 */
[----:B0-----:R-:W-:Y:S01]  /*2fc0*/  FFMA.FTZ R96, R125, R40, R80 ;  /* 0x000000287d607223 */ /* 0x001fe20000010050 */
[----:B------:R-:W-:Y:S01]  /*2fd0*/  FFMA.FTZ R97, R128, R41, R81 ;  /* 0x0000002980617223 */ /* 0x000fe20000010051 */
[----:B------:R-:W-:Y:S01]  /*2fe0*/  FFMA.FTZ R98, R129, R42, R82 ;  /* 0x0000002a81627223 */ /* 0x000fe20000010052 */
[----:B------:R-:W-:Y:S01]  /*2ff0*/  FFMA.FTZ R99, R134, R43, R83 ;  /* 0x0000002b86637223 */ /* 0x000fe20000010053 */
[----:B------:R1:W-:Y:S04]  /*3000*/  STG.E.128 desc[UR6][R114.64], R108 ;  /* 0x0000006c72007986 */ /* 0x0003e8000c101d06 */
[----:B------:R1:W-:Y:S04]  /*3010*/  STG.E.128 desc[UR6][R116.64], R88 ;  /* 0x0000005874007986 */ /* 0x0003e8000c101d06 */
[----:B------:R1:W-:Y:S04]  /*3020*/  STG.E.128 desc[UR6][R118.64], R92 ;  /* 0x0000005c76007986 */ /* 0x0003e8000c101d06 */
[----:B------:R1:W-:Y:S02]  /*3030*/  STG.E.128 desc[UR6][R120.64], R96 ;  /* 0x0000006078007986 */ /* 0x0003e4000c101d06 */
.L_x_30417:
[----:B-1----:R-:W0:Y:S01]  /*3040*/  LDC.64 R88, c[0x0][0x380] ;  /* 0x0000e000ff587b82 */ /* 0x002e220000000a00 */
[----:B------:R-:W-:Y:S01]  /*3050*/  UPLOP3.LUT UP0, UPT, UPT, UPT, UP0, 0x40, 0x4 ;  /* 0x000000000004789c */ /* 0x000fe20003f0e800 */
[----:B0-----:R-:W-:-:S04]  /*3060*/  IADD3 R2, PT, PT, R2, R88, RZ ;  /* 0x0000005802027210 */ /* 0x001fc80007ffe0ff */
[----:B------:R-:W-:-:S13]  /*3070*/  ISETP.GE.AND P0, PT, R2, R89, PT ;  /* 0x000000590200720c */ /* 0x000fda0003f06270 */
[----:B------:R-:W-:Y:S05]  /*3080*/  @!P0 BRA `(.L_x_30418) ;  /* 0xffffffd400008947 */ /* 0x000fea000383ffff */
[----:B------:R-:W-:Y:S05]  /*3090*/  EXIT ;  /* 0x000000000000794d */ /* 0x000fea0003800000 */
.L_x_30419:
        /* <DEDUP_REMOVED lines=14> */
.L_x_34127:


//--------------------- .text._ZN10layer_norm13ln_fwd_kernelINS_13Kernel_traitsIfffffjLj5120ELj1ELj1ELj4ELj16ENS_18Kernel_traits_baseILj5120EfffffjLj128EEEEELb0ELb1ELb0ELb0EEEvNS_9FwdParamsE --------------------------
	.section	.text._ZN10layer_norm13ln_fwd_kernelINS_13Kernel_traitsIfffffjLj5120ELj1ELj1ELj4ELj16ENS_18Kernel_traits_baseILj5120EfffffjLj128EEEEELb0ELb1ELb0ELb0EEEvNS_9FwdParamsE,"ax",@progbits
	.align	128
        .global         _ZN10layer_norm13ln_fwd_kernelINS_13Kernel_traitsIfffffjLj5120ELj1ELj1ELj4ELj16ENS_18Kernel_traits_baseILj5120EfffffjLj128EEEEELb0ELb1ELb0ELb0EEEvNS_9FwdParamsE
        .type           _ZN10layer_norm13ln_fwd_kernelINS_13Kernel_traitsIfffffjLj5120ELj1ELj1ELj4ELj16ENS_18Kernel_traits_baseILj5120EfffffjLj128EEEEELb0ELb1ELb0ELb0EEEvNS_9FwdParamsE,@function
        .size           _ZN10layer_norm13ln_fwd_kernelINS_13Kernel_traitsIfffffjLj5120ELj1ELj1ELj4ELj16ENS_18Kernel_traits_baseILj5120EfffffjLj128EEEEELb0ELb1ELb0ELb0EEEvNS_9FwdParamsE,(.L_x_34128 - _ZN10layer_norm13ln_fwd_kernelINS_13Kernel_traitsIfffffjLj5120ELj1ELj1ELj4ELj16ENS_18Kernel_traits_baseILj5120EfffffjLj128EEEEELb0ELb1ELb0ELb0EEEvNS_9FwdParamsE)
        .other          _ZN10layer_norm13ln_fwd_kernelINS_13Kernel_traitsIfffffjLj5120ELj1ELj1ELj4ELj16ENS_18Kernel_traits_baseILj5120EfffffjLj128EEEEELb0ELb1ELb0ELb0EEEvNS_9FwdParamsE,@"STO_CUDA_ENTRY STV_DEFAULT"
_ZN10layer_norm13ln_fwd_kernelINS_13Kernel_traitsIfffffjLj5120ELj1ELj1ELj4ELj16ENS_18Kernel_traits_baseILj5120EfffffjLj128EEEEELb0ELb1ELb0ELb0EEEvNS_9FwdParamsE:
.text._ZN10layer_norm13ln_fwd_kernelINS_13Kernel_traitsIfffffjLj5120ELj1ELj1ELj4ELj16ENS_18Kernel_traits_baseILj5120EfffffjLj128EEEEELb0ELb1ELb0ELb0EEEvNS_9FwdParamsE:
        /* <DEDUP_REMOVED lines=29> */
[----:B------:R0:W5:Y:S01]  /*01d0*/  @P3 LDG.E.128 R4, desc[UR6][R112.64] ;  /* 0x0000000670043981 */ /* 0x000162000c1e1d00 */
[----:B------:R-:W4:Y:S01]  /*01e0*/  @P5 LDC.64 R120, c[0x0][0x438] ;  /* 0x00010e00ff785b82 */ /* 0x000f220000000a00 */
[----:B-1----:R-:W-:-:S05]  /*01f0*/  @P3 IMAD.WIDE.U32 R114, R126, 0x10, R114 ;  /* 0x000000107e723825 */ /* 0x002fca00078e0072 */
[----:B------:R1:W5:Y:S02]  /*0200*/  @P3 LDG.E.128 R76, desc[UR6][R114.64] ;  /* 0x00000006724c3981 */ /* 0x000364000c1e1d00 */
[----:B------:R-:W0:Y:S01]  /*0210*/  @P5 LDC.64 R122, c[0x0][0x3e8] ;  /* 0x0000fa00ff7a5b82 */ /* 0x000e220000000a00 */
[----:B--2---:R-:W-:-:S07]  /*0220*/  @P3 IMAD.WIDE.U32 R116, R126, 0x10, R116 ;  /* 0x000000107e743825 */ /* 0x004fce00078e0074 */
[----:B------:R-:W2:Y:S01]  /*0230*/  @P0 LDC.64 R128, c[0x0][0x3d0] ;  /* 0x0000f400ff800b82 */ /* 0x000ea20000000a00 */
[----:B------:R-:W-:Y:S01]  /*0240*/  @P3 LOP3.LUT R126, R126, 0x80, RZ, 0xfc, !PT ;  /* 0x000000807e7e3812 */ /* 0x000fe200078efcff */
[----:B------:R2:W5:Y:S06]  /*0250*/  @P3 LDG.E.128 R8, desc[UR6][R116.64] ;  /* 0x0000000674083981 */ /* 0x00056c000c1e1d00 */
[----:B------:R-:W2:Y:S08]  /*0260*/  @P0 LDC.64 R130, c[0x0][0x438] ;  /* 0x00010e00ff820b82 */ /* 0x000eb00000000a00 */
[----:B------:R-:W2:Y:S01]  /*0270*/  @P0 LDC.64 R132, c[0x0][0x3e8] ;  /* 0x0000fa00ff840b82 */ /* 0x000ea20000000a00 */
[----:B------:R-:W-:Y:S01]  /*0280*/  ISETP.GE.U32.AND P3, PT, R3, 0x380, PT ;  /* 0x000003800300780c */ /* 0x000fe20003f66070 */
[----:B---3--:R-:W-:-:S06]  /*0290*/  @P5 IMAD.WIDE.U32 R118, R126, 0x10, R118 ;  /* 0x000000107e765825 */ /* 0x008fcc00078e0076 */
[----:B------:R-:W3:Y:S01]  /*02a0*/  @P1 LDC.64 R134, c[0x0][0x3d0] ;  /* 0x0000f400ff861b82 */ /* 0x000ee20000000a00 */
[C---:B----4-:R-:W-:Y:S01]  /*02b0*/  @P5 IMAD.WIDE.U32 R120, R126.reuse, 0x10, R120 ;  /* 0x000000107e785825 */ /* 0x050fe200078e0078 */
[----:B------:R4:W5:Y:S06]  /*02c0*/  @P5 LDG.E.128 R12, desc[UR6][R118.64] ;  /* 0x00000006760c5981 */ /* 0x00096c000c1e1d00 */
[----:B------:R-:W3:Y:S01]  /*02d0*/  @P1 LDC.64 R136, c[0x0][0x438] ;  /* 0x00010e00ff881b82 */ /* 0x000ee20000000a00 */
[----:B0-----:R-:W-:-:S07]  /*02e0*/  @P5 IMAD.WIDE.U32 R122, R126, 0x10, R122 ;  /* 0x000000107e7a5825 */ /* 0x001fce00078e007a */
[----:B------:R-:W0:Y:S01]  /*02f0*/  @P1 LDC.64 R112, c[0x0][0x3e8] ;  /* 0x0000fa00ff701b82 */ /* 0x000e220000000a00 */
[----:B------:R-:W-:Y:S01]  /*0300*/  @P5 IADD3 R126, PT, PT, R126, 0x80, RZ ;  /* 0x000000807e7e5810 */ /* 0x000fe20007ffe0ff */
[----:B------:R4:W5:Y:S01]  /*0310*/  @P5 LDG.E.128 R80, desc[UR6][R120.64] ;  /* 0x0000000678505981 */ /* 0x000962000c1e1d00 */
[----:B------:R-:W-:-:S05]  /*0320*/  ISETP.GE.U32.AND P6, PT, R3, 0x400, PT ;  /* 0x000004000300780c */ /* 0x000fca0003fc6070 */
[----:B-1----:R-:W1:Y:S01]  /*0330*/  @P2 LDC.64 R114, c[0x0][0x3d0] ;  /* 0x0000f400ff722b82 */ /* 0x002e620000000a00 */
[C---:B--2---:R-:W-:Y:S01]  /*0340*/  @P0 IMAD.WIDE.U32 R128, R126.reuse, 0x10, R128 ;  /* 0x000000107e800825 */ /* 0x044fe200078e0080 */
[----:B------:R2:W5:Y:S06]  /*0350*/  @P5 LDG.E.128 R16, desc[UR6][R122.64] ;  /* 0x000000067a105981 */ /* 0x00056c000c1e1d00 */
[----:B------:R-:W1:Y:S01]  /*0360*/  @P2 LDC.64 R116, c[0x0][0x438] ;  /* 0x00010e00ff742b82 */ /* 0x000e620000000a00 */
[----:B------:R0:W5:Y:S07]  /*0370*/  @P0 LDG.E.128 R20, desc[UR6][R128.64] ;  /* 0x0000000680140981 */ /* 0x00016e000c1e1d00 */
[----:B------:R-:W1:Y:S01]  /*0380*/  @P2 LDC.64 R138, c[0x0][0x3e8] ;  /* 0x0000fa00ff8a2b82 */ /* 0x000e620000000a00 */
[----:B------:R-:W-:Y:S01]  /*0390*/  ISETP.GE.U32.AND P5, PT, R3, 0x480, PT ;  /* 0x000004800300780c */ /* 0x000fe20003fa6070 */
[----:B------:R-:W-:-:S06]  /*03a0*/  @P0 IMAD.WIDE.U32 R130, R126, 0x10, R130 ;  /* 0x000000107e820825 */ /* 0x000fcc00078e0082 */
[----:B----4-:R-:W4:Y:S01]  /*03b0*/  @P4 LDC.64 R118, c[0x0][0x3d0] ;  /* 0x0000f400ff764b82 */ /* 0x010f220000000a00 */
[----:B------:R-:W-:-:S07]  /*03c0*/  @P0 IMAD.WIDE.U32 R132, R126, 0x10, R132 ;  /* 0x000000107e840825 */ /* 0x000fce00078e0084 */
[----:B------:R-:W4:Y:S01]  /*03d0*/  @P4 LDC.64 R120, c[0x0][0x438] ;  /* 0x00010e00ff784b82 */ /* 0x000f220000000a00 */
[----:B------:R-:W-:Y:S01]  /*03e0*/  @P0 IADD3 R126, PT, PT, R126, 0x80, RZ ;  /* 0x000000807e7e0810 */ /* 0x000fe20007ffe0ff */
[----:B------:R0:W5:Y:S06]  /*03f0*/  @P0 LDG.E.128 R84, desc[UR6][R130.64] ;  /* 0x0000000682540981 */ /* 0x00016c000c1e1d00 */
[----:B------:R-:W4:Y:S01]  /*0400*/  @P4 LDC.64 R140, c[0x0][0x3e8] ;  /* 0x0000fa00ff8c4b82 */ /* 0x000f220000000a00 */
[C---:B---3--:R-:W-:Y:S01]  /*0410*/  @P1 IMAD.WIDE.U32 R134, R126.reuse, 0x10, R134 ;  /* 0x000000107e861825 */ /* 0x048fe200078e0086 */
[----:B------:R3:W5:Y:S06]  /*0420*/  @P0 LDG.E.128 R24, desc[UR6][R132.64] ;  /* 0x0000000684180981 */ /* 0x00076c000c1e1d00 */
[----:B------:R-:W3:Y:S01]  /*0430*/  @P3 LDC.64 R142, c[0x0][0x3d0] ;  /* 0x0000f400ff8e3b82 */ /* 0x000ee20000000a00 */
[C---:B------:R-:W-:Y:S01]  /*0440*/  @P1 IMAD.WIDE.U32 R136, R126.reuse, 0x10, R136 ;  /* 0x000000107e881825 */ /* 0x040fe200078e0088 */
[----:B------:R1:W5:Y:S06]  /*0450*/  @P1 LDG.E.128 R28, desc[UR6][R134.64] ;  /* 0x00000006861c1981 */ /* 0x00036c000c1e1d00 */
[----:B--2---:R-:W2:Y:S01]  /*0460*/  @P3 LDC.64 R122, c[0x0][0x438] ;  /* 0x00010e00ff7a3b82 */ /* 0x004ea20000000a00 */
[----:B0-----:R-:W-:-:S07]  /*0470*/  @P1 IMAD.WIDE.U32 R112, R126, 0x10, R112 ;  /* 0x000000107e701825 */ /* 0x001fce00078e0070 */
[----:B------:R-:W0:Y:S01]  /*0480*/  @P3 LDC.64 R128, c[0x0][0x3e8] ;  /* 0x0000fa00ff803b82 */ /* 0x000e220000000a00 */
[----:B------:R-:W-:Y:S01]  /*0490*/  @P1 IADD3 R126, PT, PT, R126, 0x80, RZ ;  /* 0x000000807e7e1810 */ /* 0x000fe20007ffe0ff */
[----:B------:R0:W5:Y:S06]  /*04a0*/  @P1 LDG.E.128 R88, desc[UR6][R136.64] ;  /* 0x0000000688581981 */ /* 0x00016c000c1e1d00 */
[----:B------:R-:W0:Y:S01]  /*04b0*/  @P6 LDC.64 R130, c[0x0][0x3d0] ;  /* 0x0000f400ff826b82 */ /* 0x000e220000000a00 */
[C---:B-1----:R-:W-:Y:S01]  /*04c0*/  @P2 IMAD.WIDE.U32 R114, R126.reuse, 0x10, R114 ;  /* 0x000000107e722825 */ /* 0x042fe200078e0072 */
[----:B------:R1:W5:Y:S06]  /*04d0*/  @P1 LDG.E.128 R32, desc[UR6][R112.64] ;  /* 0x0000000670201981 */ /* 0x00036c000c1e1d00 */
[----:B------:R-:W1:Y:S01]  /*04e0*/  @P6 LDC.64 R144, c[0x0][0x438] ;  /* 0x00010e00ff906b82 */ /* 0x000e620000000a00 */
[C---:B------:R-:W-:Y:S01]  /*04f0*/  @P2 IMAD.WIDE.U32 R116, R126.reuse, 0x10, R116 ;  /* 0x000000107e742825 */ /* 0x040fe200078e0074 */
[----:B------:R0:W5:Y:S06]  /*0500*/  @P2 LDG.E.128 R36, desc[UR6][R114.64] ;  /* 0x0000000672242981 */ /* 0x00016c000c1e1d00 */
[----:B------:R-:W1:Y:S01]  /*0510*/  @P6 LDC.64 R146, c[0x0][0x3e8] ;  /* 0x0000fa00ff926b82 */ /* 0x000e620000000a00 */
[C---:B------:R-:W-:Y:S01]  /*0520*/  @P2 IMAD.WIDE.U32 R138, R126.reuse, 0x10, R138 ;  /* 0x000000107e8a2825 */ /* 0x040fe200078e008a */
[----:B------:R-:W-:Y:S01]  /*0530*/  @P2 IADD3 R126, PT, PT, R126, 0x80, RZ ;  /* 0x000000807e7e2810 */ /* 0x000fe20007ffe0ff */
[----:B------:R0:W5:Y:S05]  /*0540*/  @P2 LDG.E.128 R92, desc[UR6][R116.64] ;  /* 0x00000006745c2981 */ /* 0x00016a000c1e1d00 */
[----:B------:R-:W1:Y:S01]  /*0550*/  @P5 LDC.64 R148, c[0x0][0x3d0] ;  /* 0x0000f400ff945b82 */ /* 0x000e620000000a00 */
[C---:B----4-:R-:W-:Y:S01]  /*0560*/  @P4 IMAD.WIDE.U32 R118, R126.reuse, 0x10, R118 ;  /* 0x000000107e764825 */ /* 0x050fe200078e0076 */
[----:B------:R4:W5:Y:S06]  /*0570*/  @P2 LDG.E.128 R40, desc[UR6][R138.64] ;  /* 0x000000068a282981 */ /* 0x00096c000c1e1d00 */
[----:B------:R-:W4:Y:S01]  /*0580*/  @P5 LDC.64 R150, c[0x0][0x438] ;  /* 0x00010e00ff965b82 */ /* 0x000f220000000a00 */
[C---:B------:R-:W-:Y:S01]  /*0590*/  @P4 IMAD.WIDE.U32 R120, R126.reuse, 0x10, R120 ;  /* 0x000000107e784825 */ /* 0x040fe200078e0078 */
[----:B------:R0:W5:Y:S06]  /*05a0*/  @P4 LDG.E.128 R44, desc[UR6][R118.64] ;  /* 0x00000006762c4981 */ /* 0x00016c000c1e1d00 */
[----:B---3--:R-:W3:Y:S01]  /*05b0*/  @P5 LDC.64 R132, c[0x0][0x3e8] ;  /* 0x0000fa00ff845b82 */ /* 0x008ee20000000a00 */
[C---:B------:R-:W-:Y:S01]  /*05c0*/  @P4 IMAD.WIDE.U32 R140, R126.reuse, 0x10, R140 ;  /* 0x000000107e8c4825 */ /* 0x040fe200078e008c */
[----:B------:R-:W-:Y:S01]  /*05d0*/  @P4 IADD3 R126, PT, PT, R126, 0x80, RZ ;  /* 0x000000807e7e4810 */ /* 0x000fe20007ffe0ff */
[----:B------:R0:W5:Y:S04]  /*05e0*/  @P4 LDG.E.128 R96, desc[UR6][R120.64] ;  /* 0x0000000678604981 */ /* 0x000168000c1e1d00 */
[C---:B------:R-:W-:Y:S01]  /*05f0*/  @P3 IMAD.WIDE.U32 R142, R126.reuse, 0x10, R142 ;  /* 0x000000107e8e3825 */ /* 0x040fe200078e008e */
[----:B------:R1:W5:Y:S03]  /*0600*/  @P4 LDG.E.128 R48, desc[UR6][R140.64] ;  /* 0x000000068c304981 */ /* 0x000366000c1e1d00 */
[C---:B--2---:R-:W-:Y:S01]  /*0610*/  @P3 IMAD.WIDE.U32 R122, R126.reuse, 0x10, R122 ;  /* 0x000000107e7a3825 */ /* 0x044fe200078e007a */
[----:B------:R2:W5:Y:S03]  /*0620*/  @P3 LDG.E.128 R52, desc[UR6][R142.64] ;  /* 0x000000068e343981 */ /* 0x000566000c1e1d00 */
[C---:B0-----:R-:W-:Y:S01]  /*0630*/  @P3 IMAD.WIDE.U32 R128, R126.reuse, 0x10, R128 ;  /* 0x000000107e803825 */ /* 0x041fe200078e0080 */
[----:B------:R-:W-:Y:S01]  /*0640*/  @P3 IADD3 R126, PT, PT, R126, 0x80, RZ ;  /* 0x000000807e7e3810 */ /* 0x000fe20007ffe0ff */
[----:B------:R2:W5:Y:S04]  /*0650*/  @P3 LDG.E.128 R100, desc[UR6][R122.64] ;  /* 0x000000067a643981 */ /* 0x000568000c1e1d00 */
[C---:B------:R-:W-:Y:S01]  /*0660*/  @P6 IMAD.WIDE.U32 R130, R126.reuse, 0x10, R130 ;  /* 0x000000107e826825 */ /* 0x040fe200078e0082 */
[----:B------:R2:W5:Y:S03]  /*0670*/  @P3 LDG.E.128 R56, desc[UR6][R128.64] ;  /* 0x0000000680383981 */ /* 0x000566000c1e1d00 */
[C---:B-1----:R-:W-:Y:S01]  /*0680*/  @P6 IMAD.WIDE.U32 R144, R126.reuse, 0x10, R144 ;  /* 0x000000107e906825 */ /* 0x042fe200078e0090 */
[----:B------:R2:W5:Y:S03]  /*0690*/  @P6 LDG.E.128 R60, desc[UR6][R130.64] ;  /* 0x00000006823c6981 */ /* 0x000566000c1e1d00 */
[C---:B------:R-:W-:Y:S01]  /*06a0*/  @P6 IMAD.WIDE.U32 R146, R126.reuse, 0x10, R146 ;  /* 0x000000107e926825 */ /* 0x040fe200078e0092 */
[----:B------:R-:W-:Y:S01]  /*06b0*/  @P6 IADD3 R126, PT, PT, R126, 0x80, RZ ;  /* 0x000000807e7e6810 */ /* 0x000fe20007ffe0ff */
[----:B------:R2:W5:Y:S04]  /*06c0*/  @P6 LDG.E.128 R104, desc[UR6][R144.64] ;  /* 0x0000000690686981 */ /* 0x000568000c1e1d00 */
[C---:B------:R-:W-:Y:S01]  /*06d0*/  @P5 IMAD.WIDE.U32 R148, R126.reuse, 0x10, R148 ;  /* 0x000000107e945825 */ /* 0x040fe200078e0094 */
[----:B------:R2:W5:Y:S03]  /*06e0*/  @P6 LDG.E.128 R64, desc[UR6][R146.64] ;  /* 0x0000000692406981 */ /* 0x000566000c1e1d00 */
[C---:B----4-:R-:W-:Y:S01]  /*06f0*/  @P5 IMAD.WIDE.U32 R150, R126.reuse, 0x10, R150 ;  /* 0x000000107e965825 */ /* 0x050fe200078e0096 */
[----:B------:R2:W5:Y:S03]  /*0700*/  @P5 LDG.E.128 R68, desc[UR6][R148.64] ;  /* 0x0000000694445981 */ /* 0x000566000c1e1d00 */
[----:B---3--:R-:W-:Y:S01]  /*0710*/  @P5 IMAD.WIDE.U32 R132, R126, 0x10, R132 ;  /* 0x000000107e845825 */ /* 0x008fe200078e0084 */
[----:B------:R2:W5:Y:S04]  /*0720*/  @P5 LDG.E.128 R108, desc[UR6][R150.64] ;  /* 0x00000006966c5981 */ /* 0x000568000c1e1d00 */
        /* <DEDUP_REMOVED lines=10> */
[----:B------:R-:W5:Y:S01]  /*07d0*/  LDG.E.128 R116, desc[UR6][R116.64] ;  /* 0x0000000674747981 */ /* 0x000f62000c1e1d00 */
[----:B--2---:R-:W-:-:S06]  /*07e0*/  IMAD.WIDE.U32 R120, R126, 0x10, R120 ;  /* 0x000000107e787825 */ /* 0x004fcc00078e0078 */
[----:B------:R-:W5:Y:S01]  /*07f0*/  LDG.E.128 R120, desc[UR6][R120.64] ;  /* 0x0000000678787981 */ /* 0x000f62000c1e1d00 */
[----:B------:R-:W-:Y:S05]  /*0800*/  BRA `(.L_x_30422) ;  /* 0x00000004008c7947 */ /* 0x000fea0003800000 */
.L_x_30421:
        /* <DEDUP_REMOVED lines=16> */
[----:B------:R-:W5:Y:S02]  /*0910*/  @P6 LDG.E.128 R8, desc[UR6][R78.64] ;  /* 0x000000064e086981 */ /* 0x000f64000c1e1d00 */
[----:B------:R-:W1:Y:S08]  /*0920*/  @P1 LDC.64 R86, c[0x0][0x3e8] ;  /* 0x0000fa00ff561b82 */ /* 0x000e700000000a00 */
[----:B------:R-:W1:Y:S08]  /*0930*/  @P2 LDC.64 R88, c[0x0][0x3d0] ;  /* 0x0000f400ff582b82 */ /* 0x000e700000000a00 */
[----:B------:R-:W1:Y:S01]  /*0940*/  @P2 LDC.64 R90, c[0x0][0x3e8] ;  /* 0x0000fa00ff5a2b82 */ /* 0x000e620000000a00 */
[----:B--2---:R-:W-:Y:S01]  /*0950*/  @P0 IMAD.WIDE.U32 R80, R126, 0x10, R80 ;  /* 0x000000107e500825 */ /* 0x004fe200078e0050 */
[----:B------:R-:W-:-:S06]  /*0960*/  ISETP.GE.U32.AND P6, PT, R3, 0x400, PT ;  /* 0x000004000300780c */ /* 0x000fcc0003fc6070 */
[----:B------:R-:W2:Y:S01]  /*0970*/  @P3 LDC.64 R92, c[0x0][0x3d0] ;  /* 0x0000f400ff5c3b82 */ /* 0x000ea20000000a00 */
[----:B---3--:R-:W-:-:S07]  /*0980*/  @P0 IMAD.WIDE.U32 R82, R126, 0x10, R82 ;  /* 0x000000107e520825 */ /* 0x008fce00078e0052 */
[----:B------:R-:W3:Y:S01]  /*0990*/  @P3 LDC.64 R94, c[0x0][0x3e8] ;  /* 0x0000fa00ff5e3b82 */ /* 0x000ee20000000a00 */
[----:B------:R-:W-:Y:S01]  /*09a0*/  @P0 IADD3 R126, PT, PT, R126, 0x80, RZ ;  /* 0x000000807e7e0810 */ /* 0x000fe20007ffe0ff */
[----:B------:R1:W5:Y:S04]  /*09b0*/  @P0 LDG.E.128 R12, desc[UR6][R80.64] ;  /* 0x00000006500c0981 */ /* 0x000368000c1e1d00 */
[----:B------:R1:W5:Y:S02]  /*09c0*/  @P0 LDG.E.128 R16, desc[UR6][R82.64] ;  /* 0x0000000652100981 */ /* 0x000364000c1e1d00 */
[----:B0-----:R-:W0:Y:S01]  /*09d0*/  @P4 LDC.64 R76, c[0x0][0x3d0] ;  /* 0x0000f400ff4c4b82 */ /* 0x001e220000000a00 */
[----:B----4-:R-:W-:Y:S01]  /*09e0*/  @P1 IMAD.WIDE.U32 R84, R126, 0x10, R84 ;  /* 0x000000107e541825 */ /* 0x010fe200078e0054 */
[----:B------:R-:W-:-:S06]  /*09f0*/  ISETP.GE.U32.AND P0, PT, R3, 0x480, PT ;  /* 0x000004800300780c */ /* 0x000fcc0003f06070 */
[----:B------:R-:W4:Y:S01]  /*0a00*/  @P4 LDC.64 R96, c[0x0][0x3e8] ;  /* 0x0000fa00ff604b82 */ /* 0x000f220000000a00 */
[C---:B-1----:R-:W-:Y:S01]  /*0a10*/  @P1 IMAD.WIDE.U32 R86, R126.reuse, 0x10, R86 ;  /* 0x000000107e561825 */ /* 0x042fe200078e0056 */
[----:B------:R-:W-:Y:S01]  /*0a20*/  @P1 IADD3 R126, PT, PT, R126, 0x80, RZ ;  /* 0x000000807e7e1810 */ /* 0x000fe20007ffe0ff */
[----:B------:R1:W5:Y:S04]  /*0a30*/  @P1 LDG.E.128 R20, desc[UR6][R84.64] ;  /* 0x0000000654141981 */ /* 0x000368000c1e1d00 */
[----:B------:R3:W5:Y:S01]  /*0a40*/  @P1 LDG.E.128 R24, desc[UR6][R86.64] ;  /* 0x0000000656181981 */ /* 0x000762000c1e1d00 */
[----:B------:R-:W4:Y:S01]  /*0a50*/  @P5 LDC.64 R80, c[0x0][0x3d0] ;  /* 0x0000f400ff505b82 */ /* 0x000f220000000a00 */
[----:B------:R-:W-:Y:S01]  /*0a60*/  @P2 IMAD.WIDE.U32 R88, R126, 0x10, R88 ;  /* 0x000000107e582825 */ /* 0x000fe200078e0058 */
[----:B------:R-:W-:-:S06]  /*0a70*/  ISETP.GE.U32.AND P1, PT, R3, 0x500, PT ;  /* 0x000005000300780c */ /* 0x000fcc0003f26070 */
[----:B------:R-:W4:Y:S01]  /*0a80*/  @P5 LDC.64 R98, c[0x0][0x3e8] ;  /* 0x0000fa00ff625b82 */ /* 0x000f220000000a00 */
[C---:B------:R-:W-:Y:S01]  /*0a90*/  @P2 IMAD.WIDE.U32 R90, R126.reuse, 0x10, R90 ;  /* 0x000000107e5a2825 */ /* 0x040fe200078e005a */
[----:B------:R-:W-:Y:S01]  /*0aa0*/  @P2 IADD3 R126, PT, PT, R126, 0x80, RZ ;  /* 0x000000807e7e2810 */ /* 0x000fe20007ffe0ff */
[----:B------:R-:W5:Y:S05]  /*0ab0*/  @P2 LDG.E.128 R28, desc[UR6][R88.64] ;  /* 0x00000006581c2981 */ /* 0x000f6a000c1e1d00 */
[----:B------:R-:W4:Y:S01]  /*0ac0*/  @P6 LDC.64 R82, c[0x0][0x3d0] ;  /* 0x0000f400ff526b82 */ /* 0x000f220000000a00 */
[C---:B--2---:R-:W-:Y:S01]  /*0ad0*/  @P3 IMAD.WIDE.U32 R92, R126.reuse, 0x10, R92 ;  /* 0x000000107e5c3825 */ /* 0x044fe200078e005c */
[----:B------:R-:W5:Y:S06]  /*0ae0*/  @P2 LDG.E.128 R32, desc[UR6][R90.64] ;  /* 0x000000065a202981 */ /* 0x000f6c000c1e1d00 */
[----:B-1----:R-:W1:Y:S01]  /*0af0*/  @P6 LDC.64 R84, c[0x0][0x3e8] ;  /* 0x0000fa00ff546b82 */ /* 0x002e620000000a00 */
[C---:B---3--:R-:W-:Y:S01]  /*0b00*/  @P3 IMAD.WIDE.U32 R94, R126.reuse, 0x10, R94 ;  /* 0x000000107e5e3825 */ /* 0x048fe200078e005e */
[----:B------:R-:W-:Y:S01]  /*0b10*/  @P3 IADD3 R126, PT, PT, R126, 0x80, RZ ;  /* 0x000000807e7e3810 */ /* 0x000fe20007ffe0ff */
[----:B------:R-:W5:Y:S05]  /*0b20*/  @P3 LDG.E.128 R36, desc[UR6][R92.64] ;  /* 0x000000065c243981 */ /* 0x000f6a000c1e1d00 */
[----:B------:R-:W2:Y:S01]  /*0b30*/  @P0 LDC.64 R86, c[0x0][0x3d0] ;  /* 0x0000f400ff560b82 */ /* 0x000ea20000000a00 */
[C---:B0-----:R-:W-:Y:S01]  /*0b40*/  @P4 IMAD.WIDE.U32 R78, R126.reuse, 0x10, R76 ;  /* 0x000000107e4e4825 */ /* 0x041fe200078e004c */
[----:B------:R-:W5:Y:S06]  /*0b50*/  @P3 LDG.E.128 R40, desc[UR6][R94.64] ;  /* 0x000000065e283981 */ /* 0x000f6c000c1e1d00 */
[----:B------:R-:W0:Y:S01]  /*0b60*/  @P0 LDC.64 R100, c[0x0][0x3e8] ;  /* 0x0000fa00ff640b82 */ /* 0x000e220000000a00 */
[C---:B----4-:R-:W-:Y:S01]  /*0b70*/  @P4 IMAD.WIDE.U32 R96, R126.reuse, 0x10, R96 ;  /* 0x000000107e604825 */ /* 0x050fe200078e0060 */
[----:B------:R-:W-:Y:S01]  /*0b80*/  @P4 IADD3 R126, PT, PT, R126, 0x80, RZ ;  /* 0x000000807e7e4810 */ /* 0x000fe20007ffe0ff */
[----:B------:R-:W5:Y:S05]  /*0b90*/  @P4 LDG.E.128 R44, desc[UR6][R78.64] ;  /* 0x000000064e2c4981 */ /* 0x000f6a000c1e1d00 */
[----:B------:R-:W3:Y:S01]  /*0ba0*/  @P1 LDC.64 R76, c[0x0][0x3e8] ;  /* 0x0000fa00ff4c1b82 */ /* 0x000ee20000000a00 */
[C---:B------:R-:W-:Y:S01]  /*0bb0*/  @P5 IMAD.WIDE.U32 R80, R126.reuse, 0x10, R80 ;  /* 0x000000107e505825 */ /* 0x040fe200078e0050 */
[----:B------:R-:W5:Y:S06]  /*0bc0*/  @P4 LDG.E.128 R48, desc[UR6][R96.64] ;  /* 0x0000000660304981 */ /* 0x000f6c000c1e1d00 */
[----:B------:R-:W4:Y:S01]  /*0bd0*/  @P1 LDC.64 R102, c[0x0][0x3d0] ;  /* 0x0000f400ff661b82 */ /* 0x000f220000000a00 */
[C---:B------:R-:W-:Y:S01]  /*0be0*/  @P5 IMAD.WIDE.U32 R98, R126.reuse, 0x10, R98 ;  /* 0x000000107e625825 */ /* 0x040fe200078e0062 */
[----:B------:R-:W-:Y:S01]  /*0bf0*/  @P5 IADD3 R126, PT, PT, R126, 0x80, RZ ;  /* 0x000000807e7e5810 */ /* 0x000fe20007ffe0ff */
[----:B------:R-:W5:Y:S04]  /*0c00*/  @P5 LDG.E.128 R52, desc[UR6][R80.64] ;  /* 0x0000000650345981 */ /* 0x000f68000c1e1d00 */
[C---:B------:R-:W-:Y:S01]  /*0c10*/  @P6 IMAD.WIDE.U32 R82, R126.reuse, 0x10, R82 ;  /* 0x000000107e526825 */ /* 0x040fe200078e0052 */
[----:B------:R-:W5:Y:S03]  /*0c20*/  @P5 LDG.E.128 R56, desc[UR6][R98.64] ;  /* 0x0000000662385981 */ /* 0x000f66000c1e1d00 */
[C---:B-1----:R-:W-:Y:S01]  /*0c30*/  @P6 IMAD.WIDE.U32 R84, R126.reuse, 0x10, R84 ;  /* 0x000000107e546825 */ /* 0x042fe200078e0054 */
[----:B------:R-:W-:Y:S01]  /*0c40*/  @P6 IADD3 R126, PT, PT, R126, 0x80, RZ ;  /* 0x000000807e7e6810 */ /* 0x000fe20007ffe0ff */
[----:B------:R-:W5:Y:S04]  /*0c50*/  @P6 LDG.E.128 R60, desc[UR6][R82.64] ;  /* 0x00000006523c6981 */ /* 0x000f68000c1e1d00 */
[C---:B--2---:R-:W-:Y:S01]  /*0c60*/  @P0 IMAD.WIDE.U32 R86, R126.reuse, 0x10, R86 ;  /* 0x000000107e560825 */ /* 0x044fe200078e0056 */
[----:B------:R-:W5:Y:S03]  /*0c70*/  @P6 LDG.E.128 R64, desc[UR6][R84.64] ;  /* 0x0000000654406981 */ /* 0x000f66000c1e1d00 */
[C---:B0-----:R-:W-:Y:S01]  /*0c80*/  @P0 IMAD.WIDE.U32 R100, R126.reuse, 0x10, R100 ;  /* 0x000000107e640825 */ /* 0x041fe200078e0064 */
[----:B------:R-:W-:Y:S01]  /*0c90*/  @P0 IADD3 R126, PT, PT, R126, 0x80, RZ ;  /* 0x000000807e7e0810 */ /* 0x000fe20007ffe0ff */
[----:B------:R-:W5:Y:S04]  /*0ca0*/  @P0 LDG.E.128 R68, desc[UR6][R86.64] ;  /* 0x0000000656440981 */ /* 0x000f68000c1e1d00 */
[C---:B---3--:R-:W-:Y:S01]  /*0cb0*/  @P1 IMAD.WIDE.U32 R76, R126.reuse, 0x10, R76 ;  /* 0x000000107e4c1825 */ /* 0x048fe200078e004c */
[----:B------:R0:W5:Y:S03]  /*0cc0*/  @P0 LDG.E.128 R72, desc[UR6][R100.64] ;  /* 0x0000000664480981 */ /* 0x000166000c1e1d00 */
[----:B----4-:R-:W-:Y:S01]  /*0cd0*/  @P1 IMAD.WIDE.U32 R126, R126, 0x10, R102 ;  /* 0x000000107e7e1825 */ /* 0x010fe200078e0066 */
[----:B------:R1:W5:Y:S04]  /*0ce0*/  @P1 LDG.E.128 R112, desc[UR6][R76.64] ;  /* 0x000000064c701981 */ /* 0x000368000c1e1d00 */
[----:B------:R2:W5:Y:S01]  /*0cf0*/  @P1 LDG.E.128 R116, desc[UR6][R126.64] ;  /* 0x000000067e741981 */ /* 0x000562000c1e1d00 */
[----:B------:R-:W-:-:S02]  /*0d00*/  CS2R R110, SRZ ;  /* 0x00000000006e7805 */ /* 0x000fc4000001ff00 */
[----:B------:R-:W-:Y:S02]  /*0d10*/  CS2R R108, SRZ ;  /* 0x00000000006c7805 */ /* 0x000fe4000001ff00 */
[----:B------:R-:W-:Y:S02]  /*0d20*/  CS2R R106, SRZ ;  /* 0x00000000006a7805 */ /* 0x000fe4000001ff00 */
[----:B------:R-:W-:Y:S02]  /*0d30*/  CS2R R104, SRZ ;  /* 0x0000000000687805 */ /* 0x000fe4000001ff00 */
[----:B------:R-:W-:Y:S02]  /*0d40*/  CS2R R102, SRZ ;  /* 0x0000000000667805 */ /* 0x000fe4000001ff00 */
[----:B0-----:R-:W-:Y:S02]  /*0d50*/  CS2R R100, SRZ ;  /* 0x0000000000647805 */ /* 0x001fe4000001ff00 */
        /* <DEDUP_REMOVED lines=11> */
[----:B-1----:R-:W-:Y:S02]  /*0e10*/  CS2R R76, SRZ ;  /* 0x00000000004c7805 */ /* 0x002fe4000001ff00 */
[----:B------:R-:W-:-:S02]  /*0e20*/  @P1 CS2R R122, SRZ ;  /* 0x00000000007a1805 */ /* 0x000fc4000001ff00 */
[----:B--2---:R-:W-:-:S07]  /*0e30*/  @P1 CS2R R120, SRZ ;  /* 0x0000000000781805 */ /* 0x004fce000001ff00 */
.L_x_30422:
[----:B------:R-:W-:Y:S05]  /*0e40*/  BSYNC.RECONVERGENT B0 ;  /* 0x0000000000007941 */ /* 0x000fea0003800200 */
.L_x_30420:
[----:B------:R-:W0:Y:S02]  /*0e50*/  LDCU UR4, c[0x0][0x384] ;  /* 0x00007080ff0477ac */ /* 0x000e240008000800 */
[----:B0-----:R-:W-:-:S13]  /*0e60*/  ISETP.GE.AND P0, PT, R2, UR4, PT ;  /* 0x0000000402007c0c */ /* 0x001fda000bf06270 */
[----:B------:R-:W-:Y:S05]  /*0e70*/  @P0 EXIT ;  /* 0x000000000000094d */ /* 0x000fea0003800000 */
[----:B------:R-:W-:Y:S01]  /*0e80*/  SHF.R.S32.HI R124, RZ, 0x2, R124 ;  /* 0x00000002ff7c7819 */ /* 0x000fe2000001147c */
[----:B------:R-:W0:Y:S01]  /*0e90*/  LDC.64 R128, c[0x0][0x3e0] ;  /* 0x0000f800ff807b82 */ /* 0x000e220000000a00 */
[----:B------:R-:W1:Y:S02]  /*0ea0*/  LDCU UR12, c[0x0][0x388] ;  /* 0x00007100ff0c77ac */ /* 0x000e640008000800 */
[C---:B------:R-:W-:Y:S02]  /*0eb0*/  LOP3.LUT R126, R124.reuse, 0x7f, RZ, 0xc0, !PT ;  /* 0x0000007f7c7e7812 */ /* 0x040fe400078ec0ff */
[----:B------:R-:W-:Y:S01]  /*0ec0*/  LOP3.LUT R124, R124, 0xffffff80, RZ, 0xc0, !PT ;  /* 0xffffff807c7c7812 */ /* 0x000fe200078ec0ff */
[----:B------:R-:W2:Y:S01]  /*0ed0*/  LDCU.U8 UR10, c[0x0][0x410] ;  /* 0x00008200ff0a77ac */ /* 0x000ea20008000000 */
[----:B------:R-:W-:Y:S01]  /*0ee0*/  VIADDMNMX R0, R126, -R0, RZ, !PT ;  /* 0x800000007e007246 */ /* 0x000fe200078001ff */
[----:B------:R-:W-:Y:S01]  /*0ef0*/  IMAD R125, R125, -0x20, R126 ;  /* 0xffffffe07d7d7824 */ /* 0x000fe200078e027e */
[----:B------:R-:W3:Y:S02]  /*0f00*/  LDCU UR11, c[0x0][0x400] ;  /* 0x00008000ff0b77ac */ /* 0x000ee40008000800 */
        /* <DEDUP_REMOVED lines=11> */
.L_x_30467:
[----:B------:R-:W0:Y:S01]  /*0fc0*/  @P0 LDC.64 R174, c[0x0][0x3e0] ;  /* 0x0000f800ffae0b82 */ /* 0x000e220000000a00 */
[----:B------:R-:W-:Y:S01]  /*0fd0*/  IMAD R0, R2, UR12, RZ ;  /* 0x0000000c02007c24 */ /* 0x000fe2000f8e02ff */
[C---:B------:R-:W-:Y:S01]  /*0fe0*/  ISETP.GE.U32.AND P6, PT, R3.reuse, 0x100, PT ;  /* 0x000001000300780c */ /* 0x040fe20003fc6070 */
[----:B-1----:R-:W1:Y:S01]  /*0ff0*/  S2R R171, SR_TID.X ;  /* 0x0000000000ab7919 */ /* 0x002e620000002100 */
[----:B------:R-:W-:Y:S02]  /*1000*/  ISETP.GE.U32.AND P5, PT, R3, 0x180, PT ;  /* 0x000001800300780c */ /* 0x000fe40003fa6070 */
[----:B--234-:R-:W-:Y:S02]  /*1010*/  SHF.R.S32.HI R173, RZ, 0x1f, R0 ;  /* 0x0000001fffad7819 */ /* 0x01cfe40000011400 */
[----:B------:R-:W-:Y:S02]  /*1020*/  LOP3.LUT R180, R180, 0xfffffdff, RZ, 0xc0, !PT ;  /* 0xfffffdffb4b47812 */ /* 0x000fe400078ec0ff */
[----:B------:R-:W-:Y:S01]  /*1030*/  LEA.HI R170, R173, R0, RZ, 0x2 ;  /* 0x00000000adaa7211 */ /* 0x000fe200078f10ff */
[----:B------:R-:W-:Y:S01]  /*1040*/  HFMA2 R0, -RZ, RZ, 1.875, 0 ;  /* 0x3f800000ff007431 */ /* 0x000fe200000001ff */
[----:B------:R-:W-:-:S02]  /*1050*/  ISETP.GE.U32.AND P4, PT, R3, 0x200, PT ;  /* 0x000002000300780c */ /* 0x000fc40003f86070 */
[C---:B------:R-:W-:Y:S02]  /*1060*/  ISETP.GE.U32.AND P1, PT, R3.reuse, 0x80, PT ;  /* 0x000000800300780c */ /* 0x040fe40003f26070 */
[----:B------:R-:W-:Y:S02]  /*1070*/  @P6 LOP3.LUT R180, R180, 0x200, RZ, 0xfc, !PT ;  /* 0x00000200b4b46812 */ /* 0x000fe400078efcff */
[----:B------:R-:W-:Y:S02]  /*1080*/  ISETP.GE.U32.AND P3, PT, R3, 0x280, PT ;  /* 0x000002800300780c */ /* 0x000fe40003f66070 */
[----:B------:R-:W-:Y:S01]  /*1090*/  LOP3.LUT R180, R180, 0xfffffbff, RZ, 0xc0, !PT ;  /* 0xfffffbffb4b47812 */ /* 0x000fe200078ec0ff */
[----:B0-----:R-:W-:-:S03]  /*10a0*/  @P0 IMAD.WIDE R174, R2, 0x4, R174 ;  /* 0x0000000402ae0825 */ /* 0x001fc600078e02ae */
[----:B------:R-:W-:Y:S02]  /*10b0*/  @P5 LOP3.LUT R180, R180, 0x400, RZ, 0xfc, !PT ;  /* 0x00000400b4b45812 */ /* 0x000fe400078efcff */
[----:B-----5:R0:W5:Y:S02]  /*10c0*/  @P0 LDG.E R0, desc[UR6][R174.64] ;  /* 0x00000006ae000981 */ /* 0x020164000c1e1900 */
[----:B------:R-:W-:-:S04]  /*10d0*/  LOP3.LUT R180, R180, 0xfffff7ff, RZ, 0xc0, !PT ;  /* 0xfffff7ffb4b47812 */ /* 0x000fc800078ec0ff */
[----:B------:R-:W-:Y:S01]  /*10e0*/  @P4 LOP3.LUT R180, R180, 0x800, RZ, 0xfc, !PT ;  /* 0x00000800b4b44812 */ /* 0x000fe200078efcff */
[----:B------:R-:W-:Y:S01]  /*10f0*/  BSSY.RECONVERGENT B0, `(.L_x_30423) ;  /* 0x000001e000007945 */ /* 0x000fe20003800200 */
[----:B-1----:R-:W-:Y:S02]  /*1100*/  LEA.HI.SX32 R170, R170, R171, 0x1e ;  /* 0x000000abaaaa7211 */ /* 0x002fe400078ff2ff */
[----:B------:R-:W-:Y:S02]  /*1110*/  LOP3.LUT R180, R180, 0xffffefff, RZ, 0xc0, !PT ;  /* 0xffffefffb4b47812 */ /* 0x000fe400078ec0ff */
[----:B------:R-:W-:Y:S02]  /*1120*/  MOV R172, R170 ;  /* 0x000000aa00ac7202 */ /* 0x000fe40000000f00 */
[----:B------:R-:W-:Y:S01]  /*1130*/  @P3 LOP3.LUT R180, R180, 0x1000, RZ, 0xfc, !PT ;  /* 0x00001000b4b43812 */ /* 0x000fe200078efcff */
[----:B0-----:R-:W-:Y:S06]  /*1140*/  @!P1 BRA `(.L_x_30424) ;  /* 0x0000000000609947 */ /* 0x001fec0003800000 */
[----:B------:R-:W-:Y:S01]  /*1150*/  ISETP.NE.U32.AND P2, PT, RZ, UR8, PT ;  /* 0x00000008ff007c0c */ /* 0x000fe2000bf45070 */
[----:B------:R-:W0:Y:S03]  /*1160*/  LDC.64 R172, c[0x0][0x390] ;  /* 0x0000e400ffac7b82 */ /* 0x000e260000000a00 */
[----:B------:R-:W-:-:S05]  /*1170*/  ISETP.NE.AND.EX P2, PT, RZ, UR9, PT, P2 ;  /* 0x00000009ff007c0c */ /* 0x000fca000bf45320 */
[----:B------:R-:W1:Y:S08]  /*1180*/  LDC.64 R176, c[0x0][0x3a8] ;  /* 0x0000ea00ffb07b82 */ /* 0x000e700000000a00 */
[----:B------:R-:W2:Y:S01]  /*1190*/  @P2 LDC.64 R174, c[0x0][0x3a0] ;  /* 0x0000e800ffae2b82 */ /* 0x000ea20000000a00 */
[----:B0-----:R-:W-:-:S05]  /*11a0*/  IMAD.WIDE.U32 R172, R170, 0x10, R172 ;  /* 0x00000010aaac7825 */ /* 0x001fca00078e00ac */
[----:B------:R-:W3:Y:S01]  /*11b0*/  LDG.E.128 R156, desc[UR6][R172.64] ;  /* 0x00000006ac9c7981 */ /* 0x000ee2000c1e1d00 */
[----:B--2---:R-:W-:-:S05]  /*11c0*/  @P2 IMAD.WIDE.U32 R174, R170, 0x10, R174 ;  /* 0x00000010aaae2825 */ /* 0x004fca00078e00ae */
[----:B------:R1:W2:Y:S02]  /*11d0*/  @P2 LDG.E.128 R124, desc[UR6][R174.64] ;  /* 0x00000006ae7c2981 */ /* 0x0002a4000c1e1d00 */
[C---:B-1----:R-:W-:Y:S01]  /*11e0*/  IMAD.WIDE.U32 R174, R170.reuse, 0x10, R176 ;  /* 0x00000010aaae7825 */ /* 0x042fe200078e00b0 */
[----:B------:R-:W-:-:S03]  /*11f0*/  IADD3 R172, PT, PT, R170, 0x80, RZ ;  /* 0x00000080aaac7810 */ /* 0x000fc60007ffe0ff */
[-C--:B---3-5:R-:W-:Y:S01]  /*1200*/  FMUL.FTZ R179, R156, R0.reuse ;  /* 0x000000009cb37220 */ /* 0x0a8fe20000410000 */
[-C--:B------:R-:W-:Y:S01]  /*1210*/  FMUL.FTZ R178, R157, R0.reuse ;  /* 0x000000009db27220 */ /* 0x080fe20000410000 */
[-C--:B------:R-:W-:Y:S01]  /*1220*/  FMUL.FTZ R181, R158, R0.reuse ;  /* 0x000000009eb57220 */ /* 0x080fe20000410000 */
[----:B------:R-:W-:Y:S01]  /*1230*/  FMUL.FTZ R182, R159, R0 ;  /* 0x000000009fb67220 */ /* 0x000fe20000410000 */
[----:B--2---:R-:W-:Y:S01]  /*1240*/  @P2 FFMA.FTZ R156, R179, R8, R124 ;  /* 0x00000008b39c2223 */ /* 0x004fe2000001007c */
[----:B------:R-:W-:Y:S01]  /*1250*/  @P2 FFMA.FTZ R157, R178, R9, R125 ;  /* 0x00000009b29d2223 */ /* 0x000fe2000001007d */
[----:B------:R-:W-:Y:S01]  /*1260*/  @P2 FFMA.FTZ R158, R181, R10, R126 ;  /* 0x0000000ab59e2223 */ /* 0x000fe2000001007e */
[----:B------:R-:W-:Y:S01]  /*1270*/  @P2 FFMA.FTZ R159, R182, R11, R127 ;  /* 0x0000000bb69f2223 */ /* 0x000fe2000001007f */
[----:B------:R-:W-:Y:S01]  /*1280*/  @!P2 FMUL.FTZ R156, R179, R8 ;  /* 0x00000008b39ca220 */ /* 0x000fe20000410000 */
[----:B------:R-:W-:Y:S01]  /*1290*/  @!P2 FMUL.FTZ R157, R178, R9 ;  /* 0x00000009b29da220 */ /* 0x000fe20000410000 */
[----:B------:R-:W-:Y:S01]  /*12a0*/  @!P2 FMUL.FTZ R158, R181, R10 ;  /* 0x0000000ab59ea220 */ /* 0x000fe20000410000 */
[----:B------:R-:W-:-:S05]  /*12b0*/  @!P2 FMUL.FTZ R159, R182, R11 ;  /* 0x0000000bb69fa220 */ /* 0x000fca0000410000 */
[----:B------:R0:W-:Y:S02]  /*12c0*/  STG.E.128 desc[UR6][R174.64], R156 ;  /* 0x0000009cae007986 */ /* 0x0001e4000c101d06 */
.L_x_30424:
[----:B------:R-:W-:Y:S05]  /*12d0*/  BSYNC.RECONVERGENT B0 ;  /* 0x0000000000007941 */ /* 0x000fea0003800200 */
.L_x_30423:
[----:B------:R-:W-:Y:S04]  /*12e0*/  BSSY.RECONVERGENT B0, `(.L_x_30425) ;  /* 0x000001a000007945 */ /* 0x000fe80003800200 */
[----:B------:R-:W-:Y:S05]  /*12f0*/  @!P6 BRA `(.L_x_30426) ;  /* 0x000000000060e947 */ /* 0x000fea0003800000 */
[----:B------:R-:W-:Y:S01]  /*1300*/  ISETP.NE.U32.AND P2, PT, RZ, UR8, PT ;  /* 0x00000008ff007c0c */ /* 0x000fe2000bf45070 */
[----:B0-----:R-:W0:Y:S03]  /*1310*/  LDC.64 R174, c[0x0][0x390] ;  /* 0x0000e400ffae7b82 */ /* 0x001e260000000a00 */
[----:B------:R-:W-:-:S05]  /*1320*/  ISETP.NE.AND.EX P2, PT, RZ, UR9, PT, P2 ;  /* 0x00000009ff007c0c */ /* 0x000fca000bf45320 */
[----:B------:R-:W1:Y:S08]  /*1330*/  LDC.64 R178, c[0x0][0x3a8] ;  /* 0x0000ea00ffb27b82 */ /* 0x000e700000000a00 */
[----:B------:R-:W2:Y:S01]  /*1340*/  @P2 LDC.64 R176, c[0x0][0x3a0] ;  /* 0x0000e800ffb02b82 */ /* 0x000ea20000000a00 */
[----:B0-----:R-:W-:-:S05]  /*1350*/  IMAD.WIDE.U32 R174, R172, 0x10, R174 ;  /* 0x00000010acae7825 */ /* 0x001fca00078e00ae */
[----:B------:R1:W3:Y:S01]  /*1360*/  LDG.E.128 R160, desc[UR6][R174.64] ;  /* 0x00000006aea07981 */ /* 0x0002e2000c1e1d00 */
[----:B--2---:R-:W-:-:S05]  /*1370*/  @P2 IMAD.WIDE.U32 R176, R172, 0x10, R176 ;  /* 0x00000010acb02825 */ /* 0x004fca00078e00b0 */
[----:B------:R-:W2:Y:S01]  /*1380*/  @P2 LDG.E.128 R124, desc[UR6][R176.64] ;  /* 0x00000006b07c2981 */ /* 0x000ea2000c1e1d00 */
        /* <DEDUP_REMOVED lines=15> */
.L_x_30426:
[----:B------:R-:W-:Y:S05]  /*1480*/  BSYNC.RECONVERGENT B0 ;  /* 0x0000000000007941 */ /* 0x000fea0003800200 */
.L_x_30425:
[----:B------:R-:W-:Y:S04]  /*1490*/  BSSY.RECONVERGENT B0, `(.L_x_30427) ;  /* 0x000001a000007945 */ /* 0x000fe80003800200 */
[----:B------:R-:W-:Y:S05]  /*14a0*/  @!P5 BRA `(.L_x_30428) ;  /* 0x000000000060d947 */ /* 0x000fea0003800000 */
[----:B------:R-:W-:Y:S01]  /*14b0*/  ISETP.NE.U32.AND P2, PT, RZ, UR8, PT ;  /* 0x00000008ff007c0c */ /* 0x000fe2000bf45070 */
[----:B------:R-:W0:Y:S03]  /*14c0*/  LDC.64 R128, c[0x0][0x390] ;  /* 0x0000e400ff807b82 */ /* 0x000e260000000a00 */
[----:B------:R-:W-:-:S05]  /*14d0*/  ISETP.NE.AND.EX P2, PT, RZ, UR9, PT, P2 ;  /* 0x00000009ff007c0c */ /* 0x000fca000bf45320 */
[----:B------:R-:W2:Y:S08]  /*14e0*/  LDC.64 R178, c[0x0][0x3a8] ;  /* 0x0000ea00ffb27b82 */ /* 0x000eb00000000a00 */
[----:B------:R-:W3:Y:S01]  /*14f0*/  @P2 LDC.64 R130, c[0x0][0x3a0] ;  /* 0x0000e800ff822b82 */ /* 0x000ee20000000a00 */
[----:B01----:R-:W-:-:S04]  /*1500*/  IMAD.WIDE.U32 R174, R172, 0x10, R128 ;  /* 0x00000010acae7825 */ /* 0x003fc800078e0080 */
[C---:B---3--:R-:W-:Y:S02]  /*1510*/  @P2 IMAD.WIDE.U32 R176, R172.reuse, 0x10, R130 ;  /* 0x00000010acb02825 */ /* 0x048fe400078e0082 */
[----:B------:R-:W3:Y:S04]  /*1520*/  LDG.E.128 R128, desc[UR6][R174.64] ;  /* 0x00000006ae807981 */ /* 0x000ee8000c1e1d00 */
[----:B------:R-:W4:Y:S01]  /*1530*/  @P2 LDG.E.128 R124, desc[UR6][R176.64] ;  /* 0x00000006b07c2981 */ /* 0x000f22000c1e1d00 */
[C---:B--2---:R-:W-:Y:S01]  /*1540*/  IMAD.WIDE.U32 R178, R172.reuse, 0x10, R178 ;  /* 0x00000010acb27825 */ /* 0x044fe200078e00b2 */
[----:B------:R-:W-:-:S03]  /*1550*/  IADD3 R172, PT, PT, R172, 0x80, RZ ;  /* 0x00000080acac7810 */ /* 0x000fc60007ffe0ff */
[-C--:B---3-5:R-:W-:Y:S01]  /*1560*/  FMUL.FTZ R173, R128, R0.reuse ;  /* 0x0000000080ad7220 */ /* 0x0a8fe20000410000 */
[-C--:B------:R-:W-:Y:S01]  /*1570*/  FMUL.FTZ R182, R129, R0.reuse ;  /* 0x0000000081b67220 */ /* 0x080fe20000410000 */
[-C--:B------:R-:W-:Y:S01]  /*1580*/  FMUL.FTZ R181, R130, R0.reuse ;  /* 0x0000000082b57220 */ /* 0x080fe20000410000 */
[----:B------:R-:W-:Y:S01]  /*1590*/  FMUL.FTZ R184, R131, R0 ;  /* 0x0000000083b87220 */ /* 0x000fe20000410000 */
[----:B----4-:R-:W-:Y:S01]  /*15a0*/  @P2 FFMA.FTZ R128, R173, R24, R124 ;  /* 0x00000018ad802223 */ /* 0x010fe2000001007c */
        /* <DEDUP_REMOVED lines=8> */
.L_x_30428:
[----:B------:R-:W-:Y:S05]  /*1630*/  BSYNC.RECONVERGENT B0 ;  /* 0x0000000000007941 */ /* 0x000fea0003800200 */
.L_x_30427:
[----:B------:R-:W-:Y:S04]  /*1640*/  BSSY.RECONVERGENT B0, `(.L_x_30429) ;  /* 0x000001a000007945 */ /* 0x000fe80003800200 */
[----:B------:R-:W-:Y:S05]  /*1650*/  @!P4 BRA `(.L_x_30430) ;  /* 0x000000000060c947 */ /* 0x000fea0003800000 */
[----:B------:R-:W-:Y:S01]  /*1660*/  ISETP.NE.U32.AND P2, PT, RZ, UR8, PT ;  /* 0x00000008ff007c0c */ /* 0x000fe2000bf45070 */
[----:B------:R-:W0:Y:S03]  /*1670*/  LDC.64 R132, c[0x0][0x390] ;  /* 0x0000e400ff847b82 */ /* 0x000e260000000a00 */
[----:B------:R-:W-:-:S05]  /*1680*/  ISETP.NE.AND.EX P2, PT, RZ, UR9, PT, P2 ;  /* 0x00000009ff007c0c */ /* 0x000fca000bf45320 */
[----:B--2---:R-:W2:Y:S08]  /*1690*/  LDC.64 R178, c[0x0][0x3a8] ;  /* 0x0000ea00ffb27b82 */ /* 0x004eb00000000a00 */
        /* <DEDUP_REMOVED lines=20> */
.L_x_30430:
[----:B------:R-:W-:Y:S05]  /*17e0*/  BSYNC.RECONVERGENT B0 ;  /* 0x0000000000007941 */ /* 0x000fea0003800200 */
.L_x_30429:
[----:B------:R-:W-:Y:S04]  /*17f0*/  BSSY.RECONVERGENT B0, `(.L_x_30431) ;  /* 0x000001a000007945 */ /* 0x000fe80003800200 */
[----:B------:R-:W-:Y:S05]  /*1800*/  @!P3 BRA `(.L_x_30432) ;  /* 0x000000000060b947 */ /* 0x000fea0003800000 */
[----:B------:R-:W-:Y:S01]  /*1810*/  ISETP.NE.U32.AND P2, PT, RZ, UR8, PT ;  /* 0x00000008ff007c0c */ /* 0x000fe2000bf45070 */
[----:B------:R-:W0:Y:S03]  /*1820*/  LDC.64 R136, c[0x0][0x390] ;  /* 0x0000e400ff887b82 */ /* 0x000e260000000a00 */
[----:B------:R-:W-:-:S05]  /*1830*/  ISETP.NE.AND.EX P2, PT, RZ, UR9, PT, P2 ;  /* 0x00000009ff007c0c */ /* 0x000fca000bf45320 */
[----:B--23--:R-:W2:Y:S08]  /*1840*/  LDC.64 R178, c[0x0][0x3a8] ;  /* 0x0000ea00ffb27b82 */ /* 0x00ceb00000000a00 */
        /* <DEDUP_REMOVED lines=20> */
.L_x_30432:
[----:B------:R-:W-:Y:S05]  /*1990*/  BSYNC.RECONVERGENT B0 ;  /* 0x0000000000007941 */ /* 0x000fea0003800200 */
.L_x_30431:
[----:B------:R-:W-:Y:S01]  /*19a0*/  ISETP.GE.U32.AND P2, PT, R3, 0x300, PT ;  /* 0x000003000300780c */ /* 0x000fe20003f46070 */
[----:B------:R-:W-:Y:S01]  /*19b0*/  BSSY.RECONVERGENT B0, `(.L_x_30433) ;  /* 0x000001c000007945 */ /* 0x000fe20003800200 */
[----:B------:R-:W-:-:S11]  /*19c0*/  LOP3.LUT R180, R180, 0xfffffeff, RZ, 0xc0, !PT ;  /* 0xfffffeffb4b47812 */ /* 0x000fd600078ec0ff */
[----:B------:R-:W-:Y:S01]  /*19d0*/  @P2 LOP3.LUT R180, R180, 0x100, RZ, 0xfc, !PT ;  /* 0x00000100b4b42812 */ /* 0x000fe200078efcff */
[----:B------:R-:W-:Y:S06]  /*19e0*/  @!P2 BRA `(.L_x_30434) ;  /* 0x000000000060a947 */ /* 0x000fec0003800000 */
[----:B------:R-:W-:Y:S01]  /*19f0*/  ISETP.NE.U32.AND P2, PT, RZ, UR8, PT ;  /* 0x00000008ff007c0c */ /* 0x000fe2000bf45070 */
[----:B------:R-:W0:Y:S03]  /*1a00*/  LDC.64 R140, c[0x0][0x390] ;  /* 0x0000e400ff8c7b82 */ /* 0x000e260000000a00 */
[----:B------:R-:W-:-:S13]  /*1a10*/  ISETP.NE.AND.EX P2, PT, RZ, UR9, PT, P2 ;  /* 0x00000009ff007c0c */ /* 0x000fda000bf45320 */
[----:B------:R-:W2:Y:S01]  /*1a20*/  @P2 LDC.64 R142, c[0x0][0x3a0] ;  /* 0x0000e800ff8e2b82 */ /* 0x000ea20000000a00 */
[----:B01----:R-:W-:-:S04]  /*1a30*/  IMAD.WIDE.U32 R174, R172, 0x10, R140 ;  /* 0x00000010acae7825 */ /* 0x003fc800078e008c */
[C---:B--2---:R-:W-:Y:S02]  /*1a40*/  @P2 IMAD.WIDE.U32 R176, R172.reuse, 0x10, R142 ;  /* 0x00000010acb02825 */ /* 0x044fe400078e008e */
[----:B------:R0:W2:Y:S04]  /*1a50*/  LDG.E.128 R140, desc[UR6][R174.64] ;  /* 0x00000006ae8c7981 */ /* 0x0000a8000c1e1d00 */
[----:B------:R-:W3:Y:S01]  /*1a60*/  @P2 LDG.E.128 R124, desc[UR6][R176.64] ;  /* 0x00000006b07c2981 */ /* 0x000ee2000c1e1d00 */
[----:B0-----:R-:W0:Y:S02]  /*1a70*/  LDC.64 R174, c[0x0][0x3a8] ;  /* 0x0000ea00ffae7b82 */ /* 0x001e240000000a00 */
[C---:B0-----:R-:W-:Y:S01]  /*1a80*/  IMAD.WIDE.U32 R174, R172.reuse, 0x10, R174 ;  /* 0x00000010acae7825 */ /* 0x041fe200078e00ae */
[----:B------:R-:W-:-:S03]  /*1a90*/  IADD3 R172, PT, PT, R172, 0x80, RZ ;  /* 0x00000080acac7810 */ /* 0x000fc60007ffe0ff */
[-C--:B--2--5:R-:W-:Y:S01]  /*1aa0*/  FMUL.FTZ R173, R140, R0.reuse ;  /* 0x000000008cad7220 */ /* 0x0a4fe20000410000 */
[-C--:B---34-:R-:W-:Y:S01]  /*1ab0*/  FMUL.FTZ R178, R141, R0.reuse ;  /* 0x000000008db27220 */ /* 0x098fe20000410000 */
[-C--:B------:R-:W-:Y:S01]  /*1ac0*/  FMUL.FTZ R179, R142, R0.reuse ;  /* 0x000000008eb37220 */ /* 0x080fe20000410000 */
[----:B------:R-:W-:Y:S01]  /*1ad0*/  FMUL.FTZ R182, R143, R0 ;  /* 0x000000008fb67220 */ /* 0x000fe20000410000 */
[----:B------:R-:W-:Y:S01]  /*1ae0*/  @P2 FFMA.FTZ R140, R173, R48, R124 ;  /* 0x00000030ad8c2223 */ /* 0x000fe2000001007c */
        /* <DEDUP_REMOVED lines=8> */
.L_x_30434:
[----:B------:R-:W-:Y:S05]  /*1b70*/  BSYNC.RECONVERGENT B0 ;  /* 0x0000000000007941 */ /* 0x000fea0003800200 */
.L_x_30433:
[----:B------:R-:W-:Y:S01]  /*1b80*/  ISETP.GE.U32.AND P2, PT, R3, 0x380, PT ;  /* 0x000003800300780c */ /* 0x000fe20003f46070 */
[----:B------:R-:W-:-:S12]  /*1b90*/  BSSY.RECONVERGENT B0, `(.L_x_30435) ;  /* 0x000001a000007945 */ /* 0x000fd80003800200 */
[----:B------:R-:W-:Y:S05]  /*1ba0*/  @!P2 BRA `(.L_x_30436) ;  /* 0x000000000060a947 */ /* 0x000fea0003800000 */
        /* <DEDUP_REMOVED lines=24> */
.L_x_30436:
[----:B------:R-:W-:Y:S05]  /*1d30*/  BSYNC.RECONVERGENT B0 ;  /* 0x0000000000007941 */ /* 0x000fea0003800200 */
.L_x_30435:
        /* <DEDUP_REMOVED lines=27> */
.L_x_30438:
[----:B------:R-:W-:Y:S05]  /*1ef0*/  BSYNC.RECONVERGENT B0 ;  /* 0x0000000000007941 */ /* 0x000fea0003800200 */
.L_x_30437:
        /* <DEDUP_REMOVED lines=27> */
.L_x_30440:
[----:B------:R-:W-:Y:S05]  /*20b0*/  BSYNC.RECONVERGENT B0 ;  /* 0x0000000000007941 */ /* 0x000fea0003800200 */
.L_x_30439:
[----:B------:R-:W-:Y:S01]  /*20c0*/  ISETP.GE.U32.AND P5, PT, R3, 0x500, PT ;  /* 0x000005000300780c */ /* 0x000fe20003fa6070 */
[----:B------:R-:W-:-:S12]  /*20d0*/  BSSY.RECONVERGENT B0, `(.L_x_30441) ;  /* 0x0000019000007945 */ /* 0x000fd80003800200 */
[----:B------:R-:W-:Y:S05]  /*20e0*/  @!P5 BRA `(.L_x_30442) ;  /* 0x00000000005cd947 */ /* 0x000fea0003800000 */
[----:B------:R-:W-:Y:S01]  /*20f0*/  ISETP.NE.U32.AND P6, PT, RZ, UR8, PT ;  /* 0x00000008ff007c0c */ /* 0x000fe2000bfc5070 */
[----:B01----:R-:W0:Y:S03]  /*2100*/  LDC.64 R174, c[0x0][0x390] ;  /* 0x0000e400ffae7b82 */ /* 0x003e260000000a00 */
[----:B------:R-:W-:-:S13]  /*2110*/  ISETP.NE.AND.EX P6, PT, RZ, UR9, PT, P6 ;  /* 0x00000009ff007c0c */ /* 0x000fda000bfc5360 */
[----:B------:R-:W1:Y:S01]  /*2120*/  @P6 LDC.64 R176, c[0x0][0x3a0] ;  /* 0x0000e800ffb06b82 */ /* 0x000e620000000a00 */
[----:B0-----:R-:W-:-:S05]  /*2130*/  IMAD.WIDE.U32 R174, R172, 0x10, R174 ;  /* 0x00000010acae7825 */ /* 0x001fca00078e00ae */
[----:B------:R0:W2:Y:S02]  /*2140*/  LDG.E.128 R164, desc[UR6][R174.64] ;  /* 0x00000006aea47981 */ /* 0x0000a4000c1e1d00 */
[----:B0-----:R-:W0:Y:S01]  /*2150*/  LDC.64 R174, c[0x0][0x3a8] ;  /* 0x0000ea00ffae7b82 */ /* 0x001e220000000a00 */
[----:B-1----:R-:W-:-:S05]  /*2160*/  @P6 IMAD.WIDE.U32 R176, R172, 0x10, R176 ;  /* 0x00000010acb06825 */ /* 0x002fca00078e00b0 */
[----:B------:R-:W3:Y:S01]  /*2170*/  @P6 LDG.E.128 R124, desc[UR6][R176.64] ;  /* 0x00000006b07c6981 */ /* 0x000ee2000c1e1d00 */
        /* <DEDUP_REMOVED lines=11> */
[----:B------:R-:W-:Y:S01]  /*2230*/  @!P6 FMUL.FTZ R167, R0, R115 ;  /* 0x0000007300a7e220 */ /* 0x000fe20000410000 */
[----:B0-----:R-:W-:-:S05]  /*2240*/  IMAD.WIDE.U32 R172, R172, 0x10, R174 ;  /* 0x00000010acac7825 */ /* 0x001fca00078e00ae */
[----:B------:R0:W-:Y:S02]  /*2250*/  STG.E.128 desc[UR6][R172.64], R164 ;  /* 0x000000a4ac007986 */ /* 0x0001e4000c101d06 */
.L_x_30442:
[----:B------:R-:W-:Y:S05]  /*2260*/  BSYNC.RECONVERGENT B0 ;  /* 0x0000000000007941 */ /* 0x000fea0003800200 */
.L_x_30441:
[----:B-----5:R-:W-:Y:S01]  /*2270*/  FADD.FTZ R0, RZ, R156 ;  /* 0x0000009cff007221 */ /* 0x020fe20000010000 */
[----:B------:R-:W-:Y:S01]  /*2280*/  ISETP.GT.U32.AND P6, PT, R3, 0xff, PT ;  /* 0x000000ff0300780c */ /* 0x000fe20003fc4070 */
[----:B------:R-:W-:Y:S01]  /*2290*/  BSSY.RECONVERGENT B0, `(.L_x_30443) ;  /* 0x00000ac000007945 */ /* 0x000fe20003800200 */
[----:B0-----:R-:W-:Y:S01]  /*22a0*/  P2R R172, PR, RZ, 0x1 ;  /* 0x00000001ffac7803 */ /* 0x001fe20000000000 */
[----:B------:R-:W-:Y:S01]  /*22b0*/  FADD.FTZ R173, R157, R0 ;  /* 0x000000009dad7221 */ /* 0x000fe20000010000 */
[----:B------:R-:W-:Y:S02]  /*22c0*/  ISETP.GT.U32.AND P0, PT, R3, 0x17f, PT ;  /* 0x0000017f0300780c */ /* 0x000fe40003f04070 */
[----:B------:R-:W-:Y:S01]  /*22d0*/  LOP3.LUT R181, R171, 0x1f, RZ, 0xc0, !PT ;  /* 0x0000001fabb57812 */ /* 0x000fe200078ec0ff */
[----:B------:R-:W-:-:S04]  /*22e0*/  FADD.FTZ R0, R158, R173 ;  /* 0x000000ad9e007221 */ /* 0x000fc80000010000 */
[----:B------:R-:W-:-:S05]  /*22f0*/  FADD.FTZ R0, R159, R0 ;  /* 0x000000009f007221 */ /* 0x000fca0000010000 */
[----:B------:R-:W-:-:S05]  /*2300*/  FSEL R173, R0, RZ, P1 ;  /* 0x000000ff00ad7208 */ /* 0x000fca0000800000 */
[----:B------:R-:W-:-:S04]  /*2310*/  FADD.FTZ R0, R160, R173 ;  /* 0x000000ada0007221 */ /* 0x000fc80000010000 */
[----:B-1----:R-:W-:-:S04]  /*2320*/  FADD.FTZ R175, R161, R0 ;  /* 0x00000000a1af7221 */ /* 0x002fc80000010000 */
        /* <DEDUP_REMOVED lines=50> */
[----:B------:R-:W2:Y:S02]  /*2650*/  SHFL.BFLY PT, R0, R177, 0x10, 0x1f ;  /* 0x0e001f00b1007f89 */ /* 0x000ea400000e0000 */
[----:B--234-:R-:W-:-:S04]  /*2660*/  FADD.FTZ R179, R177, R0 ;  /* 0x00000000b1b37221 */ /* 0x01cfc80000010000 */
        /* <DEDUP_REMOVED lines=10> */
[----:B------:R-:W-:-:S03]  /*2710*/  HFMA2 R179, -RZ, RZ, 0, 0 ;  /* 0x00000000ffb37431 */ /* 0x000fc600000001ff */
        /* <DEDUP_REMOVED lines=99> */
.L_x_30444:
[----:B------:R-:W-:Y:S05]  /*2d50*/  BSYNC.RECONVERGENT B0 ;  /* 0x0000000000007941 */ /* 0x000fea0003800200 */
.L_x_30443:
        /* <DEDUP_REMOVED lines=13> */
.L_x_30446:
[----:B------:R-:W-:Y:S05]  /*2e30*/  BSYNC.RECONVERGENT B0 ;  /* 0x0000000000007941 */ /* 0x000fea0003800200 */
.L_x_30445:
        /* <DEDUP_REMOVED lines=12> */
[----:B------:R-:W-:-:S04]  /*2f00*/  FADD.FTZ R172, -R175, R172 ;  /* 0x000000acafac7221 */ /* 0x000fc80000010100 */
[----:B------:R-:W-:-:S04]  /*2f10*/  FMUL.FTZ R172, R172, R172 ;  /* 0x000000acacac7220 */ /* 0x000fc80000410000 */
[----:B------:R-:W-:-:S04]  /*2f20*/  FMUL.FTZ R172, R172, R181 ;  /* 0x000000b5acac7220 */ /* 0x000fc80000410000 */
[----:B------:R-:W-:Y:S01]  /*2f30*/  FMUL.FTZ R172, R172, R178 ;  /* 0x000000b2acac7220 */ /* 0x000fe20000410000 */
[----:B-1----:R-:W-:Y:S01]  /*2f40*/  FMUL.FTZ R183, R177, R0 ;  /* 0x00000000b1b77220 */ /* 0x002fe20000410000 */
[----:B0-----:R-:W-:-:S04]  /*2f50*/  IADD3 R0, PT, PT, R174, R185, RZ ;  /* 0x000000b9ae007210 */ /* 0x001fc80007ffe0ff */
[----:B------:R-:W0:Y:S01]  /*2f60*/  SHFL.DOWN PT, R182, R183, 0x1, 0x1f ;  /* 0x08201f00b7b67f89 */ /* 0x000e2200000e0000 */
[----:B------:R-:W-:Y:S02]  /*2f70*/  I2FP.F32.S32 R185, R185 ;  /* 0x000000b900b97245 */ /* 0x000fe40000201400 */
[----:B------:R-:W-:-:S06]  /*2f80*/  I2FP.F32.S32 R179, R0 ;  /* 0x0000000000b37245 */ /* 0x000fcc0000201400 */
[----:B------:R-:W1:Y:S01]  /*2f90*/  MUFU.RCP R179, R179 ;  /* 0x000000b300b37308 */ /* 0x000e620000001000 */
[----:B0-----:R-:W-:Y:S01]  /*2fa0*/  FMUL.FTZ R187, R182, R185 ;  /* 0x000000b9b6bb7220 */ /* 0x001fe20000410000 */
[----:B------:R-:W-:-:S03]  /*2fb0*/  FADD.FTZ R182, R183, -R182 ;  /* 0x800000b6b7b67221 */ /* 0x000fc60000010000 */
[----:B------:R-:W-:-:S04]  /*2fc0*/  FFMA.FTZ R0, R176, R183, R187 ;  /* 0x000000b7b0007223 */ /* 0x000fc800000100bb */
[----:B-1----:R-:W-:-:S05]  /*2fd0*/  FMUL.FTZ R184, R179, R0 ;  /* 0x00000000b3b87220 */ /* 0x002fca0000410000 */
[----:B------:R-:W0:Y:S02]  /*2fe0*/  SHFL.IDX PT, R187, R184, RZ, 0x1f ;  /* 0x00001fffb8bb7589 */ /* 0x000e2400000e0000 */
[C---:B0-----:R-:W-:Y:S01]  /*2ff0*/  FMUL.FTZ R174, R187.reuse, R187 ;  /* 0x000000bbbbae7220 */ /* 0x041fe20000410000 */
[----:B------:R-:W-:-:S04]  /*3000*/  FSEL R0, R187, RZ, !P6 ;  /* 0x000000ffbb007208 */ /* 0x000fc80007000000 */
[----:B------:R-:W-:Y:S02]  /*3010*/  FSEL R186, R174, RZ, P6 ;  /* 0x000000ffaeba7208 */ /* 0x000fe40003000000 */
[----:B------:R-:W0:Y:S01]  /*3020*/  SHFL.DOWN PT, R174, R173, 0x2, 0x1f ;  /* 0x08401f00adae7f89 */ /* 0x000e2200000e0000 */
[----:B------:R-:W-:Y:S01]  /*3030*/  ISETP.NE.AND P6, PT, R171, RZ, PT ;  /* 0x000000ffab00720c */ /* 0x000fe20003fc5270 */
[----:B0-----:R-:W-:-:S04]  /*3040*/  FADD.FTZ R174, R174, R173 ;  /* 0x000000adaeae7221 */ /* 0x001fc80000010000 */
[----:B------:R-:W-:Y:S01]  /*3050*/  FFMA.FTZ R174, R177, R172, R174 ;  /* 0x000000acb1ae7223 */ /* 0x000fe200000100ae */
[----:B------:R-:W-:-:S04]  /*3060*/  FMUL.FTZ R177, R182, R182 ;  /* 0x000000b6b6b17220 */ /* 0x000fc80000410000 */
[----:B------:R-:W0:Y:S01]  /*3070*/  SHFL.DOWN PT, R175, R174, 0x1, 0x1f ;  /* 0x08201f00aeaf7f89 */ /* 0x000e2200000e0000 */
[----:B------:R-:W-:Y:S02]  /*3080*/  FMUL.FTZ R177, R176, R177 ;  /* 0x000000b1b0b17220 */ /* 0x000fe40000410000 */
[----:B------:R-:W1:Y:S02]  /*3090*/  LDC R176, c[0x0][0x448] ;  /* 0x00011200ffb07b82 */ /* 0x000e640000000800 */
[----:B------:R-:W-:Y:S01]  /*30a0*/  FMUL.FTZ R177, R177, R185 ;  /* 0x000000b9b1b17220 */ /* 0x000fe20000410000 */
[----:B0-----:R-:W-:-:S05]  /*30b0*/  FADD.FTZ R172, R174, R175 ;  /* 0x000000afaeac7221 */ /* 0x001fca0000010000 */
[----:B------:R-:W0:Y:S01]  /*30c0*/  @!P6 LDC.64 R174, c[0x0][0x3c8] ;  /* 0x0000f200ffaeeb82 */ /* 0x000e220000000a00 */
[----:B------:R-:W-:-:S06]  /*30d0*/  FFMA.FTZ R177, R179, R177, R172 ;  /* 0x000000b1b3b17223 */ /* 0x000fcc00000100ac */
[----:B------:R-:W1:Y:S01]  /*30e0*/  SHFL.IDX PT, R177, R177, RZ, 0x1f ;  /* 0x00001fffb1b17589 */ /* 0x000e6200000e0000 */
[----:B------:R-:W2:Y:S01]  /*30f0*/  @!P6 LDC.64 R172, c[0x0][0x3c0] ;  /* 0x0000f000ffaceb82 */ /* 0x000ea20000000a00 */
[----:B0-----:R-:W-:-:S04]  /*3100*/  @!P6 IMAD.WIDE R174, R2, 0x4, R174 ;  /* 0x0000000402aee825 */ /* 0x001fc800078e02ae */
[----:B-1----:R-:W-:Y:S01]  /*3110*/  FFMA.FTZ R171, R177, UR11, R176 ;  /* 0x0000000bb1ab7c23 */ /* 0x002fe200080100b0 */
[----:B--2---:R-:W-:-:S04]  /*3120*/  @!P6 IMAD.WIDE R172, R2, 0x4, R172 ;  /* 0x0000000402ace825 */ /* 0x004fc800078e02ac */
[----:B------:R-:W-:Y:S01]  /*3130*/  FADD.FTZ R171, R171, R186 ;  /* 0x000000baabab7221 */ /* 0x000fe20000010000 */
[----:B------:R0:W-:Y:S05]  /*3140*/  @!P6 STG.E desc[UR6][R172.64], R187 ;  /* 0x000000bbac00e986 */ /* 0x0001ea000c101906 */
[----:B------:R-:W1:Y:S02]  /*3150*/  MUFU.RSQ R171, R171 ;  /* 0x000000ab00ab7308 */ /* 0x000e640000001400 */
[----:B-1----:R0:W-:Y:S01]  /*3160*/  @!P6 STG.E desc[UR6][R174.64], R171 ;  /* 0x000000abae00e986 */ /* 0x0021e2000c101906 */
        /* <DEDUP_REMOVED lines=17> */
.L_x_30448:
[----:B------:R-:W-:Y:S05]  /*3280*/  BSYNC.RECONVERGENT B0 ;  /* 0x0000000000007941 */ /* 0x000fea0003800200 */
.L_x_30447:
[----:B------:R-:W-:Y:S01]  /*3290*/  LOP3.LUT P1, RZ, R180, 0x200, RZ, 0xc0, !PT ;  /* 0x00000200b4ff7812 */ /* 0x000fe2000782c0ff */
        /* <DEDUP_REMOVED lines=18> */
.L_x_30450:
[----:B------:R-:W-:Y:S05]  /*33c0*/  BSYNC.RECONVERGENT B0 ;  /* 0x0000000000007941 */ /* 0x000fea0003800200 */
.L_x_30449:
[----:B------:R-:W-:Y:S01]  /*33d0*/  LOP3.LUT P1, RZ, R180, 0x400, RZ, 0xc0, !PT ;  /* 0x00000400b4ff7812 */ /* 0x000fe2000782c0ff */
        /* <DEDUP_REMOVED lines=18> */
.L_x_30452:
[----:B------:R-:W-:Y:S05]  /*3500*/  BSYNC.RECONVERGENT B0 ;  /* 0x0000000000007941 */ /* 0x000fea0003800200 */
.L_x_30451:
[----:B------:R-:W-:Y:S01]  /*3510*/  LOP3.LUT P1, RZ, R180, 0x800, RZ, 0xc0, !PT ;  /* 0x00000800b4ff7812 */ /* 0x000fe2000782c0ff */
        /* <DEDUP_REMOVED lines=18> */
.L_x_30454:
[----:B------:R-:W-:Y:S05]  /*3640*/  BSYNC.RECONVERGENT B0 ;  /* 0x0000000000007941 */ /* 0x000fea0003800200 */
.L_x_30453:
[----:B------:R-:W-:Y:S01]  /*3650*/  LOP3.LUT P1, RZ, R180, 0x1000, RZ, 0xc0, !PT ;  /* 0x00001000b4ff7812 */ /* 0x000fe2000782c0ff */
        /* <DEDUP_REMOVED lines=18> */
.L_x_30456:
[----:B------:R-:W-:Y:S05]  /*3780*/  BSYNC.RECONVERGENT B0 ;  /* 0x0000000000007941 */ /* 0x000fea0003800200 */
.L_x_30455:
        /* <DEDUP_REMOVED lines=19> */
.L_x_30458:
[----:B------:R-:W-:Y:S05]  /*38c0*/  BSYNC.RECONVERGENT B0 ;  /* 0x0000000000007941 */ /* 0x000fea0003800200 */
.L_x_30457:
        /* <DEDUP_REMOVED lines=18> */
.L_x_30460:
[----:B------:R-:W-:Y:S05]  /*39f0*/  BSYNC.RECONVERGENT B0 ;  /* 0x0000000000007941 */ /* 0x000fea0003800200 */
.L_x_30459:
        /* <DEDUP_REMOVED lines=18> */
.L_x_30462:
[----:B------:R-:W-:Y:S05]  /*3b20*/  BSYNC.RECONVERGENT B0 ;  /* 0x0000000000007941 */ /* 0x000fea0003800200 */
.L_x_30461:
        /* <DEDUP_REMOVED lines=18> */
.L_x_30464:
[----:B------:R-:W-:Y:S05]  /*3c50*/  BSYNC.RECONVERGENT B0 ;  /* 0x0000000000007941 */ /* 0x000fea0003800200 */
.L_x_30463:
        /* <DEDUP_REMOVED lines=17> */
.L_x_30466:
[----:B------:R-:W-:Y:S05]  /*3d70*/  BSYNC.RECONVERGENT B0 ;  /* 0x0000000000007941 */ /* 0x000fea0003800200 */
.L_x_30465:
[----:B0-----:R-:W0:Y:S01]  /*3d80*/  LDC.64 R170, c[0x0][0x380] ;  /* 0x0000e000ffaa7b82 */ /* 0x001e220000000a00 */
[----:B------:R-:W-:Y:S01]  /*3d90*/  UPLOP3.LUT UP0, UPT, UPT, UPT, UP0, 0x40, 0x4 ;  /* 0x000000000004789c */ /* 0x000fe20003f0e800 */
[----:B0-----:R-:W-:-:S04]  /*3da0*/  IADD3 R2, PT, PT, R2, R170, RZ ;  /* 0x000000aa02027210 */ /* 0x001fc80007ffe0ff */
[----:B------:R-:W-:-:S13]  /*3db0*/  ISETP.GE.AND P1, PT, R2, R171, PT ;  /* 0x000000ab0200720c */ /* 0x000fda0003f26270 */
[----:B------:R-:W-:Y:S05]  /*3dc0*/  @!P1 BRA `(.L_x_30467) ;  /* 0xffffffd0007c9947 */ /* 0x000fea000383ffff */
[----:B------:R-:W-:Y:S05]  /*3dd0*/  EXIT ;  /* 0x000000000000794d */ /* 0x000fea0003800000 */
.L_x_30468:
        /* <DEDUP_REMOVED lines=10> */
.L_x_34128:


//--------------------- .text._ZN10layer_norm13ln_fwd_kernelINS_13Kernel_traitsIfffffjLj5120ELj1ELj1ELj4ELj16ENS_18Kernel_traits_baseILj5120EfffffjLj128EEEEELb0ELb1ELb0ELb1EEEvNS_9FwdParamsE --------------------------
	.section	.text._ZN10layer_norm13ln_fwd_kernelINS_13Kernel_traitsIfffffjLj5120ELj1ELj1ELj4ELj16ENS_18Kernel_traits_baseILj5120EfffffjLj128EEEEELb0ELb1ELb0ELb1EEEvNS_9FwdParamsE,"ax",@progbits
	.align	128
        .global         _ZN10layer_norm13ln_fwd_kernelINS_13Kernel_traitsIfffffjLj5120ELj1ELj1ELj4ELj16ENS_18Kernel_traits_baseILj5120EfffffjLj128EEEEELb0ELb1ELb0ELb1EEEvNS_9FwdParamsE
        .type           _ZN10layer_norm13ln_fwd_kernelINS_13Kernel_traitsIfffffjLj5120ELj1ELj1ELj4ELj16ENS_18Kernel_traits_baseILj5120EfffffjLj128EEEEELb0ELb1ELb0ELb1EEEvNS_9FwdParamsE,@function
        .size           _ZN10layer_norm13ln_fwd_kernelINS_13Kernel_traitsIfffffjLj5120ELj1ELj1ELj4ELj16ENS_18Kernel_traits_baseILj5120EfffffjLj128EEEEELb0ELb1ELb0ELb1EEEvNS_9FwdParamsE,(.L_x_34129 - _ZN10layer_norm13ln_fwd_kernelINS_13Kernel_traitsIfffffjLj5120ELj1ELj1ELj4ELj16ENS_18Kernel_traits_baseILj5120EfffffjLj128EEEEELb0ELb1ELb0ELb1EEEvNS_9FwdParamsE)
        .other          _ZN10layer_norm13ln_fwd_kernelINS_13Kernel_traitsIfffffjLj5120ELj1ELj1ELj4ELj16ENS_18Kernel_traits_baseILj5120EfffffjLj128EEEEELb0ELb1ELb0ELb1EEEvNS_9FwdParamsE,@"STO_CUDA_ENTRY STV_DEFAULT"
_ZN10layer_norm13ln_fwd_kernelINS_13Kernel_traitsIfffffjLj5120ELj1ELj1ELj4ELj16ENS_18Kernel_traits_baseILj5120EfffffjLj128EEEEELb0ELb1ELb0ELb1EEEvNS_9FwdParamsE:
.text._ZN10layer_norm13ln_fwd_kernelINS_13Kernel_traitsIfffffjLj5120ELj1ELj1ELj4ELj16ENS_18Kernel_traits_baseILj5120EfffffjLj128EEEEELb0ELb1ELb0ELb1EEEvNS_9FwdParamsE:
        /* <DEDUP_REMOVED lines=46> */
.L_x_30469:
        /* <DEDUP_REMOVED lines=44> */
.L_x_30470:
        /* <DEDUP_REMOVED lines=11> */
.L_x_30475:
[----:B------:R-:W-:Y:S01]  /*0650*/  ISETP.NE.U32.AND P1, PT, RZ, UR8, PT ;  /* 0x00000008ff007c0c */ /* 0x000fe2000bf25070 */
[----:B---3--:R-:W0:Y:S01]  /*0660*/  @P0 LDC.64 R130, c[0x0][0x3e0] ;  /* 0x0000f800ff820b82 */ /* 0x008e220000000a00 */
[----:B------:R-:W-:Y:S02]  /*0670*/  IMAD R3, R2, UR10, RZ ;  /* 0x0000000a02037c24 */ /* 0x000fe4000f8e02ff */
[----:B------:R-:W-:-:S03]  /*0680*/  ISETP.NE.AND.EX P1, PT, RZ, UR9, PT, P1 ;  /* 0x00000009ff007c0c */ /* 0x000fc6000bf25310 */
[----:B------:R-:W-:Y:S02]  /*0690*/  SHF.R.S32.HI R128, RZ, 0x1f, R3 ;  /* 0x0000001fff807819 */ /* 0x000fe40000011403 */
[----:B------:R-:W1:Y:S02]  /*06a0*/  LDC.64 R168, c[0x0][0x390] ;  /* 0x0000e400ffa87b82 */ /* 0x000e640000000a00 */
[----:B------:R-:W-:-:S04]  /*06b0*/  LEA.HI R3, R128, R3, RZ, 0x2 ;  /* 0x0000000380037211 */ /* 0x000fc800078f10ff */
[----:B------:R-:W-:Y:S01]  /*06c0*/  LEA.HI.SX32 R3, R3, R0, 0x1e ;  /* 0x0000000003037211 */ /* 0x000fe200078ff2ff */
[----:B------:R-:W-:Y:S01]  /*06d0*/  HFMA2 R0, -RZ, RZ, 1.875, 0 ;  /* 0x3f800000ff007431 */ /* 0x000fe200000001ff */
[----:B------:R-:W2:Y:S01]  /*06e0*/  @P1 LDC.64 R134, c[0x0][0x3a0] ;  /* 0x0000e800ff861b82 */ /* 0x000ea20000000a00 */
[----:B0-----:R-:W-:-:S07]  /*06f0*/  @P0 IMAD.WIDE R130, R2, 0x4, R130 ;  /* 0x0000000402820825 */ /* 0x001fce00078e0282 */
[----:B------:R-:W0:Y:S01]  /*0700*/  LDC.64 R160, c[0x0][0x3a8] ;  /* 0x0000ea00ffa07b82 */ /* 0x000e220000000a00 */
[----:B------:R-:W3:Y:S01]  /*0710*/  @P0 LDG.E R0, desc[UR6][R130.64] ;  /* 0x0000000682000981 */ /* 0x000ee2000c1e1900 */
[----:B-1----:R-:W-:-:S06]  /*0720*/  IMAD.WIDE.U32 R132, R3, 0x10, R168 ;  /* 0x0000001003847825 */ /* 0x002fcc00078e00a8 */
[----:B------:R-:W1:Y:S01]  /*0730*/  @P1 LDC.64 R138, c[0x0][0x3a0] ;  /* 0x0000e800ff8a1b82 */ /* 0x000e620000000a00 */
[----:B------:R-:W3:Y:S01]  /*0740*/  LDG.E.128 R140, desc[UR6][R132.64] ;  /* 0x00000006848c7981 */ /* 0x000ee2000c1e1d00 */
[----:B--2---:R-:W-:-:S06]  /*0750*/  @P1 IMAD.WIDE.U32 R134, R3, 0x10, R134 ;  /* 0x0000001003861825 */ /* 0x004fcc00078e0086 */
[----:B------:R-:W2:Y:S01]  /*0760*/  @P1 LDC.64 R192, c[0x0][0x3a0] ;  /* 0x0000e800ffc01b82 */ /* 0x000ea20000000a00 */
[----:B------:R0:W4:Y:S01]  /*0770*/  @P1 LDG.E.128 R124, desc[UR6][R134.64] ;  /* 0x00000006867c1981 */ /* 0x000122000c1e1d00 */
[C---:B------:R-:W-:Y:S01]  /*0780*/  IADD3 R163, PT, PT, R3.reuse, 0x80, RZ ;  /* 0x0000008003a37810 */ /* 0x040fe20007ffe0ff */
[----:B0-----:R-:W-:-:S04]  /*0790*/  IMAD.WIDE.U32 R134, R3, 0x10, R160 ;  /* 0x0000001003867825 */ /* 0x001fc800078e00a0 */
[----:B-1----:R-:W-:-:S04]  /*07a0*/  @P1 IMAD.WIDE.U32 R138, R163, 0x10, R138 ;  /* 0x00000010a38a1825 */ /* 0x002fc800078e008a */
[-C--:B---3--:R-:W-:Y:S01]  /*07b0*/  FMUL.FTZ R129, R140, R0.reuse ;  /* 0x000000008c817220 */ /* 0x088fe20000410000 */
[-C--:B------:R-:W-:Y:S01]  /*07c0*/  FMUL.FTZ R136, R141, R0.reuse ;  /* 0x000000008d887220 */ /* 0x080fe20000410000 */
[-C--:B------:R-:W-:Y:S01]  /*07d0*/  FMUL.FTZ R137, R142, R0.reuse ;  /* 0x000000008e897220 */ /* 0x080fe20000410000 */
[----:B------:R-:W-:Y:S02]  /*07e0*/  FMUL.FTZ R140, R143, R0 ;  /* 0x000000008f8c7220 */ /* 0x000fe40000410000 */
[----:B------:R-:W0:Y:S01]  /*07f0*/  @P1 LDC.64 R142, c[0x0][0x3a0] ;  /* 0x0000e800ff8e1b82 */ /* 0x000e220000000a00 */
[CC--:B----45:R-:W-:Y:S01]  /*0800*/  @P1 FFMA.FTZ R128, R129.reuse, R84.reuse, R124 ;  /* 0x0000005481801223 */ /* 0x0f0fe2000001007c */
[----:B------:R-:W-:Y:S01]  /*0810*/  @!P1 FMUL.FTZ R128, R129, R84 ;  /* 0x0000005481809220 */ /* 0x000fe20000410000 */
[----:B------:R-:W-:Y:S01]  /*0820*/  @P1 FFMA.FTZ R129, R136, R85, R125 ;  /* 0x0000005588811223 */ /* 0x000fe2000001007d */
[CC--:B------:R-:W-:Y:S01]  /*0830*/  @P1 FFMA.FTZ R130, R137.reuse, R86.reuse, R126 ;  /* 0x0000005689821223 */ /* 0x0c0fe2000001007e */
[----:B------:R-:W-:Y:S01]  /*0840*/  @P1 FFMA.FTZ R131, R140, R87, R127 ;  /* 0x000000578c831223 */ /* 0x000fe2000001007f */
[----:B------:R-:W-:Y:S01]  /*0850*/  @!P1 FMUL.FTZ R129, R136, R85 ;  /* 0x0000005588819220 */ /* 0x000fe20000410000 */
[----:B------:R-:W-:Y:S01]  /*0860*/  @!P1 FMUL.FTZ R130, R137, R86 ;  /* 0x0000005689829220 */ /* 0x000fe20000410000 */
[----:B------:R-:W-:Y:S01]  /*0870*/  @!P1 FMUL.FTZ R131, R140, R87 ;  /* 0x000000578c839220 */ /* 0x000fe20000410000 */
[----:B------:R-:W-:-:S04]  /*0880*/  IMAD.WIDE.U32 R136, R163, 0x10, R168 ;  /* 0x00000010a3887825 */ /* 0x000fc800078e00a8 */
[----:B------:R1:W-:Y:S04]  /*0890*/  STG.E.128 desc[UR6][R134.64], R128 ;  /* 0x0000008086007986 */ /* 0x0003e8000c101d06 */
[----:B------:R-:W3:Y:S04]  /*08a0*/  LDG.E.128 R144, desc[UR6][R136.64] ;  /* 0x0000000688907981 */ /* 0x000ee8000c1e1d00 */
[----:B------:R4:W2:Y:S01]  /*08b0*/  @P1 LDG.E.128 R124, desc[UR6][R138.64] ;  /* 0x000000068a7c1981 */ /* 0x0008a2000c1e1d00 */
[----:B------:R-:W-:Y:S01]  /*08c0*/  IADD3 R171, PT, PT, R3, 0x100, RZ ;  /* 0x0000010003ab7810 */ /* 0x000fe20007ffe0ff */
[----:B----4-:R-:W-:-:S04]  /*08d0*/  IMAD.WIDE.U32 R138, R163, 0x10, R160 ;  /* 0x00000010a38a7825 */ /* 0x010fc800078e00a0 */
[----:B0-----:R-:W-:-:S04]  /*08e0*/  @P1 IMAD.WIDE.U32 R142, R171, 0x10, R142 ;  /* 0x00000010ab8e1825 */ /* 0x001fc800078e008e */
[-C--:B---3--:R-:W-:Y:S01]  /*08f0*/  FMUL.FTZ R133, R144, R0.reuse ;  /* 0x0000000090857220 */ /* 0x088fe20000410000 */
[-C--:B------:R-:W-:Y:S01]  /*0900*/  FMUL.FTZ R140, R145, R0.reuse ;  /* 0x00000000918c7220 */ /* 0x080fe20000410000 */
[-C--:B------:R-:W-:Y:S01]  /*0910*/  FMUL.FTZ R141, R146, R0.reuse ;  /* 0x00000000928d7220 */ /* 0x080fe20000410000 */
[----:B------:R-:W-:Y:S01]  /*0920*/  FMUL.FTZ R144, R147, R0 ;  /* 0x0000000093907220 */ /* 0x000fe20000410000 */
[CC--:B--2---:R-:W-:Y:S01]  /*0930*/  @P1 FFMA.FTZ R132, R133.reuse, R88.reuse, R124 ;  /* 0x0000005885841223 */ /* 0x0c4fe2000001007c */
[----:B------:R-:W-:Y:S01]  /*0940*/  @!P1 FMUL.FTZ R132, R133, R88 ;  /* 0x0000005885849220 */ /* 0x000fe20000410000 */
[----:B------:R-:W-:Y:S01]  /*0950*/  @P1 FFMA.FTZ R133, R140, R89, R125 ;  /* 0x000000598c851223 */ /* 0x000fe2000001007d */
[CC--:B-1----:R-:W-:Y:S01]  /*0960*/  @P1 FFMA.FTZ R134, R141.reuse, R90.reuse, R126 ;  /* 0x0000005a8d861223 */ /* 0x0c2fe2000001007e */
[----:B------:R-:W-:Y:S01]  /*0970*/  @P1 FFMA.FTZ R135, R144, R91, R127 ;  /* 0x0000005b90871223 */ /* 0x000fe2000001007f */
[----:B------:R-:W-:Y:S01]  /*0980*/  @!P1 FMUL.FTZ R133, R140, R89 ;  /* 0x000000598c859220 */ /* 0x000fe20000410000 */
[----:B------:R-:W-:Y:S01]  /*0990*/  @!P1 FMUL.FTZ R134, R141, R90 ;  /* 0x0000005a8d869220 */ /* 0x000fe20000410000 */
[----:B------:R-:W-:Y:S01]  /*09a0*/  @!P1 FMUL.FTZ R135, R144, R91 ;  /* 0x0000005b90879220 */ /* 0x000fe20000410000 */
[----:B------:R-:W-:Y:S01]  /*09b0*/  IMAD.WIDE.U32 R140, R171, 0x10, R168 ;  /* 0x00000010ab8c7825 */ /* 0x000fe200078e00a8 */
[----:B------:R-:W0:Y:S03]  /*09c0*/  @P1 LDC.64 R146, c[0x0][0x3a0] ;  /* 0x0000e800ff921b82 */ /* 0x000e260000000a00 */
[----:B------:R1:W-:Y:S04]  /*09d0*/  STG.E.128 desc[UR6][R138.64], R132 ;  /* 0x000000848a007986 */ /* 0x0003e8000c101d06 */
[----:B------:R-:W2:Y:S04]  /*09e0*/  LDG.E.128 R148, desc[UR6][R140.64] ;  /* 0x000000068c947981 */ /* 0x000ea8000c1e1d00 */
[----:B------:R3:W4:Y:S01]  /*09f0*/  @P1 LDG.E.128 R124, desc[UR6][R142.64] ;  /* 0x000000068e7c1981 */ /* 0x000722000c1e1d00 */
[----:B------:R-:W-:Y:S01]  /*0a00*/  IADD3 R173, PT, PT, R3, 0x180, RZ ;  /* 0x0000018003ad7810 */ /* 0x000fe20007ffe0ff */
[----:B---3--:R-:W-:-:S04]  /*0a10*/  IMAD.WIDE.U32 R142, R171, 0x10, R160 ;  /* 0x00000010ab8e7825 */ /* 0x008fc800078e00a0 */
[----:B0-----:R-:W-:-:S04]  /*0a20*/  @P1 IMAD.WIDE.U32 R146, R173, 0x10, R146 ;  /* 0x00000010ad921825 */ /* 0x001fc800078e0092 */
[-C--:B--2---:R-:W-:Y:S01]  /*0a30*/  FMUL.FTZ R137, R148, R0.reuse ;  /* 0x0000000094897220 */ /* 0x084fe20000410000 */
[-C--:B------:R-:W-:Y:S01]  /*0a40*/  FMUL.FTZ R144, R149, R0.reuse ;  /* 0x0000000095907220 */ /* 0x080fe20000410000 */
[-C--:B------:R-:W-:Y:S01]  /*0a50*/  FMUL.FTZ R145, R150, R0.reuse ;  /* 0x0000000096917220 */ /* 0x080fe20000410000 */
[----:B------:R-:W-:Y:S01]  /*0a60*/  FMUL.FTZ R148, R151, R0 ;  /* 0x0000000097947220 */ /* 0x000fe20000410000 */
[CC--:B----4-:R-:W-:Y:S01]  /*0a70*/  @P1 FFMA.FTZ R136, R137.reuse, R92.reuse, R124 ;  /* 0x0000005c89881223 */ /* 0x0d0fe2000001007c */
        /* <DEDUP_REMOVED lines=107> */
[----:B------:R-:W-:-:S04]  /*1130*/  IMAD.WIDE.U32 R180, R187, 0x10, R168 ;  /* 0x00000010bbb47825 */ /* 0x000fc800078e00a8 */
[----:B------:R0:W-:Y:S04]  /*1140*/  STG.E.128 desc[UR6][R166.64], R156 ;  /* 0x0000009ca6007986 */ /* 0x0001e8000c101d06 */
[----:B------:R1:W2:Y:S04]  /*1150*/  LDG.E.128 R196, desc[UR6][R180.64] ;  /* 0x00000006b4c47981 */ /* 0x0002a8000c1e1d00 */
[----:B------:R-:W3:Y:S01]  /*1160*/  @P1 LDG.E.128 R124, desc[UR6][R182.64] ;  /* 0x00000006b67c1981 */ /* 0x000ee2000c1e1d00 */
[----:B------:R-:W-:-:S05]  /*1170*/  IADD3 R189, PT, PT, R3, 0x480, RZ ;  /* 0x0000048003bd7810 */ /* 0x000fca0007ffe0ff */
[----:B-1----:R-:W-:-:S04]  /*1180*/  IMAD.WIDE.U32 R180, R189, 0x10, R168 ;  /* 0x00000010bdb47825 */ /* 0x002fc800078e00a8 */
[----:B------:R-:W-:-:S04]  /*1190*/  @P1 IMAD.WIDE.U32 R168, R189, 0x10, R192 ;  /* 0x00000010bda81825 */ /* 0x000fc800078e00c0 */
[-C--:B--2---:R-:W-:Y:S01]  /*11a0*/  FMUL.FTZ R165, R196, R0.reuse ;  /* 0x00000000c4a57220 */ /* 0x084fe20000410000 */
[-C--:B------:R-:W-:Y:S01]  /*11b0*/  FMUL.FTZ R191, R198, R0.reuse ;  /* 0x00000000c6bf7220 */ /* 0x080fe20000410000 */
[-C--:B------:R-:W-:Y:S01]  /*11c0*/  FMUL.FTZ R162, R197, R0.reuse ;  /* 0x00000000c5a27220 */ /* 0x080fe20000410000 */
[----:B------:R-:W-:Y:S01]  /*11d0*/  FMUL.FTZ R170, R199, R0 ;  /* 0x00000000c7aa7220 */ /* 0x000fe20000410000 */
[CC--:B---3--:R-:W-:Y:S01]  /*11e0*/  @P1 FFMA.FTZ R164, R165.reuse, R116.reuse, R124 ;  /* 0x00000074a5a41223 */ /* 0x0c8fe2000001007c */
[----:B------:R-:W-:Y:S01]  /*11f0*/  @!P1 FMUL.FTZ R164, R165, R116 ;  /* 0x00000074a5a49220 */ /* 0x000fe20000410000 */
[CC--:B0-----:R-:W-:Y:S01]  /*1200*/  @P1 FFMA.FTZ R166, R191.reuse, R118.reuse, R126 ;  /* 0x00000076bfa61223 */ /* 0x0c1fe2000001007e */
[----:B------:R-:W-:Y:S01]  /*1210*/  @P1 FFMA.FTZ R165, R162, R117, R125 ;  /* 0x00000075a2a51223 */ /* 0x000fe2000001007d */
[----:B------:R-:W-:Y:S01]  /*1220*/  @P1 FFMA.FTZ R167, R170, R119, R127 ;  /* 0x00000077aaa71223 */ /* 0x000fe2000001007f */
[----:B------:R-:W-:Y:S01]  /*1230*/  @!P1 FMUL.FTZ R166, R191, R118 ;  /* 0x00000076bfa69220 */ /* 0x000fe20000410000 */
[----:B------:R-:W-:Y:S01]  /*1240*/  @!P1 FMUL.FTZ R165, R162, R117 ;  /* 0x00000075a2a59220 */ /* 0x000fe20000410000 */
[----:B------:R-:W-:Y:S01]  /*1250*/  @!P1 FMUL.FTZ R167, R170, R119 ;  /* 0x00000077aaa79220 */ /* 0x000fe20000410000 */
[----:B------:R-:W-:-:S05]  /*1260*/  IMAD.WIDE.U32 R190, R187, 0x10, R160 ;  /* 0x00000010bbbe7825 */ /* 0x000fca00078e00a0 */
[----:B------:R0:W-:Y:S04]  /*1270*/  STG.E.128 desc[UR6][R190.64], R164 ;  /* 0x000000a4be007986 */ /* 0x0001e8000c101d06 */
[----:B------:R-:W2:Y:S04]  /*1280*/  LDG.E.128 R180, desc[UR6][R180.64] ;  /* 0x00000006b4b47981 */ /* 0x000ea8000c1e1d00 */
[----:B------:R1:W3:Y:S01]  /*1290*/  @P1 LDG.E.128 R124, desc[UR6][R168.64] ;  /* 0x00000006a87c1981 */ /* 0x0002e2000c1e1d00 */
[----:B------:R-:W-:-:S04]  /*12a0*/  FADD.FTZ R162, RZ, R128 ;  /* 0x00000080ffa27221 */ /* 0x000fc80000010000 */
        /* <DEDUP_REMOVED lines=10> */
[----:B-1----:R-:W-:-:S04]  /*1350*/  FADD.FTZ R169, R162, R139 ;  /* 0x0000008ba2a97221 */ /* 0x002fc80000010000 */
        /* <DEDUP_REMOVED lines=24> */
[-C--:B--2---:R-:W-:Y:S01]  /*14e0*/  FMUL.FTZ R169, R180, R0.reuse ;  /* 0x00000000b4a97220 */ /* 0x084fe20000410000 */
[----:B------:R-:W-:-:S03]  /*14f0*/  FMUL.FTZ R162, R181, R0 ;  /* 0x00000000b5a27220 */ /* 0x000fc60000410000 */
[CC--:B---3--:R-:W-:Y:S01]  /*1500*/  @P1 FFMA.FTZ R180, R169.reuse, R120.reuse, R124 ;  /* 0x00000078a9b41223 */ /* 0x0c8fe2000001007c */
[----:B------:R-:W-:Y:S01]  /*1510*/  @!P1 FMUL.FTZ R180, R169, R120 ;  /* 0x00000078a9b49220 */ /* 0x000fe20000410000 */
[-C--:B------:R-:W-:Y:S01]  /*1520*/  FMUL.FTZ R169, R182, R0.reuse ;  /* 0x00000000b6a97220 */ /* 0x080fe20000410000 */
[CC--:B------:R-:W-:Y:S01]  /*1530*/  @P1 FFMA.FTZ R181, R162.reuse, R121.reuse, R125 ;  /* 0x00000079a2b51223 */ /* 0x0c0fe2000001007d */
[----:B------:R-:W-:Y:S01]  /*1540*/  @!P1 FMUL.FTZ R181, R162, R121 ;  /* 0x00000079a2b59220 */ /* 0x000fe20000410000 */
[----:B------:R-:W-:Y:S01]  /*1550*/  FADD.FTZ R162, R191, R180 ;  /* 0x000000b4bfa27221 */ /* 0x000fe20000010000 */
[----:B------:R-:W-:Y:S01]  /*1560*/  FMUL.FTZ R0, R183, R0 ;  /* 0x00000000b7007220 */ /* 0x000fe20000410000 */
[CC--:B------:R-:W-:Y:S01]  /*1570*/  @P1 FFMA.FTZ R182, R169.reuse, R122.reuse, R126 ;  /* 0x0000007aa9b61223 */ /* 0x0c0fe2000001007e */
[----:B------:R-:W-:Y:S01]  /*1580*/  @!P1 FMUL.FTZ R182, R169, R122 ;  /* 0x0000007aa9b69220 */ /* 0x000fe20000410000 */
[----:B------:R-:W-:Y:S01]  /*1590*/  FADD.FTZ R169, R162, R181 ;  /* 0x000000b5a2a97221 */ /* 0x000fe20000010000 */
[CC--:B------:R-:W-:Y:S01]  /*15a0*/  @P1 FFMA.FTZ R183, R0.reuse, R123.reuse, R127 ;  /* 0x0000007b00b71223 */ /* 0x0c0fe2000001007f */
[----:B------:R-:W-:-:S02]  /*15b0*/  @!P1 FMUL.FTZ R183, R0, R123 ;  /* 0x0000007b00b79220 */ /* 0x000fc40000410000 */
        /* <DEDUP_REMOVED lines=106> */
[----:B------:R-:W-:Y:S01]  /*1c60*/  BSSY.RECONVERGENT B0, `(.L_x_30471) ;  /* 0x000000a000007945 */ /* 0x000fe20003800200 */
        /* <DEDUP_REMOVED lines=9> */
.L_x_30472:
[----:B------:R-:W-:Y:S05]  /*1d00*/  BSYNC.RECONVERGENT B0 ;  /* 0x0000000000007941 */ /* 0x000fea0003800200 */
.L_x_30471:
        /* <DEDUP_REMOVED lines=15> */
.L_x_30474:
[----:B------:R-:W-:Y:S05]  /*1e00*/  BSYNC.RECONVERGENT B0 ;  /* 0x0000000000007941 */ /* 0x000fea0003800200 */
.L_x_30473:
        /* <DEDUP_REMOVED lines=14> */
[----:B------:R-:W-:-:S02]  /*1ef0*/  FADD.FTZ R168, -R191, R168 ;  /* 0x000000a8bfa87221 */ /* 0x000fc40000010100 */
[----:B------:R-:W3:Y:S02]  /*1f00*/  LDC R191, c[0x0][0x448] ;  /* 0x00011200ffbf7b82 */ /* 0x000ee40000000800 */
        /* <DEDUP_REMOVED lines=19> */
[----:B--2---:R-:W-:-:S03]  /*2040*/  FADD.FTZ R169, R161, R160 ;  /* 0x000000a0a1a97221 */ /* 0x004fc60000010000 */
[----:B------:R-:W-:-:S04]  /*2050*/  FMUL.FTZ R170, R170, R195 ;  /* 0x000000c3aaaa7220 */ /* 0x000fc80000410000 */
[----:B------:R-:W-:-:S05]  /*2060*/  FFMA.FTZ R169, R178, R170, R169 ;  /* 0x000000aab2a97223 */ /* 0x000fca00000100a9 */
[----:B------:R-:W3:Y:S01]  /*2070*/  SHFL.IDX PT, R192, R169, RZ, 0x1f ;  /* 0x00001fffa9c07589 */ /* 0x000ee200000e0000 */
        /* <DEDUP_REMOVED lines=9> */
[----:B------:R-:W-:Y:S01]  /*2110*/  FADD.FTZ R170, -R160, R131 ;  /* 0x00000083a0aa7221 */ /* 0x000fe20000010100 */
[----:B------:R-:W-:Y:S01]  /*2120*/  FSEL R133, R133, RZ, P2 ;  /* 0x000000ff85857208 */ /* 0x000fe20001000000 */
[----:B---3--:R-:W-:Y:S01]  /*2130*/  FFMA.FTZ R132, R192, UR11, R191 ;  /* 0x0000000bc0847c23 */ /* 0x008fe200080100bf */
        /* <DEDUP_REMOVED lines=105> */
[----:B------:R-:W0:Y:S01]  /*27d0*/  LDC.64 R178, c[0x0][0x380] ;  /* 0x0000e000ffb27b82 */ /* 0x000e220000000a00 */
[----:B-1----:R-:W-:-:S04]  /*27e0*/  @!P1 IMAD.WIDE R130, R2, 0x4, R130 ;  /* 0x0000000402829825 */ /* 0x002fc800078e0282 */
[----:B------:R-:W-:Y:S01]  /*27f0*/  FFMA.FTZ R134, R141, R10, R50 ;  /* 0x0000000a8d867223 */ /* 0x000fe20000010032 */
[----:B------:R-:W-:Y:S01]  /*2800*/  FFMA.FTZ R141, R188, R17, R57 ;  /* 0x00000011bc8d7223 */ /* 0x000fe20000010039 */
[----:B------:R-:W-:Y:S01]  /*2810*/  FFMA.FTZ R173, R192, R29, R69 ;  /* 0x0000001dc0ad7223 */ /* 0x000fe20000010045 */
[----:B------:R-:W-:Y:S01]  /*2820*/  FFMA.FTZ R174, R197, R30, R70 ;  /* 0x0000001ec5ae7223 */ /* 0x000fe20000010046 */
[----:B------:R1:W-:Y:S01]  /*2830*/  @!P1 STG.E desc[UR6][R130.64], R211 ;  /* 0x000000d382009986 */ /* 0x0003e2000c101906 */
[----:B------:R-:W-:Y:S01]  /*2840*/  FFMA.FTZ R175, R196, R31, R71 ;  /* 0x0000001fc4af7223 */ /* 0x000fe20000010047 */
[----:B-1----:R-:W-:Y:S01]  /*2850*/  FFMA.FTZ R130, R137, R6, R46 ;  /* 0x0000000689827223 */ /* 0x002fe2000001002e */
[----:B------:R-:W-:Y:S01]  /*2860*/  FFMA.FTZ R131, R170, R7, R47 ;  /* 0x00000007aa837223 */ /* 0x000fe2000001002f */
[----:B------:R-:W-:Y:S01]  /*2870*/  FFMA.FTZ R137, R138, R13, R53 ;  /* 0x0000000d8a897223 */ /* 0x000fe20000010035 */
[----:B------:R-:W-:Y:S01]  /*2880*/  FFMA.FTZ R138, R153, R14, R54 ;  /* 0x0000000e998a7223 */ /* 0x000fe20000010036 */
[----:B------:R-:W-:Y:S01]  /*2890*/  FFMA.FTZ R153, R154, R21, R61 ;  /* 0x000000159a997223 */ /* 0x000fe2000001003d */
[----:B------:R-:W-:Y:S01]  /*28a0*/  FFMA.FTZ R154, R183, R22, R62 ;  /* 0x00000016b79a7223 */ /* 0x000fe2000001003e */
[----:B------:R1:W-:Y:S01]  /*28b0*/  STG.E.128 desc[UR6][R146.64], R128 ;  /* 0x0000008092007986 */ /* 0x0003e2000c101d06 */
[----:B------:R-:W-:Y:S01]  /*28c0*/  FFMA.FTZ R170, R193, R26, R66 ;  /* 0x0000001ac1aa7223 */ /* 0x000fe20000010042 */
[----:B0-----:R-:W-:-:S02]  /*28d0*/  IADD3 R2, PT, PT, R2, R178, RZ ;  /* 0x000000b202027210 */ /* 0x001fc40007ffe0ff */
[----:B------:R0:W-:Y:S02]  /*28e0*/  STG.E.128 desc[UR6][R150.64], R132 ;  /* 0x0000008496007986 */ /* 0x0001e4000c101d06 */
[----:B------:R-:W-:Y:S02]  /*28f0*/  ISETP.GE.AND P1, PT, R2, R179, PT ;  /* 0x000000b30200720c */ /* 0x000fe40003f26270 */
[----:B------:R2:W-:Y:S04]  /*2900*/  STG.E.128 desc[UR6][R160.64], R136 ;  /* 0x00000088a0007986 */ /* 0x0005e8000c101d06 */
[----:B------:R3:W-:Y:S04]  /*2910*/  STG.E.128 desc[UR6][R164.64], R140 ;  /* 0x0000008ca4007986 */ /* 0x0007e8000c101d06 */
[----:B------:R3:W-:Y:S01]  /*2920*/  STG.E.128 desc[UR6][R166.64], R152 ;  /* 0x00000098a6007986 */ /* 0x0007e2000c101d06 */
[----:B-1----:R-:W-:Y:S01]  /*2930*/  FFMA.FTZ R128, R199, R32, R72 ;  /* 0x00000020c7807223 */ /* 0x002fe20000010048 */
[----:B------:R-:W-:Y:S01]  /*2940*/  FFMA.FTZ R129, R180, R33, R73 ;  /* 0x00000021b4817223 */ /* 0x000fe20000010049 */
[----:B------:R-:W-:Y:S01]  /*2950*/  FFMA.FTZ R130, R201, R34, R74 ;  /* 0x00000022c9827223 */ /* 0x000fe2000001004a */
[----:B------:R-:W-:Y:S01]  /*2960*/  FFMA.FTZ R131, R182, R35, R75 ;  /* 0x00000023b6837223 */ /* 0x000fe2000001004b */
[----:B0-----:R-:W-:Y:S01]  /*2970*/  FFMA.FTZ R132, R203, R36, R76 ;  /* 0x00000024cb847223 */ /* 0x001fe2000001004c */
[----:B------:R-:W-:Y:S01]  /*2980*/  FFMA.FTZ R133, R184, R37, R77 ;  /* 0x00000025b8857223 */ /* 0x000fe2000001004d */
[----:B------:R-:W-:Y:S01]  /*2990*/  FFMA.FTZ R134, R205, R38, R78 ;  /* 0x00000026cd867223 */ /* 0x000fe2000001004e */
[----:B------:R-:W-:Y:S01]  /*29a0*/  FFMA.FTZ R135, R194, R39, R79 ;  /* 0x00000027c2877223 */ /* 0x000fe2000001004f */
[----:B--2---:R-:W-:Y:S01]  /*29b0*/  FFMA.FTZ R136, R207, R40, R80 ;  /* 0x00000028cf887223 */ /* 0x004fe20000010050 */
        /* <DEDUP_REMOVED lines=10> */
.L_x_30476:
        /* <DEDUP_REMOVED lines=10> */
.L_x_34129:


//--------------------- .text._ZN10layer_norm13ln_fwd_kernelINS_13Kernel_traitsIfffffjLj5120ELj1ELj1ELj4ELj16ENS_18Kernel_traits_baseILj5120EfffffjLj128EEEEELb0ELb1ELb1ELb0EEEvNS_9FwdParamsE --------------------------
	.section	.text._ZN10layer_norm13ln_fwd_kernelINS_13Kernel_traitsIfffffjLj5120ELj1ELj1ELj4ELj16ENS_18Kernel_traits_baseILj5120EfffffjLj128EEEEELb0ELb1ELb1ELb0EEEvNS_9FwdParamsE,"ax",@progbits
	.align	128
        .global         _ZN10layer_norm13ln_fwd_kernelINS_13Kernel_traitsIfffffjLj5120ELj1ELj1ELj4ELj16ENS_18Kernel_traits_baseILj5120EfffffjLj128EEEEELb0ELb1ELb1ELb0EEEvNS_9FwdParamsE
        .type           _ZN10layer_norm13ln_fwd_kernelINS_13Kernel_traitsIfffffjLj5120ELj1ELj1ELj4ELj16ENS_18Kernel_traits_baseILj5120EfffffjLj128EEEEELb0ELb1ELb1ELb0EEEvNS_9FwdParamsE,@function
        .size           _ZN10layer_norm13ln_fwd_kernelINS_13Kernel_traitsIfffffjLj5120ELj1ELj1ELj4ELj16ENS_18Kernel_traits_baseILj5120EfffffjLj128EEEEELb0ELb1ELb1ELb0EEEvNS_9FwdParamsE,(.L_x_34130 - _ZN10layer_norm13ln_fwd_kernelINS_13Kernel_traitsIfffffjLj5120ELj1ELj1ELj4ELj16ENS_18Kernel_traits_baseILj5120EfffffjLj128EEEEELb0ELb1ELb1ELb0EEEvNS_9FwdParamsE)
        .other          _ZN10layer_norm13ln_fwd_kernelINS_13Kernel_traitsIfffffjLj5120ELj1ELj1ELj4ELj16ENS_18Kernel_traits_baseILj5120EfffffjLj128EEEEELb0ELb1ELb1ELb0EEEvNS_9FwdParamsE,@"STO_CUDA_ENTRY STV_DEFAULT"
_ZN10layer_norm13ln_fwd_kernelINS_13Kernel_traitsIfffffjLj5120ELj1ELj1ELj4ELj16ENS_18Kernel_traits_baseILj5120EfffffjLj128EEEEELb0ELb1ELb1ELb0EEEvNS_9FwdParamsE:
.text._ZN10layer_norm13ln_fwd_kernelINS_13Kernel_traitsIfffffjLj5120ELj1ELj1ELj4ELj16ENS_18Kernel_traits_baseILj5120EfffffjLj128EEEEELb0ELb1ELb1ELb0EEEvNS_9FwdParamsE:
        /* <DEDUP_REMOVED lines=52> */
[----:B--2---:R-:W-:Y:S01]  /*0340*/  @P0 IMAD.WIDE.U32 R128, R127, 0x10, R128 ;  /* 0x000000107f800825 */ /* 0x004fe200078e0080 */
        /* <DEDUP_REMOVED lines=76> */
.L_x_30478:
        /* <DEDUP_REMOVED lines=26> */
[----:B------:R-:W5:Y:S04]  /*09b0*/  @P0 LDG.E.128 R68, desc[UR6][R92.64] ;  /* 0x000000065c440981 */ /* 0x000f68000c1e1d00 */
[----:B------:R-:W5:Y:S02]  /*09c0*/  @P0 LDG.E.128 R76, desc[UR6][R94.64] ;  /* 0x000000065e4c0981 */ /* 0x000f64000c1e1d00 */
        /* <DEDUP_REMOVED lines=49> */
[----:B------:R1:W5:Y:S01]  /*0ce0*/  @P1 LDG.E.128 R4, desc[UR6][R90.64] ;  /* 0x000000065a041981 */ /* 0x000362000c1e1d00 */
[----:B------:R-:W-:-:S02]  /*0cf0*/  CS2R R122, SRZ ;  /* 0x00000000007a7805 */ /* 0x000fc4000001ff00 */
[----:B------:R-:W-:Y:S02]  /*0d00*/  CS2R R120, SRZ ;  /* 0x0000000000787805 */ /* 0x000fe4000001ff00 */
[----:B------:R-:W-:Y:S01]  /*0d10*/  CS2R R118, SRZ ;  /* 0x0000000000767805 */ /* 0x000fe2000001ff00 */
[----:B------:R2:W5:Y:S01]  /*0d20*/  @P1 LDG.E.128 R72, desc[UR6][R88.64] ;  /* 0x0000000658481981 */ /* 0x000562000c1e1d00 */
[----:B------:R-:W-:Y:S02]  /*0d30*/  CS2R R116, SRZ ;  /* 0x0000000000747805 */ /* 0x000fe4000001ff00 */
[----:B0-----:R-:W-:Y:S02]  /*0d40*/  CS2R R114, SRZ ;  /* 0x0000000000727805 */ /* 0x001fe4000001ff00 */
        /* <DEDUP_REMOVED lines=11> */
[----:B-1----:R-:W-:Y:S02]  /*0e00*/  CS2R R90, SRZ ;  /* 0x00000000005a7805 */ /* 0x002fe4000001ff00 */
[----:B--2---:R-:W-:Y:S02]  /*0e10*/  CS2R R88, SRZ ;  /* 0x0000000000587805 */ /* 0x004fe4000001ff00 */
[----:B------:R-:W-:-:S02]  /*0e20*/  @P1 CS2R R62, SRZ ;  /* 0x00000000003e1805 */ /* 0x000fc4000001ff00 */
[----:B------:R-:W-:-:S07]  /*0e30*/  @P1 CS2R R60, SRZ ;  /* 0x00000000003c1805 */ /* 0x000fce000001ff00 */
.L_x_30479:
[----:B------:R-:W-:Y:S05]  /*0e40*/  BSYNC.RECONVERGENT B0 ;  /* 0x0000000000007941 */ /* 0x000fea0003800200 */
.L_x_30477:
        /* <DEDUP_REMOVED lines=20> */
.L_x_30545:
[----:B-1234-:R-:W1:Y:S08]  /*0f90*/  LDC.64 R180, c[0x0][0x3f0] ;  /* 0x0000fc00ffb47b82 */ /* 0x01ee700000000a00 */
[----:B------:R-:W2:Y:S08]  /*0fa0*/  LDC.64 R168, c[0x0][0x3f8] ;  /* 0x0000fe00ffa87b82 */ /* 0x000eb00000000a00 */
[----:B------:R-:W3:Y:S01]  /*0fb0*/  LDC R179, c[0x0][0x388] ;  /* 0x0000e200ffb37b82 */ /* 0x000ee20000000800 */
[----:B-1----:R-:W-:-:S06]  /*0fc0*/  IMAD.WIDE R180, R2, 0x4, R180 ;  /* 0x0000000402b47825 */ /* 0x002fcc00078e02b4 */
[----:B------:R-:W4:Y:S01]  /*0fd0*/  LDG.E R180, desc[UR6][R180.64] ;  /* 0x00000006b4b47981 */ /* 0x000f22000c1e1900 */
[----:B--2---:R-:W-:-:S05]  /*0fe0*/  IMAD.WIDE R168, R2, 0x4, R168 ;  /* 0x0000000402a87825 */ /* 0x004fca00078e02a8 */
[----:B-----5:R1:W5:Y:S01]  /*0ff0*/  LDG.E R178, desc[UR6][R168.64] ;  /* 0x00000006a8b27981 */ /* 0x020362000c1e1900 */
[----:B------:R-:W-:Y:S01]  /*1000*/  ISETP.GE.U32.AND P0, PT, R3, 0x80, PT ;  /* 0x000000800300780c */ /* 0x000fe20003f06070 */
[----:B------:R-:W-:Y:S01]  /*1010*/  BSSY.RECONVERGENT B0, `(.L_x_30480) ;  /* 0x000003d000007945 */ /* 0x000fe20003800200 */
[----:B---3--:R-:W-:-:S05]  /*1020*/  IMAD R170, R2, R179, RZ ;  /* 0x000000b302aa7224 */ /* 0x008fca00078e02ff */
[----:B------:R-:W-:-:S04]  /*1030*/  SHF.R.S32.HI R175, RZ, 0x1f, R170 ;  /* 0x0000001fffaf7819 */ /* 0x000fc800000114aa */
[----:B------:R-:W-:-:S04]  /*1040*/  LEA.HI R175, R175, R170, RZ, 0x2 ;  /* 0x000000aaafaf7211 */ /* 0x000fc800078f10ff */
[----:B------:R-:W-:Y:S02]  /*1050*/  LEA.HI.SX32 R0, R175, R0, 0x1e ;  /* 0x00000000af007211 */ /* 0x000fe400078ff2ff */
[----:B----4-:R-:W-:-:S13]  /*1060*/  ISETP.GE.AND P5, PT, R180, 0x1, PT ;  /* 0x00000001b400780c */ /* 0x010fda0003fa6270 */
[----:B------:R-:W2:Y:S01]  /*1070*/  @P5 S2R R183, SR_TID.X ;  /* 0x0000000000b75919 */ /* 0x000ea20000002100 */
[----:B------:R-:W-:-:S05]  /*1080*/  @P5 IADD3 R182, PT, PT, R180, -0x1, RZ ;  /* 0xffffffffb4b65810 */ /* 0x000fca0007ffe0ff */
[----:B------:R-:W-:-:S05]  /*1090*/  @P5 IMAD R182, R182, R179, RZ ;  /* 0x000000b3b6b65224 */ /* 0x000fca00078e02ff */
[----:B------:R-:W-:-:S04]  /*10a0*/  @P5 SHF.R.S32.HI R181, RZ, 0x1f, R182 ;  /* 0x0000001fffb55819 */ /* 0x000fc800000114b6 */
[----:B------:R-:W-:Y:S01]  /*10b0*/  @P5 LEA.HI R182, R181, R182, RZ, 0x2 ;  /* 0x000000b6b5b65211 */ /* 0x000fe200078f10ff */
[----:B------:R-:W-:-:S03]  /*10c0*/  HFMA2 R181, -RZ, RZ, 0, 0 ;  /* 0x00000000ffb57431 */ /* 0x000fc600000001ff */
[----:B--2---:R-:W-:Y:S01]  /*10d0*/  @P5 LEA.HI.SX32 R181, R182, R183, 0x1e ;  /* 0x000000b7b6b55211 */ /* 0x004fe200078ff2ff */
[----:B-1----:R-:W-:Y:S06]  /*10e0*/  @!P0 BRA `(.L_x_30481) ;  /* 0x0000000000bc8947 */ /* 0x002fec0003800000 */
[----:B------:R-:W-:-:S04]  /*10f0*/  UISETP.NE.U32.AND UP0, UPT, UR8, URZ, UPT ;  /* 0x000000ff0800728c */ /* 0x000fc8000bf05070 */
[----:B------:R-:W-:Y:S01]  /*1100*/  UISETP.NE.AND.EX UP0, UPT, UR9, URZ, UPT, UP0 ;  /* 0x000000ff0900728c */ /* 0x000fe2000bf05300 */
[----:B------:R-:W-:Y:S10]  /*1110*/  @!P5 BRA `(.L_x_30482) ;  /* 0x00000000000cd947 */ /* 0x000ff40003800000 */
[----:B------:R-:W1:Y:S02]  /*1120*/  LDC.64 R160, c[0x0][0x390] ;  /* 0x0000e400ffa07b82 */ /* 0x000e640000000a00 */
[----:B-1----:R-:W-:-:S06]  /*1130*/  IMAD.WIDE.U32 R160, R181, 0x10, R160 ;  /* 0x00000010b5a07825 */ /* 0x002fcc00078e00a0 */
[----:B------:R-:W5:Y:S02]  /*1140*/  LDG.E.128 R160, desc[UR6][R160.64] ;  /* 0x00000006a0a07981 */ /* 0x000f64000c1e1d00 */
.L_x_30482:
[----:B------:R-:W-:Y:S05]  /*1150*/  BRA.U !UP0, `(.L_x_30483) ;  /* 0x0000000108547547 */ /* 0x000fea000b800000 */
[----:B------:R-:W1:Y:S02]  /*1160*/  LDC.64 R164, c[0x0][0x3a0] ;  /* 0x0000e800ffa47b82 */ /* 0x000e640000000a00 */
[----:B-1----:R-:W-:-:S06]  /*1170*/  IMAD.WIDE.U32 R164, R0, 0x10, R164 ;  /* 0x0000001000a47825 */ /* 0x002fcc00078e00a4 */
[----:B------:R-:W2:Y:S01]  /*1180*/  LDG.E.128 R164, desc[UR6][R164.64] ;  /* 0x00000006a4a47981 */ /* 0x000ea2000c1e1d00 */
[----:B------:R-:W-:-:S13]  /*1190*/  ISETP.GT.AND P1, PT, R180, RZ, PT ;  /* 0x000000ffb400720c */ /* 0x000fda0003f24270 */
[----:B------:R-:W1:Y:S08]  /*11a0*/  @P1 LDC R171, c[0x0][0x40c] ;  /* 0x00010300ffab1b82 */ /* 0x000e700000000800 */
[----:B------:R-:W3:Y:S08]  /*11b0*/  @P1 LDC R169, c[0x0][0x40c] ;  /* 0x00010300ffa91b82 */ /* 0x000ef00000000800 */
[----:B------:R-:W4:Y:S01]  /*11c0*/  @P1 LDC R168, c[0x0][0x40c] ;  /* 0x00010300ffa81b82 */ /* 0x000f220000000800 */
[----:B-1---5:R-:W-:Y:S01]  /*11d0*/  @P1 FMUL.FTZ R171, R162, R171 ;  /* 0x000000aba2ab1220 */ /* 0x022fe20000410000 */
[----:B---3--:R-:W-:Y:S01]  /*11e0*/  @P1 FMUL.FTZ R169, R160, R169 ;  /* 0x000000a9a0a91220 */ /* 0x008fe20000410000 */
[----:B----4-:R-:W-:Y:S01]  /*11f0*/  @P1 FMUL.FTZ R168, R161, R168 ;  /* 0x000000a8a1a81220 */ /* 0x010fe20000410000 */
        /* <DEDUP_REMOVED lines=8> */
[----:B0-----:R-:W-:-:S04]  /*1280*/  FMUL.FTZ R168, R163, UR12 ;  /* 0x0000000ca3a87c20 */ /* 0x001fc80008410000 */
[----:B------:R-:W-:Y:S01]  /*1290*/  FFMA.FTZ R167, R168, R67, R167 ;  /* 0x00000043a8a77223 */ /* 0x000fe200000100a7 */
[----:B------:R-:W-:Y:S06]  /*12a0*/  BRA `(.L_x_30484) ;  /* 0x0000000000347947 */ /* 0x000fec0003800000 */
.L_x_30483:
[----:B0----5:R-:W-:Y:S01]  /*12b0*/  FMUL.FTZ R167, R160, UR12 ;  /* 0x0000000ca0a77c20 */ /* 0x021fe20008410000 */
[----:B------:R-:W-:Y:S01]  /*12c0*/  FMUL.FTZ R168, R161, UR12 ;  /* 0x0000000ca1a87c20 */ /* 0x000fe20008410000 */
[----:B------:R-:W-:Y:S01]  /*12d0*/  FMUL.FTZ R169, R162, UR12 ;  /* 0x0000000ca2a97c20 */ /* 0x000fe20008410000 */
[----:B------:R-:W-:Y:S01]  /*12e0*/  FMUL.FTZ R170, R163, UR12 ;  /* 0x0000000ca3aa7c20 */ /* 0x000fe20008410000 */
[----:B------:R-:W-:Y:S01]  /*12f0*/  FMUL.FTZ R172, R167, R64 ;  /* 0x00000040a7ac7220 */ /* 0x000fe20000410000 */
[----:B------:R-:W-:Y:S01]  /*1300*/  FMUL.FTZ R173, R168, R65 ;  /* 0x00000041a8ad7220 */ /* 0x000fe20000410000 */
[----:B------:R-:W-:Y:S01]  /*1310*/  FMUL.FTZ R174, R169, R66 ;  /* 0x00000042a9ae7220 */ /* 0x000fe20000410000 */
[----:B------:R-:W-:Y:S01]  /*1320*/  FMUL.FTZ R167, R170, R67 ;  /* 0x00000043aaa77220 */ /* 0x000fe20000410000 */
[----:B------:R-:W-:-:S04]  /*1330*/  ISETP.GT.AND P1, PT, R180, RZ, PT ;  /* 0x000000ffb400720c */ /* 0x000fc80003f24270 */
[----:B------:R-:W-:Y:S02]  /*1340*/  FSEL R172, R172, RZ, P1 ;  /* 0x000000ffacac7208 */ /* 0x000fe40000800000 */
[----:B------:R-:W-:Y:S02]  /*1350*/  FSEL R173, R173, RZ, P1 ;  /* 0x000000ffadad7208 */ /* 0x000fe40000800000 */
[----:B------:R-:W-:Y:S02]  /*1360*/  FSEL R174, R174, RZ, P1 ;  /* 0x000000ffaeae7208 */ /* 0x000fe40000800000 */
[----:B------:R-:W-:-:S07]  /*1370*/  FSEL R167, R167, RZ, P1 ;  /* 0x000000ffa7a77208 */ /* 0x000fce0000800000 */
.L_x_30484:
[----:B------:R-:W1:Y:S01]  /*1380*/  LDC.64 R168, c[0x0][0x3a8] ;  /* 0x0000ea00ffa87b82 */ /* 0x000e620000000a00 */
[----:B------:R-:W-:Y:S02]  /*1390*/  MOV R175, R167 ;  /* 0x000000a700af7202 */ /* 0x000fe40000000f00 */
[----:B------:R-:W-:Y:S01]  /*13a0*/  IADD3 R181, PT, PT, R181, 0x80, RZ ;  /* 0x00000080b5b57810 */ /* 0x000fe20007ffe0ff */
[C---:B-1----:R-:W-:Y:S01]  /*13b0*/  IMAD.WIDE.U32 R168, R0.reuse, 0x10, R168 ;  /* 0x0000001000a87825 */ /* 0x042fe200078e00a8 */
[----:B------:R-:W-:-:S04]  /*13c0*/  IADD3 R0, PT, PT, R0, 0x80, RZ ;  /* 0x0000008000007810 */ /* 0x000fc80007ffe0ff */
[----:B------:R1:W-:Y:S03]  /*13d0*/  STG.E.128 desc[UR6][R168.64], R172 ;  /* 0x000000aca8007986 */ /* 0x0003e6000c101d06 */
.L_x_30481:
[----:B0-----:R-:W-:Y:S05]  /*13e0*/  BSYNC.RECONVERGENT B0 ;  /* 0x0000000000007941 */ /* 0x001fea0003800200 */
.L_x_30480:
[----:B------:R-:W-:Y:S01]  /*13f0*/  ISETP.GE.U32.AND P1, PT, R3, 0x100, PT ;  /* 0x000001000300780c */ /* 0x000fe20003f26070 */
[----:B------:R-:W-:Y:S03]  /*1400*/  BSSY.RECONVERGENT B0, `(.L_x_30485) ;  /* 0x0000033000007945 */ /* 0x000fe60003800200 */
[----:B-1----:R-:W-:-:S09]  /*1410*/  P2R R168, PR, RZ, 0x2 ;  /* 0x00000002ffa87803 */ /* 0x002fd20000000000 */
        /* <DEDUP_REMOVED lines=8> */
[----:B------:R-:W2:Y:S02]  /*14a0*/  @P1 LDG.E.128 R168, desc[UR6][R126.64] ;  /* 0x000000067ea81981 */ /* 0x000ea4000c1e1d00 */
[----:B--2---:R-:W-:Y:S02]  /*14b0*/  @P1 MOV R166, R170 ;  /* 0x000000aa00a61202 */ /* 0x004fe40000000f00 */
[----:B------:R-:W-:Y:S02]  /*14c0*/  @P1 MOV R165, R169 ;  /* 0x000000a900a51202 */ /* 0x000fe40000000f00 */
[----:B------:R-:W-:Y:S01]  /*14d0*/  @P1 MOV R164, R168 ;  /* 0x000000a800a41202 */ /* 0x000fe20000000f00 */
[----:B0-----:R-:W-:Y:S06]  /*14e0*/  @!P1 BRA `(.L_x_30487) ;  /* 0x0000000000489947 */ /* 0x001fec0003800000 */
[----:B------:R-:W-:Y:S02]  /*14f0*/  ISETP.GT.AND P1, PT, R180, RZ, PT ;  /* 0x000000ffb400720c */ /* 0x000fe40003f24270 */
[----:B------:R-:W-:Y:S02]  /*1500*/  MOV R124, R164 ;  /* 0x000000a4007c7202 */ /* 0x000fe40000000f00 */
[----:B------:R-:W-:Y:S02]  /*1510*/  MOV R125, R165 ;  /* 0x000000a5007d7202 */ /* 0x000fe40000000f00 */
[----:B------:R-:W-:-:S07]  /*1520*/  MOV R126, R166 ;  /* 0x000000a6007e7202 */ /* 0x000fce0000000f00 */
[----:B------:R-:W0:Y:S08]  /*1530*/  @P1 LDC R127, c[0x0][0x40c] ;  /* 0x00010300ff7f1b82 */ /* 0x000e300000000800 */
[----:B------:R-:W1:Y:S08]  /*1540*/  @P1 LDC R168, c[0x0][0x40c] ;  /* 0x00010300ffa81b82 */ /* 0x000e700000000800 */
[----:B------:R-:W2:Y:S01]  /*1550*/  @P1 LDC R169, c[0x0][0x40c] ;  /* 0x00010300ffa91b82 */ /* 0x000ea20000000800 */
[----:B0----5:R-:W-:-:S04]  /*1560*/  @P1 FMUL.FTZ R127, R160, R127 ;  /* 0x0000007fa07f1220 */ /* 0x021fc80000410000 */
[----:B------:R-:W-:Y:S01]  /*1570*/  @P1 FFMA.FTZ R124, R127, R76, R164 ;  /* 0x0000004c7f7c1223 */ /* 0x000fe200000100a4 */
[----:B------:R-:W-:Y:S01]  /*1580*/  MOV R127, R171 ;  /* 0x000000ab007f7202 */ /* 0x000fe20000000f00 */
[----:B-1----:R-:W-:-:S04]  /*1590*/  @P1 FMUL.FTZ R168, R161, R168 ;  /* 0x000000a8a1a81220 */ /* 0x002fc80000410000 */
[----:B------:R-:W-:Y:S01]  /*15a0*/  @P1 FFMA.FTZ R125, R168, R77, R165 ;  /* 0x0000004da87d1223 */ /* 0x000fe200000100a5 */
[----:B--2---:R-:W-:-:S04]  /*15b0*/  @P1 FMUL.FTZ R169, R162, R169 ;  /* 0x000000a9a2a91220 */ /* 0x004fc80000410000 */
[----:B------:R-:W-:Y:S01]  /*15c0*/  @P1 FFMA.FTZ R126, R169, R78, R166 ;  /* 0x0000004ea97e1223 */ /* 0x000fe200000100a6 */
[----:B------:R-:W-:Y:S06]  /*15d0*/  @!P1 BRA `(.L_x_30488) ;  /* 0x0000000000409947 */ /* 0x000fec0003800000 */
[----:B------:R-:W-:-:S04]  /*15e0*/  FMUL.FTZ R168, R163, UR12 ;  /* 0x0000000ca3a87c20 */ /* 0x000fc80008410000 */
[----:B------:R-:W-:Y:S01]  /*15f0*/  FFMA.FTZ R127, R168, R79, R171 ;  /* 0x0000004fa87f7223 */ /* 0x000fe200000100ab */
[----:B------:R-:W-:Y:S06]  /*1600*/  BRA `(.L_x_30488) ;  /* 0x0000000000347947 */ /* 0x000fec0003800000 */
.L_x_30487:
[----:B-----5:R-:W-:Y:S01]  /*1610*/  FMUL.FTZ R125, R160, UR12 ;  /* 0x0000000ca07d7c20 */ /* 0x020fe20008410000 */
        /* <DEDUP_REMOVED lines=12> */
.L_x_30488:
[----:B------:R-:W0:Y:S01]  /*16e0*/  LDC.64 R168, c[0x0][0x3a8] ;  /* 0x0000ea00ffa87b82 */ /* 0x000e220000000a00 */
[----:B------:R-:W-:Y:S01]  /*16f0*/  IADD3 R181, PT, PT, R181, 0x80, RZ ;  /* 0x00000080b5b57810 */ /* 0x000fe20007ffe0ff */
[C---:B0-----:R-:W-:Y:S01]  /*1700*/  IMAD.WIDE.U32 R168, R0.reuse, 0x10, R168 ;  /* 0x0000001000a87825 */ /* 0x041fe200078e00a8 */
[----:B------:R-:W-:-:S04]  /*1710*/  IADD3 R0, PT, PT, R0, 0x80, RZ ;  /* 0x0000008000007810 */ /* 0x000fc80007ffe0ff */
[----:B------:R0:W-:Y:S03]  /*1720*/  STG.E.128 desc[UR6][R168.64], R124 ;  /* 0x0000007ca8007986 */ /* 0x0001e6000c101d06 */
.L_x_30486:
[----:B------:R-:W-:Y:S05]  /*1730*/  BSYNC.RECONVERGENT B0 ;  /* 0x0000000000007941 */ /* 0x000fea0003800200 */
.L_x_30485:
        /* <DEDUP_REMOVED lines=35> */
.L_x_30491:
        /* <DEDUP_REMOVED lines=13> */
.L_x_30492:
[----:B------:R-:W0:Y:S01]  /*1a40*/  LDC.64 R168, c[0x0][0x3a8] ;  /* 0x0000ea00ffa87b82 */ /* 0x000e220000000a00 */
[----:B------:R-:W-:Y:S01]  /*1a50*/  IADD3 R181, PT, PT, R181, 0x80, RZ ;  /* 0x00000080b5b57810 */ /* 0x000fe20007ffe0ff */
[C---:B0-----:R-:W-:Y:S01]  /*1a60*/  IMAD.WIDE.U32 R168, R0.reuse, 0x10, R168 ;  /* 0x0000001000a87825 */ /* 0x041fe200078e00a8 */
[----:B------:R-:W-:-:S04]  /*1a70*/  IADD3 R0, PT, PT, R0, 0x80, RZ ;  /* 0x0000008000007810 */ /* 0x000fc80007ffe0ff */
[----:B------:R0:W-:Y:S03]  /*1a80*/  STG.E.128 desc[UR6][R168.64], R128 ;  /* 0x00000080a8007986 */ /* 0x0001e6000c101d06 */
.L_x_30490:
[----:B------:R-:W-:Y:S05]  /*1a90*/  BSYNC.RECONVERGENT B0 ;  /* 0x0000000000007941 */ /* 0x000fea0003800200 */
.L_x_30489:
        /* <DEDUP_REMOVED lines=35> */
.L_x_30495:
        /* <DEDUP_REMOVED lines=13> */
.L_x_30496:
[----:B------:R-:W0:Y:S01]  /*1da0*/  LDC.64 R168, c[0x0][0x3a8] ;  /* 0x0000ea00ffa87b82 */ /* 0x000e220000000a00 */
[----:B------:R-:W-:Y:S01]  /*1db0*/  IADD3 R181, PT, PT, R181, 0x80, RZ ;  /* 0x00000080b5b57810 */ /* 0x000fe20007ffe0ff */
[C---:B0-----:R-:W-:Y:S01]  /*1dc0*/  IMAD.WIDE.U32 R168, R0.reuse, 0x10, R168 ;  /* 0x0000001000a87825 */ /* 0x041fe200078e00a8 */
[----:B------:R-:W-:-:S04]  /*1dd0*/  IADD3 R0, PT, PT, R0, 0x80, RZ ;  /* 0x0000008000007810 */ /* 0x000fc80007ffe0ff */
[----:B------:R0:W-:Y:S03]  /*1de0*/  STG.E.128 desc[UR6][R168.64], R132 ;  /* 0x00000084a8007986 */ /* 0x0001e6000c101d06 */
.L_x_30494:
[----:B------:R-:W-:Y:S05]  /*1df0*/  BSYNC.RECONVERGENT B0 ;  /* 0x0000000000007941 */ /* 0x000fea0003800200 */
.L_x_30493:
        /* <DEDUP_REMOVED lines=35> */
.L_x_30499:
        /* <DEDUP_REMOVED lines=13> */
.L_x_30500:
[----:B------:R-:W0:Y:S01]  /*2100*/  LDC.64 R168, c[0x0][0x3a8] ;  /* 0x0000ea00ffa87b82 */ /* 0x000e220000000a00 */
[----:B------:R-:W-:Y:S01]  /*2110*/  IADD3 R181, PT, PT, R181, 0x80, RZ ;  /* 0x00000080b5b57810 */ /* 0x000fe20007ffe0ff */
[C---:B0-----:R-:W-:Y:S01]  /*2120*/  IMAD.WIDE.U32 R168, R0.reuse, 0x10, R168 ;  /* 0x0000001000a87825 */ /* 0x041fe200078e00a8 */
[----:B------:R-:W-:-:S04]  /*2130*/  IADD3 R0, PT, PT, R0, 0x80, RZ ;  /* 0x0000008000007810 */ /* 0x000fc80007ffe0ff */
[----:B------:R0:W-:Y:S03]  /*2140*/  STG.E.128 desc[UR6][R168.64], R136 ;  /* 0x00000088a8007986 */ /* 0x0001e6000c101d06 */
.L_x_30498:
[----:B------:R-:W-:Y:S05]  /*2150*/  BSYNC.RECONVERGENT B0 ;  /* 0x0000000000007941 */ /* 0x000fea0003800200 */
.L_x_30497:
        /* <DEDUP_REMOVED lines=35> */
.L_x_30503:
        /* <DEDUP_REMOVED lines=13> */
.L_x_30504:
[----:B------:R-:W0:Y:S01]  /*2460*/  LDC.64 R168, c[0x0][0x3a8] ;  /* 0x0000ea00ffa87b82 */ /* 0x000e220000000a00 */
[----:B------:R-:W-:Y:S01]  /*2470*/  IADD3 R181, PT, PT, R181, 0x80, RZ ;  /* 0x00000080b5b57810 */ /* 0x000fe20007ffe0ff */
[C---:B0-----:R-:W-:Y:S01]  /*2480*/  IMAD.WIDE.U32 R168, R0.reuse, 0x10, R168 ;  /* 0x0000001000a87825 */ /* 0x041fe200078e00a8 */
[----:B------:R-:W-:-:S04]  /*2490*/  IADD3 R0, PT, PT, R0, 0x80, RZ ;  /* 0x0000008000007810 */ /* 0x000fc80007ffe0ff */
[----:B------:R0:W-:Y:S03]  /*24a0*/  STG.E.128 desc[UR6][R168.64], R140 ;  /* 0x0000008ca8007986 */ /* 0x0001e6000c101d06 */
.L_x_30502:
[----:B------:R-:W-:Y:S05]  /*24b0*/  BSYNC.RECONVERGENT B0 ;  /* 0x0000000000007941 */ /* 0x000fea0003800200 */
.L_x_30501:
        /* <DEDUP_REMOVED lines=10> */
[----:B------:R-:W2:Y:S02]  /*2560*/  @P2 LDG.E.128 R184, desc[UR6][R146.64] ;  /* 0x0000000692b82981 */ /* 0x000ea4000c1e1d00 */
[----:B--2---:R-:W-:Y:S02]  /*2570*/  @P2 MOV R171, R187 ;  /* 0x000000bb00ab2202 */ /* 0x004fe40000000f00 */
[----:B------:R-:W-:Y:S02]  /*2580*/  @P2 MOV R166, R186 ;  /* 0x000000ba00a62202 */ /* 0x000fe40000000f00 */
[----:B------:R-:W-:Y:S02]  /*2590*/  @P2 MOV R165, R185 ;  /* 0x000000b900a52202 */ /* 0x000fe40000000f00 */
[----:B------:R-:W-:Y:S01]  /*25a0*/  @P2 MOV R164, R184 ;  /* 0x000000b800a42202 */ /* 0x000fe20000000f00 */
[----:B-1----:R-:W-:Y:S06]  /*25b0*/  @!P2 BRA `(.L_x_30507) ;  /* 0x000000000048a947 */ /* 0x002fec0003800000 */
[----:B------:R-:W-:Y:S02]  /*25c0*/  ISETP.GT.AND P2, PT, R180, RZ, PT ;  /* 0x000000ffb400720c */ /* 0x000fe40003f44270 */
[----:B------:R-:W-:Y:S02]  /*25d0*/  MOV R144, R164 ;  /* 0x000000a400907202 */ /* 0x000fe40000000f00 */
[----:B------:R-:W-:Y:S02]  /*25e0*/  MOV R145, R165 ;  /* 0x000000a500917202 */ /* 0x000fe40000000f00 */
[----:B------:R-:W-:-:S07]  /*25f0*/  MOV R146, R166 ;  /* 0x000000a600927202 */ /* 0x000fce0000000f00 */
[----:B------:R-:W1:Y:S08]  /*2600*/  @P2 LDC R147, c[0x0][0x40c] ;  /* 0x00010300ff932b82 */ /* 0x000e700000000800 */
[----:B0-----:R-:W0:Y:S08]  /*2610*/  @P2 LDC R168, c[0x0][0x40c] ;  /* 0x00010300ffa82b82 */ /* 0x001e300000000800 */
[----:B------:R-:W2:Y:S01]  /*2620*/  @P2 LDC R169, c[0x0][0x40c] ;  /* 0x00010300ffa92b82 */ /* 0x000ea20000000800 */
[----:B-1---5:R-:W-:-:S04]  /*2630*/  @P2 FMUL.FTZ R147, R160, R147 ;  /* 0x00000093a0932220 */ /* 0x022fc80000410000 */
[----:B------:R-:W-:Y:S01]  /*2640*/  @P2 FFMA.FTZ R144, R147, R24, R164 ;  /* 0x0000001893902223 */ /* 0x000fe200000100a4 */
[----:B------:R-:W-:Y:S01]  /*2650*/  MOV R147, R171 ;  /* 0x000000ab00937202 */ /* 0x000fe20000000f00 */
[----:B0-----:R-:W-:-:S04]  /*2660*/  @P2 FMUL.FTZ R168, R161, R168 ;  /* 0x000000a8a1a82220 */ /* 0x001fc80000410000 */
[----:B------:R-:W-:Y:S01]  /*2670*/  @P2 FFMA.FTZ R145, R168, R25, R165 ;  /* 0x00000019a8912223 */ /* 0x000fe200000100a5 */
[----:B--2---:R-:W-:-:S04]  /*2680*/  @P2 FMUL.FTZ R169, R162, R169 ;  /* 0x000000a9a2a92220 */ /* 0x004fc80000410000 */
[----:B------:R-:W-:Y:S01]  /*2690*/  @P2 FFMA.FTZ R146, R169, R26, R166 ;  /* 0x0000001aa9922223 */ /* 0x000fe200000100a6 */
[----:B------:R-:W-:Y:S06]  /*26a0*/  @!P2 BRA `(.L_x_30508) ;  /* 0x000000000040a947 */ /* 0x000fec0003800000 */
[----:B------:R-:W-:-:S04]  /*26b0*/  FMUL.FTZ R168, R163, UR12 ;  /* 0x0000000ca3a87c20 */ /* 0x000fc80008410000 */
[----:B------:R-:W-:Y:S01]  /*26c0*/  FFMA.FTZ R147, R168, R27, R171 ;  /* 0x0000001ba8937223 */ /* 0x000fe200000100ab */
[----:B------:R-:W-:Y:S06]  /*26d0*/  BRA `(.L_x_30508) ;  /* 0x0000000000347947 */ /* 0x000fec0003800000 */
.L_x_30507:
[----:B-----5:R-:W-:Y:S01]  /*26e0*/  FMUL.FTZ R145, R160, UR12 ;  /* 0x0000000ca0917c20 */ /* 0x020fe20008410000 */
[----:B------:R-:W-:Y:S01]  /*26f0*/  FMUL.FTZ R146, R161, UR12 ;  /* 0x0000000ca1927c20 */ /* 0x000fe20008410000 */
[----:B------:R-:W-:Y:S01]  /*2700*/  FMUL.FTZ R147, R162, UR12 ;  /* 0x0000000ca2937c20 */ /* 0x000fe20008410000 */
[----:B0-----:R-:W-:Y:S01]  /*2710*/  FMUL.FTZ R168, R163, UR12 ;  /* 0x0000000ca3a87c20 */ /* 0x001fe20008410000 */
        /* <DEDUP_REMOVED lines=9> */
.L_x_30508:
[----:B------:R-:W0:Y:S01]  /*27b0*/  LDC.64 R168, c[0x0][0x3a8] ;  /* 0x0000ea00ffa87b82 */ /* 0x000e220000000a00 */
[----:B------:R-:W-:Y:S01]  /*27c0*/  IADD3 R181, PT, PT, R181, 0x80, RZ ;  /* 0x00000080b5b57810 */ /* 0x000fe20007ffe0ff */
[C---:B0-----:R-:W-:Y:S01]  /*27d0*/  IMAD.WIDE.U32 R168, R0.reuse, 0x10, R168 ;  /* 0x0000001000a87825 */ /* 0x041fe200078e00a8 */
[----:B------:R-:W-:-:S04]  /*27e0*/  IADD3 R0, PT, PT, R0, 0x80, RZ ;  /* 0x0000008000007810 */ /* 0x000fc80007ffe0ff */
[----:B------:R1:W-:Y:S03]  /*27f0*/  STG.E.128 desc[UR6][R168.64], R144 ;  /* 0x00000090a8007986 */ /* 0x0003e6000c101d06 */
.L_x_30506:
[----:B------:R-:W-:Y:S05]  /*2800*/  BSYNC.RECONVERGENT B0 ;  /* 0x0000000000007941 */ /* 0x000fea0003800200 */
.L_x_30505:
        /* <DEDUP_REMOVED lines=10> */
[----:B------:R-:W3:Y:S02]  /*28b0*/  @P3 LDG.E.128 R184, desc[UR6][R150.64] ;  /* 0x0000000696b83981 */ /* 0x000ee4000c1e1d00 */
[----:B---3--:R-:W-:Y:S02]  /*28c0*/  @P3 MOV R171, R187 ;  /* 0x000000bb00ab3202 */ /* 0x008fe40000000f00 */
[----:B------:R-:W-:Y:S02]  /*28d0*/  @P3 MOV R166, R186 ;  /* 0x000000ba00a63202 */ /* 0x000fe40000000f00 */
[----:B------:R-:W-:Y:S02]  /*28e0*/  @P3 MOV R165, R185 ;  /* 0x000000b900a53202 */ /* 0x000fe40000000f00 */
[----:B------:R-:W-:Y:S01]  /*28f0*/  @P3 MOV R164, R184 ;  /* 0x000000b800a43202 */ /* 0x000fe20000000f00 */
[----:B--2---:R-:W-:Y:S06]  /*2900*/  @!P3 BRA `(.L_x_30511) ;  /* 0x000000000048b947 */ /* 0x004fec0003800000 */
[----:B------:R-:W-:Y:S02]  /*2910*/  ISETP.GT.AND P3, PT, R180, RZ, PT ;  /* 0x000000ffb400720c */ /* 0x000fe40003f64270 */
[----:B------:R-:W-:Y:S02]  /*2920*/  MOV R148, R164 ;  /* 0x000000a400947202 */ /* 0x000fe40000000f00 */
[----:B------:R-:W-:Y:S02]  /*2930*/  MOV R149, R165 ;  /* 0x000000a500957202 */ /* 0x000fe40000000f00 */
[----:B------:R-:W-:-:S07]  /*2940*/  MOV R150, R166 ;  /* 0x000000a600967202 */ /* 0x000fce0000000f00 */
[----:B------:R-:W2:Y:S08]  /*2950*/  @P3 LDC R151, c[0x0][0x40c] ;  /* 0x00010300ff973b82 */ /* 0x000eb00000000800 */
[----:B01----:R-:W0:Y:S08]  /*2960*/  @P3 LDC R168, c[0x0][0x40c] ;  /* 0x00010300ffa83b82 */ /* 0x003e300000000800 */
[----:B------:R-:W1:Y:S01]  /*2970*/  @P3 LDC R169, c[0x0][0x40c] ;  /* 0x00010300ffa93b82 */ /* 0x000e620000000800 */
[----:B--2--5:R-:W-:-:S04]  /*2980*/  @P3 FMUL.FTZ R151, R160, R151 ;  /* 0x00000097a0973220 */ /* 0x024fc80000410000 */
[----:B------:R-:W-:Y:S01]  /*2990*/  @P3 FFMA.FTZ R148, R151, R16, R164 ;  /* 0x0000001097943223 */ /* 0x000fe200000100a4 */
[----:B------:R-:W-:Y:S01]  /*29a0*/  MOV R151, R171 ;  /* 0x000000ab00977202 */ /* 0x000fe20000000f00 */
[----:B0-----:R-:W-:-:S04]  /*29b0*/  @P3 FMUL.FTZ R168, R161, R168 ;  /* 0x000000a8a1a83220 */ /* 0x001fc80000410000 */
[----:B------:R-:W-:Y:S01]  /*29c0*/  @P3 FFMA.FTZ R149, R168, R17, R165 ;  /* 0x00000011a8953223 */ /* 0x000fe200000100a5 */
[----:B-1----:R-:W-:-:S04]  /*29d0*/  @P3 FMUL.FTZ R169, R162, R169 ;  /* 0x000000a9a2a93220 */ /* 0x002fc80000410000 */
[----:B------:R-:W-:Y:S01]  /*29e0*/  @P3 FFMA.FTZ R150, R169, R18, R166 ;  /* 0x00000012a9963223 */ /* 0x000fe200000100a6 */
[----:B------:R-:W-:Y:S06]  /*29f0*/  @!P3 BRA `(.L_x_30512) ;  /* 0x000000000040b947 */ /* 0x000fec0003800000 */
[----:B------:R-:W-:-:S04]  /*2a00*/  FMUL.FTZ R168, R163, UR12 ;  /* 0x0000000ca3a87c20 */ /* 0x000fc80008410000 */
[----:B------:R-:W-:Y:S01]  /*2a10*/  FFMA.FTZ R151, R168, R19, R171 ;  /* 0x00000013a8977223 */ /* 0x000fe200000100ab */
[----:B------:R-:W-:Y:S06]  /*2a20*/  BRA `(.L_x_30512) ;  /* 0x0000000000347947 */ /* 0x000fec0003800000 */
.L_x_30511:
[----:B-----5:R-:W-:Y:S01]  /*2a30*/  FMUL.FTZ R149, R160, UR12 ;  /* 0x0000000ca0957c20 */ /* 0x020fe20008410000 */
[----:B------:R-:W-:Y:S01]  /*2a40*/  FMUL.FTZ R150, R161, UR12 ;  /* 0x0000000ca1967c20 */ /* 0x000fe20008410000 */
[----:B------:R-:W-:Y:S01]  /*2a50*/  FMUL.FTZ R151, R162, UR12 ;  /* 0x0000000ca2977c20 */ /* 0x000fe20008410000 */
[----:B01----:R-:W-:Y:S01]  /*2a60*/  FMUL.FTZ R168, R163, UR12 ;  /* 0x0000000ca3a87c20 */ /* 0x003fe20008410000 */
        /* <DEDUP_REMOVED lines=9> */
.L_x_30512:
[----:B------:R-:W0:Y:S01]  /*2b00*/  LDC.64 R168, c[0x0][0x3a8] ;  /* 0x0000ea00ffa87b82 */ /* 0x000e220000000a00 */
[----:B------:R-:W-:Y:S01]  /*2b10*/  IADD3 R181, PT, PT, R181, 0x80, RZ ;  /* 0x00000080b5b57810 */ /* 0x000fe20007ffe0ff */
[C---:B0-----:R-:W-:Y:S01]  /*2b20*/  IMAD.WIDE.U32 R168, R0.reuse, 0x10, R168 ;  /* 0x0000001000a87825 */ /* 0x041fe200078e00a8 */
[----:B------:R-:W-:-:S04]  /*2b30*/  IADD3 R0, PT, PT, R0, 0x80, RZ ;  /* 0x0000008000007810 */ /* 0x000fc80007ffe0ff */
[----:B------:R2:W-:Y:S03]  /*2b40*/  STG.E.128 desc[UR6][R168.64], R148 ;  /* 0x00000094a8007986 */ /* 0x0005e6000c101d06 */
.L_x_30510:
[----:B------:R-:W-:Y:S05]  /*2b50*/  BSYNC.RECONVERGENT B0 ;  /* 0x0000000000007941 */ /* 0x000fea0003800200 */
.L_x_30509:
        /* <DEDUP_REMOVED lines=10> */
[----:B------:R-:W4:Y:S02]  /*2c00*/  @P4 LDG.E.128 R184, desc[UR6][R154.64] ;  /* 0x000000069ab84981 */ /* 0x000f24000c1e1d00 */
[----:B----4-:R-:W-:Y:S02]  /*2c10*/  @P4 MOV R171, R187 ;  /* 0x000000bb00ab4202 */ /* 0x010fe40000000f00 */
[----:B------:R-:W-:Y:S02]  /*2c20*/  @P4 MOV R166, R186 ;  /* 0x000000ba00a64202 */ /* 0x000fe40000000f00 */
[----:B------:R-:W-:Y:S02]  /*2c30*/  @P4 MOV R165, R185 ;  /* 0x000000b900a54202 */ /* 0x000fe40000000f00 */
[----:B------:R-:W-:Y:S01]  /*2c40*/  @P4 MOV R164, R184 ;  /* 0x000000b800a44202 */ /* 0x000fe20000000f00 */
[----:B---3--:R-:W-:Y:S06]  /*2c50*/  @!P4 BRA `(.L_x_30515) ;  /* 0x000000000048c947 */ /* 0x008fec0003800000 */
[----:B------:R-:W-:Y:S02]  /*2c60*/  ISETP.GT.AND P4, PT, R180, RZ, PT ;  /* 0x000000ffb400720c */ /* 0x000fe40003f84270 */
[----:B------:R-:W-:Y:S02]  /*2c70*/  MOV R152, R164 ;  /* 0x000000a400987202 */ /* 0x000fe40000000f00 */
[----:B------:R-:W-:Y:S02]  /*2c80*/  MOV R153, R165 ;  /* 0x000000a500997202 */ /* 0x000fe40000000f00 */
[----:B------:R-:W-:-:S07]  /*2c90*/  MOV R154, R166 ;  /* 0x000000a6009a7202 */ /* 0x000fce0000000f00 */
[----:B------:R-:W3:Y:S08]  /*2ca0*/  @P4 LDC R155, c[0x0][0x40c] ;  /* 0x00010300ff9b4b82 */ /* 0x000ef00000000800 */
[----:B012---:R-:W0:Y:S08]  /*2cb0*/  @P4 LDC R168, c[0x0][0x40c] ;  /* 0x00010300ffa84b82 */ /* 0x007e300000000800 */
[----:B------:R-:W1:Y:S01]  /*2cc0*/  @P4 LDC R169, c[0x0][0x40c] ;  /* 0x00010300ffa94b82 */ /* 0x000e620000000800 */
[----:B---3-5:R-:W-:-:S04]  /*2cd0*/  @P4 FMUL.FTZ R155, R160, R155 ;  /* 0x0000009ba09b4220 */ /* 0x028fc80000410000 */
        /* <DEDUP_REMOVED lines=10> */
.L_x_30515:
[----:B-----5:R-:W-:Y:S01]  /*2d80*/  FMUL.FTZ R153, R160, UR12 ;  /* 0x0000000ca0997c20 */ /* 0x020fe20008410000 */
[----:B------:R-:W-:Y:S01]  /*2d90*/  FMUL.FTZ R154, R161, UR12 ;  /* 0x0000000ca19a7c20 */ /* 0x000fe20008410000 */
[----:B------:R-:W-:Y:S01]  /*2da0*/  FMUL.FTZ R155, R162, UR12 ;  /* 0x0000000ca29b7c20 */ /* 0x000fe20008410000 */
[----:B012---:R-:W-:Y:S01]  /*2db0*/  FMUL.FTZ R168, R163, UR12 ;  /* 0x0000000ca3a87c20 */ /* 0x007fe20008410000 */
        /* <DEDUP_REMOVED lines=9> */
.L_x_30516:
[----:B------:R-:W0:Y:S01]  /*2e50*/  LDC.64 R168, c[0x0][0x3a8] ;  /* 0x0000ea00ffa87b82 */ /* 0x000e220000000a00 */
[----:B------:R-:W-:Y:S01]  /*2e60*/  IADD3 R181, PT, PT, R181, 0x80, RZ ;  /* 0x00000080b5b57810 */ /* 0x000fe20007ffe0ff */
[C---:B0-----:R-:W-:Y:S01]  /*2e70*/  IMAD.WIDE.U32 R168, R0.reuse, 0x10, R168 ;  /* 0x0000001000a87825 */ /* 0x041fe200078e00a8 */
[----:B------:R-:W-:-:S04]  /*2e80*/  IADD3 R0, PT, PT, R0, 0x80, RZ ;  /* 0x0000008000007810 */ /* 0x000fc80007ffe0ff */
[----:B------:R3:W-:Y:S03]  /*2e90*/  STG.E.128 desc[UR6][R168.64], R152 ;  /* 0x00000098a8007986 */ /* 0x0007e6000c101d06 */
.L_x_30514:
[----:B------:R-:W-:Y:S05]  /*2ea0*/  BSYNC.RECONVERGENT B0 ;  /* 0x0000000000007941 */ /* 0x000fea0003800200 */
.L_x_30513:
[----:B------:R-:W-:Y:S01]  /*2eb0*/  ISETP.GE.U32.AND P4, PT, R3, 0x500, PT ;  /* 0x000005000300780c */ /* 0x000fe20003f86070 */
[----:B------:R-:W-:-:S12]  /*2ec0*/  BSSY.RECONVERGENT B0, `(.L_x_30517) ;  /* 0x0000031000007945 */ /* 0x000fd80003800200 */
[----:B------:R-:W-:Y:S05]  /*2ed0*/  @!P4 BRA `(.L_x_30518) ;  /* 0x0000000000bcc947 */ /* 0x000fea0003800000 */
[----:B------:R-:W4:Y:S02]  /*2ee0*/  @P5 LDC.64 R156, c[0x0][0x390] ;  /* 0x0000e400ff9c5b82 */ /* 0x000f240000000a00 */
[----:B----4-:R-:W-:-:S05]  /*2ef0*/  @P5 IMAD.WIDE.U32 R156, R181, 0x10, R156 ;  /* 0x00000010b59c5825 */ /* 0x010fca00078e009c */
[----:B------:R4:W5:Y:S01]  /*2f00*/  @P5 LDG.E.128 R160, desc[UR6][R156.64] ;  /* 0x000000069ca05981 */ /* 0x000962000c1e1d00 */
[----:B------:R-:W-:-:S04]  /*2f10*/  ISETP.NE.U32.AND P5, PT, RZ, UR8, PT ;  /* 0x00000008ff007c0c */ /* 0x000fc8000bfa5070 */
[----:B------:R-:W-:-:S13]  /*2f20*/  ISETP.NE.AND.EX P5, PT, RZ, UR9, PT, P5 ;  /* 0x00000009ff007c0c */ /* 0x000fda000bfa5350 */
[----:B------:R-:W0:Y:S02]  /*2f30*/  @P5 LDC.64 R158, c[0x0][0x3a0] ;  /* 0x0000e800ff9e5b82 */ /* 0x000e240000000a00 */
[----:B0-----:R-:W-:-:S05]  /*2f40*/  @P5 IMAD.WIDE.U32 R158, R0, 0x10, R158 ;  /* 0x00000010009e5825 */ /* 0x001fca00078e009e */
[----:B------:R-:W2:Y:S02]  /*2f50*/  @P5 LDG.E.128 R184, desc[UR6][R158.64] ;  /* 0x000000069eb85981 */ /* 0x000ea4000c1e1d00 */
[----:B--2---:R-:W-:Y:S02]  /*2f60*/  @P5 MOV R171, R187 ;  /* 0x000000bb00ab5202 */ /* 0x004fe40000000f00 */
[----:B------:R-:W-:Y:S02]  /*2f70*/  @P5 MOV R166, R186 ;  /* 0x000000ba00a65202 */ /* 0x000fe40000000f00 */
[----:B------:R-:W-:Y:S02]  /*2f80*/  @P5 MOV R165, R185 ;  /* 0x000000b900a55202 */ /* 0x000fe40000000f00 */
[----:B------:R-:W-:Y:S01]  /*2f90*/  @P5 MOV R164, R184 ;  /* 0x000000b800a45202 */ /* 0x000fe20000000f00 */
[----:B----4-:R-:W-:Y:S06]  /*2fa0*/  @!P5 BRA `(.L_x_30519) ;  /* 0x000000000048d947 */ /* 0x010fec0003800000 */
[----:B------:R-:W-:Y:S02]  /*2fb0*/  ISETP.GT.AND P5, PT, R180, RZ, PT ;  /* 0x000000ffb400720c */ /* 0x000fe40003fa4270 */
[----:B------:R-:W-:Y:S02]  /*2fc0*/  MOV R156, R164 ;  /* 0x000000a4009c7202 */ /* 0x000fe40000000f00 */
[----:B------:R-:W-:Y:S02]  /*2fd0*/  MOV R157, R165 ;  /* 0x000000a5009d7202 */ /* 0x000fe40000000f00 */
[----:B------:R-:W-:-:S07]  /*2fe0*/  MOV R158, R166 ;  /* 0x000000a6009e7202 */ /* 0x000fce0000000f00 */
[----:B------:R-:W0:Y:S08]  /*2ff0*/  @P5 LDC R159, c[0x0][0x40c] ;  /* 0x00010300ff9f5b82 */ /* 0x000e300000000800 */
[----:B-1-3--:R-:W1:Y:S08]  /*3000*/  @P5 LDC R168, c[0x0][0x40c] ;  /* 0x00010300ffa85b82 */ /* 0x00ae700000000800 */
        /* <DEDUP_REMOVED lines=12> */
.L_x_30519:
[----:B-----5:R-:W-:Y:S01]  /*30d0*/  FMUL.FTZ R157, R160, UR12 ;  /* 0x0000000ca09d7c20 */ /* 0x020fe20008410000 */
[----:B------:R-:W-:Y:S01]  /*30e0*/  FMUL.FTZ R158, R161, UR12 ;  /* 0x0000000ca19e7c20 */ /* 0x000fe20008410000 */
[----:B------:R-:W-:Y:S01]  /*30f0*/  FMUL.FTZ R159, R162, UR12 ;  /* 0x0000000ca29f7c20 */ /* 0x000fe20008410000 */
[----:B-1-3--:R-:W-:Y:S01]  /*3100*/  FMUL.FTZ R168, R163, UR12 ;  /* 0x0000000ca3a87c20 */ /* 0x00afe20008410000 */
        /* <DEDUP_REMOVED lines=9> */
.L_x_30520:
[----:B------:R-:W0:Y:S02]  /*31a0*/  LDC.64 R168, c[0x0][0x3a8] ;  /* 0x0000ea00ffa87b82 */ /* 0x000e240000000a00 */
[----:B0-----:R-:W-:-:S05]  /*31b0*/  IMAD.WIDE.U32 R168, R0, 0x10, R168 ;  /* 0x0000001000a87825 */ /* 0x001fca00078e00a8 */
[----:B------:R4:W-:Y:S02]  /*31c0*/  STG.E.128 desc[UR6][R168.64], R156 ;  /* 0x0000009ca8007986 */ /* 0x0009e4000c101d06 */
.L_x_30518:
[----:B------:R-:W-:Y:S05]  /*31d0*/  BSYNC.RECONVERGENT B0 ;  /* 0x0000000000007941 */ /* 0x000fea0003800200 */
.L_x_30517:
[----:B------:R-:W-:Y:S01]  /*31e0*/  FADD.FTZ R0, RZ, R172 ;  /* 0x000000acff007221 */ /* 0x000fe20000010000 */
[C---:B------:R-:W-:Y:S01]  /*31f0*/  ISETP.GT.U32.AND P5, PT, R3.reuse, 0xff, PT ;  /* 0x000000ff0300780c */ /* 0x040fe20003fa4070 */
[----:B------:R-:W-:Y:S01]  /*3200*/  BSSY.RECONVERGENT B0, `(.L_x_30521) ;  /* 0x00000ac000007945 */ /* 0x000fe20003800200 */
[----:B------:R-:W-:Y:S01]  /*3210*/  ISETP.GT.U32.AND P6, PT, R3, 0x17f, PT ;  /* 0x0000017f0300780c */ /* 0x000fe20003fc4070 */
[----:B01234-:R-:W-:Y:S01]  /*3220*/  FADD.FTZ R169, R173, R0 ;  /* 0x00000000ada97221 */ /* 0x01ffe20000010000 */
        /* <DEDUP_REMOVED lines=169> */
.L_x_30522:
[----:B------:R-:W-:Y:S05]  /*3cc0*/  BSYNC.RECONVERGENT B0 ;  /* 0x0000000000007941 */ /* 0x000fea0003800200 */
.L_x_30521:
        /* <DEDUP_REMOVED lines=13> */
.L_x_30524:
[----:B------:R-:W-:Y:S05]  /*3da0*/  BSYNC.RECONVERGENT B0 ;  /* 0x0000000000007941 */ /* 0x000fea0003800200 */
.L_x_30523:
        /* <DEDUP_REMOVED lines=34> */
[----:B------:R-:W-:Y:S02]  /*3fd0*/  FMUL.FTZ R175, R175, R188 ;  /* 0x000000bcafaf7220 */ /* 0x000fe40000410000 */
[----:B------:R-:W1:Y:S02]  /*3fe0*/  SHFL.IDX PT, R185, R168, RZ, 0x1f ;  /* 0x00001fffa8b97589 */ /* 0x000e6400000e0000 */
[----:B------:R-:W-:-:S02]  /*3ff0*/  FFMA.FTZ R170, R181, R175, R170 ;  /* 0x000000afb5aa7223 */ /* 0x000fc400000100aa */
[----:B------:R-:W2:Y:S04]  /*4000*/  LDC R175, c[0x0][0x448] ;  /* 0x00011200ffaf7b82 */ /* 0x000ea80000000800 */
[----:B------:R-:W2:Y:S04]  /*4010*/  SHFL.IDX PT, R170, R170, RZ, 0x1f ;  /* 0x00001fffaaaa7589 */ /* 0x000ea800000e0000 */
        /* <DEDUP_REMOVED lines=10> */
[----:B-----5:R-:W-:-:S13]  /*40c0*/  ISETP.GE.AND P6, PT, R178, 0x1, PT ;  /* 0x00000001b200780c */ /* 0x020fda0003fc6270 */
[----:B-1----:R-:W-:Y:S05]  /*40d0*/  @!P6 BRA `(.L_x_30525) ;  /* 0x0000000c0020e947 */ /* 0x002fea0003800000 */
        /* <DEDUP_REMOVED lines=24> */
.L_x_30527:
[----:B------:R-:W-:Y:S05]  /*4260*/  BSYNC.RECONVERGENT B0 ;  /* 0x0000000000007941 */ /* 0x000fea0003800200 */
.L_x_30526:
        /* <DEDUP_REMOVED lines=19> */
.L_x_30529:
[----:B------:R-:W-:Y:S05]  /*43a0*/  BSYNC.RECONVERGENT B0 ;  /* 0x0000000000007941 */ /* 0x000fea0003800200 */
.L_x_30528:
        /* <DEDUP_REMOVED lines=19> */
.L_x_30531:
[----:B------:R-:W-:Y:S05]  /*44e0*/  BSYNC.RECONVERGENT B0 ;  /* 0x0000000000007941 */ /* 0x000fea0003800200 */
.L_x_30530:
        /* <DEDUP_REMOVED lines=19> */
.L_x_30533:
[----:B------:R-:W-:Y:S05]  /*4620*/  BSYNC.RECONVERGENT B0 ;  /* 0x0000000000007941 */ /* 0x000fea0003800200 */
.L_x_30532:
        /* <DEDUP_REMOVED lines=19> */
.L_x_30535:
[----:B------:R-:W-:Y:S05]  /*4760*/  BSYNC.RECONVERGENT B0 ;  /* 0x0000000000007941 */ /* 0x000fea0003800200 */
.L_x_30534:
        /* <DEDUP_REMOVED lines=19> */
.L_x_30537:
[----:B------:R-:W-:Y:S05]  /*48a0*/  BSYNC.RECONVERGENT B0 ;  /* 0x0000000000007941 */ /* 0x000fea0003800200 */
.L_x_30536:
        /* <DEDUP_REMOVED lines=18> */
.L_x_30539:
[----:B------:R-:W-:Y:S05]  /*49d0*/  BSYNC.RECONVERGENT B0 ;  /* 0x0000000000007941 */ /* 0x000fea0003800200 */
.L_x_30538:
        /* <DEDUP_REMOVED lines=18> */
.L_x_30541:
[----:B------:R-:W-:Y:S05]  /*4b00*/  BSYNC.RECONVERGENT B0 ;  /* 0x0000000000007941 */ /* 0x000fea0003800200 */
.L_x_30540:
        /* <DEDUP_REMOVED lines=18> */
.L_x_30543:
[----:B------:R-:W-:Y:S05]  /*4c30*/  BSYNC.RECONVERGENT B0 ;  /* 0x0000000000007941 */ /* 0x000fea0003800200 */
.L_x_30542:
        /* <DEDUP_REMOVED lines=17> */
.L_x_30544:
[----:B------:R-:W-:Y:S05]  /*4d50*/  BSYNC.RECONVERGENT B0 ;  /* 0x0000000000007941 */ /* 0x000fea0003800200 */
.L_x_30525:
[----:B0-----:R-:W0:Y:S01]  /*4d60*/  LDC.64 R168, c[0x0][0x380] ;  /* 0x0000e000ffa87b82 */ /* 0x001e220000000a00 */
[----:B------:R-:W-:Y:S01]  /*4d70*/  UPLOP3.LUT UP1, UPT, UPT, UPT, UP1, 0x40, 0x4 ;  /* 0x000000000004789c */ /* 0x000fe20003f2e810 */
[----:B0-----:R-:W-:-:S04]  /*4d80*/  IADD3 R2, PT, PT, R2, R168, RZ ;  /* 0x000000a802027210 */ /* 0x001fc80007ffe0ff */
[----:B------:R-:W-:-:S13]  /*4d90*/  ISETP.GE.AND P0, PT, R2, R169, PT ;  /* 0x000000a90200720c */ /* 0x000fda0003f06270 */
[----:B------:R-:W-:Y:S05]  /*4da0*/  @!P0 BRA `(.L_x_30545) ;  /* 0xffffffc000788947 */ /* 0x000fea000383ffff */
[----:B------:R-:W-:Y:S05]  /*4db0*/  EXIT ;  /* 0x000000000000794d */ /* 0x000fea0003800000 */
.L_x_30546:
        /* <DEDUP_REMOVED lines=12> */
.L_x_34130:


//--------------------- .text._ZN10layer_norm13ln_fwd_kernelINS_13Kernel_traitsIfffffjLj5120ELj1ELj1ELj4ELj16ENS_18Kernel_traits_baseILj5120EfffffjLj128EEEEELb0ELb1ELb1ELb1EEEvNS_9FwdParamsE --------------------------
	.section	.text._ZN10layer_norm13ln_fwd_kernelINS_13Kernel_traitsIfffffjLj5120ELj1ELj1ELj4ELj16ENS_18Kernel_traits_baseILj5120EfffffjLj128EEEEELb0ELb1ELb1ELb1EEEvNS_9FwdParamsE,"ax",@progbits
	.align	128
        .global         _ZN10layer_norm13ln_fwd_kernelINS_13Kernel_traitsIfffffjLj5120ELj1ELj1ELj4ELj16ENS_18Kernel_traits_baseILj5120EfffffjLj128EEEEELb0ELb1ELb1ELb1EEEvNS_9FwdParamsE
        .type           _ZN10layer_norm13ln_fwd_kernelINS_13Kernel_traitsIfffffjLj5120ELj1ELj1ELj4ELj16ENS_18Kernel_traits_baseILj5120EfffffjLj128EEEEELb0ELb1ELb1ELb1EEEvNS_9FwdParamsE,@function
        .size           _ZN10layer_norm13ln_fwd_kernelINS_13Kernel_traitsIfffffjLj5120ELj1ELj1ELj4ELj16ENS_18Kernel_traits_baseILj5120EfffffjLj128EEEEELb0ELb1ELb1ELb1EEEvNS_9FwdParamsE,(.L_x_34131 - _ZN10layer_norm13ln_fwd_kernelINS_13Kernel_traitsIfffffjLj5120ELj1ELj1ELj4ELj16ENS_18Kernel_traits_baseILj5120EfffffjLj128EEEEELb0ELb1ELb1ELb1EEEvNS_9FwdParamsE)
        .other          _ZN10layer_norm13ln_fwd_kernelINS_13Kernel_traitsIfffffjLj5120ELj1ELj1ELj4ELj16ENS_18Kernel_traits_baseILj5120EfffffjLj128EEEEELb0ELb1ELb1ELb1EEEvNS_9FwdParamsE,@"STO_CUDA_ENTRY STV_DEFAULT"
_ZN10layer_norm13ln_fwd_kernelINS_13Kernel_traitsIfffffjLj5120ELj1ELj1ELj4ELj16ENS_18Kernel_traits_baseILj5120EfffffjLj128EEEEELb0ELb1ELb1ELb1EEEvNS_9FwdParamsE:
.text._ZN10layer_norm13ln_fwd_kernelINS_13Kernel_traitsIfffffjLj5120ELj1ELj1ELj4ELj16ENS_18Kernel_traits_baseILj5120EfffffjLj128EEEEELb0ELb1ELb1ELb1EEEvNS_9FwdParamsE:
        /* <DEDUP_REMOVED lines=46> */
.L_x_30547:
        /* <DEDUP_REMOVED lines=44> */
.L_x_30548:
        /* <DEDUP_REMOVED lines=8> */
.L_x_30574:
        /* <DEDUP_REMOVED lines=23> */
[----:B-1----:R-:W-:Y:S05]  /*0790*/  @P0 BRA `(.L_x_30549) ;  /* 0x0000000000380947 */ /* 0x002fea0003800000 */
[----:B-----5:R-:W-:Y:S01]  /*07a0*/  FMUL.FTZ R135, R126, UR10 ;  /* 0x0000000a7e877c20 */ /* 0x020fe20008410000 */
[----:B------:R-:W-:Y:S01]  /*07b0*/  FMUL.FTZ R129, R124, UR10 ;  /* 0x0000000a7c817c20 */ /* 0x000fe20008410000 */
[----:B------:R-:W-:Y:S01]  /*07c0*/  FMUL.FTZ R0, R125, UR10 ;  /* 0x0000000a7d007c20 */ /* 0x000fe20008410000 */
[----:B------:R-:W-:Y:S01]  /*07d0*/  FMUL.FTZ R128, R127, UR10 ;  /* 0x0000000a7f807c20 */ /* 0x000fe20008410000 */
[----:B------:R-:W-:Y:S01]  /*07e0*/  FMUL.FTZ R135, R135, R86 ;  /* 0x0000005687877220 */ /* 0x000fe20000410000 */
[----:B------:R-:W-:Y:S01]  /*07f0*/  ISETP.GT.AND P2, PT, R140, RZ, PT ;  /* 0x000000ff8c00720c */ /* 0x000fe20003f44270 */
[----:B------:R-:W-:Y:S01]  /*0800*/  FMUL.FTZ R129, R129, R84 ;  /* 0x0000005481817220 */ /* 0x000fe20000410000 */
[----:B------:R-:W-:Y:S01]  /*0810*/  FMUL.FTZ R0, R0, R85 ;  /* 0x0000005500007220 */ /* 0x000fe20000410000 */
[----:B------:R-:W-:Y:S01]  /*0820*/  FMUL.FTZ R128, R128, R87 ;  /* 0x0000005780807220 */ /* 0x000fe20000410000 */
[----:B------:R-:W-:Y:S02]  /*0830*/  FSEL R138, R135, RZ, P2 ;  /* 0x000000ff878a7208 */ /* 0x000fe40001000000 */
[----:B------:R-:W-:-:S02]  /*0840*/  FSEL R136, R129, RZ, P2 ;  /* 0x000000ff81887208 */ /* 0x000fc40001000000 */
[----:B------:R-:W-:Y:S02]  /*0850*/  FSEL R137, R0, RZ, P2 ;  /* 0x000000ff00897208 */ /* 0x000fe40001000000 */
[----:B------:R-:W-:Y:S01]  /*0860*/  FSEL R135, R128, RZ, P2 ;  /* 0x000000ff80877208 */ /* 0x000fe20001000000 */
[----:B------:R-:W-:Y:S06]  /*0870*/  BRA `(.L_x_30550) ;  /* 0x0000000000507947 */ /* 0x000fec0003800000 */
.L_x_30549:
[----:B------:R-:W0:Y:S02]  /*0880*/  LDC.64 R132, c[0x0][0x3a0] ;  /* 0x0000e800ff847b82 */ /* 0x000e240000000a00 */
[----:B0-----:R-:W-:-:S06]  /*0890*/  IMAD.WIDE.U32 R132, R173, 0x10, R132 ;  /* 0x00000010ad847825 */ /* 0x001fcc00078e0084 */
[----:B------:R-:W2:Y:S01]  /*08a0*/  LDG.E.128 R132, desc[UR6][R132.64] ;  /* 0x0000000684847981 */ /* 0x000ea2000c1e1d00 */
[----:B------:R-:W-:-:S13]  /*08b0*/  ISETP.GT.AND P2, PT, R140, RZ, PT ;  /* 0x000000ff8c00720c */ /* 0x000fda0003f44270 */
[----:B------:R-:W0:Y:S08]  /*08c0*/  @P2 LDC R131, c[0x0][0x40c] ;  /* 0x00010300ff832b82 */ /* 0x000e300000000800 */
[----:B------:R-:W1:Y:S08]  /*08d0*/  @P2 LDC R129, c[0x0][0x40c] ;  /* 0x00010300ff812b82 */ /* 0x000e700000000800 */
[----:B------:R-:W4:Y:S08]  /*08e0*/  @P2 LDC R0, c[0x0][0x40c] ;  /* 0x00010300ff002b82 */ /* 0x000f300000000800 */
[----:B------:R-:W3:Y:S01]  /*08f0*/  @P2 LDC R128, c[0x0][0x40c] ;  /* 0x00010300ff802b82 */ /* 0x000ee20000000800 */
[----:B0----5:R-:W-:Y:S01]  /*0900*/  @P2 FMUL.FTZ R131, R126, R131 ;  /* 0x000000837e832220 */ /* 0x021fe20000410000 */
[----:B-1----:R-:W-:Y:S01]  /*0910*/  @P2 FMUL.FTZ R129, R124, R129 ;  /* 0x000000817c812220 */ /* 0x002fe20000410000 */
[----:B----4-:R-:W-:Y:S01]  /*0920*/  @P2 FMUL.FTZ R0, R125, R0 ;  /* 0x000000007d002220 */ /* 0x010fe20000410000 */
        /* <DEDUP_REMOVED lines=8> */
[----:B------:R-:W-:-:S07]  /*09b0*/  @P2 FFMA.FTZ R135, R128, R87, R135 ;  /* 0x0000005780872223 */ /* 0x000fce0000010087 */
.L_x_30550:
[----:B------:R-:W0:Y:S01]  /*09c0*/  @P0 LDC.64 R128, c[0x0][0x3a0] ;  /* 0x0000e800ff800b82 */ /* 0x000e220000000a00 */
[----:B------:R-:W-:Y:S02]  /*09d0*/  @P0 IADD3 R145, PT, PT, R173, 0x80, RZ ;  /* 0x00000080ad910810 */ /* 0x000fe40007ffe0ff */
[----:B------:R-:W-:-:S05]  /*09e0*/  MOV R139, R135 ;  /* 0x00000087008b7202 */ /* 0x000fca0000000f00 */
[----:B------:R-:W1:Y:S08]  /*09f0*/  LDC.64 R170, c[0x0][0x3a8] ;  /* 0x0000ea00ffaa7b82 */ /* 0x000e700000000a00 */
[----:B------:R-:W2:Y:S01]  /*0a00*/  @P1 LDC.64 R142, c[0x0][0x390] ;  /* 0x0000e400ff8e1b82 */ /* 0x000ea20000000a00 */
[----:B0-----:R-:W-:Y:S01]  /*0a10*/  @P0 IMAD.WIDE.U32 R128, R145, 0x10, R128 ;  /* 0x0000001091800825 */ /* 0x001fe200078e0080 */
[----:B------:R-:W-:-:S03]  /*0a20*/  @P1 IADD3 R145, PT, PT, R169, 0x80, RZ ;  /* 0x00000080a9911810 */ /* 0x000fc60007ffe0ff */
[----:B-1----:R-:W-:-:S05]  /*0a30*/  IMAD.WIDE.U32 R140, R173, 0x10, R170 ;  /* 0x00000010ad8c7825 */ /* 0x002fca00078e00aa */
[----:B------:R0:W-:Y:S01]  /*0a40*/  STG.E.128 desc[UR6][R140.64], R136 ;  /* 0x000000888c007986 */ /* 0x0001e2000c101d06 */
[----:B--2---:R-:W-:-:S03]  /*0a50*/  @P1 IMAD.WIDE.U32 R142, R145, 0x10, R142 ;  /* 0x00000010918e1825 */ /* 0x004fc600078e008e */
[----:B------:R-:W2:Y:S04]  /*0a60*/  @P0 LDG.E.128 R128, desc[UR6][R128.64] ;  /* 0x0000000680800981 */ /* 0x000ea8000c1e1d00 */
[----:B------:R0:W5:Y:S01]  /*0a70*/  @P1 LDG.E.128 R124, desc[UR6][R142.64] ;  /* 0x000000068e7c1981 */ /* 0x000162000c1e1d00 */
[----:B--2---:R-:W-:Y:S02]  /*0a80*/  @P0 MOV R134, R130 ;  /* 0x0000008200860202 */ /* 0x004fe40000000f00 */
[----:B------:R-:W-:Y:S02]  /*0a90*/  @P0 MOV R133, R129 ;  /* 0x0000008100850202 */ /* 0x000fe40000000f00 */
[----:B------:R-:W-:Y:S01]  /*0aa0*/  @P0 MOV R132, R128 ;  /* 0x0000008000840202 */ /* 0x000fe20000000f00 */
[----:B0-----:R-:W-:Y:S06]  /*0ab0*/  @!P0 BRA `(.L_x_30551) ;  /* 0x0000000000448947 */ /* 0x001fec0003800000 */
[----:B------:R-:W0:Y:S01]  /*0ac0*/  @P2 LDC R129, c[0x0][0x40c] ;  /* 0x00010300ff812b82 */ /* 0x000e220000000800 */
[----:B------:R-:W-:Y:S02]  /*0ad0*/  MOV R140, R132 ;  /* 0x00000084008c7202 */ /* 0x000fe40000000f00 */
[----:B------:R-:W-:Y:S02]  /*0ae0*/  MOV R141, R133 ;  /* 0x00000085008d7202 */ /* 0x000fe40000000f00 */
[----:B------:R-:W-:Y:S02]  /*0af0*/  MOV R142, R134 ;  /* 0x00000086008e7202 */ /* 0x000fe40000000f00 */
[----:B------:R-:W-:Y:S01]  /*0b00*/  MOV R143, R131 ;  /* 0x00000083008f7202 */ /* 0x000fe20000000f00 */
[----:B------:R-:W1:Y:S08]  /*0b10*/  @P2 LDC R0, c[0x0][0x40c] ;  /* 0x00010300ff002b82 */ /* 0x000e700000000800 */
[----:B------:R-:W2:Y:S01]  /*0b20*/  @P2 LDC R139, c[0x0][0x40c] ;  /* 0x00010300ff8b2b82 */ /* 0x000ea20000000800 */
[----:B0----5:R-:W-:-:S04]  /*0b30*/  @P2 FMUL.FTZ R129, R124, R129 ;  /* 0x000000817c812220 */ /* 0x021fc80000410000 */
[----:B------:R-:W-:Y:S01]  /*0b40*/  @P2 FFMA.FTZ R140, R129, R88, R132 ;  /* 0x00000058818c2223 */ /* 0x000fe20000010084 */
        /* <DEDUP_REMOVED lines=8> */
.L_x_30551:
[----:B-----5:R-:W-:Y:S01]  /*0bd0*/  FMUL.FTZ R129, R124, UR10 ;  /* 0x0000000a7c817c20 */ /* 0x020fe20008410000 */
[----:B------:R-:W-:Y:S01]  /*0be0*/  FMUL.FTZ R0, R125, UR10 ;  /* 0x0000000a7d007c20 */ /* 0x000fe20008410000 */
[----:B------:R-:W-:Y:S01]  /*0bf0*/  FMUL.FTZ R139, R126, UR10 ;  /* 0x0000000a7e8b7c20 */ /* 0x000fe20008410000 */
[----:B------:R-:W-:Y:S01]  /*0c00*/  FMUL.FTZ R128, R127, UR10 ;  /* 0x0000000a7f807c20 */ /* 0x000fe20008410000 */
[----:B------:R-:W-:Y:S01]  /*0c10*/  FMUL.FTZ R140, R129, R88 ;  /* 0x00000058818c7220 */ /* 0x000fe20000410000 */
[----:B------:R-:W-:Y:S01]  /*0c20*/  FMUL.FTZ R141, R0, R89 ;  /* 0x00000059008d7220 */ /* 0x000fe20000410000 */
[----:B------:R-:W-:Y:S01]  /*0c30*/  FMUL.FTZ R142, R139, R90 ;  /* 0x0000005a8b8e7220 */ /* 0x000fe20000410000 */
[----:B------:R-:W-:Y:S02]  /*0c40*/  FMUL.FTZ R143, R128, R91 ;  /* 0x0000005b808f7220 */ /* 0x000fe40000410000 */
[----:B------:R-:W-:Y:S02]  /*0c50*/  FSEL R140, R140, RZ, P2 ;  /* 0x000000ff8c8c7208 */ /* 0x000fe40001000000 */
[----:B------:R-:W-:-:S02]  /*0c60*/  FSEL R141, R141, RZ, P2 ;  /* 0x000000ff8d8d7208 */ /* 0x000fc40001000000 */
[----:B------:R-:W-:Y:S02]  /*0c70*/  FSEL R142, R142, RZ, P2 ;  /* 0x000000ff8e8e7208 */ /* 0x000fe40001000000 */
[----:B------:R-:W-:-:S07]  /*0c80*/  FSEL R143, R143, RZ, P2 ;  /* 0x000000ff8f8f7208 */ /* 0x000fce0001000000 */
.L_x_30552:
[----:B------:R-:W0:Y:S01]  /*0c90*/  @P0 LDC.64 R146, c[0x0][0x3a0] ;  /* 0x0000e800ff920b82 */ /* 0x000e220000000a00 */
[C---:B------:R-:W-:Y:S02]  /*0ca0*/  @P0 IADD3 R139, PT, PT, R173.reuse, 0x100, RZ ;  /* 0x00000100ad8b0810 */ /* 0x040fe40007ffe0ff */
[----:B------:R-:W-:-:S05]  /*0cb0*/  IADD3 R129, PT, PT, R173, 0x80, RZ ;  /* 0x00000080ad817810 */ /* 0x000fca0007ffe0ff */
[----:B------:R-:W1:Y:S01]  /*0cc0*/  @P1 LDC.64 R144, c[0x0][0x390] ;  /* 0x0000e400ff901b82 */ /* 0x000e620000000a00 */
[----:B------:R-:W-:-:S05]  /*0cd0*/  IMAD.WIDE.U32 R128, R129, 0x10, R170 ;  /* 0x0000001081807825 */ /* 0x000fca00078e00aa */
[----:B------:R2:W-:Y:S01]  /*0ce0*/  STG.E.128 desc[UR6][R128.64], R140 ;  /* 0x0000008c80007986 */ /* 0x0005e2000c101d06 */
[----:B0-----:R-:W-:Y:S01]  /*0cf0*/  @P0 IMAD.WIDE.U32 R146, R139, 0x10, R146 ;  /* 0x000000108b920825 */ /* 0x001fe200078e0092 */
[----:B------:R-:W-:-:S04]  /*0d00*/  @P1 IADD3 R139, PT, PT, R169, 0x100, RZ ;  /* 0x00000100a98b1810 */ /* 0x000fc80007ffe0ff */
[----:B------:R-:W4:Y:S01]  /*0d10*/  @P0 LDG.E.128 R148, desc[UR6][R146.64] ;  /* 0x0000000692940981 */ /* 0x000f22000c1e1d00 */
[----:B-1----:R-:W-:-:S05]  /*0d20*/  @P1 IMAD.WIDE.U32 R144, R139, 0x10, R144 ;  /* 0x000000108b901825 */ /* 0x002fca00078e0090 */
[----:B------:R2:W5:Y:S01]  /*0d30*/  @P1 LDG.E.128 R124, desc[UR6][R144.64] ;  /* 0x00000006907c1981 */ /* 0x000562000c1e1d00 */
[----:B----4-:R-:W-:Y:S02]  /*0d40*/  @P0 MOV R131, R151 ;  /* 0x0000009700830202 */ /* 0x010fe40000000f00 */
[----:B------:R-:W-:Y:S02]  /*0d50*/  @P0 MOV R134, R150 ;  /* 0x0000009600860202 */ /* 0x000fe40000000f00 */
[----:B------:R-:W-:Y:S02]  /*0d60*/  @P0 MOV R133, R149 ;  /* 0x0000009500850202 */ /* 0x000fe40000000f00 */
[----:B------:R-:W-:Y:S01]  /*0d70*/  @P0 MOV R132, R148 ;  /* 0x0000009400840202 */ /* 0x000fe20000000f00 */
[----:B--2---:R-:W-:Y:S06]  /*0d80*/  @!P0 BRA `(.L_x_30553) ;  /* 0x0000000000448947 */ /* 0x004fec0003800000 */
        /* <DEDUP_REMOVED lines=17> */
.L_x_30553:
        /* <DEDUP_REMOVED lines=12> */
.L_x_30554:
        /* <DEDUP_REMOVED lines=33> */
.L_x_30555:
        /* <DEDUP_REMOVED lines=12> */
.L_x_30556:
        /* <DEDUP_REMOVED lines=33> */
.L_x_30557:
        /* <DEDUP_REMOVED lines=12> */
.L_x_30558:
        /* <DEDUP_REMOVED lines=33> */
.L_x_30559:
        /* <DEDUP_REMOVED lines=12> */
.L_x_30560:
        /* <DEDUP_REMOVED lines=33> */
.L_x_30561:
        /* <DEDUP_REMOVED lines=12> */
.L_x_30562:
        /* <DEDUP_REMOVED lines=33> */
.L_x_30563:
        /* <DEDUP_REMOVED lines=12> */
.L_x_30564:
[----:B------:R-:W0:Y:S01]  /*1d70*/  @P0 LDC.64 R176, c[0x0][0x3a0] ;  /* 0x0000e800ffb00b82 */ /* 0x000e220000000a00 */
[C---:B------:R-:W-:Y:S02]  /*1d80*/  @P0 IADD3 R139, PT, PT, R173.reuse, 0x400, RZ ;  /* 0x00000400ad8b0810 */ /* 0x040fe40007ffe0ff */
[----:B------:R-:W-:-:S05]  /*1d90*/  IADD3 R129, PT, PT, R173, 0x380, RZ ;  /* 0x00000380ad817810 */ /* 0x000fca0007ffe0ff */
[----:B------:R-:W1:Y:S01]  /*1da0*/  @P1 LDC.64 R174, c[0x0][0x390] ;  /* 0x0000e400ffae1b82 */ /* 0x000e620000000a00 */
[----:B------:R-:W-:-:S05]  /*1db0*/  IMAD.WIDE.U32 R128, R129, 0x10, R170 ;  /* 0x0000001081807825 */ /* 0x000fca00078e00aa */
[----:B------:R2:W-:Y:S01]  /*1dc0*/  STG.E.128 desc[UR6][R128.64], R164 ;  /* 0x000000a480007986 */ /* 0x0005e2000c101d06 */
[----:B0-----:R-:W-:Y:S01]  /*1dd0*/  @P0 IMAD.WIDE.U32 R176, R139, 0x10, R176 ;  /* 0x000000108bb00825 */ /* 0x001fe200078e00b0 */
[----:B------:R-:W-:-:S05]  /*1de0*/  @P1 IADD3 R139, PT, PT, R169, 0x400, RZ ;  /* 0x00000400a98b1810 */ /* 0x000fca0007ffe0ff */
        /* <DEDUP_REMOVED lines=25> */
.L_x_30565:
        /* <DEDUP_REMOVED lines=12> */
.L_x_30566:
[----:B------:R-:W0:Y:S01]  /*2040*/  @P0 LDC.64 R180, c[0x0][0x3a0] ;  /* 0x0000e800ffb40b82 */ /* 0x000e220000000a00 */
[C---:B------:R-:W-:Y:S02]  /*2050*/  IADD3 R139, PT, PT, R173.reuse, 0x400, RZ ;  /* 0x00000400ad8b7810 */ /* 0x040fe40007ffe0ff */
[----:B------:R-:W-:Y:S02]  /*2060*/  IADD3 R129, PT, PT, R173, 0x480, RZ ;  /* 0x00000480ad817810 */ /* 0x000fe40007ffe0ff */
[----:B------:R-:W-:Y:S01]  /*2070*/  @P1 IADD3 R169, PT, PT, R169, 0x480, RZ ;  /* 0x00000480a9a91810 */ /* 0x000fe20007ffe0ff */
[----:B------:R-:W-:Y:S02]  /*2080*/  IMAD.WIDE.U32 R172, R139, 0x10, R170 ;  /* 0x000000108bac7825 */ /* 0x000fe400078e00aa */
[----:B------:R-:W1:Y:S03]  /*2090*/  @P1 LDC.64 R174, c[0x0][0x390] ;  /* 0x0000e400ffae1b82 */ /* 0x000e660000000a00 */
[----:B------:R2:W-:Y:S01]  /*20a0*/  STG.E.128 desc[UR6][R172.64], R176 ;  /* 0x000000b0ac007986 */ /* 0x0005e2000c101d06 */
[----:B0-----:R-:W-:-:S06]  /*20b0*/  @P0 IMAD.WIDE.U32 R180, R129, 0x10, R180 ;  /* 0x0000001081b40825 */ /* 0x001fcc00078e00b4 */
        /* <DEDUP_REMOVED lines=25> */
.L_x_30567:
        /* <DEDUP_REMOVED lines=12> */
.L_x_30568:
        /* <DEDUP_REMOVED lines=156> */
.L_x_30570:
[----:B---3--:R-:W-:Y:S05]  /*2cd0*/  BSYNC.RECONVERGENT B0 ;  /* 0x0000000000007941 */ /* 0x008fea0003800200 */
.L_x_30569:
        /* <DEDUP_REMOVED lines=13> */
.L_x_30572:
[----:B------:R-:W-:Y:S05]  /*2db0*/  BSYNC.RECONVERGENT B0 ;  /* 0x0000000000007941 */ /* 0x000fea0003800200 */
.L_x_30571:
        /* <DEDUP_REMOVED lines=30> */
[C---:B------:R-:W-:Y:S02]  /*2fa0*/  FFMA.FTZ R128, R180.reuse, R183, R171 ;  /* 0x000000b7b4807223 */ /* 0x040fe400000100ab */
[----:B------:R-:W1:Y:S01]  /*2fb0*/  @!P0 LDC.64 R170, c[0x0][0x3c8] ;  /* 0x0000f200ffaa8b82 */ /* 0x000e620000000a00 */
[----:B------:R-:W-:Y:S01]  /*2fc0*/  FMUL.FTZ R139, R180, R139 ;  /* 0x0000008bb48b7220 */ /* 0x000fe20000410000 */
[----:B---3--:R-:W-:Y:S01]  /*2fd0*/  FMUL.FTZ R180, R169, R128 ;  /* 0x00000080a9b47220 */ /* 0x008fe20000410000 */
[----:B--2---:R-:W-:Y:S02]  /*2fe0*/  FADD.FTZ R128, R130, R129 ;  /* 0x0000008182807221 */ /* 0x004fe40000010000 */
[----:B------:R-:W-:Y:S02]  /*2ff0*/  FMUL.FTZ R139, R139, R186 ;  /* 0x000000ba8b8b7220 */ /* 0x000fe40000410000 */
[----:B------:R-:W2:Y:S02]  /*3000*/  SHFL.IDX PT, R183, R180, RZ, 0x1f ;  /* 0x00001fffb4b77589 */ /* 0x000ea400000e0000 */
[----:B------:R-:W-:-:S02]  /*3010*/  FFMA.FTZ R139, R169, R139, R128 ;  /* 0x0000008ba98b7223 */ /* 0x000fc40000010080 */
[----:B------:R-:W3:Y:S03]  /*3020*/  @!P0 LDC.64 R128, c[0x0][0x3c0] ;  /* 0x0000f000ff808b82 */ /* 0x000ee60000000a00 */
[----:B------:R-:W0:Y:S01]  /*3030*/  SHFL.IDX PT, R182, R139, RZ, 0x1f ;  /* 0x00001fff8bb67589 */ /* 0x000e2200000e0000 */
[----:B-1----:R-:W-:-:S04]  /*3040*/  @!P0 IMAD.WIDE R170, R2, 0x4, R170 ;  /* 0x0000000402aa8825 */ /* 0x002fc800078e02aa */
[----:B--2---:R-:W-:Y:S01]  /*3050*/  FMUL.FTZ R130, R183, R183 ;  /* 0x000000b7b7827220 */ /* 0x004fe20000410000 */
[----:B---3--:R-:W-:-:S04]  /*3060*/  @!P0 IMAD.WIDE R128, R2, 0x4, R128 ;  /* 0x0000000402808825 */ /* 0x008fc800078e0280 */
[----:B------:R-:W-:Y:S01]  /*3070*/  FSEL R169, R130, RZ, P1 ;  /* 0x000000ff82a97208 */ /* 0x000fe20000800000 */
[----:B0-----:R-:W-:Y:S01]  /*3080*/  FFMA.FTZ R130, R182, UR12, R181 ;  /* 0x0000000cb6827c23 */ /* 0x001fe200080100b5 */
[----:B------:R0:W-:Y:S03]  /*3090*/  @!P0 STG.E desc[UR6][R128.64], R183 ;  /* 0x000000b780008986 */ /* 0x0001e6000c101906 */
[----:B------:R-:W-:-:S06]  /*30a0*/  FADD.FTZ R130, R130, R169 ;  /* 0x000000a982827221 */ /* 0x000fcc0000010000 */
[----:B------:R-:W1:Y:S02]  /*30b0*/  MUFU.RSQ R130, R130 ;  /* 0x0000008200827308 */ /* 0x000e640000001400 */
[----:B-1----:R0:W-:Y:S01]  /*30c0*/  @!P0 STG.E desc[UR6][R170.64], R130 ;  /* 0x00000082aa008986 */ /* 0x0021e2000c101906 */
[----:B------:R-:W-:-:S13]  /*30d0*/  ISETP.GE.AND P0, PT, R168, 0x1, PT ;  /* 0x00000001a800780c */ /* 0x000fda0003f06270 */
[----:B0-----:R-:W-:Y:S05]  /*30e0*/  @!P0 BRA `(.L_x_30573) ;  /* 0x0000000800708947 */ /* 0x001fea0003800000 */
[----:B------:R-:W-:Y:S02]  /*30f0*/  FSEL R128, R183, RZ, !P1 ;  /* 0x000000ffb7807208 */ /* 0x000fe40004800000 */
[----:B------:R-:W-:-:S03]  /*3100*/  IADD3 R168, PT, PT, R168, -0x1, RZ ;  /* 0xffffffffa8a87810 */ /* 0x000fc60007ffe0ff */
        /* <DEDUP_REMOVED lines=40> */
[----:B------:R-:W-:Y:S01]  /*3390*/  IMAD R168, R168, R3, RZ ;  /* 0x00000003a8a87224 */ /* 0x000fe200078e02ff */
[----:B------:R-:W0:Y:S01]  /*33a0*/  LDC.64 R128, c[0x0][0x428] ;  /* 0x00010a00ff807b82 */ /* 0x000e220000000a00 */
[C---:B------:R-:W-:Y:S01]  /*33b0*/  FMUL.FTZ R139, R130.reuse, R139 ;  /* 0x0000008b828b7220 */ /* 0x040fe20000410000 */
[C---:B------:R-:W-:Y:S01]  /*33c0*/  FMUL.FTZ R136, R130.reuse, R137 ;  /* 0x0000008982887220 */ /* 0x040fe20000410000 */
[C---:B------:R-:W-:Y:S01]  /*33d0*/  FMUL.FTZ R169, R130.reuse, R169 ;  /* 0x000000a982a97220 */ /* 0x040fe20000410000 */
[----:B------:R-:W-:Y:S01]  /*33e0*/  SHF.R.S32.HI R3, RZ, 0x1f, R168 ;  /* 0x0000001fff037819 */ /* 0x000fe200000114a8 */
[C---:B------:R-:W-:Y:S01]  /*33f0*/  FMUL.FTZ R138, R130.reuse, R135 ;  /* 0x00000087828a7220 */ /* 0x040fe20000410000 */
[C---:B------:R-:W-:Y:S01]  /*3400*/  FMUL.FTZ R152, R130.reuse, R147 ;  /* 0x0000009382987220 */ /* 0x040fe20000410000 */
[C---:B------:R-:W-:Y:S01]  /*3410*/  FMUL.FTZ R154, R130.reuse, R149 ;  /* 0x00000095829a7220 */ /* 0x040fe20000410000 */
[----:B------:R-:W-:Y:S01]  /*3420*/  LEA.HI R3, R3, R168, RZ, 0x2 ;  /* 0x000000a803037211 */ /* 0x000fe200078f10ff */
[----:B------:R-:W-:Y:S01]  /*3430*/  FMUL.FTZ R156, R130, R151 ;  /* 0x00000097829c7220 */ /* 0x000fe20000410000 */
[----:B------:R-:W-:Y:S01]  /*3440*/  FFMA.FTZ R148, R139, R4, R44 ;  /* 0x000000048b947223 */ /* 0x000fe2000001002c */
[----:B------:R-:W-:Y:S01]  /*3450*/  FFMA.FTZ R149, R136, R5, R45 ;  /* 0x0000000588957223 */ /* 0x000fe2000001002d */
[----:B------:R-:W-:Y:S01]  /*3460*/  LEA.HI.SX32 R3, R3, R0, 0x1e ;  /* 0x0000000003037211 */ /* 0x000fe200078ff2ff */
[----:B------:R-:W-:Y:S01]  /*3470*/  FFMA.FTZ R150, R169, R6, R46 ;  /* 0x00000006a9967223 */ /* 0x000fe2000001002e */
[----:B------:R-:W-:Y:S01]  /*3480*/  FFMA.FTZ R151, R138, R7, R47 ;  /* 0x000000078a977223 */ /* 0x000fe2000001002f */
[C---:B------:R-:W-:Y:S01]  /*3490*/  FMUL.FTZ R172, R130.reuse, R157 ;  /* 0x0000009d82ac7220 */ /* 0x040fe20000410000 */
[C---:B------:R-:W-:Y:S01]  /*34a0*/  FMUL.FTZ R174, R130.reuse, R159 ;  /* 0x0000009f82ae7220 */ /* 0x040fe20000410000 */
[C---:B------:R-:W-:Y:S01]  /*34b0*/  IADD3 R157, PT, PT, R3.reuse, 0x80, RZ ;  /* 0x00000080039d7810 */ /* 0x040fe20007ffe0ff */
[C---:B------:R-:W-:Y:S01]  /*34c0*/  FMUL.FTZ R171, R130.reuse, R171 ;  /* 0x000000ab82ab7220 */ /* 0x040fe20000410000 */
[C---:B------:R-:W-:Y:S01]  /*34d0*/  FMUL.FTZ R140, R130.reuse, R141 ;  /* 0x0000008d828c7220 */ /* 0x040fe20000410000 */
[C---:B------:R-:W-:Y:S01]  /*34e0*/  FMUL.FTZ R181, R130.reuse, R181 ;  /* 0x000000b582b57220 */ /* 0x040fe20000410000 */
[C---:B------:R-:W-:Y:S01]  /*34f0*/  FMUL.FTZ R142, R130.reuse, R143 ;  /* 0x0000008f828e7220 */ /* 0x040fe20000410000 */
[C---:B------:R-:W-:Y:S01]  /*3500*/  FMUL.FTZ R158, R130.reuse, R153 ;  /* 0x00000099829e7220 */ /* 0x040fe20000410000 */
[----:B------:R-:W-:Y:S01]  /*3510*/  FMUL.FTZ R176, R130, R161 ;  /* 0x000000a182b07220 */ /* 0x000fe20000410000 */
[C---:B0-----:R-:W-:Y:S01]  /*3520*/  IMAD.WIDE.U32 R146, R3.reuse, 0x10, R128 ;  /* 0x0000001003927825 */ /* 0x041fe200078e0080 */
[----:B------:R-:W-:-:S03]  /*3530*/  IADD3 R159, PT, PT, R3, 0x100, RZ ;  /* 0x00000100039f7810 */ /* 0x000fc60007ffe0ff */
[C---:B------:R-:W-:Y:S01]  /*3540*/  FMUL.FTZ R183, R130.reuse, R183 ;  /* 0x000000b782b77220 */ /* 0x040fe20000410000 */
[C---:B------:R-:W-:Y:S01]  /*3550*/  FMUL.FTZ R144, R130.reuse, R145 ;  /* 0x0000009182907220 */ /* 0x040fe20000410000 */
[C---:B------:R-:W-:Y:S01]  /*3560*/  FMUL.FTZ R185, R130.reuse, R185 ;  /* 0x000000b982b97220 */ /* 0x040fe20000410000 */
[C---:B------:R-:W-:Y:S01]  /*3570*/  FMUL.FTZ R160, R130.reuse, R155 ;  /* 0x0000009b82a07220 */ /* 0x040fe20000410000 */
[C---:B------:R-:W-:Y:S01]  /*3580*/  FMUL.FTZ R178, R130.reuse, R163 ;  /* 0x000000a382b27220 */ /* 0x040fe20000410000 */
[C---:B------:R-:W-:Y:S01]  /*3590*/  IADD3 R161, PT, PT, R3.reuse, 0x180, RZ ;  /* 0x0000018003a17810 */ /* 0x040fe20007ffe0ff */
[C---:B------:R-:W-:Y:S01]  /*35a0*/  FMUL.FTZ R187, R130.reuse, R187 ;  /* 0x000000bb82bb7220 */ /* 0x040fe20000410000 */
[C---:B------:R-:W-:Y:S01]  /*35b0*/  FMUL.FTZ R189, R130.reuse, R189 ;  /* 0x000000bd82bd7220 */ /* 0x040fe20000410000 */
[C---:B------:R-:W-:Y:S01]  /*35c0*/  FMUL.FTZ R180, R130.reuse, R165 ;  /* 0x000000a582b47220 */ /* 0x040fe20000410000 */
[----:B------:R0:W-:Y:S01]  /*35d0*/  STG.E.128 desc[UR6][R146.64], R148 ;  /* 0x0000009492007986 */ /* 0x0001e2000c101d06 */
[C---:B------:R-:W-:Y:S01]  /*35e0*/  IADD3 R163, PT, PT, R3.reuse, 0x200, RZ ;  /* 0x0000020003a37810 */ /* 0x040fe20007ffe0ff */
[C---:B------:R-:W-:Y:S01]  /*35f0*/  FMUL.FTZ R191, R130.reuse, R191 ;  /* 0x000000bf82bf7220 */ /* 0x040fe20000410000 */
[C---:B------:R-:W-:Y:S01]  /*3600*/  FMUL.FTZ R193, R130.reuse, R193 ;  /* 0x000000c182c17220 */ /* 0x040fe20000410000 */
[C---:B------:R-:W-:Y:S01]  /*3610*/  FMUL.FTZ R182, R130.reuse, R167 ;  /* 0x000000a782b67220 */ /* 0x040fe20000410000 */
[----:B------:R-:W-:Y:S01]  /*3620*/  IADD3 R165, PT, PT, R3, 0x280, RZ ;  /* 0x0000028003a57810 */ /* 0x000fe20007ffe0ff */
[C---:B------:R-:W-:Y:S01]  /*3630*/  FMUL.FTZ R195, R130.reuse, R195 ;  /* 0x000000c382c37220 */ /* 0x040fe20000410000 */
[----:B------:R-:W-:Y:S01]  /*3640*/  FMUL.FTZ R197, R130, R197 ;  /* 0x000000c582c57220 */ /* 0x000fe20000410000 */
[----:B------:R-:W-:Y:S01]  /*3650*/  FFMA.FTZ R136, R171, R8, R48 ;  /* 0x00000008ab887223 */ /* 0x000fe20000010030 */
[----:B------:R-:W-:Y:S01]  /*3660*/  FFMA.FTZ R137, R140, R9, R49 ;  /* 0x000000098c897223 */ /* 0x000fe20000010031 */
[----:B------:R-:W-:Y:S01]  /*3670*/  FFMA.FTZ R138, R181, R10, R50 ;  /* 0x0000000ab58a7223 */ /* 0x000fe20000010032 */
[----:B------:R-:W-:Y:S01]  /*3680*/  FFMA.FTZ R139, R142, R11, R51 ;  /* 0x0000000b8e8b7223 */ /* 0x000fe20000010033 */
[----:B------:R-:W-:Y:S01]  /*3690*/  IADD3 R167, PT, PT, R3, 0x300, RZ ;  /* 0x0000030003a77810 */ /* 0x000fe20007ffe0ff */
[C---:B------:R-:W-:Y:S01]  /*36a0*/  FMUL.FTZ R199, R130.reuse, R199 ;  /* 0x000000c782c77220 */ /* 0x040fe20000410000 */
[----:B------:R-:W-:Y:S01]  /*36b0*/  FMUL.FTZ R201, R130, R201 ;  /* 0x000000c982c97220 */ /* 0x000fe20000410000 */
[----:B------:R-:W-:Y:S01]  /*36c0*/  FFMA.FTZ R140, R183, R12, R52 ;  /* 0x0000000cb78c7223 */ /* 0x000fe20000010034 */
[----:B------:R-:W-:Y:S01]  /*36d0*/  FFMA.FTZ R141, R144, R13, R53 ;  /* 0x0000000d908d7223 */ /* 0x000fe20000010035 */
[----:B------:R-:W-:Y:S01]  /*36e0*/  FFMA.FTZ R142, R185, R14, R54 ;  /* 0x0000000eb98e7223 */ /* 0x000fe20000010036 */
[----:B0-----:R-:W-:Y:S01]  /*36f0*/  FFMA.FTZ R147, R156, R19, R59 ;  /* 0x000000139c937223 */ /* 0x001fe2000001003b */
[----:B------:R-:W-:Y:S01]  /*3700*/  FFMA.FTZ R149, R158, R21, R61 ;  /* 0x000000159e957223 */ /* 0x000fe2000001003d */
[----:B------:R-:W-:-:S04]  /*3710*/  IMAD.WIDE.U32 R156, R157, 0x10, R128 ;  /* 0x000000109d9c7825 */ /* 0x000fc800078e0080 */
[----:B------:R-:W-:Y:S01]  /*3720*/  FFMA.FTZ R143, R152, R15, R55 ;  /* 0x0000000f988f7223 */ /* 0x000fe20000010037 */
[----:B------:R-:W-:Y:S01]  /*3730*/  FFMA.FTZ R151, R160, R23, R63 ;  /* 0x00000017a0977223 */ /* 0x000fe2000001003f */
[----:B------:R-:W-:Y:S01]  /*3740*/  IADD3 R169, PT, PT, R3, 0x380, RZ ;  /* 0x0000038003a97810 */ /* 0x000fe20007ffe0ff */
[----:B------:R-:W-:-:S04]  /*3750*/  IMAD.WIDE.U32 R158, R159, 0x10, R128 ;  /* 0x000000109f9e7825 */ /* 0x000fc800078e0080 */
[C---:B------:R-:W-:Y:S01]  /*3760*/  FMUL.FTZ R203, R130.reuse, R203 ;  /* 0x000000cb82cb7220 */ /* 0x040fe20000410000 */
[----:B------:R-:W-:Y:S01]  /*3770*/  FMUL.FTZ R205, R130, R205 ;  /* 0x000000cd82cd7220 */ /* 0x000fe20000410000 */
[----:B------:R-:W-:Y:S01]  /*3780*/  FFMA.FTZ R144, R187, R16, R56 ;  /* 0x00000010bb907223 */ /* 0x000fe20000010038 */
[----:B------:R-:W-:Y:S01]  /*3790*/  FFMA.FTZ R145, R154, R17, R57 ;  /* 0x000000119a917223 */ /* 0x000fe20000010039 */
[----:B------:R-:W-:Y:S01]  /*37a0*/  FFMA.FTZ R146, R189, R18, R58 ;  /* 0x00000012bd927223 */ /* 0x000fe2000001003a */
[----:B------:R-:W-:Y:S01]  /*37b0*/  IADD3 R171, PT, PT, R3, 0x400, RZ ;  /* 0x0000040003ab7810 */ /* 0x000fe20007ffe0ff */
[----:B------:R-:W-:-:S04]  /*37c0*/  IMAD.WIDE.U32 R160, R161, 0x10, R128 ;  /* 0x00000010a1a07825 */ /* 0x000fc800078e0080 */
        /* <DEDUP_REMOVED lines=9> */
[----:B------:R-:W-:Y:S01]  /*3860*/  IADD3 R3, PT, PT, R3, 0x480, RZ ;  /* 0x0000048003037810 */ /* 0x000fe20007ffe0ff */
[----:B------:R-:W-:-:S04]  /*3870*/  IMAD.WIDE.U32 R162, R163, 0x10, R128 ;  /* 0x00000010a3a27825 */ /* 0x000fc800078e0080 */
[----:B------:R-:W-:Y:S01]  /*3880*/  FMUL.FTZ R130, R130, R175 ;  /* 0x000000af82827220 */ /* 0x000fe20000410000 */
        /* <DEDUP_REMOVED lines=8> */
[----:B------:R-:W-:Y:S01]  /*3910*/  FFMA.FTZ R173, R176, R29, R69 ;  /* 0x0000001db0ad7223 */ /* 0x000fe20000010045 */
[----:B------:R-:W-:Y:S01]  /*3920*/  FFMA.FTZ R174, R201, R30, R70 ;  /* 0x0000001ec9ae7223 */ /* 0x000fe20000010046 */
[----:B------:R-:W-:Y:S01]  /*3930*/  FFMA.FTZ R175, R178, R31, R71 ;  /* 0x0000001fb2af7223 */ /* 0x000fe20000010047 */
[--C-:B------:R-:W-:Y:S01]  /*3940*/  IMAD.WIDE.U32 R168, R169, 0x10, R128.reuse ;  /* 0x00000010a9a87825 */ /* 0x100fe200078e0080 */
[----:B------:R1:W-:Y:S03]  /*3950*/  STG.E.128 desc[UR6][R158.64], R140 ;  /* 0x0000008c9e007986 */ /* 0x0003e6000c101d06 */
[--C-:B------:R-:W-:Y:S01]  /*3960*/  IMAD.WIDE.U32 R170, R171, 0x10, R128.reuse ;  /* 0x00000010abaa7825 */ /* 0x100fe200078e0080 */
[----:B------:R2:W-:Y:S03]  /*3970*/  STG.E.128 desc[UR6][R160.64], R144 ;  /* 0x00000090a0007986 */ /* 0x0005e6000c101d06 */
[----:B------:R-:W-:Y:S01]  /*3980*/  IMAD.WIDE.U32 R128, R3, 0x10, R128 ;  /* 0x0000001003807825 */ /* 0x000fe200078e0080 */
[----:B------:R3:W-:Y:S03]  /*3990*/  STG.E.128 desc[UR6][R162.64], R148 ;  /* 0x00000094a2007986 */ /* 0x0007e6000c101d06 */
[----:B0-----:R-:W-:Y:S01]  /*39a0*/  FFMA.FTZ R136, R203, R32, R72 ;  /* 0x00000020cb887223 */ /* 0x001fe20000010048 */
[----:B------:R-:W-:Y:S01]  /*39b0*/  FFMA.FTZ R137, R180, R33, R73 ;  /* 0x00000021b4897223 */ /* 0x000fe20000010049 */
[----:B------:R-:W-:Y:S01]  /*39c0*/  FFMA.FTZ R138, R205, R34, R74 ;  /* 0x00000022cd8a7223 */ /* 0x000fe2000001004a */
[----:B------:R-:W-:Y:S01]  /*39d0*/  FFMA.FTZ R139, R182, R35, R75 ;  /* 0x00000023b68b7223 */ /* 0x000fe2000001004b */
[----:B------:R3:W-:Y:S01]  /*39e0*/  STG.E.128 desc[UR6][R164.64], R152 ;  /* 0x00000098a4007986 */ /* 0x0007e2000c101d06 */
        /* <DEDUP_REMOVED lines=11> */
[----:B------:R3:W-:Y:S02]  /*3aa0*/  STG.E.128 desc[UR6][R128.64], R144 ;  /* 0x0000009080007986 */ /* 0x0007e4000c101d06 */
.L_x_30573:
[----:B---3--:R-:W0:Y:S01]  /*3ab0*/  LDC.64 R128, c[0x0][0x380] ;  /* 0x0000e000ff807b82 */ /* 0x008e220000000a00 */
[----:B------:R-:W-:Y:S01]  /*3ac0*/  UPLOP3.LUT UP0, UPT, UPT, UPT, UP0, 0x40, 0x4 ;  /* 0x000000000004789c */ /* 0x000fe20003f0e800 */
[----:B0-----:R-:W-:-:S04]  /*3ad0*/  IADD3 R2, PT, PT, R2, R128, RZ ;  /* 0x0000008002027210 */ /* 0x001fc80007ffe0ff */
[----:B------:R-:W-:-:S13]  /*3ae0*/  ISETP.GE.AND P0, PT, R2, R129, PT ;  /* 0x000000810200720c */ /* 0x000fda0003f06270 */
[----:B------:R-:W-:Y:S05]  /*3af0*/  @!P0 BRA `(.L_x_30574) ;  /* 0xffffffc800c88947 */ /* 0x000fea000383ffff */
[----:B------:R-:W-:Y:S05]  /*3b00*/  EXIT ;  /* 0x000000000000794d */ /* 0x000fea0003800000 */
.L_x_30575:
        /* <DEDUP_REMOVED lines=15> */
.L_x_34131:


//--------------------- .text._ZN10layer_norm13ln_fwd_kernelINS_13Kernel_traitsIfffffjLj5120ELj1ELj1ELj4ELj16ENS_18Kernel_traits_baseILj5120EfffffjLj128EEEEELb1ELb0ELb0ELb0EEEvNS_9FwdParamsE --------------------------
	.section	.text._ZN10layer_norm13ln_fwd_kernelINS_13Kernel_traitsIfffffjLj5120ELj1ELj1ELj4ELj16ENS_18Kernel_traits_baseILj5120EfffffjLj128EEEEELb1ELb0ELb0ELb0EEEvNS_9FwdParamsE,"ax",@progbits
	.align	128
        .global         _ZN10layer_norm13ln_fwd_kernelINS_13Kernel_traitsIfffffjLj5120ELj1ELj1ELj4ELj16ENS_18Kernel_traits_baseILj5120EfffffjLj128EEEEELb1ELb0ELb0ELb0EEEvNS_9FwdParamsE
        .type           _ZN10layer_norm13ln_fwd_kernelINS_13Kernel_traitsIfffffjLj5120ELj1ELj1ELj4ELj16ENS_18Kernel_traits_baseILj5120EfffffjLj128EEEEELb1ELb0ELb0ELb0EEEvNS_9FwdParamsE,@function
        .size           _ZN10layer_norm13ln_fwd_kernelINS_13Kernel_traitsIfffffjLj5120ELj1ELj1ELj4ELj16ENS_18Kernel_traits_baseILj5120EfffffjLj128EEEEELb1ELb0ELb0ELb0EEEvNS_9FwdParamsE,(.L_x_34132 - _ZN10layer_norm13ln_fwd_kernelINS_13Kernel_traitsIfffffjLj5120ELj1ELj1ELj4ELj16ENS_18Kernel_traits_baseILj5120EfffffjLj128EEEEELb1ELb0ELb0ELb0EEEvNS_9FwdParamsE)
        .other          _ZN10layer_norm13ln_fwd_kernelINS_13Kernel_traitsIfffffjLj5120ELj1ELj1ELj4ELj16ENS_18Kernel_traits_baseILj5120EfffffjLj128EEEEELb1ELb0ELb0ELb0EEEvNS_9FwdParamsE,@"STO_CUDA_ENTRY STV_DEFAULT"
_ZN10layer_norm13ln_fwd_kernelINS_13Kernel_traitsIfffffjLj5120ELj1ELj1ELj4ELj16ENS_18Kernel_traits_baseILj5120EfffffjLj128EEEEELb1ELb0ELb0ELb0EEEvNS_9FwdParamsE:
.text._ZN10layer_norm13ln_fwd_kernelINS_13Kernel_traitsIfffffjLj5120ELj1ELj1ELj4ELj16ENS_18Kernel_traits_baseILj5120EfffffjLj128EEEEELb1ELb0ELb0ELb0EEEvNS_9FwdParamsE:
        /* <DEDUP_REMOVED lines=35> */
[----:B------:R-:W-:Y:S01]  /*0230*/  SHF.R.U64 R11, R4, 0x2, R13 ;  /* 0x00000002040b7819 */ /* 0x000fe2000000120d */
        /* <DEDUP_REMOVED lines=52> */
[----:B------:R1:W5:Y:S02]  /*0580*/  @P0 LDG.E.128 R72, desc[UR6][R18.64] ;  /* 0x0000000612480981 */ /* 0x000364000c1e1d00 */
[----:B------:R-:W4:Y:S01]  /*0590*/  @P4 LDC.64 R12, c[0x0][0x3d0] ;  /* 0x0000f400ff0c4b82 */ /* 0x000f220000000a00 */
[----:B------:R-:W-:Y:S01]  /*05a0*/  @P0 VIADD R5, R5, 0x80 ;  /* 0x0000008005050836 */ /* 0x000fe20000000000 */
[----:B------:R1:W5:Y:S06]  /*05b0*/  @P0 LDG.E.128 R68, desc[UR6][R92.64] ;  /* 0x000000065c440981 */ /* 0x00036c000c1e1d00 */
[----:B--2---:R-:W2:Y:S01]  /*05c0*/  @P4 LDC.64 R14, c[0x0][0x438] ;  /* 0x00010e00ff0e4b82 */ /* 0x004ea20000000a00 */
[----:B------:R-:W-:-:S04]  /*05d0*/  @P1 IMAD.WIDE.U32 R94, R5, 0x10, R94 ;  /* 0x00000010055e1825 */ /* 0x000fc800078e005e */
[C---:B---3--:R-:W-:Y:S01]  /*05e0*/  @P1 IMAD.WIDE.U32 R96, R5.reuse, 0x10, R96 ;  /* 0x0000001005601825 */ /* 0x048fe200078e0060 */
[----:B------:R1:W5:Y:S02]  /*05f0*/  @P1 LDG.E.128 R64, desc[UR6][R94.64] ;  /* 0x000000065e401981 */ /* 0x000364000c1e1d00 */
[----:B------:R-:W3:Y:S01]  /*0600*/  @P6 LDC.64 R16, c[0x0][0x3d0] ;  /* 0x0000f400ff106b82 */ /* 0x000ee20000000a00 */
[----:B------:R-:W-:Y:S01]  /*0610*/  @P1 VIADD R5, R5, 0x80 ;  /* 0x0000008005051836 */ /* 0x000fe20000000000 */
[----:B------:R1:W5:Y:S06]  /*0620*/  @P1 LDG.E.128 R60, desc[UR6][R96.64] ;  /* 0x00000006603c1981 */ /* 0x00036c000c1e1d00 */
[----:B------:R-:W1:Y:S01]  /*0630*/  @P6 LDC.64 R104, c[0x0][0x438] ;  /* 0x00010e00ff686b82 */ /* 0x000e620000000a00 */
[----:B------:R-:W-:-:S04]  /*0640*/  @P2 IMAD.WIDE.U32 R98, R5, 0x10, R98 ;  /* 0x0000001005622825 */ /* 0x000fc800078e0062 */
[----:B------:R-:W-:-:S03]  /*0650*/  @P2 IMAD.WIDE.U32 R100, R5, 0x10, R100 ;  /* 0x0000001005642825 */ /* 0x000fc600078e0064 */
[----:B------:R-:W1:Y:S01]  /*0660*/  @P5 LDC.64 R106, c[0x0][0x3d0] ;  /* 0x0000f400ff6a5b82 */ /* 0x000e620000000a00 */
[----:B------:R-:W-:Y:S01]  /*0670*/  @P2 IADD3 R5, PT, PT, R5, 0x80, RZ ;  /* 0x0000008005052810 */ /* 0x000fe20007ffe0ff */
[----:B------:R1:W5:Y:S06]  /*0680*/  @P2 LDG.E.128 R56, desc[UR6][R98.64] ;  /* 0x0000000662382981 */ /* 0x00036c000c1e1d00 */
[----:B------:R-:W1:Y:S01]  /*0690*/  @P5 LDC.64 R108, c[0x0][0x438] ;  /* 0x00010e00ff6c5b82 */ /* 0x000e620000000a00 */
[C---:B0-----:R-:W-:Y:S01]  /*06a0*/  @P3 IMAD.WIDE.U32 R6, R5.reuse, 0x10, R6 ;  /* 0x0000001005063825 */ /* 0x041fe200078e0006 */
[----:B------:R0:W5:Y:S03]  /*06b0*/  @P2 LDG.E.128 R52, desc[UR6][R100.64] ;  /* 0x0000000664342981 */ /* 0x000166000c1e1d00 */
[C---:B------:R-:W-:Y:S01]  /*06c0*/  @P3 IMAD.WIDE.U32 R102, R5.reuse, 0x10, R102 ;  /* 0x0000001005663825 */ /* 0x040fe200078e0066 */
[----:B------:R0:W5:Y:S03]  /*06d0*/  @P3 LDG.E.128 R48, desc[UR6][R6.64] ;  /* 0x0000000606303981 */ /* 0x000166000c1e1d00 */
[----:B------:R-:W-:Y:S01]  /*06e0*/  @P3 VIADD R5, R5, 0x80 ;  /* 0x0000008005053836 */ /* 0x000fe20000000000 */
[----:B------:R0:W5:Y:S03]  /*06f0*/  @P3 LDG.E.128 R44, desc[UR6][R102.64] ;  /* 0x00000006662c3981 */ /* 0x000166000c1e1d00 */
[----:B----4-:R-:W-:-:S04]  /*0700*/  @P4 IMAD.WIDE.U32 R12, R5, 0x10, R12 ;  /* 0x00000010050c4825 */ /* 0x010fc800078e000c */
[C---:B--2---:R-:W-:Y:S01]  /*0710*/  @P4 IMAD.WIDE.U32 R14, R5.reuse, 0x10, R14 ;  /* 0x00000010050e4825 */ /* 0x044fe200078e000e */
[----:B------:R0:W5:Y:S03]  /*0720*/  @P4 LDG.E.128 R40, desc[UR6][R12.64] ;  /* 0x000000060c284981 */ /* 0x000166000c1e1d00 */
[----:B------:R-:W-:Y:S01]  /*0730*/  @P4 VIADD R5, R5, 0x80 ;  /* 0x0000008005054836 */ /* 0x000fe20000000000 */
[----:B------:R0:W5:Y:S03]  /*0740*/  @P4 LDG.E.128 R36, desc[UR6][R14.64] ;  /* 0x000000060e244981 */ /* 0x000166000c1e1d00 */
[----:B---3--:R-:W-:-:S04]  /*0750*/  @P6 IMAD.WIDE.U32 R16, R5, 0x10, R16 ;  /* 0x0000001005106825 */ /* 0x008fc800078e0010 */
[C---:B-1----:R-:W-:Y:S01]  /*0760*/  @P6 IMAD.WIDE.U32 R104, R5.reuse, 0x10, R104 ;  /* 0x0000001005686825 */ /* 0x042fe200078e0068 */
[----:B------:R-:W-:Y:S01]  /*0770*/  @P6 IADD3 R5, PT, PT, R5, 0x80, RZ ;  /* 0x0000008005056810 */ /* 0x000fe20007ffe0ff */
[----:B------:R0:W5:Y:S04]  /*0780*/  @P6 LDG.E.128 R32, desc[UR6][R16.64] ;  /* 0x0000000610206981 */ /* 0x000168000c1e1d00 */
[C---:B------:R-:W-:Y:S01]  /*0790*/  @P5 IMAD.WIDE.U32 R106, R5.reuse, 0x10, R106 ;  /* 0x00000010056a5825 */ /* 0x040fe200078e006a */
[----:B------:R0:W5:Y:S03]  /*07a0*/  @P6 LDG.E.128 R28, desc[UR6][R104.64] ;  /* 0x00000006681c6981 */ /* 0x000166000c1e1d00 */
[----:B------:R-:W-:Y:S01]  /*07b0*/  @P5 IMAD.WIDE.U32 R108, R5, 0x10, R108 ;  /* 0x00000010056c5825 */ /* 0x000fe200078e006c */
[----:B------:R0:W5:Y:S04]  /*07c0*/  @P5 LDG.E.128 R24, desc[UR6][R106.64] ;  /* 0x000000066a185981 */ /* 0x000168000c1e1d00 */
[----:B------:R0:W5:Y:S01]  /*07d0*/  @P5 LDG.E.128 R20, desc[UR6][R108.64] ;  /* 0x000000066c145981 */ /* 0x000162000c1e1d00 */
        /* <DEDUP_REMOVED lines=8> */
[----:B------:R-:W5:Y:S01]  /*0860*/  LDG.E.128 R12, desc[UR6][R12.64] ;  /* 0x000000060c0c7981 */ /* 0x000f62000c1e1d00 */
[----:B------:R-:W-:Y:S05]  /*0870*/  BRA `(.L_x_30578) ;  /* 0x0000000400147947 */ /* 0x000fea0003800000 */
.L_x_30577:
        /* <DEDUP_REMOVED lines=16> */
[----:B------:R-:W-:-:S03]  /*0980*/  ISETP.GE.U32.AND P1, PT, R9, 0x400, PT ;  /* 0x000004000900780c */ /* 0x000fc60003f26070 */
[----:B------:R-:W-:Y:S01]  /*0990*/  @P6 VIADD R5, R5, 0x80 ;  /* 0x0000008005056836 */ /* 0x000fe20000000000 */
[----:B------:R1:W5:Y:S02]  /*09a0*/  @P6 LDG.E.128 R80, desc[UR6][R20.64] ;  /* 0x0000000614506981 */ /* 0x000364000c1e1d00 */
[----:B------:R-:W1:Y:S01]  /*09b0*/  @P3 LDC.64 R38, c[0x0][0x3d0] ;  /* 0x0000f400ff263b82 */ /* 0x000e620000000a00 */
[----:B--2---:R-:W-:Y:S01]  /*09c0*/  @P5 IMAD.WIDE.U32 R22, R5, 0x10, R22 ;  /* 0x0000001005165825 */ /* 0x004fe200078e0016 */
[----:B------:R-:W-:Y:S02]  /*09d0*/  ISETP.GE.U32.AND P6, PT, R9, 0x480, PT ;  /* 0x000004800900780c */ /* 0x000fe40003fc6070 */
[----:B------:R-:W-:Y:S02]  /*09e0*/  @P5 IADD3 R5, PT, PT, R5, 0x80, RZ ;  /* 0x0000008005055810 */ /* 0x000fe40007ffe0ff */
[----:B------:R2:W5:Y:S02]  /*09f0*/  @P5 LDG.E.128 R72, desc[UR6][R22.64] ;  /* 0x0000000616485981 */ /* 0x000564000c1e1d00 */
[----:B------:R-:W2:Y:S01]  /*0a00*/  @P2 LDC.64 R44, c[0x0][0x3d0] ;  /* 0x0000f400ff2c2b82 */ /* 0x000ea20000000a00 */
[----:B------:R-:W-:Y:S01]  /*0a10*/  ISETP.GE.U32.AND P5, PT, R9, 0x500, PT ;  /* 0x000005000900780c */ /* 0x000fe20003fa6070 */
[----:B---3--:R-:W-:-:S06]  /*0a20*/  @P0 IMAD.WIDE.U32 R28, R5, 0x10, R28 ;  /* 0x00000010051c0825 */ /* 0x008fcc00078e001c */
[----:B------:R-:W3:Y:S01]  /*0a30*/  @P1 LDC.64 R46, c[0x0][0x3d0] ;  /* 0x0000f400ff2e1b82 */ /* 0x000ee20000000a00 */
[----:B------:R-:W-:Y:S01]  /*0a40*/  @P0 VIADD R5, R5, 0x80 ;  /* 0x0000008005050836 */ /* 0x000fe20000000000 */
[----:B------:R3:W5:Y:S03]  /*0a50*/  @P0 LDG.E.128 R64, desc[UR6][R28.64] ;  /* 0x000000061c400981 */ /* 0x000766000c1e1d00 */
[----:B----4-:R-:W-:-:S03]  /*0a60*/  @P4 IMAD.WIDE.U32 R36, R5, 0x10, R30 ;  /* 0x0000001005244825 */ /* 0x010fc600078e001e */
[----:B0-----:R-:W0:Y:S01]  /*0a70*/  @P6 LDC.64 R6, c[0x0][0x3d0] ;  /* 0x0000f400ff066b82 */ /* 0x001e220000000a00 */
[----:B------:R-:W-:Y:S01]  /*0a80*/  @P4 VIADD R5, R5, 0x80 ;  /* 0x0000008005054836 */ /* 0x000fe20000000000 */
[----:B------:R-:W5:Y:S03]  /*0a90*/  @P4 LDG.E.128 R56, desc[UR6][R36.64] ;  /* 0x0000000624384981 */ /* 0x000f66000c1e1d00 */
[----:B-1----:R-:W-:-:S03]  /*0aa0*/  @P3 IMAD.WIDE.U32 R38, R5, 0x10, R38 ;  /* 0x0000001005263825 */ /* 0x002fc600078e0026 */
[----:B------:R-:W1:Y:S01]  /*0ab0*/  @P5 LDC.64 R20, c[0x0][0x3d0] ;  /* 0x0000f400ff145b82 */ /* 0x000e620000000a00 */
[----:B------:R-:W-:Y:S01]  /*0ac0*/  @P3 IADD3 R5, PT, PT, R5, 0x80, RZ ;  /* 0x0000008005053810 */ /* 0x000fe20007ffe0ff */
[----:B------:R4:W5:Y:S04]  /*0ad0*/  @P3 LDG.E.128 R48, desc[UR6][R38.64] ;  /* 0x0000000626303981 */ /* 0x000968000c1e1d00 */
[----:B--2---:R-:W-:-:S04]  /*0ae0*/  @P2 IMAD.WIDE.U32 R44, R5, 0x10, R44 ;  /* 0x00000010052c2825 */ /* 0x004fc800078e002c */
[----:B------:R-:W-:Y:S01]  /*0af0*/  @P2 VIADD R5, R5, 0x80 ;  /* 0x0000008005052836 */ /* 0x000fe20000000000 */
[----:B------:R-:W5:Y:S03]  /*0b00*/  @P2 LDG.E.128 R40, desc[UR6][R44.64] ;  /* 0x000000062c282981 */ /* 0x000f66000c1e1d00 */
[----:B---3--:R-:W-:-:S04]  /*0b10*/  @P1 IMAD.WIDE.U32 R46, R5, 0x10, R46 ;  /* 0x00000010052e1825 */ /* 0x008fc800078e002e */
[----:B------:R-:W-:Y:S01]  /*0b20*/  @P1 VIADD R5, R5, 0x80 ;  /* 0x0000008005051836 */ /* 0x000fe20000000000 */
[----:B------:R2:W5:Y:S03]  /*0b30*/  @P1 LDG.E.128 R32, desc[UR6][R46.64] ;  /* 0x000000062e201981 */ /* 0x000566000c1e1d00 */
[C---:B0-----:R-:W-:Y:S01]  /*0b40*/  @P6 IMAD.WIDE.U32 R52, R5.reuse, 0x10, R6 ;  /* 0x0000001005346825 */ /* 0x041fe200078e0006 */
[----:B------:R-:W-:Y:S02]  /*0b50*/  @P6 IADD3 R5, PT, PT, R5, 0x80, RZ ;  /* 0x0000008005056810 */ /* 0x000fe40007ffe0ff */
[----:B------:R-:W-:Y:S02]  /*0b60*/  CS2R R22, SRZ ;  /* 0x0000000000167805 */ /* 0x000fe4000001ff00 */
[----:B------:R-:W-:Y:S02]  /*0b70*/  CS2R R30, SRZ ;  /* 0x00000000001e7805 */ /* 0x000fe4000001ff00 */
[----:B------:R-:W-:Y:S01]  /*0b80*/  CS2R R28, SRZ ;  /* 0x00000000001c7805 */ /* 0x000fe2000001ff00 */
[----:B------:R0:W5:Y:S01]  /*0b90*/  @P6 LDG.E.128 R24, desc[UR6][R52.64] ;  /* 0x0000000634186981 */ /* 0x000162000c1e1d00 */
[----:B-1----:R-:W-:-:S05]  /*0ba0*/  @P5 IMAD.WIDE.U32 R6, R5, 0x10, R20 ;  /* 0x0000001005065825 */ /* 0x002fca00078e0014 */
[----:B------:R1:W5:Y:S01]  /*0bb0*/  @P5 LDG.E.128 R16, desc[UR6][R6.64] ;  /* 0x0000000606105981 */ /* 0x000362000c1e1d00 */
[----:B------:R-:W-:Y:S02]  /*0bc0*/  CS2R R20, SRZ ;  /* 0x0000000000147805 */ /* 0x000fe4000001ff00 */
[----:B----4-:R-:W-:Y:S02]  /*0bd0*/  CS2R R38, SRZ ;  /* 0x0000000000267805 */ /* 0x010fe4000001ff00 */
[----:B------:R-:W-:Y:S02]  /*0be0*/  CS2R R36, SRZ ;  /* 0x0000000000247805 */ /* 0x000fe4000001ff00 */
[----:B--2---:R-:W-:Y:S02]  /*0bf0*/  CS2R R46, SRZ ;  /* 0x00000000002e7805 */ /* 0x004fe4000001ff00 */
[----:B------:R-:W-:Y:S02]  /*0c00*/  CS2R R44, SRZ ;  /* 0x00000000002c7805 */ /* 0x000fe4000001ff00 */
[----:B------:R-:W-:-:S02]  /*0c10*/  CS2R R54, SRZ ;  /* 0x0000000000367805 */ /* 0x000fc4000001ff00 */
[----:B0-----:R-:W-:Y:S02]  /*0c20*/  CS2R R52, SRZ ;  /* 0x0000000000347805 */ /* 0x001fe4000001ff00 */
        /* <DEDUP_REMOVED lines=8> */
[----:B------:R-:W-:Y:S02]  /*0cb0*/  @P5 CS2R R14, SRZ ;  /* 0x00000000000e5805 */ /* 0x000fe4000001ff00 */
[----:B-1----:R-:W-:-:S07]  /*0cc0*/  @P5 CS2R R12, SRZ ;  /* 0x00000000000c5805 */ /* 0x002fce000001ff00 */
.L_x_30578:
[----:B------:R-:W-:Y:S05]  /*0cd0*/  BSYNC.RECONVERGENT B0 ;  /* 0x0000000000007941 */ /* 0x000fea0003800200 */
.L_x_30576:
[----:B------:R-:W0:Y:S02]  /*0ce0*/  LDCU UR4, c[0x0][0x384] ;  /* 0x00007080ff0477ac */ /* 0x000e240008000800 */
[----:B0-----:R-:W-:-:S06]  /*0cf0*/  UISETP.GE.AND UP0, UPT, UR14, UR4, UPT ;  /* 0x000000040e00728c */ /* 0x001fcc000bf06270 */
[----:B------:R-:W-:-:S13]  /*0d00*/  PLOP3.LUT P0, PT, PT, PT, UP0, 0x80, 0x8 ;  /* 0x000000000008781c */ /* 0x000fda0003f0f008 */
[----:B------:R-:W-:Y:S05]  /*0d10*/  @P0 EXIT ;  /* 0x000000000000094d */ /* 0x000fea0003800000 */
[----:B------:R-:W-:Y:S01]  /*0d20*/  IMAD.HI.U32 R5, R136, -0x326172a9, RZ ;  /* 0xcd9e8d5788057827 */ /* 0x000fe200078e00ff */
[C---:B------:R-:W-:Y:S01]  /*0d30*/  LOP3.LUT R94, R2.reuse, 0x7f, RZ, 0xc0, !PT ;  /* 0x0000007f025e7812 */ /* 0x040fe200078ec0ff */
[----:B------:R-:W0:Y:S01]  /*0d40*/  LDCU.64 UR4, c[0x0][0x3e0] ;  /* 0x00007c00ff0477ac */ /* 0x000e220008000a00 */
[----:B------:R-:W-:Y:S01]  /*0d50*/  LOP3.LUT R2, R2, 0xffffff80, RZ, 0xc0, !PT ;  /* 0xffffff8002027812 */ /* 0x000fe200078ec0ff */
        /* <DEDUP_REMOVED lines=54> */
[----:B------:R-:W-:Y:S01]  /*10c0*/  IMAD R3, R3, -0x20, R94 ;  /* 0xffffffe003037824 */ /* 0x000fe200078e025e */
[----:B------:R-:W-:Y:S01]  /*10d0*/  LOP3.LUT R7, R92, UR29, R7, 0x96, !PT ;  /* 0x0000001d5c077c12 */ /* 0x000fe2000f8e9607 */
[----:B------:R-:W-:Y:S02]  /*10e0*/  IMAD R92, R5, -0x326172a9, RZ ;  /* 0xcd9e8d57055c7824 */ /* 0x000fe400078e02ff */
[----:B------:R-:W-:-:S04]  /*10f0*/  IMAD.HI.U32 R5, R8, -0x326172a9, RZ ;  /* 0xcd9e8d5708057827 */ /* 0x000fc800078e00ff */
[----:B------:R-:W-:Y:S01]  /*1100*/  IMAD R95, R8, -0x326172a9, RZ ;  /* 0xcd9e8d57085f7824 */ /* 0x000fe200078e02ff */
[----:B------:R-:W-:Y:S01]  /*1110*/  LOP3.LUT R92, R92, UR31, R5, 0x96, !PT ;  /* 0x0000001f5c5c7c12 */ /* 0x000fe2000f8e9605 */
[----:B------:R-:W-:Y:S01]  /*1120*/  IMAD R93, R6, -0x2daee0ad, RZ ;  /* 0xd2511f53065d7824 */ /* 0x000fe200078e02ff */
[----:B------:R-:W-:Y:S01]  /*1130*/  VIMNMX R5, PT, PT, RZ, R3, !PT ;  /* 0x00000003ff057248 */ /* 0x000fe20007fe0100 */
[----:B------:R-:W-:Y:S01]  /*1140*/  IMAD.HI.U32 R6, R7, -0x2daee0ad, RZ ;  /* 0xd2511f5307067827 */ /* 0x000fe200078e00ff */
[----:B------:R-:W-:Y:S02]  /*1150*/  VIMNMX R3, PT, PT, R0, 0x20, PT ;  /* 0x0000002000037848 */ /* 0x000fe40003fe0100 */
[----:B------:R-:W-:Y:S01]  /*1160*/  VIMNMX R5, PT, PT, R5, 0x20, PT ;  /* 0x0000002005057848 */ /* 0x000fe20003fe0100 */
[----:B------:R-:W-:Y:S01]  /*1170*/  IMAD R0, R7, -0x2daee0ad, RZ ;  /* 0xd2511f5307007824 */ /* 0x000fe200078e02ff */
[----:B------:R-:W-:Y:S01]  /*1180*/  LOP3.LUT R93, R93, UR32, R6, 0x96, !PT ;  /* 0x000000205d5d7c12 */ /* 0x000fe2000f8e9606 */
[----:B------:R-:W-:-:S02]  /*1190*/  IMAD R3, R3, 0x4, R2 ;  /* 0x0000000403037824 */ /* 0x000fc400078e0202 */
[----:B------:R-:W-:Y:S02]  /*11a0*/  IMAD R8, R5, 0x4, R2 ;  /* 0x0000000405087824 */ /* 0x000fe400078e0202 */
[----:B------:R-:W-:Y:S01]  /*11b0*/  IMAD.HI.U32 R7, R92, -0x2daee0ad, RZ ;  /* 0xd2511f535c077827 */ /* 0x000fe200078e00ff */
[----:B------:R-:W-:-:S03]  /*11c0*/  I2FP.F32.U32 R5, R3 ;  /* 0x0000000300057245 */ /* 0x000fc60000201000 */
[----:B------:R-:W-:Y:S02]  /*11d0*/  HFMA2 R3, -RZ, RZ, 0, 0 ;  /* 0x00000000ff037431 */ /* 0x000fe400000001ff */
[----:B------:R-:W-:Y:S01]  /*11e0*/  IMAD.HI.U32 R6, R93, -0x326172a9, RZ ;  /* 0xcd9e8d575d067827 */ /* 0x000fe200078e00ff */
[----:B------:R-:W-:Y:S01]  /*11f0*/  LOP3.LUT R7, R0, UR34, R7, 0x96, !PT ;  /* 0x0000002200077c12 */ /* 0x000fe2000f8e9607 */
[----:B------:R-:W0:Y:S02]  /*1200*/  MUFU.RCP R5, R5 ;  /* 0x0000000500057308 */ /* 0x000e240000001000 */
[----:B------:R-:W-:Y:S01]  /*1210*/  IMAD R2, R92, -0x2daee0ad, RZ ;  /* 0xd2511f535c027824 */ /* 0x000fe200078e02ff */
[----:B------:R-:W-:Y:S01]  /*1220*/  LOP3.LUT R6, R95, UR33, R6, 0x96, !PT ;  /* 0x000000215f067c12 */ /* 0x000fe2000f8e9606 */
[----:B-1234-:R-:W-:-:S07]  /*1230*/  IMAD R0, R93, -0x326172a9, RZ ;  /* 0xcd9e8d575d007824 */ /* 0x01efce00078e02ff */
.L_x_31042:
[----:B-1----:R-:W1:Y:S01]  /*1240*/  @UP0 LDCU.64 UR4, c[0x0][0x3e0] ;  /* 0x00007c00ff0407ac */ /* 0x002e620008000a00 */
[----:B------:R-:W-:Y:S01]  /*1250*/  PLOP3.LUT P0, PT, PT, PT, UP0, 0x80, 0x8 ;  /* 0x000000000008781c */ /* 0x000fe20003f0f008 */
[----:B-1----:R-:W-:-:S06]  /*1260*/  @UP0 UIMAD.WIDE UR4, UR14, 0x4, UR4 ;  /* 0x000000040e0408a5 */ /* 0x002fcc000f8e0204 */
[----:B0-234-:R-:W-:Y:S02]  /*1270*/  IMAD.U32 R128, RZ, RZ, UR4 ;  /* 0x00000004ff807e24 */ /* 0x01dfe4000f8e00ff */
        /* <DEDUP_REMOVED lines=9> */
[----:B------:R-:W-:-:S04]  /*1310*/  MOV R137, UR5 ;  /* 0x0000000500897c02 */ /* 0x000fc80008000f00 */
[----:B-1----:R-:W-:-:S05]  /*1320*/  LEA.HI.SX32 R137, R137, R138, 0x1e ;  /* 0x0000008a89897211 */ /* 0x002fca00078ff2ff */
[----:B------:R-:W-:Y:S01]  /*1330*/  IMAD.MOV.U32 R140, RZ, RZ, R137 ;  /* 0x000000ffff8c7224 */ /* 0x000fe200078e0089 */
[----:B--2---:R-:W-:Y:S02]  /*1340*/  @P0 R2UR UR4, R128 ;  /* 0x00000000800402ca */ /* 0x004fe400000e0000 */
[----:B------:R-:W-:-:S13]  /*1350*/  ISETP.GE.U32.AND P0, PT, R9, 0x80, PT ;  /* 0x000000800900780c */ /* 0x000fda0003f06070 */
[----:B------:R-:W-:Y:S05]  /*1360*/  @!P0 BRA `(.L_x_30580) ;  /* 0x0000002800608947 */ /* 0x000fea0003800000 */
        /* <DEDUP_REMOVED lines=20> */
.L_x_33964:
[----:B------:R-:W-:Y:S05]  /*14b0*/  BRX R140 -0x14c0                                       (*"BRANCH_TARGETS .L_x_33965,.L_x_33966,.L_x_33967"*) ;  /* 0xffffffe88cd07949 */ /* 0x000fea000383ffff */
.L_x_33967:
[----:B------:R-:W-:Y:S01]  /*14c0*/  VIADD R142, R4, 0x1 ;  /* 0x00000001048e7836 */ /* 0x000fe20000000000 */
[----:B------:R-:W-:Y:S01]  /*14d0*/  MOV R141, R6 ;  /* 0x00000006008d7202 */ /* 0x000fe20000000f00 */
[----:B------:R-:W-:Y:S01]  /*14e0*/  IMAD.MOV.U32 R140, RZ, RZ, R2 ;  /* 0x000000ffff8c7224 */ /* 0x000fe200078e0002 */
[----:B------:R-:W-:Y:S06]  /*14f0*/  BRA `(.L_x_30583) ;  /* 0x0000000000f47947 */ /* 0x000fec0003800000 */
.L_x_33965:
[----:B------:R-:W-:Y:S01]  /*1500*/  IMAD.MOV.U32 R140, RZ, RZ, R2 ;  /* 0x000000ffff8c7224 */ /* 0x000fe200078e0002 */
[----:B------:R-:W-:Y:S01]  /*1510*/  MOV R141, R7 ;  /* 0x00000007008d7202 */ /* 0x000fe20000000f00 */
[----:B------:R-:W-:Y:S01]  /*1520*/  IMAD.MOV.U32 R142, RZ, RZ, 0x3 ;  /* 0x00000003ff8e7424 */ /* 0x000fe200078e00ff */
[----:B------:R-:W-:Y:S06]  /*1530*/  BRA `(.L_x_30583) ;  /* 0x0000000000e47947 */ /* 0x000fec0003800000 */
.L_x_33966:
        /* <DEDUP_REMOVED lines=13> */
.L_x_30585:
[----:B------:R-:W-:Y:S05]  /*1610*/  BSYNC.RECONVERGENT B2 ;  /* 0x0000000000027941 */ /* 0x000fea0003800200 */
.L_x_30584:
        /* <DEDUP_REMOVED lines=43> */
.L_x_30583:
[----:B------:R-:W-:Y:S05]  /*18d0*/  BSYNC.RECONVERGENT B1 ;  /* 0x0000000000017941 */ /* 0x000fea0003800200 */
.L_x_30582:
[----:B------:R-:W0:Y:S01]  /*18e0*/  LDC R2, c[0x0][0x408] ;  /* 0x00010200ff027b82 */ /* 0x000e220000000800 */
[----:B------:R-:W-:Y:S01]  /*18f0*/  I2FP.F32.U32 R4, R141 ;  /* 0x0000008d00047245 */ /* 0x000fe20000201000 */
[----:B------:R-:W-:Y:S01]  /*1900*/  HFMA2 R141, -RZ, RZ, 0.1171875, 0 ;  /* 0x2f800000ff8d7431 */ /* 0x000fe200000001ff */
[----:B------:R-:W-:Y:S01]  /*1910*/  ISETP.NE.AND P2, PT, R142, 0x1, PT ;  /* 0x000000018e00780c */ /* 0x000fe20003f45270 */
[----:B-----5:R-:W-:Y:S01]  /*1920*/  FMUL.FTZ R143, R128, UR4 ;  /* 0x00000004808f7c20 */ /* 0x020fe20008410000 */
[----:B------:R-:W-:Y:S01]  /*1930*/  BSSY.RECONVERGENT B1, `(.L_x_30586) ;  /* 0x000004c000017945 */ /* 0x000fe20003800200 */
[----:B------:R-:W-:Y:S02]  /*1940*/  IMAD.MOV.U32 R128, RZ, RZ, 0x2 ;  /* 0x00000002ff807424 */ /* 0x000fe400078e00ff */
        /* <DEDUP_REMOVED lines=17> */
.L_x_30588:
        /* <DEDUP_REMOVED lines=13> */
.L_x_30590:
[----:B------:R-:W-:Y:S05]  /*1b30*/  BSYNC.RECONVERGENT B2 ;  /* 0x0000000000027941 */ /* 0x000fea0003800200 */
.L_x_30589:
        /* <DEDUP_REMOVED lines=43> */
.L_x_30587:
[----:B------:R-:W-:Y:S05]  /*1df0*/  BSYNC.RECONVERGENT B1 ;  /* 0x0000000000017941 */ /* 0x000fea0003800200 */
.L_x_30586:
        /* <DEDUP_REMOVED lines=21> */
.L_x_30593:
        /* <DEDUP_REMOVED lines=13> */
.L_x_30595:
[----:B------:R-:W-:Y:S05]  /*2020*/  BSYNC.RECONVERGENT B2 ;  /* 0x0000000000027941 */ /* 0x000fea0003800200 */
.L_x_30594:
        /* <DEDUP_REMOVED lines=43> */
.L_x_30592:
[----:B------:R-:W-:Y:S05]  /*22e0*/  BSYNC.RECONVERGENT B1 ;  /* 0x0000000000017941 */ /* 0x000fea0003800200 */
.L_x_30591:
[----:B------:R-:W-:Y:S01]  /*22f0*/  I2FP.F32.U32 R4, R4 ;  /* 0x0000000400047245 */ /* 0x000fe20000201000 */
[----:B------:R-:W-:Y:S01]  /*2300*/  FMUL.FTZ R129, R130, UR4 ;  /* 0x0000000482817c20 */ /* 0x000fe20008410000 */
[----:B------:R-:W-:Y:S01]  /*2310*/  ISETP.NE.AND P4, PT, R142, 0x1, PT ;  /* 0x000000018e00780c */ /* 0x000fe20003f85270 */
[----:B------:R-:W-:Y:S01]  /*2320*/  BSSY.RECONVERGENT B1, `(.L_x_30596) ;  /* 0x000004b000017945 */ /* 0x000fe20003800200 */
[----:B------:R-:W-:Y:S01]  /*2330*/  MOV R128, R0 ;  /* 0x0000000000807202 */ /* 0x000fe20000000f00 */
[----:B------:R-:W-:Y:S01]  /*2340*/  FFMA.FTZ R4, R4, R141, 1.1641532182693481445e-10 ;  /* 0x2f00000004047423 */ /* 0x000fe2000001008d */
[----:B------:R-:W-:-:S04]  /*2350*/  FMUL.FTZ R129, R129, R2 ;  /* 0x0000000281817220 */ /* 0x000fc80000410000 */
        /* <DEDUP_REMOVED lines=14> */
.L_x_30598:
        /* <DEDUP_REMOVED lines=13> */
.L_x_30600:
[----:B------:R-:W-:Y:S05]  /*2510*/  BSYNC.RECONVERGENT B2 ;  /* 0x0000000000027941 */ /* 0x000fea0003800200 */
.L_x_30599:
        /* <DEDUP_REMOVED lines=43> */
.L_x_30597:
[----:B------:R-:W-:Y:S05]  /*27d0*/  BSYNC.RECONVERGENT B1 ;  /* 0x0000000000017941 */ /* 0x000fea0003800200 */
.L_x_30596:
        /* <DEDUP_REMOVED lines=9> */
.L_x_30581:
        /* <DEDUP_REMOVED lines=16> */
.L_x_30604:
        /* <DEDUP_REMOVED lines=13> */
.L_x_30606:
[----:B------:R-:W-:Y:S05]  /*2a40*/  BSYNC.RECONVERGENT B2 ;  /* 0x0000000000027941 */ /* 0x000fea0003800200 */
.L_x_30605:
        /* <DEDUP_REMOVED lines=42> */
.L_x_30603:
[----:B------:R-:W-:Y:S05]  /*2cf0*/  BSYNC.RECONVERGENT B1 ;  /* 0x0000000000017941 */ /* 0x000fea0003800200 */
.L_x_30602:
[----:B------:R-:W0:Y:S01]  /*2d00*/  LDC R2, c[0x0][0x404] ;  /* 0x00010100ff027b82 */ /* 0x000e220000000800 */
[----:B------:R-:W-:Y:S01]  /*2d10*/  I2FP.F32.U32 R4, R133 ;  /* 0x0000008500047245 */ /* 0x000fe20000201000 */
[----:B------:R-:W-:Y:S01]  /*2d20*/  IMAD.MOV.U32 R133, RZ, RZ, 0x2f800000 ;  /* 0x2f800000ff857424 */ /* 0x000fe200078e00ff */
[----:B------:R-:W-:Y:S01]  /*2d30*/  ISETP.NE.AND P2, PT, R134, 0x1, PT ;  /* 0x000000018600780c */ /* 0x000fe20003f45270 */
[----:B------:R-:W-:Y:S01]  /*2d40*/  BSSY.RECONVERGENT B1, `(.L_x_30607) ;  /* 0x000004a000017945 */ /* 0x000fe20003800200 */
[----:B------:R-:W-:Y:S02]  /*2d50*/  HFMA2 R139, -RZ, RZ, 0, 1.1920928955078125e-07 ;  /* 0x00000002ff8b7431 */ /* 0x000fe400000001ff */
[----:B------:R-:W-:Y:S01]  /*2d60*/  FFMA.FTZ R135, R4, R133, 1.1641532182693481445e-10 ;  /* 0x2f00000004877423 */ /* 0x000fe20000010085 */
[----:B------:R-:W-:Y:S01]  /*2d70*/  IMAD.MOV.U32 R4, RZ, RZ, R0 ;  /* 0x000000ffff047224 */ /* 0x000fe200078e0000 */
[----:B------:R-:W1:Y:S03]  /*2d80*/  LDC R132, c[0x0][0x408] ;  /* 0x00010200ff847b82 */ /* 0x000e660000000800 */
[----:B0-----:R-:W-:Y:S01]  /*2d90*/  FSETP.LE.FTZ.AND P1, PT, R135, R2, PT ;  /* 0x000000028700720b */ /* 0x001fe20003f33000 */
[----:B-----5:R-:W-:-:S04]  /*2da0*/  FMUL.FTZ R135, R128, UR4 ;  /* 0x0000000480877c20 */ /* 0x020fc80008410000 */
        /* <DEDUP_REMOVED lines=10> */
.L_x_30609:
        /* <DEDUP_REMOVED lines=13> */
.L_x_30611:
[----:B------:R-:W-:Y:S05]  /*2f20*/  BSYNC.RECONVERGENT B2 ;  /* 0x0000000000027941 */ /* 0x000fea0003800200 */
.L_x_30610:
        /* <DEDUP_REMOVED lines=43> */
.L_x_30608:
[----:B------:R-:W-:Y:S05]  /*31e0*/  BSYNC.RECONVERGENT B1 ;  /* 0x0000000000017941 */ /* 0x000fea0003800200 */
.L_x_30607:
        /* <DEDUP_REMOVED lines=18> */
.L_x_30614:
        /* <DEDUP_REMOVED lines=13> */
.L_x_30616:
[----:B------:R-:W-:Y:S05]  /*33e0*/  BSYNC.RECONVERGENT B2 ;  /* 0x0000000000027941 */ /* 0x000fea0003800200 */
.L_x_30615:
        /* <DEDUP_REMOVED lines=43> */
.L_x_30613:
[----:B------:R-:W-:Y:S05]  /*36a0*/  BSYNC.RECONVERGENT B1 ;  /* 0x0000000000017941 */ /* 0x000fea0003800200 */
.L_x_30612:
[----:B------:R-:W-:Y:S01]  /*36b0*/  I2FP.F32.U32 R4, R4 ;  /* 0x0000000400047245 */ /* 0x000fe20000201000 */
[----:B------:R-:W-:Y:S01]  /*36c0*/  BSSY.RECONVERGENT B1, `(.L_x_30617) ;  /* 0x000004a000017945 */ /* 0x000fe20003800200 */
[----:B------:R-:W-:-:S03]  /*36d0*/  ISETP.NE.AND P4, PT, R141, 0x1, PT ;  /* 0x000000018d00780c */ /* 0x000fc60003f85270 */
[----:B------:R-:W-:Y:S01]  /*36e0*/  FFMA.FTZ R135, R4, R133, 1.1641532182693481445e-10 ;  /* 0x2f00000004877423 */ /* 0x000fe20000010085 */
[----:B------:R-:W-:-:S04]  /*36f0*/  IMAD.MOV.U32 R4, RZ, RZ, 0x2 ;  /* 0x00000002ff047424 */ /* 0x000fc800078e00ff */
        /* <DEDUP_REMOVED lines=13> */
.L_x_30619:
        /* <DEDUP_REMOVED lines=13> */
.L_x_30621:
[----:B------:R-:W-:Y:S05]  /*38a0*/  BSYNC.RECONVERGENT B2 ;  /* 0x0000000000027941 */ /* 0x000fea0003800200 */
.L_x_30620:
        /* <DEDUP_REMOVED lines=43> */
.L_x_30618:
[----:B------:R-:W-:Y:S05]  /*3b60*/  BSYNC.RECONVERGENT B1 ;  /* 0x0000000000017941 */ /* 0x000fea0003800200 */
.L_x_30617:
[----:B------:R-:W-:Y:S01]  /*3b70*/  I2FP.F32.U32 R130, R130 ;  /* 0x0000008200827245 */ /* 0x000fe20000201000 */
[----:B------:R-:W-:Y:S01]  /*3b80*/  FMUL.FTZ R131, R131, UR4 ;  /* 0x0000000483837c20 */ /* 0x000fe20008410000 */
[----:B------:R-:W-:-:S03]  /*3b90*/  FSEL R134, R134, RZ, P3 ;  /* 0x000000ff86867208 */ /* 0x000fc60001800000 */
[----:B------:R-:W-:Y:S01]  /*3ba0*/  FFMA.FTZ R133, R130, R133, 1.1641532182693481445e-10 ;  /* 0x2f00000082857423 */ /* 0x000fe20000010085 */
[----:B------:R-:W-:Y:S01]  /*3bb0*/  FMUL.FTZ R131, R131, R132 ;  /* 0x0000008483837220 */ /* 0x000fe20000410000 */
[----:B------:R-:W-:-:S03]  /*3bc0*/  FSEL R132, R128, RZ, P1 ;  /* 0x000000ff80847208 */ /* 0x000fc60000800000 */
[----:B------:R-:W-:Y:S02]  /*3bd0*/  FSETP.GTU.FTZ.AND P5, PT, R133, R2, PT ;  /* 0x000000028500720b */ /* 0x000fe40003fbc000 */
[----:B------:R-:W-:Y:S02]  /*3be0*/  FSEL R133, R129, RZ, P2 ;  /* 0x000000ff81857208 */ /* 0x000fe40001000000 */
[----:B------:R-:W-:Y:S02]  /*3bf0*/  PLOP3.LUT P4, PT, P5, PT, PT, 0x8, 0x80 ;  /* 0x000000000080781c */ /* 0x000fe40002f8e170 */
[----:B------:R-:W-:-:S11]  /*3c00*/  FSEL R135, R131, RZ, !P5 ;  /* 0x000000ff83877208 */ /* 0x000fd60006800000 */
.L_x_30601:
        /* <DEDUP_REMOVED lines=9> */
[C---:B------:R-:W-:Y:S02]  /*3ca0*/  VIADD R140, R137.reuse, 0x80 ;  /* 0x00000080898c7836 */ /* 0x040fe40000000000 */
[----:B0-----:R-:W-:-:S05]  /*3cb0*/  IMAD.WIDE.U32 R128, R137, 0x10, R128 ;  /* 0x0000001089807825 */ /* 0x001fca00078e0080 */
[----:B------:R2:W-:Y:S01]  /*3cc0*/  STG.E.128 desc[UR6][R128.64], R132 ;  /* 0x0000008480007986 */ /* 0x0005e2000c101d06 */
[----:B-1----:R-:W-:-:S05]  /*3cd0*/  IMAD.WIDE.U32 R130, R137, 0x4, R130 ;  /* 0x0000000489827825 */ /* 0x002fca00078e0082 */
[----:B------:R2:W-:Y:S02]  /*3ce0*/  STG.E desc[UR6][R130.64], R139 ;  /* 0x0000008b82007986 */ /* 0x0005e4000c101906 */
.L_x_30580:
[----:B0-----:R-:W-:Y:S05]  /*3cf0*/  BSYNC.RECONVERGENT B0 ;  /* 0x0000000000007941 */ /* 0x001fea0003800200 */
.L_x_30579:
        /* <DEDUP_REMOVED lines=29> */
.L_x_30627:
        /* <DEDUP_REMOVED lines=13> */
.L_x_30629:
[----:B------:R-:W-:Y:S05]  /*3fa0*/  BSYNC.RECONVERGENT B2 ;  /* 0x0000000000027941 */ /* 0x000fea0003800200 */
.L_x_30628:
        /* <DEDUP_REMOVED lines=42> */
.L_x_30626:
[----:B------:R-:W-:Y:S05]  /*4250*/  BSYNC.RECONVERGENT B1 ;  /* 0x0000000000017941 */ /* 0x000fea0003800200 */
.L_x_30625:
        /* <DEDUP_REMOVED lines=24> */
.L_x_30632:
        /* <DEDUP_REMOVED lines=13> */
.L_x_30634:
[----:B------:R-:W-:Y:S05]  /*44b0*/  BSYNC.RECONVERGENT B2 ;  /* 0x0000000000027941 */ /* 0x000fea0003800200 */
.L_x_30633:
        /* <DEDUP_REMOVED lines=43> */
.L_x_30631:
[----:B------:R-:W-:Y:S05]  /*4770*/  BSYNC.RECONVERGENT B1 ;  /* 0x0000000000017941 */ /* 0x000fea0003800200 */
.L_x_30630:
        /* <DEDUP_REMOVED lines=21> */
.L_x_30637:
        /* <DEDUP_REMOVED lines=13> */
.L_x_30639:
[----:B------:R-:W-:Y:S05]  /*49a0*/  BSYNC.RECONVERGENT B2 ;  /* 0x0000000000027941 */ /* 0x000fea0003800200 */
.L_x_30638:
        /* <DEDUP_REMOVED lines=43> */
.L_x_30636:
[----:B------:R-:W-:Y:S05]  /*4c60*/  BSYNC.RECONVERGENT B1 ;  /* 0x0000000000017941 */ /* 0x000fea0003800200 */
.L_x_30635:
[----:B------:R-:W-:Y:S01]  /*4c70*/  I2FP.F32.U32 R4, R4 ;  /* 0x0000000400047245 */ /* 0x000fe20000201000 */
[----:B------:R-:W-:Y:S01]  /*4c80*/  FMUL.FTZ R129, R94, UR4 ;  /* 0x000000045e817c20 */ /* 0x000fe20008410000 */
[----:B------:R-:W-:Y:S01]  /*4c90*/  ISETP.NE.AND P4, PT, R142, 0x1, PT ;  /* 0x000000018e00780c */ /* 0x000fe20003f85270 */
[----:B------:R-:W-:Y:S01]  /*4ca0*/  BSSY.RECONVERGENT B1, `(.L_x_30640) ;  /* 0x000004b000017945 */ /* 0x000fe20003800200 */
[----:B------:R-:W-:Y:S02]  /*4cb0*/  IMAD.MOV.U32 R128, RZ, RZ, R0 ;  /* 0x000000ffff807224 */ /* 0x000fe400078e0000 */
[----:B------:R-:W-:Y:S01]  /*4cc0*/  FFMA.FTZ R4, R4, R151, 1.1641532182693481445e-10 ;  /* 0x2f00000004047423 */ /* 0x000fe20000010097 */
[----:B------:R-:W-:-:S04]  /*4cd0*/  FMUL.FTZ R129, R129, R2 ;  /* 0x0000000281817220 */ /* 0x000fc80000410000 */
        /* <DEDUP_REMOVED lines=14> */
.L_x_30642:
        /* <DEDUP_REMOVED lines=13> */
.L_x_30644:
[----:B------:R-:W-:Y:S05]  /*4e90*/  BSYNC.RECONVERGENT B2 ;  /* 0x0000000000027941 */ /* 0x000fea0003800200 */
.L_x_30643:
        /* <DEDUP_REMOVED lines=43> */
.L_x_30641:
[----:B------:R-:W-:Y:S05]  /*5150*/  BSYNC.RECONVERGENT B1 ;  /* 0x0000000000017941 */ /* 0x000fea0003800200 */
.L_x_30640:
        /* <DEDUP_REMOVED lines=9> */
.L_x_30624:
        /* <DEDUP_REMOVED lines=16> */
.L_x_30648:
        /* <DEDUP_REMOVED lines=13> */
.L_x_30650:
[----:B------:R-:W-:Y:S05]  /*53c0*/  BSYNC.RECONVERGENT B2 ;  /* 0x0000000000027941 */ /* 0x000fea0003800200 */
.L_x_30649:
        /* <DEDUP_REMOVED lines=42> */
.L_x_30647:
[----:B------:R-:W-:Y:S05]  /*5670*/  BSYNC.RECONVERGENT B1 ;  /* 0x0000000000017941 */ /* 0x000fea0003800200 */
.L_x_30646:
[----:B------:R-:W0:Y:S01]  /*5680*/  LDC R2, c[0x0][0x404] ;  /* 0x00010100ff027b82 */ /* 0x000e220000000800 */
[----:B------:R-:W-:Y:S01]  /*5690*/  ISETP.NE.AND P2, PT, R130, 0x1, PT ;  /* 0x000000018200780c */ /* 0x000fe20003f45270 */
[----:B------:R-:W-:Y:S01]  /*56a0*/  HFMA2 R142, -RZ, RZ, 0.1171875, 0 ;  /* 0x2f800000ff8e7431 */ /* 0x000fe200000001ff */
[----:B------:R-:W-:Y:S01]  /*56b0*/  I2FP.F32.U32 R129, R128 ;  /* 0x0000008000817245 */ /* 0x000fe20000201000 */
[----:B-----5:R-:W-:Y:S01]  /*56c0*/  FMUL.FTZ R92, R92, UR4 ;  /* 0x000000045c5c7c20 */ /* 0x020fe20008410000 */
[----:B------:R-:W-:Y:S01]  /*56d0*/  BSSY.RECONVERGENT B1, `(.L_x_30651) ;  /* 0x0000049000017945 */ /* 0x000fe20003800200 */
[----:B------:R-:W-:Y:S02]  /*56e0*/  IMAD.MOV.U32 R128, RZ, RZ, 0x2 ;  /* 0x00000002ff807424 */ /* 0x000fe400078e00ff */
        /* <DEDUP_REMOVED lines=14> */
.L_x_30653:
        /* <DEDUP_REMOVED lines=13> */
.L_x_30655:
[----:B------:R-:W-:Y:S05]  /*58a0*/  BSYNC.RECONVERGENT B2 ;  /* 0x0000000000027941 */ /* 0x000fea0003800200 */
.L_x_30654:
        /* <DEDUP_REMOVED lines=43> */
.L_x_30652:
[----:B------:R-:W-:Y:S05]  /*5b60*/  BSYNC.RECONVERGENT B1 ;  /* 0x0000000000017941 */ /* 0x000fea0003800200 */
.L_x_30651:
[----:B------:R-:W-:Y:S01]  /*5b70*/  ISETP.NE.AND P3, PT, R128, 0x1, PT ;  /* 0x000000018000780c */ /* 0x000fe20003f65270 */
[----:B------:R-:W-:Y:S01]  /*5b80*/  FMUL.FTZ R144, R93, UR4 ;  /* 0x000000045d907c20 */ /* 0x000fe20008410000 */
[----:B------:R-:W-:Y:S01]  /*5b90*/  I2FP.F32.U32 R129, R4 ;  /* 0x0000000400817245 */ /* 0x000fe20000201000 */
[----:B------:R-:W-:Y:S01]  /*5ba0*/  BSSY.RECONVERGENT B1, `(.L_x_30656) ;  /* 0x0000048000017945 */ /* 0x000fe20003800200 */
[----:B------:R-:W-:Y:S02]  /*5bb0*/  IMAD.MOV.U32 R4, RZ, RZ, R0 ;  /* 0x000000ffff047224 */ /* 0x000fe400078e0000 */
[----:B------:R-:W-:Y:S01]  /*5bc0*/  FMUL.FTZ R144, R144, R141 ;  /* 0x0000008d90907220 */ /* 0x000fe20000410000 */
[----:B------:R-:W-:-:S05]  /*5bd0*/  FFMA.FTZ R129, R129, R142, 1.1641532182693481445e-10 ;  /* 0x2f00000081817423 */ /* 0x000fca000001008e */
[----:B------:R-:W-:Y:S01]  /*5be0*/  FSETP.LE.FTZ.AND P2, PT, R129, R2, PT ;  /* 0x000000028100720b */ /* 0x000fe20003f53000 */
[----:B------:R-:W-:Y:S01]  /*5bf0*/  HFMA2 R129, -RZ, RZ, 0, 1.1920928955078125e-07 ;  /* 0x00000002ff817431 */ /* 0x000fe200000001ff */
        /* <DEDUP_REMOVED lines=9> */
.L_x_30658:
        /* <DEDUP_REMOVED lines=13> */
.L_x_30660:
[----:B------:R-:W-:Y:S05]  /*5d60*/  BSYNC.RECONVERGENT B2 ;  /* 0x0000000000027941 */ /* 0x000fea0003800200 */
.L_x_30659:
        /* <DEDUP_REMOVED lines=43> */
.L_x_30657:
[----:B------:R-:W-:Y:S05]  /*6020*/  BSYNC.RECONVERGENT B1 ;  /* 0x0000000000017941 */ /* 0x000fea0003800200 */
.L_x_30656:
        /* <DEDUP_REMOVED lines=18> */
.L_x_30663:
        /* <DEDUP_REMOVED lines=13> */
.L_x_30665:
[----:B------:R-:W-:Y:S05]  /*6220*/  BSYNC.RECONVERGENT B2 ;  /* 0x0000000000027941 */ /* 0x000fea0003800200 */
.L_x_30664:
        /* <DEDUP_REMOVED lines=43> */
.L_x_30662:
[----:B------:R-:W-:Y:S05]  /*64e0*/  BSYNC.RECONVERGENT B1 ;  /* 0x0000000000017941 */ /* 0x000fea0003800200 */
.L_x_30661:
[----:B------:R-:W-:Y:S02]  /*64f0*/  I2FP.F32.U32 R93, R92 ;  /* 0x0000005c005d7245 */ /* 0x000fe40000201000 */
[----:B------:R-:W-:Y:S02]  /*6500*/  FSEL R92, R143, RZ, P1 ;  /* 0x000000ff8f5c7208 */ /* 0x000fe40000800000 */
[----:B------:R-:W-:Y:S01]  /*6510*/  FSEL R94, R94, RZ, P3 ;  /* 0x000000ff5e5e7208 */ /* 0x000fe20001800000 */
[----:B------:R-:W-:-:S05]  /*6520*/  FFMA.FTZ R93, R93, R142, 1.1641532182693481445e-10 ;  /* 0x2f0000005d5d7423 */ /* 0x000fca000001008e */
[----:B------:R-:W-:Y:S01]  /*6530*/  FSETP.GTU.FTZ.AND P5, PT, R93, R2, PT ;  /* 0x000000025d00720b */ /* 0x000fe20003fbc000 */
[----:B------:R-:W-:Y:S01]  /*6540*/  FMUL.FTZ R2, R95, UR4 ;  /* 0x000000045f027c20 */ /* 0x000fe20008410000 */
[----:B------:R-:W-:Y:S02]  /*6550*/  FSEL R93, R144, RZ, P2 ;  /* 0x000000ff905d7208 */ /* 0x000fe40001000000 */
[----:B------:R-:W-:Y:S01]  /*6560*/  PLOP3.LUT P4, PT, P5, PT, PT, 0x8, 0x80 ;  /* 0x000000000080781c */ /* 0x000fe20002f8e170 */
[----:B------:R-:W-:-:S05]  /*6570*/  FMUL.FTZ R2, R2, R141 ;  /* 0x0000008d02027220 */ /* 0x000fca0000410000 */
[----:B------:R-:W-:-:S07]  /*6580*/  FSEL R95, R2, RZ, !P5 ;  /* 0x000000ff025f7208 */ /* 0x000fce0006800000 */
.L_x_30645:
[----:B------:R-:W0:Y:S01]  /*6590*/  LDC.64 R130, c[0x0][0x3a8] ;  /* 0x0000ea00ff827b82 */ /* 0x000e220000000a00 */
[----:B------:R-:W-:Y:S02]  /*65a0*/  SEL R2, RZ, 0x1000000, !P4 ;  /* 0x01000000ff027807 */ /* 0x000fe40006000000 */
[----:B------:R-:W-:Y:S02]  /*65b0*/  SEL R141, RZ, 0x10000, !P3 ;  /* 0x00010000ff8d7807 */ /* 0x000fe40005800000 */
[----:B------:R-:W-:-:S03]  /*65c0*/  SEL R142, RZ, 0x100, !P2 ;  /* 0x00000100ff8e7807 */ /* 0x000fc60005000000 */
[----:B------:R-:W1:Y:S01]  /*65d0*/  LDC.64 R128, c[0x0][0x3b0] ;  /* 0x0000ec00ff807b82 */ /* 0x000e620000000a00 */
[----:B------:R-:W-:Y:S02]  /*65e0*/  IADD3 R2, PT, PT, R142, R2, R141 ;  /* 0x000000028e027210 */ /* 0x000fe40007ffe08d */
[----:B------:R-:W-:-:S05]  /*65f0*/  SEL R141, RZ, 0x1, !P1 ;  /* 0x00000001ff8d7807 */ /* 0x000fca0004800000 */
[----:B------:R-:W-:Y:S02]  /*6600*/  IMAD.IADD R141, R2, 0x1, R141 ;  /* 0x00000001028d7824 */ /* 0x000fe400078e028d */
[----:B------:R-:W-:Y:S02]  /*6610*/  IMAD.MOV.U32 R2, RZ, RZ, R150 ;  /* 0x000000ffff027224 */ /* 0x000fe400078e0096 */
[----:B0-----:R-:W-:-:S05]  /*6620*/  IMAD.WIDE.U32 R130, R140, 0x10, R130 ;  /* 0x000000108c827825 */ /* 0x001fca00078e0082 */
[----:B------:R0:W-:Y:S01]  /*6630*/  STG.E.128 desc[UR6][R130.64], R92 ;  /* 0x0000005c82007986 */ /* 0x0001e2000c101d06 */
[C---:B-1----:R-:W-:Y:S01]  /*6640*/  IMAD.WIDE.U32 R128, R140.reuse, 0x4, R128 ;  /* 0x000000048c807825 */ /* 0x042fe200078e0080 */
[----:B------:R-:W-:-:S04]  /*6650*/  IADD3 R140, PT, PT, R140, 0x80, RZ ;  /* 0x000000808c8c7810 */ /* 0x000fc80007ffe0ff */
[----:B------:R0:W-:Y:S03]  /*6660*/  STG.E desc[UR6][R128.64], R141 ;  /* 0x0000008d80007986 */ /* 0x0001e6000c101906 */
.L_x_30623:
[----:B------:R-:W-:Y:S05]  /*6670*/  BSYNC.RECONVERGENT B0 ;  /* 0x0000000000007941 */ /* 0x000fea0003800200 */
.L_x_30622:
        /* <DEDUP_REMOVED lines=29> */
.L_x_30671:
        /* <DEDUP_REMOVED lines=13> */
.L_x_30673:
[----:B------:R-:W-:Y:S05]  /*6920*/  BSYNC.RECONVERGENT B2 ;  /* 0x0000000000027941 */ /* 0x000fea0003800200 */
.L_x_30672:
        /* <DEDUP_REMOVED lines=43> */
.L_x_30670:
[----:B------:R-:W-:Y:S05]  /*6be0*/  BSYNC.RECONVERGENT B1 ;  /* 0x0000000000017941 */ /* 0x000fea0003800200 */
.L_x_30669:
        /* <DEDUP_REMOVED lines=24> */
.L_x_30676:
        /* <DEDUP_REMOVED lines=13> */
.L_x_30678:
[----:B------:R-:W-:Y:S05]  /*6e40*/  BSYNC.RECONVERGENT B2 ;  /* 0x0000000000027941 */ /* 0x000fea0003800200 */
.L_x_30677:
        /* <DEDUP_REMOVED lines=43> */
.L_x_30675:
[----:B------:R-:W-:Y:S05]  /*7100*/  BSYNC.RECONVERGENT B1 ;  /* 0x0000000000017941 */ /* 0x000fea0003800200 */
.L_x_30674:
        /* <DEDUP_REMOVED lines=21> */
.L_x_30681:
        /* <DEDUP_REMOVED lines=13> */
.L_x_30683:
[----:B------:R-:W-:Y:S05]  /*7330*/  BSYNC.RECONVERGENT B2 ;  /* 0x0000000000027941 */ /* 0x000fea0003800200 */
.L_x_30682:
        /* <DEDUP_REMOVED lines=43> */
.L_x_30680:
[----:B------:R-:W-:Y:S05]  /*75f0*/  BSYNC.RECONVERGENT B1 ;  /* 0x0000000000017941 */ /* 0x000fea0003800200 */
.L_x_30679:
[----:B------:R-:W-:Y:S01]  /*7600*/  I2FP.F32.U32 R129, R4 ;  /* 0x0000000400817245 */ /* 0x000fe20000201000 */
[----:B------:R-:W-:Y:S01]  /*7610*/  FMUL.FTZ R145, R98, UR4 ;  /* 0x0000000462917c20 */ /* 0x000fe20008410000 */
[----:B------:R-:W-:Y:S01]  /*7620*/  ISETP.NE.AND P4, PT, R144, 0x1, PT ;  /* 0x000000019000780c */ /* 0x000fe20003f85270 */
[----:B------:R-:W-:Y:S02]  /*7630*/  BSSY.RECONVERGENT B1, `(.L_x_30684) ;  /* 0x000004b000017945 */ /* 0x000fe40003800200 */
[----:B------:R-:W-:Y:S01]  /*7640*/  FFMA.FTZ R4, R129, R150, 1.1641532182693481445e-10 ;  /* 0x2f00000081047423 */ /* 0x000fe20000010096 */
[----:B------:R-:W-:Y:S01]  /*7650*/  FMUL.FTZ R145, R145, R2 ;  /* 0x0000000291917220 */ /* 0x000fe20000410000 */
[----:B------:R-:W-:-:S03]  /*7660*/  MOV R129, R0 ;  /* 0x0000000000817202 */ /* 0x000fc60000000f00 */
        /* <DEDUP_REMOVED lines=14> */
.L_x_30686:
        /* <DEDUP_REMOVED lines=13> */
.L_x_30688:
[----:B------:R-:W-:Y:S05]  /*7820*/  BSYNC.RECONVERGENT B2 ;  /* 0x0000000000027941 */ /* 0x000fea0003800200 */
.L_x_30687:
        /* <DEDUP_REMOVED lines=43> */
.L_x_30685:
[----:B------:R-:W-:Y:S05]  /*7ae0*/  BSYNC.RECONVERGENT B1 ;  /* 0x0000000000017941 */ /* 0x000fea0003800200 */
.L_x_30684:
        /* <DEDUP_REMOVED lines=9> */
.L_x_30668:
        /* <DEDUP_REMOVED lines=16> */
.L_x_30692:
        /* <DEDUP_REMOVED lines=13> */
.L_x_30694:
[----:B------:R-:W-:Y:S05]  /*7d50*/  BSYNC.RECONVERGENT B2 ;  /* 0x0000000000027941 */ /* 0x000fea0003800200 */
.L_x_30693:
        /* <DEDUP_REMOVED lines=42> */
.L_x_30691:
[----:B------:R-:W-:Y:S05]  /*8000*/  BSYNC.RECONVERGENT B1 ;  /* 0x0000000000017941 */ /* 0x000fea0003800200 */
.L_x_30690:
        /* <DEDUP_REMOVED lines=21> */
.L_x_30697:
        /* <DEDUP_REMOVED lines=13> */
.L_x_30699:
[----:B------:R-:W-:Y:S05]  /*8230*/  BSYNC.RECONVERGENT B2 ;  /* 0x0000000000027941 */ /* 0x000fea0003800200 */
.L_x_30698:
        /* <DEDUP_REMOVED lines=43> */
.L_x_30696:
[----:B------:R-:W-:Y:S05]  /*84f0*/  BSYNC.RECONVERGENT B1 ;  /* 0x0000000000017941 */ /* 0x000fea0003800200 */
.L_x_30695:
        /* <DEDUP_REMOVED lines=18> */
.L_x_30702:
        /* <DEDUP_REMOVED lines=13> */
.L_x_30704:
[----:B------:R-:W-:Y:S05]  /*86f0*/  BSYNC.RECONVERGENT B2 ;  /* 0x0000000000027941 */ /* 0x000fea0003800200 */
.L_x_30703:
        /* <DEDUP_REMOVED lines=43> */
.L_x_30701:
[----:B------:R-:W-:Y:S05]  /*89b0*/  BSYNC.RECONVERGENT B1 ;  /* 0x0000000000017941 */ /* 0x000fea0003800200 */
.L_x_30700:
        /* <DEDUP_REMOVED lines=18> */
.L_x_30707:
        /* <DEDUP_REMOVED lines=13> */
.L_x_30709:
[----:B------:R-:W-:Y:S05]  /*8bb0*/  BSYNC.RECONVERGENT B2 ;  /* 0x0000000000027941 */ /* 0x000fea0003800200 */
.L_x_30708:
        /* <DEDUP_REMOVED lines=43> */
.L_x_30706:
[----:B------:R-:W-:Y:S05]  /*8e70*/  BSYNC.RECONVERGENT B1 ;  /* 0x0000000000017941 */ /* 0x000fea0003800200 */
.L_x_30705:
        /* <DEDUP_REMOVED lines=10> */
.L_x_30689:
        /* <DEDUP_REMOVED lines=14> */
.L_x_30667:
[----:B------:R-:W-:Y:S05]  /*9000*/  BSYNC.RECONVERGENT B0 ;  /* 0x0000000000007941 */ /* 0x000fea0003800200 */
.L_x_30666:
        /* <DEDUP_REMOVED lines=29> */
.L_x_30715:
        /* <DEDUP_REMOVED lines=13> */
.L_x_30717:
[----:B------:R-:W-:Y:S05]  /*92b0*/  BSYNC.RECONVERGENT B2 ;  /* 0x0000000000027941 */ /* 0x000fea0003800200 */
.L_x_30716:
        /* <DEDUP_REMOVED lines=43> */
.L_x_30714:
[----:B------:R-:W-:Y:S05]  /*9570*/  BSYNC.RECONVERGENT B1 ;  /* 0x0000000000017941 */ /* 0x000fea0003800200 */
.L_x_30713:
        /* <DEDUP_REMOVED lines=24> */
.L_x_30720:
        /* <DEDUP_REMOVED lines=13> */
.L_x_30722:
[----:B------:R-:W-:Y:S05]  /*97d0*/  BSYNC.RECONVERGENT B2 ;  /* 0x0000000000027941 */ /* 0x000fea0003800200 */
.L_x_30721:
        /* <DEDUP_REMOVED lines=43> */
.L_x_30719:
[----:B------:R-:W-:Y:S05]  /*9a90*/  BSYNC.RECONVERGENT B1 ;  /* 0x0000000000017941 */ /* 0x000fea0003800200 */
.L_x_30718:
        /* <DEDUP_REMOVED lines=21> */
.L_x_30725:
        /* <DEDUP_REMOVED lines=13> */
.L_x_30727:
[----:B------:R-:W-:Y:S05]  /*9cc0*/  BSYNC.RECONVERGENT B2 ;  /* 0x0000000000027941 */ /* 0x000fea0003800200 */
.L_x_30726:
        /* <DEDUP_REMOVED lines=43> */
.L_x_30724:
[----:B------:R-:W-:Y:S05]  /*9f80*/  BSYNC.RECONVERGENT B1 ;  /* 0x0000000000017941 */ /* 0x000fea0003800200 */
.L_x_30723:
        /* <DEDUP_REMOVED lines=21> */
.L_x_30730:
        /* <DEDUP_REMOVED lines=13> */
.L_x_30732:
[----:B------:R-:W-:Y:S05]  /*a1b0*/  BSYNC.RECONVERGENT B2 ;  /* 0x0000000000027941 */ /* 0x000fea0003800200 */
.L_x_30731:
        /* <DEDUP_REMOVED lines=43> */
.L_x_30729:
[----:B------:R-:W-:Y:S05]  /*a470*/  BSYNC.RECONVERGENT B1 ;  /* 0x0000000000017941 */ /* 0x000fea0003800200 */
.L_x_30728:
        /* <DEDUP_REMOVED lines=9> */
.L_x_30712:
        /* <DEDUP_REMOVED lines=16> */
.L_x_30736:
        /* <DEDUP_REMOVED lines=13> */
.L_x_30738:
[----:B------:R-:W-:Y:S05]  /*a6e0*/  BSYNC.RECONVERGENT B2 ;  /* 0x0000000000027941 */ /* 0x000fea0003800200 */
.L_x_30737:
        /* <DEDUP_REMOVED lines=39> */
[----:B------:R-:W-:Y:S02]  /*a960*/  HFMA2 R130, -RZ, RZ, 0, 0 ;  /* 0x00000000ff827431 */ /* 0x000fe400000001ff */
[----:B------:R-:W-:Y:S01]  /*a970*/  IMAD.MOV.U32 R0, RZ, RZ, R146 ;  /* 0x000000ffff007224 */ /* 0x000fe200078e0092 */
[----:B------:R-:W-:-:S07]  /*a980*/  LOP3.LUT R7, R128, UR34, R145, 0x96, !PT ;  /* 0x0000002280077c12 */ /* 0x000fce000f8e9691 */
.L_x_30735:
[----:B------:R-:W-:Y:S05]  /*a990*/  BSYNC.RECONVERGENT B1 ;  /* 0x0000000000017941 */ /* 0x000fea0003800200 */
.L_x_30734:
[----:B------:R-:W0:Y:S01]  /*a9a0*/  LDC R2, c[0x0][0x404] ;  /* 0x00010100ff027b82 */ /* 0x000e220000000800 */
[----:B------:R-:W-:Y:S01]  /*a9b0*/  I2FP.F32.U32 R4, R129 ;  /* 0x0000008100047245 */ /* 0x000fe20000201000 */
[----:B------:R-:W-:Y:S01]  /*a9c0*/  IMAD.MOV.U32 R129, RZ, RZ, 0x2f800000 ;  /* 0x2f800000ff817424 */ /* 0x000fe200078e00ff */
[----:B------:R-:W-:Y:S01]  /*a9d0*/  ISETP.NE.AND P2, PT, R130, 0x1, PT ;  /* 0x000000018200780c */ /* 0x000fe20003f45270 */
[----:B------:R-:W-:Y:S01]  /*a9e0*/  BSSY.RECONVERGENT B1, `(.L_x_30739) ;  /* 0x000004a000017945 */ /* 0x000fe20003800200 */
[----:B------:R-:W-:Y:S02]  /*a9f0*/  IMAD.MOV.U32 R143, RZ, RZ, 0x2 ;  /* 0x00000002ff8f7424 */ /* 0x000fe400078e00ff */
[----:B------:R-:W-:Y:S01]  /*aa00*/  FFMA.FTZ R131, R4, R129, 1.1641532182693481445e-10 ;  /* 0x2f00000004837423 */ /* 0x000fe20000010081 */
[----:B------:R-:W-:Y:S01]  /*aa10*/  MOV R4, R0 ;  /* 0x0000000000047202 */ /* 0x000fe20000000f00 */
        /* <DEDUP_REMOVED lines=13> */
.L_x_30741:
        /* <DEDUP_REMOVED lines=13> */
.L_x_30743:
[----:B------:R-:W-:Y:S05]  /*abc0*/  BSYNC.RECONVERGENT B2 ;  /* 0x0000000000027941 */ /* 0x000fea0003800200 */
.L_x_30742:
        /* <DEDUP_REMOVED lines=43> */
.L_x_30740:
[----:B------:R-:W-:Y:S05]  /*ae80*/  BSYNC.RECONVERGENT B1 ;  /* 0x0000000000017941 */ /* 0x000fea0003800200 */
.L_x_30739:
[----:B------:R-:W-:Y:S01]  /*ae90*/  ISETP.NE.AND P3, PT, R143, 0x1, PT ;  /* 0x000000018f00780c */ /* 0x000fe20003f65270 */
[----:B------:R-:W-:Y:S01]  /*aea0*/  FMUL.FTZ R101, R101, UR4 ;  /* 0x0000000465657c20 */ /* 0x000fe20008410000 */
[----:B------:R-:W-:Y:S01]  /*aeb0*/  I2FP.F32.U32 R4, R4 ;  /* 0x0000000400047245 */ /* 0x000fe20000201000 */
[----:B------:R-:W-:Y:S01]  /*aec0*/  BSSY.RECONVERGENT B1, `(.L_x_30744) ;  /* 0x0000048000017945 */ /* 0x000fe20003800200 */
[----:B------:R-:W-:Y:S02]  /*aed0*/  IMAD.MOV.U32 R130, RZ, RZ, 0x2 ;  /* 0x00000002ff827424 */ /* 0x000fe400078e00ff */
[----:B------:R-:W-:Y:S01]  /*aee0*/  FMUL.FTZ R101, R101, R128 ;  /* 0x0000008065657220 */ /* 0x000fe20000410000 */
[----:B------:R-:W-:Y:S01]  /*aef0*/  FFMA.FTZ R131, R4, R129, 1.1641532182693481445e-10 ;  /* 0x2f00000004837423 */ /* 0x000fe20000010081 */
[----:B------:R-:W-:-:S04]  /*af00*/  IMAD.MOV.U32 R4, RZ, RZ, R0 ;  /* 0x000000ffff047224 */ /* 0x000fc800078e0000 */
        /* <DEDUP_REMOVED lines=10> */
.L_x_30746:
        /* <DEDUP_REMOVED lines=13> */
.L_x_30748:
[----:B------:R-:W-:Y:S05]  /*b080*/  BSYNC.RECONVERGENT B2 ;  /* 0x0000000000027941 */ /* 0x000fea0003800200 */
.L_x_30747:
        /* <DEDUP_REMOVED lines=43> */
.L_x_30745:
[----:B------:R-:W-:Y:S05]  /*b340*/  BSYNC.RECONVERGENT B1 ;  /* 0x0000000000017941 */ /* 0x000fea0003800200 */
.L_x_30744:
[----:B------:R-:W-:Y:S01]  /*b350*/  ISETP.NE.AND P4, PT, R130, 0x1, PT ;  /* 0x000000018200780c */ /* 0x000fe20003f85270 */
[----:B------:R-:W-:Y:S01]  /*b360*/  FMUL.FTZ R143, R102, UR4 ;  /* 0x00000004668f7c20 */ /* 0x000fe20008410000 */
[----:B------:R-:W-:Y:S01]  /*b370*/  I2FP.F32.U32 R4, R4 ;  /* 0x0000000400047245 */ /* 0x000fe20000201000 */
[----:B------:R-:W-:Y:S02]  /*b380*/  BSSY.RECONVERGENT B1, `(.L_x_30749) ;  /* 0x0000048000017945 */ /* 0x000fe40003800200 */
[----:B------:R-:W-:Y:S02]  /*b390*/  FMUL.FTZ R102, R143, R128 ;  /* 0x000000808f667220 */ /* 0x000fe40000410000 */
[----:B------:R-:W-:Y:S01]  /*b3a0*/  FFMA.FTZ R131, R4, R129, 1.1641532182693481445e-10 ;  /* 0x2f00000004837423 */ /* 0x000fe20000010081 */
[----:B------:R-:W-:-:S04]  /*b3b0*/  HFMA2 R4, -RZ, RZ, 0, 1.1920928955078125e-07 ;  /* 0x00000002ff047431 */ /* 0x000fc800000001ff */
        /* <DEDUP_REMOVED lines=11> */
.L_x_30751:
        /* <DEDUP_REMOVED lines=13> */
.L_x_30753:
[----:B------:R-:W-:Y:S05]  /*b540*/  BSYNC.RECONVERGENT B2 ;  /* 0x0000000000027941 */ /* 0x000fea0003800200 */
.L_x_30752:
        /* <DEDUP_REMOVED lines=43> */
.L_x_30750:
[----:B------:R-:W-:Y:S05]  /*b800*/  BSYNC.RECONVERGENT B1 ;  /* 0x0000000000017941 */ /* 0x000fea0003800200 */
.L_x_30749:
        /* <DEDUP_REMOVED lines=10> */
.L_x_30733:
        /* <DEDUP_REMOVED lines=14> */
.L_x_30711:
[----:B------:R-:W-:Y:S05]  /*b990*/  BSYNC.RECONVERGENT B0 ;  /* 0x0000000000007941 */ /* 0x000fea0003800200 */
.L_x_30710:
        /* <DEDUP_REMOVED lines=29> */
.L_x_30759:
        /* <DEDUP_REMOVED lines=13> */
.L_x_30761:
[----:B------:R-:W-:Y:S05]  /*bc40*/  BSYNC.RECONVERGENT B2 ;  /* 0x0000000000027941 */ /* 0x000fea0003800200 */
.L_x_30760:
        /* <DEDUP_REMOVED lines=43> */
.L_x_30758:
[----:B------:R-:W-:Y:S05]  /*bf00*/  BSYNC.RECONVERGENT B1 ;  /* 0x0000000000017941 */ /* 0x000fea0003800200 */
.L_x_30757:
        /* <DEDUP_REMOVED lines=24> */
.L_x_30764:
        /* <DEDUP_REMOVED lines=13> */
.L_x_30766:
[----:B------:R-:W-:Y:S05]  /*c160*/  BSYNC.RECONVERGENT B2 ;  /* 0x0000000000027941 */ /* 0x000fea0003800200 */
.L_x_30765:
        /* <DEDUP_REMOVED lines=43> */
.L_x_30763:
[----:B------:R-:W-:Y:S05]  /*c420*/  BSYNC.RECONVERGENT B1 ;  /* 0x0000000000017941 */ /* 0x000fea0003800200 */
.L_x_30762:
[----:B------:R-:W-:Y:S01]  /*c430*/  I2FP.F32.U32 R147, R4 ;  /* 0x0000000400937245 */ /* 0x000fe20000201000 */
[----:B------:R-:W-:Y:S01]  /*c440*/  FMUL.FTZ R105, R105, UR4 ;  /* 0x0000000469697c20 */ /* 0x000fe20008410000 */
[----:B------:R-:W-:Y:S01]  /*c450*/  ISETP.NE.AND P3, PT, R128, 0x1, PT ;  /* 0x000000018000780c */ /* 0x000fe20003f65270 */
[----:B------:R-:W-:Y:S01]  /*c460*/  BSSY.RECONVERGENT B1, `(.L_x_30767) ;  /* 0x000004b000017945 */ /* 0x000fe20003800200 */
[----:B------:R-:W-:Y:S02]  /*c470*/  IMAD.MOV.U32 R148, RZ, RZ, 0x2 ;  /* 0x00000002ff947424 */ /* 0x000fe400078e00ff */
[----:B------:R-:W-:Y:S01]  /*c480*/  FFMA.FTZ R4, R147, R152, 1.1641532182693481445e-10 ;  /* 0x2f00000093047423 */ /* 0x000fe20000010098 */
[----:B------:R-:W-:Y:S01]  /*c490*/  FMUL.FTZ R105, R105, R2 ;  /* 0x0000000269697220 */ /* 0x000fe20000410000 */
[----:B------:R-:W-:-:S03]  /*c4a0*/  IMAD.MOV.U32 R146, RZ, RZ, R0 ;  /* 0x000000ffff927224 */ /* 0x000fc600078e0000 */
        /* <DEDUP_REMOVED lines=13> */
.L_x_30769:
        /* <DEDUP_REMOVED lines=13> */
.L_x_30771:
[----:B------:R-:W-:Y:S05]  /*c650*/  BSYNC.RECONVERGENT B2 ;  /* 0x0000000000027941 */ /* 0x000fea0003800200 */
.L_x_30770:
        /* <DEDUP_REMOVED lines=43> */
.L_x_30768:
[----:B------:R-:W-:Y:S05]  /*c910*/  BSYNC.RECONVERGENT B1 ;  /* 0x0000000000017941 */ /* 0x000fea0003800200 */
.L_x_30767:
        /* <DEDUP_REMOVED lines=21> */
.L_x_30774:
        /* <DEDUP_REMOVED lines=13> */
.L_x_30776:
[----:B------:R-:W-:Y:S05]  /*cb40*/  BSYNC.RECONVERGENT B2 ;  /* 0x0000000000027941 */ /* 0x000fea0003800200 */
.L_x_30775:
        /* <DEDUP_REMOVED lines=43> */
.L_x_30773:
[----:B------:R-:W-:Y:S05]  /*ce00*/  BSYNC.RECONVERGENT B1 ;  /* 0x0000000000017941 */ /* 0x000fea0003800200 */
.L_x_30772:
        /* <DEDUP_REMOVED lines=9> */
.L_x_30756:
        /* <DEDUP_REMOVED lines=16> */
.L_x_30780:
        /* <DEDUP_REMOVED lines=13> */
.L_x_30782:
[----:B------:R-:W-:Y:S05]  /*d070*/  BSYNC.RECONVERGENT B2 ;  /* 0x0000000000027941 */ /* 0x000fea0003800200 */
.L_x_30781:
        /* <DEDUP_REMOVED lines=40> */
[----:B------:R-:W-:Y:S01]  /*d300*/  IMAD.MOV.U32 R130, RZ, RZ, RZ ;  /* 0x000000ffff827224 */ /* 0x000fe200078e00ff */
[----:B------:R-:W-:-:S07]  /*d310*/  LOP3.LUT R7, R128, UR34, R145, 0x96, !PT ;  /* 0x0000002280077c12 */ /* 0x000fce000f8e9691 */
.L_x_30779:
[----:B------:R-:W-:Y:S05]  /*d320*/  BSYNC.RECONVERGENT B1 ;  /* 0x0000000000017941 */ /* 0x000fea0003800200 */
.L_x_30778:
[----:B------:R-:W0:Y:S01]  /*d330*/  LDC R2, c[0x0][0x404] ;  /* 0x00010100ff027b82 */ /* 0x000e220000000800 */
[----:B------:R-:W-:Y:S01]  /*d340*/  I2FP.F32.U32 R4, R129 ;  /* 0x0000008100047245 */ /* 0x000fe20000201000 */
[----:B------:R-:W-:Y:S01]  /*d350*/  HFMA2 R129, -RZ, RZ, 0.1171875, 0 ;  /* 0x2f800000ff817431 */ /* 0x000fe200000001ff */
[----:B------:R-:W-:Y:S01]  /*d360*/  ISETP.NE.AND P2, PT, R130, 0x1, PT ;  /* 0x000000018200780c */ /* 0x000fe20003f45270 */
[----:B------:R-:W-:Y:S01]  /*d370*/  BSSY.RECONVERGENT B1, `(.L_x_30783) ;  /* 0x000004a000017945 */ /* 0x000fe20003800200 */
[----:B------:R-:W-:Y:S02]  /*d380*/  IMAD.MOV.U32 R145, RZ, RZ, 0x2 ;  /* 0x00000002ff917424 */ /* 0x000fe400078e00ff */
[----:B------:R-:W-:Y:S01]  /*d390*/  FFMA.FTZ R131, R4, R129, 1.1641532182693481445e-10 ;  /* 0x2f00000004837423 */ /* 0x000fe20000010081 */
[----:B------:R-:W1:Y:S01]  /*d3a0*/  LDC R128, c[0x0][0x408] ;  /* 0x00010200ff807b82 */ /* 0x000e620000000800 */
[----:B------:R-:W-:-:S03]  /*d3b0*/  IMAD.MOV.U32 R4, RZ, RZ, R0 ;  /* 0x000000ffff047224 */ /* 0x000fc600078e0000 */
[----:B0-----:R-:W-:Y:S01]  /*d3c0*/  FSETP.LE.FTZ.AND P1, PT, R131, R2, PT ;  /* 0x000000028300720b */ /* 0x001fe20003f33000 */
[----:B-----5:R-:W-:-:S04]  /*d3d0*/  FMUL.FTZ R131, R104, UR4 ;  /* 0x0000000468837c20 */ /* 0x020fc80008410000 */
        /* <DEDUP_REMOVED lines=10> */
.L_x_30785:
        /* <DEDUP_REMOVED lines=13> */
.L_x_30787:
[----:B------:R-:W-:Y:S05]  /*d550*/  BSYNC.RECONVERGENT B2 ;  /* 0x0000000000027941 */ /* 0x000fea0003800200 */
.L_x_30786:
        /* <DEDUP_REMOVED lines=43> */
.L_x_30784:
[----:B------:R-:W-:Y:S05]  /*d810*/  BSYNC.RECONVERGENT B1 ;  /* 0x0000000000017941 */ /* 0x000fea0003800200 */
.L_x_30783:
[----:B------:R-:W-:Y:S01]  /*d820*/  ISETP.NE.AND P3, PT, R145, 0x1, PT ;  /* 0x000000019100780c */ /* 0x000fe20003f65270 */
[----:B------:R-:W-:Y:S01]  /*d830*/  FMUL.FTZ R105, R105, UR4 ;  /* 0x0000000469697c20 */ /* 0x000fe20008410000 */
[----:B------:R-:W-:Y:S01]  /*d840*/  I2FP.F32.U32 R4, R4 ;  /* 0x0000000400047245 */ /* 0x000fe20000201000 */
[----:B------:R-:W-:Y:S01]  /*d850*/  BSSY.RECONVERGENT B1, `(.L_x_30788) ;  /* 0x0000048000017945 */ /* 0x000fe20003800200 */
[----:B------:R-:W-:Y:S02]  /*d860*/  HFMA2 R130, -RZ, RZ, 0, 1.1920928955078125e-07 ;  /* 0x00000002ff827431 */ /* 0x000fe400000001ff */
        /* <DEDUP_REMOVED lines=13> */
.L_x_30790:
        /* <DEDUP_REMOVED lines=13> */
.L_x_30792:
[----:B------:R-:W-:Y:S05]  /*da10*/  BSYNC.RECONVERGENT B2 ;  /* 0x0000000000027941 */ /* 0x000fea0003800200 */
.L_x_30791:
        /* <DEDUP_REMOVED lines=43> */
.L_x_30789:
[----:B------:R-:W-:Y:S05]  /*dcd0*/  BSYNC.RECONVERGENT B1 ;  /* 0x0000000000017941 */ /* 0x000fea0003800200 */
.L_x_30788:
[----:B------:R-:W-:Y:S01]  /*dce0*/  ISETP.NE.AND P4, PT, R130, 0x1, PT ;  /* 0x000000018200780c */ /* 0x000fe20003f85270 */
[----:B------:R-:W-:Y:S01]  /*dcf0*/  FMUL.FTZ R147, R106, UR4 ;  /* 0x000000046a937c20 */ /* 0x000fe20008410000 */
[----:B------:R-:W-:Y:S01]  /*dd00*/  I2FP.F32.U32 R4, R4 ;  /* 0x0000000400047245 */ /* 0x000fe20000201000 */
[----:B------:R-:W-:Y:S01]  /*dd10*/  BSSY.RECONVERGENT B1, `(.L_x_30793) ;  /* 0x0000048000017945 */ /* 0x000fe20003800200 */
[----:B------:R-:W-:Y:S01]  /*dd20*/  MOV R145, R0 ;  /* 0x0000000000917202 */ /* 0x000fe20000000f00 */
[----:B------:R-:W-:Y:S02]  /*dd30*/  FMUL.FTZ R106, R147, R128 ;  /* 0x00000080936a7220 */ /* 0x000fe40000410000 */
[----:B------:R-:W-:Y:S01]  /*dd40*/  FFMA.FTZ R131, R4, R129, 1.1641532182693481445e-10 ;  /* 0x2f00000004837423 */ /* 0x000fe20000010081 */
[----:B------:R-:W-:-:S04]  /*dd50*/  IMAD.MOV.U32 R4, RZ, RZ, 0x2 ;  /* 0x00000002ff047424 */ /* 0x000fc800078e00ff */
        /* <DEDUP_REMOVED lines=10> */
.L_x_30795:
        /* <DEDUP_REMOVED lines=13> */
.L_x_30797:
[----:B------:R-:W-:Y:S05]  /*ded0*/  BSYNC.RECONVERGENT B2 ;  /* 0x0000000000027941 */ /* 0x000fea0003800200 */
.L_x_30796:
        /* <DEDUP_REMOVED lines=43> */
.L_x_30794:
[----:B------:R-:W-:Y:S05]  /*e190*/  BSYNC.RECONVERGENT B1 ;  /* 0x0000000000017941 */ /* 0x000fea0003800200 */
.L_x_30793:
        /* <DEDUP_REMOVED lines=10> */
.L_x_30777:
        /* <DEDUP_REMOVED lines=14> */
.L_x_30755:
[----:B------:R-:W-:Y:S05]  /*e320*/  BSYNC.RECONVERGENT B0 ;  /* 0x0000000000007941 */ /* 0x000fea0003800200 */
.L_x_30754:
        /* <DEDUP_REMOVED lines=29> */
.L_x_30803:
        /* <DEDUP_REMOVED lines=13> */
.L_x_30805:
[----:B------:R-:W-:Y:S05]  /*e5d0*/  BSYNC.RECONVERGENT B2 ;  /* 0x0000000000027941 */ /* 0x000fea0003800200 */
.L_x_30804:
        /* <DEDUP_REMOVED lines=42> */
.L_x_30802:
[----:B------:R-:W-:Y:S05]  /*e880*/  BSYNC.RECONVERGENT B1 ;  /* 0x0000000000017941 */ /* 0x000fea0003800200 */
.L_x_30801:
[----:B------:R-:W0:Y:S01]  /*e890*/  LDC R2, c[0x0][0x408] ;  /* 0x00010200ff027b82 */ /* 0x000e220000000800 */
[----:B------:R-:W-:Y:S01]  /*e8a0*/  I2FP.F32.U32 R4, R147 ;  /* 0x0000009300047245 */ /* 0x000fe20000201000 */
[----:B------:R-:W-:Y:S01]  /*e8b0*/  IMAD.MOV.U32 R153, RZ, RZ, 0x2f800000 ;  /* 0x2f800000ff997424 */ /* 0x000fe200078e00ff */
[----:B------:R-:W-:Y:S01]  /*e8c0*/  ISETP.NE.AND P2, PT, R146, 0x1, PT ;  /* 0x000000019200780c */ /* 0x000fe20003f45270 */
[----:B-----5:R-:W-:Y:S01]  /*e8d0*/  FMUL.FTZ R147, R108, UR4 ;  /* 0x000000046c937c20 */ /* 0x020fe20008410000 */
[----:B------:R-:W-:Y:S01]  /*e8e0*/  BSSY.RECONVERGENT B1, `(.L_x_30806) ;  /* 0x000004c000017945 */ /* 0x000fe20003800200 */
[----:B------:R-:W-:Y:S01]  /*e8f0*/  FFMA.FTZ R4, R4, R153, 1.1641532182693481445e-10 ;  /* 0x2f00000004047423 */ /* 0x000fe20000010099 */
[----:B------:R-:W-:Y:S01]  /*e900*/  HFMA2 R148, -RZ, RZ, 0, 1.1920928955078125e-07 ;  /* 0x00000002ff947431 */ /* 0x000fe200000001ff */
[----:B------:R-:W1:Y:S01]  /*e910*/  LDC R145, c[0x0][0x404] ;  /* 0x00010100ff917b82 */ /* 0x000e620000000800 */
[----:B0-----:R-:W-:Y:S02]  /*e920*/  FMUL.FTZ R147, R147, R2 ;  /* 0x0000000293937220 */ /* 0x001fe40000410000 */
        /* <DEDUP_REMOVED lines=14> */
.L_x_30808:
        /* <DEDUP_REMOVED lines=13> */
.L_x_30810:
[----:B------:R-:W-:Y:S05]  /*eae0*/  BSYNC.RECONVERGENT B2 ;  /* 0x0000000000027941 */ /* 0x000fea0003800200 */
.L_x_30809:
        /* <DEDUP_REMOVED lines=43> */
.L_x_30807:
[----:B------:R-:W-:Y:S05]  /*eda0*/  BSYNC.RECONVERGENT B1 ;  /* 0x0000000000017941 */ /* 0x000fea0003800200 */
.L_x_30806:
[----:B------:R-:W-:Y:S01]  /*edb0*/  I2FP.F32.U32 R4, R4 ;  /* 0x0000000400047245 */ /* 0x000fe20000201000 */
[----:B------:R-:W-:Y:S01]  /*edc0*/  FMUL.FTZ R109, R109, UR4 ;  /* 0x000000046d6d7c20 */ /* 0x000fe20008410000 */
[----:B------:R-:W-:Y:S01]  /*edd0*/  ISETP.NE.AND P3, PT, R148, 0x1, PT ;  /* 0x000000019400780c */ /* 0x000fe20003f65270 */
[----:B------:R-:W-:Y:S01]  /*ede0*/  BSSY.RECONVERGENT B1, `(.L_x_30811) ;  /* 0x000004b000017945 */ /* 0x000fe20003800200 */
[----:B------:R-:W-:Y:S02]  /*edf0*/  IMAD.MOV.U32 R128, RZ, RZ, 0x2 ;  /* 0x00000002ff807424 */ /* 0x000fe400078e00ff */
[----:B------:R-:W-:Y:S01]  /*ee00*/  FFMA.FTZ R4, R4, R153, 1.1641532182693481445e-10 ;  /* 0x2f00000004047423 */ /* 0x000fe20000010099 */
[----:B------:R-:W-:Y:S01]  /*ee10*/  FMUL.FTZ R109, R109, R2 ;  /* 0x000000026d6d7220 */ /* 0x000fe20000410000 */
[----:B------:R-:W-:-:S03]  /*ee20*/  MOV R146, R0 ;  /* 0x0000000000927202 */ /* 0x000fc60000000f00 */
        /* <DEDUP_REMOVED lines=13> */
.L_x_30813:
        /* <DEDUP_REMOVED lines=13> */
.L_x_30815:
[----:B------:R-:W-:Y:S05]  /*efd0*/  BSYNC.RECONVERGENT B2 ;  /* 0x0000000000027941 */ /* 0x000fea0003800200 */
.L_x_30814:
        /* <DEDUP_REMOVED lines=43> */
.L_x_30812:
[----:B------:R-:W-:Y:S05]  /*f290*/  BSYNC.RECONVERGENT B1 ;  /* 0x0000000000017941 */ /* 0x000fea0003800200 */
.L_x_30811:
        /* <DEDUP_REMOVED lines=21> */
.L_x_30818:
        /* <DEDUP_REMOVED lines=13> */
.L_x_30820:
[----:B------:R-:W-:Y:S05]  /*f4c0*/  BSYNC.RECONVERGENT B2 ;  /* 0x0000000000027941 */ /* 0x000fea0003800200 */
.L_x_30819:
        /* <DEDUP_REMOVED lines=43> */
.L_x_30817:
[----:B------:R-:W-:Y:S05]  /*f780*/  BSYNC.RECONVERGENT B1 ;  /* 0x0000000000017941 */ /* 0x000fea0003800200 */
.L_x_30816:
        /* <DEDUP_REMOVED lines=9> */
.L_x_30800:
        /* <DEDUP_REMOVED lines=16> */
.L_x_30824:
        /* <DEDUP_REMOVED lines=13> */
.L_x_30826:
[----:B------:R-:W-:Y:S05]  /*f9f0*/  BSYNC.RECONVERGENT B2 ;  /* 0x0000000000027941 */ /* 0x000fea0003800200 */
.L_x_30825:
        /* <DEDUP_REMOVED lines=42> */
.L_x_30823:
[----:B------:R-:W-:Y:S05]  /*fca0*/  BSYNC.RECONVERGENT B1 ;  /* 0x0000000000017941 */ /* 0x000fea0003800200 */
.L_x_30822:
[----:B------:R-:W0:Y:S01]  /*fcb0*/  LDC R2, c[0x0][0x404] ;  /* 0x00010100ff027b82 */ /* 0x000e220000000800 */
[----:B------:R-:W-:Y:S01]  /*fcc0*/  ISETP.NE.AND P2, PT, R130, 0x1, PT ;  /* 0x000000018200780c */ /* 0x000fe20003f45270 */
[----:B-----5:R-:W-:Y:S01]  /*fcd0*/  FMUL.FTZ R145, R108, UR4 ;  /* 0x000000046c917c20 */ /* 0x020fe20008410000 */
[----:B------:R-:W-:Y:S01]  /*fce0*/  I2FP.F32.U32 R4, R129 ;  /* 0x0000008100047245 */ /* 0x000fe20000201000 */
[----:B------:R-:W-:Y:S01]  /*fcf0*/  IMAD.MOV.U32 R129, RZ, RZ, 0x2f800000 ;  /* 0x2f800000ff817424 */ /* 0x000fe200078e00ff */
[----:B------:R-:W-:Y:S01]  /*fd00*/  BSSY.RECONVERGENT B1, `(.L_x_30827) ;  /* 0x0000049000017945 */ /* 0x000fe20003800200 */
[----:B------:R-:W-:Y:S02]  /*fd10*/  IMAD.MOV.U32 R108, RZ, RZ, 0x2 ;  /* 0x00000002ff6c7424 */ /* 0x000fe400078e00ff */
[----:B------:R-:W1:Y:S01]  /*fd20*/  LDC R128, c[0x0][0x408] ;  /* 0x00010200ff807b82 */ /* 0x000e620000000800 */
[----:B------:R-:W-:Y:S01]  /*fd30*/  FFMA.FTZ R131, R4, R129, 1.1641532182693481445e-10 ;  /* 0x2f00000004837423 */ /* 0x000fe20000010081 */
[----:B------:R-:W-:-:S04]  /*fd40*/  MOV R4, R0 ;  /* 0x0000000000047202 */ /* 0x000fc80000000f00 */
[----:B0-----:R-:W-:Y:S01]  /*fd50*/  FSETP.LE.FTZ.AND P1, PT, R131, R2, PT ;  /* 0x000000028300720b */ /* 0x001fe20003f33000 */
[----:B-1----:R-:W-:Y:S01]  /*fd60*/  FMUL.FTZ R145, R145, R128 ;  /* 0x0000008091917220 */ /* 0x002fe20000410000 */
        /* <DEDUP_REMOVED lines=9> */
.L_x_30829:
        /* <DEDUP_REMOVED lines=13> */
.L_x_30831:
[----:B------:R-:W-:Y:S05]  /*fed0*/  BSYNC.RECONVERGENT B2 ;  /* 0x0000000000027941 */ /* 0x000fea0003800200 */
.L_x_30830:
        /* <DEDUP_REMOVED lines=43> */
.L_x_30828:
[----:B------:R-:W-:Y:S05]  /*10190*/  BSYNC.RECONVERGENT B1 ;  /* 0x0000000000017941 */ /* 0x000fea0003800200 */
.L_x_30827:
        /* <DEDUP_REMOVED lines=18> */
.L_x_30834:
        /* <DEDUP_REMOVED lines=13> */
.L_x_30836:
[----:B------:R-:W-:Y:S05]  /*10390*/  BSYNC.RECONVERGENT B2 ;  /* 0x0000000000027941 */ /* 0x000fea0003800200 */
.L_x_30835:
        /* <DEDUP_REMOVED lines=43> */
.L_x_30833:
[----:B------:R-:W-:Y:S05]  /*10650*/  BSYNC.RECONVERGENT B1 ;  /* 0x0000000000017941 */ /* 0x000fea0003800200 */
.L_x_30832:
        /* <DEDUP_REMOVED lines=18> */
.L_x_30839:
        /* <DEDUP_REMOVED lines=13> */
.L_x_30841:
[----:B------:R-:W-:Y:S05]  /*10850*/  BSYNC.RECONVERGENT B2 ;  /* 0x0000000000027941 */ /* 0x000fea0003800200 */
.L_x_30840:
        /* <DEDUP_REMOVED lines=43> */
.L_x_30838:
[----:B------:R-:W-:Y:S05]  /*10b10*/  BSYNC.RECONVERGENT B1 ;  /* 0x0000000000017941 */ /* 0x000fea0003800200 */
.L_x_30837:
        /* <DEDUP_REMOVED lines=10> */
.L_x_30821:
        /* <DEDUP_REMOVED lines=14> */
.L_x_30799:
[----:B------:R-:W-:Y:S05]  /*10ca0*/  BSYNC.RECONVERGENT B0 ;  /* 0x0000000000007941 */ /* 0x000fea0003800200 */
.L_x_30798:
        /* <DEDUP_REMOVED lines=29> */
.L_x_30847:
        /* <DEDUP_REMOVED lines=13> */
.L_x_30849:
[----:B------:R-:W-:Y:S05]  /*10f50*/  BSYNC.RECONVERGENT B2 ;  /* 0x0000000000027941 */ /* 0x000fea0003800200 */
.L_x_30848:
        /* <DEDUP_REMOVED lines=42> */
.L_x_30846:
[----:B------:R-:W-:Y:S05]  /*11200*/  BSYNC.RECONVERGENT B1 ;  /* 0x0000000000017941 */ /* 0x000fea0003800200 */
.L_x_30845:
[----:B------:R-:W0:Y:S01]  /*11210*/  LDC R2, c[0x0][0x408] ;  /* 0x00010200ff027b82 */ /* 0x000e220000000800 */
[----:B------:R-:W-:Y:S01]  /*11220*/  I2FP.F32.U32 R147, R147 ;  /* 0x0000009300937245 */ /* 0x000fe20000201000 */
[----:B------:R-:W-:Y:S01]  /*11230*/  IMAD.MOV.U32 R154, RZ, RZ, 0x2f800000 ;  /* 0x2f800000ff9a7424 */ /* 0x000fe200078e00ff */
[----:B------:R-:W-:Y:S01]  /*11240*/  ISETP.NE.AND P2, PT, R146, 0x1, PT ;  /* 0x000000019200780c */ /* 0x000fe20003f45270 */
[----:B-----5:R-:W-:Y:S01]  /*11250*/  FMUL.FTZ R149, R112, UR4 ;  /* 0x0000000470957c20 */ /* 0x020fe20008410000 */
[----:B------:R-:W-:Y:S01]  /*11260*/  BSSY.RECONVERGENT B1, `(.L_x_30850) ;  /* 0x000004c000017945 */ /* 0x000fe20003800200 */
[----:B------:R-:W-:Y:S01]  /*11270*/  FFMA.FTZ R4, R147, R154, 1.1641532182693481445e-10 ;  /* 0x2f00000093047423 */ /* 0x000fe2000001009a */
[----:B------:R-:W-:Y:S01]  /*11280*/  MOV R148, 0x2 ;  /* 0x0000000200947802 */ /* 0x000fe20000000f00 */
        /* <DEDUP_REMOVED lines=16> */
.L_x_30852:
        /* <DEDUP_REMOVED lines=13> */
.L_x_30854:
[----:B------:R-:W-:Y:S05]  /*11460*/  BSYNC.RECONVERGENT B2 ;  /* 0x0000000000027941 */ /* 0x000fea0003800200 */
.L_x_30853:
        /* <DEDUP_REMOVED lines=43> */
.L_x_30851:
[----:B------:R-:W-:Y:S05]  /*11720*/  BSYNC.RECONVERGENT B1 ;  /* 0x0000000000017941 */ /* 0x000fea0003800200 */
.L_x_30850:
        /* <DEDUP_REMOVED lines=21> */
.L_x_30857:
        /* <DEDUP_REMOVED lines=13> */
.L_x_30859:
[----:B------:R-:W-:Y:S05]  /*11950*/  BSYNC.RECONVERGENT B2 ;  /* 0x0000000000027941 */ /* 0x000fea0003800200 */
.L_x_30858:
        /* <DEDUP_REMOVED lines=43> */
.L_x_30856:
[----:B------:R-:W-:Y:S05]  /*11c10*/  BSYNC.RECONVERGENT B1 ;  /* 0x0000000000017941 */ /* 0x000fea0003800200 */
.L_x_30855:
        /* <DEDUP_REMOVED lines=21> */
.L_x_30862:
        /* <DEDUP_REMOVED lines=13> */
.L_x_30864:
[----:B------:R-:W-:Y:S05]  /*11e40*/  BSYNC.RECONVERGENT B2 ;  /* 0x0000000000027941 */ /* 0x000fea0003800200 */
.L_x_30863:
        /* <DEDUP_REMOVED lines=43> */
.L_x_30861:
[----:B------:R-:W-:Y:S05]  /*12100*/  BSYNC.RECONVERGENT B1 ;  /* 0x0000000000017941 */ /* 0x000fea0003800200 */
.L_x_30860:
        /* <DEDUP_REMOVED lines=9> */
.L_x_30844:
        /* <DEDUP_REMOVED lines=16> */
.L_x_30868:
        /* <DEDUP_REMOVED lines=13> */
.L_x_30870:
[----:B------:R-:W-:Y:S05]  /*12370*/  BSYNC.RECONVERGENT B2 ;  /* 0x0000000000027941 */ /* 0x000fea0003800200 */
.L_x_30869:
        /* <DEDUP_REMOVED lines=42> */
.L_x_30867:
[----:B------:R-:W-:Y:S05]  /*12620*/  BSYNC.RECONVERGENT B1 ;  /* 0x0000000000017941 */ /* 0x000fea0003800200 */
.L_x_30866:
[----:B------:R-:W0:Y:S01]  /*12630*/  LDC R2, c[0x0][0x408] ;  /* 0x00010200ff027b82 */ /* 0x000e220000000800 */
[----:B------:R-:W-:Y:S01]  /*12640*/  ISETP.NE.AND P2, PT, R130, 0x1, PT ;  /* 0x000000018200780c */ /* 0x000fe20003f45270 */
[----:B-----5:R-:W-:Y:S01]  /*12650*/  FMUL.FTZ R147, R112, UR4 ;  /* 0x0000000470937c20 */ /* 0x020fe20008410000 */
[----:B------:R-:W-:Y:S01]  /*12660*/  I2FP.F32.U32 R4, R129 ;  /* 0x0000008100047245 */ /* 0x000fe20000201000 */
[----:B------:R-:W-:Y:S01]  /*12670*/  HFMA2 R129, -RZ, RZ, 0.1171875, 0 ;  /* 0x2f800000ff817431 */ /* 0x000fe200000001ff */
[----:B------:R-:W-:Y:S01]  /*12680*/  BSSY.RECONVERGENT B1, `(.L_x_30871) ;  /* 0x0000049000017945 */ /* 0x000fe20003800200 */
[----:B------:R-:W-:Y:S02]  /*12690*/  IMAD.MOV.U32 R112, RZ, RZ, 0x2 ;  /* 0x00000002ff707424 */ /* 0x000fe400078e00ff */
[----:B------:R-:W1:Y:S01]  /*126a0*/  LDC R128, c[0x0][0x404] ;  /* 0x00010100ff807b82 */ /* 0x000e620000000800 */
[----:B------:R-:W-:Y:S01]  /*126b0*/  FFMA.FTZ R131, R4, R129, 1.1641532182693481445e-10 ;  /* 0x2f00000004837423 */ /* 0x000fe20000010081 */
[----:B------:R-:W-:Y:S01]  /*126c0*/  MOV R4, R0 ;  /* 0x0000000000047202 */ /* 0x000fe20000000f00 */
[----:B0-----:R-:W-:-:S03]  /*126d0*/  FMUL.FTZ R148, R147, R2 ;  /* 0x0000000293947220 */ /* 0x001fc60000410000 */
        /* <DEDUP_REMOVED lines=10> */
.L_x_30873:
        /* <DEDUP_REMOVED lines=13> */
.L_x_30875:
[----:B------:R-:W-:Y:S05]  /*12850*/  BSYNC.RECONVERGENT B2 ;  /* 0x0000000000027941 */ /* 0x000fea0003800200 */
.L_x_30874:
        /* <DEDUP_REMOVED lines=43> */
.L_x_30872:
[----:B------:R-:W-:Y:S05]  /*12b10*/  BSYNC.RECONVERGENT B1 ;  /* 0x0000000000017941 */ /* 0x000fea0003800200 */
.L_x_30871:
        /* <DEDUP_REMOVED lines=18> */
.L_x_30878:
        /* <DEDUP_REMOVED lines=13> */
.L_x_30880:
[----:B------:R-:W-:Y:S05]  /*12d10*/  BSYNC.RECONVERGENT B2 ;  /* 0x0000000000027941 */ /* 0x000fea0003800200 */
.L_x_30879:
        /* <DEDUP_REMOVED lines=43> */
.L_x_30877:
[----:B------:R-:W-:Y:S05]  /*12fd0*/  BSYNC.RECONVERGENT B1 ;  /* 0x0000000000017941 */ /* 0x000fea0003800200 */
.L_x_30876:
        /* <DEDUP_REMOVED lines=18> */
.L_x_30883:
        /* <DEDUP_REMOVED lines=13> */
.L_x_30885:
[----:B------:R-:W-:Y:S05]  /*131d0*/  BSYNC.RECONVERGENT B2 ;  /* 0x0000000000027941 */ /* 0x000fea0003800200 */
.L_x_30884:
        /* <DEDUP_REMOVED lines=43> */
.L_x_30882:
[----:B------:R-:W-:Y:S05]  /*13490*/  BSYNC.RECONVERGENT B1 ;  /* 0x0000000000017941 */ /* 0x000fea0003800200 */
.L_x_30881:
        /* <DEDUP_REMOVED lines=10> */
.L_x_30865:
        /* <DEDUP_REMOVED lines=14> */
.L_x_30843:
[----:B------:R-:W-:Y:S05]  /*13620*/  BSYNC.RECONVERGENT B0 ;  /* 0x0000000000007941 */ /* 0x000fea0003800200 */
.L_x_30842:
        /* <DEDUP_REMOVED lines=29> */
.L_x_30891:
        /* <DEDUP_REMOVED lines=13> */
.L_x_30893:
[----:B------:R-:W-:Y:S05]  /*138d0*/  BSYNC.RECONVERGENT B2 ;  /* 0x0000000000027941 */ /* 0x000fea0003800200 */
.L_x_30892:
        /* <DEDUP_REMOVED lines=42> */
.L_x_30890:
[----:B------:R-:W-:Y:S05]  /*13b80*/  BSYNC.RECONVERGENT B1 ;  /* 0x0000000000017941 */ /* 0x000fea0003800200 */
.L_x_30889:
        /* <DEDUP_REMOVED lines=24> */
.L_x_30896:
        /* <DEDUP_REMOVED lines=13> */
.L_x_30898:
[----:B------:R-:W-:Y:S05]  /*13de0*/  BSYNC.RECONVERGENT B2 ;  /* 0x0000000000027941 */ /* 0x000fea0003800200 */
.L_x_30897:
        /* <DEDUP_REMOVED lines=43> */
.L_x_30895:
[----:B------:R-:W-:Y:S05]  /*140a0*/  BSYNC.RECONVERGENT B1 ;  /* 0x0000000000017941 */ /* 0x000fea0003800200 */
.L_x_30894:
[----:B------:R-:W-:Y:S01]  /*140b0*/  I2FP.F32.U32 R4, R4 ;  /* 0x0000000400047245 */ /* 0x000fe20000201000 */
[----:B------:R-:W-:Y:S01]  /*140c0*/  FMUL.FTZ R117, R117, UR4 ;  /* 0x0000000475757c20 */ /* 0x000fe20008410000 */
[----:B------:R-:W-:Y:S01]  /*140d0*/  ISETP.NE.AND P3, PT, R150, 0x1, PT ;  /* 0x000000019600780c */ /* 0x000fe20003f65270 */
[----:B------:R-:W-:Y:S01]  /*140e0*/  BSSY.RECONVERGENT B1, `(.L_x_30899) ;  /* 0x000004b000017945 */ /* 0x000fe20003800200 */
[----:B------:R-:W-:Y:S02]  /*140f0*/  HFMA2 R128, -RZ, RZ, 0, 1.1920928955078125e-07 ;  /* 0x00000002ff807431 */ /* 0x000fe400000001ff */
        /* <DEDUP_REMOVED lines=16> */
.L_x_30901:
        /* <DEDUP_REMOVED lines=13> */
.L_x_30903:
[----:B------:R-:W-:Y:S05]  /*142d0*/  BSYNC.RECONVERGENT B2 ;  /* 0x0000000000027941 */ /* 0x000fea0003800200 */
.L_x_30902:
        /* <DEDUP_REMOVED lines=43> */
.L_x_30900:
[----:B------:R-:W-:Y:S05]  /*14590*/  BSYNC.RECONVERGENT B1 ;  /* 0x0000000000017941 */ /* 0x000fea0003800200 */
.L_x_30899:
        /* <DEDUP_REMOVED lines=21> */
.L_x_30906:
        /* <DEDUP_REMOVED lines=13> */
.L_x_30908:
[----:B------:R-:W-:Y:S05]  /*147c0*/  BSYNC.RECONVERGENT B2 ;  /* 0x0000000000027941 */ /* 0x000fea0003800200 */
.L_x_30907:
        /* <DEDUP_REMOVED lines=43> */
.L_x_30905:
[----:B------:R-:W-:Y:S05]  /*14a80*/  BSYNC.RECONVERGENT B1 ;  /* 0x0000000000017941 */ /* 0x000fea0003800200 */
.L_x_30904:
        /* <DEDUP_REMOVED lines=9> */
.L_x_30888:
        /* <DEDUP_REMOVED lines=16> */
.L_x_30912:
        /* <DEDUP_REMOVED lines=13> */
.L_x_30914:
[----:B------:R-:W-:Y:S05]  /*14cf0*/  BSYNC.RECONVERGENT B2 ;  /* 0x0000000000027941 */ /* 0x000fea0003800200 */
.L_x_30913:
        /* <DEDUP_REMOVED lines=42> */
.L_x_30911:
[----:B------:R-:W-:Y:S05]  /*14fa0*/  BSYNC.RECONVERGENT B1 ;  /* 0x0000000000017941 */ /* 0x000fea0003800200 */
.L_x_30910:
        /* <DEDUP_REMOVED lines=21> */
.L_x_30917:
        /* <DEDUP_REMOVED lines=13> */
.L_x_30919:
[----:B------:R-:W-:Y:S05]  /*151d0*/  BSYNC.RECONVERGENT B2 ;  /* 0x0000000000027941 */ /* 0x000fea0003800200 */
.L_x_30918:
        /* <DEDUP_REMOVED lines=43> */
.L_x_30916:
[----:B------:R-:W-:Y:S05]  /*15490*/  BSYNC.RECONVERGENT B1 ;  /* 0x0000000000017941 */ /* 0x000fea0003800200 */
.L_x_30915:
        /* <DEDUP_REMOVED lines=18> */
.L_x_30922:
        /* <DEDUP_REMOVED lines=13> */
.L_x_30924:
[----:B------:R-:W-:Y:S05]  /*15690*/  BSYNC.RECONVERGENT B2 ;  /* 0x0000000000027941 */ /* 0x000fea0003800200 */
.L_x_30923:
        /* <DEDUP_REMOVED lines=43> */
.L_x_30921:
[----:B------:R-:W-:Y:S05]  /*15950*/  BSYNC.RECONVERGENT B1 ;  /* 0x0000000000017941 */ /* 0x000fea0003800200 */
.L_x_30920:
        /* <DEDUP_REMOVED lines=18> */
.L_x_30927:
        /* <DEDUP_REMOVED lines=13> */
.L_x_30929:
[----:B------:R-:W-:Y:S05]  /*15b50*/  BSYNC.RECONVERGENT B2 ;  /* 0x0000000000027941 */ /* 0x000fea0003800200 */
.L_x_30928:
        /* <DEDUP_REMOVED lines=43> */
.L_x_30926:
[----:B------:R-:W-:Y:S05]  /*15e10*/  BSYNC.RECONVERGENT B1 ;  /* 0x0000000000017941 */ /* 0x000fea0003800200 */
.L_x_30925:
        /* <DEDUP_REMOVED lines=10> */
.L_x_30909:
        /* <DEDUP_REMOVED lines=14> */
.L_x_30887:
[----:B------:R-:W-:Y:S05]  /*15fa0*/  BSYNC.RECONVERGENT B0 ;  /* 0x0000000000007941 */ /* 0x000fea0003800200 */
.L_x_30886:
        /* <DEDUP_REMOVED lines=29> */
.L_x_30935:
        /* <DEDUP_REMOVED lines=13> */
.L_x_30937:
[----:B------:R-:W-:Y:S05]  /*16250*/  BSYNC.RECONVERGENT B2 ;  /* 0x0000000000027941 */ /* 0x000fea0003800200 */
.L_x_30936:
        /* <DEDUP_REMOVED lines=42> */
.L_x_30934:
[----:B------:R-:W-:Y:S05]  /*16500*/  BSYNC.RECONVERGENT B1 ;  /* 0x0000000000017941 */ /* 0x000fea0003800200 */
.L_x_30933:
        /* <DEDUP_REMOVED lines=24> */
.L_x_30940:
        /* <DEDUP_REMOVED lines=13> */
.L_x_30942:
[----:B------:R-:W-:Y:S05]  /*16760*/  BSYNC.RECONVERGENT B2 ;  /* 0x0000000000027941 */ /* 0x000fea0003800200 */
.L_x_30941:
        /* <DEDUP_REMOVED lines=43> */
.L_x_30939:
[----:B------:R-:W-:Y:S05]  /*16a20*/  BSYNC.RECONVERGENT B1 ;  /* 0x0000000000017941 */ /* 0x000fea0003800200 */
.L_x_30938:
        /* <DEDUP_REMOVED lines=21> */
.L_x_30945:
        /* <DEDUP_REMOVED lines=13> */
.L_x_30947:
[----:B------:R-:W-:Y:S05]  /*16c50*/  BSYNC.RECONVERGENT B2 ;  /* 0x0000000000027941 */ /* 0x000fea0003800200 */
.L_x_30946:
        /* <DEDUP_REMOVED lines=43> */
.L_x_30944:
[----:B------:R-:W-:Y:S05]  /*16f10*/  BSYNC.RECONVERGENT B1 ;  /* 0x0000000000017941 */ /* 0x000fea0003800200 */
.L_x_30943:
        /* <DEDUP_REMOVED lines=21> */
.L_x_30950:
        /* <DEDUP_REMOVED lines=13> */
.L_x_30952:
[----:B------:R-:W-:Y:S05]  /*17140*/  BSYNC.RECONVERGENT B2 ;  /* 0x0000000000027941 */ /* 0x000fea0003800200 */
.L_x_30951:
        /* <DEDUP_REMOVED lines=43> */
.L_x_30949:
[----:B------:R-:W-:Y:S05]  /*17400*/  BSYNC.RECONVERGENT B1 ;  /* 0x0000000000017941 */ /* 0x000fea0003800200 */
.L_x_30948:
        /* <DEDUP_REMOVED lines=9> */
.L_x_30932:
        /* <DEDUP_REMOVED lines=16> */
.L_x_30956:
        /* <DEDUP_REMOVED lines=13> */
.L_x_30958:
[----:B------:R-:W-:Y:S05]  /*17670*/  BSYNC.RECONVERGENT B2 ;  /* 0x0000000000027941 */ /* 0x000fea0003800200 */
.L_x_30957:
        /* <DEDUP_REMOVED lines=42> */
.L_x_30955:
[----:B------:R-:W-:Y:S05]  /*17920*/  BSYNC.RECONVERGENT B1 ;  /* 0x0000000000017941 */ /* 0x000fea0003800200 */
.L_x_30954:
        /* <DEDUP_REMOVED lines=21> */
.L_x_30961:
        /* <DEDUP_REMOVED lines=13> */
.L_x_30963:
[----:B------:R-:W-:Y:S05]  /*17b50*/  BSYNC.RECONVERGENT B2 ;  /* 0x0000000000027941 */ /* 0x000fea0003800200 */
.L_x_30962:
        /* <DEDUP_REMOVED lines=43> */
.L_x_30960:
[----:B------:R-:W-:Y:S05]  /*17e10*/  BSYNC.RECONVERGENT B1 ;  /* 0x0000000000017941 */ /* 0x000fea0003800200 */
.L_x_30959:
        /* <DEDUP_REMOVED lines=18> */
.L_x_30966:
        /* <DEDUP_REMOVED lines=13> */
.L_x_30968:
[----:B------:R-:W-:Y:S05]  /*18010*/  BSYNC.RECONVERGENT B2 ;  /* 0x0000000000027941 */ /* 0x000fea0003800200 */
.L_x_30967:
        /* <DEDUP_REMOVED lines=43> */
.L_x_30965:
[----:B------:R-:W-:Y:S05]  /*182d0*/  BSYNC.RECONVERGENT B1 ;  /* 0x0000000000017941 */ /* 0x000fea0003800200 */
.L_x_30964:
        /* <DEDUP_REMOVED lines=18> */
.L_x_30971:
        /* <DEDUP_REMOVED lines=13> */
.L_x_30973:
[----:B------:R-:W-:Y:S05]  /*184d0*/  BSYNC.RECONVERGENT B2 ;  /* 0x0000000000027941 */ /* 0x000fea0003800200 */
.L_x_30972:
        /* <DEDUP_REMOVED lines=43> */
.L_x_30970:
[----:B------:R-:W-:Y:S05]  /*18790*/  BSYNC.RECONVERGENT B1 ;  /* 0x0000000000017941 */ /* 0x000fea0003800200 */
.L_x_30969:
        /* <DEDUP_REMOVED lines=10> */
.L_x_30953:
        /* <DEDUP_REMOVED lines=14> */
.L_x_30931:
[----:B------:R-:W-:Y:S05]  /*18920*/  BSYNC.RECONVERGENT B0 ;  /* 0x0000000000007941 */ /* 0x000fea0003800200 */
.L_x_30930:
        /* <DEDUP_REMOVED lines=28> */
.L_x_30979:
        /* <DEDUP_REMOVED lines=13> */
.L_x_30981:
[----:B------:R-:W-:Y:S05]  /*18bc0*/  BSYNC.RECONVERGENT B2 ;  /* 0x0000000000027941 */ /* 0x000fea0003800200 */
.L_x_30980:
        /* <DEDUP_REMOVED lines=42> */
.L_x_30978:
[----:B------:R-:W-:Y:S05]  /*18e70*/  BSYNC.RECONVERGENT B1 ;  /* 0x0000000000017941 */ /* 0x000fea0003800200 */
.L_x_30977:
        /* <DEDUP_REMOVED lines=24> */
.L_x_30984:
        /* <DEDUP_REMOVED lines=13> */
.L_x_30986:
[----:B------:R-:W-:Y:S05]  /*190d0*/  BSYNC.RECONVERGENT B2 ;  /* 0x0000000000027941 */ /* 0x000fea0003800200 */
.L_x_30985:
        /* <DEDUP_REMOVED lines=43> */
.L_x_30983:
[----:B------:R-:W-:Y:S05]  /*19390*/  BSYNC.RECONVERGENT B1 ;  /* 0x0000000000017941 */ /* 0x000fea0003800200 */
.L_x_30982:
        /* <DEDUP_REMOVED lines=21> */
.L_x_30989:
        /* <DEDUP_REMOVED lines=13> */
.L_x_30991:
[----:B------:R-:W-:Y:S05]  /*195c0*/  BSYNC.RECONVERGENT B2 ;  /* 0x0000000000027941 */ /* 0x000fea0003800200 */
.L_x_30990:
        /* <DEDUP_REMOVED lines=43> */
.L_x_30988:
[----:B------:R-:W-:Y:S05]  /*19880*/  BSYNC.RECONVERGENT B1 ;  /* 0x0000000000017941 */ /* 0x000fea0003800200 */
.L_x_30987:
        /* <DEDUP_REMOVED lines=21> */
.L_x_30994:
        /* <DEDUP_REMOVED lines=13> */
.L_x_30996:
[----:B------:R-:W-:Y:S05]  /*19ab0*/  BSYNC.RECONVERGENT B2 ;  /* 0x0000000000027941 */ /* 0x000fea0003800200 */
.L_x_30995:
        /* <DEDUP_REMOVED lines=43> */
.L_x_30993:
[----:B------:R-:W-:Y:S05]  /*19d70*/  BSYNC.RECONVERGENT B1 ;  /* 0x0000000000017941 */ /* 0x000fea0003800200 */
.L_x_30992:
        /* <DEDUP_REMOVED lines=9> */
.L_x_30976:
        /* <DEDUP_REMOVED lines=16> */
.L_x_31000:
        /* <DEDUP_REMOVED lines=13> */
.L_x_31002:
[----:B------:R-:W-:Y:S05]  /*19fe0*/  BSYNC.RECONVERGENT B2 ;  /* 0x0000000000027941 */ /* 0x000fea0003800200 */
.L_x_31001:
        /* <DEDUP_REMOVED lines=42> */
.L_x_30999:
[----:B------:R-:W-:Y:S05]  /*1a290*/  BSYNC.RECONVERGENT B1 ;  /* 0x0000000000017941 */ /* 0x000fea0003800200 */
.L_x_30998:
        /* <DEDUP_REMOVED lines=21> */
.L_x_31005:
        /* <DEDUP_REMOVED lines=13> */
.L_x_31007:
[----:B------:R-:W-:Y:S05]  /*1a4c0*/  BSYNC.RECONVERGENT B2 ;  /* 0x0000000000027941 */ /* 0x000fea0003800200 */
.L_x_31006:
        /* <DEDUP_REMOVED lines=43> */
.L_x_31004:
[----:B------:R-:W-:Y:S05]  /*1a780*/  BSYNC.RECONVERGENT B1 ;  /* 0x0000000000017941 */ /* 0x000fea0003800200 */
.L_x_31003:
        /* <DEDUP_REMOVED lines=18> */
.L_x_31010:
        /* <DEDUP_REMOVED lines=13> */
.L_x_31012:
[----:B------:R-:W-:Y:S05]  /*1a980*/  BSYNC.RECONVERGENT B2 ;  /* 0x0000000000027941 */ /* 0x000fea0003800200 */
.L_x_31011:
        /* <DEDUP_REMOVED lines=43> */
.L_x_31009:
[----:B------:R-:W-:Y:S05]  /*1ac40*/  BSYNC.RECONVERGENT B1 ;  /* 0x0000000000017941 */ /* 0x000fea0003800200 */
.L_x_31008:
        /* <DEDUP_REMOVED lines=18> */
.L_x_31015:
        /* <DEDUP_REMOVED lines=13> */
.L_x_31017:
[----:B------:R-:W-:Y:S05]  /*1ae40*/  BSYNC.RECONVERGENT B2 ;  /* 0x0000000000027941 */ /* 0x000fea0003800200 */
.L_x_31016:
        /* <DEDUP_REMOVED lines=43> */
.L_x_31014:
[----:B------:R-:W-:Y:S05]  /*1b100*/  BSYNC.RECONVERGENT B1 ;  /* 0x0000000000017941 */ /* 0x000fea0003800200 */
.L_x_31013:
        /* <DEDUP_REMOVED lines=10> */
.L_x_30997:
        /* <DEDUP_REMOVED lines=13> */
.L_x_30975:
[----:B------:R-:W-:Y:S05]  /*1b280*/  BSYNC.RECONVERGENT B0 ;  /* 0x0000000000007941 */ /* 0x000fea0003800200 */
.L_x_30974:
[----:B0-234-:R-:W-:Y:S01]  /*1b290*/  FADD.FTZ R128, RZ, R132 ;  /* 0x00000084ff807221 */ /* 0x01dfe20000010000 */
[C---:B------:R-:W-:Y:S01]  /*1b2a0*/  ISETP.GT.U32.AND P2, PT, R9.reuse, 0xff, PT ;  /* 0x000000ff0900780c */ /* 0x040fe20003f44070 */
[----:B------:R-:W-:Y:S01]  /*1b2b0*/  BSSY.RECONVERGENT B0, `(.L_x_31018) ;  /* 0x00000a8000007945 */ /* 0x000fe20003800200 */
[----:B------:R-:W-:Y:S01]  /*1b2c0*/  ISETP.GT.U32.AND P3, PT, R9, 0x17f, PT ;  /* 0x0000017f0900780c */ /* 0x000fe20003f64070 */
[----:B------:R-:W-:Y:S01]  /*1b2d0*/  FADD.FTZ R129, R133, R128 ;  /* 0x0000008085817221 */ /* 0x000fe20000010000 */
[C---:B------:R-:W-:Y:S01]  /*1b2e0*/  ISETP.GT.U32.AND P4, PT, R9.reuse, 0x1ff, PT ;  /* 0x000001ff0900780c */ /* 0x040fe20003f84070 */
[----:B------:R-:W-:Y:S01]  /*1b2f0*/  IMAD.MOV.U32 R152, RZ, RZ, RZ ;  /* 0x000000ffff987224 */ /* 0x000fe200078e00ff */
[C---:B------:R-:W-:Y:S01]  /*1b300*/  ISETP.GT.U32.AND P6, PT, R9.reuse, 0x27f, PT ;  /* 0x0000027f0900780c */ /* 0x040fe20003fc4070 */
[----:B------:R-:W-:Y:S01]  /*1b310*/  FADD.FTZ R128, R134, R129 ;  /* 0x0000008186807221 */ /* 0x000fe20000010000 */
[----:B------:R-:W-:Y:S02]  /*1b320*/  ISETP.GT.U32.AND P5, PT, R9, 0x2ff, PT ;  /* 0x000002ff0900780c */ /* 0x000fe40003fa4070 */
[----:B------:R-:W-:Y:S01]  /*1b330*/  P2R R130, PR, RZ, 0x2 ;  /* 0x00000002ff827803 */ /* 0x000fe20000000000 */
        /* <DEDUP_REMOVED lines=147> */
[----:B------:R-:W-:-:S04]  /*1bc70*/  HFMA2 R129, -RZ, RZ, 0, 0 ;  /* 0x00000000ff817431 */ /* 0x000fc800000001ff */
[----:B------:R-:W0:Y:S02]  /*1bc80*/  SHFL.BFLY PT, R140, R151, 0x10, 0x1f ;  /* 0x0e001f00978c7f89 */ /* 0x000e2400000e0000 */
[----:B0-----:R-:W-:Y:S01]  /*1bc90*/  FADD.FTZ R131, R151, R140 ;  /* 0x0000008c97837221 */ /* 0x001fe20000010000 */
[----:B------:R-:W-:-:S13]  /*1bca0*/  LOP3.LUT P2, R140, R138, 0x1f, RZ, 0xc0, !PT ;  /* 0x0000001f8a8c7812 */ /* 0x000fda000784c0ff */
        /* <DEDUP_REMOVED lines=8> */
.L_x_31019:
[----:B------:R-:W-:Y:S05]  /*1bd30*/  BSYNC.RECONVERGENT B0 ;  /* 0x0000000000007941 */ /* 0x000fea0003800200 */
.L_x_31018:
[----:B------:R-:W-:Y:S01]  /*1bd40*/  BAR.SYNC.DEFER_BLOCKING 0x0 ;  /* 0x0000000000007b1d */ /* 0x000fe20000010000 */
[----:B------:R-:W-:Y:S01]  /*1bd50*/  ISETP.GT.U32.AND P2, PT, R140, 0x3, PT ;  /* 0x000000038c00780c */ /* 0x000fe20003f44070 */
[----:B0-----:R-:W-:-:S04]  /*1bd60*/  IMAD.MOV.U32 R128, RZ, RZ, RZ ;  /* 0x000000ffff807224 */ /* 0x001fc800078e00ff */
        /* <DEDUP_REMOVED lines=10> */
.L_x_31021:
[----:B------:R-:W-:Y:S05]  /*1be10*/  BSYNC.RECONVERGENT B0 ;  /* 0x0000000000007941 */ /* 0x000fea0003800200 */
.L_x_31020:
[----:B------:R-:W1:Y:S01]  /*1be20*/  SHFL.DOWN PT, R149, R152, 0x2, 0x1f ;  /* 0x08401f0098957f89 */ /* 0x000e6200000e0000 */
[-C--:B------:R-:W-:Y:S01]  /*1be30*/  I2FP.F32.S32 R157, R152.reuse ;  /* 0x00000098009d7245 */ /* 0x080fe20000201400 */
[----:B------:R-:W-:Y:S01]  /*1be40*/  BSSY.RECONVERGENT B0, `(.L_x_31022) ;  /* 0x0000044000007945 */ /* 0x000fe20003800200 */
[----:B------:R-:W-:Y:S01]  /*1be50*/  ISETP.NE.AND P2, PT, RZ, UR15, PT ;  /* 0x0000000fff007c0c */ /* 0x000fe2000bf45270 */
[----:B0-----:R-:W0:Y:S04]  /*1be60*/  SHFL.DOWN PT, R159, R128, 0x2, 0x1f ;  /* 0x08401f00809f7f89 */ /* 0x001e2800000e0000 */
[----:B------:R-:W2:Y:S01]  /*1be70*/  SHFL.DOWN PT, R154, R129, 0x2, 0x1f ;  /* 0x08401f00819a7f89 */ /* 0x000ea200000e0000 */
[----:B-1----:R-:W-:Y:S02]  /*1be80*/  IADD3 R140, PT, PT, R149, R152, RZ ;  /* 0x00000098958c7210 */ /* 0x002fe40007ffe0ff */
[----:B------:R-:W-:-:S02]  /*1be90*/  I2FP.F32.S32 R150, R149 ;  /* 0x0000009500967245 */ /* 0x000fc40000201400 */
[----:B------:R-:W-:Y:S01]  /*1bea0*/  I2FP.F32.S32 R130, R140 ;  /* 0x0000008c00827245 */ /* 0x000fe20000201400 */
[----:B------:R-:W1:Y:S02]  /*1beb0*/  SHFL.DOWN PT, R155, R140, 0x1, 0x1f ;  /* 0x08201f008c9b7f89 */ /* 0x000e6400000e0000 */
        /* <DEDUP_REMOVED lines=16> */
[----:B0-----:R-:W-:-:S04]  /*1bfc0*/  FMUL.FTZ R149, R152, R155 ;  /* 0x0000009b98957220 */ /* 0x001fc80000410000 */
[----:B------:R-:W-:Y:S01]  /*1bfd0*/  FFMA.FTZ R140, R130, R151, R149 ;  /* 0x00000097828c7223 */ /* 0x000fe20000010095 */
[----:B------:R-:W-:Y:S01]  /*1bfe0*/  FADD.FTZ R151, R151, -R152 ;  /* 0x8000009897977221 */ /* 0x000fe20000010000 */
[----:B-1----:R-:W-:Y:S02]  /*1bff0*/  FADD.FTZ R128, R154, R131 ;  /* 0x000000839a807221 */ /* 0x002fe40000010000 */
[----:B--2---:R-:W-:Y:S01]  /*1c000*/  FMUL.FTZ R149, R153, R140 ;  /* 0x0000008c99957220 */ /* 0x004fe20000410000 */
[----:B------:R-:W-:-:S04]  /*1c010*/  FMUL.FTZ R151, R151, R151 ;  /* 0x0000009797977220 */ /* 0x000fc80000410000 */
[----:B------:R-:W-:Y:S01]  /*1c020*/  FMUL.FTZ R130, R130, R151 ;  /* 0x0000009782827220 */ /* 0x000fe20000410000 */
[----:B------:R-:W0:Y:S01]  /*1c030*/  SHFL.IDX PT, R149, R149, RZ, 0x1f ;  /* 0x00001fff95957589 */ /* 0x000e2200000e0000 */
[----:B------:R-:W1:Y:S02]  /*1c040*/  LDC R151, c[0x0][0x448] ;  /* 0x00011200ff977b82 */ /* 0x000e640000000800 */
[----:B------:R-:W-:Y:S01]  /*1c050*/  FMUL.FTZ R130, R130, R155 ;  /* 0x0000009b82827220 */ /* 0x000fe20000410000 */
[----:B------:R-:W-:-:S03]  /*1c060*/  IMAD.U32 R155, RZ, RZ, UR14 ;  /* 0x0000000eff9b7e24 */ /* 0x000fc6000f8e00ff */
[----:B------:R-:W-:-:S05]  /*1c070*/  FFMA.FTZ R153, R153, R130, R128 ;  /* 0x0000008299997223 */ /* 0x000fca0000010080 */
[----:B------:R-:W1:Y:S01]  /*1c080*/  SHFL.IDX PT, R150, R153, RZ, 0x1f ;  /* 0x00001fff99967589 */ /* 0x000e6200000e0000 */
[C---:B0-----:R-:W-:Y:S01]  /*1c090*/  FMUL.FTZ R148, R149.reuse, R149 ;  /* 0x0000009595947220 */ /* 0x041fe20000410000 */
[----:B------:R-:W-:-:S04]  /*1c0a0*/  FSEL R140, R149, RZ, !P2 ;  /* 0x000000ff958c7208 */ /* 0x000fc80005000000 */
[----:B------:R-:W-:Y:S02]  /*1c0b0*/  FSEL R148, R148, RZ, P2 ;  /* 0x000000ff94947208 */ /* 0x000fe40001000000 */
[----:B------:R-:W-:Y:S01]  /*1c0c0*/  ISETP.NE.AND P2, PT, R138, RZ, PT ;  /* 0x000000ff8a00720c */ /* 0x000fe20003f45270 */
[----:B-1----:R-:W-:-:S04]  /*1c0d0*/  FFMA.FTZ R151, R150, UR16, R151 ;  /* 0x0000001096977c23 */ /* 0x002fc80008010097 */
        /* <DEDUP_REMOVED lines=23> */
[C---:B0-----:R-:W-:Y:S01]  /*1c250*/  IMAD.WIDE.U32 R148, R137.reuse, 0x10, R148 ;  /* 0x0000001089947825 */ /* 0x041fe200078e0094 */
[----:B------:R-:W-:-:S04]  /*1c260*/  IADD3 R137, PT, PT, R137, 0x80, RZ ;  /* 0x0000008089897810 */ /* 0x000fc80007ffe0ff */
[----:B------:R1:W-:Y:S03]  /*1c270*/  STG.E.128 desc[UR6][R148.64], R128 ;  /* 0x0000008094007986 */ /* 0x0003e6000c101d06 */
.L_x_31023:
[----:B------:R-:W-:Y:S05]  /*1c280*/  BSYNC.RECONVERGENT B0 ;  /* 0x0000000000007941 */ /* 0x000fea0003800200 */
.L_x_31022:
        /* <DEDUP_REMOVED lines=16> */
[----:B0-----:R-:W-:-:S04]  /*1c390*/  IMAD.WIDE.U32 R148, R137, 0x10, R148 ;  /* 0x0000001089947825 */ /* 0x001fc800078e0094 */
[----:B------:R-:W-:Y:S01]  /*1c3a0*/  VIADD R137, R137, 0x80 ;  /* 0x0000008089897836 */ /* 0x000fe20000000000 */
[----:B------:R2:W-:Y:S06]  /*1c3b0*/  STG.E.128 desc[UR6][R148.64], R128 ;  /* 0x0000008094007986 */ /* 0x0005ec000c101d06 */
.L_x_31025:
[----:B------:R-:W-:Y:S05]  /*1c3c0*/  BSYNC.RECONVERGENT B0 ;  /* 0x0000000000007941 */ /* 0x000fea0003800200 */
.L_x_31024:
        /* <DEDUP_REMOVED lines=19> */
.L_x_31027:
[----:B------:R-:W-:Y:S05]  /*1c500*/  BSYNC.RECONVERGENT B0 ;  /* 0x0000000000007941 */ /* 0x000fea0003800200 */
.L_x_31026:
        /* <DEDUP_REMOVED lines=19> */
.L_x_31029:
[----:B------:R-:W-:Y:S05]  /*1c640*/  BSYNC.RECONVERGENT B0 ;  /* 0x0000000000007941 */ /* 0x000fea0003800200 */
.L_x_31028:
[----:B------:R-:W-:Y:S01]  /*1c650*/  ISETP.NE.AND P0, PT, R143, RZ, PT ;  /* 0x000000ff8f00720c */ /* 0x000fe20003f05270 */
[----:B------:R-:W-:-:S12]  /*1c660*/  BSSY.RECONVERGENT B0, `(.L_x_31030) ;  /* 0x0000012000007945 */ /* 0x000fd80003800200 */
[----:B------:R-:W-:Y:S05]  /*1c670*/  @!P0 BRA `(.L_x_31031) ;  /* 0x0000000000408947 */ /* 0x000fea0003800000 */
[----:B------:R-:W0:Y:S02]  /*1c680*/  LDC.64 R142, c[0x0][0x428] ;  /* 0x00010a00ff8e7b82 */ /* 0x000e240000000a00 */
        /* <DEDUP_REMOVED lines=12> */
[C---:B------:R-:W-:Y:S01]  /*1c750*/  IMAD.WIDE.U32 R142, R137.reuse, 0x10, R142 ;  /* 0x00000010898e7825 */ /* 0x040fe200078e008e */
[----:B------:R-:W-:-:S04]  /*1c760*/  IADD3 R137, PT, PT, R137, 0x80, RZ ;  /* 0x0000008089897810 */ /* 0x000fc80007ffe0ff */
[----:B------:R0:W-:Y:S03]  /*1c770*/  STG.E.128 desc[UR6][R142.64], R128 ;  /* 0x000000808e007986 */ /* 0x0001e6000c101d06 */
.L_x_31031:
[----:B------:R-:W-:Y:S05]  /*1c780*/  BSYNC.RECONVERGENT B0 ;  /* 0x0000000000007941 */ /* 0x000fea0003800200 */
.L_x_31030:
        /* <DEDUP_REMOVED lines=13> */
[----:B-----5:R-:W-:Y:S01]  /*1c860*/  FFMA.FTZ R128, R131, R48, R44 ;  /* 0x0000003083807223 */ /* 0x020fe2000001002c */
[----:B------:R-:W-:Y:S01]  /*1c870*/  FFMA.FTZ R129, R130, R49, R45 ;  /* 0x0000003182817223 */ /* 0x000fe2000001002d */
[----:B------:R-:W-:Y:S01]  /*1c880*/  FFMA.FTZ R130, R141, R50, R46 ;  /* 0x000000328d827223 */ /* 0x000fe2000001002e */
[----:B------:R-:W-:Y:S01]  /*1c890*/  FFMA.FTZ R131, R144, R51, R47 ;  /* 0x0000003390837223 */ /* 0x000fe2000001002f */
[----:B------:R-:W-:-:S04]  /*1c8a0*/  VIADD R137, R137, 0x80 ;  /* 0x0000008089897836 */ /* 0x000fc80000000000 */
[----:B------:R0:W-:Y:S03]  /*1c8b0*/  STG.E.128 desc[UR6][R142.64], R128 ;  /* 0x000000808e007986 */ /* 0x0001e6000c101d06 */
.L_x_31033:
[----:B------:R-:W-:Y:S05]  /*1c8c0*/  BSYNC.RECONVERGENT B0 ;  /* 0x0000000000007941 */ /* 0x000fea0003800200 */
.L_x_31032:
        /* <DEDUP_REMOVED lines=17> */
[----:B------:R-:W-:-:S04]  /*1c9e0*/  IADD3 R137, PT, PT, R137, 0x80, RZ ;  /* 0x0000008089897810 */ /* 0x000fc80007ffe0ff */
[----:B------:R0:W-:Y:S03]  /*1c9f0*/  STG.E.128 desc[UR6][R142.64], R128 ;  /* 0x000000808e007986 */ /* 0x0001e6000c101d06 */
.L_x_31035:
[----:B------:R-:W-:Y:S05]  /*1ca00*/  BSYNC.RECONVERGENT B0 ;  /* 0x0000000000007941 */ /* 0x000fea0003800200 */
.L_x_31034:
        /* <DEDUP_REMOVED lines=19> */
.L_x_31037:
[----:B------:R-:W-:Y:S05]  /*1cb40*/  BSYNC.RECONVERGENT B0 ;  /* 0x0000000000007941 */ /* 0x000fea0003800200 */
.L_x_31036:
        /* <DEDUP_REMOVED lines=19> */
.L_x_31039:
[----:B------:R-:W-:Y:S05]  /*1cc80*/  BSYNC.RECONVERGENT B0 ;  /* 0x0000000000007941 */ /* 0x000fea0003800200 */
.L_x_31038:
        /* <DEDUP_REMOVED lines=15> */
[----:B------:R-:W-:-:S05]  /*1cd80*/  FFMA.FTZ R131, R140, R19, R15 ;  /* 0x000000138c837223 */ /* 0x000fca000001000f */
[----:B------:R0:W-:Y:S02]  /*1cd90*/  STG.E.128 desc[UR6][R138.64], R128 ;  /* 0x000000808a007986 */ /* 0x0001e4000c101d06 */
.L_x_31041:
[----:B------:R-:W-:Y:S05]  /*1cda0*/  BSYNC.RECONVERGENT B0 ;  /* 0x0000000000007941 */ /* 0x000fea0003800200 */
.L_x_31040:
[----:B------:R-:W-:Y:S02]  /*1cdb0*/  UIADD3 UR14, UPT, UPT, UR14, UR12, URZ ;  /* 0x0000000c0e0e7290 */ /* 0x000fe4000fffe0ff */
[----:B------:R-:W-:Y:S02]  /*1cdc0*/  UPLOP3.LUT UP2, UPT, UPT, UPT, UP2, 0x40, 0x4 ;  /* 0x000000000004789c */ /* 0x000fe40003f4e820 */
[----:B------:R-:W-:-:S09]  /*1cdd0*/  UISETP.GE.AND UP1, UPT, UR14, UR13, UPT ;  /* 0x0000000d0e00728c */ /* 0x000fd2000bf26270 */
[----:B------:R-:W-:Y:S05]  /*1cde0*/  BRA.U !UP1, `(.L_x_31042) ;  /* 0xfffffe4509147547 */ /* 0x000fea000b83ffff */
[----:B------:R-:W-:Y:S05]  /*1cdf0*/  EXIT ;  /* 0x000000000000794d */ /* 0x000fea0003800000 */
.L_x_31043:
        /* <DEDUP_REMOVED lines=16> */
.L_x_34132:


//--------------------- .text._ZN10layer_norm13ln_fwd_kernelINS_13Kernel_traitsIfffffjLj5120ELj1ELj1ELj4ELj16ENS_18Kernel_traits_baseILj5120EfffffjLj128EEEEELb1ELb0ELb0ELb1EEEvNS_9FwdParamsE --------------------------
	.section	.text._ZN10layer_norm13ln_fwd_kernelINS_13Kernel_traitsIfffffjLj5120ELj1ELj1ELj4ELj16ENS_18Kernel_traits_baseILj5120EfffffjLj128EEEEELb1ELb0ELb0ELb1EEEvNS_9FwdParamsE,"ax",@progbits
	.align	128
        .global         _ZN10layer_norm13ln_fwd_kernelINS_13Kernel_traitsIfffffjLj5120ELj1ELj1ELj4ELj16ENS_18Kernel_traits_baseILj5120EfffffjLj128EEEEELb1ELb0ELb0ELb1EEEvNS_9FwdParamsE
        .type           _ZN10layer_norm13ln_fwd_kernelINS_13Kernel_traitsIfffffjLj5120ELj1ELj1ELj4ELj16ENS_18Kernel_traits_baseILj5120EfffffjLj128EEEEELb1ELb0ELb0ELb1EEEvNS_9FwdParamsE,@function
        .size           _ZN10layer_norm13ln_fwd_kernelINS_13Kernel_traitsIfffffjLj5120ELj1ELj1ELj4ELj16ENS_18Kernel_traits_baseILj5120EfffffjLj128EEEEELb1ELb0ELb0ELb1EEEvNS_9FwdParamsE,(.L_x_34133 - _ZN10layer_norm13ln_fwd_kernelINS_13Kernel_traitsIfffffjLj5120ELj1ELj1ELj4ELj16ENS_18Kernel_traits_baseILj5120EfffffjLj128EEEEELb1ELb0ELb0ELb1EEEvNS_9FwdParamsE)
        .other          _ZN10layer_norm13ln_fwd_kernelINS_13Kernel_traitsIfffffjLj5120ELj1ELj1ELj4ELj16ENS_18Kernel_traits_baseILj5120EfffffjLj128EEEEELb1ELb0ELb0ELb1EEEvNS_9FwdParamsE,@"STO_CUDA_ENTRY STV_DEFAULT"
_ZN10layer_norm13ln_fwd_kernelINS_13Kernel_traitsIfffffjLj5120ELj1ELj1ELj4ELj16ENS_18Kernel_traits_baseILj5120EfffffjLj128EEEEELb1ELb0ELb0ELb1EEEvNS_9FwdParamsE:
.text._ZN10layer_norm13ln_fwd_kernelINS_13Kernel_traitsIfffffjLj5120ELj1ELj1ELj4ELj16ENS_18Kernel_traits_baseILj5120EfffffjLj128EEEEELb1ELb0ELb0ELb1EEEvNS_9FwdParamsE:
        /* <DEDUP_REMOVED lines=71> */
.L_x_31044:
        /* <DEDUP_REMOVED lines=32> */
.L_x_31045:
        /* <DEDUP_REMOVED lines=77> */
.L_x_31309:
        /* <DEDUP_REMOVED lines=14> */
[----:B-----5:R-:W5:Y:S01]  /*0c20*/  LDG.E.128 R92, desc[UR10][R92.64] ;  /* 0x0000000a5c5c7981 */ /* 0x020f62000c1e1d00 */
[----:B------:R-:W-:Y:S01]  /*0c30*/  UISETP.NE.U32.AND UP1, UPT, UR14, URZ, UPT ;  /* 0x000000ff0e00728c */ /* 0x000fe2000bf25070 */
[----:B------:R-:W-:Y:S01]  /*0c40*/  IMAD.MOV.U32 R139, RZ, RZ, 0x2f800000 ;  /* 0x2f800000ff8b7424 */ /* 0x000fe200078e00ff */
[----:B------:R-:W-:Y:S02]  /*0c50*/  UMOV UR6, 0x3f800000 ;  /* 0x3f80000000067882 */ /* 0x000fe40000000000 */
[----:B------:R-:W-:Y:S01]  /*0c60*/  UISETP.NE.AND.EX UP1, UPT, UR15, URZ, UPT, UP1 ;  /* 0x000000ff0f00728c */ /* 0x000fe2000bf25310 */
[----:B---3--:R-:W-:-:S08]  /*0c70*/  @P0 R2UR UR6, R2 ;  /* 0x00000000020602ca */ /* 0x008fd000000e0000 */
[----:B------:R-:W-:Y:S07]  /*0c80*/  BRA.U !UP1, `(.L_x_31046) ;  /* 0x0000001109e47547 */ /* 0x000fee000b800000 */
        /* <DEDUP_REMOVED lines=13> */
.L_x_33968:
[----:B------:R-:W-:Y:S05]  /*0d60*/  BRX R2 -0xd70                                          (*"BRANCH_TARGETS .L_x_33969,.L_x_33970,.L_x_33971"*) ;  /* 0xfffffff002a47949 */ /* 0x000fea000383ffff */
.L_x_33971:
[----:B------:R-:W-:Y:S01]  /*0d70*/  VIADD R2, R128, 0x1 ;  /* 0x0000000180027836 */ /* 0x000fe20000000000 */
[----:B------:R-:W-:Y:S01]  /*0d80*/  MOV R3, R10 ;  /* 0x0000000a00037202 */ /* 0x000fe20000000f00 */
[----:B------:R-:W-:Y:S01]  /*0d90*/  IMAD.MOV.U32 R0, RZ, RZ, R143 ;  /* 0x000000ffff007224 */ /* 0x000fe200078e008f */
[----:B------:R-:W-:Y:S06]  /*0da0*/  BRA `(.L_x_31047) ;  /* 0x0000000000ec7947 */ /* 0x000fec0003800000 */
.L_x_33969:
[----:B------:R-:W-:Y:S01]  /*0db0*/  IMAD.MOV.U32 R0, RZ, RZ, R143 ;  /* 0x000000ffff007224 */ /* 0x000fe200078e008f */
[----:B------:R-:W-:Y:S01]  /*0dc0*/  MOV R3, R11 ;  /* 0x0000000b00037202 */ /* 0x000fe20000000f00 */
[----:B------:R-:W-:Y:S01]  /*0dd0*/  IMAD.MOV.U32 R2, RZ, RZ, 0x3 ;  /* 0x00000003ff027424 */ /* 0x000fe200078e00ff */
[----:B------:R-:W-:Y:S06]  /*0de0*/  BRA `(.L_x_31047) ;  /* 0x0000000000dc7947 */ /* 0x000fec0003800000 */
.L_x_33970:
        /* <DEDUP_REMOVED lines=12> */
.L_x_31048:
        /* <DEDUP_REMOVED lines=43> */
.L_x_31047:
[----:B------:R-:W-:Y:S01]  /*1160*/  I2FP.F32.U32 R4, R3 ;  /* 0x0000000300047245 */ /* 0x000fe20000201000 */
[----:B-----5:R-:W-:Y:S01]  /*1170*/  FMUL.FTZ R92, R92, UR6 ;  /* 0x000000065c5c7c20 */ /* 0x020fe20008410000 */
[----:B------:R-:W-:Y:S01]  /*1180*/  ISETP.NE.AND P1, PT, R2, 0x1, PT ;  /* 0x000000010200780c */ /* 0x000fe20003f25270 */
[----:B------:R-:W-:Y:S01]  /*1190*/  UMOV UR5, UR9 ;  /* 0x0000000900057c82 */ /* 0x000fe20008000000 */
[----:B------:R-:W-:Y:S01]  /*11a0*/  UMOV UR4, UR8 ;  /* 0x0000000800047c82 */ /* 0x000fe20008000000 */
        /* <DEDUP_REMOVED lines=17> */
.L_x_31050:
        /* <DEDUP_REMOVED lines=12> */
.L_x_31051:
        /* <DEDUP_REMOVED lines=43> */
.L_x_31049:
        /* <DEDUP_REMOVED lines=20> */
.L_x_31053:
        /* <DEDUP_REMOVED lines=12> */
.L_x_31054:
        /* <DEDUP_REMOVED lines=43> */
.L_x_31052:
[----:B------:R-:W-:Y:S01]  /*1ae0*/  I2FP.F32.U32 R2, R2 ;  /* 0x0000000200027245 */ /* 0x000fe20000201000 */
[----:B------:R-:W-:Y:S01]  /*1af0*/  FMUL.FTZ R94, R94, UR6 ;  /* 0x000000065e5e7c20 */ /* 0x000fe20008410000 */
[----:B------:R-:W-:Y:S01]  /*1b00*/  ISETP.NE.AND P3, PT, R5, 0x1, PT ;  /* 0x000000010500780c */ /* 0x000fe20003f65270 */
[----:B------:R-:W-:Y:S02]  /*1b10*/  IMAD.MOV.U32 R104, RZ, RZ, 0x2 ;  /* 0x00000002ff687424 */ /* 0x000fe400078e00ff */
[----:B------:R-:W-:Y:S01]  /*1b20*/  FFMA.FTZ R2, R2, R139, 1.1641532182693481445e-10 ;  /* 0x2f00000002027423 */ /* 0x000fe2000001008b */
[----:B------:R-:W-:-:S04]  /*1b30*/  FMUL.FTZ R94, R94, UR5 ;  /* 0x000000055e5e7c20 */ /* 0x000fc80008410000 */
        /* <DEDUP_REMOVED lines=14> */
.L_x_31056:
        /* <DEDUP_REMOVED lines=12> */
.L_x_31057:
        /* <DEDUP_REMOVED lines=43> */
.L_x_31055:
        /* <DEDUP_REMOVED lines=9> */
.L_x_31046:
        /* <DEDUP_REMOVED lines=15> */
.L_x_31060:
        /* <DEDUP_REMOVED lines=12> */
.L_x_31061:
        /* <DEDUP_REMOVED lines=43> */
.L_x_31059:
        /* <DEDUP_REMOVED lines=19> */
.L_x_31063:
        /* <DEDUP_REMOVED lines=12> */
.L_x_31064:
        /* <DEDUP_REMOVED lines=43> */
.L_x_31062:
        /* <DEDUP_REMOVED lines=17> */
.L_x_31066:
        /* <DEDUP_REMOVED lines=12> */
.L_x_31067:
        /* <DEDUP_REMOVED lines=43> */
.L_x_31065:
        /* <DEDUP_REMOVED lines=17> */
.L_x_31069:
        /* <DEDUP_REMOVED lines=12> */
.L_x_31070:
        /* <DEDUP_REMOVED lines=43> */
.L_x_31068:
        /* <DEDUP_REMOVED lines=10> */
.L_x_31058:
[----:B------:R-:W0:Y:S01]  /*32c0*/  LDC.64 R148, c[0x0][0x3a8] ;  /* 0x0000ea00ff947b82 */ /* 0x000e220000000a00 */
[----:B------:R-:W-:Y:S01]  /*32d0*/  SEL R2, RZ, 0x1000000, !P3 ;  /* 0x01000000ff027807 */ /* 0x000fe20005800000 */
[----:B------:R-:W-:Y:S01]  /*32e0*/  VIADD R5, R6, 0x80 ;  /* 0x0000008006057836 */ /* 0x000fe20000000000 */
[----:B------:R-:W-:Y:S02]  /*32f0*/  SEL R3, RZ, 0x10000, !P2 ;  /* 0x00010000ff037807 */ /* 0x000fe40005000000 */
[----:B------:R-:W-:Y:S01]  /*3300*/  SEL R4, RZ, 0x100, !P1 ;  /* 0x00000100ff047807 */ /* 0x000fe20004800000 */
[----:B------:R-:W-:Y:S02]  /*3310*/  IMAD.WIDE.U32 R96, R5, 0x10, R132 ;  /* 0x0000001005607825 */ /* 0x000fe400078e0084 */
[----:B------:R-:W1:Y:S01]  /*3320*/  LDC.64 R146, c[0x0][0x3b0] ;  /* 0x0000ec00ff927b82 */ /* 0x000e620000000a00 */
[----:B------:R-:W-:Y:S02]  /*3330*/  IADD3 R2, PT, PT, R4, R2, R3 ;  /* 0x0000000204027210 */ /* 0x000fe40007ffe003 */
[----:B------:R-:W-:-:S04]  /*3340*/  SEL R3, RZ, 0x1, !P0 ;  /* 0x00000001ff037807 */ /* 0x000fc80004000000 */
[----:B------:R-:W-:Y:S01]  /*3350*/  IADD3 R103, PT, PT, R2, R3, RZ ;  /* 0x0000000302677210 */ /* 0x000fe20007ffe0ff */
[----:B0-----:R-:W-:-:S05]  /*3360*/  IMAD.WIDE.U32 R2, R6, 0x10, R148 ;  /* 0x0000001006027825 */ /* 0x001fca00078e0094 */
[----:B------:R0:W-:Y:S01]  /*3370*/  STG.E.128 desc[UR10][R2.64], R92 ;  /* 0x0000005c02007986 */ /* 0x0001e2000c101d0a */
[----:B-1----:R-:W-:-:S05]  /*3380*/  IMAD.WIDE.U32 R100, R6, 0x4, R146 ;  /* 0x0000000406647825 */ /* 0x002fca00078e0092 */
[----:B------:R0:W-:Y:S04]  /*3390*/  STG.E desc[UR10][R100.64], R103 ;  /* 0x0000006764007986 */ /* 0x0001e8000c10190a */
[----:B------:R-:W5:Y:S01]  /*33a0*/  LDG.E.128 R96, desc[UR10][R96.64] ;  /* 0x0000000a60607981 */ /* 0x000f62000c1e1d00 */
        /* <DEDUP_REMOVED lines=19> */
.L_x_31073:
        /* <DEDUP_REMOVED lines=12> */
.L_x_31074:
        /* <DEDUP_REMOVED lines=43> */
.L_x_31072:
[----:B------:R-:W-:Y:S01]  /*3850*/  I2FP.F32.U32 R0, R4 ;  /* 0x0000000400007245 */ /* 0x000fe20000201000 */
[----:B-----5:R-:W-:Y:S01]  /*3860*/  FMUL.FTZ R96, R96, UR6 ;  /* 0x0000000660607c20 */ /* 0x020fe20008410000 */
[----:B------:R-:W-:Y:S01]  /*3870*/  ISETP.NE.AND P1, PT, R3, 0x1, PT ;  /* 0x000000010300780c */ /* 0x000fe20003f25270 */
[----:B------:R-:W-:Y:S02]  /*3880*/  HFMA2 R4, -RZ, RZ, 0, 1.1920928955078125e-07 ;  /* 0x00000002ff047431 */ /* 0x000fe400000001ff */
        /* <DEDUP_REMOVED lines=16> */
.L_x_31076:
        /* <DEDUP_REMOVED lines=12> */
.L_x_31077:
        /* <DEDUP_REMOVED lines=43> */
.L_x_31075:
        /* <DEDUP_REMOVED lines=20> */
.L_x_31079:
        /* <DEDUP_REMOVED lines=12> */
.L_x_31080:
        /* <DEDUP_REMOVED lines=43> */
.L_x_31078:
        /* <DEDUP_REMOVED lines=20> */
.L_x_31082:
        /* <DEDUP_REMOVED lines=12> */
.L_x_31083:
        /* <DEDUP_REMOVED lines=43> */
.L_x_31081:
        /* <DEDUP_REMOVED lines=9> */
.L_x_31071:
        /* <DEDUP_REMOVED lines=15> */
.L_x_31086:
        /* <DEDUP_REMOVED lines=12> */
.L_x_31087:
        /* <DEDUP_REMOVED lines=43> */
.L_x_31085:
        /* <DEDUP_REMOVED lines=17> */
.L_x_31089:
        /* <DEDUP_REMOVED lines=12> */
.L_x_31090:
        /* <DEDUP_REMOVED lines=43> */
.L_x_31088:
        /* <DEDUP_REMOVED lines=17> */
.L_x_31092:
        /* <DEDUP_REMOVED lines=12> */
.L_x_31093:
        /* <DEDUP_REMOVED lines=43> */
.L_x_31091:
        /* <DEDUP_REMOVED lines=17> */
.L_x_31095:
        /* <DEDUP_REMOVED lines=12> */
.L_x_31096:
        /* <DEDUP_REMOVED lines=43> */
.L_x_31094:
        /* <DEDUP_REMOVED lines=10> */
.L_x_31084:
[----:B------:R-:W-:Y:S01]  /*5970*/  SEL R0, RZ, 0x1000000, !P3 ;  /* 0x01000000ff007807 */ /* 0x000fe20005800000 */
[----:B------:R-:W-:Y:S01]  /*5980*/  IMAD.WIDE.U32 R100, R5, 0x10, R148 ;  /* 0x0000001005647825 */ /* 0x000fe200078e0094 */
[----:B------:R-:W-:Y:S02]  /*5990*/  SEL R3, RZ, 0x10000, !P2 ;  /* 0x00010000ff037807 */ /* 0x000fe40005000000 */
[----:B------:R-:W-:Y:S02]  /*59a0*/  SEL R4, RZ, 0x100, !P1 ;  /* 0x00000100ff047807 */ /* 0x000fe40004800000 */
[----:B------:R-:W-:Y:S01]  /*59b0*/  SEL R103, RZ, 0x1, !P0 ;  /* 0x00000001ff677807 */ /* 0x000fe20004000000 */
[----:B------:R0:W-:Y:S01]  /*59c0*/  STG.E.128 desc[UR10][R100.64], R96 ;  /* 0x0000006064007986 */ /* 0x0001e2000c101d0a */
[----:B------:R-:W-:Y:S01]  /*59d0*/  IADD3 R0, PT, PT, R4, R0, R3 ;  /* 0x0000000004007210 */ /* 0x000fe20007ffe003 */
[----:B------:R-:W-:-:S03]  /*59e0*/  VIADD R4, R6, 0x100 ;  /* 0x0000010006047836 */ /* 0x000fc60000000000 */
[----:B------:R-:W-:Y:S01]  /*59f0*/  IADD3 R3, PT, PT, R0, R103, RZ ;  /* 0x0000006700037210 */ /* 0x000fe20007ffe0ff */
[----:B------:R-:W-:-:S04]  /*5a00*/  IMAD.WIDE.U32 R102, R5, 0x4, R146 ;  /* 0x0000000405667825 */ /* 0x000fc800078e0092 */
[----:B------:R-:W-:Y:S01]  /*5a10*/  IMAD.WIDE.U32 R104, R4, 0x10, R132 ;  /* 0x0000001004687825 */ /* 0x000fe200078e0084 */
[----:B------:R0:W-:Y:S05]  /*5a20*/  STG.E desc[UR10][R102.64], R3 ;  /* 0x0000000366007986 */ /* 0x0001ea000c10190a */
        /* <DEDUP_REMOVED lines=20> */
.L_x_31099:
        /* <DEDUP_REMOVED lines=12> */
.L_x_31100:
        /* <DEDUP_REMOVED lines=43> */
.L_x_31098:
[----:B------:R-:W-:Y:S01]  /*5ee0*/  I2FP.F32.U32 R2, R108 ;  /* 0x0000006c00027245 */ /* 0x000fe20000201000 */
[----:B-----5:R-:W-:Y:S01]  /*5ef0*/  FMUL.FTZ R104, R104, UR6 ;  /* 0x0000000668687c20 */ /* 0x020fe20008410000 */
[----:B------:R-:W-:-:S03]  /*5f00*/  ISETP.NE.AND P1, PT, R3, 0x1, PT ;  /* 0x000000010300780c */ /* 0x000fc60003f25270 */
[----:B------:R-:W-:Y:S01]  /*5f10*/  FFMA.FTZ R2, R2, R139, 1.1641532182693481445e-10 ;  /* 0x2f00000002027423 */ /* 0x000fe2000001008b */
[----:B------:R-:W-:-:S04]  /*5f20*/  FMUL.FTZ R104, R104, UR5 ;  /* 0x0000000568687c20 */ /* 0x000fc80008410000 */
[----:B------:R-:W-:Y:S01]  /*5f30*/  FSETP.GTU.FTZ.AND P0, PT, R2, UR4, PT ;  /* 0x0000000402007c0b */ /* 0x000fe2000bf1c000 */
        /* <DEDUP_REMOVED lines=14> */
.L_x_31102:
        /* <DEDUP_REMOVED lines=12> */
.L_x_31103:
        /* <DEDUP_REMOVED lines=43> */
.L_x_31101:
[----:B------:R-:W-:Y:S01]  /*6390*/  I2FP.F32.U32 R2, R2 ;  /* 0x0000000200027245 */ /* 0x000fe20000201000 */
[----:B------:R-:W-:Y:S01]  /*63a0*/  FMUL.FTZ R105, R105, UR6 ;  /* 0x0000000669697c20 */ /* 0x000fe20008410000 */
[----:B------:R-:W-:-:S03]  /*63b0*/  ISETP.NE.AND P2, PT, R104, 0x1, PT ;  /* 0x000000016800780c */ /* 0x000fc60003f45270 */
[----:B------:R-:W-:Y:S01]  /*63c0*/  FFMA.FTZ R2, R2, R139, 1.1641532182693481445e-10 ;  /* 0x2f00000002027423 */ /* 0x000fe2000001008b */
[----:B------:R-:W-:-:S04]  /*63d0*/  FMUL.FTZ R105, R105, UR5 ;  /* 0x0000000569697c20 */ /* 0x000fc80008410000 */
        /* <DEDUP_REMOVED lines=15> */
.L_x_31105:
        /* <DEDUP_REMOVED lines=12> */
.L_x_31106:
        /* <DEDUP_REMOVED lines=43> */
.L_x_31104:
        /* <DEDUP_REMOVED lines=20> */
.L_x_31108:
        /* <DEDUP_REMOVED lines=12> */
.L_x_31109:
        /* <DEDUP_REMOVED lines=43> */
.L_x_31107:
        /* <DEDUP_REMOVED lines=9> */
.L_x_31097:
        /* <DEDUP_REMOVED lines=15> */
.L_x_31112:
        /* <DEDUP_REMOVED lines=12> */
.L_x_31113:
        /* <DEDUP_REMOVED lines=43> */
.L_x_31111:
        /* <DEDUP_REMOVED lines=17> */
.L_x_31115:
        /* <DEDUP_REMOVED lines=12> */
.L_x_31116:
        /* <DEDUP_REMOVED lines=43> */
.L_x_31114:
        /* <DEDUP_REMOVED lines=17> */
.L_x_31118:
        /* <DEDUP_REMOVED lines=12> */
.L_x_31119:
        /* <DEDUP_REMOVED lines=43> */
.L_x_31117:
        /* <DEDUP_REMOVED lines=17> */
.L_x_31121:
        /* <DEDUP_REMOVED lines=12> */
.L_x_31122:
        /* <DEDUP_REMOVED lines=43> */
.L_x_31120:
        /* <DEDUP_REMOVED lines=10> */
.L_x_31110:
[----:B------:R-:W-:Y:S01]  /*8000*/  SEL R2, RZ, 0x1000000, !P3 ;  /* 0x01000000ff027807 */ /* 0x000fe20005800000 */
[C---:B------:R-:W-:Y:S01]  /*8010*/  IMAD.WIDE.U32 R108, R4.reuse, 0x10, R148 ;  /* 0x00000010046c7825 */ /* 0x040fe200078e0094 */
[----:B------:R-:W-:Y:S02]  /*8020*/  SEL R3, RZ, 0x10000, !P2 ;  /* 0x00010000ff037807 */ /* 0x000fe40005000000 */
[----:B------:R-:W-:Y:S01]  /*8030*/  SEL R104, RZ, 0x100, !P1 ;  /* 0x00000100ff687807 */ /* 0x000fe20004800000 */
[----:B------:R-:W-:Y:S01]  /*8040*/  IMAD.WIDE.U32 R110, R4, 0x4, R146 ;  /* 0x00000004046e7825 */ /* 0x000fe200078e0092 */
[----:B------:R-:W-:Y:S01]  /*8050*/  SEL R105, RZ, 0x1, !P0 ;  /* 0x00000001ff697807 */ /* 0x000fe20004000000 */
[----:B------:R0:W-:Y:S01]  /*8060*/  STG.E.128 desc[UR10][R108.64], R100 ;  /* 0x000000646c007986 */ /* 0x0001e2000c101d0a */
[----:B------:R-:W-:Y:S01]  /*8070*/  IADD3 R2, PT, PT, R104, R2, R3 ;  /* 0x0000000268027210 */ /* 0x000fe20007ffe003 */
[----:B------:R-:W-:-:S03]  /*8080*/  VIADD R3, R6, 0x180 ;  /* 0x0000018006037836 */ /* 0x000fc60000000000 */
[----:B------:R-:W-:Y:S01]  /*8090*/  IADD3 R113, PT, PT, R2, R105, RZ ;  /* 0x0000006902717210 */ /* 0x000fe20007ffe0ff */
[----:B------:R-:W-:-:S04]  /*80a0*/  IMAD.WIDE.U32 R104, R3, 0x10, R132 ;  /* 0x0000001003687825 */ /* 0x000fc800078e0084 */
        /* <DEDUP_REMOVED lines=21> */
.L_x_31125:
        /* <DEDUP_REMOVED lines=12> */
.L_x_31126:
        /* <DEDUP_REMOVED lines=42> */
.L_x_31124:
[----:B------:R-:W-:Y:S01]  /*8560*/  I2FP.F32.U32 R0, R112 ;  /* 0x0000007000007245 */ /* 0x000fe20000201000 */
[----:B-----5:R-:W-:Y:S01]  /*8570*/  FMUL.FTZ R104, R104, UR6 ;  /* 0x0000000668687c20 */ /* 0x020fe20008410000 */
        /* <DEDUP_REMOVED lines=18> */
.L_x_31128:
        /* <DEDUP_REMOVED lines=12> */
.L_x_31129:
        /* <DEDUP_REMOVED lines=43> */
.L_x_31127:
        /* <DEDUP_REMOVED lines=20> */
.L_x_31131:
        /* <DEDUP_REMOVED lines=12> */
.L_x_31132:
        /* <DEDUP_REMOVED lines=43> */
.L_x_31130:
[----:B------:R-:W-:Y:S01]  /*8ec0*/  I2FP.F32.U32 R0, R0 ;  /* 0x0000000000007245 */ /* 0x000fe20000201000 */
[----:B------:R-:W-:Y:S01]  /*8ed0*/  FMUL.FTZ R106, R106, UR6 ;  /* 0x000000066a6a7c20 */ /* 0x000fe20008410000 */
        /* <DEDUP_REMOVED lines=18> */
.L_x_31134:
        /* <DEDUP_REMOVED lines=12> */
.L_x_31135:
        /* <DEDUP_REMOVED lines=43> */
.L_x_31133:
        /* <DEDUP_REMOVED lines=9> */
.L_x_31123:
        /* <DEDUP_REMOVED lines=15> */
.L_x_31138:
        /* <DEDUP_REMOVED lines=12> */
.L_x_31139:
        /* <DEDUP_REMOVED lines=42> */
.L_x_31137:
[----:B------:R-:W-:Y:S01]  /*9850*/  ISETP.NE.AND P1, PT, R108, 0x1, PT ;  /* 0x000000016c00780c */ /* 0x000fe20003f25270 */
[----:B-----5:R-:W-:Y:S01]  /*9860*/  FMUL.FTZ R104, R104, UR6 ;  /* 0x0000000668687c20 */ /* 0x020fe20008410000 */
        /* <DEDUP_REMOVED lines=15> */
.L_x_31141:
        /* <DEDUP_REMOVED lines=12> */
.L_x_31142:
        /* <DEDUP_REMOVED lines=43> */
.L_x_31140:
        /* <DEDUP_REMOVED lines=17> */
.L_x_31144:
        /* <DEDUP_REMOVED lines=12> */
.L_x_31145:
        /* <DEDUP_REMOVED lines=43> */
.L_x_31143:
        /* <DEDUP_REMOVED lines=17> */
.L_x_31147:
        /* <DEDUP_REMOVED lines=12> */
.L_x_31148:
        /* <DEDUP_REMOVED lines=43> */
.L_x_31146:
        /* <DEDUP_REMOVED lines=10> */
.L_x_31136:
        /* <DEDUP_REMOVED lines=32> */
.L_x_31151:
        /* <DEDUP_REMOVED lines=12> */
.L_x_31152:
        /* <DEDUP_REMOVED lines=42> */
.L_x_31150:
[----:B------:R-:W-:Y:S01]  /*abd0*/  I2FP.F32.U32 R116, R117 ;  /* 0x0000007500747245 */ /* 0x000fe20000201000 */
[----:B-----5:R-:W-:Y:S01]  /*abe0*/  FMUL.FTZ R108, R108, UR6 ;  /* 0x000000066c6c7c20 */ /* 0x020fe20008410000 */
        /* <DEDUP_REMOVED lines=18> */
.L_x_31154:
        /* <DEDUP_REMOVED lines=12> */
.L_x_31155:
        /* <DEDUP_REMOVED lines=43> */
.L_x_31153:
        /* <DEDUP_REMOVED lines=20> */
.L_x_31157:
        /* <DEDUP_REMOVED lines=12> */
.L_x_31158:
        /* <DEDUP_REMOVED lines=43> */
.L_x_31156:
        /* <DEDUP_REMOVED lines=20> */
.L_x_31160:
        /* <DEDUP_REMOVED lines=12> */
.L_x_31161:
        /* <DEDUP_REMOVED lines=43> */
.L_x_31159:
        /* <DEDUP_REMOVED lines=9> */
.L_x_31149:
        /* <DEDUP_REMOVED lines=15> */
.L_x_31164:
        /* <DEDUP_REMOVED lines=12> */
.L_x_31165:
        /* <DEDUP_REMOVED lines=42> */
.L_x_31163:
[----:B------:R-:W-:Y:S01]  /*bec0*/  ISETP.NE.AND P1, PT, R112, 0x1, PT ;  /* 0x000000017000780c */ /* 0x000fe20003f25270 */
[----:B-----5:R-:W-:Y:S01]  /*bed0*/  FMUL.FTZ R108, R108, UR6 ;  /* 0x000000066c6c7c20 */ /* 0x020fe20008410000 */
        /* <DEDUP_REMOVED lines=15> */
.L_x_31167:
        /* <DEDUP_REMOVED lines=12> */
.L_x_31168:
        /* <DEDUP_REMOVED lines=43> */
.L_x_31166:
        /* <DEDUP_REMOVED lines=17> */
.L_x_31170:
        /* <DEDUP_REMOVED lines=12> */
.L_x_31171:
        /* <DEDUP_REMOVED lines=43> */
.L_x_31169:
[----:B------:R-:W-:Y:S01]  /*c7c0*/  ISETP.NE.AND P3, PT, R112, 0x1, PT ;  /* 0x000000017000780c */ /* 0x000fe20003f65270 */
[----:B------:R-:W-:Y:S01]  /*c7d0*/  FMUL.FTZ R110, R110, UR6 ;  /* 0x000000066e6e7c20 */ /* 0x000fe20008410000 */
[----:B------:R-:W-:Y:S02]  /*c7e0*/  I2FP.F32.U32 R0, R0 ;  /* 0x0000000000007245 */ /* 0x000fe40000201000 */
[----:B------:R-:W-:Y:S01]  /*c7f0*/  MOV R123, 0x2 ;  /* 0x00000002007b7802 */ /* 0x000fe20000000f00 */
        /* <DEDUP_REMOVED lines=13> */
.L_x_31173:
        /* <DEDUP_REMOVED lines=12> */
.L_x_31174:
        /* <DEDUP_REMOVED lines=43> */
.L_x_31172:
        /* <DEDUP_REMOVED lines=10> */
.L_x_31162:
        /* <DEDUP_REMOVED lines=32> */
.L_x_31177:
        /* <DEDUP_REMOVED lines=12> */
.L_x_31178:
        /* <DEDUP_REMOVED lines=42> */
.L_x_31176:
        /* <DEDUP_REMOVED lines=20> */
.L_x_31180:
        /* <DEDUP_REMOVED lines=12> */
.L_x_31181:
        /* <DEDUP_REMOVED lines=43> */
.L_x_31179:
        /* <DEDUP_REMOVED lines=20> */
.L_x_31183:
        /* <DEDUP_REMOVED lines=12> */
.L_x_31184:
        /* <DEDUP_REMOVED lines=43> */
.L_x_31182:
        /* <DEDUP_REMOVED lines=20> */
.L_x_31186:
        /* <DEDUP_REMOVED lines=12> */
.L_x_31187:
        /* <DEDUP_REMOVED lines=43> */
.L_x_31185:
        /* <DEDUP_REMOVED lines=9> */
.L_x_31175:
        /* <DEDUP_REMOVED lines=15> */
.L_x_31190:
        /* <DEDUP_REMOVED lines=12> */
.L_x_31191:
        /* <DEDUP_REMOVED lines=42> */
.L_x_31189:
        /* <DEDUP_REMOVED lines=17> */
.L_x_31193:
        /* <DEDUP_REMOVED lines=12> */
.L_x_31194:
        /* <DEDUP_REMOVED lines=43> */
.L_x_31192:
        /* <DEDUP_REMOVED lines=17> */
.L_x_31196:
        /* <DEDUP_REMOVED lines=12> */
.L_x_31197:
        /* <DEDUP_REMOVED lines=43> */
.L_x_31195:
        /* <DEDUP_REMOVED lines=17> */
.L_x_31199:
        /* <DEDUP_REMOVED lines=12> */
.L_x_31200:
        /* <DEDUP_REMOVED lines=43> */
.L_x_31198:
        /* <DEDUP_REMOVED lines=10> */
.L_x_31188:
[----:B------:R-:W-:Y:S01]  /*f350*/  SEL R116, RZ, 0x1000000, !P3 ;  /* 0x01000000ff747807 */ /* 0x000fe20005800000 */
[----:B------:R-:W-:Y:S01]  /*f360*/  VIADD R140, R6, 0x300 ;  /* 0x00000300068c7836 */ /* 0x000fe20000000000 */
[----:B------:R-:W-:Y:S01]  /*f370*/  SEL R117, RZ, 0x10000, !P2 ;  /* 0x00010000ff757807 */ /* 0x000fe20005000000 */
[C---:B------:R-:W-:Y:S01]  /*f380*/  IMAD.WIDE.U32 R120, R0.reuse, 0x10, R148 ;  /* 0x0000001000787825 */ /* 0x040fe200078e0094 */
[----:B------:R-:W-:Y:S02]  /*f390*/  SEL R118, RZ, 0x100, !P1 ;  /* 0x00000100ff767807 */ /* 0x000fe40004800000 */
[----:B------:R-:W-:Y:S01]  /*f3a0*/  SEL R119, RZ, 0x1, !P0 ;  /* 0x00000001ff777807 */ /* 0x000fe20004000000 */
[----:B------:R-:W-:Y:S01]  /*f3b0*/  IMAD.WIDE.U32 R122, R0, 0x4, R146 ;  /* 0x00000004007a7825 */ /* 0x000fe200078e0092 */
[----:B------:R-:W-:Y:S01]  /*f3c0*/  IADD3 R116, PT, PT, R118, R116, R117 ;  /* 0x0000007476747210 */ /* 0x000fe20007ffe075 */
[----:B------:R0:W-:Y:S03]  /*f3d0*/  STG.E.128 desc[UR10][R120.64], R112 ;  /* 0x0000007078007986 */ /* 0x0001e6000c101d0a */
        /* <DEDUP_REMOVED lines=23> */
.L_x_31203:
        /* <DEDUP_REMOVED lines=12> */
.L_x_31204:
        /* <DEDUP_REMOVED lines=43> */
.L_x_31202:
        /* <DEDUP_REMOVED lines=20> */
.L_x_31206:
        /* <DEDUP_REMOVED lines=12> */
.L_x_31207:
        /* <DEDUP_REMOVED lines=43> */
.L_x_31205:
        /* <DEDUP_REMOVED lines=20> */
.L_x_31209:
        /* <DEDUP_REMOVED lines=12> */
.L_x_31210:
        /* <DEDUP_REMOVED lines=43> */
.L_x_31208:
        /* <DEDUP_REMOVED lines=20> */
.L_x_31212:
        /* <DEDUP_REMOVED lines=12> */
.L_x_31213:
        /* <DEDUP_REMOVED lines=43> */
.L_x_31211:
        /* <DEDUP_REMOVED lines=9> */
.L_x_31201:
        /* <DEDUP_REMOVED lines=15> */
.L_x_31216:
        /* <DEDUP_REMOVED lines=12> */
.L_x_31217:
        /* <DEDUP_REMOVED lines=42> */
.L_x_31215:
        /* <DEDUP_REMOVED lines=17> */
.L_x_31219:
        /* <DEDUP_REMOVED lines=12> */
.L_x_31220:
        /* <DEDUP_REMOVED lines=43> */
.L_x_31218:
        /* <DEDUP_REMOVED lines=17> */
.L_x_31222:
        /* <DEDUP_REMOVED lines=12> */
.L_x_31223:
        /* <DEDUP_REMOVED lines=43> */
.L_x_31221:
        /* <DEDUP_REMOVED lines=17> */
.L_x_31225:
        /* <DEDUP_REMOVED lines=12> */
.L_x_31226:
        /* <DEDUP_REMOVED lines=43> */
.L_x_31224:
        /* <DEDUP_REMOVED lines=10> */
.L_x_31214:
        /* <DEDUP_REMOVED lines=32> */
.L_x_31229:
        /* <DEDUP_REMOVED lines=12> */
.L_x_31230:
        /* <DEDUP_REMOVED lines=43> */
.L_x_31228:
        /* <DEDUP_REMOVED lines=20> */
.L_x_31232:
        /* <DEDUP_REMOVED lines=12> */
.L_x_31233:
        /* <DEDUP_REMOVED lines=43> */
.L_x_31231:
        /* <DEDUP_REMOVED lines=20> */
.L_x_31235:
        /* <DEDUP_REMOVED lines=12> */
.L_x_31236:
        /* <DEDUP_REMOVED lines=43> */
.L_x_31234:
        /* <DEDUP_REMOVED lines=20> */
.L_x_31238:
        /* <DEDUP_REMOVED lines=12> */
.L_x_31239:
        /* <DEDUP_REMOVED lines=43> */
.L_x_31237:
        /* <DEDUP_REMOVED lines=9> */
.L_x_31227:
        /* <DEDUP_REMOVED lines=15> */
.L_x_31242:
        /* <DEDUP_REMOVED lines=12> */
.L_x_31243:
        /* <DEDUP_REMOVED lines=43> */
.L_x_31241:
        /* <DEDUP_REMOVED lines=17> */
.L_x_31245:
        /* <DEDUP_REMOVED lines=12> */
.L_x_31246:
        /* <DEDUP_REMOVED lines=43> */
.L_x_31244:
        /* <DEDUP_REMOVED lines=17> */
.L_x_31248:
        /* <DEDUP_REMOVED lines=12> */
.L_x_31249:
        /* <DEDUP_REMOVED lines=43> */
.L_x_31247:
        /* <DEDUP_REMOVED lines=17> */
.L_x_31251:
        /* <DEDUP_REMOVED lines=12> */
.L_x_31252:
        /* <DEDUP_REMOVED lines=43> */
.L_x_31250:
        /* <DEDUP_REMOVED lines=10> */
.L_x_31240:
        /* <DEDUP_REMOVED lines=32> */
.L_x_31255:
        /* <DEDUP_REMOVED lines=12> */
.L_x_31256:
        /* <DEDUP_REMOVED lines=43> */
.L_x_31254:
        /* <DEDUP_REMOVED lines=20> */
.L_x_31258:
        /* <DEDUP_REMOVED lines=12> */
.L_x_31259:
        /* <DEDUP_REMOVED lines=43> */
.L_x_31257:
        /* <DEDUP_REMOVED lines=20> */
.L_x_31261:
        /* <DEDUP_REMOVED lines=12> */
.L_x_31262:
        /* <DEDUP_REMOVED lines=43> */
.L_x_31260:
        /* <DEDUP_REMOVED lines=20> */
.L_x_31264:
        /* <DEDUP_REMOVED lines=12> */
.L_x_31265:
        /* <DEDUP_REMOVED lines=43> */
.L_x_31263:
        /* <DEDUP_REMOVED lines=9> */
.L_x_31253:
        /* <DEDUP_REMOVED lines=15> */
.L_x_31268:
        /* <DEDUP_REMOVED lines=12> */
.L_x_31269:
        /* <DEDUP_REMOVED lines=43> */
.L_x_31267:
[----:B------:R-:W-:Y:S01]  /*158d0*/  ISETP.NE.AND P1, PT, R130, 0x1, PT ;  /* 0x000000018200780c */ /* 0x000fe20003f25270 */
[----:B-----5:R-:W-:Y:S01]  /*158e0*/  FMUL.FTZ R124, R124, UR6 ;  /* 0x000000067c7c7c20 */ /* 0x020fe20008410000 */
        /* <DEDUP_REMOVED lines=15> */
.L_x_31271:
        /* <DEDUP_REMOVED lines=12> */
.L_x_31272:
        /* <DEDUP_REMOVED lines=43> */
.L_x_31270:
        /* <DEDUP_REMOVED lines=17> */
.L_x_31274:
        /* <DEDUP_REMOVED lines=12> */
.L_x_31275:
        /* <DEDUP_REMOVED lines=43> */
.L_x_31273:
        /* <DEDUP_REMOVED lines=17> */
.L_x_31277:
        /* <DEDUP_REMOVED lines=12> */
.L_x_31278:
        /* <DEDUP_REMOVED lines=43> */
.L_x_31276:
        /* <DEDUP_REMOVED lines=10> */
.L_x_31266:
        /* <DEDUP_REMOVED lines=32> */
.L_x_31281:
        /* <DEDUP_REMOVED lines=12> */
.L_x_31282:
        /* <DEDUP_REMOVED lines=41> */
[----:B------:R-:W-:Y:S01]  /*16c40*/  IMAD.MOV.U32 R151, RZ, RZ, RZ ;  /* 0x000000ffff977224 */ /* 0x000fe200078e00ff */
[----:B------:R-:W-:-:S07]  /*16c50*/  MOV R152, R145 ;  /* 0x0000009100987202 */ /* 0x000fce0000000f00 */
.L_x_31280:
[----:B------:R-:W-:Y:S01]  /*16c60*/  I2FP.F32.U32 R150, R152 ;  /* 0x0000009800967245 */ /* 0x000fe20000201000 */
[----:B-----5:R-:W-:Y:S01]  /*16c70*/  FMUL.FTZ R128, R128, UR6 ;  /* 0x0000000680807c20 */ /* 0x020fe20008410000 */
[----:B------:R-:W-:-:S03]  /*16c80*/  ISETP.NE.AND P1, PT, R151, 0x1, PT ;  /* 0x000000019700780c */ /* 0x000fc60003f25270 */
[----:B------:R-:W-:Y:S01]  /*16c90*/  FFMA.FTZ R150, R150, R139, 1.1641532182693481445e-10 ;  /* 0x2f00000096967423 */ /* 0x000fe2000001008b */
[----:B------:R-:W-:-:S04]  /*16ca0*/  FMUL.FTZ R128, R128, UR5 ;  /* 0x0000000580807c20 */ /* 0x000fc80008410000 */
[----:B------:R-:W-:-:S04]  /*16cb0*/  FSETP.GTU.FTZ.AND P0, PT, R150, UR4, PT ;  /* 0x0000000496007c0b */ /* 0x000fc8000bf1c000 */
[----:B------:R-:W-:Y:S01]  /*16cc0*/  FSEL R145, R128, RZ, !P0 ;  /* 0x000000ff80917208 */ /* 0x000fe20004000000 */
[----:B------:R-:W-:Y:S01]  /*16cd0*/  IMAD.MOV.U32 R128, RZ, RZ, R8 ;  /* 0x000000ffff807224 */ /* 0x000fe200078e0008 */
        /* <DEDUP_REMOVED lines=12> */
.L_x_31284:
        /* <DEDUP_REMOVED lines=12> */
.L_x_31285:
        /* <DEDUP_REMOVED lines=40> */
[----:B------:R-:W-:-:S04]  /*170e0*/  IMAD.WIDE.U32 R150, R150, -0x2daee0ad, RZ ;  /* 0xd2511f5396967825 */ /* 0x000fc800078e00ff */
[----:B------:R-:W-:Y:S01]  /*170f0*/  IMAD.MOV.U32 R143, RZ, RZ, R150 ;  /* 0x000000ffff8f7224 */ /* 0x000fe200078e0096 */
[----:B------:R-:W-:-:S07]  /*17100*/  LOP3.LUT R11, R152, UR38, R151, 0x96, !PT ;  /* 0x00000026980b7c12 */ /* 0x000fce000f8e9697 */
.L_x_31283:
        /* <DEDUP_REMOVED lines=20> */
.L_x_31287:
        /* <DEDUP_REMOVED lines=12> */
.L_x_31288:
        /* <DEDUP_REMOVED lines=43> */
.L_x_31286:
        /* <DEDUP_REMOVED lines=20> */
.L_x_31290:
        /* <DEDUP_REMOVED lines=12> */
.L_x_31291:
        /* <DEDUP_REMOVED lines=43> */
.L_x_31289:
        /* <DEDUP_REMOVED lines=9> */
.L_x_31279:
        /* <DEDUP_REMOVED lines=15> */
.L_x_31294:
        /* <DEDUP_REMOVED lines=12> */
.L_x_31295:
        /* <DEDUP_REMOVED lines=43> */
.L_x_31293:
[----:B------:R-:W-:Y:S01]  /*17f60*/  ISETP.NE.AND P1, PT, R133, 0x1, PT ;  /* 0x000000018500780c */ /* 0x000fe20003f25270 */
[----:B-----5:R-:W-:Y:S01]  /*17f70*/  FMUL.FTZ R145, R128, UR6 ;  /* 0x0000000680917c20 */ /* 0x020fe20008410000 */
[----:B------:R-:W-:Y:S02]  /*17f80*/  I2FP.F32.U32 R132, R132 ;  /* 0x0000008400847245 */ /* 0x000fe40000201000 */
[----:B------:R-:W-:Y:S01]  /*17f90*/  MOV R128, R8 ;  /* 0x0000000800807202 */ /* 0x000fe20000000f00 */
[----:B------:R-:W-:Y:S02]  /*17fa0*/  FMUL.FTZ R145, R145, UR5 ;  /* 0x0000000591917c20 */ /* 0x000fe40008410000 */
[----:B------:R-:W-:-:S05]  /*17fb0*/  FFMA.FTZ R132, R132, R139, 1.1641532182693481445e-10 ;  /* 0x2f00000084847423 */ /* 0x000fca000001008b */
[----:B------:R-:W-:Y:S01]  /*17fc0*/  FSETP.LE.FTZ.AND P0, PT, R132, UR4, PT ;  /* 0x0000000484007c0b */ /* 0x000fe2000bf13000 */
[----:B------:R-:W-:Y:S01]  /*17fd0*/  IMAD.MOV.U32 R132, RZ, RZ, 0x2 ;  /* 0x00000002ff847424 */ /* 0x000fe200078e00ff */
        /* <DEDUP_REMOVED lines=9> */
.L_x_31297:
        /* <DEDUP_REMOVED lines=12> */
.L_x_31298:
        /* <DEDUP_REMOVED lines=43> */
.L_x_31296:
        /* <DEDUP_REMOVED lines=17> */
.L_x_31300:
        /* <DEDUP_REMOVED lines=12> */
.L_x_31301:
        /* <DEDUP_REMOVED lines=43> */
.L_x_31299:
[----:B------:R-:W-:Y:S01]  /*18860*/  ISETP.NE.AND P3, PT, R133, 0x1, PT ;  /* 0x000000018500780c */ /* 0x000fe20003f65270 */
[----:B------:R-:W-:Y:S01]  /*18870*/  FMUL.FTZ R130, R130, UR6 ;  /* 0x0000000682827c20 */ /* 0x000fe20008410000 */
        /* <DEDUP_REMOVED lines=15> */
.L_x_31303:
        /* <DEDUP_REMOVED lines=12> */
.L_x_31304:
        /* <DEDUP_REMOVED lines=43> */
.L_x_31302:
[----:B------:R-:W-:Y:S01]  /*18ce0*/  I2FP.F32.U32 R132, R129 ;  /* 0x0000008100847245 */ /* 0x000fe20000201000 */
[----:B------:R-:W-:Y:S01]  /*18cf0*/  FMUL.FTZ R131, R131, UR6 ;  /* 0x0000000683837c20 */ /* 0x000fe20008410000 */
[----:B------:R-:W-:Y:S02]  /*18d00*/  FSEL R133, R150, RZ, P1 ;  /* 0x000000ff96857208 */ /* 0x000fe40000800000 */
[----:B------:R-:W-:Y:S01]  /*18d10*/  FSEL R134, R130, RZ, P2 ;  /* 0x000000ff82867208 */ /* 0x000fe20001000000 */
[----:B------:R-:W-:Y:S01]  /*18d20*/  FFMA.FTZ R132, R132, R139, 1.1641532182693481445e-10 ;  /* 0x2f00000084847423 */ /* 0x000fe2000001008b */
[----:B------:R-:W-:-:S04]  /*18d30*/  FMUL.FTZ R131, R131, UR5 ;  /* 0x0000000583837c20 */ /* 0x000fc80008410000 */
[----:B------:R-:W-:Y:S02]  /*18d40*/  FSETP.GTU.FTZ.AND P4, PT, R132, UR4, PT ;  /* 0x0000000484007c0b */ /* 0x000fe4000bf9c000 */
[----:B------:R-:W-:Y:S02]  /*18d50*/  FSEL R132, R145, RZ, P0 ;  /* 0x000000ff91847208 */ /* 0x000fe40000000000 */
[----:B------:R-:W-:Y:S02]  /*18d60*/  PLOP3.LUT P3, PT, P4, PT, PT, 0x8, 0x80 ;  /* 0x000000000080781c */ /* 0x000fe4000276e170 */
[----:B------:R-:W-:-:S11]  /*18d70*/  FSEL R135, R131, RZ, !P4 ;  /* 0x000000ff83877208 */ /* 0x000fd60006000000 */
.L_x_31292:
[----:B------:R-:W-:Y:S01]  /*18d80*/  FADD.FTZ R130, RZ, R92 ;  /* 0x0000005cff827221 */ /* 0x000fe20000010000 */
[----:B------:R-:W-:Y:S01]  /*18d90*/  IMAD.WIDE.U32 R148, R144, 0x10, R148 ;  /* 0x0000001090947825 */ /* 0x000fe200078e0094 */
[----:B------:R-:W-:Y:S03]  /*18da0*/  BSSY.RECONVERGENT B0, `(.L_x_31305) ;  /* 0x000009f000007945 */ /* 0x000fe60003800200 */
[----:B------:R-:W-:Y:S01]  /*18db0*/  FADD.FTZ R129, R130, R93 ;  /* 0x0000005d82817221 */ /* 0x000fe20000010000 */
        /* <DEDUP_REMOVED lines=43> */
[----:B0-----:R-:W-:Y:S01]  /*19070*/  FADD.FTZ R139, R131, R130 ;  /* 0x00000082838b7221 */ /* 0x001fe20000010000 */
[----:B------:R-:W-:-:S04]  /*19080*/  SEL R131, RZ, 0x100, !P1 ;  /* 0x00000100ff837807 */ /* 0x000fc80004800000 */
        /* <DEDUP_REMOVED lines=87> */
[----:B------:R-:W-:-:S04]  /*19600*/  SEL R129, RZ, 0x1000000, !P3 ;  /* 0x01000000ff817807 */ /* 0x000fc80005800000 */
[----:B------:R-:W0:Y:S02]  /*19610*/  SHFL.BFLY PT, R150, R139, 0x1, 0x1f ;  /* 0x0c201f008b967f89 */ /* 0x000e2400000e0000 */
[----:B0-----:R-:W-:-:S05]  /*19620*/  FADD.FTZ R145, R139, R150 ;  /* 0x000000968b917221 */ /* 0x001fca0000010000 */
[----:B------:R-:W0:Y:S02]  /*19630*/  SHFL.BFLY PT, R150, R145, 0x2, 0x1f ;  /* 0x0c401f0091967f89 */ /* 0x000e2400000e0000 */
[----:B0-----:R-:W-:-:S05]  /*19640*/  FADD.FTZ R151, R145, R150 ;  /* 0x0000009691977221 */ /* 0x001fca0000010000 */
[----:B------:R-:W0:Y:S02]  /*19650*/  SHFL.BFLY PT, R150, R151, 0x4, 0x1f ;  /* 0x0c801f0097967f89 */ /* 0x000e2400000e0000 */
[----:B0-----:R-:W-:Y:S01]  /*19660*/  FADD.FTZ R152, R151, R150 ;  /* 0x0000009697987221 */ /* 0x001fe20000010000 */
[----:B------:R-:W-:-:S04]  /*19670*/  SEL R150, RZ, 0x10000, !P2 ;  /* 0x00010000ff967807 */ /* 0x000fc80005000000 */
[----:B------:R-:W0:Y:S01]  /*19680*/  SHFL.BFLY PT, R153, R152, 0x8, 0x1f ;  /* 0x0d001f0098997f89 */ /* 0x000e2200000e0000 */
[----:B------:R-:W-:Y:S02]  /*19690*/  IADD3 R129, PT, PT, R131, R129, R150 ;  /* 0x0000008183817210 */ /* 0x000fe40007ffe096 */
[----:B------:R-:W-:-:S04]  /*196a0*/  SEL R150, RZ, 0x1, !P0 ;  /* 0x00000001ff967807 */ /* 0x000fc80004000000 */
[----:B------:R-:W-:Y:S02]  /*196b0*/  IADD3 R139, PT, PT, R129, R150, RZ ;  /* 0x00000096818b7210 */ /* 0x000fe40007ffe0ff */
[----:B------:R-:W-:-:S03]  /*196c0*/  LOP3.LUT P0, R129, R7, 0x1f, RZ, 0xc0, !PT ;  /* 0x0000001f07817812 */ /* 0x000fc6000780c0ff */
[----:B------:R-:W-:Y:S01]  /*196d0*/  STG.E desc[UR10][R146.64], R139 ;  /* 0x0000008b92007986 */ /* 0x000fe2000c10190a */
[----:B0-----:R-:W-:-:S05]  /*196e0*/  FADD.FTZ R153, R152, R153 ;  /* 0x0000009998997221 */ /* 0x001fca0000010000 */
[----:B------:R-:W0:Y:S02]  /*196f0*/  SHFL.BFLY PT, R150, R153, 0x10, 0x1f ;  /* 0x0e001f0099967f89 */ /* 0x000e2400000e0000 */
[----:B0-----:R-:W-:Y:S02]  /*19700*/  FADD.FTZ R131, R153, R150 ;  /* 0x0000009699837221 */ /* 0x001fe40000010000 */
        /* <DEDUP_REMOVED lines=8> */
.L_x_31306:
[----:B------:R-:W-:Y:S05]  /*19790*/  BSYNC.RECONVERGENT B0 ;  /* 0x0000000000007941 */ /* 0x000fea0003800200 */
.L_x_31305:
        /* <DEDUP_REMOVED lines=14> */
.L_x_31308:
[----:B------:R-:W-:Y:S05]  /*19880*/  BSYNC.RECONVERGENT B0 ;  /* 0x0000000000007941 */ /* 0x000fea0003800200 */
.L_x_31307:
[----:B------:R-:W2:Y:S01]  /*19890*/  SHFL.DOWN PT, R146, R145, 0x2, 0x1f ;  /* 0x08401f0091927f89 */ /* 0x000ea200000e0000 */
[----:B------:R-:W-:Y:S01]  /*198a0*/  I2FP.F32.U32 R151, R145 ;  /* 0x0000009100977245 */ /* 0x000fe20000201000 */
[----:B------:R-:W-:Y:S01]  /*198b0*/  UPLOP3.LUT UP2, UPT, UPT, UPT, UP2, 0x40, 0x4 ;  /* 0x000000000004789c */ /* 0x000fe20003f4e820 */
        /* <DEDUP_REMOVED lines=8> */
[----:B-1----:R-:W-:Y:S01]  /*19940*/  FMUL.FTZ R146, R147, R150 ;  /* 0x0000009693927220 */ /* 0x002fe20000410000 */
[----:B------:R-:W1:Y:S01]  /*19950*/  MUFU.RCP R139, R129 ;  /* 0x00000081008b7308 */ /* 0x000e620000001000 */
[----:B---3--:R-:W-:-:S02]  /*19960*/  FADD.FTZ R148, R148, R131 ;  /* 0x0000008394947221 */ /* 0x008fc40000010000 */
[----:B------:R-:W-:Y:S01]  /*19970*/  FFMA.FTZ R146, R151, R130, R146 ;  /* 0x0000008297927223 */ /* 0x000fe20000010092 */
[----:B------:R-:W-:-:S04]  /*19980*/  FADD.FTZ R130, -R147, R130 ;  /* 0x0000008293827221 */ /* 0x000fc80000010100 */
        /* <DEDUP_REMOVED lines=11> */
[----:B0-----:R-:W-:Y:S01]  /*19a40*/  FMUL.FTZ R150, R145, R152 ;  /* 0x0000009891967220 */ /* 0x001fe20000410000 */
[----:B------:R-:W-:-:S03]  /*19a50*/  FADD.FTZ R145, R146, -R145 ;  /* 0x8000009192917221 */ /* 0x000fc60000010000 */
[----:B------:R-:W-:Y:S01]  /*19a60*/  FFMA.FTZ R150, R129, R146, R150 ;  /* 0x0000009281967223 */ /* 0x000fe20000010096 */
[----:B------:R-:W-:-:S03]  /*19a70*/  FMUL.FTZ R146, R145, R145 ;  /* 0x0000009191927220 */ /* 0x000fc60000410000 */
[----:B--2---:R-:W-:Y:S01]  /*19a80*/  FMUL.FTZ R130, R147, R150 ;  /* 0x0000009693827220 */ /* 0x004fe20000410000 */
[----:B------:R-:W-:Y:S01]  /*19a90*/  FMUL.FTZ R129, R129, R146 ;  /* 0x0000009281817220 */ /* 0x000fe20000410000 */
[----:B-1----:R-:W-:Y:S02]  /*19aa0*/  FADD.FTZ R146, R148, R131 ;  /* 0x0000008394927221 */ /* 0x002fe40000010000 */
[----:B------:R-:W0:Y:S01]  /*19ab0*/  LDC R131, c[0x0][0x448] ;  /* 0x00011200ff837b82 */ /* 0x000e220000000800 */
[----:B------:R-:W-:Y:S01]  /*19ac0*/  FMUL.FTZ R129, R129, R152 ;  /* 0x0000009881817220 */ /* 0x000fe20000410000 */
[----:B------:R-:W1:Y:S03]  /*19ad0*/  SHFL.IDX PT, R130, R130, RZ, 0x1f ;  /* 0x00001fff82827589 */ /* 0x000e6600000e0000 */
[----:B------:R-:W-:-:S03]  /*19ae0*/  FFMA.FTZ R139, R147, R129, R146 ;  /* 0x00000081938b7223 */ /* 0x000fc60000010092 */
[----:B------:R-:W2:Y:S03]  /*19af0*/  @!P0 LDC.64 R148, c[0x0][0x3c0] ;  /* 0x0000f000ff948b82 */ /* 0x000ea60000000a00 */
[----:B------:R-:W0:Y:S05]  /*19b00*/  SHFL.IDX PT, R139, R139, RZ, 0x1f ;  /* 0x00001fff8b8b7589 */ /* 0x000e2a00000e0000 */
[----:B------:R-:W3:Y:S01]  /*19b10*/  @!P0 LDC.64 R146, c[0x0][0x3c8] ;  /* 0x0000f200ff928b82 */ /* 0x000ee20000000a00 */
[C---:B-1----:R-:W-:Y:S01]  /*19b20*/  FMUL.FTZ R7, R130.reuse, R130 ;  /* 0x0000008282077220 */ /* 0x042fe20000410000 */
[----:B------:R-:W-:-:S04]  /*19b30*/  FSEL R129, R130, RZ, !P1 ;  /* 0x000000ff82817208 */ /* 0x000fc80004800000 */
[----:B------:R-:W-:Y:S01]  /*19b40*/  FSEL R150, R7, RZ, P1 ;  /* 0x000000ff07967208 */ /* 0x000fe20000800000 */
[C---:B------:R-:W-:Y:S01]  /*19b50*/  FADD.FTZ R92, -R129.reuse, R92 ;  /* 0x0000005c815c7221 */ /* 0x040fe20000010100 */
[C---:B------:R-:W-:Y:S01]  /*19b60*/  FADD.FTZ R93, -R129.reuse, R93 ;  /* 0x0000005d815d7221 */ /* 0x040fe20000010100 */
[----:B------:R-:W-:Y:S01]  /*19b70*/  FADD.FTZ R94, -R129, R94 ;  /* 0x0000005e815e7221 */ /* 0x000fe20000010100 */
[----:B0-----:R-:W-:Y:S01]  /*19b80*/  FFMA.FTZ R131, R139, UR20, R131 ;  /* 0x000000148b837c23 */ /* 0x001fe20008010083 */
[C---:B------:R-:W-:Y:S01]  /*19b90*/  FADD.FTZ R95, -R129.reuse, R95 ;  /* 0x0000005f815f7221 */ /* 0x040fe20000010100 */
[C---:B------:R-:W-:Y:S01]  /*19ba0*/  FADD.FTZ R96, -R129.reuse, R96 ;  /* 0x0000006081607221 */ /* 0x040fe20000010100 */
[----:B------:R-:W-:Y:S01]  /*19bb0*/  FADD.FTZ R97, -R129, R97 ;  /* 0x0000006181617221 */ /* 0x000fe20000010100 */
[----:B------:R-:W-:Y:S01]  /*19bc0*/  FADD.FTZ R7, R131, R150 ;  /* 0x0000009683077221 */ /* 0x000fe20000010000 */
[----:B------:R-:W-:Y:S01]  /*19bd0*/  MOV R131, UR18 ;  /* 0x0000001200837c02 */ /* 0x000fe20008000f00 */
[C---:B------:R-:W-:Y:S01]  /*19be0*/  FADD.FTZ R98, -R129.reuse, R98 ;  /* 0x0000006281627221 */ /* 0x040fe20000010100 */
[C---:B------:R-:W-:Y:S01]  /*19bf0*/  FADD.FTZ R99, -R129.reuse, R99 ;  /* 0x0000006381637221 */ /* 0x040fe20000010100 */
[C---:B------:R-:W-:Y:S01]  /*19c00*/  FADD.FTZ R100, -R129.reuse, R100 ;  /* 0x0000006481647221 */ /* 0x040fe20000010100 */
[----:B------:R-:W-:Y:S01]  /*19c10*/  FADD.FTZ R101, -R129, R101 ;  /* 0x0000006581657221 */ /* 0x000fe20000010100 */
[----:B--2---:R-:W-:Y:S01]  /*19c20*/  @!P0 IMAD.WIDE R148, R131, 0x4, R148 ;  /* 0x0000000483948825 */ /* 0x004fe200078e0294 */
[----:B------:R-:W0:Y:S03]  /*19c30*/  MUFU.RSQ R7, R7 ;  /* 0x0000000700077308 */ /* 0x000e260000001400 */
[C---:B------:R-:W-:Y:S01]  /*19c40*/  FADD.FTZ R102, -R129.reuse, R102 ;  /* 0x0000006681667221 */ /* 0x040fe20000010100 */
[----:B------:R-:W-:Y:S01]  /*19c50*/  FADD.FTZ R103, -R129, R103 ;  /* 0x0000006781677221 */ /* 0x000fe20000010100 */
[----:B---3--:R-:W-:Y:S01]  /*19c60*/  @!P0 IMAD.WIDE R146, R131, 0x4, R146 ;  /* 0x0000000483928825 */ /* 0x008fe200078e0292 */
[----:B------:R1:W-:Y:S03]  /*19c70*/  @!P0 STG.E desc[UR10][R148.64], R130 ;  /* 0x0000008294008986 */ /* 0x0003e6000c10190a */
        /* <DEDUP_REMOVED lines=11> */
[----:B-1----:R-:W1:Y:S01]  /*19d30*/  LDC.64 R130, c[0x0][0x428] ;  /* 0x00010a00ff827b82 */ /* 0x002e620000000a00 */
[----:B------:R-:W-:Y:S01]  /*19d40*/  FADD.FTZ R115, -R129, R115 ;  /* 0x0000007381737221 */ /* 0x000fe20000010100 */
        /* <DEDUP_REMOVED lines=24> */
[----:B------:R1:W-:Y:S01]  /*19ed0*/  @!P0 STG.E desc[UR10][R146.64], R7 ;  /* 0x0000000792008986 */ /* 0x0003e2000c10190a */
        /* <DEDUP_REMOVED lines=15> */
[----:B------:R-:W-:Y:S01]  /*19fd0*/  FFMA.FTZ R95, R95, R91, R51 ;  /* 0x0000005b5f5f7223 */ /* 0x000fe20000010033 */
[----:B------:R-:W-:Y:S01]  /*19fe0*/  FADD.FTZ R129, -R129, R135 ;  /* 0x0000008781817221 */ /* 0x000fe20000010100 */
        /* <DEDUP_REMOVED lines=40> */
[----:B------:R-:W-:Y:S01]  /*1a270*/  IMAD.WIDE.U32 R2, R0, 0x10, R130 ;  /* 0x0000001000027825 */ /* 0x000fe200078e0082 */
[----:B------:R0:W-:Y:S03]  /*1a280*/  STG.E.128 desc[UR10][R146.64], R92 ;  /* 0x0000005c92007986 */ /* 0x0001e6000c101d0a */
        /* <DEDUP_REMOVED lines=28> */
[----:B------:R0:W-:Y:S01]  /*1a450*/  STG.E.128 desc[UR10][R2.64], R112 ;  /* 0x0000007002007986 */ /* 0x0001e2000c101d0a */
[----:B------:R-:W-:-:S03]  /*1a460*/  UIADD3 UR18, UPT, UPT, UR18, UR16, URZ ;  /* 0x0000001012127290 */ /* 0x000fc6000fffe0ff */
[----:B------:R0:W-:Y:S01]  /*1a470*/  STG.E.128 desc[UR10][R4.64], R116 ;  /* 0x0000007404007986 */ /* 0x0001e2000c101d0a */
[----:B------:R-:W-:-:S03]  /*1a480*/  UISETP.GE.AND UP1, UPT, UR18, UR17, UPT ;  /* 0x000000111200728c */ /* 0x000fc6000bf26270 */
[----:B------:R0:W-:Y:S04]  /*1a490*/  STG.E.128 desc[UR10][R6.64], R120 ;  /* 0x0000007806007986 */ /* 0x0001e8000c101d0a */
[----:B------:R0:W-:Y:S04]  /*1a4a0*/  STG.E.128 desc[UR10][R140.64], R124 ;  /* 0x0000007c8c007986 */ /* 0x0001e8000c101d0a */
[----:B------:R0:W-:Y:S01]  /*1a4b0*/  STG.E.128 desc[UR10][R130.64], R132 ;  /* 0x0000008482007986 */ /* 0x0001e2000c101d0a */
[----:B------:R-:W-:Y:S05]  /*1a4c0*/  BRA.U !UP1, `(.L_x_31309) ;  /* 0xfffffe65099c7547 */ /* 0x000fea000b83ffff */
[----:B------:R-:W-:Y:S05]  /*1a4d0*/  EXIT ;  /* 0x000000000000794d */ /* 0x000fea0003800000 */
.L_x_31310:
        /* <DEDUP_REMOVED lines=10> */
.L_x_34133:


//--------------------- .text._ZN10layer_norm13ln_fwd_kernelINS_13Kernel_traitsIfffffjLj5120ELj1ELj1ELj4ELj16ENS_18Kernel_traits_baseILj5120EfffffjLj128EEEEELb1ELb0ELb1ELb0EEEvNS_9FwdParamsE --------------------------
	.section	.text._ZN10layer_norm13ln_fwd_kernelINS_13Kernel_traitsIfffffjLj5120ELj1ELj1ELj4ELj16ENS_18Kernel_traits_baseILj5120EfffffjLj128EEEEELb1ELb0ELb1ELb0EEEvNS_9FwdParamsE,"ax",@progbits
	.align	128
        .global         _ZN10layer_norm13ln_fwd_kernelINS_13Kernel_traitsIfffffjLj5120ELj1ELj1ELj4ELj16ENS_18Kernel_traits_baseILj5120EfffffjLj128EEEEELb1ELb0ELb1ELb0EEEvNS_9FwdParamsE
        .type           _ZN10layer_norm13ln_fwd_kernelINS_13Kernel_traitsIfffffjLj5120ELj1ELj1ELj4ELj16ENS_18Kernel_traits_baseILj5120EfffffjLj128EEEEELb1ELb0ELb1ELb0EEEvNS_9FwdParamsE,@function
        .size           _ZN10layer_norm13ln_fwd_kernelINS_13Kernel_traitsIfffffjLj5120ELj1ELj1ELj4ELj16ENS_18Kernel_traits_baseILj5120EfffffjLj128EEEEELb1ELb0ELb1ELb0EEEvNS_9FwdParamsE,(.L_x_34134 - _ZN10layer_norm13ln_fwd_kernelINS_13Kernel_traitsIfffffjLj5120ELj1ELj1ELj4ELj16ENS_18Kernel_traits_baseILj5120EfffffjLj128EEEEELb1ELb0ELb1ELb0EEEvNS_9FwdParamsE)
        .other          _ZN10layer_norm13ln_fwd_kernelINS_13Kernel_traitsIfffffjLj5120ELj1ELj1ELj4ELj16ENS_18Kernel_traits_baseILj5120EfffffjLj128EEEEELb1ELb0ELb1ELb0EEEvNS_9FwdParamsE,@"STO_CUDA_ENTRY STV_DEFAULT"
_ZN10layer_norm13ln_fwd_kernelINS_13Kernel_traitsIfffffjLj5120ELj1ELj1ELj4ELj16ENS_18Kernel_traits_baseILj5120EfffffjLj128EEEEELb1ELb0ELb1ELb0EEEvNS_9FwdParamsE:
.text._ZN10layer_norm13ln_fwd_kernelINS_13Kernel_traitsIfffffjLj5120ELj1ELj1ELj4ELj16ENS_18Kernel_traits_baseILj5120EfffffjLj128EEEEELb1ELb0ELb1ELb0EEEvNS_9FwdParamsE:
        /* <DEDUP_REMOVED lines=19> */
[----:B-----5:R-:W-:Y:S01]  /*0130*/  SHF.R.S32.HI R0, RZ, 0x1f, R13 ;  /* 0x0000001fff007819 */ /* 0x020fe2000001140d */
[----:B------:R-:W-:-:S03]  /*0140*/  UISETP.NE.AND.EX UP0, UPT, UR5, URZ, UPT, UP0 ;  /* 0x000000ff0500728c */ /* 0x000fc6000bf05300 */
[----:B------:R-:W-:Y:S02]  /*0150*/  LEA.HI R0, R0, R13, RZ, 0x2 ;  /* 0x0000000d00007211 */ /* 0x000fe400078f10ff */
[----:B---3--:R-:W-:Y:S02]  /*0160*/  LOP3.LUT R3, R8, 0x60, RZ, 0xc0, !PT ;  /* 0x0000006008037812 */ /* 0x008fe400078ec0ff */
[----:B--2---:R-:W-:Y:S02]  /*0170*/  @P0 R2UR UR15, R5 ;  /* 0x00000000050f02ca */ /* 0x004fe400000e0000 */
[----:B------:R-:W0:Y:S01]  /*0180*/  LDC R5, c[0x0][0x360] ;  /* 0x0000d800ff057b82 */ /* 0x000e220000000800 */
[----:B------:R-:W-:Y:S02]  /*0190*/  @P0 R2UR UR14, R4 ;  /* 0x00000000040e02ca */ /* 0x000fe400000e0000 */
[----:B------:R-:W-:Y:S02]  /*01a0*/  SHF.R.S32.HI R4, RZ, 0x2, R0 ;  /* 0x00000002ff047819 */ /* 0x000fe40000011400 */
[----:B-1----:R-:W-:-:S02]  /*01b0*/  @P0 IADD3 R2, P1, PT, R6, R11, RZ ;  /* 0x0000000b06020210 */ /* 0x002fc40007f3e0ff */
[----:B------:R-:W-:-:S03]  /*01c0*/  LOP3.LUT R6, R3, 0x1f, R8, 0xf8, !PT ;  /* 0x0000001f03067812 */ /* 0x000fc600078ef808 */
[----:B------:R-:W-:Y:S01]  /*01d0*/  @P0 IMAD.X R9, RZ, RZ, R7, P1 ;  /* 0x000000ffff090224 */ /* 0x000fe200008e0607 */
[----:B------:R-:W-:Y:S01]  /*01e0*/  LOP3.LUT R7, R6, 0x7f, RZ, 0x3c, !PT ;  /* 0x0000007f06077812 */ /* 0x000fe200078e3cff */
[----:B------:R-:W-:Y:S02]  /*01f0*/  UIADD3 UR5, UPT, UPT, UR15, -0x4498517b, URZ ;  /* 0xbb67ae850f057890 */ /* 0x000fe4000fffe0ff */
[----:B------:R-:W-:Y:S01]  /*0200*/  UIADD3 UR22, UPT, UPT, UR14, -0x61c88647, URZ ;  /* 0x9e3779b90e167890 */ /* 0x000fe2000fffe0ff */
[----:B------:R-:W-:Y:S01]  /*0210*/  SHF.R.U64 R143, R2, 0x2, R9 ;  /* 0x00000002028f7819 */ /* 0x000fe20000001209 */
[----:B------:R-:W-:Y:S01]  /*0220*/  IMAD.IADD R0, R4, 0x1, R7 ;  /* 0x0000000104007824 */ /* 0x000fe200078e0207 */
[----:B------:R-:W-:Y:S01]  /*0230*/  SHF.R.U32.HI R142, RZ, 0x2, R9 ;  /* 0x00000002ff8e7819 */ /* 0x000fe20000011609 */
[----:B------:R-:W-:Y:S02]  /*0240*/  UIADD3 UR24, UPT, UPT, UR14, 0x3c6ef372, URZ ;  /* 0x3c6ef3720e187890 */ /* 0x000fe4000fffe0ff */
[----:B------:R-:W-:-:S02]  /*0250*/  UIADD3 UR25, UPT, UPT, UR15, 0x76cf5d0a, URZ ;  /* 0x76cf5d0a0f197890 */ /* 0x000fc4000fffe0ff */
[----:B------:R-:W-:Y:S01]  /*0260*/  UIADD3 UR6, UPT, UPT, UR14, -0x255992d5, URZ ;  /* 0xdaa66d2b0e067890 */ /* 0x000fe2000fffe0ff */
[----:B0-----:R-:W-:Y:S01]  /*0270*/  IMAD R144, R5, UR23, R8 ;  /* 0x0000001705907c24 */ /* 0x001fe2000f8e0208 */
[----:B------:R-:W-:Y:S01]  /*0280*/  LOP3.LUT R5, R8, 0x1f, RZ, 0xc0, !PT ;  /* 0x0000001f08057812 */ /* 0x000fe200078ec0ff */
        /* <DEDUP_REMOVED lines=92> */
[----:B-1----:R-:W-:-:S05]  /*0850*/  IMAD.WIDE.U32 R6, R6, 0x10, R8 ;  /* 0x0000001006067825 */ /* 0x002fca00078e0008 */
[----:B------:R0:W5:Y:S01]  /*0860*/  LDG.E.128 R88, desc[UR12][R6.64] ;  /* 0x0000000c06587981 */ /* 0x000162000c1e1d00 */
[----:B------:R-:W-:Y:S05]  /*0870*/  BRA `(.L_x_31313) ;  /* 0x0000000400147947 */ /* 0x000fea0003800000 */
.L_x_31312:
        /* <DEDUP_REMOVED lines=23> */
[----:B------:R-:W5:Y:S02]  /*09f0*/  @P5 LDG.E.128 R28, desc[UR12][R16.64] ;  /* 0x0000000c101c5981 */ /* 0x000f64000c1e1d00 */
[----:B------:R-:W2:Y:S01]  /*0a00*/  @P2 LDC.64 R32, c[0x0][0x3d0] ;  /* 0x0000f400ff202b82 */ /* 0x000ea20000000a00 */
[----:B------:R-:W-:Y:S01]  /*0a10*/  ISETP.GE.U32.AND P5, PT, R0, 0x500, PT ;  /* 0x000005000000780c */ /* 0x000fe20003fa6070 */
[----:B---3--:R-:W-:-:S06]  /*0a20*/  @P0 IMAD.WIDE.U32 R18, R6, 0x10, R18 ;  /* 0x0000001006120825 */ /* 0x008fcc00078e0012 */
[----:B------:R-:W3:Y:S01]  /*0a30*/  @P1 LDC.64 R34, c[0x0][0x3d0] ;  /* 0x0000f400ff221b82 */ /* 0x000ee20000000a00 */
[----:B------:R-:W-:Y:S01]  /*0a40*/  @P0 VIADD R6, R6, 0x80 ;  /* 0x0000008006060836 */ /* 0x000fe20000000000 */
[----:B------:R-:W5:Y:S03]  /*0a50*/  @P0 LDG.E.128 R36, desc[UR12][R18.64] ;  /* 0x0000000c12240981 */ /* 0x000f66000c1e1d00 */
[----:B----4-:R-:W-:-:S03]  /*0a60*/  @P4 IMAD.WIDE.U32 R24, R6, 0x10, R24 ;  /* 0x0000001006184825 */ /* 0x010fc600078e0018 */
[----:B0-----:R-:W0:Y:S01]  /*0a70*/  @P6 LDC.64 R8, c[0x0][0x3d0] ;  /* 0x0000f400ff086b82 */ /* 0x001e220000000a00 */
[----:B------:R-:W-:Y:S01]  /*0a80*/  @P4 VIADD R6, R6, 0x80 ;  /* 0x0000008006064836 */ /* 0x000fe20000000000 */
[----:B------:R-:W5:Y:S03]  /*0a90*/  @P4 LDG.E.128 R44, desc[UR12][R24.64] ;  /* 0x0000000c182c4981 */ /* 0x000f66000c1e1d00 */
[----:B-1----:R-:W-:-:S03]  /*0aa0*/  @P3 IMAD.WIDE.U32 R26, R6, 0x10, R26 ;  /* 0x00000010061a3825 */ /* 0x002fc600078e001a */
[----:B------:R-:W1:Y:S01]  /*0ab0*/  @P5 LDC.64 R10, c[0x0][0x3d0] ;  /* 0x0000f400ff0a5b82 */ /* 0x000e620000000a00 */
[----:B------:R-:W-:Y:S01]  /*0ac0*/  @P3 IADD3 R6, PT, PT, R6, 0x80, RZ ;  /* 0x0000008006063810 */ /* 0x000fe20007ffe0ff */
[----:B------:R-:W5:Y:S04]  /*0ad0*/  @P3 LDG.E.128 R52, desc[UR12][R26.64] ;  /* 0x0000000c1a343981 */ /* 0x000f68000c1e1d00 */
[----:B--2---:R-:W-:-:S04]  /*0ae0*/  @P2 IMAD.WIDE.U32 R32, R6, 0x10, R32 ;  /* 0x0000001006202825 */ /* 0x004fc800078e0020 */
[----:B------:R-:W-:Y:S01]  /*0af0*/  @P2 VIADD R6, R6, 0x80 ;  /* 0x0000008006062836 */ /* 0x000fe20000000000 */
[----:B------:R-:W5:Y:S03]  /*0b00*/  @P2 LDG.E.128 R60, desc[UR12][R32.64] ;  /* 0x0000000c203c2981 */ /* 0x000f66000c1e1d00 */
[----:B---3--:R-:W-:-:S04]  /*0b10*/  @P1 IMAD.WIDE.U32 R34, R6, 0x10, R34 ;  /* 0x0000001006221825 */ /* 0x008fc800078e0022 */
[----:B------:R-:W-:Y:S01]  /*0b20*/  @P1 VIADD R6, R6, 0x80 ;  /* 0x0000008006061836 */ /* 0x000fe20000000000 */
[----:B------:R2:W5:Y:S03]  /*0b30*/  @P1 LDG.E.128 R68, desc[UR12][R34.64] ;  /* 0x0000000c22441981 */ /* 0x000566000c1e1d00 */
        /* <DEDUP_REMOVED lines=17> */
[----:B--2---:R-:W-:Y:S02]  /*0c50*/  CS2R R34, SRZ ;  /* 0x0000000000227805 */ /* 0x004fe4000001ff00 */
[----:B------:R-:W-:Y:S02]  /*0c60*/  CS2R R32, SRZ ;  /* 0x0000000000207805 */ /* 0x000fe4000001ff00 */
[----:B------:R-:W-:Y:S02]  /*0c70*/  CS2R R26, SRZ ;  /* 0x00000000001a7805 */ /* 0x000fe4000001ff00 */
[----:B------:R-:W-:Y:S02]  /*0c80*/  CS2R R24, SRZ ;  /* 0x0000000000187805 */ /* 0x000fe4000001ff00 */
[----:B------:R-:W-:Y:S02]  /*0c90*/  CS2R R18, SRZ ;  /* 0x0000000000127805 */ /* 0x000fe4000001ff00 */
[----:B------:R-:W-:-:S02]  /*0ca0*/  CS2R R16, SRZ ;  /* 0x0000000000107805 */ /* 0x000fc4000001ff00 */
[----:B------:R-:W-:Y:S02]  /*0cb0*/  @P5 CS2R R90, SRZ ;  /* 0x00000000005a5805 */ /* 0x000fe4000001ff00 */
[----:B0-----:R-:W-:-:S07]  /*0cc0*/  @P5 CS2R R88, SRZ ;  /* 0x0000000000585805 */ /* 0x001fce000001ff00 */
.L_x_31313:
[----:B------:R-:W-:Y:S05]  /*0cd0*/  BSYNC.RECONVERGENT B0 ;  /* 0x0000000000007941 */ /* 0x000fea0003800200 */
.L_x_31311:
[----:B------:R-:W1:Y:S02]  /*0ce0*/  LDCU UR4, c[0x0][0x384] ;  /* 0x00007080ff0477ac */ /* 0x000e640008000800 */
[----:B-1----:R-:W-:-:S06]  /*0cf0*/  UISETP.GE.AND UP0, UPT, UR23, UR4, UPT ;  /* 0x000000041700728c */ /* 0x002fcc000bf06270 */
[----:B------:R-:W-:-:S13]  /*0d00*/  PLOP3.LUT P0, PT, PT, PT, UP0, 0x80, 0x8 ;  /* 0x000000000008781c */ /* 0x000fda0003f0f008 */
[----:B------:R-:W-:Y:S05]  /*0d10*/  @P0 EXIT ;  /* 0x000000000000094d */ /* 0x000fea0003800000 */
[----:B0-----:R-:W-:Y:S01]  /*0d20*/  IMAD.HI.U32 R6, R143, -0x2daee0ad, RZ ;  /* 0xd2511f538f067827 */ /* 0x001fe200078e00ff */
[C---:B------:R-:W-:Y:S01]  /*0d30*/  LOP3.LUT R94, R4.reuse, 0x7f, RZ, 0xc0, !PT ;  /* 0x0000007f045e7812 */ /* 0x040fe200078ec0ff */
[----:B------:R-:W0:Y:S01]  /*0d40*/  LDCU UR33, c[0x0][0x404] ;  /* 0x00008080ff2177ac */ /* 0x000e220008000800 */
[----:B------:R-:W-:Y:S01]  /*0d50*/  LOP3.LUT R4, R4, 0xffffff80, RZ, 0xc0, !PT ;  /* 0xffffff8004047812 */ /* 0x000fe200078ec0ff */
[----:B------:R-:W-:Y:S01]  /*0d60*/  IMAD.HI.U32 R7, R144, -0x326172a9, RZ ;  /* 0xcd9e8d5790077827 */ /* 0x000fe200078e00ff */
[----:B------:R-:W-:Y:S01]  /*0d70*/  LOP3.LUT R6, R6, UR15, RZ, 0x3c, !PT ;  /* 0x0000000f06067c12 */ /* 0x000fe2000f8e3cff */
[----:B------:R-:W1:Y:S01]  /*0d80*/  LDCU UR34, c[0x0][0x388] ;  /* 0x00007100ff2277ac */ /* 0x000e620008000800 */
[----:B------:R-:W-:Y:S01]  /*0d90*/  VIADDMNMX R3, R94, -R3, RZ, !PT ;  /* 0x800000035e037246 */ /* 0x000fe200078001ff */
[----:B------:R-:W-:Y:S01]  /*0da0*/  IMAD R9, R144, -0x326172a9, RZ ;  /* 0xcd9e8d5790097824 */ /* 0x000fe200078e02ff */
[----:B------:R-:W-:Y:S01]  /*0db0*/  LOP3.LUT R7, R142, UR14, R7, 0x96, !PT ;  /* 0x0000000e8e077c12 */ /* 0x000fe2000f8e9607 */
[----:B------:R-:W-:Y:S01]  /*0dc0*/  IMAD.HI.U32 R8, R6, -0x326172a9, RZ ;  /* 0xcd9e8d5706087827 */ /* 0x000fe200078e00ff */
[----:B------:R-:W-:Y:S01]  /*0dd0*/  VIMNMX R3, PT, PT, R3, 0x20, PT ;  /* 0x0000002003037848 */ /* 0x000fe20003fe0100 */
[----:B------:R-:W2:Y:S01]  /*0de0*/  LDCU.U8 UR35, c[0x0][0x410] ;  /* 0x00008200ff2377ac */ /* 0x000ea20008000000 */
[----:B------:R-:W-:Y:S01]  /*0df0*/  LOP3.LUT R2, R2, 0x3, RZ, 0xc0, !PT ;  /* 0x0000000302027812 */ /* 0x000fe200078ec0ff */
        /* <DEDUP_REMOVED lines=47> */
[----:B------:R-:W-:Y:S01]  /*10f0*/  IMAD.HI.U32 R6, R8, -0x2daee0ad, RZ ;  /* 0xd2511f5308067827 */ /* 0x000fe200078e00ff */
[----:B------:R-:W-:-:S03]  /*1100*/  I2FP.F32.U32 R141, R3 ;  /* 0x00000003008d7245 */ /* 0x000fc60000201000 */
[----:B------:R-:W-:Y:S02]  /*1110*/  HFMA2 R3, -RZ, RZ, 0, 0 ;  /* 0x00000000ff037431 */ /* 0x000fe400000001ff */
[----:B------:R-:W-:Y:S01]  /*1120*/  IMAD R5, R5, -0x20, R94 ;  /* 0xffffffe005057824 */ /* 0x000fe200078e025e */
[----:B------:R-:W-:Y:S01]  /*1130*/  LOP3.LUT R6, R9, UR9, R6, 0x96, !PT ;  /* 0x0000000909067c12 */ /* 0x000fe2000f8e9606 */
[----:B------:R-:W-:Y:S01]  /*1140*/  IMAD R92, R7, -0x326172a9, RZ ;  /* 0xcd9e8d57075c7824 */ /* 0x000fe200078e02ff */
[----:B------:R-:W0:Y:S01]  /*1150*/  MUFU.RCP R141, R141 ;  /* 0x0000008d008d7308 */ /* 0x000e220000001000 */
[----:B------:R-:W-:Y:S01]  /*1160*/  IMAD.HI.U32 R7, R10, -0x326172a9, RZ ;  /* 0xcd9e8d570a077827 */ /* 0x000fe200078e00ff */
[----:B------:R-:W-:-:S03]  /*1170*/  VIMNMX R5, PT, PT, RZ, R5, !PT ;  /* 0x00000005ff057248 */ /* 0x000fc60007fe0100 */
[----:B------:R-:W-:Y:S01]  /*1180*/  IMAD R10, R10, -0x326172a9, RZ ;  /* 0xcd9e8d570a0a7824 */ /* 0x000fe200078e02ff */
[----:B------:R-:W-:Y:S01]  /*1190*/  LOP3.LUT R7, R92, UR8, R7, 0x96, !PT ;  /* 0x000000085c077c12 */ /* 0x000fe2000f8e9607 */
[----:B------:R-:W-:Y:S01]  /*11a0*/  IMAD.HI.U32 R9, R6, -0x326172a9, RZ ;  /* 0xcd9e8d5706097827 */ /* 0x000fe200078e00ff */
[----:B------:R-:W-:-:S03]  /*11b0*/  VIMNMX R5, PT, PT, R5, 0x20, PT ;  /* 0x0000002005057848 */ /* 0x000fc60003fe0100 */
        /* <DEDUP_REMOVED lines=8> */
.L_x_31857:
        /* <DEDUP_REMOVED lines=34> */
.L_x_31316:
        /* <DEDUP_REMOVED lines=24> */
.L_x_31321:
        /* <DEDUP_REMOVED lines=13> */
.L_x_31323:
[----:B------:R-:W-:Y:S05]  /*16b0*/  BSYNC.RECONVERGENT B2 ;  /* 0x0000000000027941 */ /* 0x000fea0003800200 */
.L_x_31322:
        /* <DEDUP_REMOVED lines=8> */
[----:B------:R-:W-:-:S03]  /*1740*/  LOP3.LUT R149, R150, UR22, R11, 0x96, !PT ;  /* 0x0000001696957c12 */ /* 0x000fc6000f8e960b */
[----:B------:R-:W-:Y:S01]  /*1750*/  IMAD.MOV.U32 R5, RZ, RZ, R4 ;  /* 0x000000ffff057224 */ /* 0x000fe200078e0004 */
[----:B------:R-:W-:Y:S01]  /*1760*/  LOP3.LUT R150, R148, UR5, R147, 0x96, !PT ;  /* 0x0000000594967c12 */ /* 0x000fe2000f8e9693 */
[----:B------:R-:W-:Y:S01]  /*1770*/  IMAD.WIDE.U32 R148, R149, -0x2daee0ad, RZ ;  /* 0xd2511f5395947825 */ /* 0x000fe200078e00ff */
[----:B------:R-:W-:-:S03]  /*1780*/  UIADD3 UR5, UPT, UPT, UR14, -0x255992d5, URZ ;  /* 0xdaa66d2b0e057890 */ /* 0x000fc6000fffe0ff */
[----:B------:R-:W-:Y:S01]  /*1790*/  IMAD.WIDE.U32 R150, R150, -0x326172a9, RZ ;  /* 0xcd9e8d5796967825 */ /* 0x000fe200078e00ff */
[----:B------:R-:W-:-:S04]  /*17a0*/  LOP3.LUT R11, R146, UR25, R149, 0x96, !PT ;  /* 0x00000019920b7c12 */ /* 0x000fc8000f8e9695 */
        /* <DEDUP_REMOVED lines=33> */
[----:B------:R-:W-:-:S07]  /*19c0*/  LOP3.LUT R11, R146, UR6, R153, 0x96, !PT ;  /* 0x00000006920b7c12 */ /* 0x000fce000f8e9699 */
.L_x_31320:
[----:B------:R-:W-:Y:S05]  /*19d0*/  BSYNC.RECONVERGENT B1 ;  /* 0x0000000000017941 */ /* 0x000fea0003800200 */
.L_x_31319:
        /* <DEDUP_REMOVED lines=8> */
[----:B------:R-:W-:-:S07]  /*1a60*/  FADD.FTZ R96, R96, R145 ;  /* 0x0000009160607221 */ /* 0x000fce0000010000 */
.L_x_31318:
        /* <DEDUP_REMOVED lines=19> */
.L_x_31327:
        /* <DEDUP_REMOVED lines=13> */
.L_x_31329:
[----:B------:R-:W-:Y:S05]  /*1c70*/  BSYNC.RECONVERGENT B2 ;  /* 0x0000000000027941 */ /* 0x000fea0003800200 */
.L_x_31328:
        /* <DEDUP_REMOVED lines=8> */
[----:B------:R-:W-:-:S03]  /*1d00*/  LOP3.LUT R10, R10, UR22, R149, 0x96, !PT ;  /* 0x000000160a0a7c12 */ /* 0x000fc6000f8e9695 */
[----:B------:R-:W-:Y:S01]  /*1d10*/  IMAD.MOV.U32 R2, RZ, RZ, RZ ;  /* 0x000000ffff027224 */ /* 0x000fe200078e00ff */
        /* <DEDUP_REMOVED lines=37> */
[----:B------:R-:W-:-:S03]  /*1f70*/  LOP3.LUT R9, R10, UR5, R151, 0x96, !PT ;  /* 0x000000050a097c12 */ /* 0x000fc6000f8e9697 */
[----:B------:R-:W-:Y:S01]  /*1f80*/  IMAD.MOV.U32 R10, RZ, RZ, R150 ;  /* 0x000000ffff0a7224 */ /* 0x000fe200078e0096 */
[----:B------:R-:W-:-:S07]  /*1f90*/  LOP3.LUT R11, R146, UR6, R149, 0x96, !PT ;  /* 0x00000006920b7c12 */ /* 0x000fce000f8e9695 */
.L_x_31326:
[----:B------:R-:W-:Y:S05]  /*1fa0*/  BSYNC.RECONVERGENT B1 ;  /* 0x0000000000017941 */ /* 0x000fea0003800200 */
.L_x_31325:
        /* <DEDUP_REMOVED lines=9> */
.L_x_31324:
        /* <DEDUP_REMOVED lines=19> */
.L_x_31333:
        /* <DEDUP_REMOVED lines=13> */
.L_x_31335:
[----:B------:R-:W-:Y:S05]  /*2240*/  BSYNC.RECONVERGENT B2 ;  /* 0x0000000000027941 */ /* 0x000fea0003800200 */
.L_x_31334:
[----:B------:R-:W-:Y:S01]  /*2250*/  IMAD.WIDE.U32 R152, R144, -0x326172a9, RZ ;  /* 0xcd9e8d5790987825 */ /* 0x000fe200078e00ff */
[----:B------:R-:W-:Y:S01]  /*2260*/  LOP3.LUT R10, R3, UR15, R151, 0x96, !PT ;  /* 0x0000000f030a7c12 */ /* 0x000fe2000f8e9697 */
[----:B------:R-:W-:Y:S02]  /*2270*/  UIADD3 UR5, UPT, UPT, UR15, -0x4498517b, URZ ;  /* 0xbb67ae850f057890 */ /* 0x000fe4000fffe0ff */
        /* <DEDUP_REMOVED lines=10> */
[----:B------:R-:W-:-:S03]  /*2320*/  LOP3.LUT R11, R146, UR25, R151, 0x96, !PT ;  /* 0x00000019920b7c12 */ /* 0x000fc6000f8e9697 */
[----:B------:R-:W-:Y:S01]  /*2330*/  IMAD.MOV.U32 R139, RZ, RZ, RZ ;  /* 0x000000ffff8b7224 */ /* 0x000fe200078e00ff */
        /* <DEDUP_REMOVED lines=33> */
[----:B------:R-:W-:Y:S02]  /*2550*/  LOP3.LUT R11, R146, UR6, R151, 0x96, !PT ;  /* 0x00000006920b7c12 */ /* 0x000fe4000f8e9697 */
[----:B------:R-:W-:-:S07]  /*2560*/  MOV R4, R150 ;  /* 0x0000009600047202 */ /* 0x000fce0000000f00 */
.L_x_31332:
[----:B------:R-:W-:Y:S05]  /*2570*/  BSYNC.RECONVERGENT B1 ;  /* 0x0000000000017941 */ /* 0x000fea0003800200 */
.L_x_31331:
        /* <DEDUP_REMOVED lines=8> */
[----:B------:R-:W-:-:S07]  /*2600*/  FADD.FTZ R98, R98, R145 ;  /* 0x0000009162627221 */ /* 0x000fce0000010000 */
.L_x_31330:
        /* <DEDUP_REMOVED lines=19> */
.L_x_31339:
        /* <DEDUP_REMOVED lines=13> */
.L_x_31341:
[----:B------:R-:W-:Y:S05]  /*2810*/  BSYNC.RECONVERGENT B2 ;  /* 0x0000000000027941 */ /* 0x000fea0003800200 */
.L_x_31340:
        /* <DEDUP_REMOVED lines=50> */
.L_x_31338:
[----:B------:R-:W-:Y:S05]  /*2b40*/  BSYNC.RECONVERGENT B1 ;  /* 0x0000000000017941 */ /* 0x000fea0003800200 */
.L_x_31337:
        /* <DEDUP_REMOVED lines=9> */
[----:B------:R-:W-:Y:S06]  /*2be0*/  BRA `(.L_x_31336) ;  /* 0x00000014009c7947 */ /* 0x000fec0003800000 */
.L_x_31317:
        /* <DEDUP_REMOVED lines=20> */
.L_x_31345:
        /* <DEDUP_REMOVED lines=13> */
.L_x_31347:
[----:B------:R-:W-:Y:S05]  /*2e00*/  BSYNC.RECONVERGENT B2 ;  /* 0x0000000000027941 */ /* 0x000fea0003800200 */
.L_x_31346:
        /* <DEDUP_REMOVED lines=47> */
[----:B------:R-:W-:Y:S01]  /*3100*/  IMAD.MOV.U32 R98, RZ, RZ, RZ ;  /* 0x000000ffff627224 */ /* 0x000fe200078e00ff */
[----:B------:R-:W-:-:S07]  /*3110*/  LOP3.LUT R11, R96, UR6, R147, 0x96, !PT ;  /* 0x00000006600b7c12 */ /* 0x000fce000f8e9693 */
.L_x_31344:
[----:B------:R-:W-:Y:S05]  /*3120*/  BSYNC.RECONVERGENT B1 ;  /* 0x0000000000017941 */ /* 0x000fea0003800200 */
.L_x_31343:
[----:B------:R-:W-:Y:S01]  /*3130*/  I2FP.F32.U32 R2, R5 ;  /* 0x0000000500027245 */ /* 0x000fe20000201000 */
[----:B------:R-:W-:Y:S02]  /*3140*/  IMAD.MOV.U32 R5, RZ, RZ, 0x2f800000 ;  /* 0x2f800000ff057424 */ /* 0x000fe400078e00ff */
[----:B-----5:R-:W-:Y:S02]  /*3150*/  FMUL.FTZ R4, R92, UR17 ;  /* 0x000000115c047c20 */ /* 0x020fe40008410000 */
[----:B------:R-:W-:Y:S02]  /*3160*/  FFMA.FTZ R2, R2, R5, 1.1641532182693481445e-10 ;  /* 0x2f00000002027423 */ /* 0x000fe40000010005 */
[----:B------:R-:W-:-:S03]  /*3170*/  FMUL.FTZ R4, R4, UR16 ;  /* 0x0000001004047c20 */ /* 0x000fc60008410000 */
[----:B------:R-:W-:-:S04]  /*3180*/  FSETP.GTU.FTZ.AND P1, PT, R2, UR33, PT ;  /* 0x0000002102007c0b */ /* 0x000fc8000bf3c000 */
[----:B------:R-:W-:Y:S02]  /*3190*/  SEL R5, RZ, 0x1, P1 ;  /* 0x00000001ff057807 */ /* 0x000fe40000800000 */
[----:B------:R-:W-:-:S07]  /*31a0*/  FSEL R96, R4, RZ, !P1 ;  /* 0x000000ff04607208 */ /* 0x000fce0004800000 */
.L_x_31342:
        /* <DEDUP_REMOVED lines=16> */
.L_x_31351:
        /* <DEDUP_REMOVED lines=13> */
.L_x_31353:
[----:B------:R-:W-:Y:S05]  /*3380*/  BSYNC.RECONVERGENT B2 ;  /* 0x0000000000027941 */ /* 0x000fea0003800200 */
.L_x_31352:
        /* <DEDUP_REMOVED lines=50> */
.L_x_31350:
[----:B------:R-:W-:Y:S05]  /*36b0*/  BSYNC.RECONVERGENT B1 ;  /* 0x0000000000017941 */ /* 0x000fea0003800200 */
.L_x_31349:
[----:B------:R-:W-:Y:S01]  /*36c0*/  I2FP.F32.U32 R4, R4 ;  /* 0x0000000400047245 */ /* 0x000fe20000201000 */
[----:B------:R-:W-:Y:S02]  /*36d0*/  HFMA2 R97, -RZ, RZ, 0.1171875, 0 ;  /* 0x2f800000ff617431 */ /* 0x000fe400000001ff */
[----:B-----5:R-:W-:-:S03]  /*36e0*/  FMUL.FTZ R6, R93, UR17 ;  /* 0x000000115d067c20 */ /* 0x020fc60008410000 */
[----:B------:R-:W-:Y:S01]  /*36f0*/  FFMA.FTZ R4, R4, R97, 1.1641532182693481445e-10 ;  /* 0x2f00000004047423 */ /* 0x000fe20000010061 */
[----:B------:R-:W-:-:S04]  /*3700*/  FMUL.FTZ R97, R6, UR16 ;  /* 0x0000001006617c20 */ /* 0x000fc80008410000 */
[----:B------:R-:W-:-:S04]  /*3710*/  FSETP.GTU.FTZ.AND P1, PT, R4, UR33, PT ;  /* 0x0000002104007c0b */ /* 0x000fc8000bf3c000 */
[----:B------:R-:W-:Y:S02]  /*3720*/  SEL R6, RZ, 0x1, P1 ;  /* 0x00000001ff067807 */ /* 0x000fe40000800000 */
[----:B------:R-:W-:-:S07]  /*3730*/  FSEL R97, R97, RZ, !P1 ;  /* 0x000000ff61617208 */ /* 0x000fce0004800000 */
.L_x_31348:
        /* <DEDUP_REMOVED lines=16> */
.L_x_31357:
        /* <DEDUP_REMOVED lines=13> */
.L_x_31359:
[----:B------:R-:W-:Y:S05]  /*3910*/  BSYNC.RECONVERGENT B2 ;  /* 0x0000000000027941 */ /* 0x000fea0003800200 */
.L_x_31358:
        /* <DEDUP_REMOVED lines=50> */
.L_x_31356:
[----:B------:R-:W-:Y:S05]  /*3c40*/  BSYNC.RECONVERGENT B1 ;  /* 0x0000000000017941 */ /* 0x000fea0003800200 */
.L_x_31355:
[----:B------:R-:W-:Y:S01]  /*3c50*/  I2FP.F32.U32 R2, R7 ;  /* 0x0000000700027245 */ /* 0x000fe20000201000 */
[----:B------:R-:W-:-:S04]  /*3c60*/  IMAD.MOV.U32 R7, RZ, RZ, 0x2f800000 ;  /* 0x2f800000ff077424 */ /* 0x000fc800078e00ff */
[----:B------:R-:W-:Y:S01]  /*3c70*/  FFMA.FTZ R2, R2, R7, 1.1641532182693481445e-10 ;  /* 0x2f00000002027423 */ /* 0x000fe20000010007 */
[----:B-----5:R-:W-:-:S04]  /*3c80*/  FMUL.FTZ R7, R94, UR17 ;  /* 0x000000115e077c20 */ /* 0x020fc80008410000 */
[----:B------:R-:W-:Y:S01]  /*3c90*/  FMUL.FTZ R98, R7, UR16 ;  /* 0x0000001007627c20 */ /* 0x000fe20008410000 */
[----:B------:R-:W-:-:S04]  /*3ca0*/  FSETP.GTU.FTZ.AND P1, PT, R2, UR33, PT ;  /* 0x0000002102007c0b */ /* 0x000fc8000bf3c000 */
[----:B------:R-:W-:Y:S02]  /*3cb0*/  SEL R7, RZ, 0x1, P1 ;  /* 0x00000001ff077807 */ /* 0x000fe40000800000 */
[----:B------:R-:W-:-:S07]  /*3cc0*/  FSEL R98, R98, RZ, !P1 ;  /* 0x000000ff62627208 */ /* 0x000fce0004800000 */
.L_x_31354:
        /* <DEDUP_REMOVED lines=16> */
.L_x_31362:
        /* <DEDUP_REMOVED lines=13> */
.L_x_31364:
[----:B------:R-:W-:Y:S05]  /*3ea0*/  BSYNC.RECONVERGENT B2 ;  /* 0x0000000000027941 */ /* 0x000fea0003800200 */
.L_x_31363:
        /* <DEDUP_REMOVED lines=48> */
[----:B------:R-:W-:Y:S01]  /*41b0*/  IMAD.MOV.U32 R8, RZ, RZ, R146 ;  /* 0x000000ffff087224 */ /* 0x000fe200078e0092 */
[----:B------:R-:W-:-:S07]  /*41c0*/  MOV R146, R148 ;  /* 0x0000009400927202 */ /* 0x000fce0000000f00 */
.L_x_31361:
[----:B------:R-:W-:Y:S05]  /*41d0*/  BSYNC.RECONVERGENT B1 ;  /* 0x0000000000017941 */ /* 0x000fea0003800200 */
.L_x_31360:
        /* <DEDUP_REMOVED lines=8> */
.L_x_31336:
[----:B------:R-:W0:Y:S01]  /*4260*/  LDC.64 R148, c[0x0][0x3a8] ;  /* 0x0000ea00ff947b82 */ /* 0x000e220000000a00 */
[----:B------:R-:W-:Y:S01]  /*4270*/  MOV R4, R146 ;  /* 0x0000009200047202 */ /* 0x000fe20000000f00 */
[----:B0-----:R-:W-:-:S05]  /*4280*/  IMAD.WIDE.U32 R148, R138, 0x10, R148 ;  /* 0x000000108a947825 */ /* 0x001fca00078e0094 */
[----:B-----5:R0:W-:Y:S01]  /*4290*/  STG.E.128 desc[UR12][R148.64], R96 ;  /* 0x0000006094007986 */ /* 0x0201e2000c101d0c */
[----:B------:R-:W-:Y:S05]  /*42a0*/  BRA.U !UP2, `(.L_x_31365) ;  /* 0x000000010a2c7547 */ /* 0x000fea000b800000 */
[----:B------:R-:W1:Y:S01]  /*42b0*/  LDC.64 R146, c[0x0][0x3b0] ;  /* 0x0000ec00ff927b82 */ /* 0x000e620000000a00 */
[----:B------:R-:W-:Y:S01]  /*42c0*/  IMAD.U32 R145, R7, 0x10000, RZ ;  /* 0x0001000007917824 */ /* 0x000fe200078e00ff */
[----:B------:R-:W-:Y:S02]  /*42d0*/  LOP3.LUT R139, R8, 0xffff, RZ, 0xc0, !PT ;  /* 0x0000ffff088b7812 */ /* 0x000fe400078ec0ff */
[----:B------:R-:W-:Y:S02]  /*42e0*/  LOP3.LUT R150, R6, 0xff, RZ, 0xc0, !PT ;  /* 0x000000ff06967812 */ /* 0x000fe400078ec0ff */
[----:B0-----:R-:W-:-:S05]  /*42f0*/  LOP3.LUT R148, R145, 0xff0000, RZ, 0xc0, !PT ;  /* 0x00ff000091947812 */ /* 0x001fca00078ec0ff */
[----:B------:R-:W-:Y:S01]  /*4300*/  IMAD R139, R139, 0x1000000, R148 ;  /* 0x010000008b8b7824 */ /* 0x000fe200078e0294 */
[----:B------:R-:W-:-:S04]  /*4310*/  LOP3.LUT R148, R5, 0xff, RZ, 0xc0, !PT ;  /* 0x000000ff05947812 */ /* 0x000fc800078ec0ff */
[----:B------:R-:W-:-:S05]  /*4320*/  LEA R139, R150, R139, 0x8 ;  /* 0x0000008b968b7211 */ /* 0x000fca00078e40ff */
[----:B------:R-:W-:Y:S02]  /*4330*/  IMAD.IADD R139, R139, 0x1, R148 ;  /* 0x000000018b8b7824 */ /* 0x000fe400078e0294 */
[----:B-1----:R-:W-:-:S05]  /*4340*/  IMAD.WIDE.U32 R146, R137, 0x4, R146 ;  /* 0x0000000489927825 */ /* 0x002fca00078e0092 */
[----:B------:R1:W-:Y:S02]  /*4350*/  STG.E desc[UR12][R146.64], R139 ;  /* 0x0000008b92007986 */ /* 0x0003e4000c10190c */
.L_x_31365:
[----:B------:R-:W-:Y:S01]  /*4360*/  VIADD R138, R138, 0x80 ;  /* 0x000000808a8a7836 */ /* 0x000fe20000000000 */
[----:B------:R-:W-:-:S07]  /*4370*/  IADD3 R137, PT, PT, R137, 0x80, RZ ;  /* 0x0000008089897810 */ /* 0x000fce0007ffe0ff */
.L_x_31315:
[----:B------:R-:W-:Y:S05]  /*4380*/  BSYNC.RECONVERGENT B0 ;  /* 0x0000000000007941 */ /* 0x000fea0003800200 */
.L_x_31314:
        /* <DEDUP_REMOVED lines=10> */
.L_x_31368:
[----:B------:R-:W-:Y:S05]  /*4430*/  BRA.U !UP0, `(.L_x_31369) ;  /* 0x0000001508f07547 */ /* 0x000fea000b800000 */
[----:B------:R-:W2:Y:S02]  /*4440*/  LDC.64 R100, c[0x0][0x3a0] ;  /* 0x0000e800ff647b82 */ /* 0x000ea40000000a00 */
[----:B--2---:R-:W-:-:S06]  /*4450*/  IMAD.WIDE.U32 R102, R138, 0x10, R100 ;  /* 0x000000108a667825 */ /* 0x004fcc00078e0064 */
[----:B------:R-:W5:Y:S01]  /*4460*/  LDG.E.128 R100, desc[UR12][R102.64] ;  /* 0x0000000c66647981 */ /* 0x000f62000c1e1d00 */
[----:B------:R-:W-:-:S13]  /*4470*/  ISETP.LT.AND P1, PT, RZ, UR37, PT ;  /* 0x00000025ff007c0c */ /* 0x000fda000bf21270 */
[----:B-1----:R-:W-:Y:S02]  /*4480*/  @!P1 IMAD.MOV.U32 R139, RZ, RZ, R2 ;  /* 0x000000ffff8b9224 */ /* 0x002fe400078e0002 */
        /* <DEDUP_REMOVED lines=18> */
.L_x_31373:
        /* <DEDUP_REMOVED lines=13> */
.L_x_31375:
[----:B------:R-:W-:Y:S05]  /*4680*/  BSYNC.RECONVERGENT B2 ;  /* 0x0000000000027941 */ /* 0x000fea0003800200 */
.L_x_31374:
[----:B------:R-:W-:Y:S01]  /*4690*/  IMAD.WIDE.U32 R10, R144, -0x326172a9, RZ ;  /* 0xcd9e8d57900a7825 */ /* 0x000fe200078e00ff */
[----:B0-----:R-:W-:Y:S01]  /*46a0*/  LOP3.LUT R148, R3, UR15, R147, 0x96, !PT ;  /* 0x0000000f03947c12 */ /* 0x001fe2000f8e9693 */
        /* <DEDUP_REMOVED lines=48> */
.L_x_31372:
[----:B------:R-:W-:Y:S05]  /*49b0*/  BSYNC.RECONVERGENT B1 ;  /* 0x0000000000017941 */ /* 0x000fea0003800200 */
.L_x_31371:
        /* <DEDUP_REMOVED lines=9> */
.L_x_31370:
        /* <DEDUP_REMOVED lines=19> */
.L_x_31379:
        /* <DEDUP_REMOVED lines=13> */
.L_x_31381:
[----:B------:R-:W-:Y:S05]  /*4c50*/  BSYNC.RECONVERGENT B2 ;  /* 0x0000000000027941 */ /* 0x000fea0003800200 */
.L_x_31380:
        /* <DEDUP_REMOVED lines=51> */
.L_x_31378:
[----:B------:R-:W-:Y:S05]  /*4f90*/  BSYNC.RECONVERGENT B1 ;  /* 0x0000000000017941 */ /* 0x000fea0003800200 */
.L_x_31377:
        /* <DEDUP_REMOVED lines=9> */
.L_x_31376:
        /* <DEDUP_REMOVED lines=19> */
.L_x_31385:
        /* <DEDUP_REMOVED lines=13> */
.L_x_31387:
[----:B------:R-:W-:Y:S05]  /*5230*/  BSYNC.RECONVERGENT B2 ;  /* 0x0000000000027941 */ /* 0x000fea0003800200 */
.L_x_31386:
[----:B------:R-:W-:Y:S01]  /*5240*/  IMAD.WIDE.U32 R10, R144, -0x326172a9, RZ ;  /* 0xcd9e8d57900a7825 */ /* 0x000fe200078e00ff */
[----:B0-----:R-:W-:Y:S01]  /*5250*/  LOP3.LUT R148, R3, UR15, R147, 0x96, !PT ;  /* 0x0000000f03947c12 */ /* 0x001fe2000f8e9693 */
        /* <DEDUP_REMOVED lines=49> */
.L_x_31384:
[----:B------:R-:W-:Y:S05]  /*5570*/  BSYNC.RECONVERGENT B1 ;  /* 0x0000000000017941 */ /* 0x000fea0003800200 */
.L_x_31383:
        /* <DEDUP_REMOVED lines=9> */
.L_x_31382:
        /* <DEDUP_REMOVED lines=19> */
.L_x_31391:
        /* <DEDUP_REMOVED lines=13> */
.L_x_31393:
[----:B------:R-:W-:Y:S05]  /*5810*/  BSYNC.RECONVERGENT B2 ;  /* 0x0000000000027941 */ /* 0x000fea0003800200 */
.L_x_31392:
        /* <DEDUP_REMOVED lines=46> */
[----:B------:R-:W-:Y:S02]  /*5b00*/  LOP3.LUT R9, R10, UR5, R149, 0x96, !PT ;  /* 0x000000050a097c12 */ /* 0x000fe4000f8e9695 */
[----:B------:R-:W-:Y:S01]  /*5b10*/  MOV R10, R148 ;  /* 0x00000094000a7202 */ /* 0x000fe20000000f00 */
[----:B------:R-:W-:Y:S01]  /*5b20*/  IMAD.MOV.U32 R148, RZ, RZ, R146 ;  /* 0x000000ffff947224 */ /* 0x000fe200078e0092 */
[----:B------:R-:W-:Y:S01]  /*5b30*/  LOP3.LUT R11, R8, UR6, R147, 0x96, !PT ;  /* 0x00000006080b7c12 */ /* 0x000fe2000f8e9693 */
[----:B------:R-:W-:-:S07]  /*5b40*/  IMAD.MOV.U32 R8, RZ, RZ, R4 ;  /* 0x000000ffff087224 */ /* 0x000fce00078e0004 */
.L_x_31390:
[----:B------:R-:W-:Y:S05]  /*5b50*/  BSYNC.RECONVERGENT B1 ;  /* 0x0000000000017941 */ /* 0x000fea0003800200 */
.L_x_31389:
        /* <DEDUP_REMOVED lines=10> */
.L_x_31369:
[----:B------:R-:W-:Y:S01]  /*5c00*/  IMAD.MOV.U32 R102, RZ, RZ, R2 ;  /* 0x000000ffff667224 */ /* 0x000fe200078e0002 */
[----:B0-----:R-:W-:Y:S01]  /*5c10*/  MOV R148, R4 ;  /* 0x0000000400947202 */ /* 0x001fe20000000f00 */
        /* <DEDUP_REMOVED lines=18> */
.L_x_31397:
        /* <DEDUP_REMOVED lines=13> */
.L_x_31399:
[----:B------:R-:W-:Y:S05]  /*5e10*/  BSYNC.RECONVERGENT B2 ;  /* 0x0000000000027941 */ /* 0x000fea0003800200 */
.L_x_31398:
[----:B-1----:R-:W-:Y:S01]  /*5e20*/  IMAD.WIDE.U32 R146, R144, -0x326172a9, RZ ;  /* 0xcd9e8d5790927825 */ /* 0x002fe200078e00ff */
        /* <DEDUP_REMOVED lines=48> */
.L_x_31396:
[----:B------:R-:W-:Y:S05]  /*6130*/  BSYNC.RECONVERGENT B1 ;  /* 0x0000000000017941 */ /* 0x000fea0003800200 */
.L_x_31395:
        /* <DEDUP_REMOVED lines=8> */
.L_x_31394:
        /* <DEDUP_REMOVED lines=16> */
.L_x_31403:
        /* <DEDUP_REMOVED lines=13> */
.L_x_31405:
[----:B------:R-:W-:Y:S05]  /*6390*/  BSYNC.RECONVERGENT B2 ;  /* 0x0000000000027941 */ /* 0x000fea0003800200 */
.L_x_31404:
        /* <DEDUP_REMOVED lines=50> */
.L_x_31402:
[----:B------:R-:W-:Y:S05]  /*66c0*/  BSYNC.RECONVERGENT B1 ;  /* 0x0000000000017941 */ /* 0x000fea0003800200 */
.L_x_31401:
        /* <DEDUP_REMOVED lines=8> */
.L_x_31400:
        /* <DEDUP_REMOVED lines=16> */
.L_x_31409:
[----:B------:R-:W-:Y:S01]  /*6850*/  IADD3 R143, PT, PT, R143, 0x1, RZ ;  /* 0x000000018f8f7810 */ /* 0x000fe20007ffe0ff */
[----:B------:R-:W-:Y:S03]  /*6860*/  BSSY.RECONVERGENT B2, `(.L_x_31410) ;  /* 0x000000c000027945 */ /* 0x000fe60003800200 */
        /* <DEDUP_REMOVED lines=11> */
.L_x_31411:
[----:B------:R-:W-:Y:S05]  /*6920*/  BSYNC.RECONVERGENT B2 ;  /* 0x0000000000027941 */ /* 0x000fea0003800200 */
.L_x_31410:
        /* <DEDUP_REMOVED lines=50> */
.L_x_31408:
[----:B------:R-:W-:Y:S05]  /*6c50*/  BSYNC.RECONVERGENT B1 ;  /* 0x0000000000017941 */ /* 0x000fea0003800200 */
.L_x_31407:
        /* <DEDUP_REMOVED lines=8> */
.L_x_31406:
        /* <DEDUP_REMOVED lines=16> */
.L_x_31414:
        /* <DEDUP_REMOVED lines=13> */
.L_x_31416:
[----:B------:R-:W-:Y:S05]  /*6eb0*/  BSYNC.RECONVERGENT B2 ;  /* 0x0000000000027941 */ /* 0x000fea0003800200 */
.L_x_31415:
[----:B------:R-:W-:Y:S01]  /*6ec0*/  IMAD.WIDE.U32 R10, R144, -0x326172a9, RZ ;  /* 0xcd9e8d57900a7825 */ /* 0x000fe200078e00ff */
[----:B-1----:R-:W-:Y:S01]  /*6ed0*/  LOP3.LUT R146, R3, UR15, R9, 0x96, !PT ;  /* 0x0000000f03927c12 */ /* 0x002fe2000f8e9609 */
        /* <DEDUP_REMOVED lines=47> */
[----:B------:R-:W-:Y:S01]  /*71d0*/  MOV R8, R148 ;  /* 0x0000009400087202 */ /* 0x000fe20000000f00 */
[----:B------:R-:W-:-:S07]  /*71e0*/  IMAD.MOV.U32 R148, RZ, RZ, R146 ;  /* 0x000000ffff947224 */ /* 0x000fce00078e0092 */
.L_x_31413:
[----:B------:R-:W-:Y:S05]  /*71f0*/  BSYNC.RECONVERGENT B1 ;  /* 0x0000000000017941 */ /* 0x000fea0003800200 */
.L_x_31412:
        /* <DEDUP_REMOVED lines=8> */
.L_x_31388:
[----:B-1----:R-:W0:Y:S01]  /*7280*/  LDC.64 R146, c[0x0][0x3a8] ;  /* 0x0000ea00ff927b82 */ /* 0x002e220000000a00 */
[----:B------:R-:W-:Y:S02]  /*7290*/  IMAD.MOV.U32 R4, RZ, RZ, R148 ;  /* 0x000000ffff047224 */ /* 0x000fe400078e0094 */
[----:B0-----:R-:W-:-:S05]  /*72a0*/  IMAD.WIDE.U32 R146, R138, 0x10, R146 ;  /* 0x000000108a927825 */ /* 0x001fca00078e0092 */
[----:B-----5:R0:W-:Y:S01]  /*72b0*/  STG.E.128 desc[UR12][R146.64], R100 ;  /* 0x0000006492007986 */ /* 0x0201e2000c101d0c */
[----:B------:R-:W-:Y:S05]  /*72c0*/  BRA.U !UP2, `(.L_x_31417) ;  /* 0x000000010a2c7547 */ /* 0x000fea000b800000 */
        /* <DEDUP_REMOVED lines=11> */
.L_x_31417:
[----:B------:R-:W-:Y:S01]  /*7380*/  IADD3 R138, PT, PT, R138, 0x80, RZ ;  /* 0x000000808a8a7810 */ /* 0x000fe20007ffe0ff */
[----:B------:R-:W-:-:S07]  /*7390*/  VIADD R137, R137, 0x80 ;  /* 0x0000008089897836 */ /* 0x000fce0000000000 */
.L_x_31367:
[----:B------:R-:W-:Y:S05]  /*73a0*/  BSYNC.RECONVERGENT B0 ;  /* 0x0000000000007941 */ /* 0x000fea0003800200 */
.L_x_31366:
        /* <DEDUP_REMOVED lines=10> */
.L_x_31420:
[----:B------:R-:W-:Y:S05]  /*7450*/  BRA.U !UP0, `(.L_x_31421) ;  /* 0x0000001508e87547 */ /* 0x000fea000b800000 */
[----:B------:R-:W2:Y:S02]  /*7460*/  LDC.64 R104, c[0x0][0x3a0] ;  /* 0x0000e800ff687b82 */ /* 0x000ea40000000a00 */
[----:B--2---:R-:W-:-:S06]  /*7470*/  IMAD.WIDE.U32 R106, R138, 0x10, R104 ;  /* 0x000000108a6a7825 */ /* 0x004fcc00078e0068 */
[----:B------:R-:W5:Y:S01]  /*7480*/  LDG.E.128 R104, desc[UR12][R106.64] ;  /* 0x0000000c6a687981 */ /* 0x000f62000c1e1d00 */
[----:B------:R-:W-:-:S13]  /*7490*/  ISETP.LT.AND P1, PT, RZ, UR37, PT ;  /* 0x00000025ff007c0c */ /* 0x000fda000bf21270 */
[----:B-1----:R-:W-:Y:S01]  /*74a0*/  @!P1 IMAD.MOV.U32 R139, RZ, RZ, R2 ;  /* 0x000000ffff8b9224 */ /* 0x002fe200078e0002 */
        /* <DEDUP_REMOVED lines=18> */
.L_x_31425:
        /* <DEDUP_REMOVED lines=13> */
.L_x_31427:
[----:B------:R-:W-:Y:S05]  /*76a0*/  BSYNC.RECONVERGENT B2 ;  /* 0x0000000000027941 */ /* 0x000fea0003800200 */
.L_x_31426:
[----:B0-----:R-:W-:Y:S01]  /*76b0*/  IMAD.WIDE.U32 R148, R144, -0x326172a9, RZ ;  /* 0xcd9e8d5790947825 */ /* 0x001fe200078e00ff */
        /* <DEDUP_REMOVED lines=49> */
.L_x_31424:
[----:B------:R-:W-:Y:S05]  /*79d0*/  BSYNC.RECONVERGENT B1 ;  /* 0x0000000000017941 */ /* 0x000fea0003800200 */
.L_x_31423:
        /* <DEDUP_REMOVED lines=9> */
.L_x_31422:
        /* <DEDUP_REMOVED lines=19> */
.L_x_31431:
        /* <DEDUP_REMOVED lines=13> */
.L_x_31433:
[----:B------:R-:W-:Y:S05]  /*7c70*/  BSYNC.RECONVERGENT B2 ;  /* 0x0000000000027941 */ /* 0x000fea0003800200 */
.L_x_31432:
[----:B0-----:R-:W-:Y:S01]  /*7c80*/  IMAD.WIDE.U32 R148, R144, -0x326172a9, RZ ;  /* 0xcd9e8d5790947825 */ /* 0x001fe200078e00ff */
        /* <DEDUP_REMOVED lines=49> */
.L_x_31430:
[----:B------:R-:W-:Y:S05]  /*7fa0*/  BSYNC.RECONVERGENT B1 ;  /* 0x0000000000017941 */ /* 0x000fea0003800200 */
.L_x_31429:
        /* <DEDUP_REMOVED lines=9> */
.L_x_31428:
        /* <DEDUP_REMOVED lines=19> */
.L_x_31437:
        /* <DEDUP_REMOVED lines=13> */
.L_x_31439:
[----:B------:R-:W-:Y:S05]  /*8240*/  BSYNC.RECONVERGENT B2 ;  /* 0x0000000000027941 */ /* 0x000fea0003800200 */
.L_x_31438:
        /* <DEDUP_REMOVED lines=51> */
.L_x_31436:
[----:B------:R-:W-:Y:S05]  /*8580*/  BSYNC.RECONVERGENT B1 ;  /* 0x0000000000017941 */ /* 0x000fea0003800200 */
.L_x_31435:
        /* <DEDUP_REMOVED lines=9> */
.L_x_31434:
        /* <DEDUP_REMOVED lines=19> */
.L_x_31443:
        /* <DEDUP_REMOVED lines=13> */
.L_x_31445:
[----:B------:R-:W-:Y:S05]  /*8820*/  BSYNC.RECONVERGENT B2 ;  /* 0x0000000000027941 */ /* 0x000fea0003800200 */
.L_x_31444:
        /* <DEDUP_REMOVED lines=50> */
.L_x_31442:
[----:B------:R-:W-:Y:S05]  /*8b50*/  BSYNC.RECONVERGENT B1 ;  /* 0x0000000000017941 */ /* 0x000fea0003800200 */
.L_x_31441:
        /* <DEDUP_REMOVED lines=9> */
[----:B------:R-:W-:Y:S06]  /*8bf0*/  BRA `(.L_x_31440) ;  /* 0x0000001400a87947 */ /* 0x000fec0003800000 */
.L_x_31421:
        /* <DEDUP_REMOVED lines=20> */
.L_x_31449:
        /* <DEDUP_REMOVED lines=13> */
.L_x_31451:
[----:B------:R-:W-:Y:S05]  /*8e10*/  BSYNC.RECONVERGENT B2 ;  /* 0x0000000000027941 */ /* 0x000fea0003800200 */
.L_x_31450:
[----:B01----:R-:W-:Y:S01]  /*8e20*/  IMAD.WIDE.U32 R146, R144, -0x326172a9, RZ ;  /* 0xcd9e8d5790927825 */ /* 0x003fe200078e00ff */
        /* <DEDUP_REMOVED lines=49> */
.L_x_31448:
[----:B------:R-:W-:Y:S05]  /*9140*/  BSYNC.RECONVERGENT B1 ;  /* 0x0000000000017941 */ /* 0x000fea0003800200 */
.L_x_31447:
        /* <DEDUP_REMOVED lines=8> */
.L_x_31446:
        /* <DEDUP_REMOVED lines=16> */
.L_x_31455:
        /* <DEDUP_REMOVED lines=13> */
.L_x_31457:
[----:B------:R-:W-:Y:S05]  /*93a0*/  BSYNC.RECONVERGENT B2 ;  /* 0x0000000000027941 */ /* 0x000fea0003800200 */
.L_x_31456:
[----:B------:R-:W-:Y:S01]  /*93b0*/  IMAD.WIDE.U32 R106, R144, -0x326172a9, RZ ;  /* 0xcd9e8d57906a7825 */ /* 0x000fe200078e00ff */
[----:B01----:R-:W-:Y:S01]  /*93c0*/  LOP3.LUT R146, R3, UR15, R11, 0x96, !PT ;  /* 0x0000000f03927c12 */ /* 0x003fe2000f8e960b */
        /* <DEDUP_REMOVED lines=49> */
.L_x_31454:
[----:B------:R-:W-:Y:S05]  /*96e0*/  BSYNC.RECONVERGENT B1 ;  /* 0x0000000000017941 */ /* 0x000fea0003800200 */
.L_x_31453:
        /* <DEDUP_REMOVED lines=8> */
.L_x_31452:
        /* <DEDUP_REMOVED lines=16> */
.L_x_31461:
        /* <DEDUP_REMOVED lines=13> */
.L_x_31463:
[----:B------:R-:W-:Y:S05]  /*9940*/  BSYNC.RECONVERGENT B2 ;  /* 0x0000000000027941 */ /* 0x000fea0003800200 */
.L_x_31462:
        /* <DEDUP_REMOVED lines=51> */
.L_x_31460:
[----:B------:R-:W-:Y:S05]  /*9c80*/  BSYNC.RECONVERGENT B1 ;  /* 0x0000000000017941 */ /* 0x000fea0003800200 */
.L_x_31459:
[----:B------:R-:W-:Y:S01]  /*9c90*/  I2FP.F32.U32 R2, R7 ;  /* 0x0000000700027245 */ /* 0x000fe20000201000 */
[----:B------:R-:W-:-:S05]  /*9ca0*/  HFMA2 R7, -RZ, RZ, 0.1171875, 0 ;  /* 0x2f800000ff077431 */ /* 0x000fca00000001ff */
[----:B------:R-:W-:Y:S01]  /*9cb0*/  FFMA.FTZ R2, R2, R7, 1.1641532182693481445e-10 ;  /* 0x2f00000002027423 */ /* 0x000fe20000010007 */
[----:B-----5:R-:W-:-:S04]  /*9cc0*/  FMUL.FTZ R7, R94, UR17 ;  /* 0x000000115e077c20 */ /* 0x020fc80008410000 */
[----:B------:R-:W-:Y:S01]  /*9cd0*/  FMUL.FTZ R106, R7, UR16 ;  /* 0x00000010076a7c20 */ /* 0x000fe20008410000 */
[----:B------:R-:W-:-:S04]  /*9ce0*/  FSETP.GTU.FTZ.AND P1, PT, R2, UR33, PT ;  /* 0x0000002102007c0b */ /* 0x000fc8000bf3c000 */
[----:B------:R-:W-:Y:S02]  /*9cf0*/  SEL R7, RZ, 0x1, P1 ;  /* 0x00000001ff077807 */ /* 0x000fe40000800000 */
[----:B------:R-:W-:-:S07]  /*9d00*/  FSEL R106, R106, RZ, !P1 ;  /* 0x000000ff6a6a7208 */ /* 0x000fce0004800000 */
.L_x_31458:
        /* <DEDUP_REMOVED lines=16> */
.L_x_31466:
        /* <DEDUP_REMOVED lines=13> */
.L_x_31468:
[----:B------:R-:W-:Y:S05]  /*9ee0*/  BSYNC.RECONVERGENT B2 ;  /* 0x0000000000027941 */ /* 0x000fea0003800200 */
.L_x_31467:
[----:B0-----:R-:W-:Y:S01]  /*9ef0*/  IMAD.WIDE.U32 R148, R144, -0x326172a9, RZ ;  /* 0xcd9e8d5790947825 */ /* 0x001fe200078e00ff */
[----:B------:R-:W-:Y:S01]  /*9f00*/  LOP3.LUT R10, R3, UR15, R9, 0x96, !PT ;  /* 0x0000000f030a7c12 */ /* 0x000fe2000f8e9609 */
[----:B------:R-:W-:Y:S02]  /*9f10*/  UIADD3 UR5, UPT, UPT, UR15, -0x4498517b, URZ ;  /* 0xbb67ae850f057890 */ /* 0x000fe4000fffe0ff */
[----:B------:R-:W-:Y:S01]  /*9f20*/  HFMA2 R2, -RZ, RZ, 0, 0 ;  /* 0x00000000ff027431 */ /* 0x000fe200000001ff */
[----:B------:R-:W-:Y:S01]  /*9f30*/  UIADD3 UR6, UPT, UPT, UR15, -0x24c28bd8, URZ ;  /* 0xdb3d74280f067890 */ /* 0x000fe2000fffe0ff */
[----:B-1----:R-:W-:Y:S01]  /*9f40*/  LOP3.LUT R146, R142, UR14, R149, 0x96, !PT ;  /* 0x0000000e8e927c12 */ /* 0x002fe2000f8e9695 */
        /* <DEDUP_REMOVED lines=44> */
.L_x_31465:
[----:B------:R-:W-:Y:S05]  /*a210*/  BSYNC.RECONVERGENT B1 ;  /* 0x0000000000017941 */ /* 0x000fea0003800200 */
.L_x_31464:
        /* <DEDUP_REMOVED lines=8> */
.L_x_31440:
[----:B01----:R-:W0:Y:S01]  /*a2a0*/  LDC.64 R146, c[0x0][0x3a8] ;  /* 0x0000ea00ff927b82 */ /* 0x003e220000000a00 */
[----:B------:R-:W-:Y:S02]  /*a2b0*/  IMAD.MOV.U32 R4, RZ, RZ, R150 ;  /* 0x000000ffff047224 */ /* 0x000fe400078e0096 */
[----:B0-----:R-:W-:-:S05]  /*a2c0*/  IMAD.WIDE.U32 R146, R138, 0x10, R146 ;  /* 0x000000108a927825 */ /* 0x001fca00078e0092 */
[----:B-----5:R0:W-:Y:S01]  /*a2d0*/  STG.E.128 desc[UR12][R146.64], R104 ;  /* 0x0000006892007986 */ /* 0x0201e2000c101d0c */
[----:B------:R-:W-:Y:S05]  /*a2e0*/  BRA.U !UP2, `(.L_x_31469) ;  /* 0x000000010a2c7547 */ /* 0x000fea000b800000 */
[----:B0-----:R-:W0:Y:S01]  /*a2f0*/  LDC.64 R146, c[0x0][0x3b0] ;  /* 0x0000ec00ff927b82 */ /* 0x001e220000000a00 */
[----:B------:R-:W-:Y:S02]  /*a300*/  SHF.L.U32 R145, R7, 0x10, RZ ;  /* 0x0000001007917819 */ /* 0x000fe400000006ff */
[----:B------:R-:W-:Y:S02]  /*a310*/  LOP3.LUT R139, R8, 0xffff, RZ, 0xc0, !PT ;  /* 0x0000ffff088b7812 */ /* 0x000fe400078ec0ff */
[----:B------:R-:W-:Y:S02]  /*a320*/  LOP3.LUT R148, R145, 0xff0000, RZ, 0xc0, !PT ;  /* 0x00ff000091947812 */ /* 0x000fe400078ec0ff */
[----:B------:R-:W-:-:S03]  /*a330*/  LOP3.LUT R150, R6, 0xff, RZ, 0xc0, !PT ;  /* 0x000000ff06967812 */ /* 0x000fc600078ec0ff */
[----:B------:R-:W-:Y:S01]  /*a340*/  IMAD R139, R139, 0x1000000, R148 ;  /* 0x010000008b8b7824 */ /* 0x000fe200078e0294 */
[----:B------:R-:W-:-:S03]  /*a350*/  LOP3.LUT R148, R5, 0xff, RZ, 0xc0, !PT ;  /* 0x000000ff05947812 */ /* 0x000fc600078ec0ff */
[----:B------:R-:W-:-:S05]  /*a360*/  IMAD R139, R150, 0x100, R139 ;  /* 0x00000100968b7824 */ /* 0x000fca00078e028b */
[----:B------:R-:W-:Y:S01]  /*a370*/  IADD3 R139, PT, PT, R139, R148, RZ ;  /* 0x000000948b8b7210 */ /* 0x000fe20007ffe0ff */
[----:B0-----:R-:W-:-:S05]  /*a380*/  IMAD.WIDE.U32 R146, R137, 0x4, R146 ;  /* 0x0000000489927825 */ /* 0x001fca00078e0092 */
[----:B------:R1:W-:Y:S02]  /*a390*/  STG.E desc[UR12][R146.64], R139 ;  /* 0x0000008b92007986 */ /* 0x0003e4000c10190c */
.L_x_31469:
[----:B------:R-:W-:Y:S02]  /*a3a0*/  VIADD R138, R138, 0x80 ;  /* 0x000000808a8a7836 */ /* 0x000fe40000000000 */
[----:B------:R-:W-:-:S07]  /*a3b0*/  VIADD R137, R137, 0x80 ;  /* 0x0000008089897836 */ /* 0x000fce0000000000 */
.L_x_31419:
[----:B------:R-:W-:Y:S05]  /*a3c0*/  BSYNC.RECONVERGENT B0 ;  /* 0x0000000000007941 */ /* 0x000fea0003800200 */
.L_x_31418:
        /* <DEDUP_REMOVED lines=10> */
.L_x_31472:
[----:B------:R-:W-:Y:S05]  /*a470*/  BRA.U !UP0, `(.L_x_31473) ;  /* 0x0000001508e07547 */ /* 0x000fea000b800000 */
[----:B------:R-:W2:Y:S02]  /*a480*/  LDC.64 R110, c[0x0][0x3a0] ;  /* 0x0000e800ff6e7b82 */ /* 0x000ea40000000a00 */
[----:B--2---:R-:W-:-:S06]  /*a490*/  IMAD.WIDE.U32 R110, R138, 0x10, R110 ;  /* 0x000000108a6e7825 */ /* 0x004fcc00078e006e */
[----:B------:R-:W5:Y:S01]  /*a4a0*/  LDG.E.128 R108, desc[UR12][R110.64] ;  /* 0x0000000c6e6c7981 */ /* 0x000f62000c1e1d00 */
[----:B------:R-:W-:-:S13]  /*a4b0*/  ISETP.LT.AND P1, PT, RZ, UR37, PT ;  /* 0x00000025ff007c0c */ /* 0x000fda000bf21270 */
[----:B-1----:R-:W-:Y:S01]  /*a4c0*/  @!P1 MOV R139, R2 ;  /* 0x00000002008b9202 */ /* 0x002fe20000000f00 */
        /* <DEDUP_REMOVED lines=18> */
.L_x_31477:
        /* <DEDUP_REMOVED lines=13> */
.L_x_31479:
[----:B------:R-:W-:Y:S05]  /*a6c0*/  BSYNC.RECONVERGENT B2 ;  /* 0x0000000000027941 */ /* 0x000fea0003800200 */
.L_x_31478:
        /* <DEDUP_REMOVED lines=49> */
.L_x_31476:
[----:B------:R-:W-:Y:S05]  /*a9e0*/  BSYNC.RECONVERGENT B1 ;  /* 0x0000000000017941 */ /* 0x000fea0003800200 */
.L_x_31475:
        /* <DEDUP_REMOVED lines=9> */
.L_x_31474:
        /* <DEDUP_REMOVED lines=19> */
.L_x_31483:
        /* <DEDUP_REMOVED lines=13> */
.L_x_31485:
[----:B------:R-:W-:Y:S05]  /*ac80*/  BSYNC.RECONVERGENT B2 ;  /* 0x0000000000027941 */ /* 0x000fea0003800200 */
.L_x_31484:
        /* <DEDUP_REMOVED lines=50> */
.L_x_31482:
[----:B------:R-:W-:Y:S05]  /*afb0*/  BSYNC.RECONVERGENT B1 ;  /* 0x0000000000017941 */ /* 0x000fea0003800200 */
.L_x_31481:
        /* <DEDUP_REMOVED lines=9> */
.L_x_31480:
        /* <DEDUP_REMOVED lines=19> */
.L_x_31489:
        /* <DEDUP_REMOVED lines=13> */
.L_x_31491:
[----:B------:R-:W-:Y:S05]  /*b250*/  BSYNC.RECONVERGENT B2 ;  /* 0x0000000000027941 */ /* 0x000fea0003800200 */
.L_x_31490:
[----:B0-----:R-:W-:Y:S01]  /*b260*/  IMAD.WIDE.U32 R148, R144, -0x326172a9, RZ ;  /* 0xcd9e8d5790947825 */ /* 0x001fe200078e00ff */
        /* <DEDUP_REMOVED lines=49> */
.L_x_31488:
[----:B------:R-:W-:Y:S05]  /*b580*/  BSYNC.RECONVERGENT B1 ;  /* 0x0000000000017941 */ /* 0x000fea0003800200 */
.L_x_31487:
        /* <DEDUP_REMOVED lines=9> */
.L_x_31486:
        /* <DEDUP_REMOVED lines=19> */
.L_x_31495:
        /* <DEDUP_REMOVED lines=13> */
.L_x_31497:
[----:B------:R-:W-:Y:S05]  /*b820*/  BSYNC.RECONVERGENT B2 ;  /* 0x0000000000027941 */ /* 0x000fea0003800200 */
.L_x_31496:
        /* <DEDUP_REMOVED lines=50> */
.L_x_31494:
[----:B------:R-:W-:Y:S05]  /*bb50*/  BSYNC.RECONVERGENT B1 ;  /* 0x0000000000017941 */ /* 0x000fea0003800200 */
.L_x_31493:
        /* <DEDUP_REMOVED lines=10> */
.L_x_31473:
        /* <DEDUP_REMOVED lines=20> */
.L_x_31501:
        /* <DEDUP_REMOVED lines=13> */
.L_x_31503:
[----:B------:R-:W-:Y:S05]  /*be10*/  BSYNC.RECONVERGENT B2 ;  /* 0x0000000000027941 */ /* 0x000fea0003800200 */
.L_x_31502:
[----:B------:R-:W-:Y:S01]  /*be20*/  IMAD.WIDE.U32 R10, R144, -0x326172a9, RZ ;  /* 0xcd9e8d57900a7825 */ /* 0x000fe200078e00ff */
[----:B------:R-:W-:Y:S01]  /*be30*/  LOP3.LUT R110, R3, UR15, R109, 0x96, !PT ;  /* 0x0000000f036e7c12 */ /* 0x000fe2000f8e966d */
[----:B------:R-:W-:Y:S02]  /*be40*/  UIADD3 UR5, UPT, UPT, UR15, -0x4498517b, URZ ;  /* 0xbb67ae850f057890 */ /* 0x000fe4000fffe0ff */
[----:B------:R-:W-:Y:S01]  /*be50*/  UIADD3 UR6, UPT, UPT, UR15, -0x24c28bd8, URZ ;  /* 0xdb3d74280f067890 */ /* 0x000fe2000fffe0ff */
[----:B01----:R-:W-:Y:S01]  /*be60*/  LOP3.LUT R146, R142, UR14, R11, 0x96, !PT ;  /* 0x0000000e8e927c12 */ /* 0x003fe2000f8e960b */
        /* <DEDUP_REMOVED lines=45> */
.L_x_31500:
[----:B------:R-:W-:Y:S05]  /*c140*/  BSYNC.RECONVERGENT B1 ;  /* 0x0000000000017941 */ /* 0x000fea0003800200 */
.L_x_31499:
        /* <DEDUP_REMOVED lines=8> */
.L_x_31498:
        /* <DEDUP_REMOVED lines=16> */
.L_x_31507:
        /* <DEDUP_REMOVED lines=13> */
.L_x_31509:
[----:B------:R-:W-:Y:S05]  /*c3a0*/  BSYNC.RECONVERGENT B2 ;  /* 0x0000000000027941 */ /* 0x000fea0003800200 */
.L_x_31508:
        /* <DEDUP_REMOVED lines=50> */
.L_x_31506:
[----:B------:R-:W-:Y:S05]  /*c6d0*/  BSYNC.RECONVERGENT B1 ;  /* 0x0000000000017941 */ /* 0x000fea0003800200 */
.L_x_31505:
        /* <DEDUP_REMOVED lines=8> */
.L_x_31504:
        /* <DEDUP_REMOVED lines=16> */
.L_x_31513:
        /* <DEDUP_REMOVED lines=13> */
.L_x_31515:
[----:B------:R-:W-:Y:S05]  /*c930*/  BSYNC.RECONVERGENT B2 ;  /* 0x0000000000027941 */ /* 0x000fea0003800200 */
.L_x_31514:
        /* <DEDUP_REMOVED lines=50> */
.L_x_31512:
[----:B------:R-:W-:Y:S05]  /*cc60*/  BSYNC.RECONVERGENT B1 ;  /* 0x0000000000017941 */ /* 0x000fea0003800200 */
.L_x_31511:
        /* <DEDUP_REMOVED lines=8> */
.L_x_31510:
        /* <DEDUP_REMOVED lines=16> */
.L_x_31518:
        /* <DEDUP_REMOVED lines=13> */
.L_x_31520:
[----:B------:R-:W-:Y:S05]  /*cec0*/  BSYNC.RECONVERGENT B2 ;  /* 0x0000000000027941 */ /* 0x000fea0003800200 */
.L_x_31519:
[----:B------:R-:W-:Y:S01]  /*ced0*/  IMAD.WIDE.U32 R8, R144, -0x326172a9, RZ ;  /* 0xcd9e8d5790087825 */ /* 0x000fe200078e00ff */
        /* <DEDUP_REMOVED lines=49> */
.L_x_31517:
[----:B------:R-:W-:Y:S05]  /*d1f0*/  BSYNC.RECONVERGENT B1 ;  /* 0x0000000000017941 */ /* 0x000fea0003800200 */
.L_x_31516:
        /* <DEDUP_REMOVED lines=8> */
.L_x_31492:
        /* <DEDUP_REMOVED lines=16> */
.L_x_31521:
[----:B------:R-:W-:Y:S02]  /*d380*/  VIADD R138, R138, 0x80 ;  /* 0x000000808a8a7836 */ /* 0x000fe40000000000 */
[----:B------:R-:W-:-:S07]  /*d390*/  VIADD R137, R137, 0x80 ;  /* 0x0000008089897836 */ /* 0x000fce0000000000 */
.L_x_31471:
[----:B------:R-:W-:Y:S05]  /*d3a0*/  BSYNC.RECONVERGENT B0 ;  /* 0x0000000000007941 */ /* 0x000fea0003800200 */
.L_x_31470:
[----:B------:R-:W-:Y:S01]  /*d3b0*/  ISETP.GE.U32.AND P1, PT, R0, 0x280, PT ;  /* 0x000002800000780c */ /* 0x000fe20003f26070 */
[----:B------:R-:W-:Y:S03]  /*d3c0*/  BSSY.RECONVERGENT B0, `(.L_x_31522) ;  /* 0x00002fd000007945 */ /* 0x000fe60003800200 */
[----:B0-----:R-:W-:-:S09]  /*d3d0*/  P2R R149, PR, RZ, 0x2 ;  /* 0x00000002ff957803 */ /* 0x001fd20000000000 */
[----:B------:R-:W-:Y:S05]  /*d3e0*/  @!P1 BRA `(.L_x_31523) ;  /* 0x0000002c00e89947 */ /* 0x000fea0003800000 */
[----:B------:R-:W-:-:S04]  /*d3f0*/  UISETP.NE.U32.AND UP0, UPT, UR18, URZ, UPT ;  /* 0x000000ff1200728c */ /* 0x000fc8000bf05070 */
[----:B------:R-:W-:Y:S01]  /*d400*/  UISETP.NE.AND.EX UP0, UPT, UR19, URZ, UPT, UP0 ;  /* 0x000000ff1300728c */ /* 0x000fe2000bf05300 */
[----:B------:R-:W-:Y:S10]  /*d410*/  BRA.U !UP2, `(.L_x_31524) ;  /* 0x000000010a0c7547 */ /* 0x000ff4000b800000 */
[----:B------:R-:W0:Y:S02]  /*d420*/  LDC.64 R92, c[0x0][0x390] ;  /* 0x0000e400ff5c7b82 */ /* 0x000e240000000a00 */
[----:B0-----:R-:W-:-:S06]  /*d430*/  IMAD.WIDE.U32 R92, R137, 0x10, R92 ;  /* 0x00000010895c7825 */ /* 0x001fcc00078e005c */
[----:B------:R-:W5:Y:S02]  /*d440*/  LDG.E.128 R92, desc[UR12][R92.64] ;  /* 0x0000000c5c5c7981 */ /* 0x000f64000c1e1d00 */
.L_x_31524:
[----:B------:R-:W-:Y:S05]  /*d450*/  BRA.U !UP0, `(.L_x_31525) ;  /* 0x0000001508e47547 */ /* 0x000fea000b800000 */
[----:B------:R-:W0:Y:S02]  /*d460*/  LDC.64 R114, c[0x0][0x3a0] ;  /* 0x0000e800ff727b82 */ /* 0x000e240000000a00 */
[----:B0-----:R-:W-:-:S06]  /*d470*/  IMAD.WIDE.U32 R114, R138, 0x10, R114 ;  /* 0x000000108a727825 */ /* 0x001fcc00078e0072 */
        /* <DEDUP_REMOVED lines=21> */
.L_x_31529:
        /* <DEDUP_REMOVED lines=13> */
.L_x_31531:
[----:B------:R-:W-:Y:S05]  /*d6a0*/  BSYNC.RECONVERGENT B2 ;  /* 0x0000000000027941 */ /* 0x000fea0003800200 */
.L_x_31530:
        /* <DEDUP_REMOVED lines=50> */
.L_x_31528:
[----:B------:R-:W-:Y:S05]  /*d9d0*/  BSYNC.RECONVERGENT B1 ;  /* 0x0000000000017941 */ /* 0x000fea0003800200 */
.L_x_31527:
        /* <DEDUP_REMOVED lines=9> */
.L_x_31526:
        /* <DEDUP_REMOVED lines=19> */
.L_x_31535:
        /* <DEDUP_REMOVED lines=13> */
.L_x_31537:
[----:B------:R-:W-:Y:S05]  /*dc70*/  BSYNC.RECONVERGENT B2 ;  /* 0x0000000000027941 */ /* 0x000fea0003800200 */
.L_x_31536:
        /* <DEDUP_REMOVED lines=50> */
.L_x_31534:
[----:B------:R-:W-:Y:S05]  /*dfa0*/  BSYNC.RECONVERGENT B1 ;  /* 0x0000000000017941 */ /* 0x000fea0003800200 */
.L_x_31533:
        /* <DEDUP_REMOVED lines=9> */
.L_x_31532:
        /* <DEDUP_REMOVED lines=19> */
.L_x_31541:
        /* <DEDUP_REMOVED lines=13> */
.L_x_31543:
[----:B------:R-:W-:Y:S05]  /*e240*/  BSYNC.RECONVERGENT B2 ;  /* 0x0000000000027941 */ /* 0x000fea0003800200 */
.L_x_31542:
        /* <DEDUP_REMOVED lines=50> */
.L_x_31540:
[----:B------:R-:W-:Y:S05]  /*e570*/  BSYNC.RECONVERGENT B1 ;  /* 0x0000000000017941 */ /* 0x000fea0003800200 */
.L_x_31539:
        /* <DEDUP_REMOVED lines=9> */
.L_x_31538:
        /* <DEDUP_REMOVED lines=19> */
.L_x_31547:
        /* <DEDUP_REMOVED lines=13> */
.L_x_31549:
[----:B------:R-:W-:Y:S05]  /*e810*/  BSYNC.RECONVERGENT B2 ;  /* 0x0000000000027941 */ /* 0x000fea0003800200 */
.L_x_31548:
        /* <DEDUP_REMOVED lines=50> */
.L_x_31546:
[----:B------:R-:W-:Y:S05]  /*eb40*/  BSYNC.RECONVERGENT B1 ;  /* 0x0000000000017941 */ /* 0x000fea0003800200 */
.L_x_31545:
        /* <DEDUP_REMOVED lines=10> */
.L_x_31525:
        /* <DEDUP_REMOVED lines=20> */
.L_x_31553:
        /* <DEDUP_REMOVED lines=13> */
.L_x_31555:
[----:B------:R-:W-:Y:S05]  /*ee00*/  BSYNC.RECONVERGENT B2 ;  /* 0x0000000000027941 */ /* 0x000fea0003800200 */
.L_x_31554:
        /* <DEDUP_REMOVED lines=50> */
.L_x_31552:
[----:B------:R-:W-:Y:S05]  /*f130*/  BSYNC.RECONVERGENT B1 ;  /* 0x0000000000017941 */ /* 0x000fea0003800200 */
.L_x_31551:
        /* <DEDUP_REMOVED lines=8> */
.L_x_31550:
        /* <DEDUP_REMOVED lines=16> */
.L_x_31559:
        /* <DEDUP_REMOVED lines=13> */
.L_x_31561:
[----:B------:R-:W-:Y:S05]  /*f390*/  BSYNC.RECONVERGENT B2 ;  /* 0x0000000000027941 */ /* 0x000fea0003800200 */
.L_x_31560:
        /* <DEDUP_REMOVED lines=50> */
.L_x_31558:
[----:B------:R-:W-:Y:S05]  /*f6c0*/  BSYNC.RECONVERGENT B1 ;  /* 0x0000000000017941 */ /* 0x000fea0003800200 */
.L_x_31557:
        /* <DEDUP_REMOVED lines=8> */
.L_x_31556:
        /* <DEDUP_REMOVED lines=16> */
.L_x_31565:
        /* <DEDUP_REMOVED lines=13> */
.L_x_31567:
[----:B------:R-:W-:Y:S05]  /*f920*/  BSYNC.RECONVERGENT B2 ;  /* 0x0000000000027941 */ /* 0x000fea0003800200 */
.L_x_31566:
[----:B-1----:R-:W-:Y:S01]  /*f930*/  IMAD.WIDE.U32 R146, R144, -0x326172a9, RZ ;  /* 0xcd9e8d5790927825 */ /* 0x002fe200078e00ff */
        /* <DEDUP_REMOVED lines=49> */
.L_x_31564:
[----:B------:R-:W-:Y:S05]  /*fc50*/  BSYNC.RECONVERGENT B1 ;  /* 0x0000000000017941 */ /* 0x000fea0003800200 */
.L_x_31563:
        /* <DEDUP_REMOVED lines=8> */
.L_x_31562:
        /* <DEDUP_REMOVED lines=16> */
.L_x_31570:
        /* <DEDUP_REMOVED lines=13> */
.L_x_31572:
[----:B------:R-:W-:Y:S05]  /*feb0*/  BSYNC.RECONVERGENT B2 ;  /* 0x0000000000027941 */ /* 0x000fea0003800200 */
.L_x_31571:
[----:B------:R-:W-:Y:S01]  /*fec0*/  IMAD.WIDE.U32 R8, R144, -0x326172a9, RZ ;  /* 0xcd9e8d5790087825 */ /* 0x000fe200078e00ff */
[----:B------:R-:W-:Y:S01]  /*fed0*/  LOP3.LUT R10, R3, UR15, R155, 0x96, !PT ;  /* 0x0000000f030a7c12 */ /* 0x000fe2000f8e969b */
[----:B------:R-:W-:Y:S02]  /*fee0*/  UIADD3 UR5, UPT, UPT, UR15, -0x4498517b, URZ ;  /* 0xbb67ae850f057890 */ /* 0x000fe4000fffe0ff */
[----:B------:R-:W-:Y:S01]  /*fef0*/  UIADD3 UR6, UPT, UPT, UR15, -0x24c28bd8, URZ ;  /* 0xdb3d74280f067890 */ /* 0x000fe2000fffe0ff */
[----:B-1----:R-:W-:Y:S01]  /*ff00*/  LOP3.LUT R146, R142, UR14, R9, 0x96, !PT ;  /* 0x0000000e8e927c12 */ /* 0x002fe2000f8e9609 */
        /* <DEDUP_REMOVED lines=45> */
.L_x_31569:
[----:B------:R-:W-:Y:S05]  /*101e0*/  BSYNC.RECONVERGENT B1 ;  /* 0x0000000000017941 */ /* 0x000fea0003800200 */
.L_x_31568:
        /* <DEDUP_REMOVED lines=8> */
.L_x_31544:
[----:B-1----:R-:W0:Y:S01]  /*10270*/  LDC.64 R146, c[0x0][0x3a8] ;  /* 0x0000ea00ff927b82 */ /* 0x002e220000000a00 */
[----:B------:R-:W-:Y:S01]  /*10280*/  MOV R4, R148 ;  /* 0x0000009400047202 */ /* 0x000fe20000000f00 */
[----:B0-----:R-:W-:-:S05]  /*10290*/  IMAD.WIDE.U32 R146, R138, 0x10, R146 ;  /* 0x000000108a927825 */ /* 0x001fca00078e0092 */
[----:B-----5:R0:W-:Y:S01]  /*102a0*/  STG.E.128 desc[UR12][R146.64], R112 ;  /* 0x0000007092007986 */ /* 0x0201e2000c101d0c */
[----:B------:R-:W-:Y:S05]  /*102b0*/  BRA.U !UP2, `(.L_x_31573) ;  /* 0x000000010a2c7547 */ /* 0x000fea000b800000 */
        /* <DEDUP_REMOVED lines=11> */
.L_x_31573:
[----:B------:R-:W-:Y:S01]  /*10370*/  VIADD R138, R138, 0x80 ;  /* 0x000000808a8a7836 */ /* 0x000fe20000000000 */
[----:B------:R-:W-:-:S07]  /*10380*/  IADD3 R137, PT, PT, R137, 0x80, RZ ;  /* 0x0000008089897810 */ /* 0x000fce0007ffe0ff */
.L_x_31523:
[----:B------:R-:W-:Y:S05]  /*10390*/  BSYNC.RECONVERGENT B0 ;  /* 0x0000000000007941 */ /* 0x000fea0003800200 */
.L_x_31522:
        /* <DEDUP_REMOVED lines=10> */
.L_x_31576:
        /* <DEDUP_REMOVED lines=24> */
.L_x_31581:
        /* <DEDUP_REMOVED lines=13> */
.L_x_31583:
[----:B------:R-:W-:Y:S05]  /*10690*/  BSYNC.RECONVERGENT B2 ;  /* 0x0000000000027941 */ /* 0x000fea0003800200 */
.L_x_31582:
        /* <DEDUP_REMOVED lines=49> */
.L_x_31580:
[----:B------:R-:W-:Y:S05]  /*109b0*/  BSYNC.RECONVERGENT B1 ;  /* 0x0000000000017941 */ /* 0x000fea0003800200 */
.L_x_31579:
        /* <DEDUP_REMOVED lines=9> */
.L_x_31578:
        /* <DEDUP_REMOVED lines=19> */
.L_x_31587:
        /* <DEDUP_REMOVED lines=13> */
.L_x_31589:
[----:B------:R-:W-:Y:S05]  /*10c50*/  BSYNC.RECONVERGENT B2 ;  /* 0x0000000000027941 */ /* 0x000fea0003800200 */
.L_x_31588:
        /* <DEDUP_REMOVED lines=50> */
.L_x_31586:
[----:B------:R-:W-:Y:S05]  /*10f80*/  BSYNC.RECONVERGENT B1 ;  /* 0x0000000000017941 */ /* 0x000fea0003800200 */
.L_x_31585:
        /* <DEDUP_REMOVED lines=9> */
.L_x_31584:
        /* <DEDUP_REMOVED lines=19> */
.L_x_31593:
        /* <DEDUP_REMOVED lines=13> */
.L_x_31595:
[----:B------:R-:W-:Y:S05]  /*11220*/  BSYNC.RECONVERGENT B2 ;  /* 0x0000000000027941 */ /* 0x000fea0003800200 */
.L_x_31594:
        /* <DEDUP_REMOVED lines=50> */
.L_x_31592:
[----:B------:R-:W-:Y:S05]  /*11550*/  BSYNC.RECONVERGENT B1 ;  /* 0x0000000000017941 */ /* 0x000fea0003800200 */
.L_x_31591:
        /* <DEDUP_REMOVED lines=9> */
.L_x_31590:
        /* <DEDUP_REMOVED lines=19> */
.L_x_31599:
        /* <DEDUP_REMOVED lines=13> */
.L_x_31601:
[----:B------:R-:W-:Y:S05]  /*117f0*/  BSYNC.RECONVERGENT B2 ;  /* 0x0000000000027941 */ /* 0x000fea0003800200 */
.L_x_31600:
        /* <DEDUP_REMOVED lines=50> */
.L_x_31598:
[----:B------:R-:W-:Y:S05]  /*11b20*/  BSYNC.RECONVERGENT B1 ;  /* 0x0000000000017941 */ /* 0x000fea0003800200 */
.L_x_31597:
        /* <DEDUP_REMOVED lines=10> */
.L_x_31577:
        /* <DEDUP_REMOVED lines=20> */
.L_x_31605:
        /* <DEDUP_REMOVED lines=13> */
.L_x_31607:
[----:B------:R-:W-:Y:S05]  /*11de0*/  BSYNC.RECONVERGENT B2 ;  /* 0x0000000000027941 */ /* 0x000fea0003800200 */
.L_x_31606:
        /* <DEDUP_REMOVED lines=47> */
[----:B------:R-:W-:Y:S01]  /*120e0*/  HFMA2 R118, -RZ, RZ, 0, 0 ;  /* 0x00000000ff767431 */ /* 0x000fe200000001ff */
[----:B------:R-:W-:-:S07]  /*120f0*/  LOP3.LUT R11, R116, UR6, R157, 0x96, !PT ;  /* 0x00000006740b7c12 */ /* 0x000fce000f8e969d */
.L_x_31604:
[----:B------:R-:W-:Y:S05]  /*12100*/  BSYNC.RECONVERGENT B1 ;  /* 0x0000000000017941 */ /* 0x000fea0003800200 */
.L_x_31603:
[----:B------:R-:W-:Y:S01]  /*12110*/  I2FP.F32.U32 R2, R5 ;  /* 0x0000000500027245 */ /* 0x000fe20000201000 */
[----:B------:R-:W-:Y:S02]  /*12120*/  IMAD.MOV.U32 R5, RZ, RZ, 0x2f800000 ;  /* 0x2f800000ff057424 */ /* 0x000fe400078e00ff */
[----:B-----5:R-:W-:Y:S02]  /*12130*/  FMUL.FTZ R4, R92, UR17 ;  /* 0x000000115c047c20 */ /* 0x020fe40008410000 */
[----:B------:R-:W-:Y:S02]  /*12140*/  FFMA.FTZ R2, R2, R5, 1.1641532182693481445e-10 ;  /* 0x2f00000002027423 */ /* 0x000fe40000010005 */
[----:B------:R-:W-:-:S03]  /*12150*/  FMUL.FTZ R4, R4, UR16 ;  /* 0x0000001004047c20 */ /* 0x000fc60008410000 */
[----:B------:R-:W-:-:S04]  /*12160*/  FSETP.GTU.FTZ.AND P1, PT, R2, UR33, PT ;  /* 0x0000002102007c0b */ /* 0x000fc8000bf3c000 */
[----:B------:R-:W-:Y:S02]  /*12170*/  FSEL R116, R4, RZ, !P1 ;  /* 0x000000ff04747208 */ /* 0x000fe40004800000 */
[----:B------:R-:W-:-:S07]  /*12180*/  SEL R5, RZ, 0x1, P1 ;  /* 0x00000001ff057807 */ /* 0x000fce0000800000 */
.L_x_31602:
        /* <DEDUP_REMOVED lines=16> */
.L_x_31611:
        /* <DEDUP_REMOVED lines=13> */
.L_x_31613:
[----:B------:R-:W-:Y:S05]  /*12360*/  BSYNC.RECONVERGENT B2 ;  /* 0x0000000000027941 */ /* 0x000fea0003800200 */
.L_x_31612:
[----:B01----:R-:W-:Y:S01]  /*12370*/  IMAD.WIDE.U32 R146, R144, -0x326172a9, RZ ;  /* 0xcd9e8d5790927825 */ /* 0x003fe200078e00ff */
        /* <DEDUP_REMOVED lines=49> */
.L_x_31610:
[----:B------:R-:W-:Y:S05]  /*12690*/  BSYNC.RECONVERGENT B1 ;  /* 0x0000000000017941 */ /* 0x000fea0003800200 */
.L_x_31609:
[----:B------:R-:W-:Y:S01]  /*126a0*/  I2FP.F32.U32 R4, R4 ;  /* 0x0000000400047245 */ /* 0x000fe20000201000 */
[----:B------:R-:W-:Y:S02]  /*126b0*/  HFMA2 R117, -RZ, RZ, 0.1171875, 0 ;  /* 0x2f800000ff757431 */ /* 0x000fe400000001ff */
[----:B-----5:R-:W-:-:S03]  /*126c0*/  FMUL.FTZ R6, R93, UR17 ;  /* 0x000000115d067c20 */ /* 0x020fc60008410000 */
[----:B------:R-:W-:Y:S01]  /*126d0*/  FFMA.FTZ R4, R4, R117, 1.1641532182693481445e-10 ;  /* 0x2f00000004047423 */ /* 0x000fe20000010075 */
[----:B------:R-:W-:-:S04]  /*126e0*/  FMUL.FTZ R6, R6, UR16 ;  /* 0x0000001006067c20 */ /* 0x000fc80008410000 */
[----:B------:R-:W-:-:S04]  /*126f0*/  FSETP.GTU.FTZ.AND P1, PT, R4, UR33, PT ;  /* 0x0000002104007c0b */ /* 0x000fc8000bf3c000 */
[----:B------:R-:W-:Y:S02]  /*12700*/  FSEL R117, R6, RZ, !P1 ;  /* 0x000000ff06757208 */ /* 0x000fe40004800000 */
[----:B------:R-:W-:-:S07]  /*12710*/  SEL R6, RZ, 0x1, P1 ;  /* 0x00000001ff067807 */ /* 0x000fce0000800000 */
.L_x_31608:
        /* <DEDUP_REMOVED lines=16> */
.L_x_31617:
        /* <DEDUP_REMOVED lines=13> */
.L_x_31619:
[----:B------:R-:W-:Y:S05]  /*128f0*/  BSYNC.RECONVERGENT B2 ;  /* 0x0000000000027941 */ /* 0x000fea0003800200 */
.L_x_31618:
[----:B01----:R-:W-:Y:S01]  /*12900*/  IMAD.WIDE.U32 R146, R144, -0x326172a9, RZ ;  /* 0xcd9e8d5790927825 */ /* 0x003fe200078e00ff */
        /* <DEDUP_REMOVED lines=49> */
.L_x_31616:
[----:B------:R-:W-:Y:S05]  /*12c20*/  BSYNC.RECONVERGENT B1 ;  /* 0x0000000000017941 */ /* 0x000fea0003800200 */
.L_x_31615:
        /* <DEDUP_REMOVED lines=8> */
.L_x_31614:
        /* <DEDUP_REMOVED lines=16> */
.L_x_31622:
        /* <DEDUP_REMOVED lines=13> */
.L_x_31624:
[----:B------:R-:W-:Y:S05]  /*12e80*/  BSYNC.RECONVERGENT B2 ;  /* 0x0000000000027941 */ /* 0x000fea0003800200 */
.L_x_31623:
        /* <DEDUP_REMOVED lines=50> */
.L_x_31621:
[----:B------:R-:W-:Y:S05]  /*131b0*/  BSYNC.RECONVERGENT B1 ;  /* 0x0000000000017941 */ /* 0x000fea0003800200 */
.L_x_31620:
        /* <DEDUP_REMOVED lines=8> */
.L_x_31596:
        /* <DEDUP_REMOVED lines=11> */
[----:B------:R-:W-:-:S04]  /*132f0*/  LOP3.LUT R154, R5, 0xff, RZ, 0xc0, !PT ;  /* 0x000000ff059a7812 */ /* 0x000fc800078ec0ff */
[----:B------:R-:W-:-:S05]  /*13300*/  LEA R139, R156, R139, 0x8 ;  /* 0x0000008b9c8b7211 */ /* 0x000fca00078e40ff */
[----:B------:R-:W-:Y:S02]  /*13310*/  IMAD.IADD R139, R139, 0x1, R154 ;  /* 0x000000018b8b7824 */ /* 0x000fe400078e029a */
[----:B0-----:R-:W-:-:S05]  /*13320*/  IMAD.WIDE.U32 R146, R137, 0x4, R146 ;  /* 0x0000000489927825 */ /* 0x001fca00078e0092 */
[----:B------:R1:W-:Y:S02]  /*13330*/  STG.E desc[UR12][R146.64], R139 ;  /* 0x0000008b92007986 */ /* 0x0003e4000c10190c */
.L_x_31625:
[----:B------:R-:W-:Y:S01]  /*13340*/  IADD3 R138, PT, PT, R138, 0x80, RZ ;  /* 0x000000808a8a7810 */ /* 0x000fe20007ffe0ff */
[----:B------:R-:W-:-:S07]  /*13350*/  VIADD R137, R137, 0x80 ;  /* 0x0000008089897836 */ /* 0x000fce0000000000 */
.L_x_31575:
[----:B------:R-:W-:Y:S05]  /*13360*/  BSYNC.RECONVERGENT B0 ;  /* 0x0000000000007941 */ /* 0x000fea0003800200 */
.L_x_31574:
        /* <DEDUP_REMOVED lines=10> */
.L_x_31628:
        /* <DEDUP_REMOVED lines=24> */
.L_x_31633:
        /* <DEDUP_REMOVED lines=13> */
.L_x_31635:
[----:B------:R-:W-:Y:S05]  /*13660*/  BSYNC.RECONVERGENT B2 ;  /* 0x0000000000027941 */ /* 0x000fea0003800200 */
.L_x_31634:
        /* <DEDUP_REMOVED lines=49> */
.L_x_31632:
[----:B------:R-:W-:Y:S05]  /*13980*/  BSYNC.RECONVERGENT B1 ;  /* 0x0000000000017941 */ /* 0x000fea0003800200 */
.L_x_31631:
[----:B------:R-:W-:Y:S01]  /*13990*/  I2FP.F32.U32 R2, R5 ;  /* 0x0000000500027245 */ /* 0x000fe20000201000 */
[----:B------:R-:W-:Y:S02]  /*139a0*/  HFMA2 R5, -RZ, RZ, 0.1171875, 0 ;  /* 0x2f800000ff057431 */ /* 0x000fe400000001ff */
[----:B-----5:R-:W-:-:S03]  /*139b0*/  FMUL.FTZ R4, R92, UR17 ;  /* 0x000000115c047c20 */ /* 0x020fc60008410000 */
[----:B------:R-:W-:Y:S01]  /*139c0*/  FFMA.FTZ R2, R2, R5, 1.1641532182693481445e-10 ;  /* 0x2f00000002027423 */ /* 0x000fe20000010005 */
[----:B------:R-:W-:-:S04]  /*139d0*/  FMUL.FTZ R4, R4, UR16 ;  /* 0x0000001004047c20 */ /* 0x000fc80008410000 */
[----:B------:R-:W-:-:S04]  /*139e0*/  FSETP.GTU.FTZ.AND P2, PT, R2, UR33, PT ;  /* 0x0000002102007c0b */ /* 0x000fc8000bf5c000 */
[----:B0-----:R-:W-:Y:S02]  /*139f0*/  FSEL R147, R4, RZ, !P2 ;  /* 0x000000ff04937208 */ /* 0x001fe40005000000 */
[----:B------:R-:W-:-:S03]  /*13a00*/  SEL R5, RZ, 0x1, P2 ;  /* 0x00000001ff057807 */ /* 0x000fc60001000000 */
[----:B------:R-:W-:-:S07]  /*13a10*/  FADD.FTZ R120, R120, R147 ;  /* 0x0000009378787221 */ /* 0x000fce0000010000 */
.L_x_31630:
        /* <DEDUP_REMOVED lines=19> */
.L_x_31639:
        /* <DEDUP_REMOVED lines=13> */
.L_x_31641:
[----:B------:R-:W-:Y:S05]  /*13c20*/  BSYNC.RECONVERGENT B2 ;  /* 0x0000000000027941 */ /* 0x000fea0003800200 */
.L_x_31640:
        /* <DEDUP_REMOVED lines=50> */
.L_x_31638:
[----:B------:R-:W-:Y:S05]  /*13f50*/  BSYNC.RECONVERGENT B1 ;  /* 0x0000000000017941 */ /* 0x000fea0003800200 */
.L_x_31637:
        /* <DEDUP_REMOVED lines=9> */
.L_x_31636:
        /* <DEDUP_REMOVED lines=19> */
.L_x_31645:
        /* <DEDUP_REMOVED lines=13> */
.L_x_31647:
[----:B------:R-:W-:Y:S05]  /*141f0*/  BSYNC.RECONVERGENT B2 ;  /* 0x0000000000027941 */ /* 0x000fea0003800200 */
.L_x_31646:
        /* <DEDUP_REMOVED lines=50> */
.L_x_31644:
[----:B------:R-:W-:Y:S05]  /*14520*/  BSYNC.RECONVERGENT B1 ;  /* 0x0000000000017941 */ /* 0x000fea0003800200 */
.L_x_31643:
        /* <DEDUP_REMOVED lines=9> */
.L_x_31642:
        /* <DEDUP_REMOVED lines=19> */
.L_x_31651:
        /* <DEDUP_REMOVED lines=13> */
.L_x_31653:
[----:B------:R-:W-:Y:S05]  /*147c0*/  BSYNC.RECONVERGENT B2 ;  /* 0x0000000000027941 */ /* 0x000fea0003800200 */
.L_x_31652:
        /* <DEDUP_REMOVED lines=50> */
.L_x_31650:
[----:B------:R-:W-:Y:S05]  /*14af0*/  BSYNC.RECONVERGENT B1 ;  /* 0x0000000000017941 */ /* 0x000fea0003800200 */
.L_x_31649:
        /* <DEDUP_REMOVED lines=10> */
.L_x_31629:
        /* <DEDUP_REMOVED lines=20> */
.L_x_31657:
        /* <DEDUP_REMOVED lines=13> */
.L_x_31659:
[----:B------:R-:W-:Y:S05]  /*14db0*/  BSYNC.RECONVERGENT B2 ;  /* 0x0000000000027941 */ /* 0x000fea0003800200 */
.L_x_31658:
[----:B------:R-:W-:Y:S01]  /*14dc0*/  IMAD.WIDE.U32 R120, R144, -0x326172a9, RZ ;  /* 0xcd9e8d5790787825 */ /* 0x000fe200078e00ff */
[----:B------:R-:W-:Y:S01]  /*14dd0*/  LOP3.LUT R10, R3, UR15, R123, 0x96, !PT ;  /* 0x0000000f030a7c12 */ /* 0x000fe2000f8e967b */
[----:B------:R-:W-:Y:S01]  /*14de0*/  UIADD3 UR5, UPT, UPT, UR15, -0x4498517b, URZ ;  /* 0xbb67ae850f057890 */ /* 0x000fe2000fffe0ff */
[----:B------:R-:W-:Y:S01]  /*14df0*/  MOV R5, R4 ;  /* 0x0000000400057202 */ /* 0x000fe20000000f00 */
[----:B------:R-:W-:Y:S01]  /*14e00*/  UIADD3 UR6, UPT, UPT, UR15, -0x24c28bd8, URZ ;  /* 0xdb3d74280f067890 */ /* 0x000fe2000fffe0ff */
[----:B01----:R-:W-:Y:S01]  /*14e10*/  LOP3.LUT R146, R142, UR14, R121, 0x96, !PT ;  /* 0x0000000e8e927c12 */ /* 0x003fe2000f8e9679 */
        /* <DEDUP_REMOVED lines=43> */
.L_x_31656:
[----:B------:R-:W-:Y:S05]  /*150d0*/  BSYNC.RECONVERGENT B1 ;  /* 0x0000000000017941 */ /* 0x000fea0003800200 */
.L_x_31655:
        /* <DEDUP_REMOVED lines=8> */
.L_x_31654:
        /* <DEDUP_REMOVED lines=16> */
.L_x_31663:
        /* <DEDUP_REMOVED lines=13> */
.L_x_31665:
[----:B------:R-:W-:Y:S05]  /*15330*/  BSYNC.RECONVERGENT B2 ;  /* 0x0000000000027941 */ /* 0x000fea0003800200 */
.L_x_31664:
        /* <DEDUP_REMOVED lines=50> */
.L_x_31662:
[----:B------:R-:W-:Y:S05]  /*15660*/  BSYNC.RECONVERGENT B1 ;  /* 0x0000000000017941 */ /* 0x000fea0003800200 */
.L_x_31661:
        /* <DEDUP_REMOVED lines=8> */
.L_x_31660:
        /* <DEDUP_REMOVED lines=16> */
.L_x_31669:
        /* <DEDUP_REMOVED lines=13> */
.L_x_31671:
[----:B------:R-:W-:Y:S05]  /*158c0*/  BSYNC.RECONVERGENT B2 ;  /* 0x0000000000027941 */ /* 0x000fea0003800200 */
.L_x_31670:
        /* <DEDUP_REMOVED lines=50> */
.L_x_31668:
[----:B------:R-:W-:Y:S05]  /*15bf0*/  BSYNC.RECONVERGENT B1 ;  /* 0x0000000000017941 */ /* 0x000fea0003800200 */
.L_x_31667:
        /* <DEDUP_REMOVED lines=8> */
.L_x_31666:
        /* <DEDUP_REMOVED lines=16> */
.L_x_31674:
        /* <DEDUP_REMOVED lines=13> */
.L_x_31676:
[----:B------:R-:W-:Y:S05]  /*15e50*/  BSYNC.RECONVERGENT B2 ;  /* 0x0000000000027941 */ /* 0x000fea0003800200 */
.L_x_31675:
[----:B------:R-:W-:Y:S01]  /*15e60*/  IMAD.WIDE.U32 R8, R144, -0x326172a9, RZ ;  /* 0xcd9e8d5790087825 */ /* 0x000fe200078e00ff */
[----:B------:R-:W-:Y:S01]  /*15e70*/  LOP3.LUT R10, R3, UR15, R155, 0x96, !PT ;  /* 0x0000000f030a7c12 */ /* 0x000fe2000f8e969b */
[----:B------:R-:W-:Y:S02]  /*15e80*/  UIADD3 UR5, UPT, UPT, UR15, -0x4498517b, URZ ;  /* 0xbb67ae850f057890 */ /* 0x000fe4000fffe0ff */
[----:B------:R-:W-:Y:S01]  /*15e90*/  HFMA2 R2, -RZ, RZ, 0, 0 ;  /* 0x00000000ff027431 */ /* 0x000fe200000001ff */
        /* <DEDUP_REMOVED lines=46> */
.L_x_31673:
[----:B------:R-:W-:Y:S05]  /*16180*/  BSYNC.RECONVERGENT B1 ;  /* 0x0000000000017941 */ /* 0x000fea0003800200 */
.L_x_31672:
        /* <DEDUP_REMOVED lines=8> */
.L_x_31648:
[----:B01----:R-:W0:Y:S01]  /*16210*/  LDC.64 R146, c[0x0][0x3a8] ;  /* 0x0000ea00ff927b82 */ /* 0x003e220000000a00 */
        /* <DEDUP_REMOVED lines=15> */
.L_x_31677:
[----:B------:R-:W-:Y:S01]  /*16310*/  VIADD R138, R138, 0x80 ;  /* 0x000000808a8a7836 */ /* 0x000fe20000000000 */
[----:B------:R-:W-:-:S07]  /*16320*/  IADD3 R137, PT, PT, R137, 0x80, RZ ;  /* 0x0000008089897810 */ /* 0x000fce0007ffe0ff */
.L_x_31627:
[----:B------:R-:W-:Y:S05]  /*16330*/  BSYNC.RECONVERGENT B0 ;  /* 0x0000000000007941 */ /* 0x000fea0003800200 */
.L_x_31626:
        /* <DEDUP_REMOVED lines=9> */
.L_x_31680:
        /* <DEDUP_REMOVED lines=24> */
.L_x_31685:
        /* <DEDUP_REMOVED lines=13> */
.L_x_31687:
[----:B------:R-:W-:Y:S05]  /*16620*/  BSYNC.RECONVERGENT B2 ;  /* 0x0000000000027941 */ /* 0x000fea0003800200 */
.L_x_31686:
        /* <DEDUP_REMOVED lines=49> */
.L_x_31684:
[----:B------:R-:W-:Y:S05]  /*16940*/  BSYNC.RECONVERGENT B1 ;  /* 0x0000000000017941 */ /* 0x000fea0003800200 */
.L_x_31683:
[----:B------:R-:W-:Y:S01]  /*16950*/  I2FP.F32.U32 R2, R5 ;  /* 0x0000000500027245 */ /* 0x000fe20000201000 */
[----:B------:R-:W-:Y:S02]  /*16960*/  IMAD.MOV.U32 R5, RZ, RZ, 0x2f800000 ;  /* 0x2f800000ff057424 */ /* 0x000fe400078e00ff */
[----:B-----5:R-:W-:Y:S02]  /*16970*/  FMUL.FTZ R4, R92, UR17 ;  /* 0x000000115c047c20 */ /* 0x020fe40008410000 */
[----:B------:R-:W-:Y:S02]  /*16980*/  FFMA.FTZ R2, R2, R5, 1.1641532182693481445e-10 ;  /* 0x2f00000002027423 */ /* 0x000fe40000010005 */
[----:B------:R-:W-:-:S03]  /*16990*/  FMUL.FTZ R4, R4, UR16 ;  /* 0x0000001004047c20 */ /* 0x000fc60008410000 */
[----:B------:R-:W-:-:S04]  /*169a0*/  FSETP.GTU.FTZ.AND P3, PT, R2, UR33, PT ;  /* 0x0000002102007c0b */ /* 0x000fc8000bf7c000 */
[----:B0-----:R-:W-:Y:S02]  /*169b0*/  FSEL R147, R4, RZ, !P3 ;  /* 0x000000ff04937208 */ /* 0x001fe40005800000 */
[----:B------:R-:W-:-:S03]  /*169c0*/  SEL R5, RZ, 0x1, P3 ;  /* 0x00000001ff057807 */ /* 0x000fc60001800000 */
[----:B------:R-:W-:-:S07]  /*169d0*/  FADD.FTZ R124, R124, R147 ;  /* 0x000000937c7c7221 */ /* 0x000fce0000010000 */
.L_x_31682:
        /* <DEDUP_REMOVED lines=19> */
.L_x_31691:
        /* <DEDUP_REMOVED lines=13> */
.L_x_31693:
[----:B------:R-:W-:Y:S05]  /*16be0*/  BSYNC.RECONVERGENT B2 ;  /* 0x0000000000027941 */ /* 0x000fea0003800200 */
.L_x_31692:
        /* <DEDUP_REMOVED lines=50> */
.L_x_31690:
[----:B------:R-:W-:Y:S05]  /*16f10*/  BSYNC.RECONVERGENT B1 ;  /* 0x0000000000017941 */ /* 0x000fea0003800200 */
.L_x_31689:
        /* <DEDUP_REMOVED lines=9> */
.L_x_31688:
        /* <DEDUP_REMOVED lines=19> */
.L_x_31697:
        /* <DEDUP_REMOVED lines=13> */
.L_x_31699:
[----:B------:R-:W-:Y:S05]  /*171b0*/  BSYNC.RECONVERGENT B2 ;  /* 0x0000000000027941 */ /* 0x000fea0003800200 */
.L_x_31698:
        /* <DEDUP_REMOVED lines=50> */
.L_x_31696:
[----:B------:R-:W-:Y:S05]  /*174e0*/  BSYNC.RECONVERGENT B1 ;  /* 0x0000000000017941 */ /* 0x000fea0003800200 */
.L_x_31695:
        /* <DEDUP_REMOVED lines=9> */
.L_x_31694:
        /* <DEDUP_REMOVED lines=19> */
.L_x_31703:
        /* <DEDUP_REMOVED lines=13> */
.L_x_31705:
[----:B------:R-:W-:Y:S05]  /*17780*/  BSYNC.RECONVERGENT B2 ;  /* 0x0000000000027941 */ /* 0x000fea0003800200 */
.L_x_31704:
        /* <DEDUP_REMOVED lines=50> */
.L_x_31702:
[----:B------:R-:W-:Y:S05]  /*17ab0*/  BSYNC.RECONVERGENT B1 ;  /* 0x0000000000017941 */ /* 0x000fea0003800200 */
.L_x_31701:
        /* <DEDUP_REMOVED lines=10> */
.L_x_31681:
        /* <DEDUP_REMOVED lines=20> */
.L_x_31709:
        /* <DEDUP_REMOVED lines=13> */
.L_x_31711:
[----:B------:R-:W-:Y:S05]  /*17d70*/  BSYNC.RECONVERGENT B2 ;  /* 0x0000000000027941 */ /* 0x000fea0003800200 */
.L_x_31710:
        /* <DEDUP_REMOVED lines=49> */
.L_x_31708:
[----:B------:R-:W-:Y:S05]  /*18090*/  BSYNC.RECONVERGENT B1 ;  /* 0x0000000000017941 */ /* 0x000fea0003800200 */
.L_x_31707:
        /* <DEDUP_REMOVED lines=8> */
.L_x_31706:
        /* <DEDUP_REMOVED lines=16> */
.L_x_31715:
        /* <DEDUP_REMOVED lines=13> */
.L_x_31717:
[----:B------:R-:W-:Y:S05]  /*182f0*/  BSYNC.RECONVERGENT B2 ;  /* 0x0000000000027941 */ /* 0x000fea0003800200 */
.L_x_31716:
        /* <DEDUP_REMOVED lines=50> */
.L_x_31714:
[----:B------:R-:W-:Y:S05]  /*18620*/  BSYNC.RECONVERGENT B1 ;  /* 0x0000000000017941 */ /* 0x000fea0003800200 */
.L_x_31713:
        /* <DEDUP_REMOVED lines=8> */
.L_x_31712:
        /* <DEDUP_REMOVED lines=16> */
.L_x_31721:
        /* <DEDUP_REMOVED lines=13> */
.L_x_31723:
[----:B------:R-:W-:Y:S05]  /*18880*/  BSYNC.RECONVERGENT B2 ;  /* 0x0000000000027941 */ /* 0x000fea0003800200 */
.L_x_31722:
        /* <DEDUP_REMOVED lines=50> */
.L_x_31720:
[----:B------:R-:W-:Y:S05]  /*18bb0*/  BSYNC.RECONVERGENT B1 ;  /* 0x0000000000017941 */ /* 0x000fea0003800200 */
.L_x_31719:
        /* <DEDUP_REMOVED lines=8> */
.L_x_31718:
        /* <DEDUP_REMOVED lines=16> */
.L_x_31726:
        /* <DEDUP_REMOVED lines=13> */
.L_x_31728:
[----:B------:R-:W-:Y:S05]  /*18e10*/  BSYNC.RECONVERGENT B2 ;  /* 0x0000000000027941 */ /* 0x000fea0003800200 */
.L_x_31727:
        /* <DEDUP_REMOVED lines=50> */
.L_x_31725:
[----:B------:R-:W-:Y:S05]  /*19140*/  BSYNC.RECONVERGENT B1 ;  /* 0x0000000000017941 */ /* 0x000fea0003800200 */
.L_x_31724:
        /* <DEDUP_REMOVED lines=8> */
.L_x_31700:
        /* <DEDUP_REMOVED lines=16> */
.L_x_31729:
[----:B------:R-:W-:Y:S01]  /*192d0*/  IADD3 R138, PT, PT, R138, 0x80, RZ ;  /* 0x000000808a8a7810 */ /* 0x000fe20007ffe0ff */
[----:B------:R-:W-:-:S07]  /*192e0*/  VIADD R137, R137, 0x80 ;  /* 0x0000008089897836 */ /* 0x000fce0000000000 */
.L_x_31679:
[----:B------:R-:W-:Y:S05]  /*192f0*/  BSYNC.RECONVERGENT B0 ;  /* 0x0000000000007941 */ /* 0x000fea0003800200 */
.L_x_31678:
        /* <DEDUP_REMOVED lines=9> */
.L_x_31732:
        /* <DEDUP_REMOVED lines=24> */
.L_x_31737:
        /* <DEDUP_REMOVED lines=13> */
.L_x_31739:
[----:B------:R-:W-:Y:S05]  /*195e0*/  BSYNC.RECONVERGENT B2 ;  /* 0x0000000000027941 */ /* 0x000fea0003800200 */
.L_x_31738:
        /* <DEDUP_REMOVED lines=49> */
.L_x_31736:
[----:B------:R-:W-:Y:S05]  /*19900*/  BSYNC.RECONVERGENT B1 ;  /* 0x0000000000017941 */ /* 0x000fea0003800200 */
.L_x_31735:
        /* <DEDUP_REMOVED lines=9> */
.L_x_31734:
        /* <DEDUP_REMOVED lines=19> */
.L_x_31743:
        /* <DEDUP_REMOVED lines=13> */
.L_x_31745:
[----:B------:R-:W-:Y:S05]  /*19ba0*/  BSYNC.RECONVERGENT B2 ;  /* 0x0000000000027941 */ /* 0x000fea0003800200 */
.L_x_31744:
        /* <DEDUP_REMOVED lines=50> */
.L_x_31742:
[----:B------:R-:W-:Y:S05]  /*19ed0*/  BSYNC.RECONVERGENT B1 ;  /* 0x0000000000017941 */ /* 0x000fea0003800200 */
.L_x_31741:
        /* <DEDUP_REMOVED lines=9> */
.L_x_31740:
        /* <DEDUP_REMOVED lines=19> */
.L_x_31749:
        /* <DEDUP_REMOVED lines=13> */
.L_x_31751:
[----:B------:R-:W-:Y:S05]  /*1a170*/  BSYNC.RECONVERGENT B2 ;  /* 0x0000000000027941 */ /* 0x000fea0003800200 */
.L_x_31750:
        /* <DEDUP_REMOVED lines=50> */
.L_x_31748:
[----:B------:R-:W-:Y:S05]  /*1a4a0*/  BSYNC.RECONVERGENT B1 ;  /* 0x0000000000017941 */ /* 0x000fea0003800200 */
.L_x_31747:
        /* <DEDUP_REMOVED lines=9> */
.L_x_31746:
        /* <DEDUP_REMOVED lines=19> */
.L_x_31755:
        /* <DEDUP_REMOVED lines=13> */
.L_x_31757:
[----:B------:R-:W-:Y:S05]  /*1a740*/  BSYNC.RECONVERGENT B2 ;  /* 0x0000000000027941 */ /* 0x000fea0003800200 */
.L_x_31756:
        /* <DEDUP_REMOVED lines=50> */
.L_x_31754:
[----:B------:R-:W-:Y:S05]  /*1aa70*/  BSYNC.RECONVERGENT B1 ;  /* 0x0000000000017941 */ /* 0x000fea0003800200 */
.L_x_31753:
        /* <DEDUP_REMOVED lines=10> */
.L_x_31733:
        /* <DEDUP_REMOVED lines=20> */
.L_x_31761:
        /* <DEDUP_REMOVED lines=13> */
.L_x_31763:
[----:B------:R-:W-:Y:S05]  /*1ad30*/  BSYNC.RECONVERGENT B2 ;  /* 0x0000000000027941 */ /* 0x000fea0003800200 */
.L_x_31762:
        /* <DEDUP_REMOVED lines=49> */
.L_x_31760:
[----:B------:R-:W-:Y:S05]  /*1b050*/  BSYNC.RECONVERGENT B1 ;  /* 0x0000000000017941 */ /* 0x000fea0003800200 */
.L_x_31759:
        /* <DEDUP_REMOVED lines=8> */
.L_x_31758:
        /* <DEDUP_REMOVED lines=16> */
.L_x_31767:
        /* <DEDUP_REMOVED lines=13> */
.L_x_31769:
[----:B------:R-:W-:Y:S05]  /*1b2b0*/  BSYNC.RECONVERGENT B2 ;  /* 0x0000000000027941 */ /* 0x000fea0003800200 */
.L_x_31768:
        /* <DEDUP_REMOVED lines=50> */
.L_x_31766:
[----:B------:R-:W-:Y:S05]  /*1b5e0*/  BSYNC.RECONVERGENT B1 ;  /* 0x0000000000017941 */ /* 0x000fea0003800200 */
.L_x_31765:
        /* <DEDUP_REMOVED lines=8> */
.L_x_31764:
        /* <DEDUP_REMOVED lines=16> */
.L_x_31773:
        /* <DEDUP_REMOVED lines=13> */
.L_x_31775:
[----:B------:R-:W-:Y:S05]  /*1b840*/  BSYNC.RECONVERGENT B2 ;  /* 0x0000000000027941 */ /* 0x000fea0003800200 */
.L_x_31774:
        /* <DEDUP_REMOVED lines=50> */
.L_x_31772:
[----:B------:R-:W-:Y:S05]  /*1bb70*/  BSYNC.RECONVERGENT B1 ;  /* 0x0000000000017941 */ /* 0x000fea0003800200 */
.L_x_31771:
        /* <DEDUP_REMOVED lines=8> */
.L_x_31770:
        /* <DEDUP_REMOVED lines=16> */
.L_x_31778:
        /* <DEDUP_REMOVED lines=13> */
.L_x_31780:
[----:B------:R-:W-:Y:S05]  /*1bdd0*/  BSYNC.RECONVERGENT B2 ;  /* 0x0000000000027941 */ /* 0x000fea0003800200 */
.L_x_31779:
        /* <DEDUP_REMOVED lines=50> */
.L_x_31777:
[----:B------:R-:W-:Y:S05]  /*1c100*/  BSYNC.RECONVERGENT B1 ;  /* 0x0000000000017941 */ /* 0x000fea0003800200 */
.L_x_31776:
        /* <DEDUP_REMOVED lines=8> */
.L_x_31752:
        /* <DEDUP_REMOVED lines=16> */
.L_x_31781:
[----:B------:R-:W-:Y:S01]  /*1c290*/  VIADD R138, R138, 0x80 ;  /* 0x000000808a8a7836 */ /* 0x000fe20000000000 */
[----:B------:R-:W-:-:S07]  /*1c2a0*/  IADD3 R137, PT, PT, R137, 0x80, RZ ;  /* 0x0000008089897810 */ /* 0x000fce0007ffe0ff */
.L_x_31731:
[----:B------:R-:W-:Y:S05]  /*1c2b0*/  BSYNC.RECONVERGENT B0 ;  /* 0x0000000000007941 */ /* 0x000fea0003800200 */
.L_x_31730:
        /* <DEDUP_REMOVED lines=9> */
.L_x_31784:
        /* <DEDUP_REMOVED lines=24> */
.L_x_31789:
        /* <DEDUP_REMOVED lines=13> */
.L_x_31791:
[----:B------:R-:W-:Y:S05]  /*1c5a0*/  BSYNC.RECONVERGENT B2 ;  /* 0x0000000000027941 */ /* 0x000fea0003800200 */
.L_x_31790:
        /* <DEDUP_REMOVED lines=49> */
.L_x_31788:
[----:B------:R-:W-:Y:S05]  /*1c8c0*/  BSYNC.RECONVERGENT B1 ;  /* 0x0000000000017941 */ /* 0x000fea0003800200 */
.L_x_31787:
        /* <DEDUP_REMOVED lines=9> */
.L_x_31786:
        /* <DEDUP_REMOVED lines=19> */
.L_x_31795:
        /* <DEDUP_REMOVED lines=13> */
.L_x_31797:
[----:B------:R-:W-:Y:S05]  /*1cb60*/  BSYNC.RECONVERGENT B2 ;  /* 0x0000000000027941 */ /* 0x000fea0003800200 */
.L_x_31796:
        /* <DEDUP_REMOVED lines=50> */
.L_x_31794:
[----:B------:R-:W-:Y:S05]  /*1ce90*/  BSYNC.RECONVERGENT B1 ;  /* 0x0000000000017941 */ /* 0x000fea0003800200 */
.L_x_31793:
[----:B------:R-:W-:Y:S01]  /*1cea0*/  I2FP.F32.U32 R6, R6 ;  /* 0x0000000600067245 */ /* 0x000fe20000201000 */
[----:B------:R-:W-:Y:S02]  /*1ceb0*/  IMAD.MOV.U32 R139, RZ, RZ, 0x2f800000 ;  /* 0x2f800000ff8b7424 */ /* 0x000fe400078e00ff */
[----:B0----5:R-:W-:Y:S02]  /*1cec0*/  FMUL.FTZ R146, R93, UR17 ;  /* 0x000000115d927c20 */ /* 0x021fe40008410000 */
[----:B------:R-:W-:Y:S02]  /*1ced0*/  FFMA.FTZ R6, R6, R139, 1.1641532182693481445e-10 ;  /* 0x2f00000006067423 */ /* 0x000fe4000001008b */
[----:B------:R-:W-:-:S03]  /*1cee0*/  FMUL.FTZ R146, R146, UR16 ;  /* 0x0000001092927c20 */ /* 0x000fc60008410000 */
[----:B------:R-:W-:-:S04]  /*1cef0*/  FSETP.GTU.FTZ.AND P5, PT, R6, UR33, PT ;  /* 0x0000002106007c0b */ /* 0x000fc8000bfbc000 */
[----:B------:R-:W-:Y:S02]  /*1cf00*/  FSEL R146, R146, RZ, !P5 ;  /* 0x000000ff92927208 */ /* 0x000fe40006800000 */
[----:B------:R-:W-:-:S03]  /*1cf10*/  SEL R6, RZ, 0x1, P5 ;  /* 0x00000001ff067807 */ /* 0x000fc60002800000 */
[----:B------:R-:W-:-:S07]  /*1cf20*/  FADD.FTZ R133, R133, R146 ;  /* 0x0000009285857221 */ /* 0x000fce0000010000 */
.L_x_31792:
        /* <DEDUP_REMOVED lines=19> */
.L_x_31801:
        /* <DEDUP_REMOVED lines=13> */
.L_x_31803:
[----:B------:R-:W-:Y:S05]  /*1d130*/  BSYNC.RECONVERGENT B2 ;  /* 0x0000000000027941 */ /* 0x000fea0003800200 */
.L_x_31802:
        /* <DEDUP_REMOVED lines=49> */
.L_x_31800:
[----:B------:R-:W-:Y:S05]  /*1d450*/  BSYNC.RECONVERGENT B1 ;  /* 0x0000000000017941 */ /* 0x000fea0003800200 */
.L_x_31799:
        /* <DEDUP_REMOVED lines=9> */
.L_x_31798:
        /* <DEDUP_REMOVED lines=19> */
.L_x_31807:
        /* <DEDUP_REMOVED lines=13> */
.L_x_31809:
[----:B------:R-:W-:Y:S05]  /*1d6f0*/  BSYNC.RECONVERGENT B2 ;  /* 0x0000000000027941 */ /* 0x000fea0003800200 */
.L_x_31808:
[----:B------:R-:W-:Y:S01]  /*1d700*/  IMAD.WIDE.U32 R8, R144, -0x326172a9, RZ ;  /* 0xcd9e8d5790087825 */ /* 0x000fe200078e00ff */
[----:B------:R-:W-:Y:S01]  /*1d710*/  LOP3.LUT R10, R3, UR15, R155, 0x96, !PT ;  /* 0x0000000f030a7c12 */ /* 0x000fe2000f8e969b */
[----:B------:R-:W-:Y:S02]  /*1d720*/  UIADD3 UR5, UPT, UPT, UR15, -0x4498517b, URZ ;  /* 0xbb67ae850f057890 */ /* 0x000fe4000fffe0ff */
[----:B------:R-:W-:Y:S01]  /*1d730*/  UIADD3 UR6, UPT, UPT, UR15, -0x24c28bd8, URZ ;  /* 0xdb3d74280f067890 */ /* 0x000fe2000fffe0ff */
[----:B0-----:R-:W-:Y:S01]  /*1d740*/  LOP3.LUT R146, R142, UR14, R9, 0x96, !PT ;  /* 0x0000000e8e927c12 */ /* 0x001fe2000f8e9609 */
        /* <DEDUP_REMOVED lines=45> */
.L_x_31806:
[----:B------:R-:W-:Y:S05]  /*1da20*/  BSYNC.RECONVERGENT B1 ;  /* 0x0000000000017941 */ /* 0x000fea0003800200 */
.L_x_31805:
[----:B------:R-:W-:Y:S01]  /*1da30*/  I2FP.F32.U32 R8, R8 ;  /* 0x0000000800087245 */ /* 0x000fe20000201000 */
[----:B------:R-:W-:Y:S02]  /*1da40*/  HFMA2 R139, -RZ, RZ, 0.1171875, 0 ;  /* 0x2f800000ff8b7431 */ /* 0x000fe400000001ff */
[----:B0----5:R-:W-:-:S03]  /*1da50*/  FMUL.FTZ R146, R95, UR17 ;  /* 0x000000115f927c20 */ /* 0x021fc60008410000 */
[----:B------:R-:W-:Y:S01]  /*1da60*/  FFMA.FTZ R8, R8, R139, 1.1641532182693481445e-10 ;  /* 0x2f00000008087423 */ /* 0x000fe2000001008b */
[----:B------:R-:W-:-:S04]  /*1da70*/  FMUL.FTZ R146, R146, UR16 ;  /* 0x0000001092927c20 */ /* 0x000fc80008410000 */
[----:B------:R-:W-:-:S04]  /*1da80*/  FSETP.GTU.FTZ.AND P4, PT, R8, UR33, PT ;  /* 0x0000002108007c0b */ /* 0x000fc8000bf9c000 */
[----:B------:R-:W-:Y:S02]  /*1da90*/  FSEL R146, R146, RZ, !P4 ;  /* 0x000000ff92927208 */ /* 0x000fe40006000000 */
[----:B------:R-:W-:-:S03]  /*1daa0*/  SEL R8, RZ, 0x1, P4 ;  /* 0x00000001ff087807 */ /* 0x000fc60002000000 */
[----:B------:R-:W-:Y:S01]  /*1dab0*/  FADD.FTZ R135, R135, R146 ;  /* 0x0000009287877221 */ /* 0x000fe20000010000 */
[----:B------:R-:W-:Y:S06]  /*1dac0*/  BRA `(.L_x_31804) ;  /* 0x0000001400ac7947 */ /* 0x000fec0003800000 */
.L_x_31785:
        /* <DEDUP_REMOVED lines=20> */
.L_x_31813:
        /* <DEDUP_REMOVED lines=13> */
.L_x_31815:
[----:B------:R-:W-:Y:S05]  /*1dce0*/  BSYNC.RECONVERGENT B2 ;  /* 0x0000000000027941 */ /* 0x000fea0003800200 */
.L_x_31814:
        /* <DEDUP_REMOVED lines=49> */
.L_x_31812:
[----:B------:R-:W-:Y:S05]  /*1e000*/  BSYNC.RECONVERGENT B1 ;  /* 0x0000000000017941 */ /* 0x000fea0003800200 */
.L_x_31811:
        /* <DEDUP_REMOVED lines=8> */
.L_x_31810:
        /* <DEDUP_REMOVED lines=16> */
.L_x_31819:
        /* <DEDUP_REMOVED lines=13> */
.L_x_31821:
[----:B------:R-:W-:Y:S05]  /*1e260*/  BSYNC.RECONVERGENT B2 ;  /* 0x0000000000027941 */ /* 0x000fea0003800200 */
.L_x_31820:
        /* <DEDUP_REMOVED lines=50> */
.L_x_31818:
[----:B------:R-:W-:Y:S05]  /*1e590*/  BSYNC.RECONVERGENT B1 ;  /* 0x0000000000017941 */ /* 0x000fea0003800200 */
.L_x_31817:
        /* <DEDUP_REMOVED lines=8> */
.L_x_31816:
[----:B-1----:R-:W-:Y:S01]  /*1e620*/  MOV R139, R2 ;  /* 0x00000002008b7202 */ /* 0x002fe20000000f00 */
        /* <DEDUP_REMOVED lines=15> */
.L_x_31825:
        /* <DEDUP_REMOVED lines=13> */
.L_x_31827:
[----:B------:R-:W-:Y:S05]  /*1e7f0*/  BSYNC.RECONVERGENT B2 ;  /* 0x0000000000027941 */ /* 0x000fea0003800200 */
.L_x_31826:
        /* <DEDUP_REMOVED lines=50> */
.L_x_31824:
[----:B------:R-:W-:Y:S05]  /*1eb20*/  BSYNC.RECONVERGENT B1 ;  /* 0x0000000000017941 */ /* 0x000fea0003800200 */
.L_x_31823:
        /* <DEDUP_REMOVED lines=8> */
.L_x_31822:
        /* <DEDUP_REMOVED lines=20> */
.L_x_31830:
        /* <DEDUP_REMOVED lines=13> */
.L_x_31832:
[----:B------:R-:W-:Y:S05]  /*1edc0*/  BSYNC.RECONVERGENT B2 ;  /* 0x0000000000027941 */ /* 0x000fea0003800200 */
.L_x_31831:
        /* <DEDUP_REMOVED lines=50> */
.L_x_31829:
[----:B------:R-:W-:Y:S05]  /*1f0f0*/  BSYNC.RECONVERGENT B1 ;  /* 0x0000000000017941 */ /* 0x000fea0003800200 */
.L_x_31828:
        /* <DEDUP_REMOVED lines=8> */
.L_x_31804:
[----:B0-----:R-:W0:Y:S02]  /*1f180*/  LDC.64 R146, c[0x0][0x3a8] ;  /* 0x0000ea00ff927b82 */ /* 0x001e240000000a00 */
[----:B0-----:R-:W-:-:S05]  /*1f190*/  IMAD.WIDE.U32 R146, R138, 0x10, R146 ;  /* 0x000000108a927825 */ /* 0x001fca00078e0092 */
[----:B-----5:R2:W-:Y:S01]  /*1f1a0*/  STG.E.128 desc[UR12][R146.64], R132 ;  /* 0x0000008492007986 */ /* 0x0205e2000c101d0c */
[----:B------:R-:W-:Y:S05]  /*1f1b0*/  BRA.U !UP2, `(.L_x_31783) ;  /* 0x000000010a2c7547 */ /* 0x000fea000b800000 */
[----:B------:R-:W0:Y:S01]  /*1f1c0*/  LDC.64 R138, c[0x0][0x3b0] ;  /* 0x0000ec00ff8a7b82 */ /* 0x000e220000000a00 */
[----:B--2---:R-:W-:Y:S02]  /*1f1d0*/  SHF.L.U32 R147, R7, 0x10, RZ ;  /* 0x0000001007937819 */ /* 0x004fe400000006ff */
        /* <DEDUP_REMOVED lines=9> */
.L_x_31783:
[----:B------:R-:W-:Y:S05]  /*1f270*/  BSYNC.RECONVERGENT B0 ;  /* 0x0000000000007941 */ /* 0x000fea0003800200 */
.L_x_31782:
[----:B---3--:R-:W-:Y:S01]  /*1f280*/  FADD.FTZ R138, RZ, R96 ;  /* 0x00000060ff8a7221 */ /* 0x008fe20000010000 */
[C---:B------:R-:W-:Y:S01]  /*1f290*/  ISETP.GT.U32.AND P4, PT, R0.reuse, 0xff, PT ;  /* 0x000000ff0000780c */ /* 0x040fe20003f84070 */
[----:B------:R-:W-:Y:S01]  /*1f2a0*/  BSSY.RECONVERGENT B0, `(.L_x_31833) ;  /* 0x00000aa000007945 */ /* 0x000fe20003800200 */
[C---:B------:R-:W-:Y:S01]  /*1f2b0*/  ISETP.GT.U32.AND P5, PT, R0.reuse, 0x17f, PT ;  /* 0x0000017f0000780c */ /* 0x040fe20003fa4070 */
[----:B------:R-:W-:Y:S01]  /*1f2c0*/  FADD.FTZ R137, R97, R138 ;  /* 0x0000008a61897221 */ /* 0x000fe20000010000 */
[----:B------:R-:W-:Y:S02]  /*1f2d0*/  ISETP.GT.U32.AND P6, PT, R0, 0x1ff, PT ;  /* 0x000001ff0000780c */ /* 0x000fe40003fc4070 */
[----:B012---:R-:W-:Y:S01]  /*1f2e0*/  P2R R146, PR, RZ, 0x2 ;  /* 0x00000002ff927803 */ /* 0x007fe20000000000 */
[----:B------:R-:W-:Y:S01]  /*1f2f0*/  FADD.FTZ R138, R98, R137 ;  /* 0x00000089628a7221 */ /* 0x000fe20000010000 */
[----:B------:R-:W-:Y:S02]  /*1f300*/  ISETP.GT.U32.AND P1, PT, R0, 0x27f, PT ;  /* 0x0000027f0000780c */ /* 0x000fe40003f24070 */
[----:B------:R-:W-:Y:S01]  /*1f310*/  MOV R157, RZ ;  /* 0x000000ff009d7202 */ /* 0x000fe20000000f00 */
        /* <DEDUP_REMOVED lines=143> */
[----:B0-----:R-:W-:Y:S01]  /*1fc10*/  FADD.FTZ R138, R137, R138 ;  /* 0x0000008a898a7221 */ /* 0x001fe20000010000 */
[----:B------:R-:W-:-:S04]  /*1fc20*/  LOP3.LUT P4, R137, R136, 0x1f, RZ, 0xc0, !PT ;  /* 0x0000001f88897812 */ /* 0x000fc8000788c0ff */
[----:B------:R-:W0:Y:S02]  /*1fc30*/  SHFL.BFLY PT, R139, R138, 0x2, 0x1f ;  /* 0x0c401f008a8b7f89 */ /* 0x000e2400000e0000 */
[----:B0-----:R-:W-:-:S05]  /*1fc40*/  FADD.FTZ R153, R138, R139 ;  /* 0x0000008b8a997221 */ /* 0x001fca0000010000 */
[----:B------:R-:W0:Y:S02]  /*1fc50*/  SHFL.BFLY PT, R154, R153, 0x4, 0x1f ;  /* 0x0c801f00999a7f89 */ /* 0x000e2400000e0000 */
[----:B0-----:R-:W-:-:S05]  /*1fc60*/  FADD.FTZ R154, R153, R154 ;  /* 0x0000009a999a7221 */ /* 0x001fca0000010000 */
[----:B------:R-:W0:Y:S02]  /*1fc70*/  SHFL.BFLY PT, R139, R154, 0x8, 0x1f ;  /* 0x0d001f009a8b7f89 */ /* 0x000e2400000e0000 */
[----:B0-----:R-:W-:Y:S01]  /*1fc80*/  FADD.FTZ R155, R154, R139 ;  /* 0x0000008b9a9b7221 */ /* 0x001fe20000010000 */
[----:B------:R-:W-:-:S04]  /*1fc90*/  IMAD.MOV.U32 R139, RZ, RZ, RZ ;  /* 0x000000ffff8b7224 */ /* 0x000fc800078e00ff */
        /* <DEDUP_REMOVED lines=10> */
.L_x_31834:
[----:B------:R-:W-:Y:S05]  /*1fd40*/  BSYNC.RECONVERGENT B0 ;  /* 0x0000000000007941 */ /* 0x000fea0003800200 */
.L_x_31833:
[----:B------:R-:W-:Y:S01]  /*1fd50*/  BAR.SYNC.DEFER_BLOCKING 0x0 ;  /* 0x0000000000007b1d */ /* 0x000fe20000010000 */
[----:B------:R-:W-:Y:S01]  /*1fd60*/  ISETP.GT.U32.AND P4, PT, R137, 0x3, PT ;  /* 0x000000038900780c */ /* 0x000fe20003f84070 */
[----:B0-----:R-:W-:-:S04]  /*1fd70*/  HFMA2 R138, -RZ, RZ, 0, 0 ;  /* 0x00000000ff8a7431 */ /* 0x001fc800000001ff */
        /* <DEDUP_REMOVED lines=10> */
.L_x_31836:
[----:B------:R-:W-:Y:S05]  /*1fe20*/  BSYNC.RECONVERGENT B0 ;  /* 0x0000000000007941 */ /* 0x000fea0003800200 */
.L_x_31835:
[----:B------:R-:W2:Y:S01]  /*1fe30*/  SHFL.DOWN PT, R156, R157, 0x2, 0x1f ;  /* 0x08401f009d9c7f89 */ /* 0x000ea200000e0000 */
[----:B------:R-:W-:Y:S01]  /*1fe40*/  ISETP.NE.AND P5, PT, R136, RZ, PT ;  /* 0x000000ff8800720c */ /* 0x000fe20003fa5270 */
[----:B------:R-:W-:Y:S01]  /*1fe50*/  UISETP.GE.AND UP0, UPT, UR4, 0x1, UPT ;  /* 0x000000010400788c */ /* 0x000fe2000bf06270 */
[----:B------:R-:W-:Y:S01]  /*1fe60*/  ISETP.NE.AND P4, PT, RZ, UR35, PT ;  /* 0x00000023ff007c0c */ /* 0x000fe2000bf85270 */
[----:B-1----:R-:W1:Y:S04]  /*1fe70*/  SHFL.DOWN PT, R155, R138, 0x2, 0x1f ;  /* 0x08401f008a9b7f89 */ /* 0x002e6800000e0000 */
[----:B------:R-:W3:Y:S01]  /*1fe80*/  SHFL.DOWN PT, R154, R139, 0x2, 0x1f ;  /* 0x08401f008b9a7f89 */ /* 0x000ee200000e0000 */
[----:B--2---:R-:W-:Y:S01]  /*1fe90*/  IMAD.IADD R146, R156, 0x1, R157 ;  /* 0x000000019c927824 */ /* 0x004fe200078e029d */
[----:B------:R-:W-:-:S02]  /*1fea0*/  I2FP.F32.S32 R158, R156 ;  /* 0x0000009c009e7245 */ /* 0x000fc40000201400 */
[----:B------:R-:W-:Y:S02]  /*1feb0*/  I2FP.F32.S32 R156, R157 ;  /* 0x0000009d009c7245 */ /* 0x000fe40000201400 */
        /* <DEDUP_REMOVED lines=22> */
[C---:B------:R-:W-:Y:S01]  /*20020*/  FFMA.FTZ R147, R137.reuse, R138, R158 ;  /* 0x0000008a89937223 */ /* 0x040fe2000001009e */
        /* <DEDUP_REMOVED lines=8> */
[----:B------:R-:W2:Y:S04]  /*200b0*/  SHFL.IDX PT, R156, R156, RZ, 0x1f ;  /* 0x00001fff9c9c7589 */ /* 0x000ea800000e0000 */
[----:B------:R-:W3:Y:S01]  /*200c0*/  @!P5 LDC.64 R138, c[0x0][0x3c8] ;  /* 0x0000f200ff8adb82 */ /* 0x000ee20000000a00 */
[----:B-1----:R-:W-:-:S05]  /*200d0*/  FMUL.FTZ R146, R137, R137 ;  /* 0x0000008989927220 */ /* 0x002fca0000410000 */
[----:B------:R-:W-:Y:S01]  /*200e0*/  FSEL R147, R146, RZ, P4 ;  /* 0x000000ff92937208 */ /* 0x000fe20002000000 */
[----:B--2---:R-:W-:Y:S01]  /*200f0*/  FFMA.FTZ R146, R156, UR36, R153 ;  /* 0x000000249c927c23 */ /* 0x004fe20008010099 */
[----:B------:R-:W-:-:S03]  /*20100*/  IMAD.U32 R153, RZ, RZ, UR23 ;  /* 0x00000017ff997e24 */ /* 0x000fc6000f8e00ff */
[----:B------:R-:W-:Y:S01]  /*20110*/  FADD.FTZ R147, R146, R147 ;  /* 0x0000009392937221 */ /* 0x000fe20000010000 */
[----:B0-----:R-:W-:-:S04]  /*20120*/  @!P5 IMAD.WIDE R154, R153, 0x4, R154 ;  /* 0x00000004999ad825 */ /* 0x001fc800078e029a */
[----:B---3--:R-:W-:Y:S01]  /*20130*/  @!P5 IMAD.WIDE R138, R157, 0x4, R138 ;  /* 0x000000049d8ad825 */ /* 0x008fe200078e028a */
[----:B------:R-:W0:Y:S01]  /*20140*/  MUFU.RSQ R147, R147 ;  /* 0x0000009300937308 */ /* 0x000e220000001400 */
        /* <DEDUP_REMOVED lines=28> */
.L_x_31839:
[----:B------:R-:W-:Y:S05]  /*20310*/  BSYNC.RECONVERGENT B0 ;  /* 0x0000000000007941 */ /* 0x000fea0003800200 */
.L_x_31838:
        /* <DEDUP_REMOVED lines=19> */
.L_x_31841:
[----:B------:R-:W-:Y:S05]  /*20450*/  BSYNC.RECONVERGENT B0 ;  /* 0x0000000000007941 */ /* 0x000fea0003800200 */
.L_x_31840:
        /* <DEDUP_REMOVED lines=19> */
.L_x_31843:
[----:B------:R-:W-:Y:S05]  /*20590*/  BSYNC.RECONVERGENT B0 ;  /* 0x0000000000007941 */ /* 0x000fea0003800200 */
.L_x_31842:
[----:B------:R-:W-:Y:S01]  /*205a0*/  ISETP.NE.AND P0, PT, R150, RZ, PT ;  /* 0x000000ff9600720c */ /* 0x000fe20003f05270 */
[----:B------:R-:W-:-:S12]  /*205b0*/  BSSY.RECONVERGENT B0, `(.L_x_31844) ;  /* 0x0000012000007945 */ /* 0x000fd80003800200 */
[----:B------:R-:W-:Y:S05]  /*205c0*/  @!P0 BRA `(.L_x_31845) ;  /* 0x0000000000408947 */ /* 0x000fea0003800000 */
[----:B------:R-:W4:Y:S01]  /*205d0*/  LDC.64 R150, c[0x0][0x428] ;  /* 0x00010a00ff967b82 */ /* 0x000f220000000a00 */
[--C-:B0-23--:R-:W-:Y:S01]  /*205e0*/  FADD.FTZ R136, R108, -R146.reuse ;  /* 0x800000926c887221 */ /* 0x10dfe20000010000 */
[--C-:B-1----:R-:W-:Y:S01]  /*205f0*/  FADD.FTZ R138, R109, -R146.reuse ;  /* 0x800000926d8a7221 */ /* 0x102fe20000010000 */
        /* <DEDUP_REMOVED lines=10> */
[----:B----4-:R-:W-:-:S04]  /*206a0*/  IMAD.WIDE.U32 R150, R153, 0x10, R150 ;  /* 0x0000001099967825 */ /* 0x010fc800078e0096 */
[----:B------:R-:W-:Y:S01]  /*206b0*/  VIADD R153, R153, 0x80 ;  /* 0x0000008099997836 */ /* 0x000fe20000000000 */
[----:B------:R4:W-:Y:S06]  /*206c0*/  STG.E.128 desc[UR12][R150.64], R136 ;  /* 0x0000008896007986 */ /* 0x0009ec000c101d0c */
.L_x_31845:
[----:B------:R-:W-:Y:S05]  /*206d0*/  BSYNC.RECONVERGENT B0 ;  /* 0x0000000000007941 */ /* 0x000fea0003800200 */
.L_x_31844:
[----:B------:R-:W-:Y:S01]  /*206e0*/  ISETP.NE.AND P0, PT, R149, RZ, PT ;  /* 0x000000ff9500720c */ /* 0x000fe20003f05270 */
[----:B------:R-:W-:-:S12]  /*206f0*/  BSSY.RECONVERGENT B0, `(.L_x_31846) ;  /* 0x0000012000007945 */ /* 0x000fd80003800200 */
[----:B------:R-:W-:Y:S05]  /*20700*/  @!P0 BRA `(.L_x_31847) ;  /* 0x0000000000408947 */ /* 0x000fea0003800000 */
[----:B----4-:R-:W4:Y:S01]  /*20710*/  LDC.64 R150, c[0x0][0x428] ;  /* 0x00010a00ff967b82 */ /* 0x010f220000000a00 */
        /* <DEDUP_REMOVED lines=12> */
[C---:B----4-:R-:W-:Y:S01]  /*207e0*/  IMAD.WIDE.U32 R150, R153.reuse, 0x10, R150 ;  /* 0x0000001099967825 */ /* 0x050fe200078e0096 */
[----:B------:R-:W-:-:S04]  /*207f0*/  IADD3 R153, PT, PT, R153, 0x80, RZ ;  /* 0x0000008099997810 */ /* 0x000fc80007ffe0ff */
[----:B------:R0:W-:Y:S03]  /*20800*/  STG.E.128 desc[UR12][R150.64], R136 ;  /* 0x0000008896007986 */ /* 0x0001e6000c101d0c */
.L_x_31847:
[----:B------:R-:W-:Y:S05]  /*20810*/  BSYNC.RECONVERGENT B0 ;  /* 0x0000000000007941 */ /* 0x000fea0003800200 */
.L_x_31846:
[----:B------:R-:W-:Y:S01]  /*20820*/  ISETP.NE.AND P0, PT, R148, RZ, PT ;  /* 0x000000ff9400720c */ /* 0x000fe20003f05270 */
[----:B------:R-:W-:-:S12]  /*20830*/  BSSY.RECONVERGENT B0, `(.L_x_31848) ;  /* 0x0000012000007945 */ /* 0x000fd80003800200 */
[----:B------:R-:W-:Y:S05]  /*20840*/  @!P0 BRA `(.L_x_31849) ;  /* 0x0000000000408947 */ /* 0x000fea0003800000 */
[----:B------:R-:W1:Y:S01]  /*20850*/  LDC.64 R148, c[0x0][0x428] ;  /* 0x00010a00ff947b82 */ /* 0x000e620000000a00 */
[--C-:B0-234-:R-:W-:Y:S01]  /*20860*/  FADD.FTZ R136, R116, -R146.reuse ;  /* 0x8000009274887221 */ /* 0x11dfe20000010000 */
        /* <DEDUP_REMOVED lines=11> */
[----:B------:R-:W-:-:S04]  /*20920*/  IMAD.WIDE.U32 R148, R153, 0x10, R148 ;  /* 0x0000001099947825 */ /* 0x000fc800078e0094 */
[----:B------:R-:W-:Y:S01]  /*20930*/  VIADD R153, R153, 0x80 ;  /* 0x0000008099997836 */ /* 0x000fe20000000000 */
[----:B------:R0:W-:Y:S06]  /*20940*/  STG.E.128 desc[UR12][R148.64], R136 ;  /* 0x0000008894007986 */ /* 0x0001ec000c101d0c */
.L_x_31849:
[----:B------:R-:W-:Y:S05]  /*20950*/  BSYNC.RECONVERGENT B0 ;  /* 0x0000000000007941 */ /* 0x000fea0003800200 */
.L_x_31848:
[----:B------:R-:W-:Y:S01]  /*20960*/  ISETP.NE.AND P0, PT, R145, RZ, PT ;  /* 0x000000ff9100720c */ /* 0x000fe20003f05270 */
[----:B------:R-:W-:-:S12]  /*20970*/  BSSY.RECONVERGENT B0, `(.L_x_31850) ;  /* 0x0000012000007945 */ /* 0x000fd80003800200 */
[----:B------:R-:W-:Y:S05]  /*20980*/  @!P0 BRA `(.L_x_31851) ;  /* 0x0000000000408947 */ /* 0x000fea0003800000 */
[----:B0-----:R-:W0:Y:S01]  /*20990*/  LDC.64 R148, c[0x0][0x428] ;  /* 0x00010a00ff947b82 */ /* 0x001e220000000a00 */
[--C-:B--234-:R-:W-:Y:S01]  /*209a0*/  FADD.FTZ R136, R120, -R146.reuse ;  /* 0x8000009278887221 */ /* 0x11cfe20000010000 */
        /* <DEDUP_REMOVED lines=14> */
.L_x_31851:
[----:B------:R-:W-:Y:S05]  /*20a90*/  BSYNC.RECONVERGENT B0 ;  /* 0x0000000000007941 */ /* 0x000fea0003800200 */
.L_x_31850:
[----:B------:R-:W-:Y:S04]  /*20aa0*/  BSSY.RECONVERGENT B0, `(.L_x_31852) ;  /* 0x0000012000007945 */ /* 0x000fe80003800200 */
        /* <DEDUP_REMOVED lines=17> */
.L_x_31853:
[----:B------:R-:W-:Y:S05]  /*20bc0*/  BSYNC.RECONVERGENT B0 ;  /* 0x0000000000007941 */ /* 0x000fea0003800200 */
.L_x_31852:
        /* <DEDUP_REMOVED lines=18> */
.L_x_31855:
[----:B------:R-:W-:Y:S05]  /*20cf0*/  BSYNC.RECONVERGENT B0 ;  /* 0x0000000000007941 */ /* 0x000fea0003800200 */
.L_x_31854:
        /* <DEDUP_REMOVED lines=11> */
[----:B-----5:R-:W-:Y:S01]  /*20db0*/  FFMA.FTZ R138, R145, R86, R90 ;  /* 0x00000056918a7223 */ /* 0x020fe2000001005a */
[----:B0-----:R-:W-:-:S04]  /*20dc0*/  IMAD.WIDE.U32 R146, R153, 0x10, R136 ;  /* 0x0000001099927825 */ /* 0x001fc800078e0088 */
[----:B------:R-:W-:Y:S01]  /*20dd0*/  FFMA.FTZ R136, R139, R84, R88 ;  /* 0x000000548b887223 */ /* 0x000fe20000010058 */
[----:B------:R-:W-:Y:S01]  /*20de0*/  FFMA.FTZ R137, R148, R85, R89 ;  /* 0x0000005594897223 */ /* 0x000fe20000010059 */
[----:B------:R-:W-:-:S05]  /*20df0*/  FFMA.FTZ R139, R150, R87, R91 ;  /* 0x00000057968b7223 */ /* 0x000fca000001005b */
[----:B------:R0:W-:Y:S02]  /*20e00*/  STG.E.128 desc[UR12][R146.64], R136 ;  /* 0x0000008892007986 */ /* 0x0001e4000c101d0c */
.L_x_31856:
[----:B------:R-:W-:Y:S05]  /*20e10*/  BSYNC.RECONVERGENT B0 ;  /* 0x0000000000007941 */ /* 0x000fea0003800200 */
.L_x_31837:
[----:B------:R-:W-:Y:S02]  /*20e20*/  UIADD3 UR23, UPT, UPT, UR23, UR20, URZ ;  /* 0x0000001417177290 */ /* 0x000fe4000fffe0ff */
[----:B------:R-:W-:Y:S02]  /*20e30*/  UPLOP3.LUT UP1, UPT, UPT, UPT, UP1, 0x40, 0x4 ;  /* 0x000000000004789c */ /* 0x000fe40003f2e810 */
[----:B------:R-:W-:-:S09]  /*20e40*/  UISETP.GE.AND UP0, UPT, UR23, UR21, UPT ;  /* 0x000000151700728c */ /* 0x000fd2000bf06270 */
[----:B------:R-:W-:Y:S05]  /*20e50*/  BRA.U !UP0, `(.L_x_31857) ;  /* 0xfffffe0108f87547 */ /* 0x000fea000b83ffff */
[----:B------:R-:W-:Y:S05]  /*20e60*/  EXIT ;  /* 0x000000000000794d */ /* 0x000fea0003800000 */
.L_x_31858:
        /* <DEDUP_REMOVED lines=9> */
.L_x_34134:


//--------------------- .text._ZN10layer_norm13ln_fwd_kernelINS_13Kernel_traitsIfffffjLj5120ELj1ELj1ELj4ELj16ENS_18Kernel_traits_baseILj5120EfffffjLj128EEEEELb1ELb0ELb1ELb1EEEvNS_9FwdParamsE --------------------------
	.section	.text._ZN10layer_norm13ln_fwd_kernelINS_13Kernel_traitsIfffffjLj5120ELj1ELj1ELj4ELj16ENS_18Kernel_traits_baseILj5120EfffffjLj128EEEEELb1ELb0ELb1ELb1EEEvNS_9FwdParamsE,"ax",@progbits
	.align	128
        .global         _ZN10layer_norm13ln_fwd_kernelINS_13Kernel_traitsIfffffjLj5120ELj1ELj1ELj4ELj16ENS_18Kernel_traits_baseILj5120EfffffjLj128EEEEELb1ELb0ELb1ELb1EEEvNS_9FwdParamsE
        .type           _ZN10layer_norm13ln_fwd_kernelINS_13Kernel_traitsIfffffjLj5120ELj1ELj1ELj4ELj16ENS_18Kernel_traits_baseILj5120EfffffjLj128EEEEELb1ELb0ELb1ELb1EEEvNS_9FwdParamsE,@function
        .size           _ZN10layer_norm13ln_fwd_kernelINS_13Kernel_traitsIfffffjLj5120ELj1ELj1ELj4ELj16ENS_18Kernel_traits_baseILj5120EfffffjLj128EEEEELb1ELb0ELb1ELb1EEEvNS_9FwdParamsE,(.L_x_34135 - _ZN10layer_norm13ln_fwd_kernelINS_13Kernel_traitsIfffffjLj5120ELj1ELj1ELj4ELj16ENS_18Kernel_traits_baseILj5120EfffffjLj128EEEEELb1ELb0ELb1ELb1EEEvNS_9FwdParamsE)
        .other          _ZN10layer_norm13ln_fwd_kernelINS_13Kernel_traitsIfffffjLj5120ELj1ELj1ELj4ELj16ENS_18Kernel_traits_baseILj5120EfffffjLj128EEEEELb1ELb0ELb1ELb1EEEvNS_9FwdParamsE,@"STO_CUDA_ENTRY STV_DEFAULT"
_ZN10layer_norm13ln_fwd_kernelINS_13Kernel_traitsIfffffjLj5120ELj1ELj1ELj4ELj16ENS_18Kernel_traits_baseILj5120EfffffjLj128EEEEELb1ELb0ELb1ELb1EEEvNS_9FwdParamsE:
.text._ZN10layer_norm13ln_fwd_kernelINS_13Kernel_traitsIfffffjLj5120ELj1ELj1ELj4ELj16ENS_18Kernel_traits_baseILj5120EfffffjLj128EEEEELb1ELb0ELb1ELb1EEEvNS_9FwdParamsE:
        /* <DEDUP_REMOVED lines=71> */
.L_x_31859:
        /* <DEDUP_REMOVED lines=32> */
.L_x_31860:
        /* <DEDUP_REMOVED lines=16> */
[----:B------:R-:W-:Y:S01]  /*0770*/  IMAD.HI.U32 R6, R5, -0x326172a9, RZ ;  /* 0xcd9e8d5705067827 */ /* 0x000fe200078e00ff */
[----:B------:R-:W3:Y:S03]  /*0780*/  LDCU UR25, c[0x0][0x400] ;  /* 0x00008000ff1977ac */ /* 0x000ee60008000800 */
[----:B------:R-:W-:Y:S01]  /*0790*/  IMAD R10, R4, -0x2daee0ad, RZ ;  /* 0xd2511f53040a7824 */ /* 0x000fe200078e02ff */
[----:B------:R-:W-:Y:S01]  /*07a0*/  LOP3.LUT R6, R7, UR6, R6, 0x96, !PT ;  /* 0x0000000607067c12 */ /* 0x000fe2000f8e9606 */
[----:B------:R-:W-:Y:S01]  /*07b0*/  IMAD R5, R5, -0x326172a9, RZ ;  /* 0xcd9e8d5705057824 */ /* 0x000fe200078e02ff */
[----:B------:R-:W4:Y:S01]  /*07c0*/  LDCU.64 UR16, c[0x0][0x408] ;  /* 0x00008100ff1077ac */ /* 0x000f220008000a00 */
[----:B------:R-:W-:Y:S01]  /*07d0*/  IMAD.HI.U32 R4, R8, -0x326172a9, RZ ;  /* 0xcd9e8d5708047827 */ /* 0x000fe200078e00ff */
[----:B------:R-:W0:Y:S03]  /*07e0*/  LDCU.64 UR18, c[0x0][0x3a0] ;  /* 0x00007400ff1277ac */ /* 0x000e260008000a00 */
[C---:B------:R-:W-:Y:S01]  /*07f0*/  IMAD.HI.U32 R7, R6.reuse, -0x2daee0ad, RZ ;  /* 0xd2511f5306077827 */ /* 0x040fe200078e00ff */
[----:B------:R-:W-:Y:S01]  /*0800*/  LOP3.LUT R4, R5, UR27, R4, 0x96, !PT ;  /* 0x0000001b05047c12 */ /* 0x000fe2000f8e9604 */
[----:B------:R-:W0:Y:S02]  /*0810*/  LDCU.64 UR20, c[0x0][0x380] ;  /* 0x00007000ff1477ac */ /* 0x000e240008000a00 */
        /* <DEDUP_REMOVED lines=46> */
[----:B------:R-:W-:Y:S02]  /*0b00*/  HFMA2 R6, -RZ, RZ, 0, 0 ;  /* 0x00000000ff067431 */ /* 0x000fe400000001ff */
[----:B01234-:R-:W-:-:S07]  /*0b10*/  IMAD R8, R11, -0x326172a9, RZ ;  /* 0xcd9e8d570b087824 */ /* 0x01ffce00078e02ff */
.L_x_32205:
[----:B------:R-:W-:-:S06]  /*0b20*/  UIMAD.WIDE UR4, UR7, 0x4, UR8 ;  /* 0x00000004070478a5 */ /* 0x000fcc000f8e0208 */
[----:B01----:R-:W-:Y:S02]  /*0b30*/  IMAD.U32 R140, RZ, RZ, UR4 ;  /* 0x00000004ff8c7e24 */ /* 0x003fe4000f8e00ff */
        /* <DEDUP_REMOVED lines=24> */
[----:B------:R-:W-:Y:S02]  /*0cc0*/  UIADD3 UR41, UPT, UPT, UR14, 0x5384540f, URZ ;  /* 0x5384540f0e297890 */ /* 0x000fe4000fffe0ff */
[----:B------:R-:W-:Y:S02]  /*0cd0*/  UIADD3 UR4, UPT, UPT, UR14, -0x61c88647, URZ ;  /* 0x9e3779b90e047890 */ /* 0x000fe4000fffe0ff */
[----:B------:R-:W-:Y:S01]  /*0ce0*/  LEA.HI.SX32 R133, R133, R138, 0x1e ;  /* 0x0000008a85857211 */ /* 0x000fe200078ff2ff */
[----:B------:R-:W-:Y:S01]  /*0cf0*/  UIADD3 UR42, UPT, UPT, UR15, 0x1fd5c5a3, URZ ;  /* 0x1fd5c5a30f2a7890 */ /* 0x000fe2000fffe0ff */
[----:B--2---:R-:W-:Y:S01]  /*0d00*/  R2UR UR6, R14 ;  /* 0x000000000e0672ca */ /* 0x004fe200000e0000 */
[----:B0-----:R-:W-:-:S14]  /*0d10*/  BRA.U !UP0, `(.L_x_31861) ;  /* 0x00000015082c7547 */ /* 0x001fdc000b800000 */
[----:B------:R-:W0:Y:S02]  /*0d20*/  LDC.64 R46, c[0x0][0x3a0] ;  /* 0x0000e800ff2e7b82 */ /* 0x000e240000000a00 */
[----:B0-----:R-:W-:-:S06]  /*0d30*/  IMAD.WIDE.U32 R46, R133, 0x10, R46 ;  /* 0x00000010852e7825 */ /* 0x001fcc00078e002e */
        /* <DEDUP_REMOVED lines=20> */
.L_x_31864:
        /* <DEDUP_REMOVED lines=12> */
.L_x_31865:
        /* <DEDUP_REMOVED lines=43> */
.L_x_31863:
        /* <DEDUP_REMOVED lines=9> */
.L_x_31862:
        /* <DEDUP_REMOVED lines=18> */
.L_x_31868:
        /* <DEDUP_REMOVED lines=12> */
.L_x_31869:
        /* <DEDUP_REMOVED lines=42> */
.L_x_31867:
        /* <DEDUP_REMOVED lines=9> */
.L_x_31866:
        /* <DEDUP_REMOVED lines=18> */
.L_x_31872:
        /* <DEDUP_REMOVED lines=12> */
.L_x_31873:
        /* <DEDUP_REMOVED lines=42> */
.L_x_31871:
        /* <DEDUP_REMOVED lines=9> */
.L_x_31870:
        /* <DEDUP_REMOVED lines=18> */
.L_x_31876:
        /* <DEDUP_REMOVED lines=12> */
.L_x_31877:
        /* <DEDUP_REMOVED lines=43> */
.L_x_31875:
        /* <DEDUP_REMOVED lines=10> */
.L_x_31861:
        /* <DEDUP_REMOVED lines=19> */
.L_x_31880:
        /* <DEDUP_REMOVED lines=12> */
.L_x_31881:
        /* <DEDUP_REMOVED lines=43> */
.L_x_31879:
        /* <DEDUP_REMOVED lines=8> */
.L_x_31878:
        /* <DEDUP_REMOVED lines=15> */
.L_x_31884:
        /* <DEDUP_REMOVED lines=12> */
.L_x_31885:
        /* <DEDUP_REMOVED lines=43> */
.L_x_31883:
        /* <DEDUP_REMOVED lines=8> */
.L_x_31882:
        /* <DEDUP_REMOVED lines=15> */
.L_x_31888:
        /* <DEDUP_REMOVED lines=12> */
.L_x_31889:
        /* <DEDUP_REMOVED lines=43> */
.L_x_31887:
        /* <DEDUP_REMOVED lines=8> */
.L_x_31886:
        /* <DEDUP_REMOVED lines=15> */
.L_x_31891:
        /* <DEDUP_REMOVED lines=12> */
.L_x_31892:
        /* <DEDUP_REMOVED lines=43> */
.L_x_31890:
        /* <DEDUP_REMOVED lines=8> */
.L_x_31874:
[----:B------:R-:W0:Y:S01]  /*3590*/  LDC.64 R138, c[0x0][0x3a8] ;  /* 0x0000ea00ff8a7b82 */ /* 0x000e220000000a00 */
[----:B------:R-:W-:Y:S02]  /*35a0*/  VIADD R13, R132, 0x80 ;  /* 0x00000080840d7836 */ /* 0x000fe40000000000 */
[----:B0-----:R-:W-:-:S05]  /*35b0*/  IMAD.WIDE.U32 R14, R133, 0x10, R138 ;  /* 0x00000010850e7825 */ /* 0x001fca00078e008a */
[----:B-----5:R0:W-:Y:S01]  /*35c0*/  STG.E.128 desc[UR12][R14.64], R44 ;  /* 0x0000002c0e007986 */ /* 0x0201e2000c101d0c */
[----:B------:R-:W-:Y:S05]  /*35d0*/  @!P0 BRA `(.L_x_31893) ;  /* 0x00000000002c8947 */ /* 0x000fea0003800000 */
        /* <DEDUP_REMOVED lines=11> */
.L_x_31893:
[----:B------:R-:W-:Y:S05]  /*3690*/  @!P0 BRA `(.L_x_31894) ;  /* 0x00000000000c8947 */ /* 0x000fea0003800000 */
[----:B------:R-:W2:Y:S02]  /*36a0*/  LDC.64 R48, c[0x0][0x390] ;  /* 0x0000e400ff307b82 */ /* 0x000ea40000000a00 */
[----:B--2---:R-:W-:-:S06]  /*36b0*/  IMAD.WIDE.U32 R48, R13, 0x10, R48 ;  /* 0x000000100d307825 */ /* 0x004fcc00078e0030 */
[----:B------:R-:W5:Y:S02]  /*36c0*/  LDG.E.128 R48, desc[UR12][R48.64] ;  /* 0x0000000c30307981 */ /* 0x000f64000c1e1d00 */
.L_x_31894:
[----:B01----:R-:W-:Y:S01]  /*36d0*/  VIADD R15, R133, 0x80 ;  /* 0x00000080850f7836 */ /* 0x003fe20000000000 */
[----:B------:R-:W-:Y:S06]  /*36e0*/  BRA.U !UP0, `(.L_x_31895) ;  /* 0x0000001508347547 */ /* 0x000fec000b800000 */
        /* <DEDUP_REMOVED lines=22> */
.L_x_31898:
        /* <DEDUP_REMOVED lines=12> */
.L_x_31899:
        /* <DEDUP_REMOVED lines=43> */
.L_x_31897:
        /* <DEDUP_REMOVED lines=9> */
.L_x_31896:
        /* <DEDUP_REMOVED lines=18> */
.L_x_31902:
        /* <DEDUP_REMOVED lines=12> */
.L_x_31903:
        /* <DEDUP_REMOVED lines=43> */
.L_x_31901:
        /* <DEDUP_REMOVED lines=9> */
.L_x_31900:
        /* <DEDUP_REMOVED lines=18> */
.L_x_31906:
        /* <DEDUP_REMOVED lines=12> */
.L_x_31907:
        /* <DEDUP_REMOVED lines=43> */
.L_x_31905:
        /* <DEDUP_REMOVED lines=9> */
.L_x_31904:
        /* <DEDUP_REMOVED lines=18> */
.L_x_31910:
        /* <DEDUP_REMOVED lines=12> */
.L_x_31911:
        /* <DEDUP_REMOVED lines=43> */
.L_x_31909:
        /* <DEDUP_REMOVED lines=10> */
.L_x_31895:
        /* <DEDUP_REMOVED lines=19> */
.L_x_31914:
        /* <DEDUP_REMOVED lines=12> */
.L_x_31915:
        /* <DEDUP_REMOVED lines=43> */
.L_x_31913:
        /* <DEDUP_REMOVED lines=8> */
.L_x_31912:
        /* <DEDUP_REMOVED lines=15> */
.L_x_31918:
        /* <DEDUP_REMOVED lines=12> */
.L_x_31919:
        /* <DEDUP_REMOVED lines=43> */
.L_x_31917:
        /* <DEDUP_REMOVED lines=8> */
.L_x_31916:
        /* <DEDUP_REMOVED lines=15> */
.L_x_31922:
        /* <DEDUP_REMOVED lines=12> */
.L_x_31923:
        /* <DEDUP_REMOVED lines=43> */
.L_x_31921:
        /* <DEDUP_REMOVED lines=8> */
.L_x_31920:
        /* <DEDUP_REMOVED lines=15> */
.L_x_31925:
        /* <DEDUP_REMOVED lines=12> */
.L_x_31926:
        /* <DEDUP_REMOVED lines=43> */
.L_x_31924:
        /* <DEDUP_REMOVED lines=8> */
.L_x_31908:
[----:B------:R-:W-:-:S04]  /*5f80*/  IMAD.WIDE.U32 R18, R15, 0x10, R138 ;  /* 0x000000100f127825 */ /* 0x000fc800078e008a */
[----:B------:R-:W-:Y:S01]  /*5f90*/  VIADD R12, R132, 0x100 ;  /* 0x00000100840c7836 */ /* 0x000fe20000000000 */
[----:B-----5:R0:W-:Y:S01]  /*5fa0*/  STG.E.128 desc[UR12][R18.64], R40 ;  /* 0x0000002812007986 */ /* 0x0201e2000c101d0c */
[----:B------:R-:W-:Y:S05]  /*5fb0*/  @!P0 BRA `(.L_x_31927) ;  /* 0x00000000002c8947 */ /* 0x000fea0003800000 */
        /* <DEDUP_REMOVED lines=11> */
.L_x_31927:
[----:B------:R-:W-:Y:S05]  /*6070*/  @!P0 BRA `(.L_x_31928) ;  /* 0x00000000000c8947 */ /* 0x000fea0003800000 */
[----:B------:R-:W2:Y:S02]  /*6080*/  LDC.64 R48, c[0x0][0x390] ;  /* 0x0000e400ff307b82 */ /* 0x000ea40000000a00 */
[----:B--2---:R-:W-:-:S06]  /*6090*/  IMAD.WIDE.U32 R48, R12, 0x10, R48 ;  /* 0x000000100c307825 */ /* 0x004fcc00078e0030 */
[----:B------:R-:W5:Y:S02]  /*60a0*/  LDG.E.128 R48, desc[UR12][R48.64] ;  /* 0x0000000c30307981 */ /* 0x000f64000c1e1d00 */
.L_x_31928:
[----:B------:R-:W-:Y:S01]  /*60b0*/  IADD3 R13, PT, PT, R133, 0x100, RZ ;  /* 0x00000100850d7810 */ /* 0x000fe20007ffe0ff */
[----:B------:R-:W-:Y:S06]  /*60c0*/  BRA.U !UP0, `(.L_x_31929) ;  /* 0x0000001508287547 */ /* 0x000fec000b800000 */
[----:B------:R-:W2:Y:S02]  /*60d0*/  LDC.64 R38, c[0x0][0x3a0] ;  /* 0x0000e800ff267b82 */ /* 0x000ea40000000a00 */
[----:B--2---:R-:W-:-:S06]  /*60e0*/  IMAD.WIDE.U32 R38, R13, 0x10, R38 ;  /* 0x000000100d267825 */ /* 0x004fcc00078e0026 */
[----:B------:R-:W5:Y:S01]  /*60f0*/  LDG.E.128 R36, desc[UR12][R38.64] ;  /* 0x0000000c26247981 */ /* 0x000f62000c1e1d00 */
[----:B------:R-:W-:-:S13]  /*6100*/  ISETP.GT.AND P1, PT, R140, RZ, PT ;  /* 0x000000ff8c00720c */ /* 0x000fda0003f24270 */
[----:B-1----:R-:W-:Y:S02]  /*6110*/  @!P1 IMAD.MOV.U32 R15, RZ, RZ, R17 ;  /* 0x000000ffff0f9224 */ /* 0x002fe400078e0011 */
        /* <DEDUP_REMOVED lines=17> */
.L_x_31932:
        /* <DEDUP_REMOVED lines=12> */
.L_x_31933:
[----:B------:R-:W-:Y:S01]  /*62f0*/  IMAD.WIDE.U32 R16, R0, -0x326172a9, RZ ;  /* 0xcd9e8d5700107825 */ /* 0x000fe200078e00ff */
[----:B------:R-:W-:Y:S02]  /*6300*/  LOP3.LUT R20, R6, UR15, R5, 0x96, !PT ;  /* 0x0000000f06147c12 */ /* 0x000fe4000f8e9605 */
[----:B------:R-:W-:Y:S01]  /*6310*/  MOV R7, R14 ;  /* 0x0000000e00077202 */ /* 0x000fe20000000f00 */
[----:B------:R-:W-:Y:S01]  /*6320*/  IMAD.MOV.U32 R15, RZ, RZ, RZ ;  /* 0x000000ffff0f7224 */ /* 0x000fe200078e00ff */
        /* <DEDUP_REMOVED lines=39> */
.L_x_31931:
        /* <DEDUP_REMOVED lines=9> */
.L_x_31930:
        /* <DEDUP_REMOVED lines=18> */
.L_x_31936:
        /* <DEDUP_REMOVED lines=12> */
.L_x_31937:
        /* <DEDUP_REMOVED lines=42> */
.L_x_31935:
        /* <DEDUP_REMOVED lines=9> */
.L_x_31934:
[----:B------:R-:W-:Y:S02]  /*6b40*/  @!P1 IMAD.MOV.U32 R15, RZ, RZ, R17 ;  /* 0x000000ffff0f9224 */ /* 0x000fe400078e0011 */
[----:B0-----:R-:W-:Y:S01]  /*6b50*/  @!P1 IMAD.MOV.U32 R18, RZ, RZ, R14 ;  /* 0x000000ffff129224 */ /* 0x001fe200078e000e */
        /* <DEDUP_REMOVED lines=16> */
.L_x_31940:
        /* <DEDUP_REMOVED lines=12> */
.L_x_31941:
        /* <DEDUP_REMOVED lines=42> */
.L_x_31939:
        /* <DEDUP_REMOVED lines=9> */
.L_x_31938:
        /* <DEDUP_REMOVED lines=18> */
.L_x_31944:
        /* <DEDUP_REMOVED lines=12> */
.L_x_31945:
        /* <DEDUP_REMOVED lines=42> */
.L_x_31943:
        /* <DEDUP_REMOVED lines=10> */
.L_x_31929:
[----:B-1----:R-:W-:Y:S01]  /*7570*/  MOV R15, R17 ;  /* 0x00000011000f7202 */ /* 0x002fe20000000f00 */
        /* <DEDUP_REMOVED lines=18> */
.L_x_31948:
        /* <DEDUP_REMOVED lines=12> */
.L_x_31949:
        /* <DEDUP_REMOVED lines=43> */
.L_x_31947:
        /* <DEDUP_REMOVED lines=8> */
.L_x_31946:
        /* <DEDUP_REMOVED lines=15> */
.L_x_31952:
        /* <DEDUP_REMOVED lines=12> */
.L_x_31953:
        /* <DEDUP_REMOVED lines=43> */
.L_x_31951:
[----:B------:R-:W-:Y:S01]  /*7ef0*/  I2FP.F32.U32 R9, R9 ;  /* 0x0000000900097245 */ /* 0x000fe20000201000 */
[----:B0-----:R-:W-:Y:S02]  /*7f00*/  IMAD.MOV.U32 R18, RZ, RZ, 0x2f800000 ;  /* 0x2f800000ff127424 */ /* 0x001fe400078e00ff */
[----:B-----5:R-:W-:Y:S02]  /*7f10*/  FMUL.FTZ R15, R49, UR17 ;  /* 0x00000011310f7c20 */ /* 0x020fe40008410000 */
[----:B------:R-:W-:Y:S02]  /*7f20*/  FFMA.FTZ R9, R9, R18, 1.1641532182693481445e-10 ;  /* 0x2f00000009097423 */ /* 0x000fe40000010012 */
[----:B------:R-:W-:-:S03]  /*7f30*/  FMUL.FTZ R15, R15, UR16 ;  /* 0x000000100f0f7c20 */ /* 0x000fc60008410000 */
[----:B------:R-:W-:-:S04]  /*7f40*/  FSETP.GTU.FTZ.AND P1, PT, R9, UR23, PT ;  /* 0x0000001709007c0b */ /* 0x000fc8000bf3c000 */
[----:B------:R-:W-:Y:S02]  /*7f50*/  SEL R9, RZ, 0x1, P1 ;  /* 0x00000001ff097807 */ /* 0x000fe40000800000 */
[----:B------:R-:W-:-:S07]  /*7f60*/  FSEL R37, R15, RZ, !P1 ;  /* 0x000000ff0f257208 */ /* 0x000fce0004800000 */
.L_x_31950:
        /* <DEDUP_REMOVED lines=15> */
.L_x_31956:
        /* <DEDUP_REMOVED lines=12> */
.L_x_31957:
        /* <DEDUP_REMOVED lines=43> */
.L_x_31955:
        /* <DEDUP_REMOVED lines=8> */
.L_x_31954:
        /* <DEDUP_REMOVED lines=15> */
.L_x_31959:
        /* <DEDUP_REMOVED lines=12> */
.L_x_31960:
        /* <DEDUP_REMOVED lines=43> */
.L_x_31958:
        /* <DEDUP_REMOVED lines=8> */
.L_x_31942:
[----:B0-----:R-:W-:Y:S01]  /*8930*/  IMAD.WIDE.U32 R18, R13, 0x10, R138 ;  /* 0x000000100d127825 */ /* 0x001fe200078e008a */
        /* <DEDUP_REMOVED lines=14> */
.L_x_31961:
[----:B------:R-:W-:Y:S05]  /*8a20*/  @!P0 BRA `(.L_x_31962) ;  /* 0x00000000000c8947 */ /* 0x000fea0003800000 */
[----:B------:R-:W2:Y:S02]  /*8a30*/  LDC.64 R48, c[0x0][0x390] ;  /* 0x0000e400ff307b82 */ /* 0x000ea40000000a00 */
[----:B--2---:R-:W-:-:S06]  /*8a40*/  IMAD.WIDE.U32 R48, R13, 0x10, R48 ;  /* 0x000000100d307825 */ /* 0x004fcc00078e0030 */
[----:B------:R-:W5:Y:S02]  /*8a50*/  LDG.E.128 R48, desc[UR12][R48.64] ;  /* 0x0000000c30307981 */ /* 0x000f64000c1e1d00 */
.L_x_31962:
[----:B------:R-:W-:Y:S05]  /*8a60*/  BRA.U !UP0, `(.L_x_31963) ;  /* 0x0000001508347547 */ /* 0x000fea000b800000 */
[----:B------:R-:W2:Y:S01]  /*8a70*/  LDC.64 R34, c[0x0][0x3a0] ;  /* 0x0000e800ff227b82 */ /* 0x000ea20000000a00 */
[----:B-1----:R-:W-:-:S04]  /*8a80*/  VIADD R15, R133, 0x180 ;  /* 0x00000180850f7836 */ /* 0x002fc80000000000 */
[----:B--2---:R-:W-:-:S06]  /*8a90*/  IMAD.WIDE.U32 R34, R15, 0x10, R34 ;  /* 0x000000100f227825 */ /* 0x004fcc00078e0022 */
        /* <DEDUP_REMOVED lines=20> */
.L_x_31966:
        /* <DEDUP_REMOVED lines=12> */
.L_x_31967:
        /* <DEDUP_REMOVED lines=43> */
.L_x_31965:
        /* <DEDUP_REMOVED lines=9> */
.L_x_31964:
        /* <DEDUP_REMOVED lines=18> */
.L_x_31970:
        /* <DEDUP_REMOVED lines=12> */
.L_x_31971:
        /* <DEDUP_REMOVED lines=42> */
.L_x_31969:
        /* <DEDUP_REMOVED lines=9> */
.L_x_31968:
[----:B0-----:R-:W-:Y:S01]  /*94f0*/  @!P1 MOV R18, R17 ;  /* 0x0000001100129202 */ /* 0x001fe20000000f00 */
        /* <DEDUP_REMOVED lines=17> */
.L_x_31974:
        /* <DEDUP_REMOVED lines=12> */
.L_x_31975:
        /* <DEDUP_REMOVED lines=43> */
.L_x_31973:
        /* <DEDUP_REMOVED lines=9> */
.L_x_31972:
        /* <DEDUP_REMOVED lines=18> */
.L_x_31978:
        /* <DEDUP_REMOVED lines=12> */
.L_x_31979:
        /* <DEDUP_REMOVED lines=43> */
.L_x_31977:
        /* <DEDUP_REMOVED lines=10> */
.L_x_31963:
[----:B-1----:R-:W-:Y:S01]  /*9f40*/  IMAD.MOV.U32 R15, RZ, RZ, R14 ;  /* 0x000000ffff0f7224 */ /* 0x002fe200078e000e */
        /* <DEDUP_REMOVED lines=18> */
.L_x_31982:
        /* <DEDUP_REMOVED lines=12> */
.L_x_31983:
        /* <DEDUP_REMOVED lines=43> */
.L_x_31981:
        /* <DEDUP_REMOVED lines=8> */
.L_x_31980:
        /* <DEDUP_REMOVED lines=15> */
.L_x_31986:
        /* <DEDUP_REMOVED lines=12> */
.L_x_31987:
        /* <DEDUP_REMOVED lines=43> */
.L_x_31985:
        /* <DEDUP_REMOVED lines=8> */
.L_x_31984:
        /* <DEDUP_REMOVED lines=15> */
.L_x_31990:
        /* <DEDUP_REMOVED lines=12> */
.L_x_31991:
        /* <DEDUP_REMOVED lines=43> */
.L_x_31989:
        /* <DEDUP_REMOVED lines=8> */
.L_x_31988:
        /* <DEDUP_REMOVED lines=15> */
.L_x_31993:
        /* <DEDUP_REMOVED lines=12> */
.L_x_31994:
[----:B------:R-:W-:Y:S01]  /*afd0*/  IMAD.WIDE.U32 R14, R0, -0x326172a9, RZ ;  /* 0xcd9e8d57000e7825 */ /* 0x000fe200078e00ff */
[----:B0-----:R-:W-:Y:S02]  /*afe0*/  LOP3.LUT R18, R6, UR15, R5, 0x96, !PT ;  /* 0x0000000f06127c12 */ /* 0x001fe4000f8e9605 */
        /* <DEDUP_REMOVED lines=41> */
.L_x_31992:
        /* <DEDUP_REMOVED lines=8> */
.L_x_31976:
[----:B------:R-:W-:-:S04]  /*b300*/  VIADD R17, R133, 0x180 ;  /* 0x0000018085117836 */ /* 0x000fc80000000000 */
[----:B------:R-:W-:-:S05]  /*b310*/  IMAD.WIDE.U32 R16, R17, 0x10, R138 ;  /* 0x0000001011107825 */ /* 0x000fca00078e008a */
[----:B-----5:R1:W-:Y:S01]  /*b320*/  STG.E.128 desc[UR12][R16.64], R32 ;  /* 0x0000002010007986 */ /* 0x0203e2000c101d0c */
[----:B------:R-:W-:Y:S05]  /*b330*/  @!P0 BRA `(.L_x_31995) ;  /* 0x00000000002c8947 */ /* 0x000fea0003800000 */
[----:B-1----:R-:W1:Y:S01]  /*b340*/  LDC.64 R16, c[0x0][0x3b0] ;  /* 0x0000ec00ff107b82 */ /* 0x002e620000000a00 */
[----:B0-----:R-:W-:Y:S01]  /*b350*/  IMAD.U32 R18, R10, 0x10000, RZ ;  /* 0x000100000a127824 */ /* 0x001fe200078e00ff */
[----:B------:R-:W-:Y:S02]  /*b360*/  LOP3.LUT R14, R11, 0xffff, RZ, 0xc0, !PT ;  /* 0x0000ffff0b0e7812 */ /* 0x000fe400078ec0ff */
[----:B------:R-:W-:Y:S02]  /*b370*/  LOP3.LUT R21, R9, 0xff, RZ, 0xc0, !PT ;  /* 0x000000ff09157812 */ /* 0x000fe400078ec0ff */
[----:B------:R-:W-:-:S04]  /*b380*/  LOP3.LUT R19, R18, 0xff0000, RZ, 0xc0, !PT ;  /* 0x00ff000012137812 */ /* 0x000fc800078ec0ff */
[----:B------:R-:W-:Y:S02]  /*b390*/  LEA R14, R14, R19, 0x18 ;  /* 0x000000130e0e7211 */ /* 0x000fe400078ec0ff */
[----:B------:R-:W-:-:S03]  /*b3a0*/  LOP3.LUT R19, R7, 0xff, RZ, 0xc0, !PT ;  /* 0x000000ff07137812 */ /* 0x000fc600078ec0ff */
[----:B------:R-:W-:-:S04]  /*b3b0*/  IMAD R14, R21, 0x100, R14 ;  /* 0x00000100150e7824 */ /* 0x000fc800078e020e */
[----:B------:R-:W-:Y:S02]  /*b3c0*/  IMAD.IADD R19, R14, 0x1, R19 ;  /* 0x000000010e137824 */ /* 0x000fe400078e0213 */
[----:B-1----:R-:W-:-:S05]  /*b3d0*/  IMAD.WIDE.U32 R16, R13, 0x4, R16 ;  /* 0x000000040d107825 */ /* 0x002fca00078e0010 */
[----:B------:R2:W-:Y:S02]  /*b3e0*/  STG.E desc[UR12][R16.64], R19 ;  /* 0x0000001310007986 */ /* 0x0005e4000c10190c */
.L_x_31995:
[----:B------:R-:W-:Y:S05]  /*b3f0*/  @!P0 BRA `(.L_x_31996) ;  /* 0x0000000000108947 */ /* 0x000fea0003800000 */
[----:B------:R-:W3:Y:S01]  /*b400*/  LDC.64 R48, c[0x0][0x390] ;  /* 0x0000e400ff307b82 */ /* 0x000ee20000000a00 */
[----:B------:R-:W-:-:S05]  /*b410*/  IADD3 R13, PT, PT, R132, 0x200, RZ ;  /* 0x00000200840d7810 */ /* 0x000fca0007ffe0ff */
[----:B---3--:R-:W-:-:S06]  /*b420*/  IMAD.WIDE.U32 R48, R13, 0x10, R48 ;  /* 0x000000100d307825 */ /* 0x008fcc00078e0030 */
[----:B------:R-:W5:Y:S02]  /*b430*/  LDG.E.128 R48, desc[UR12][R48.64] ;  /* 0x0000000c30307981 */ /* 0x000f64000c1e1d00 */
.L_x_31996:
[----:B------:R-:W-:Y:S05]  /*b440*/  BRA.U !UP0, `(.L_x_31997) ;  /* 0x0000001508347547 */ /* 0x000fea000b800000 */
[----:B------:R-:W3:Y:S01]  /*b450*/  LDC.64 R30, c[0x0][0x3a0] ;  /* 0x0000e800ff1e7b82 */ /* 0x000ee20000000a00 */
[----:B------:R-:W-:-:S04]  /*b460*/  VIADD R13, R133, 0x200 ;  /* 0x00000200850d7836 */ /* 0x000fc80000000000 */
[----:B---3--:R-:W-:-:S06]  /*b470*/  IMAD.WIDE.U32 R30, R13, 0x10, R30 ;  /* 0x000000100d1e7825 */ /* 0x008fcc00078e001e */
        /* <DEDUP_REMOVED lines=20> */
.L_x_32000:
        /* <DEDUP_REMOVED lines=12> */
.L_x_32001:
[----:B------:R-:W-:Y:S01]  /*b680*/  IMAD.WIDE.U32 R14, R0, -0x326172a9, RZ ;  /* 0xcd9e8d57000e7825 */ /* 0x000fe200078e00ff */
[----:B0-----:R-:W-:-:S03]  /*b690*/  LOP3.LUT R18, R6, UR15, R5, 0x96, !PT ;  /* 0x0000000f06127c12 */ /* 0x001fc6000f8e9605 */
[----:B------:R-:W-:Y:S01]  /*b6a0*/  IMAD.MOV.U32 R7, RZ, RZ, R12 ;  /* 0x000000ffff077224 */ /* 0x000fe200078e000c */
[----:B-12---:R-:W-:Y:S01]  /*b6b0*/  LOP3.LUT R16, R3, UR14, R15, 0x96, !PT ;  /* 0x0000000e03107c12 */ /* 0x006fe2000f8e960f */
        /* <DEDUP_REMOVED lines=39> */
.L_x_31999:
        /* <DEDUP_REMOVED lines=9> */
.L_x_31998:
[----:B------:R-:W-:Y:S02]  /*b9c0*/  @!P1 IMAD.MOV.U32 R15, RZ, RZ, R13 ;  /* 0x000000ffff0f9224 */ /* 0x000fe400078e000d */
[----:B-12---:R-:W-:Y:S01]  /*b9d0*/  @!P1 IMAD.MOV.U32 R16, RZ, RZ, R14 ;  /* 0x000000ffff109224 */ /* 0x006fe200078e000e */
        /* <DEDUP_REMOVED lines=16> */
.L_x_32004:
        /* <DEDUP_REMOVED lines=12> */
.L_x_32005:
        /* <DEDUP_REMOVED lines=42> */
.L_x_32003:
        /* <DEDUP_REMOVED lines=9> */
.L_x_32002:
        /* <DEDUP_REMOVED lines=18> */
.L_x_32008:
        /* <DEDUP_REMOVED lines=12> */
.L_x_32009:
[----:B------:R-:W-:Y:S01]  /*c0b0*/  IMAD.WIDE.U32 R12, R0, -0x326172a9, RZ ;  /* 0xcd9e8d57000c7825 */ /* 0x000fe200078e00ff */
[----:B0-----:R-:W-:-:S03]  /*c0c0*/  LOP3.LUT R18, R6, UR15, R5, 0x96, !PT ;  /* 0x0000000f06127c12 */ /* 0x001fc6000f8e9605 */
        /* <DEDUP_REMOVED lines=41> */
.L_x_32007:
        /* <DEDUP_REMOVED lines=9> */
.L_x_32006:
[----:B------:R-:W-:Y:S02]  /*c3f0*/  @!P1 IMAD.MOV.U32 R13, RZ, RZ, R17 ;  /* 0x000000ffff0d9224 */ /* 0x000fe400078e0011 */
        /* <DEDUP_REMOVED lines=17> */
.L_x_32012:
        /* <DEDUP_REMOVED lines=12> */
.L_x_32013:
[----:B------:R-:W-:Y:S01]  /*c5d0*/  IMAD.WIDE.U32 R14, R0, -0x326172a9, RZ ;  /* 0xcd9e8d57000e7825 */ /* 0x000fe200078e00ff */
[----:B0-----:R-:W-:Y:S02]  /*c5e0*/  LOP3.LUT R18, R6, UR15, R5, 0x96, !PT ;  /* 0x0000000f06127c12 */ /* 0x001fe4000f8e9605 */
        /* <DEDUP_REMOVED lines=41> */
.L_x_32011:
        /* <DEDUP_REMOVED lines=10> */
.L_x_31997:
        /* <DEDUP_REMOVED lines=19> */
.L_x_32016:
        /* <DEDUP_REMOVED lines=12> */
.L_x_32017:
[----:B------:R-:W-:Y:S01]  /*cb10*/  IMAD.WIDE.U32 R14, R0, -0x326172a9, RZ ;  /* 0xcd9e8d57000e7825 */ /* 0x000fe200078e00ff */
[----:B0-----:R-:W-:Y:S02]  /*cb20*/  LOP3.LUT R18, R6, UR15, R5, 0x96, !PT ;  /* 0x0000000f06127c12 */ /* 0x001fe4000f8e9605 */
[----:B------:R-:W-:Y:S01]  /*cb30*/  MOV R7, R12 ;  /* 0x0000000c00077202 */ /* 0x000fe20000000f00 */
[----:B------:R-:W-:Y:S01]  /*cb40*/  IMAD.MOV.U32 R13, RZ, RZ, RZ ;  /* 0x000000ffff0d7224 */ /* 0x000fe200078e00ff */
        /* <DEDUP_REMOVED lines=39> */
.L_x_32015:
[----:B------:R-:W-:Y:S02]  /*cdc0*/  I2FP.F32.U32 R7, R7 ;  /* 0x0000000700077245 */ /* 0x000fe40000201000 */
[----:B------:R-:W-:-:S05]  /*cdd0*/  MOV R12, 0x2f800000 ;  /* 0x2f800000000c7802 */ /* 0x000fca0000000f00 */
[----:B------:R-:W-:Y:S01]  /*cde0*/  FFMA.FTZ R7, R7, R12, 1.1641532182693481445e-10 ;  /* 0x2f00000007077423 */ /* 0x000fe2000001000c */
[----:B-----5:R-:W-:-:S04]  /*cdf0*/  FMUL.FTZ R12, R48, UR17 ;  /* 0x00000011300c7c20 */ /* 0x020fc80008410000 */
[----:B------:R-:W-:Y:S01]  /*ce00*/  FMUL.FTZ R12, R12, UR16 ;  /* 0x000000100c0c7c20 */ /* 0x000fe20008410000 */
[----:B------:R-:W-:-:S04]  /*ce10*/  FSETP.GTU.FTZ.AND P1, PT, R7, UR23, PT ;  /* 0x0000001707007c0b */ /* 0x000fc8000bf3c000 */
[----:B------:R-:W-:Y:S02]  /*ce20*/  SEL R7, RZ, 0x1, P1 ;  /* 0x00000001ff077807 */ /* 0x000fe40000800000 */
[----:B------:R-:W-:-:S07]  /*ce30*/  FSEL R28, R12, RZ, !P1 ;  /* 0x000000ff0c1c7208 */ /* 0x000fce0004800000 */
.L_x_32014:
        /* <DEDUP_REMOVED lines=15> */
.L_x_32020:
        /* <DEDUP_REMOVED lines=12> */
.L_x_32021:
[----:B------:R-:W-:Y:S01]  /*cff0*/  IMAD.WIDE.U32 R8, R0, -0x326172a9, RZ ;  /* 0xcd9e8d5700087825 */ /* 0x000fe200078e00ff */
[----:B-12---:R-:W-:-:S04]  /*d000*/  LOP3.LUT R16, R6, UR15, R5, 0x96, !PT ;  /* 0x0000000f06107c12 */ /* 0x006fc8000f8e9605 */
        /* <DEDUP_REMOVED lines=38> */
[----:B------:R-:W-:Y:S01]  /*d270*/  MOV R14, R12 ;  /* 0x0000000c000e7202 */ /* 0x000fe20000000f00 */
[----:B------:R-:W-:Y:S01]  /*d280*/  IMAD.MOV.U32 R12, RZ, RZ, RZ ;  /* 0x000000ffff0c7224 */ /* 0x000fe200078e00ff */
[----:B------:R-:W-:-:S07]  /*d290*/  LOP3.LUT R4, R4, UR38, R13, 0x96, !PT ;  /* 0x0000002604047c12 */ /* 0x000fce000f8e960d */
.L_x_32019:
[----:B------:R-:W-:Y:S01]  /*d2a0*/  I2FP.F32.U32 R9, R9 ;  /* 0x0000000900097245 */ /* 0x000fe20000201000 */
[----:B-12---:R-:W-:Y:S02]  /*d2b0*/  HFMA2 R16, -RZ, RZ, 0.1171875, 0 ;  /* 0x2f800000ff107431 */ /* 0x006fe400000001ff */
[----:B-----5:R-:W-:-:S03]  /*d2c0*/  FMUL.FTZ R13, R49, UR17 ;  /* 0x00000011310d7c20 */ /* 0x020fc60008410000 */
[----:B------:R-:W-:Y:S01]  /*d2d0*/  FFMA.FTZ R9, R9, R16, 1.1641532182693481445e-10 ;  /* 0x2f00000009097423 */ /* 0x000fe20000010010 */
[----:B------:R-:W-:-:S04]  /*d2e0*/  FMUL.FTZ R13, R13, UR16 ;  /* 0x000000100d0d7c20 */ /* 0x000fc80008410000 */
[----:B------:R-:W-:-:S04]  /*d2f0*/  FSETP.GTU.FTZ.AND P1, PT, R9, UR23, PT ;  /* 0x0000001709007c0b */ /* 0x000fc8000bf3c000 */
[----:B------:R-:W-:Y:S02]  /*d300*/  SEL R9, RZ, 0x1, P1 ;  /* 0x00000001ff097807 */ /* 0x000fe40000800000 */
[----:B------:R-:W-:-:S07]  /*d310*/  FSEL R29, R13, RZ, !P1 ;  /* 0x000000ff0d1d7208 */ /* 0x000fce0004800000 */
.L_x_32018:
        /* <DEDUP_REMOVED lines=15> */
.L_x_32024:
        /* <DEDUP_REMOVED lines=12> */
.L_x_32025:
        /* <DEDUP_REMOVED lines=43> */
.L_x_32023:
        /* <DEDUP_REMOVED lines=8> */
.L_x_32022:
        /* <DEDUP_REMOVED lines=15> */
.L_x_32027:
        /* <DEDUP_REMOVED lines=12> */
.L_x_32028:
[----:B------:R-:W-:Y:S01]  /*d9b0*/  IMAD.WIDE.U32 R12, R0, -0x326172a9, RZ ;  /* 0xcd9e8d57000c7825 */ /* 0x000fe200078e00ff */
[----:B0-----:R-:W-:-:S03]  /*d9c0*/  LOP3.LUT R18, R6, UR15, R5, 0x96, !PT ;  /* 0x0000000f06127c12 */ /* 0x001fc6000f8e9605 */
        /* <DEDUP_REMOVED lines=41> */
.L_x_32026:
        /* <DEDUP_REMOVED lines=8> */
.L_x_32010:
[----:B-12---:R-:W-:-:S04]  /*dce0*/  VIADD R17, R133, 0x200 ;  /* 0x0000020085117836 */ /* 0x006fc80000000000 */
[----:B------:R-:W-:-:S05]  /*dcf0*/  IMAD.WIDE.U32 R16, R17, 0x10, R138 ;  /* 0x0000001011107825 */ /* 0x000fca00078e008a */
[----:B-----5:R1:W-:Y:S01]  /*dd00*/  STG.E.128 desc[UR12][R16.64], R28 ;  /* 0x0000001c10007986 */ /* 0x0203e2000c101d0c */
[----:B------:R-:W-:Y:S05]  /*dd10*/  @!P0 BRA `(.L_x_32029) ;  /* 0x0000000000308947 */ /* 0x000fea0003800000 */
[----:B-1----:R-:W1:Y:S01]  /*dd20*/  LDC.64 R16, c[0x0][0x3b0] ;  /* 0x0000ec00ff107b82 */ /* 0x002e620000000a00 */
[----:B------:R-:W-:Y:S02]  /*dd30*/  SHF.L.U32 R15, R10, 0x10, RZ ;  /* 0x000000100a0f7819 */ /* 0x000fe400000006ff */
[----:B------:R-:W-:Y:S02]  /*dd40*/  LOP3.LUT R12, R11, 0xffff, RZ, 0xc0, !PT ;  /* 0x0000ffff0b0c7812 */ /* 0x000fe400078ec0ff */
[----:B------:R-:W-:Y:S02]  /*dd50*/  LOP3.LUT R15, R15, 0xff0000, RZ, 0xc0, !PT ;  /* 0x00ff00000f0f7812 */ /* 0x000fe400078ec0ff */
[----:B0-----:R-:W-:-:S03]  /*dd60*/  LOP3.LUT R19, R9, 0xff, RZ, 0xc0, !PT ;  /* 0x000000ff09137812 */ /* 0x001fc600078ec0ff */
[----:B------:R-:W-:Y:S01]  /*dd70*/  IMAD R12, R12, 0x1000000, R15 ;  /* 0x010000000c0c7824 */ /* 0x000fe200078e020f */
[----:B------:R-:W-:-:S03]  /*dd80*/  IADD3 R15, PT, PT, R132, 0x200, RZ ;  /* 0x00000200840f7810 */ /* 0x000fc60007ffe0ff */
[----:B------:R-:W-:Y:S01]  /*dd90*/  IMAD R12, R19, 0x100, R12 ;  /* 0x00000100130c7824 */ /* 0x000fe200078e020c */
[----:B------:R-:W-:-:S04]  /*dda0*/  LOP3.LUT R19, R7, 0xff, RZ, 0xc0, !PT ;  /* 0x000000ff07137812 */ /* 0x000fc800078ec0ff */
[----:B------:R-:W-:Y:S01]  /*ddb0*/  IADD3 R19, PT, PT, R12, R19, RZ ;  /* 0x000000130c137210 */ /* 0x000fe20007ffe0ff */
[----:B-1----:R-:W-:-:S05]  /*ddc0*/  IMAD.WIDE.U32 R16, R15, 0x4, R16 ;  /* 0x000000040f107825 */ /* 0x002fca00078e0010 */
[----:B------:R2:W-:Y:S02]  /*ddd0*/  STG.E desc[UR12][R16.64], R19 ;  /* 0x0000001310007986 */ /* 0x0005e4000c10190c */
.L_x_32029:
[----:B------:R-:W-:Y:S05]  /*dde0*/  @!P0 BRA `(.L_x_32030) ;  /* 0x0000000000108947 */ /* 0x000fea0003800000 */
[----:B------:R-:W3:Y:S01]  /*ddf0*/  LDC.64 R48, c[0x0][0x390] ;  /* 0x0000e400ff307b82 */ /* 0x000ee20000000a00 */
[----:B------:R-:W-:-:S04]  /*de00*/  VIADD R15, R132, 0x280 ;  /* 0x00000280840f7836 */ /* 0x000fc80000000000 */
[----:B---3--:R-:W-:-:S06]  /*de10*/  IMAD.WIDE.U32 R48, R15, 0x10, R48 ;  /* 0x000000100f307825 */ /* 0x008fcc00078e0030 */
[----:B------:R-:W5:Y:S02]  /*de20*/  LDG.E.128 R48, desc[UR12][R48.64] ;  /* 0x0000000c30307981 */ /* 0x000f64000c1e1d00 */
.L_x_32030:
[----:B------:R-:W-:Y:S05]  /*de30*/  BRA.U !UP0, `(.L_x_32031) ;  /* 0x0000001508307547 */ /* 0x000fea000b800000 */
[----:B------:R-:W3:Y:S01]  /*de40*/  LDC.64 R26, c[0x0][0x3a0] ;  /* 0x0000e800ff1a7b82 */ /* 0x000ee20000000a00 */
[----:B------:R-:W-:-:S05]  /*de50*/  IADD3 R15, PT, PT, R133, 0x280, RZ ;  /* 0x00000280850f7810 */ /* 0x000fca0007ffe0ff */
        /* <DEDUP_REMOVED lines=21> */
.L_x_32034:
        /* <DEDUP_REMOVED lines=12> */
.L_x_32035:
[----:B------:R-:W-:Y:S01]  /*e070*/  IMAD.WIDE.U32 R12, R0, -0x326172a9, RZ ;  /* 0xcd9e8d57000c7825 */ /* 0x000fe200078e00ff */
[----:B0-----:R-:W-:-:S03]  /*e080*/  LOP3.LUT R18, R6, UR15, R5, 0x96, !PT ;  /* 0x0000000f06127c12 */ /* 0x001fc6000f8e9605 */
[----:B------:R-:W-:Y:S02]  /*e090*/  HFMA2 R15, -RZ, RZ, 0, 0 ;  /* 0x00000000ff0f7431 */ /* 0x000fe400000001ff */
        /* <DEDUP_REMOVED lines=40> */
.L_x_32033:
        /* <DEDUP_REMOVED lines=9> */
.L_x_32032:
        /* <DEDUP_REMOVED lines=18> */
.L_x_32038:
        /* <DEDUP_REMOVED lines=12> */
.L_x_32039:
[----:B------:R-:W-:Y:S01]  /*e590*/  IMAD.WIDE.U32 R8, R0, -0x326172a9, RZ ;  /* 0xcd9e8d5700087825 */ /* 0x000fe200078e00ff */
[----:B-12---:R-:W-:-:S03]  /*e5a0*/  LOP3.LUT R16, R6, UR15, R5, 0x96, !PT ;  /* 0x0000000f06107c12 */ /* 0x006fc6000f8e9605 */
        /* <DEDUP_REMOVED lines=40> */
.L_x_32037:
        /* <DEDUP_REMOVED lines=9> */
.L_x_32036:
        /* <DEDUP_REMOVED lines=18> */
.L_x_32042:
        /* <DEDUP_REMOVED lines=12> */
.L_x_32043:
        /* <DEDUP_REMOVED lines=43> */
.L_x_32041:
[----:B------:R-:W-:Y:S01]  /*ed50*/  I2FP.F32.U32 R10, R10 ;  /* 0x0000000a000a7245 */ /* 0x000fe20000201000 */
[----:B-----5:R-:W-:Y:S01]  /*ed60*/  FMUL.FTZ R14, R50, UR17 ;  /* 0x00000011320e7c20 */ /* 0x020fe20008410000 */
[----:B------:R-:W-:-:S05]  /*ed70*/  MOV R13, 0x2f800000 ;  /* 0x2f800000000d7802 */ /* 0x000fca0000000f00 */
[----:B------:R-:W-:Y:S01]  /*ed80*/  FFMA.FTZ R10, R10, R13, 1.1641532182693481445e-10 ;  /* 0x2f0000000a0a7423 */ /* 0x000fe2000001000d */
[----:B------:R-:W-:-:S04]  /*ed90*/  FMUL.FTZ R13, R14, UR16 ;  /* 0x000000100e0d7c20 */ /* 0x000fc80008410000 */
[----:B------:R-:W-:-:S04]  /*eda0*/  FSETP.GTU.FTZ.AND P2, PT, R10, UR23, PT ;  /* 0x000000170a007c0b */ /* 0x000fc8000bf5c000 */
[----:B------:R-:W-:Y:S02]  /*edb0*/  FSEL R13, R13, RZ, !P2 ;  /* 0x000000ff0d0d7208 */ /* 0x000fe40005000000 */
[----:B------:R-:W-:-:S03]  /*edc0*/  SEL R10, RZ, 0x1, P2 ;  /* 0x00000001ff0a7807 */ /* 0x000fc60001000000 */
[----:B------:R-:W-:-:S07]  /*edd0*/  FADD.FTZ R26, R26, R13 ;  /* 0x0000000d1a1a7221 */ /* 0x000fce0000010000 */
.L_x_32040:
[----:B------:R-:W-:Y:S01]  /*ede0*/  @!P1 IMAD.MOV.U32 R13, RZ, RZ, R15 ;  /* 0x000000ffff0d9224 */ /* 0x000fe200078e000f */
[----:B-12---:R-:W-:Y:S01]  /*edf0*/  @!P1 MOV R16, R12 ;  /* 0x0000000c00109202 */ /* 0x006fe20000000f00 */
        /* <DEDUP_REMOVED lines=16> */
.L_x_32046:
        /* <DEDUP_REMOVED lines=12> */
.L_x_32047:
        /* <DEDUP_REMOVED lines=42> */
.L_x_32045:
        /* <DEDUP_REMOVED lines=10> */
.L_x_32031:
[----:B------:R-:W-:Y:S01]  /*f300*/  IMAD.MOV.U32 R12, RZ, RZ, R13 ;  /* 0x000000ffff0c7224 */ /* 0x000fe200078e000d */
[----:B-12---:R-:W-:Y:S01]  /*f310*/  MOV R16, R14 ;  /* 0x0000000e00107202 */ /* 0x006fe20000000f00 */
        /* <DEDUP_REMOVED lines=17> */
.L_x_32050:
        /* <DEDUP_REMOVED lines=12> */
.L_x_32051:
        /* <DEDUP_REMOVED lines=42> */
.L_x_32049:
        /* <DEDUP_REMOVED lines=8> */
.L_x_32048:
        /* <DEDUP_REMOVED lines=15> */
.L_x_32054:
        /* <DEDUP_REMOVED lines=12> */
.L_x_32055:
        /* <DEDUP_REMOVED lines=43> */
.L_x_32053:
        /* <DEDUP_REMOVED lines=8> */
.L_x_32052:
        /* <DEDUP_REMOVED lines=15> */
.L_x_32058:
        /* <DEDUP_REMOVED lines=12> */
.L_x_32059:
        /* <DEDUP_REMOVED lines=43> */
.L_x_32057:
        /* <DEDUP_REMOVED lines=8> */
.L_x_32056:
        /* <DEDUP_REMOVED lines=15> */
.L_x_32061:
        /* <DEDUP_REMOVED lines=12> */
.L_x_32062:
        /* <DEDUP_REMOVED lines=43> */
.L_x_32060:
        /* <DEDUP_REMOVED lines=8> */
.L_x_32044:
[----:B------:R-:W-:-:S05]  /*106b0*/  IADD3 R15, PT, PT, R133, 0x280, RZ ;  /* 0x00000280850f7810 */ /* 0x000fca0007ffe0ff */
[----:B------:R-:W-:-:S05]  /*106c0*/  IMAD.WIDE.U32 R14, R15, 0x10, R138 ;  /* 0x000000100f0e7825 */ /* 0x000fca00078e008a */
[----:B-----5:R1:W-:Y:S01]  /*106d0*/  STG.E.128 desc[UR12][R14.64], R24 ;  /* 0x000000180e007986 */ /* 0x0203e2000c101d0c */
[----:B------:R-:W-:Y:S05]  /*106e0*/  @!P0 BRA `(.L_x_32063) ;  /* 0x0000000000308947 */ /* 0x000fea0003800000 */
[----:B-1----:R-:W1:Y:S01]  /*106f0*/  LDC.64 R14, c[0x0][0x3b0] ;  /* 0x0000ec00ff0e7b82 */ /* 0x002e620000000a00 */
[----:B------:R-:W-:Y:S01]  /*10700*/  IMAD.U32 R17, R10, 0x10000, RZ ;  /* 0x000100000a117824 */ /* 0x000fe200078e00ff */
[----:B------:R-:W-:Y:S02]  /*10710*/  LOP3.LUT R12, R11, 0xffff, RZ, 0xc0, !PT ;  /* 0x0000ffff0b0c7812 */ /* 0x000fe400078ec0ff */
[----:B0-----:R-:W-:Y:S02]  /*10720*/  LOP3.LUT R19, R9, 0xff, RZ, 0xc0, !PT ;  /* 0x000000ff09137812 */ /* 0x001fe400078ec0ff */
        /* <DEDUP_REMOVED lines=8> */
.L_x_32063:
[----:B------:R-:W-:Y:S05]  /*107b0*/  @!P0 BRA `(.L_x_32064) ;  /* 0x0000000000108947 */ /* 0x000fea0003800000 */
[----:B------:R-:W3:Y:S01]  /*107c0*/  LDC.64 R48, c[0x0][0x390] ;  /* 0x0000e400ff307b82 */ /* 0x000ee20000000a00 */
[----:B-12---:R-:W-:-:S05]  /*107d0*/  IADD3 R15, PT, PT, R132, 0x300, RZ ;  /* 0x00000300840f7810 */ /* 0x006fca0007ffe0ff */
[----:B---3--:R-:W-:-:S06]  /*107e0*/  IMAD.WIDE.U32 R48, R15, 0x10, R48 ;  /* 0x000000100f307825 */ /* 0x008fcc00078e0030 */
[----:B------:R-:W5:Y:S02]  /*107f0*/  LDG.E.128 R48, desc[UR12][R48.64] ;  /* 0x0000000c30307981 */ /* 0x000f64000c1e1d00 */
.L_x_32064:
[----:B------:R-:W-:Y:S05]  /*10800*/  BRA.U !UP0, `(.L_x_32065) ;  /* 0x0000001508347547 */ /* 0x000fea000b800000 */
[----:B------:R-:W3:Y:S01]  /*10810*/  LDC.64 R22, c[0x0][0x3a0] ;  /* 0x0000e800ff167b82 */ /* 0x000ee20000000a00 */
[----:B-12---:R-:W-:-:S04]  /*10820*/  VIADD R15, R133, 0x300 ;  /* 0x00000300850f7836 */ /* 0x006fc80000000000 */
[----:B---3--:R-:W-:-:S06]  /*10830*/  IMAD.WIDE.U32 R22, R15, 0x10, R22 ;  /* 0x000000100f167825 */ /* 0x008fcc00078e0016 */
        /* <DEDUP_REMOVED lines=20> */
.L_x_32068:
        /* <DEDUP_REMOVED lines=12> */
.L_x_32069:
        /* <DEDUP_REMOVED lines=43> */
.L_x_32067:
        /* <DEDUP_REMOVED lines=8> */
[----:B------:R-:W-:-:S07]  /*10d70*/  FADD.FTZ R20, R20, R13 ;  /* 0x0000000d14147221 */ /* 0x000fce0000010000 */
.L_x_32066:
        /* <DEDUP_REMOVED lines=18> */
.L_x_32072:
        /* <DEDUP_REMOVED lines=12> */
.L_x_32073:
        /* <DEDUP_REMOVED lines=41> */
[----:B------:R-:W-:-:S07]  /*111f0*/  LOP3.LUT R4, R4, UR38, R15, 0x96, !PT ;  /* 0x0000002604047c12 */ /* 0x000fce000f8e960f */
.L_x_32071:
        /* <DEDUP_REMOVED lines=9> */
.L_x_32070:
        /* <DEDUP_REMOVED lines=18> */
.L_x_32076:
        /* <DEDUP_REMOVED lines=12> */
.L_x_32077:
[----:B------:R-:W-:Y:S01]  /*11470*/  IMAD.WIDE.U32 R12, R0, -0x326172a9, RZ ;  /* 0xcd9e8d57000c7825 */ /* 0x000fe200078e00ff */
[----:B0-----:R-:W-:-:S03]  /*11480*/  LOP3.LUT R18, R6, UR15, R5, 0x96, !PT ;  /* 0x0000000f06127c12 */ /* 0x001fc6000f8e9605 */
        /* <DEDUP_REMOVED lines=41> */
.L_x_32075:
        /* <DEDUP_REMOVED lines=9> */
.L_x_32074:
        /* <DEDUP_REMOVED lines=18> */
.L_x_32080:
        /* <DEDUP_REMOVED lines=12> */
.L_x_32081:
        /* <DEDUP_REMOVED lines=43> */
.L_x_32079:
        /* <DEDUP_REMOVED lines=8> */
[----:B------:R-:W-:Y:S01]  /*11cc0*/  FADD.FTZ R23, R23, R12 ;  /* 0x0000000c17177221 */ /* 0x000fe20000010000 */
[----:B------:R-:W-:Y:S06]  /*11cd0*/  BRA `(.L_x_32078) ;  /* 0x0000001000ec7947 */ /* 0x000fec0003800000 */
.L_x_32065:
        /* <DEDUP_REMOVED lines=19> */
.L_x_32084:
        /* <DEDUP_REMOVED lines=12> */
.L_x_32085:
        /* <DEDUP_REMOVED lines=42> */
.L_x_32083:
        /* <DEDUP_REMOVED lines=8> */
.L_x_32082:
        /* <DEDUP_REMOVED lines=15> */
.L_x_32088:
        /* <DEDUP_REMOVED lines=12> */
.L_x_32089:
        /* <DEDUP_REMOVED lines=43> */
.L_x_32087:
        /* <DEDUP_REMOVED lines=8> */
.L_x_32086:
        /* <DEDUP_REMOVED lines=15> */
.L_x_32092:
        /* <DEDUP_REMOVED lines=12> */
.L_x_32093:
        /* <DEDUP_REMOVED lines=43> */
.L_x_32091:
        /* <DEDUP_REMOVED lines=8> */
.L_x_32090:
        /* <DEDUP_REMOVED lines=15> */
.L_x_32095:
        /* <DEDUP_REMOVED lines=12> */
.L_x_32096:
        /* <DEDUP_REMOVED lines=43> */
.L_x_32094:
        /* <DEDUP_REMOVED lines=8> */
.L_x_32078:
        /* <DEDUP_REMOVED lines=16> */
.L_x_32097:
[----:B------:R-:W-:Y:S05]  /*13190*/  @!P0 BRA `(.L_x_32098) ;  /* 0x0000000000108947 */ /* 0x000fea0003800000 */
[----:B------:R-:W3:Y:S01]  /*131a0*/  LDC.64 R48, c[0x0][0x390] ;  /* 0x0000e400ff307b82 */ /* 0x000ee20000000a00 */
[----:B------:R-:W-:-:S05]  /*131b0*/  IADD3 R15, PT, PT, R132, 0x380, RZ ;  /* 0x00000380840f7810 */ /* 0x000fca0007ffe0ff */
[----:B---3--:R-:W-:-:S06]  /*131c0*/  IMAD.WIDE.U32 R48, R15, 0x10, R48 ;  /* 0x000000100f307825 */ /* 0x008fcc00078e0030 */
[----:B------:R-:W5:Y:S02]  /*131d0*/  LDG.E.128 R48, desc[UR12][R48.64] ;  /* 0x0000000c30307981 */ /* 0x000f64000c1e1d00 */
.L_x_32098:
[----:B------:R-:W-:Y:S05]  /*131e0*/  BRA.U !UP0, `(.L_x_32099) ;  /* 0x0000001508307547 */ /* 0x000fea000b800000 */
[----:B0-2---:R-:W0:Y:S01]  /*131f0*/  LDC.64 R18, c[0x0][0x3a0] ;  /* 0x0000e800ff127b82 */ /* 0x005e220000000a00 */
[----:B------:R-:W-:-:S04]  /*13200*/  VIADD R15, R133, 0x380 ;  /* 0x00000380850f7836 */ /* 0x000fc80000000000 */
[----:B0-----:R-:W-:-:S06]  /*13210*/  IMAD.WIDE.U32 R18, R15, 0x10, R18 ;  /* 0x000000100f127825 */ /* 0x001fcc00078e0012 */
[----:B-1----:R-:W5:Y:S01]  /*13220*/  LDG.E.128 R16, desc[UR12][R18.64] ;  /* 0x0000000c12107981 */ /* 0x002f62000c1e1d00 */
        /* <DEDUP_REMOVED lines=19> */
.L_x_32102:
        /* <DEDUP_REMOVED lines=12> */
.L_x_32103:
        /* <DEDUP_REMOVED lines=43> */
.L_x_32101:
        /* <DEDUP_REMOVED lines=9> */
.L_x_32100:
        /* <DEDUP_REMOVED lines=18> */
.L_x_32106:
        /* <DEDUP_REMOVED lines=12> */
.L_x_32107:
        /* <DEDUP_REMOVED lines=42> */
.L_x_32105:
        /* <DEDUP_REMOVED lines=9> */
.L_x_32104:
        /* <DEDUP_REMOVED lines=18> */
.L_x_32110:
        /* <DEDUP_REMOVED lines=12> */
.L_x_32111:
        /* <DEDUP_REMOVED lines=43> */
.L_x_32109:
        /* <DEDUP_REMOVED lines=9> */
.L_x_32108:
        /* <DEDUP_REMOVED lines=18> */
.L_x_32114:
        /* <DEDUP_REMOVED lines=12> */
.L_x_32115:
        /* <DEDUP_REMOVED lines=42> */
.L_x_32113:
        /* <DEDUP_REMOVED lines=10> */
.L_x_32099:
[----:B-12---:R-:W-:Y:S01]  /*146b0*/  HFMA2 R16, -RZ, RZ, 0, 0 ;  /* 0x00000000ff107431 */ /* 0x006fe200000001ff */
        /* <DEDUP_REMOVED lines=18> */
.L_x_32118:
        /* <DEDUP_REMOVED lines=12> */
.L_x_32119:
        /* <DEDUP_REMOVED lines=42> */
.L_x_32117:
        /* <DEDUP_REMOVED lines=8> */
.L_x_32116:
        /* <DEDUP_REMOVED lines=15> */
.L_x_32122:
        /* <DEDUP_REMOVED lines=12> */
.L_x_32123:
        /* <DEDUP_REMOVED lines=43> */
.L_x_32121:
        /* <DEDUP_REMOVED lines=8> */
.L_x_32120:
        /* <DEDUP_REMOVED lines=15> */
.L_x_32126:
        /* <DEDUP_REMOVED lines=12> */
.L_x_32127:
        /* <DEDUP_REMOVED lines=43> */
.L_x_32125:
        /* <DEDUP_REMOVED lines=8> */
.L_x_32124:
        /* <DEDUP_REMOVED lines=15> */
.L_x_32129:
        /* <DEDUP_REMOVED lines=12> */
.L_x_32130:
        /* <DEDUP_REMOVED lines=43> */
.L_x_32128:
        /* <DEDUP_REMOVED lines=8> */
.L_x_32112:
        /* <DEDUP_REMOVED lines=16> */
.L_x_32131:
[----:B------:R-:W-:Y:S05]  /*15b60*/  @!P0 BRA `(.L_x_32132) ;  /* 0x0000000000108947 */ /* 0x000fea0003800000 */
[----:B------:R-:W2:Y:S01]  /*15b70*/  LDC.64 R48, c[0x0][0x390] ;  /* 0x0000e400ff307b82 */ /* 0x000ea20000000a00 */
[----:B01----:R-:W-:-:S04]  /*15b80*/  VIADD R13, R132, 0x400 ;  /* 0x00000400840d7836 */ /* 0x003fc80000000000 */
[----:B--2---:R-:W-:-:S06]  /*15b90*/  IMAD.WIDE.U32 R48, R13, 0x10, R48 ;  /* 0x000000100d307825 */ /* 0x004fcc00078e0030 */
[----:B------:R-:W5:Y:S02]  /*15ba0*/  LDG.E.128 R48, desc[UR12][R48.64] ;  /* 0x0000000c30307981 */ /* 0x000f64000c1e1d00 */
.L_x_32132:
[----:B------:R-:W-:Y:S05]  /*15bb0*/  BRA.U !UP0, `(.L_x_32133) ;  /* 0x0000001508287547 */ /* 0x000fea000b800000 */
[----:B------:R-:W2:Y:S01]  /*15bc0*/  LDC.64 R14, c[0x0][0x3a0] ;  /* 0x0000e800ff0e7b82 */ /* 0x000ea20000000a00 */
[----:B01----:R-:W-:-:S05]  /*15bd0*/  IADD3 R13, PT, PT, R133, 0x400, RZ ;  /* 0x00000400850d7810 */ /* 0x003fca0007ffe0ff */
[----:B--2---:R-:W-:-:S06]  /*15be0*/  IMAD.WIDE.U32 R14, R13, 0x10, R14 ;  /* 0x000000100d0e7825 */ /* 0x004fcc00078e000e */
        /* <DEDUP_REMOVED lines=20> */
.L_x_32136:
        /* <DEDUP_REMOVED lines=12> */
.L_x_32137:
        /* <DEDUP_REMOVED lines=42> */
.L_x_32135:
        /* <DEDUP_REMOVED lines=9> */
.L_x_32134:
        /* <DEDUP_REMOVED lines=18> */
.L_x_32140:
        /* <DEDUP_REMOVED lines=12> */
.L_x_32141:
        /* <DEDUP_REMOVED lines=42> */
.L_x_32139:
        /* <DEDUP_REMOVED lines=9> */
.L_x_32138:
        /* <DEDUP_REMOVED lines=18> */
.L_x_32144:
        /* <DEDUP_REMOVED lines=12> */
.L_x_32145:
        /* <DEDUP_REMOVED lines=42> */
.L_x_32143:
        /* <DEDUP_REMOVED lines=9> */
.L_x_32142:
        /* <DEDUP_REMOVED lines=18> */
.L_x_32148:
        /* <DEDUP_REMOVED lines=12> */
.L_x_32149:
        /* <DEDUP_REMOVED lines=42> */
.L_x_32147:
        /* <DEDUP_REMOVED lines=10> */
.L_x_32133:
[----:B------:R-:W-:Y:S01]  /*17060*/  IMAD.MOV.U32 R14, RZ, RZ, R135 ;  /* 0x000000ffff0e7224 */ /* 0x000fe200078e0087 */
[----:B------:R-:W-:Y:S01]  /*17070*/  MOV R136, R134 ;  /* 0x0000008600887202 */ /* 0x000fe20000000f00 */
[----:B01----:R-:W-:Y:S01]  /*17080*/  IMAD.MOV.U32 R12, RZ, RZ, RZ ;  /* 0x000000ffff0c7224 */ /* 0x003fe200078e00ff */
        /* <DEDUP_REMOVED lines=16> */
.L_x_32152:
        /* <DEDUP_REMOVED lines=12> */
.L_x_32153:
        /* <DEDUP_REMOVED lines=41> */
[----:B------:R-:W-:-:S07]  /*174e0*/  LOP3.LUT R4, R4, UR38, R137, 0x96, !PT ;  /* 0x0000002604047c12 */ /* 0x000fce000f8e9689 */
.L_x_32151:
        /* <DEDUP_REMOVED lines=8> */
.L_x_32150:
        /* <DEDUP_REMOVED lines=15> */
.L_x_32156:
        /* <DEDUP_REMOVED lines=12> */
.L_x_32157:
        /* <DEDUP_REMOVED lines=43> */
.L_x_32155:
        /* <DEDUP_REMOVED lines=8> */
.L_x_32154:
        /* <DEDUP_REMOVED lines=15> */
.L_x_32160:
        /* <DEDUP_REMOVED lines=12> */
.L_x_32161:
        /* <DEDUP_REMOVED lines=43> */
.L_x_32159:
        /* <DEDUP_REMOVED lines=8> */
.L_x_32158:
        /* <DEDUP_REMOVED lines=15> */
.L_x_32163:
        /* <DEDUP_REMOVED lines=12> */
.L_x_32164:
        /* <DEDUP_REMOVED lines=43> */
.L_x_32162:
        /* <DEDUP_REMOVED lines=8> */
.L_x_32146:
[----:B------:R-:W-:Y:S01]  /*18410*/  IADD3 R135, PT, PT, R133, 0x400, RZ ;  /* 0x0000040085877810 */ /* 0x000fe20007ffe0ff */
        /* <DEDUP_REMOVED lines=16> */
.L_x_32165:
[----:B------:R-:W-:Y:S05]  /*18520*/  @!P0 BRA `(.L_x_32166) ;  /* 0x00000000000c8947 */ /* 0x000fea0003800000 */
[----:B------:R-:W2:Y:S02]  /*18530*/  LDC.64 R48, c[0x0][0x390] ;  /* 0x0000e400ff307b82 */ /* 0x000ea40000000a00 */
[----:B--2---:R-:W-:-:S06]  /*18540*/  IMAD.WIDE.U32 R48, R141, 0x10, R48 ;  /* 0x000000108d307825 */ /* 0x004fcc00078e0030 */
[----:B------:R-:W5:Y:S02]  /*18550*/  LDG.E.128 R48, desc[UR12][R48.64] ;  /* 0x0000000c30307981 */ /* 0x000f64000c1e1d00 */
.L_x_32166:
[----:B-1----:R-:W-:Y:S01]  /*18560*/  VIADD R143, R133, 0x480 ;  /* 0x00000480858f7836 */ /* 0x002fe20000000000 */
        /* <DEDUP_REMOVED lines=23> */
.L_x_32170:
        /* <DEDUP_REMOVED lines=12> */
.L_x_32171:
        /* <DEDUP_REMOVED lines=43> */
.L_x_32169:
        /* <DEDUP_REMOVED lines=9> */
.L_x_32168:
        /* <DEDUP_REMOVED lines=18> */
.L_x_32174:
        /* <DEDUP_REMOVED lines=12> */
.L_x_32175:
        /* <DEDUP_REMOVED lines=43> */
.L_x_32173:
        /* <DEDUP_REMOVED lines=9> */
.L_x_32172:
        /* <DEDUP_REMOVED lines=18> */
.L_x_32178:
        /* <DEDUP_REMOVED lines=12> */
.L_x_32179:
        /* <DEDUP_REMOVED lines=43> */
.L_x_32177:
        /* <DEDUP_REMOVED lines=9> */
.L_x_32176:
        /* <DEDUP_REMOVED lines=18> */
.L_x_32182:
        /* <DEDUP_REMOVED lines=12> */
.L_x_32183:
        /* <DEDUP_REMOVED lines=43> */
.L_x_32181:
        /* <DEDUP_REMOVED lines=10> */
.L_x_32167:
        /* <DEDUP_REMOVED lines=19> */
.L_x_32186:
        /* <DEDUP_REMOVED lines=12> */
.L_x_32187:
        /* <DEDUP_REMOVED lines=43> */
.L_x_32185:
        /* <DEDUP_REMOVED lines=8> */
.L_x_32184:
        /* <DEDUP_REMOVED lines=15> */
.L_x_32190:
        /* <DEDUP_REMOVED lines=12> */
.L_x_32191:
        /* <DEDUP_REMOVED lines=43> */
.L_x_32189:
        /* <DEDUP_REMOVED lines=8> */
.L_x_32188:
        /* <DEDUP_REMOVED lines=15> */
.L_x_32194:
        /* <DEDUP_REMOVED lines=12> */
.L_x_32195:
        /* <DEDUP_REMOVED lines=43> */
.L_x_32193:
        /* <DEDUP_REMOVED lines=8> */
.L_x_32192:
        /* <DEDUP_REMOVED lines=15> */
.L_x_32197:
        /* <DEDUP_REMOVED lines=12> */
.L_x_32198:
        /* <DEDUP_REMOVED lines=43> */
.L_x_32196:
        /* <DEDUP_REMOVED lines=8> */
.L_x_32180:
        /* <DEDUP_REMOVED lines=54> */
.L_x_32199:
[----:B0-----:R-:W0:Y:S01]  /*1b170*/  SHFL.BFLY PT, R139, R142, 0x1, 0x1f ;  /* 0x0c201f008e8b7f89 */ /* 0x001e2200000e0000 */
[----:B------:R-:W-:Y:S01]  /*1b180*/  BSSY.RECONVERGENT B0, `(.L_x_32200) ;  /* 0x0000071000007945 */ /* 0x000fe20003800200 */
        /* <DEDUP_REMOVED lines=112> */
.L_x_32201:
[----:B------:R-:W-:Y:S05]  /*1b890*/  BSYNC.RECONVERGENT B0 ;  /* 0x0000000000007941 */ /* 0x000fea0003800200 */
.L_x_32200:
        /* <DEDUP_REMOVED lines=12> */
.L_x_32203:
[----:B------:R-:W-:Y:S05]  /*1b960*/  BSYNC.RECONVERGENT B0 ;  /* 0x0000000000007941 */ /* 0x000fea0003800200 */
.L_x_32202:
        /* <DEDUP_REMOVED lines=21> */
[----:B------:R-:W-:Y:S02]  /*1bac0*/  MOV R149, UR7 ;  /* 0x0000000700957c02 */ /* 0x000fe40008000f00 */
        /* <DEDUP_REMOVED lines=23> */
[----:B--2---:R-:W-:Y:S01]  /*1bc40*/  FFMA.FTZ R139, R144, UR25, R145 ;  /* 0x00000019908b7c23 */ /* 0x004fe20008010091 */
[----:B------:R-:W-:-:S03]  /*1bc50*/  IMAD.U32 R145, RZ, RZ, UR7 ;  /* 0x00000007ff917e24 */ /* 0x000fc6000f8e00ff */
[----:B------:R-:W-:Y:S01]  /*1bc60*/  FADD.FTZ R139, R139, R148 ;  /* 0x000000948b8b7221 */ /* 0x000fe20000010000 */
[----:B---3--:R-:W-:-:S05]  /*1bc70*/  @!P0 IMAD.WIDE R142, R145, 0x4, R142 ;  /* 0x00000004918e8825 */ /* 0x008fca00078e028e */
[----:B------:R-:W0:Y:S01]  /*1bc80*/  MUFU.RSQ R139, R139 ;  /* 0x0000008b008b7308 */ /* 0x000e220000001400 */
[----:B------:R1:W-:Y:S04]  /*1bc90*/  @!P0 STG.E desc[UR12][R142.64], R147 ;  /* 0x000000938e008986 */ /* 0x0003e8000c10190c */
[----:B0-----:R1:W-:Y:S01]  /*1bca0*/  @!P0 STG.E desc[UR12][R140.64], R139 ;  /* 0x0000008b8c008986 */ /* 0x0013e2000c10190c */
[----:B------:R-:W-:Y:S05]  /*1bcb0*/  BRA.U !UP0, `(.L_x_32204) ;  /* 0x0000000908747547 */ /* 0x000fea000b800000 */
[----:B------:R-:W-:Y:S01]  /*1bcc0*/  UIADD3 UR4, UPT, UPT, UR6, -0x1, URZ ;  /* 0xffffffff06047890 */ /* 0x000fe2000fffe0ff */
[----:B------:R-:W0:Y:S01]  /*1bcd0*/  LDC.64 R148, c[0x0][0x428] ;  /* 0x00010a00ff947b82 */ /* 0x000e220000000a00 */
[----:B-1----:R-:W-:Y:S02]  /*1bce0*/  FSEL R140, R147, RZ, !P1 ;  /* 0x000000ff938c7208 */ /* 0x002fe40004800000 */
[----:B------:R-:W-:-:S03]  /*1bcf0*/  UIMAD UR4, UR4, UR22, URZ ;  /* 0x00000016040472a4 */ /* 0x000fc6000f8e02ff */
[C---:B------:R-:W-:Y:S01]  /*1bd00*/  FADD.FTZ R47, -R140.reuse, R47 ;  /* 0x0000002f8c2f7221 */ /* 0x040fe20000010100 */
[----:B------:R-:W-:Y:S01]  /*1bd10*/  USHF.R.S32.HI UR5, URZ, 0x1f, UR4 ;  /* 0x0000001fff057899 */ /* 0x000fe20008011404 */
[C---:B------:R-:W-:Y:S01]  /*1bd20*/  FADD.FTZ R15, -R140.reuse, R15 ;  /* 0x0000000f8c0f7221 */ /* 0x040fe20000010100 */
[C---:B------:R-:W-:Y:S01]  /*1bd30*/  FADD.FTZ R45, -R140.reuse, R45 ;  /* 0x0000002d8c2d7221 */ /* 0x040fe20000010100 */
[C---:B------:R-:W-:Y:S01]  /*1bd40*/  FMUL.FTZ R144, R139.reuse, R47 ;  /* 0x0000002f8b907220 */ /* 0x040fe20000410000 */
[----:B------:R-:W-:Y:S01]  /*1bd50*/  ULEA.HI UR5, UR5, UR4, URZ, 0x2 ;  /* 0x0000000405057291 */ /* 0x000fe2000f8f10ff */
[C---:B------:R-:W-:Y:S01]  /*1bd60*/  FADD.FTZ R13, -R140.reuse, R13 ;  /* 0x0000000d8c0d7221 */ /* 0x040fe20000010100 */
[C---:B------:R-:W-:Y:S01]  /*1bd70*/  FMUL.FTZ R47, R139.reuse, R15 ;  /* 0x0000000f8b2f7220 */ /* 0x040fe20000410000 */
[C---:B------:R-:W-:Y:S01]  /*1bd80*/  FADD.FTZ R46, -R140.reuse, R46 ;  /* 0x0000002e8c2e7221 */ /* 0x040fe20000010100 */
[----:B------:R-:W-:Y:S01]  /*1bd90*/  FMUL.FTZ R146, R139, R45 ;  /* 0x0000002d8b927220 */ /* 0x000fe20000410000 */
[----:B------:R-:W-:Y:S01]  /*1bda0*/  FADD.FTZ R40, -R140, R40 ;  /* 0x000000288c287221 */ /* 0x000fe20000010100 */
[----:B------:R-:W-:-:S02]  /*1bdb0*/  IMAD.U32 R15, RZ, RZ, UR5 ;  /* 0x00000005ff0f7e24 */ /* 0x000fc4000f8e00ff */
[C---:B------:R-:W-:Y:S01]  /*1bdc0*/  FADD.FTZ R41, -R140.reuse, R41 ;  /* 0x000000298c297221 */ /* 0x040fe20000010100 */
[C---:B------:R-:W-:Y:S01]  /*1bdd0*/  FADD.FTZ R14, -R140.reuse, R14 ;  /* 0x0000000e8c0e7221 */ /* 0x040fe20000010100 */
[C---:B------:R-:W-:Y:S01]  /*1bde0*/  FMUL.FTZ R45, R139.reuse, R13 ;  /* 0x0000000d8b2d7220 */ /* 0x040fe20000410000 */
[----:B------:R-:W-:Y:S01]  /*1bdf0*/  FADD.FTZ R44, -R140, R44 ;  /* 0x0000002c8c2c7221 */ /* 0x000fe20000010100 */
[----:B------:R-:W-:Y:S01]  /*1be00*/  FMUL.FTZ R145, R139, R46 ;  /* 0x0000002e8b917220 */ /* 0x000fe20000410000 */
[----:B------:R-:W-:Y:S01]  /*1be10*/  FFMA.FTZ R13, R146, R129, R89 ;  /* 0x00000081920d7223 */ /* 0x000fe20000010059 */
[C---:B------:R-:W-:Y:S01]  /*1be20*/  FADD.FTZ R42, -R140.reuse, R42 ;  /* 0x0000002a8c2a7221 */ /* 0x040fe20000010100 */
[C---:B------:R-:W-:Y:S01]  /*1be30*/  FADD.FTZ R43, -R140.reuse, R43 ;  /* 0x0000002b8c2b7221 */ /* 0x040fe20000010100 */
[----:B------:R-:W-:Y:S01]  /*1be40*/  LEA.HI.SX32 R146, R15, R138, 0x1e ;  /* 0x0000008a0f927211 */ /* 0x000fe200078ff2ff */
        /* <DEDUP_REMOVED lines=34> */
[C---:B------:R-:W-:Y:S01]  /*1c070*/  FMUL.FTZ R141, R139.reuse, R42 ;  /* 0x0000002a8b8d7220 */ /* 0x040fe20000410000 */
[C---:B------:R-:W-:Y:S01]  /*1c080*/  FMUL.FTZ R140, R139.reuse, R43 ;  /* 0x0000002b8b8c7220 */ /* 0x040fe20000410000 */
[----:B------:R-:W-:Y:S01]  /*1c090*/  IADD3 R145, PT, PT, R146, 0x80, RZ ;  /* 0x0000008092917810 */ /* 0x000fe20007ffe0ff */
[C---:B------:R-:W-:Y:S01]  /*1c0a0*/  FMUL.FTZ R40, R139.reuse, R16 ;  /* 0x000000108b287220 */ /* 0x040fe20000410000 */
[C---:B------:R-:W-:Y:S01]  /*1c0b0*/  FMUL.FTZ R41, R139.reuse, R17 ;  /* 0x000000118b297220 */ /* 0x040fe20000410000 */
[----:B------:R-:W-:Y:S01]  /*1c0c0*/  FMUL.FTZ R44, R139, R12 ;  /* 0x0000000c8b2c7220 */ /* 0x000fe20000410000 */
[----:B------:R-:W-:Y:S01]  /*1c0d0*/  FFMA.FTZ R16, R143, R124, R84 ;  /* 0x0000007c8f107223 */ /* 0x000fe20000010054 */
[----:B------:R-:W-:Y:S01]  /*1c0e0*/  FFMA.FTZ R17, R142, R125, R85 ;  /* 0x0000007d8e117223 */ /* 0x000fe20000010055 */
[C---:B------:R-:W-:Y:S01]  /*1c0f0*/  FMUL.FTZ R42, R139.reuse, R18 ;  /* 0x000000128b2a7220 */ /* 0x040fe20000410000 */
[----:B------:R-:W-:Y:S01]  /*1c100*/  FMUL.FTZ R43, R139, R19 ;  /* 0x000000138b2b7220 */ /* 0x000fe20000410000 */
[----:B------:R-:W-:Y:S01]  /*1c110*/  FFMA.FTZ R12, R147, R128, R88 ;  /* 0x00000080930c7223 */ /* 0x000fe20000010058 */
[----:B------:R-:W-:Y:S01]  /*1c120*/  FFMA.FTZ R15, R144, R131, R91 ;  /* 0x00000083900f7223 */ /* 0x000fe2000001005b */
[----:B0-----:R-:W-:-:S04]  /*1c130*/  IMAD.WIDE.U32 R142, R146, 0x10, R148 ;  /* 0x00000010928e7825 */ /* 0x001fc800078e0094 */
[----:B------:R-:W-:Y:S01]  /*1c140*/  FFMA.FTZ R18, R141, R126, R86 ;  /* 0x0000007e8d127223 */ /* 0x000fe20000010056 */
[----:B------:R-:W-:Y:S01]  /*1c150*/  FFMA.FTZ R19, R140, R127, R87 ;  /* 0x0000007f8c137223 */ /* 0x000fe20000010057 */
[----:B------:R-:W-:Y:S01]  /*1c160*/  FMUL.FTZ R36, R139, R36 ;  /* 0x000000248b247220 */ /* 0x000fe20000410000 */
[----:B------:R-:W-:Y:S01]  /*1c170*/  IMAD.WIDE.U32 R140, R145, 0x10, R148 ;  /* 0x00000010918c7825 */ /* 0x000fe200078e0094 */
[----:B------:R0:W-:Y:S03]  /*1c180*/  STG.E.128 desc[UR12][R142.64], R12 ;  /* 0x0000000c8e007986 */ /* 0x0001e6000c101d0c */
[C---:B------:R-:W-:Y:S01]  /*1c190*/  FMUL.FTZ R37, R139.reuse, R37 ;  /* 0x000000258b257220 */ /* 0x040fe20000410000 */
[C---:B------:R-:W-:Y:S01]  /*1c1a0*/  FMUL.FTZ R38, R139.reuse, R38 ;  /* 0x000000268b267220 */ /* 0x040fe20000410000 */
[----:B------:R-:W-:Y:S01]  /*1c1b0*/  FMUL.FTZ R39, R139, R39 ;  /* 0x000000278b277220 */ /* 0x000fe20000410000 */
[----:B------:R-:W-:-:S02]  /*1c1c0*/  VIADD R145, R146, 0x100 ;  /* 0x0000010092917836 */ /* 0x000fc40000000000 */
[C---:B------:R-:W-:Y:S01]  /*1c1d0*/  FMUL.FTZ R32, R139.reuse, R32 ;  /* 0x000000208b207220 */ /* 0x040fe20000410000 */
[C---:B------:R-:W-:Y:S01]  /*1c1e0*/  FMUL.FTZ R33, R139.reuse, R33 ;  /* 0x000000218b217220 */ /* 0x040fe20000410000 */
[C---:B------:R-:W-:Y:S01]  /*1c1f0*/  FMUL.FTZ R34, R139.reuse, R34 ;  /* 0x000000228b227220 */ /* 0x040fe20000410000 */
[C---:B------:R-:W-:Y:S01]  /*1c200*/  FMUL.FTZ R35, R139.reuse, R35 ;  /* 0x000000238b237220 */ /* 0x040fe20000410000 */
[----:B------:R1:W-:Y:S01]  /*1c210*/  STG.E.128 desc[UR12][R140.64], R16 ;  /* 0x000000108c007986 */ /* 0x0003e2000c101d0c */
        /* <DEDUP_REMOVED lines=8> */
[----:B0-----:R-:W-:Y:S01]  /*1c2a0*/  IADD3 R143, PT, PT, R146, 0x180, RZ ;  /* 0x00000180928f7810 */ /* 0x001fe20007ffe0ff */
        /* <DEDUP_REMOVED lines=8> */
[C---:B-1----:R-:W-:Y:S01]  /*1c330*/  VIADD R141, R146.reuse, 0x200 ;  /* 0x00000200928d7836 */ /* 0x042fe20000000000 */
[C---:B------:R-:W-:Y:S01]  /*1c340*/  IADD3 R19, PT, PT, R146.reuse, 0x280, RZ ;  /* 0x0000028092137810 */ /* 0x040fe20007ffe0ff */
[C---:B------:R-:W-:Y:S01]  /*1c350*/  VIADD R17, R146.reuse, 0x300 ;  /* 0x0000030092117836 */ /* 0x040fe20000000000 */
[----:B------:R-:W-:Y:S01]  /*1c360*/  IADD3 R15, PT, PT, R146, 0x380, RZ ;  /* 0x00000380920f7810 */ /* 0x000fe20007ffe0ff */
[----:B------:R-:W-:-:S04]  /*1c370*/  IMAD.WIDE.U32 R144, R145, 0x10, R148 ;  /* 0x0000001091907825 */ /* 0x000fc800078e0094 */
        /* <DEDUP_REMOVED lines=13> */
[C---:B------:R-:W-:Y:S01]  /*1c450*/  VIADD R13, R146.reuse, 0x400 ;  /* 0x00000400920d7836 */ /* 0x040fe20000000000 */
        /* <DEDUP_REMOVED lines=30> */
[----:B------:R0:W-:Y:S04]  /*1c640*/  STG.E.128 desc[UR12][R18.64], R24 ;  /* 0x0000001812007986 */ /* 0x0001e8000c101d0c */
[----:B------:R0:W-:Y:S04]  /*1c650*/  STG.E.128 desc[UR12][R16.64], R20 ;  /* 0x0000001410007986 */ /* 0x0001e8000c101d0c */
[----:B------:R0:W-:Y:S04]  /*1c660*/  STG.E.128 desc[UR12][R14.64], R40 ;  /* 0x000000280e007986 */ /* 0x0001e8000c101d0c */
[----:B------:R0:W-:Y:S04]  /*1c670*/  STG.E.128 desc[UR12][R12.64], R44 ;  /* 0x0000002c0c007986 */ /* 0x0001e8000c101d0c */
[----:B------:R0:W-:Y:S02]  /*1c680*/  STG.E.128 desc[UR12][R148.64], R132 ;  /* 0x0000008494007986 */ /* 0x0001e4000c101d0c */
.L_x_32204:
[----:B------:R-:W-:Y:S02]  /*1c690*/  UIADD3 UR7, UPT, UPT, UR7, UR20, URZ ;  /* 0x0000001407077290 */ /* 0x000fe4000fffe0ff */
[----:B------:R-:W-:Y:S02]  /*1c6a0*/  UPLOP3.LUT UP1, UPT, UPT, UPT, UP1, 0x40, 0x4 ;  /* 0x000000000004789c */ /* 0x000fe40003f2e810 */
[----:B------:R-:W-:-:S09]  /*1c6b0*/  UISETP.GE.AND UP0, UPT, UR7, UR21, UPT ;  /* 0x000000150700728c */ /* 0x000fd2000bf06270 */
[----:B------:R-:W-:Y:S05]  /*1c6c0*/  BRA.U !UP0, `(.L_x_32205) ;  /* 0xfffffe4508147547 */ /* 0x000fea000b83ffff */
[----:B------:R-:W-:Y:S05]  /*1c6d0*/  EXIT ;  /* 0x000000000000794d */ /* 0x000fea0003800000 */
.L_x_32206:
        /* <DEDUP_REMOVED lines=10> */
.L_x_34135:


//--------------------- .text._ZN10layer_norm13ln_fwd_kernelINS_13Kernel_traitsIfffffjLj5120ELj1ELj1ELj4ELj16ENS_18Kernel_traits_baseILj5120EfffffjLj128EEEEELb1ELb1ELb0ELb0EEEvNS_9FwdParamsE --------------------------
	.section	.text._ZN10layer_norm13ln_fwd_kernelINS_13Kernel_traitsIfffffjLj5120ELj1ELj1ELj4ELj16ENS_18Kernel_traits_baseILj5120EfffffjLj128EEEEELb1ELb1ELb0ELb0EEEvNS_9FwdParamsE,"ax",@progbits
	.align	128
        .global         _ZN10layer_norm13ln_fwd_kernelINS_13Kernel_traitsIfffffjLj5120ELj1ELj1ELj4ELj16ENS_18Kernel_traits_baseILj5120EfffffjLj128EEEEELb1ELb1ELb0ELb0EEEvNS_9FwdParamsE
        .type           _ZN10layer_norm13ln_fwd_kernelINS_13Kernel_traitsIfffffjLj5120ELj1ELj1ELj4ELj16ENS_18Kernel_traits_baseILj5120EfffffjLj128EEEEELb1ELb1ELb0ELb0EEEvNS_9FwdParamsE,@function
        .size           _ZN10layer_norm13ln_fwd_kernelINS_13Kernel_traitsIfffffjLj5120ELj1ELj1ELj4ELj16ENS_18Kernel_traits_baseILj5120EfffffjLj128EEEEELb1ELb1ELb0ELb0EEEvNS_9FwdParamsE,(.L_x_34136 - _ZN10layer_norm13ln_fwd_kernelINS_13Kernel_traitsIfffffjLj5120ELj1ELj1ELj4ELj16ENS_18Kernel_traits_baseILj5120EfffffjLj128EEEEELb1ELb1ELb0ELb0EEEvNS_9FwdParamsE)
        .other          _ZN10layer_norm13ln_fwd_kernelINS_13Kernel_traitsIfffffjLj5120ELj1ELj1ELj4ELj16ENS_18Kernel_traits_baseILj5120EfffffjLj128EEEEELb1ELb1ELb0ELb0EEEvNS_9FwdParamsE,@"STO_CUDA_ENTRY STV_DEFAULT"
_ZN10layer_norm13ln_fwd_kernelINS_13Kernel_traitsIfffffjLj5120ELj1ELj1ELj4ELj16ENS_18Kernel_traits_baseILj5120EfffffjLj128EEEEELb1ELb1ELb0ELb0EEEvNS_9FwdParamsE:
.text._ZN10layer_norm13ln_fwd_kernelINS_13Kernel_traitsIfffffjLj5120ELj1ELj1ELj4ELj16ENS_18Kernel_traits_baseILj5120EfffffjLj128EEEEELb1ELb1ELb0ELb0EEEvNS_9FwdParamsE:
[----:B------:R-:W-:Y:S01]  /*0000*/  LDC R1, c[0x0][0x37c] ;  /* 0x0000df00ff017b82 */ /* 0x000fe20000000800 */
[----:B------:R-:W0:Y:S07]  /*0010*/  LDCU.U8 UR4, c[0x0][0x464] ;  /* 0x00008c80ff0477ac */ /* 0x000e2e0008000000 */
[----:B------:R-:W1:Y:S01]  /*0020*/  LDC R0, c[0x0][0x458] ;  /* 0x00011600ff007b82 */ /* 0x000e620000000800 */
[----:B------:R-:W2:Y:S07]  /*0030*/  LDCU.64 UR6, c[0x0][0x358] ;  /* 0x00006b00ff0677ac */ /* 0x000eae0008000a00 */
[----:B------:R-:W3:Y:S01]  /*0040*/  LDC R169, c[0x0][0x45c] ;  /* 0x00011700ffa97b82 */ /* 0x000ee20000000800 */
[----:B------:R-:W4:Y:S07]  /*0050*/  S2R R5, SR_TID.X ;  /* 0x0000000000057919 */ /* 0x000f2e0000002100 */
        /* <DEDUP_REMOVED lines=8> */
[----:B------:R-:W-:Y:S01]  /*00e0*/  IMAD.U32 R3, RZ, RZ, UR5 ;  /* 0x00000005ff037e24 */ /* 0x000fe2000f8e00ff */
[----:B------:R-:W0:Y:S05]  /*00f0*/  LDCU.64 UR4, c[0x0][0x438] ;  /* 0x00008700ff0477ac */ /* 0x000e2a0008000a00 */
[----:B------:R-:W5:Y:S01]  /*0100*/  @P0 LDG.E.64 R2, desc[UR6][R2.64] ;  /* 0x0000000602020981 */ /* 0x000f62000c1e1b00 */
[----:B----4-:R-:W-:Y:S01]  /*0110*/  IMAD.MOV.U32 R6, RZ, RZ, R5 ;  /* 0x000000ffff067224 */ /* 0x010fe200078e0005 */
[----:B------:R-:W-:Y:S01]  /*0120*/  SHF.R.S32.HI R4, RZ, 0x1f, R11 ;  /* 0x0000001fff047819 */ /* 0x000fe2000001140b */
[----:B------:R-:W-:Y:S03]  /*0130*/  BSSY.RECONVERGENT B0, `(.L_x_32207) ;  /* 0x00000dd000007945 */ /* 0x000fe60003800200 */
[----:B------:R-:W-:Y:S01]  /*0140*/  LEA.HI R4, R4, R11, RZ, 0x2 ;  /* 0x0000000b04047211 */ /* 0x000fe200078f10ff */
[----:B0-----:R-:W-:-:S04]  /*0150*/  UISETP.NE.U32.AND UP0, UPT, UR4, URZ, UPT ;  /* 0x000000ff0400728c */ /* 0x001fc8000bf05070 */
[----:B------:R-:W-:Y:S01]  /*0160*/  UISETP.NE.AND.EX UP0, UPT, UR5, URZ, UPT, UP0 ;  /* 0x000000ff0500728c */ /* 0x000fe2000bf05300 */
[----:B-1----:R-:W-:Y:S02]  /*0170*/  @P0 IADD3 R0, P1, PT, R8, R7, RZ ;  /* 0x0000000708000210 */ /* 0x002fe40007f3e0ff */
        /* <DEDUP_REMOVED lines=23> */
[----:B------:R-:W2:Y:S08]  /*02f0*/  @P0 LDC.64 R128, c[0x0][0x3d0] ;  /* 0x0000f400ff800b82 */ /* 0x000eb00000000a00 */
[----:B------:R-:W2:Y:S01]  /*0300*/  @P0 LDC.64 R130, c[0x0][0x438] ;  /* 0x00010e00ff820b82 */ /* 0x000ea20000000a00 */
[----:B------:R-:W-:Y:S01]  /*0310*/  @P3 LOP3.LUT R6, R6, 0x80, RZ, 0xfc, !PT ;  /* 0x0000008006063812 */ /* 0x000fe200078efcff */
[----:B------:R2:W5:Y:S06]  /*0320*/  @P3 LDG.E.128 R116, desc[UR6][R12.64] ;  /* 0x000000060c743981 */ /* 0x00056c000c1e1d00 */
[----:B------:R-:W2:Y:S01]  /*0330*/  @P0 LDC.64 R132, c[0x0][0x3e8] ;  /* 0x0000fa00ff840b82 */ /* 0x000ea20000000a00 */
[----:B------:R-:W-:Y:S01]  /*0340*/  ISETP.GE.U32.AND P3, PT, R168, 0x380, PT ;  /* 0x00000380a800780c */ /* 0x000fe20003f66070 */
[----:B---3--:R-:W-:-:S06]  /*0350*/  @P5 IMAD.WIDE.U32 R14, R6, 0x10, R14 ;  /* 0x00000010060e5825 */ /* 0x008fcc00078e000e */
[----:B------:R-:W3:Y:S01]  /*0360*/  @P1 LDC.64 R134, c[0x0][0x3d0] ;  /* 0x0000f400ff861b82 */ /* 0x000ee20000000a00 */
[----:B----4-:R-:W-:Y:S01]  /*0370*/  @P5 IMAD.WIDE.U32 R16, R6, 0x10, R16 ;  /* 0x0000001006105825 */ /* 0x010fe200078e0010 */
[----:B------:R-:W-:Y:S01]  /*0380*/  ISETP.GE.U32.AND P6, PT, R168, 0x400, PT ;  /* 0x00000400a800780c */ /* 0x000fe20003fc6070 */
[----:B------:R4:W5:Y:S05]  /*0390*/  @P5 LDG.E.128 R112, desc[UR6][R14.64] ;  /* 0x000000060e705981 */ /* 0x00096a000c1e1d00 */
[----:B------:R-:W3:Y:S01]  /*03a0*/  @P1 LDC.64 R136, c[0x0][0x438] ;  /* 0x00010e00ff881b82 */ /* 0x000ee20000000a00 */
[C---:B0-----:R-:W-:Y:S01]  /*03b0*/  @P5 IMAD.WIDE.U32 R18, R6.reuse, 0x10, R18 ;  /* 0x0000001006125825 */ /* 0x041fe200078e0012 */
[----:B------:R0:W5:Y:S06]  /*03c0*/  @P5 LDG.E.128 R108, desc[UR6][R16.64] ;  /* 0x00000006106c5981 */ /* 0x00016c000c1e1d00 */
[----:B------:R-:W3:Y:S01]  /*03d0*/  @P1 LDC.64 R8, c[0x0][0x3e8] ;  /* 0x0000fa00ff081b82 */ /* 0x000ee20000000a00 */
[----:B------:R-:W-:Y:S01]  /*03e0*/  @P5 VIADD R6, R6, 0x80 ;  /* 0x0000008006065836 */ /* 0x000fe20000000000 */
[----:B------:R0:W5:Y:S06]  /*03f0*/  @P5 LDG.E.128 R104, desc[UR6][R18.64] ;  /* 0x0000000612685981 */ /* 0x00016c000c1e1d00 */
[----:B-1----:R-:W1:Y:S01]  /*0400*/  @P2 LDC.64 R10, c[0x0][0x3d0] ;  /* 0x0000f400ff0a2b82 */ /* 0x002e620000000a00 */
[----:B--2---:R-:W-:-:S07]  /*0410*/  @P0 IMAD.WIDE.U32 R128, R6, 0x10, R128 ;  /* 0x0000001006800825 */ /* 0x004fce00078e0080 */
[----:B------:R-:W2:Y:S08]  /*0420*/  @P2 LDC.64 R12, c[0x0][0x438] ;  /* 0x00010e00ff0c2b82 */ /* 0x000eb00000000a00 */
[----:B------:R-:W2:Y:S01]  /*0430*/  @P2 LDC.64 R138, c[0x0][0x3e8] ;  /* 0x0000fa00ff8a2b82 */ /* 0x000ea20000000a00 */
[----:B------:R-:W-:Y:S01]  /*0440*/  ISETP.GE.U32.AND P5, PT, R168, 0x480, PT ;  /* 0x00000480a800780c */ /* 0x000fe20003fa6070 */
[----:B------:R3:W5:Y:S01]  /*0450*/  @P0 LDG.E.128 R100, desc[UR6][R128.64] ;  /* 0x0000000680640981 */ /* 0x000762000c1e1d00 */
[----:B------:R-:W-:-:S05]  /*0460*/  @P0 IMAD.WIDE.U32 R130, R6, 0x10, R130 ;  /* 0x0000001006820825 */ /* 0x000fca00078e0082 */
[----:B----4-:R-:W4:Y:S08]  /*0470*/  @P4 LDC.64 R14, c[0x0][0x3d0] ;  /* 0x0000f400ff0e4b82 */ /* 0x010f300000000a00 */
[----:B0-----:R-:W0:Y:S08]  /*0480*/  @P4 LDC.64 R16, c[0x0][0x438] ;  /* 0x00010e00ff104b82 */ /* 0x001e300000000a00 */
[----:B------:R-:W0:Y:S01]  /*0490*/  @P4 LDC.64 R140, c[0x0][0x3e8] ;  /* 0x0000fa00ff8c4b82 */ /* 0x000e220000000a00 */
[C---:B------:R-:W-:Y:S01]  /*04a0*/  @P0 IMAD.WIDE.U32 R132, R6.reuse, 0x10, R132 ;  /* 0x0000001006840825 */ /* 0x040fe200078e0084 */
[----:B------:R1:W5:Y:S06]  /*04b0*/  @P0 LDG.E.128 R96, desc[UR6][R130.64] ;  /* 0x0000000682600981 */ /* 0x00036c000c1e1d00 */
[----:B------:R-:W0:Y:S01]  /*04c0*/  @P3 LDC.64 R142, c[0x0][0x3d0] ;  /* 0x0000f400ff8e3b82 */ /* 0x000e220000000a00 */
[----:B------:R-:W-:Y:S01]  /*04d0*/  @P0 VIADD R6, R6, 0x80 ;  /* 0x0000008006060836 */ /* 0x000fe20000000000 */
[----:B------:R4:W5:Y:S06]  /*04e0*/  @P0 LDG.E.128 R92, desc[UR6][R132.64] ;  /* 0x00000006845c0981 */ /* 0x00096c000c1e1d00 */
[----:B------:R-:W0:Y:S08]  /*04f0*/  @P3 LDC.64 R18, c[0x0][0x438] ;  /* 0x00010e00ff123b82 */ /* 0x000e300000000a00 */
[----:B---3--:R-:W3:Y:S01]  /*0500*/  @P3 LDC.64 R128, c[0x0][0x3e8] ;  /* 0x0000fa00ff803b82 */ /* 0x008ee20000000a00 */
[----:B------:R-:W-:-:S04]  /*0510*/  @P1 IMAD.WIDE.U32 R134, R6, 0x10, R134 ;  /* 0x0000001006861825 */ /* 0x000fc800078e0086 */
[C---:B------:R-:W-:Y:S01]  /*0520*/  @P1 IMAD.WIDE.U32 R136, R6.reuse, 0x10, R136 ;  /* 0x0000001006881825 */ /* 0x040fe200078e0088 */
[----:B------:R0:W5:Y:S02]  /*0530*/  @P1 LDG.E.128 R88, desc[UR6][R134.64] ;  /* 0x0000000686581981 */ /* 0x000164000c1e1d00 */
[----:B-1----:R-:W1:Y:S01]  /*0540*/  @P6 LDC.64 R130, c[0x0][0x3d0] ;  /* 0x0000f400ff826b82 */ /* 0x002e620000000a00 */
[C---:B------:R-:W-:Y:S01]  /*0550*/  @P1 IMAD.WIDE.U32 R8, R6.reuse, 0x10, R8 ;  /* 0x0000001006081825 */ /* 0x040fe200078e0008 */
[----:B------:R-:W-:Y:S01]  /*0560*/  @P1 IADD3 R6, PT, PT, R6, 0x80, RZ ;  /* 0x0000008006061810 */ /* 0x000fe20007ffe0ff */
[----:B------:R0:W5:Y:S05]  /*0570*/  @P1 LDG.E.128 R84, desc[UR6][R136.64] ;  /* 0x0000000688541981 */ /* 0x00016a000c1e1d00 */
[----:B------:R-:W1:Y:S08]  /*0580*/  @P6 LDC.64 R144, c[0x0][0x438] ;  /* 0x00010e00ff906b82 */ /* 0x000e700000000a00 */
[----:B------:R-:W1:Y:S01]  /*0590*/  @P6 LDC.64 R146, c[0x0][0x3e8] ;  /* 0x0000fa00ff926b82 */ /* 0x000e620000000a00 */
[C---:B------:R-:W-:Y:S01]  /*05a0*/  @P2 IMAD.WIDE.U32 R10, R6.reuse, 0x10, R10 ;  /* 0x00000010060a2825 */ /* 0x040fe200078e000a */
[----:B------:R0:W5:Y:S03]  /*05b0*/  @P1 LDG.E.128 R80, desc[UR6][R8.64] ;  /* 0x0000000608501981 */ /* 0x000166000c1e1d00 */
[C---:B--2---:R-:W-:Y:S01]  /*05c0*/  @P2 IMAD.WIDE.U32 R12, R6.reuse, 0x10, R12 ;  /* 0x00000010060c2825 */ /* 0x044fe200078e000c */
[----:B------:R2:W5:Y:S02]  /*05d0*/  @P2 LDG.E.128 R76, desc[UR6][R10.64] ;  /* 0x000000060a4c2981 */ /* 0x000564000c1e1d00 */
[----:B------:R-:W2:Y:S01]  /*05e0*/  @P5 LDC.64 R148, c[0x0][0x3d0] ;  /* 0x0000f400ff945b82 */ /* 0x000ea20000000a00 */
[C---:B------:R-:W-:Y:S01]  /*05f0*/  @P2 IMAD.WIDE.U32 R138, R6.reuse, 0x10, R138 ;  /* 0x00000010068a2825 */ /* 0x040fe200078e008a */
[----:B------:R0:W5:Y:S06]  /*0600*/  @P2 LDG.E.128 R72, desc[UR6][R12.64] ;  /* 0x000000060c482981 */ /* 0x00016c000c1e1d00 */
[----:B------:R-:W2:Y:S01]  /*0610*/  @P5 LDC.64 R150, c[0x0][0x438] ;  /* 0x00010e00ff965b82 */ /* 0x000ea20000000a00 */
[----:B------:R-:W-:Y:S01]  /*0620*/  @P2 VIADD R6, R6, 0x80 ;  /* 0x0000008006062836 */ /* 0x000fe20000000000 */
[----:B------:R0:W5:Y:S06]  /*0630*/  @P2 LDG.E.128 R68, desc[UR6][R138.64] ;  /* 0x000000068a442981 */ /* 0x00016c000c1e1d00 */
[----:B----4-:R-:W4:Y:S01]  /*0640*/  @P5 LDC.64 R132, c[0x0][0x3e8] ;  /* 0x0000fa00ff845b82 */ /* 0x010f220000000a00 */
[----:B------:R-:W-:-:S04]  /*0650*/  @P4 IMAD.WIDE.U32 R14, R6, 0x10, R14 ;  /* 0x00000010060e4825 */ /* 0x000fc800078e000e */
[C---:B0-----:R-:W-:Y:S01]  /*0660*/  @P4 IMAD.WIDE.U32 R16, R6.reuse, 0x10, R16 ;  /* 0x0000001006104825 */ /* 0x041fe200078e0010 */
[----:B------:R0:W5:Y:S03]  /*0670*/  @P4 LDG.E.128 R64, desc[UR6][R14.64] ;  /* 0x000000060e404981 */ /* 0x000166000c1e1d00 */
[C---:B------:R-:W-:Y:S01]  /*0680*/  @P4 IMAD.WIDE.U32 R140, R6.reuse, 0x10, R140 ;  /* 0x00000010068c4825 */ /* 0x040fe200078e008c */
[----:B------:R0:W5:Y:S03]  /*0690*/  @P4 LDG.E.128 R60, desc[UR6][R16.64] ;  /* 0x00000006103c4981 */ /* 0x000166000c1e1d00 */
[----:B------:R-:W-:Y:S01]  /*06a0*/  @P4 VIADD R6, R6, 0x80 ;  /* 0x0000008006064836 */ /* 0x000fe20000000000 */
[----:B------:R0:W5:Y:S03]  /*06b0*/  @P4 LDG.E.128 R56, desc[UR6][R140.64] ;  /* 0x000000068c384981 */ /* 0x000166000c1e1d00 */
[----:B------:R-:W-:-:S04]  /*06c0*/  @P3 IMAD.WIDE.U32 R142, R6, 0x10, R142 ;  /* 0x00000010068e3825 */ /* 0x000fc800078e008e */
[C---:B------:R-:W-:Y:S01]  /*06d0*/  @P3 IMAD.WIDE.U32 R18, R6.reuse, 0x10, R18 ;  /* 0x0000001006123825 */ /* 0x040fe200078e0012 */
[----:B------:R0:W5:Y:S03]  /*06e0*/  @P3 LDG.E.128 R52, desc[UR6][R142.64] ;  /* 0x000000068e343981 */ /* 0x000166000c1e1d00 */
[C---:B---3--:R-:W-:Y:S01]  /*06f0*/  @P3 IMAD.WIDE.U32 R128, R6.reuse, 0x10, R128 ;  /* 0x0000001006803825 */ /* 0x048fe200078e0080 */
[----:B------:R-:W-:Y:S01]  /*0700*/  @P3 IADD3 R6, PT, PT, R6, 0x80, RZ ;  /* 0x0000008006063810 */ /* 0x000fe20007ffe0ff */
[----:B------:R0:W5:Y:S04]  /*0710*/  @P3 LDG.E.128 R48, desc[UR6][R18.64] ;  /* 0x0000000612303981 */ /* 0x000168000c1e1d00 */
[C---:B-1----:R-:W-:Y:S01]  /*0720*/  @P6 IMAD.WIDE.U32 R130, R6.reuse, 0x10, R130 ;  /* 0x0000001006826825 */ /* 0x042fe200078e0082 */
[----:B------:R0:W5:Y:S03]  /*0730*/  @P3 LDG.E.128 R44, desc[UR6][R128.64] ;  /* 0x00000006802c3981 */ /* 0x000166000c1e1d00 */
[C---:B------:R-:W-:Y:S01]  /*0740*/  @P6 IMAD.WIDE.U32 R144, R6.reuse, 0x10, R144 ;  /* 0x0000001006906825 */ /* 0x040fe200078e0090 */
[----:B------:R0:W5:Y:S03]  /*0750*/  @P6 LDG.E.128 R40, desc[UR6][R130.64] ;  /* 0x0000000682286981 */ /* 0x000166000c1e1d00 */
[C---:B------:R-:W-:Y:S01]  /*0760*/  @P6 IMAD.WIDE.U32 R146, R6.reuse, 0x10, R146 ;  /* 0x0000001006926825 */ /* 0x040fe200078e0092 */
[----:B------:R0:W5:Y:S03]  /*0770*/  @P6 LDG.E.128 R36, desc[UR6][R144.64] ;  /* 0x0000000690246981 */ /* 0x000166000c1e1d00 */
[----:B------:R-:W-:Y:S01]  /*0780*/  @P6 VIADD R6, R6, 0x80 ;  /* 0x0000008006066836 */ /* 0x000fe20000000000 */
[----:B------:R0:W5:Y:S03]  /*0790*/  @P6 LDG.E.128 R32, desc[UR6][R146.64] ;  /* 0x0000000692206981 */ /* 0x000166000c1e1d00 */
[----:B--2---:R-:W-:-:S04]  /*07a0*/  @P5 IMAD.WIDE.U32 R148, R6, 0x10, R148 ;  /* 0x0000001006945825 */ /* 0x004fc800078e0094 */
[C---:B------:R-:W-:Y:S01]  /*07b0*/  @P5 IMAD.WIDE.U32 R150, R6.reuse, 0x10, R150 ;  /* 0x0000001006965825 */ /* 0x040fe200078e0096 */
[----:B------:R0:W5:Y:S03]  /*07c0*/  @P5 LDG.E.128 R28, desc[UR6][R148.64] ;  /* 0x00000006941c5981 */ /* 0x000166000c1e1d00 */
[----:B----4-:R-:W-:Y:S01]  /*07d0*/  @P5 IMAD.WIDE.U32 R132, R6, 0x10, R132 ;  /* 0x0000001006845825 */ /* 0x010fe200078e0084 */
[----:B------:R0:W5:Y:S04]  /*07e0*/  @P5 LDG.E.128 R24, desc[UR6][R150.64] ;  /* 0x0000000696185981 */ /* 0x000168000c1e1d00 */
[----:B------:R0:W5:Y:S01]  /*07f0*/  @P5 LDG.E.128 R20, desc[UR6][R132.64] ;  /* 0x0000000684145981 */ /* 0x000162000c1e1d00 */
[----:B------:R-:W-:Y:S01]  /*0800*/  ISETP.GE.U32.AND P0, PT, R168, 0x500, PT ;  /* 0x00000500a800780c */ /* 0x000fe20003f06070 */
[----:B------:R-:W-:-:S12]  /*0810*/  @P5 VIADD R6, R6, 0x80 ;  /* 0x0000008006065836 */ /* 0x000fd80000000000 */
[----:B0-----:R-:W-:Y:S05]  /*0820*/  @!P0 BRA `(.L_x_32209) ;  /* 0x0000000400b48947 */ /* 0x001fea0003800000 */
        /* <DEDUP_REMOVED lines=10> */
.L_x_32208:
        /* <DEDUP_REMOVED lines=17> */
[----:B------:R-:W0:Y:S01]  /*09e0*/  @P1 LDC.64 R50, c[0x0][0x3e8] ;  /* 0x0000fa00ff321b82 */ /* 0x000e220000000a00 */
[----:B--2---:R-:W-:-:S07]  /*09f0*/  @P0 IMAD.WIDE.U32 R36, R6, 0x10, R36 ;  /* 0x0000001006240825 */ /* 0x004fce00078e0024 */
[----:B------:R-:W2:Y:S01]  /*0a00*/  @P2 LDC.64 R60, c[0x0][0x3d0] ;  /* 0x0000f400ff3c2b82 */ /* 0x000ea20000000a00 */
[----:B---3--:R-:W-:-:S07]  /*0a10*/  @P0 IMAD.WIDE.U32 R38, R6, 0x10, R38 ;  /* 0x0000001006260825 */ /* 0x008fce00078e0026 */
[----:B------:R-:W3:Y:S01]  /*0a20*/  @P2 LDC.64 R62, c[0x0][0x3e8] ;  /* 0x0000fa00ff3e2b82 */ /* 0x000ee20000000a00 */
[----:B------:R-:W-:Y:S01]  /*0a30*/  @P0 IADD3 R6, PT, PT, R6, 0x80, RZ ;  /* 0x0000008006060810 */ /* 0x000fe20007ffe0ff */
[----:B------:R-:W5:Y:S01]  /*0a40*/  @P0 LDG.E.128 R112, desc[UR6][R36.64] ;  /* 0x0000000624700981 */ /* 0x000f62000c1e1d00 */
[----:B------:R-:W-:-:S05]  /*0a50*/  ISETP.GE.U32.AND P6, PT, R168, 0x400, PT ;  /* 0x00000400a800780c */ /* 0x000fca0003fc6070 */
[----:B------:R-:W3:Y:S08]  /*0a60*/  @P3 LDC.64 R72, c[0x0][0x3d0] ;  /* 0x0000f400ff483b82 */ /* 0x000ef00000000a00 */
[----:B------:R-:W3:Y:S01]  /*0a70*/  @P3 LDC.64 R74, c[0x0][0x3e8] ;  /* 0x0000fa00ff4a3b82 */ /* 0x000ee20000000a00 */
[----:B----4-:R-:W-:Y:S01]  /*0a80*/  @P1 IMAD.WIDE.U32 R48, R6, 0x10, R48 ;  /* 0x0000001006301825 */ /* 0x010fe200078e0030 */
[----:B------:R4:W5:Y:S01]  /*0a90*/  @P0 LDG.E.128 R104, desc[UR6][R38.64] ;  /* 0x0000000626680981 */ /* 0x000962000c1e1d00 */
[----:B------:R-:W-:-:S02]  /*0aa0*/  ISETP.GE.U32.AND P0, PT, R168, 0x480, PT ;  /* 0x00000480a800780c */ /* 0x000fc40003f06070 */
[C---:B0-----:R-:W-:Y:S01]  /*0ab0*/  @P1 IMAD.WIDE.U32 R50, R6.reuse, 0x10, R50 ;  /* 0x0000001006321825 */ /* 0x041fe200078e0032 */
[----:B------:R0:W5:Y:S02]  /*0ac0*/  @P1 LDG.E.128 R100, desc[UR6][R48.64] ;  /* 0x0000000630641981 */ /* 0x000164000c1e1d00 */
[----:B------:R-:W0:Y:S01]  /*0ad0*/  @P4 LDC.64 R24, c[0x0][0x3d0] ;  /* 0x0000f400ff184b82 */ /* 0x000e220000000a00 */
[----:B------:R-:W-:Y:S01]  /*0ae0*/  @P1 VIADD R6, R6, 0x80 ;  /* 0x0000008006061836 */ /* 0x000fe20000000000 */
[----:B------:R0:W5:Y:S06]  /*0af0*/  @P1 LDG.E.128 R92, desc[UR6][R50.64] ;  /* 0x00000006325c1981 */ /* 0x00016c000c1e1d00 */
[----:B------:R-:W0:Y:S01]  /*0b00*/  @P4 LDC.64 R84, c[0x0][0x3e8] ;  /* 0x0000fa00ff544b82 */ /* 0x000e220000000a00 */
[----:B------:R-:W-:-:S07]  /*0b10*/  ISETP.GE.U32.AND P1, PT, R168, 0x500, PT ;  /* 0x00000500a800780c */ /* 0x000fce0003f26070 */
[----:B-1----:R-:W1:Y:S08]  /*0b20*/  @P5 LDC.64 R26, c[0x0][0x3d0] ;  /* 0x0000f400ff1a5b82 */ /* 0x002e700000000a00 */
[----:B------:R-:W1:Y:S01]  /*0b30*/  @P5 LDC.64 R86, c[0x0][0x3e8] ;  /* 0x0000fa00ff565b82 */ /* 0x000e620000000a00 */
[----:B--2---:R-:W-:-:S04]  /*0b40*/  @P2 IMAD.WIDE.U32 R60, R6, 0x10, R60 ;  /* 0x00000010063c2825 */ /* 0x004fc800078e003c */
[C---:B---3--:R-:W-:Y:S01]  /*0b50*/  @P2 IMAD.WIDE.U32 R62, R6.reuse, 0x10, R62 ;  /* 0x00000010063e2825 */ /* 0x048fe200078e003e */
[----:B------:R-:W5:Y:S02]  /*0b60*/  @P2 LDG.E.128 R88, desc[UR6][R60.64] ;  /* 0x000000063c582981 */ /* 0x000f64000c1e1d00 */
[----:B----4-:R-:W2:Y:S01]  /*0b70*/  @P6 LDC.64 R38, c[0x0][0x3d0] ;  /* 0x0000f400ff266b82 */ /* 0x010ea20000000a00 */
[----:B------:R-:W-:Y:S01]  /*0b80*/  @P2 VIADD R6, R6, 0x80 ;  /* 0x0000008006062836 */ /* 0x000fe20000000000 */
[----:B------:R-:W5:Y:S06]  /*0b90*/  @P2 LDG.E.128 R80, desc[UR6][R62.64] ;  /* 0x000000063e502981 */ /* 0x000f6c000c1e1d00 */
[----:B0-----:R-:W0:Y:S01]  /*0ba0*/  @P6 LDC.64 R48, c[0x0][0x3e8] ;  /* 0x0000fa00ff306b82 */ /* 0x001e220000000a00 */
[----:B------:R-:W-:-:S04]  /*0bb0*/  @P3 IMAD.WIDE.U32 R72, R6, 0x10, R72 ;  /* 0x0000001006483825 */ /* 0x000fc800078e0048 */
[----:B------:R-:W-:-:S03]  /*0bc0*/  @P3 IMAD.WIDE.U32 R74, R6, 0x10, R74 ;  /* 0x00000010064a3825 */ /* 0x000fc600078e004a */
[----:B------:R-:W3:Y:S01]  /*0bd0*/  @P0 LDC.64 R98, c[0x0][0x3d0] ;  /* 0x0000f400ff620b82 */ /* 0x000ee20000000a00 */
[----:B------:R-:W-:Y:S01]  /*0be0*/  @P3 IADD3 R6, PT, PT, R6, 0x80, RZ ;  /* 0x0000008006063810 */ /* 0x000fe20007ffe0ff */
[----:B------:R-:W5:Y:S06]  /*0bf0*/  @P3 LDG.E.128 R76, desc[UR6][R72.64] ;  /* 0x00000006484c3981 */ /* 0x000f6c000c1e1d00 */
[----:B------:R-:W4:Y:S01]  /*0c00*/  @P0 LDC.64 R108, c[0x0][0x3e8] ;  /* 0x0000fa00ff6c0b82 */ /* 0x000f220000000a00 */
[C---:B------:R-:W-:Y:S01]  /*0c10*/  @P4 IMAD.WIDE.U32 R24, R6.reuse, 0x10, R24 ;  /* 0x0000001006184825 */ /* 0x040fe200078e0018 */
[----:B------:R-:W5:Y:S03]  /*0c20*/  @P3 LDG.E.128 R68, desc[UR6][R74.64] ;  /* 0x000000064a443981 */ /* 0x000f66000c1e1d00 */
[C---:B------:R-:W-:Y:S01]  /*0c30*/  @P4 IMAD.WIDE.U32 R84, R6.reuse, 0x10, R84 ;  /* 0x0000001006544825 */ /* 0x040fe200078e0054 */
[----:B------:R4:W5:Y:S02]  /*0c40*/  @P4 LDG.E.128 R64, desc[UR6][R24.64] ;  /* 0x0000000618404981 */ /* 0x000964000c1e1d00 */
[----:B------:R-:W4:Y:S01]  /*0c50*/  @P1 LDC.64 R120, c[0x0][0x3e8] ;  /* 0x0000fa00ff781b82 */ /* 0x000f220000000a00 */
[----:B------:R-:W-:Y:S01]  /*0c60*/  @P4 VIADD R6, R6, 0x80 ;  /* 0x0000008006064836 */ /* 0x000fe20000000000 */
[----:B------:R-:W5:Y:S06]  /*0c70*/  @P4 LDG.E.128 R56, desc[UR6][R84.64] ;  /* 0x0000000654384981 */ /* 0x000f6c000c1e1d00 */
[----:B------:R-:W4:Y:S01]  /*0c80*/  @P1 LDC.64 R110, c[0x0][0x3d0] ;  /* 0x0000f400ff6e1b82 */ /* 0x000f220000000a00 */
[----:B-1----:R-:W-:-:S04]  /*0c90*/  @P5 IMAD.WIDE.U32 R36, R6, 0x10, R26 ;  /* 0x0000001006245825 */ /* 0x002fc800078e001a */
[C---:B------:R-:W-:Y:S01]  /*0ca0*/  @P5 IMAD.WIDE.U32 R86, R6.reuse, 0x10, R86 ;  /* 0x0000001006565825 */ /* 0x040fe200078e0056 */
[----:B------:R1:W5:Y:S03]  /*0cb0*/  @P5 LDG.E.128 R52, desc[UR6][R36.64] ;  /* 0x0000000624345981 */ /* 0x000366000c1e1d00 */
[----:B------:R-:W-:Y:S01]  /*0cc0*/  @P5 VIADD R6, R6, 0x80 ;  /* 0x0000008006065836 */ /* 0x000fe20000000000 */
[----:B------:R-:W5:Y:S03]  /*0cd0*/  @P5 LDG.E.128 R44, desc[UR6][R86.64] ;  /* 0x00000006562c5981 */ /* 0x000f66000c1e1d00 */
[----:B--2---:R-:W-:-:S04]  /*0ce0*/  @P6 IMAD.WIDE.U32 R50, R6, 0x10, R38 ;  /* 0x0000001006326825 */ /* 0x004fc800078e0026 */
[C---:B0-----:R-:W-:Y:S01]  /*0cf0*/  @P6 IMAD.WIDE.U32 R96, R6.reuse, 0x10, R48 ;  /* 0x0000001006606825 */ /* 0x041fe200078e0030 */
[----:B------:R-:W-:Y:S01]  /*0d00*/  @P6 IADD3 R6, PT, PT, R6, 0x80, RZ ;  /* 0x0000008006066810 */ /* 0x000fe20007ffe0ff */
[----:B------:R0:W5:Y:S04]  /*0d10*/  @P6 LDG.E.128 R40, desc[UR6][R50.64] ;  /* 0x0000000632286981 */ /* 0x000168000c1e1d00 */
[C---:B---3--:R-:W-:Y:S01]  /*0d20*/  @P0 IMAD.WIDE.U32 R98, R6.reuse, 0x10, R98 ;  /* 0x0000001006620825 */ /* 0x048fe200078e0062 */
[----:B------:R-:W5:Y:S03]  /*0d30*/  @P6 LDG.E.128 R32, desc[UR6][R96.64] ;  /* 0x0000000660206981 */ /* 0x000f66000c1e1d00 */
[C---:B----4-:R-:W-:Y:S01]  /*0d40*/  @P0 IMAD.WIDE.U32 R108, R6.reuse, 0x10, R108 ;  /* 0x00000010066c0825 */ /* 0x050fe200078e006c */
[----:B------:R-:W5:Y:S03]  /*0d50*/  @P0 LDG.E.128 R28, desc[UR6][R98.64] ;  /* 0x00000006621c0981 */ /* 0x000f66000c1e1d00 */
[----:B------:R-:W-:Y:S01]  /*0d60*/  @P0 VIADD R6, R6, 0x80 ;  /* 0x0000008006060836 */ /* 0x000fe20000000000 */
[----:B------:R-:W5:Y:S03]  /*0d70*/  @P0 LDG.E.128 R20, desc[UR6][R108.64] ;  /* 0x000000066c140981 */ /* 0x000f66000c1e1d00 */
[----:B------:R-:W-:-:S04]  /*0d80*/  @P1 IMAD.WIDE.U32 R48, R6, 0x10, R120 ;  /* 0x0000001006301825 */ /* 0x000fc800078e0078 */
[----:B------:R-:W-:Y:S01]  /*0d90*/  @P1 IMAD.WIDE.U32 R6, R6, 0x10, R110 ;  /* 0x0000001006061825 */ /* 0x000fe200078e006e */
[----:B------:R2:W5:Y:S04]  /*0da0*/  @P1 LDG.E.128 R16, desc[UR6][R48.64] ;  /* 0x0000000630101981 */ /* 0x000568000c1e1d00 */
[----:B------:R3:W5:Y:S01]  /*0db0*/  @P1 LDG.E.128 R12, desc[UR6][R6.64] ;  /* 0x00000006060c1981 */ /* 0x000762000c1e1d00 */
[----:B------:R-:W-:Y:S02]  /*0dc0*/  CS2R R26, SRZ ;  /* 0x00000000001a7805 */ /* 0x000fe4000001ff00 */
[----:B------:R-:W-:Y:S02]  /*0dd0*/  CS2R R24, SRZ ;  /* 0x0000000000187805 */ /* 0x000fe4000001ff00 */
[----:B------:R-:W-:-:S02]  /*0de0*/  CS2R R38, SRZ ;  /* 0x0000000000267805 */ /* 0x000fc4000001ff00 */
[----:B-1----:R-:W-:Y:S02]  /*0df0*/  CS2R R36, SRZ ;  /* 0x0000000000247805 */ /* 0x002fe4000001ff00 */
[----:B0-----:R-:W-:Y:S02]  /*0e00*/  CS2R R50, SRZ ;  /* 0x0000000000327805 */ /* 0x001fe4000001ff00 */
[----:B--2---:R-:W-:Y:S02]  /*0e10*/  CS2R R48, SRZ ;  /* 0x0000000000307805 */ /* 0x004fe4000001ff00 */
        /* <DEDUP_REMOVED lines=13> */
[----:B---3--:R-:W-:-:S07]  /*0ef0*/  @P1 CS2R R8, SRZ ;  /* 0x0000000000081805 */ /* 0x008fce000001ff00 */
.L_x_32209:
[----:B------:R-:W-:Y:S05]  /*0f00*/  BSYNC.RECONVERGENT B0 ;  /* 0x0000000000007941 */ /* 0x000fea0003800200 */
.L_x_32207:
[----:B------:R-:W0:Y:S08]  /*0f10*/  S2UR UR4, SR_CTAID.X ;  /* 0x00000000000479c3 */ /* 0x000e300000002500 */
[----:B------:R-:W0:Y:S02]  /*0f20*/  LDC R6, c[0x0][0x384] ;  /* 0x0000e100ff067b82 */ /* 0x000e240000000800 */
[----:B0-----:R-:W-:-:S13]  /*0f30*/  ISETP.LE.AND P0, PT, R6, UR4, PT ;  /* 0x0000000406007c0c */ /* 0x001fda000bf03270 */
[----:B------:R-:W-:Y:S05]  /*0f40*/  @P0 EXIT ;  /* 0x000000000000094d */ /* 0x000fea0003800000 */
[----:B------:R-:W0:Y:S01]  /*0f50*/  LDCU UR5, c[0x0][0x360] ;  /* 0x00006c00ff0577ac */ /* 0x000e220008000800 */
[----:B------:R-:W-:Y:S01]  /*0f60*/  IMAD.U32 R170, RZ, RZ, UR4 ;  /* 0x00000004ffaa7e24 */ /* 0x000fe2000f8e00ff */
[----:B-----5:R-:W-:Y:S01]  /*0f70*/  IADD3 R130, PT, PT, R2, -0x61c88647, RZ ;  /* 0x9e3779b902827810 */ /* 0x020fe20007ffe0ff */
[----:B------:R-:W-:Y:S01]  /*0f80*/  IMAD.HI.U32 R7, R187, -0x2daee0ad, RZ ;  /* 0xd2511f53bb077827 */ /* 0x000fe200078e00ff */
[----:B------:R-:W-:Y:S01]  /*0f90*/  LOP3.LUT R134, R5, 0x60, RZ, 0xc0, !PT ;  /* 0x0000006005867812 */ /* 0x000fe200078ec0ff */
[----:B------:R-:W1:Y:S02]  /*0fa0*/  LDC.64 R138, c[0x0][0x3e0] ;  /* 0x0000f800ff8a7b82 */ /* 0x000e640000000a00 */
[----:B------:R-:W-:Y:S02]  /*0fb0*/  HFMA2 R177, -RZ, RZ, 0, 0 ;  /* 0x00000000ffb17431 */ /* 0x000fe400000001ff */
[----:B------:R-:W-:Y:S01]  /*0fc0*/  IMAD R132, R187, -0x2daee0ad, RZ ;  /* 0xd2511f53bb847824 */ /* 0x000fe200078e02ff */
[----:B------:R-:W-:Y:S01]  /*0fd0*/  LOP3.LUT R7, R7, R3, RZ, 0x3c, !PT ;  /* 0x0000000307077212 */ /* 0x000fe200078e3cff */
[----:B------:R-:W-:Y:S01]  /*0fe0*/  VIADD R133, R3, 0xbb67ae85 ;  /* 0xbb67ae8503857836 */ /* 0x000fe20000000000 */
[----:B------:R-:W-:Y:S01]  /*0ff0*/  LOP3.LUT R179, R0, 0x3, RZ, 0xc0, !PT ;  /* 0x0000000300b37812 */ /* 0x000fe200078ec0ff */
[----:B------:R-:W2:Y:S02]  /*1000*/  LDCU UR12, c[0x0][0x388] ;  /* 0x00007100ff0c77ac */ /* 0x000ea40008000800 */
[C---:B------:R-:W-:Y:S01]  /*1010*/  IMAD.HI.U32 R128, R7.reuse, -0x326172a9, RZ ;  /* 0xcd9e8d5707807827 */ /* 0x040fe200078e00ff */
[----:B------:R-:W3:Y:S03]  /*1020*/  LDCU.U8 UR10, c[0x0][0x410] ;  /* 0x00008200ff0a77ac */ /* 0x000ee60008000000 */
[----:B------:R-:W-:-:S02]  /*1030*/  IMAD R7, R7, -0x326172a9, RZ ;  /* 0xcd9e8d5707077824 */ /* 0x000fc400078e02ff */
[----:B0-----:R-:W-:Y:S01]  /*1040*/  IMAD R188, R170, UR5, R5 ;  /* 0x00000005aabc7c24 */ /* 0x001fe2000f8e0205 */
[----:B------:R-:W0:Y:S03]  /*1050*/  LDCU UR11, c[0x0][0x400] ;  /* 0x00008000ff0b77ac */ /* 0x000e260008000800 */
[C---:B------:R-:W-:Y:S01]  /*1060*/  IMAD.HI.U32 R6, R188.reuse, -0x326172a9, RZ ;  /* 0xcd9e8d57bc067827 */ /* 0x040fe200078e00ff */
[----:B------:R-:W4:Y:S03]  /*1070*/  LDCU.64 UR8, c[0x0][0x3a0] ;  /* 0x00007400ff0877ac */ /* 0x000f260008000a00 */
[----:B------:R-:W-:Y:S01]  /*1080*/  IMAD R129, R188, -0x326172a9, RZ ;  /* 0xcd9e8d57bc817824 */ /* 0x000fe200078e02ff */
[----:B------:R-:W-:Y:S01]  /*1090*/  LOP3.LUT R6, R169, R6, R2, 0x96, !PT ;  /* 0x00000006a9067212 */ /* 0x000fe200078e9602 */
[----:B------:R-:W-:Y:S01]  /*10a0*/  UPLOP3.LUT UP1, UPT, UPT, UPT, UPT, 0x40, 0x4 ;  /* 0x000000000004789c */ /* 0x000fe20003f2e870 */
[----:B-1----:R-:W-:-:S02]  /*10b0*/  ISETP.NE.U32.AND P0, PT, R138, RZ, PT ;  /* 0x000000ff8a00720c */ /* 0x002fc40003f05070 */
[----:B------:R-:W-:Y:S01]  /*10c0*/  LOP3.LUT R128, R130, R129, R128, 0x96, !PT ;  /* 0x0000008182807212 */ /* 0x000fe200078e9680 */
[----:B------:R-:W-:Y:S01]  /*10d0*/  IMAD.HI.U32 R131, R6, -0x2daee0ad, RZ ;  /* 0xd2511f5306837827 */ /* 0x000fe200078e00ff */
[----:B------:R-:W-:Y:S02]  /*10e0*/  IADD3 R129, PT, PT, R2, 0x3c6ef372, RZ ;  /* 0x3c6ef37202817810 */ /* 0x000fe40007ffe0ff */
[----:B------:R-:W-:Y:S01]  /*10f0*/  ISETP.NE.AND.EX P0, PT, R139, RZ, PT, P0 ;  /* 0x000000ff8b00720c */ /* 0x000fe20003f05300 */
[----:B------:R-:W-:Y:S01]  /*1100*/  IMAD.HI.U32 R130, R128, -0x2daee0ad, RZ ;  /* 0xd2511f5380827827 */ /* 0x000fe200078e00ff */
[----:B------:R-:W-:-:S03]  /*1110*/  LOP3.LUT R131, R133, R132, R131, 0x96, !PT ;  /* 0x0000008485837212 */ /* 0x000fc600078e9683 */
[----:B------:R-:W-:Y:S02]  /*1120*/  VIADD R132, R3, 0x76cf5d0a ;  /* 0x76cf5d0a03847836 */ /* 0x000fe40000000000 */
[----:B------:R-:W-:Y:S02]  /*1130*/  IMAD R133, R6, -0x2daee0ad, RZ ;  /* 0xd2511f5306857824 */ /* 0x000fe400078e02ff */
[----:B------:R-:W-:-:S03]  /*1140*/  IMAD.HI.U32 R6, R131, -0x326172a9, RZ ;  /* 0xcd9e8d5783067827 */ /* 0x000fc600078e00ff */
[----:B------:R-:W-:Y:S01]  /*1150*/  LOP3.LUT R130, R132, R133, R130, 0x96, !PT ;  /* 0x0000008584827212 */ /* 0x000fe200078e9682 */
        /* <DEDUP_REMOVED lines=9> */
[----:B------:R-:W-:Y:S01]  /*11f0*/  IMAD R129, R130, -0x326172a9, RZ ;  /* 0xcd9e8d5782817824 */ /* 0x000fe200078e02ff */
[----:B------:R-:W-:Y:S01]  /*1200*/  LOP3.LUT R128, R133, R131, R128, 0x96, !PT ;  /* 0x0000008385807212 */ /* 0x000fe200078e9680 */
[----:B------:R-:W-:Y:S01]  /*1210*/  IMAD.HI.U32 R131, R7, -0x2daee0ad, RZ ;  /* 0xd2511f5307837827 */ /* 0x000fe200078e00ff */
[----:B------:R-:W-:-:S03]  /*1220*/  IADD3 R133, PT, PT, R3, -0x126145ec, RZ ;  /* 0xed9eba1403857810 */ /* 0x000fc60007ffe0ff */
[----:B------:R-:W-:Y:S01]  /*1230*/  IMAD.HI.U32 R6, R128, -0x326172a9, RZ ;  /* 0xcd9e8d5780067827 */ /* 0x000fe200078e00ff */
[----:B------:R-:W-:Y:S02]  /*1240*/  LOP3.LUT R131, R133, R132, R131, 0x96, !PT ;  /* 0x0000008485837212 */ /* 0x000fe400078e9683 */
[----:B------:R-:W-:Y:S01]  /*1250*/  IADD3 R133, PT, PT, R3, -0x56f99767, RZ ;  /* 0xa906689903857810 */ /* 0x000fe20007ffe0ff */
[----:B------:R-:W-:Y:S02]  /*1260*/  VIADD R130, R2, 0x78dde6e4 ;  /* 0x78dde6e402827836 */ /* 0x000fe40000000000 */
[----:B------:R-:W-:-:S03]  /*1270*/  IMAD R132, R7, -0x2daee0ad, RZ ;  /* 0xd2511f5307847824 */ /* 0x000fc600078e02ff */
        /* <DEDUP_REMOVED lines=14> */
[C---:B------:R-:W-:Y:S01]  /*1360*/  VIADD R129, R2.reuse, 0xb54cda56 ;  /* 0xb54cda5602817836 */ /* 0x040fe20000000000 */
[----:B------:R-:W-:Y:S01]  /*1370*/  SHF.L.U32 R4, R5, 0x5, RZ ;  /* 0x0000000505047819 */ /* 0x000fe200000006ff */
[----:B------:R-:W-:Y:S01]  /*1380*/  VIADD R5, R2, 0x5384540f ;  /* 0x5384540f02057836 */ /* 0x000fe20000000000 */
[----:B------:R-:W-:Y:S01]  /*1390*/  LOP3.LUT R133, R132, 0x7f, RZ, 0xc0, !PT ;  /* 0x0000007f84857812 */ /* 0x000fe200078ec0ff */
[----:B------:R-:W-:Y:S01]  /*13a0*/  IMAD R7, R7, -0x326172a9, RZ ;  /* 0xcd9e8d5707077824 */ /* 0x000fe200078e02ff */
[----:B------:R-:W-:Y:S01]  /*13b0*/  LOP3.LUT R6, R129, R131, R6, 0x96, !PT ;  /* 0x0000008381067212 */ /* 0x000fe200078e9606 */
[----:B------:R-:W-:Y:S01]  /*13c0*/  IMAD R129, R128, -0x2daee0ad, RZ ;  /* 0xd2511f5380817824 */ /* 0x000fe200078e02ff */
[----:B------:R-:W-:Y:S01]  /*13d0*/  VIADDMNMX R134, R133, -R134, RZ, !PT ;  /* 0x8000008685867246 */ /* 0x000fe200078001ff */
[----:B------:R-:W-:Y:S01]  /*13e0*/  VIADD R131, R3, 0x1fd5c5a3 ;  /* 0x1fd5c5a303837836 */ /* 0x000fe20000000000 */
[----:B------:R-:W-:Y:S01]  /*13f0*/  LOP3.LUT R136, R4, 0x3e0, RZ, 0xc0, !PT ;  /* 0x000003e004887812 */ /* 0x000fe200078ec0ff */
[----:B------:R-:W-:Y:S01]  /*1400*/  IMAD.HI.U32 R4, R130, -0x326172a9, RZ ;  /* 0xcd9e8d5782047827 */ /* 0x000fe200078e00ff */
[----:B------:R-:W-:-:S02]  /*1410*/  LOP3.LUT R173, R132, 0xffffff80, RZ, 0xc0, !PT ;  /* 0xffffff8084ad7812 */ /* 0x000fc400078ec0ff */
[----:B------:R-:W-:Y:S01]  /*1420*/  VIMNMX R134, PT, PT, R134, 0x20, PT ;  /* 0x0000002086867848 */ /* 0x000fe20003fe0100 */
[----:B------:R-:W-:Y:S01]  /*1430*/  IMAD.HI.U32 R128, R6, -0x2daee0ad, RZ ;  /* 0xd2511f5306807827 */ /* 0x000fe200078e00ff */
[----:B------:R-:W-:Y:S02]  /*1440*/  LOP3.LUT R4, R5, R7, R4, 0x96, !PT ;  /* 0x0000000705047212 */ /* 0x000fe400078e9604 */
[----:B------:R-:W-:Y:S01]  /*1450*/  VIADDMNMX R136, R133, -R136, RZ, !PT ;  /* 0x8000008885887246 */ /* 0x000fe200078001ff */
[----:B------:R-:W-:Y:S01]  /*1460*/  IMAD R134, R134, 0x4, R173 ;  /* 0x0000000486867824 */ /* 0x000fe200078e02ad */
[----:B------:R-:W-:Y:S01]  /*1470*/  LOP3.LUT R128, R131, R129, R128, 0x96, !PT ;  /* 0x0000008183807212 */ /* 0x000fe200078e9680 */
[----:B------:R-:W-:Y:S01]  /*1480*/  IMAD R132, R6, -0x2daee0ad, RZ ;  /* 0xd2511f5306847824 */ /* 0x000fe200078e02ff */
[----:B------:R-:W-:Y:S01]  /*1490*/  IADD3 R129, PT, PT, R3, -0x24c28bd8, RZ ;  /* 0xdb3d742803817810 */ /* 0x000fe20007ffe0ff */
[----:B------:R-:W-:Y:S01]  /*14a0*/  IMAD.HI.U32 R7, R4, -0x2daee0ad, RZ ;  /* 0xd2511f5304077827 */ /* 0x000fe200078e00ff */
[----:B------:R-:W-:-:S02]  /*14b0*/  I2FP.F32.U32 R134, R134 ;  /* 0x0000008600867245 */ /* 0x000fc40000201000 */
[----:B------:R-:W-:Y:S01]  /*14c0*/  VIMNMX R136, PT, PT, R136, 0x20, PT ;  /* 0x0000002088887848 */ /* 0x000fe20003fe0100 */
[----:B------:R-:W-:Y:S01]  /*14d0*/  IMAD R130, R130, -0x326172a9, RZ ;  /* 0xcd9e8d5782827824 */ /* 0x000fe200078e02ff */
[----:B------:R1:W0:Y:S01]  /*14e0*/  MUFU.RCP R174, R134 ;  /* 0x0000008600ae7308 */ /* 0x0002220000001000 */
        /* <DEDUP_REMOVED lines=11> */
[----:B------:R-:W-:Y:S02]  /*15a0*/  IMAD R173, R136, 0x4, R173 ;  /* 0x0000000488ad7824 */ /* 0x000fe400078e02ad */
[----:B------:R-:W-:Y:S01]  /*15b0*/  IMAD R178, R7, -0x326172a9, RZ ;  /* 0xcd9e8d5707b27824 */ /* 0x000fe200078e02ff */
[----:B------:R-:W-:Y:S01]  /*15c0*/  LOP3.LUT R171, R6, R4, R171, 0x96, !PT ;  /* 0x0000000406ab7212 */ /* 0x000fe200078e96ab */
[----:B01234-:R-:W-:-:S07]  /*15d0*/  IMAD R181, R5, -0x2daee0ad, RZ ;  /* 0xd2511f5305b57824 */ /* 0x01ffce00078e02ff */
.L_x_32673:
[----:B------:R-:W0:Y:S01]  /*15e0*/  @P0 LDC.64 R182, c[0x0][0x3e0] ;  /* 0x0000f800ffb60b82 */ /* 0x000e220000000a00 */
        /* <DEDUP_REMOVED lines=9> */
[----:B-1----:R-:W-:-:S05]  /*1680*/  LEA.HI.SX32 R175, R175, R176, 0x1e ;  /* 0x000000b0afaf7211 */ /* 0x002fca00078ff2ff */
[----:B------:R-:W-:Y:S01]  /*1690*/  IMAD.MOV.U32 R180, RZ, RZ, R175 ;  /* 0x000000ffffb47224 */ /* 0x000fe200078e00af */
        /* <DEDUP_REMOVED lines=21> */
.L_x_33972:
[----:B------:R-:W-:Y:S05]  /*17f0*/  BRX R182 -0x1800                                       (*"BRANCH_TARGETS .L_x_33973,.L_x_33974,.L_x_33975"*) ;  /* 0xffffffe8b6007949 */ /* 0x000fea000383ffff */
.L_x_33975:
[----:B------:R-:W-:Y:S01]  /*1800*/  VIADD R184, R179, 0x1 ;  /* 0x00000001b3b87836 */ /* 0x000fe20000000000 */
[----:B------:R-:W-:Y:S01]  /*1810*/  MOV R180, R181 ;  /* 0x000000b500b47202 */ /* 0x000fe20000000f00 */
[----:B------:R-:W-:Y:S01]  /*1820*/  IMAD.MOV.U32 R183, RZ, RZ, R172 ;  /* 0x000000ffffb77224 */ /* 0x000fe200078e00ac */
[----:B------:R-:W-:Y:S06]  /*1830*/  BRA `(.L_x_32214) ;  /* 0x00000004003c7947 */ /* 0x000fec0003800000 */
.L_x_33973:
[----:B------:R-:W-:Y:S01]  /*1840*/  IMAD.MOV.U32 R180, RZ, RZ, R181 ;  /* 0x000000ffffb47224 */ /* 0x000fe200078e00b5 */
[----:B------:R-:W-:Y:S01]  /*1850*/  MOV R184, 0x3 ;  /* 0x0000000300b87802 */ /* 0x000fe20000000f00 */
[----:B------:R-:W-:Y:S01]  /*1860*/  IMAD.MOV.U32 R183, RZ, RZ, R171 ;  /* 0x000000ffffb77224 */ /* 0x000fe200078e00ab */
[----:B------:R-:W-:Y:S06]  /*1870*/  BRA `(.L_x_32214) ;  /* 0x00000004002c7947 */ /* 0x000fec0003800000 */
.L_x_33974:
        /* <DEDUP_REMOVED lines=13> */
.L_x_32216:
[----:B------:R-:W-:Y:S05]  /*1950*/  BSYNC.RECONVERGENT B2 ;  /* 0x0000000000027941 */ /* 0x000fea0003800200 */
.L_x_32215:
        /* <DEDUP_REMOVED lines=53> */
[----:B------:R-:W-:-:S04]  /*1cb0*/  IMAD.WIDE.U32 R184, R184, -0x2daee0ad, RZ ;  /* 0xd2511f53b8b87825 */ /* 0x000fc800078e00ff */
[----:B------:R-:W-:Y:S02]  /*1cc0*/  VIADD R171, R2, 0x8ff34781 ;  /* 0x8ff3478102ab7836 */ /* 0x000fe40000000000 */
[----:B------:R-:W-:Y:S02]  /*1cd0*/  VIADD R179, R3, 0x96a522ad ;  /* 0x96a522ad03b37836 */ /* 0x000fe40000000000 */
[----:B------:R-:W-:Y:S02]  /*1ce0*/  IMAD.MOV.U32 R180, RZ, RZ, R184 ;  /* 0x000000ffffb47224 */ /* 0x000fe400078e00b8 */
[----:B------:R-:W-:Y:S01]  /*1cf0*/  HFMA2 R184, -RZ, RZ, 0, 0 ;  /* 0x00000000ffb87431 */ /* 0x000fe200000001ff */
[----:B------:R-:W-:Y:S02]  /*1d00*/  LOP3.LUT R172, R171, R178, R191, 0x96, !PT ;  /* 0x000000b2abac7212 */ /* 0x000fe400078e96bf */
[----:B------:R-:W-:Y:S02]  /*1d10*/  MOV R178, R190 ;  /* 0x000000be00b27202 */ /* 0x000fe40000000f00 */
[----:B------:R-:W-:-:S07]  /*1d20*/  LOP3.LUT R171, R179, R182, R185, 0x96, !PT ;  /* 0x000000b6b3ab7212 */ /* 0x000fce00078e96b9 */
.L_x_32214:
[----:B------:R-:W-:Y:S05]  /*1d30*/  BSYNC.RECONVERGENT B1 ;  /* 0x0000000000017941 */ /* 0x000fea0003800200 */
.L_x_32213:
[----:B------:R-:W0:Y:S01]  /*1d40*/  LDC R181, c[0x0][0x408] ;  /* 0x00010200ffb57b82 */ /* 0x000e220000000800 */
[----:B------:R-:W-:Y:S01]  /*1d50*/  I2FP.F32.U32 R186, R183 ;  /* 0x000000b700ba7245 */ /* 0x000fe20000201000 */
[----:B------:R-:W-:Y:S01]  /*1d60*/  IMAD.MOV.U32 R183, RZ, RZ, 0x2f800000 ;  /* 0x2f800000ffb77424 */ /* 0x000fe200078e00ff */
[----:B------:R-:W-:Y:S01]  /*1d70*/  ISETP.NE.AND P4, PT, R184, 0x1, PT ;  /* 0x00000001b800780c */ /* 0x000fe20003f85270 */
[----:B-----5:R-:W-:Y:S01]  /*1d80*/  FMUL.FTZ R164, R164, R0 ;  /* 0x00000000a4a47220 */ /* 0x020fe20000410000 */
[----:B------:R-:W-:Y:S01]  /*1d90*/  BSSY.RECONVERGENT B1, `(.L_x_32217) ;  /* 0x000005e000017945 */ /* 0x000fe20003800200 */
[----:B------:R-:W-:Y:S01]  /*1da0*/  FFMA.FTZ R179, R186, R183, 1.1641532182693481445e-10 ;  /* 0x2f000000bab37423 */ /* 0x000fe200000100b7 */
[----:B------:R-:W-:Y:S01]  /*1db0*/  IMAD.MOV.U32 R190, RZ, RZ, 0x2 ;  /* 0x00000002ffbe7424 */ /* 0x000fe200078e00ff */
[----:B------:R-:W1:Y:S01]  /*1dc0*/  LDC R182, c[0x0][0x404] ;  /* 0x00010100ffb67b82 */ /* 0x000e620000000800 */
[----:B------:R-:W-:Y:S01]  /*1dd0*/  MOV R185, R178 ;  /* 0x000000b200b97202 */ /* 0x000fe20000000f00 */
[----:B0-----:R-:W-:Y:S01]  /*1de0*/  FMUL.FTZ R164, R164, R181 ;  /* 0x000000b5a4a47220 */ /* 0x001fe20000410000 */
        /* <DEDUP_REMOVED lines=13> */
.L_x_32219:
        /* <DEDUP_REMOVED lines=13> */
.L_x_32221:
[----:B------:R-:W-:Y:S05]  /*1f90*/  BSYNC.RECONVERGENT B2 ;  /* 0x0000000000027941 */ /* 0x000fea0003800200 */
.L_x_32220:
        /* <DEDUP_REMOVED lines=61> */
.L_x_32218:
[----:B------:R-:W-:Y:S05]  /*2370*/  BSYNC.RECONVERGENT B1 ;  /* 0x0000000000017941 */ /* 0x000fea0003800200 */
.L_x_32217:
[----:B------:R-:W-:Y:S01]  /*2380*/  I2FP.F32.U32 R184, R185 ;  /* 0x000000b900b87245 */ /* 0x000fe20000201000 */
[----:B------:R-:W-:Y:S01]  /*2390*/  FMUL.FTZ R186, R165, R0 ;  /* 0x00000000a5ba7220 */ /* 0x000fe20000410000 */
        /* <DEDUP_REMOVED lines=19> */
.L_x_32224:
        /* <DEDUP_REMOVED lines=13> */
.L_x_32226:
[----:B------:R-:W-:Y:S05]  /*25a0*/  BSYNC.RECONVERGENT B2 ;  /* 0x0000000000027941 */ /* 0x000fea0003800200 */
.L_x_32225:
        /* <DEDUP_REMOVED lines=61> */
.L_x_32223:
[----:B------:R-:W-:Y:S05]  /*2980*/  BSYNC.RECONVERGENT B1 ;  /* 0x0000000000017941 */ /* 0x000fea0003800200 */
.L_x_32222:
[----:B------:R-:W-:Y:S01]  /*2990*/  I2FP.F32.U32 R184, R179 ;  /* 0x000000b300b87245 */ /* 0x000fe20000201000 */
[----:B------:R-:W-:Y:S01]  /*29a0*/  FMUL.FTZ R166, R166, R0 ;  /* 0x00000000a6a67220 */ /* 0x000fe20000410000 */
        /* <DEDUP_REMOVED lines=19> */
.L_x_32229:
        /* <DEDUP_REMOVED lines=13> */
.L_x_32231:
[----:B------:R-:W-:Y:S05]  /*2bb0*/  BSYNC.RECONVERGENT B2 ;  /* 0x0000000000027941 */ /* 0x000fea0003800200 */
.L_x_32230:
        /* <DEDUP_REMOVED lines=59> */
[----:B------:R-:W-:Y:S02]  /*2f70*/  IMAD.MOV.U32 R178, RZ, RZ, R192 ;  /* 0x000000ffffb27224 */ /* 0x000fe400078e00c0 */
[----:B------:R-:W-:-:S07]  /*2f80*/  IMAD.MOV.U32 R179, RZ, RZ, RZ ;  /* 0x000000ffffb37224 */ /* 0x000fce00078e00ff */
.L_x_32228:
[----:B------:R-:W-:Y:S05]  /*2f90*/  BSYNC.RECONVERGENT B1 ;  /* 0x0000000000017941 */ /* 0x000fea0003800200 */
.L_x_32227:
[----:B------:R-:W-:Y:S01]  /*2fa0*/  I2FP.F32.U32 R184, R184 ;  /* 0x000000b800b87245 */ /* 0x000fe20000201000 */
[----:B------:R-:W-:-:S04]  /*2fb0*/  FMUL.FTZ R186, R167, R0 ;  /* 0x00000000a7ba7220 */ /* 0x000fc80000410000 */
[----:B------:R-:W-:Y:S01]  /*2fc0*/  FFMA.FTZ R183, R184, R183, 1.1641532182693481445e-10 ;  /* 0x2f000000b8b77423 */ /* 0x000fe200000100b7 */
[----:B------:R-:W-:-:S04]  /*2fd0*/  FMUL.FTZ R186, R186, R181 ;  /* 0x000000b5baba7220 */ /* 0x000fc80000410000 */
[----:B------:R-:W-:-:S04]  /*2fe0*/  FSETP.GTU.FTZ.AND P6, PT, R183, R182, PT ;  /* 0x000000b6b700720b */ /* 0x000fc80003fdc000 */
[----:B------:R-:W-:Y:S02]  /*2ff0*/  FSEL R186, R186, RZ, !P6 ;  /* 0x000000ffbaba7208 */ /* 0x000fe40007000000 */
[----:B------:R-:W-:-:S03]  /*3000*/  PLOP3.LUT P5, PT, P6, PT, PT, 0x8, 0x80 ;  /* 0x000000000080781c */ /* 0x000fc600037ae170 */
[----:B------:R-:W-:Y:S01]  /*3010*/  FFMA.FTZ R167, R186, R119, R7 ;  /* 0x00000077baa77223 */ /* 0x000fe20000010007 */
[----:B------:R-:W-:Y:S09]  /*3020*/  BRA `(.L_x_32232) ;  /* 0x0000001800287947 */ /* 0x000ff20003800000 */
.L_x_32212:
        /* <DEDUP_REMOVED lines=16> */
.L_x_32235:
        /* <DEDUP_REMOVED lines=13> */
.L_x_32237:
[----:B------:R-:W-:Y:S05]  /*3200*/  BSYNC.RECONVERGENT B2 ;  /* 0x0000000000027941 */ /* 0x000fea0003800200 */
.L_x_32236:
        /* <DEDUP_REMOVED lines=60> */
[----:B------:R-:W-:-:S07]  /*35d0*/  LOP3.LUT R171, R171, R182, R185, 0x96, !PT ;  /* 0x000000b6abab7212 */ /* 0x000fce00078e96b9 */
.L_x_32234:
[----:B------:R-:W-:Y:S05]  /*35e0*/  BSYNC.RECONVERGENT B1 ;  /* 0x0000000000017941 */ /* 0x000fea0003800200 */
.L_x_32233:
[----:B------:R-:W0:Y:S01]  /*35f0*/  LDC R182, c[0x0][0x408] ;  /* 0x00010200ffb67b82 */ /* 0x000e220000000800 */
[----:B------:R-:W-:Y:S01]  /*3600*/  ISETP.NE.AND P4, PT, R186, 0x1, PT ;  /* 0x00000001ba00780c */ /* 0x000fe20003f85270 */
[----:B-----5:R-:W-:Y:S01]  /*3610*/  FMUL.FTZ R179, R164, R0 ;  /* 0x00000000a4b37220 */ /* 0x020fe20000410000 */
[----:B------:R-:W-:Y:S01]  /*3620*/  I2FP.F32.U32 R184, R183 ;  /* 0x000000b700b87245 */ /* 0x000fe20000201000 */
[----:B------:R-:W-:Y:S01]  /*3630*/  IMAD.MOV.U32 R183, RZ, RZ, 0x2f800000 ;  /* 0x2f800000ffb77424 */ /* 0x000fe200078e00ff */
[----:B------:R-:W-:Y:S01]  /*3640*/  BSSY.RECONVERGENT B1, `(.L_x_32238) ;  /* 0x000005d000017945 */ /* 0x000fe20003800200 */
[----:B------:R-:W-:Y:S01]  /*3650*/  IMAD.MOV.U32 R190, RZ, RZ, 0x2 ;  /* 0x00000002ffbe7424 */ /* 0x000fe200078e00ff */
[----:B------:R-:W-:Y:S01]  /*3660*/  MOV R164, R178 ;  /* 0x000000b200a47202 */ /* 0x000fe20000000f00 */
[----:B------:R-:W1:Y:S01]  /*3670*/  LDC R181, c[0x0][0x404] ;  /* 0x00010100ffb57b82 */ /* 0x000e620000000800 */
[----:B------:R-:W-:Y:S01]  /*3680*/  FFMA.FTZ R184, R184, R183, 1.1641532182693481445e-10 ;  /* 0x2f000000b8b87423 */ /* 0x000fe200000100b7 */
[----:B0-----:R-:W-:-:S04]  /*3690*/  FMUL.FTZ R179, R179, R182 ;  /* 0x000000b6b3b37220 */ /* 0x001fc80000410000 */
[----:B-1----:R-:W-:-:S04]  /*36a0*/  FSETP.GTU.FTZ.AND P3, PT, R184, R181, PT ;  /* 0x000000b5b800720b */ /* 0x002fc80003f7c000 */
        /* <DEDUP_REMOVED lines=11> */
.L_x_32240:
        /* <DEDUP_REMOVED lines=13> */
.L_x_32242:
[----:B------:R-:W-:Y:S05]  /*3830*/  BSYNC.RECONVERGENT B2 ;  /* 0x0000000000027941 */ /* 0x000fea0003800200 */
.L_x_32241:
        /* <DEDUP_REMOVED lines=57> */
[----:B------:R-:W-:Y:S01]  /*3bd0*/  LOP3.LUT R171, R171, R190, R193, 0x96, !PT ;  /* 0x000000beabab7212 */ /* 0x000fe200078e96c1 */
[----:B------:R-:W-:Y:S01]  /*3be0*/  HFMA2 R190, -RZ, RZ, 0, 0 ;  /* 0x00000000ffbe7431 */ /* 0x000fe200000001ff */
[----:B------:R-:W-:Y:S02]  /*3bf0*/  LOP3.LUT R172, R179, R178, R195, 0x96, !PT ;  /* 0x000000b2b3ac7212 */ /* 0x000fe400078e96c3 */
[----:B------:R-:W-:-:S07]  /*3c00*/  MOV R178, R194 ;  /* 0x000000c200b27202 */ /* 0x000fce0000000f00 */
.L_x_32239:
[----:B------:R-:W-:Y:S05]  /*3c10*/  BSYNC.RECONVERGENT B1 ;  /* 0x0000000000017941 */ /* 0x000fea0003800200 */
.L_x_32238:
[----:B------:R-:W-:Y:S01]  /*3c20*/  ISETP.NE.AND P5, PT, R190, 0x1, PT ;  /* 0x00000001be00780c */ /* 0x000fe20003fa5270 */
[----:B------:R-:W-:Y:S01]  /*3c30*/  FMUL.FTZ R165, R165, R0 ;  /* 0x00000000a5a57220 */ /* 0x000fe20000410000 */
[----:B------:R-:W-:Y:S01]  /*3c40*/  I2FP.F32.U32 R164, R164 ;  /* 0x000000a400a47245 */ /* 0x000fe20000201000 */
[----:B------:R-:W-:Y:S01]  /*3c50*/  BSSY.RECONVERGENT B1, `(.L_x_32243) ;  /* 0x000005c000017945 */ /* 0x000fe20003800200 */
[----:B------:R-:W-:Y:S02]  /*3c60*/  IMAD.MOV.U32 R186, RZ, RZ, 0x2 ;  /* 0x00000002ffba7424 */ /* 0x000fe400078e00ff */
[----:B------:R-:W-:Y:S01]  /*3c70*/  FMUL.FTZ R165, R165, R182 ;  /* 0x000000b6a5a57220 */ /* 0x000fe20000410000 */
[----:B------:R-:W-:-:S05]  /*3c80*/  FFMA.FTZ R164, R164, R183, 1.1641532182693481445e-10 ;  /* 0x2f000000a4a47423 */ /* 0x000fca00000100b7 */
        /* <DEDUP_REMOVED lines=13> */
.L_x_32245:
        /* <DEDUP_REMOVED lines=13> */
.L_x_32247:
[----:B------:R-:W-:Y:S05]  /*3e30*/  BSYNC.RECONVERGENT B2 ;  /* 0x0000000000027941 */ /* 0x000fea0003800200 */
.L_x_32246:
        /* <DEDUP_REMOVED lines=61> */
.L_x_32244:
[----:B------:R-:W-:Y:S05]  /*4210*/  BSYNC.RECONVERGENT B1 ;  /* 0x0000000000017941 */ /* 0x000fea0003800200 */
.L_x_32243:
[----:B------:R-:W-:Y:S01]  /*4220*/  ISETP.NE.AND P6, PT, R186, 0x1, PT ;  /* 0x00000001ba00780c */ /* 0x000fe20003fc5270 */
[----:B------:R-:W-:Y:S01]  /*4230*/  FMUL.FTZ R165, R166, R0 ;  /* 0x00000000a6a57220 */ /* 0x000fe20000410000 */
[----:B------:R-:W-:Y:S01]  /*4240*/  I2FP.F32.U32 R164, R164 ;  /* 0x000000a400a47245 */ /* 0x000fe20000201000 */
[----:B------:R-:W-:Y:S01]  /*4250*/  BSSY.RECONVERGENT B1, `(.L_x_32248) ;  /* 0x000005c000017945 */ /* 0x000fe20003800200 */
[----:B------:R-:W-:Y:S02]  /*4260*/  HFMA2 R179, -RZ, RZ, 0, 1.1920928955078125e-07 ;  /* 0x00000002ffb37431 */ /* 0x000fe400000001ff */
        /* <DEDUP_REMOVED lines=15> */
.L_x_32250:
        /* <DEDUP_REMOVED lines=13> */
.L_x_32252:
[----:B------:R-:W-:Y:S05]  /*4430*/  BSYNC.RECONVERGENT B2 ;  /* 0x0000000000027941 */ /* 0x000fea0003800200 */
.L_x_32251:
        /* <DEDUP_REMOVED lines=61> */
.L_x_32249:
[----:B------:R-:W-:Y:S05]  /*4810*/  BSYNC.RECONVERGENT B1 ;  /* 0x0000000000017941 */ /* 0x000fea0003800200 */
.L_x_32248:
[----:B------:R-:W-:Y:S01]  /*4820*/  I2FP.F32.U32 R164, R164 ;  /* 0x000000a400a47245 */ /* 0x000fe20000201000 */
[----:B------:R-:W-:Y:S01]  /*4830*/  FMUL.FTZ R167, R167, R0 ;  /* 0x00000000a7a77220 */ /* 0x000fe20000410000 */
[----:B------:R-:W-:Y:S01]  /*4840*/  FMUL.FTZ R165, R184, R117 ;  /* 0x00000075b8a57220 */ /* 0x000fe20000410000 */
[----:B------:R-:W-:Y:S02]  /*4850*/  FMUL.FTZ R166, R191, R118 ;  /* 0x00000076bfa67220 */ /* 0x000fe40000410000 */
[----:B------:R-:W-:Y:S01]  /*4860*/  FFMA.FTZ R164, R164, R183, 1.1641532182693481445e-10 ;  /* 0x2f000000a4a47423 */ /* 0x000fe200000100b7 */
[----:B------:R-:W-:-:S04]  /*4870*/  FMUL.FTZ R182, R167, R182 ;  /* 0x000000b6a7b67220 */ /* 0x000fc80000410000 */
[----:B------:R-:W-:Y:S01]  /*4880*/  FSETP.GTU.FTZ.AND P6, PT, R164, R181, PT ;  /* 0x000000b5a400720b */ /* 0x000fe20003fdc000 */
[----:B------:R-:W-:-:S03]  /*4890*/  FMUL.FTZ R164, R185, R116 ;  /* 0x00000074b9a47220 */ /* 0x000fc60000410000 */
[----:B------:R-:W-:Y:S02]  /*48a0*/  FSEL R182, R182, RZ, !P6 ;  /* 0x000000ffb6b67208 */ /* 0x000fe40007000000 */
[----:B------:R-:W-:-:S03]  /*48b0*/  PLOP3.LUT P5, PT, P6, PT, PT, 0x8, 0x80 ;  /* 0x000000000080781c */ /* 0x000fc600037ae170 */
[----:B------:R-:W-:-:S10]  /*48c0*/  FMUL.FTZ R167, R182, R119 ;  /* 0x00000077b6a77220 */ /* 0x000fd40000410000 */
.L_x_32232:
        /* <DEDUP_REMOVED lines=9> */
[C---:B------:R-:W-:Y:S02]  /*4960*/  VIADD R180, R175.reuse, 0x80 ;  /* 0x00000080afb47836 */ /* 0x040fe40000000000 */
[----:B0-----:R-:W-:-:S05]  /*4970*/  IMAD.WIDE.U32 R182, R175, 0x10, R182 ;  /* 0x00000010afb67825 */ /* 0x001fca00078e00b6 */
[----:B------:R0:W-:Y:S01]  /*4980*/  STG.E.128 desc[UR6][R182.64], R164 ;  /* 0x000000a4b6007986 */ /* 0x0001e2000c101d06 */
[----:B-1----:R-:W-:-:S05]  /*4990*/  IMAD.WIDE.U32 R184, R175, 0x4, R184 ;  /* 0x00000004afb87825 */ /* 0x002fca00078e00b8 */
[----:B------:R0:W-:Y:S02]  /*49a0*/  STG.E desc[UR6][R184.64], R191 ;  /* 0x000000bfb8007986 */ /* 0x0001e4000c101906 */
.L_x_32211:
[----:B------:R-:W-:Y:S05]  /*49b0*/  BSYNC.RECONVERGENT B0 ;  /* 0x0000000000007941 */ /* 0x000fea0003800200 */
.L_x_32210:
        /* <DEDUP_REMOVED lines=30> */
.L_x_32258:
        /* <DEDUP_REMOVED lines=13> */
.L_x_32260:
[----:B------:R-:W-:Y:S05]  /*4c70*/  BSYNC.RECONVERGENT B2 ;  /* 0x0000000000027941 */ /* 0x000fea0003800200 */
.L_x_32259:
        /* <DEDUP_REMOVED lines=57> */
[----:B------:R-:W-:-:S03]  /*5010*/  HFMA2 R190, -RZ, RZ, 0, 0 ;  /* 0x00000000ffbe7431 */ /* 0x000fc600000001ff */
[----:B------:R-:W-:Y:S01]  /*5020*/  LOP3.LUT R171, R171, R182, R185, 0x96, !PT ;  /* 0x000000b6abab7212 */ /* 0x000fe200078e96b9 */
[----:B------:R-:W-:Y:S02]  /*5030*/  IMAD.MOV.U32 R182, RZ, RZ, R184 ;  /* 0x000000ffffb67224 */ /* 0x000fe400078e00b8 */
[----:B------:R-:W-:-:S07]  /*5040*/  IMAD.MOV.U32 R184, RZ, RZ, R181 ;  /* 0x000000ffffb87224 */ /* 0x000fce00078e00b5 */
.L_x_32257:
[----:B------:R-:W-:Y:S05]  /*5050*/  BSYNC.RECONVERGENT B1 ;  /* 0x0000000000017941 */ /* 0x000fea0003800200 */
.L_x_32256:
[----:B------:R-:W0:Y:S01]  /*5060*/  LDC R181, c[0x0][0x408] ;  /* 0x00010200ffb57b82 */ /* 0x000e220000000800 */
[----:B------:R-:W-:Y:S01]  /*5070*/  I2FP.F32.U32 R179, R184 ;  /* 0x000000b800b37245 */ /* 0x000fe20000201000 */
[----:B------:R-:W-:Y:S02]  /*5080*/  IMAD.MOV.U32 R184, RZ, RZ, 0x2f800000 ;  /* 0x2f800000ffb87424 */ /* 0x000fe400078e00ff */
[----:B-----5:R-:W-:Y:S01]  /*5090*/  FMUL.FTZ R186, R160, R0 ;  /* 0x00000000a0ba7220 */ /* 0x020fe20000410000 */
[----:B------:R-:W-:Y:S01]  /*50a0*/  ISETP.NE.AND P4, PT, R190, 0x1, PT ;  /* 0x00000001be00780c */ /* 0x000fe20003f85270 */
        /* <DEDUP_REMOVED lines=19> */
.L_x_32263:
        /* <DEDUP_REMOVED lines=13> */
.L_x_32265:
[----:B------:R-:W-:Y:S05]  /*52b0*/  BSYNC.RECONVERGENT B2 ;  /* 0x0000000000027941 */ /* 0x000fea0003800200 */
.L_x_32264:
        /* <DEDUP_REMOVED lines=59> */
[----:B------:R-:W-:Y:S01]  /*5670*/  IMAD.MOV.U32 R182, RZ, RZ, R192 ;  /* 0x000000ffffb67224 */ /* 0x000fe200078e00c0 */
[----:B------:R-:W-:-:S07]  /*5680*/  LOP3.LUT R171, R171, R190, R193, 0x96, !PT ;  /* 0x000000beabab7212 */ /* 0x000fce00078e96c1 */
.L_x_32262:
[----:B------:R-:W-:Y:S05]  /*5690*/  BSYNC.RECONVERGENT B1 ;  /* 0x0000000000017941 */ /* 0x000fea0003800200 */
.L_x_32261:
        /* <DEDUP_REMOVED lines=21> */
.L_x_32268:
        /* <DEDUP_REMOVED lines=13> */
.L_x_32270:
[----:B------:R-:W-:Y:S05]  /*58c0*/  BSYNC.RECONVERGENT B2 ;  /* 0x0000000000027941 */ /* 0x000fea0003800200 */
.L_x_32269:
        /* <DEDUP_REMOVED lines=61> */
.L_x_32267:
[----:B------:R-:W-:Y:S05]  /*5ca0*/  BSYNC.RECONVERGENT B1 ;  /* 0x0000000000017941 */ /* 0x000fea0003800200 */
.L_x_32266:
[----:B------:R-:W-:Y:S01]  /*5cb0*/  I2FP.F32.U32 R179, R179 ;  /* 0x000000b300b37245 */ /* 0x000fe20000201000 */
[----:B------:R-:W-:Y:S01]  /*5cc0*/  FMUL.FTZ R186, R162, R0 ;  /* 0x00000000a2ba7220 */ /* 0x000fe20000410000 */
[----:B------:R-:W-:Y:S01]  /*5cd0*/  ISETP.NE.AND P5, PT, R192, 0x1, PT ;  /* 0x00000001c000780c */ /* 0x000fe20003fa5270 */
[----:B------:R-:W-:Y:S02]  /*5ce0*/  BSSY.RECONVERGENT B1, `(.L_x_32271) ;  /* 0x000005d000017945 */ /* 0x000fe40003800200 */
[----:B------:R-:W-:Y:S01]  /*5cf0*/  FFMA.FTZ R162, R179, R184, 1.1641532182693481445e-10 ;  /* 0x2f000000b3a27423 */ /* 0x000fe200000100b8 */
[----:B------:R-:W-:Y:S01]  /*5d00*/  FMUL.FTZ R186, R186, R181 ;  /* 0x000000b5baba7220 */ /* 0x000fe20000410000 */
[----:B------:R-:W-:-:S03]  /*5d10*/  HFMA2 R179, -RZ, RZ, 0, 1.1920928955078125e-07 ;  /* 0x00000002ffb37431 */ /* 0x000fc600000001ff */
        /* <DEDUP_REMOVED lines=14> */
.L_x_32273:
        /* <DEDUP_REMOVED lines=13> */
.L_x_32275:
[----:B------:R-:W-:Y:S05]  /*5ed0*/  BSYNC.RECONVERGENT B2 ;  /* 0x0000000000027941 */ /* 0x000fea0003800200 */
.L_x_32274:
        /* <DEDUP_REMOVED lines=61> */
.L_x_32272:
[----:B------:R-:W-:Y:S05]  /*62b0*/  BSYNC.RECONVERGENT B1 ;  /* 0x0000000000017941 */ /* 0x000fea0003800200 */
.L_x_32271:
        /* <DEDUP_REMOVED lines=9> */
.L_x_32255:
        /* <DEDUP_REMOVED lines=16> */
.L_x_32279:
        /* <DEDUP_REMOVED lines=13> */
.L_x_32281:
[----:B------:R-:W-:Y:S05]  /*6520*/  BSYNC.RECONVERGENT B2 ;  /* 0x0000000000027941 */ /* 0x000fea0003800200 */
.L_x_32280:
        /* <DEDUP_REMOVED lines=61> */
.L_x_32278:
[----:B------:R-:W-:Y:S05]  /*6900*/  BSYNC.RECONVERGENT B1 ;  /* 0x0000000000017941 */ /* 0x000fea0003800200 */
.L_x_32277:
[----:B------:R-:W0:Y:S01]  /*6910*/  LDC R183, c[0x0][0x408] ;  /* 0x00010200ffb77b82 */ /* 0x000e220000000800 */
[----:B------:R-:W-:Y:S01]  /*6920*/  ISETP.NE.AND P4, PT, R190, 0x1, PT ;  /* 0x00000001be00780c */ /* 0x000fe20003f85270 */
[----:B-----5:R-:W-:Y:S01]  /*6930*/  FMUL.FTZ R160, R160, R0 ;  /* 0x00000000a0a07220 */ /* 0x020fe20000410000 */
[----:B------:R-:W-:Y:S01]  /*6940*/  I2FP.F32.U32 R179, R184 ;  /* 0x000000b800b37245 */ /* 0x000fe20000201000 */
[----:B------:R-:W-:Y:S01]  /*6950*/  IMAD.MOV.U32 R184, RZ, RZ, 0x2f800000 ;  /* 0x2f800000ffb87424 */ /* 0x000fe200078e00ff */
[----:B------:R-:W-:Y:S01]  /*6960*/  BSSY.RECONVERGENT B1, `(.L_x_32282) ;  /* 0x000005d000017945 */ /* 0x000fe20003800200 */
[----:B------:R-:W-:Y:S02]  /*6970*/  IMAD.MOV.U32 R191, RZ, RZ, 0x2 ;  /* 0x00000002ffbf7424 */ /* 0x000fe400078e00ff */
[----:B------:R-:W1:Y:S01]  /*6980*/  LDC R181, c[0x0][0x404] ;  /* 0x00010100ffb57b82 */ /* 0x000e620000000800 */
[----:B------:R-:W-:Y:S01]  /*6990*/  FFMA.FTZ R186, R179, R184, 1.1641532182693481445e-10 ;  /* 0x2f000000b3ba7423 */ /* 0x000fe200000100b8 */
[----:B0-----:R-:W-:Y:S01]  /*69a0*/  FMUL.FTZ R185, R160, R183 ;  /* 0x000000b7a0b97220 */ /* 0x001fe20000410000 */
[----:B------:R-:W-:-:S03]  /*69b0*/  MOV R160, R178 ;  /* 0x000000b200a07202 */ /* 0x000fc60000000f00 */
        /* <DEDUP_REMOVED lines=12> */
.L_x_32284:
        /* <DEDUP_REMOVED lines=13> */
.L_x_32286:
[----:B------:R-:W-:Y:S05]  /*6b50*/  BSYNC.RECONVERGENT B2 ;  /* 0x0000000000027941 */ /* 0x000fea0003800200 */
.L_x_32285:
        /* <DEDUP_REMOVED lines=61> */
.L_x_32283:
[----:B------:R-:W-:Y:S05]  /*6f30*/  BSYNC.RECONVERGENT B1 ;  /* 0x0000000000017941 */ /* 0x000fea0003800200 */
.L_x_32282:
[----:B------:R-:W-:Y:S01]  /*6f40*/  I2FP.F32.U32 R179, R160 ;  /* 0x000000a000b37245 */ /* 0x000fe20000201000 */
[----:B------:R-:W-:Y:S01]  /*6f50*/  BSSY.RECONVERGENT B1, `(.L_x_32287) ;  /* 0x000005e000017945 */ /* 0x000fe20003800200 */
[----:B------:R-:W-:Y:S01]  /*6f60*/  ISETP.NE.AND P5, PT, R191, 0x1, PT ;  /* 0x00000001bf00780c */ /* 0x000fe20003fa5270 */
[----:B------:R-:W-:Y:S02]  /*6f70*/  IMAD.MOV.U32 R190, RZ, RZ, 0x2 ;  /* 0x00000002ffbe7424 */ /* 0x000fe400078e00ff */
[----:B------:R-:W-:-:S05]  /*6f80*/  FFMA.FTZ R160, R179, R184, 1.1641532182693481445e-10 ;  /* 0x2f000000b3a07423 */ /* 0x000fca00000100b8 */
[----:B------:R-:W-:Y:S01]  /*6f90*/  FSETP.GTU.FTZ.AND P4, PT, R160, R181, PT ;  /* 0x000000b5a000720b */ /* 0x000fe20003f9c000 */
[----:B------:R-:W-:-:S03]  /*6fa0*/  FMUL.FTZ R160, R161, R0 ;  /* 0x00000000a1a07220 */ /* 0x000fc60000410000 */
[----:B------:R-:W-:Y:S01]  /*6fb0*/  PLOP3.LUT P3, PT, P4, PT, PT, 0x8, 0x80 ;  /* 0x000000000080781c */ /* 0x000fe2000276e170 */
[----:B------:R-:W-:Y:S01]  /*6fc0*/  FMUL.FTZ R186, R160, R183 ;  /* 0x000000b7a0ba7220 */ /* 0x000fe20000410000 */
[----:B------:R-:W-:-:S04]  /*6fd0*/  IMAD.MOV.U32 R160, RZ, RZ, R178 ;  /* 0x000000ffffa07224 */ /* 0x000fc800078e00b2 */
        /* <DEDUP_REMOVED lines=10> */
.L_x_32289:
        /* <DEDUP_REMOVED lines=13> */
.L_x_32291:
[----:B------:R-:W-:Y:S05]  /*7150*/  BSYNC.RECONVERGENT B2 ;  /* 0x0000000000027941 */ /* 0x000fea0003800200 */
.L_x_32290:
        /* <DEDUP_REMOVED lines=59> */
[----:B------:R-:W-:Y:S02]  /*7510*/  IMAD.MOV.U32 R182, RZ, RZ, R190 ;  /* 0x000000ffffb67224 */ /* 0x000fe400078e00be */
[----:B------:R-:W-:-:S07]  /*7520*/  IMAD.MOV.U32 R190, RZ, RZ, RZ ;  /* 0x000000ffffbe7224 */ /* 0x000fce00078e00ff */
.L_x_32288:
[----:B------:R-:W-:Y:S05]  /*7530*/  BSYNC.RECONVERGENT B1 ;  /* 0x0000000000017941 */ /* 0x000fea0003800200 */
.L_x_32287:
[----:B------:R-:W-:Y:S01]  /*7540*/  I2FP.F32.U32 R161, R160 ;  /* 0x000000a000a17245 */ /* 0x000fe20000201000 */
[----:B------:R-:W-:Y:S01]  /*7550*/  FMUL.FTZ R162, R162, R0 ;  /* 0x00000000a2a27220 */ /* 0x000fe20000410000 */
[----:B------:R-:W-:Y:S01]  /*7560*/  ISETP.NE.AND P5, PT, R190, 0x1, PT ;  /* 0x00000001be00780c */ /* 0x000fe20003fa5270 */
[----:B------:R-:W-:Y:S01]  /*7570*/  BSSY.RECONVERGENT B1, `(.L_x_32292) ;  /* 0x000005c000017945 */ /* 0x000fe20003800200 */
[----:B------:R-:W-:Y:S02]  /*7580*/  HFMA2 R179, -RZ, RZ, 0, 1.1920928955078125e-07 ;  /* 0x00000002ffb37431 */ /* 0x000fe400000001ff */
[----:B------:R-:W-:Y:S01]  /*7590*/  FFMA.FTZ R160, R161, R184, 1.1641532182693481445e-10 ;  /* 0x2f000000a1a07423 */ /* 0x000fe200000100b8 */
[----:B------:R-:W-:-:S04]  /*75a0*/  FMUL.FTZ R162, R162, R183 ;  /* 0x000000b7a2a27220 */ /* 0x000fc80000410000 */
        /* <DEDUP_REMOVED lines=13> */
.L_x_32294:
        /* <DEDUP_REMOVED lines=13> */
.L_x_32296:
[----:B------:R-:W-:Y:S05]  /*7750*/  BSYNC.RECONVERGENT B2 ;  /* 0x0000000000027941 */ /* 0x000fea0003800200 */
.L_x_32295:
        /* <DEDUP_REMOVED lines=61> */
.L_x_32293:
[----:B------:R-:W-:Y:S05]  /*7b30*/  BSYNC.RECONVERGENT B1 ;  /* 0x0000000000017941 */ /* 0x000fea0003800200 */
.L_x_32292:
[----:B------:R-:W-:Y:S01]  /*7b40*/  I2FP.F32.U32 R161, R160 ;  /* 0x000000a000a17245 */ /* 0x000fe20000201000 */
[----:B------:R-:W-:Y:S01]  /*7b50*/  FMUL.FTZ R160, R163, R0 ;  /* 0x00000000a3a07220 */ /* 0x000fe20000410000 */
[----:B------:R-:W-:-:S03]  /*7b60*/  FMUL.FTZ R162, R191, R106 ;  /* 0x0000006abfa27220 */ /* 0x000fc60000410000 */
[----:B------:R-:W-:Y:S01]  /*7b70*/  FFMA.FTZ R184, R161, R184, 1.1641532182693481445e-10 ;  /* 0x2f000000a1b87423 */ /* 0x000fe200000100b8 */
[----:B------:R-:W-:Y:S01]  /*7b80*/  FMUL.FTZ R160, R160, R183 ;  /* 0x000000b7a0a07220 */ /* 0x000fe20000410000 */
[----:B------:R-:W-:-:S03]  /*7b90*/  FMUL.FTZ R161, R186, R105 ;  /* 0x00000069baa17220 */ /* 0x000fc60000410000 */
[----:B------:R-:W-:-:S04]  /*7ba0*/  FSETP.GTU.FTZ.AND P5, PT, R184, R181, PT ;  /* 0x000000b5b800720b */ /* 0x000fc80003fbc000 */
[----:B------:R-:W-:Y:S01]  /*7bb0*/  FSEL R184, R160, RZ, !P5 ;  /* 0x000000ffa0b87208 */ /* 0x000fe20006800000 */
[----:B------:R-:W-:Y:S01]  /*7bc0*/  FMUL.FTZ R160, R185, R104 ;  /* 0x00000068b9a07220 */ /* 0x000fe20000410000 */
[----:B------:R-:W-:-:S03]  /*7bd0*/  PLOP3.LUT P5, PT, P5, PT, PT, 0x8, 0x80 ;  /* 0x000000000080781c */ /* 0x000fc60002fae170 */
[----:B------:R-:W-:-:S10]  /*7be0*/  FMUL.FTZ R163, R184, R107 ;  /* 0x0000006bb8a37220 */ /* 0x000fd40000410000 */
.L_x_32276:
        /* <DEDUP_REMOVED lines=14> */
.L_x_32254:
[----:B------:R-:W-:Y:S05]  /*7cd0*/  BSYNC.RECONVERGENT B0 ;  /* 0x0000000000007941 */ /* 0x000fea0003800200 */
.L_x_32253:
        /* <DEDUP_REMOVED lines=8> */
[----:B------:R-:W0:Y:S01]  /*7d60*/  @P2 LDC.64 R158, c[0x0][0x3a0] ;  /* 0x0000e800ff9e2b82 */ /* 0x000e220000000a00 */
[----:B-1----:R-:W-:-:S04]  /*7d70*/  IMAD.WIDE.U32 R156, R180, 0x10, R156 ;  /* 0x00000010b49c7825 */ /* 0x002fc800078e009c */
[----:B0-2---:R-:W-:Y:S02]  /*7d80*/  @P2 IMAD.WIDE.U32 R182, R180, 0x10, R158 ;  /* 0x00000010b4b62825 */ /* 0x005fe400078e009e */
[----:B------:R-:W5:Y:S04]  /*7d90*/  LDG.E.128 R156, desc[UR6][R156.64] ;  /* 0x000000069c9c7981 */ /* 0x000f68000c1e1d00 */
        /* <DEDUP_REMOVED lines=18> */
.L_x_32302:
        /* <DEDUP_REMOVED lines=13> */
.L_x_32304:
[----:B------:R-:W-:Y:S05]  /*7f90*/  BSYNC.RECONVERGENT B2 ;  /* 0x0000000000027941 */ /* 0x000fea0003800200 */
.L_x_32303:
        /* <DEDUP_REMOVED lines=61> */
.L_x_32301:
[----:B------:R-:W-:Y:S05]  /*8370*/  BSYNC.RECONVERGENT B1 ;  /* 0x0000000000017941 */ /* 0x000fea0003800200 */
.L_x_32300:
        /* <DEDUP_REMOVED lines=24> */
.L_x_32307:
        /* <DEDUP_REMOVED lines=13> */
.L_x_32309:
[----:B------:R-:W-:Y:S05]  /*85d0*/  BSYNC.RECONVERGENT B2 ;  /* 0x0000000000027941 */ /* 0x000fea0003800200 */
.L_x_32308:
        /* <DEDUP_REMOVED lines=61> */
.L_x_32306:
[----:B------:R-:W-:Y:S05]  /*89b0*/  BSYNC.RECONVERGENT B1 ;  /* 0x0000000000017941 */ /* 0x000fea0003800200 */
.L_x_32305:
        /* <DEDUP_REMOVED lines=21> */
.L_x_32312:
        /* <DEDUP_REMOVED lines=13> */
.L_x_32314:
[----:B------:R-:W-:Y:S05]  /*8be0*/  BSYNC.RECONVERGENT B2 ;  /* 0x0000000000027941 */ /* 0x000fea0003800200 */
.L_x_32313:
        /* <DEDUP_REMOVED lines=61> */
.L_x_32311:
[----:B------:R-:W-:Y:S05]  /*8fc0*/  BSYNC.RECONVERGENT B1 ;  /* 0x0000000000017941 */ /* 0x000fea0003800200 */
.L_x_32310:
        /* <DEDUP_REMOVED lines=21> */
.L_x_32317:
        /* <DEDUP_REMOVED lines=13> */
.L_x_32319:
[----:B------:R-:W-:Y:S05]  /*91f0*/  BSYNC.RECONVERGENT B2 ;  /* 0x0000000000027941 */ /* 0x000fea0003800200 */
.L_x_32318:
        /* <DEDUP_REMOVED lines=61> */
.L_x_32316:
[----:B------:R-:W-:Y:S05]  /*95d0*/  BSYNC.RECONVERGENT B1 ;  /* 0x0000000000017941 */ /* 0x000fea0003800200 */
.L_x_32315:
        /* <DEDUP_REMOVED lines=9> */
.L_x_32299:
        /* <DEDUP_REMOVED lines=16> */
.L_x_32323:
        /* <DEDUP_REMOVED lines=13> */
.L_x_32325:
[----:B------:R-:W-:Y:S05]  /*9840*/  BSYNC.RECONVERGENT B2 ;  /* 0x0000000000027941 */ /* 0x000fea0003800200 */
.L_x_32324:
        /* <DEDUP_REMOVED lines=61> */
.L_x_32322:
[----:B------:R-:W-:Y:S05]  /*9c20*/  BSYNC.RECONVERGENT B1 ;  /* 0x0000000000017941 */ /* 0x000fea0003800200 */
.L_x_32321:
        /* <DEDUP_REMOVED lines=23> */
.L_x_32328:
        /* <DEDUP_REMOVED lines=13> */
.L_x_32330:
[----:B------:R-:W-:Y:S05]  /*9e70*/  BSYNC.RECONVERGENT B2 ;  /* 0x0000000000027941 */ /* 0x000fea0003800200 */
.L_x_32329:
        /* <DEDUP_REMOVED lines=61> */
.L_x_32327:
[----:B------:R-:W-:Y:S05]  /*a250*/  BSYNC.RECONVERGENT B1 ;  /* 0x0000000000017941 */ /* 0x000fea0003800200 */
.L_x_32326:
        /* <DEDUP_REMOVED lines=20> */
.L_x_32333:
        /* <DEDUP_REMOVED lines=13> */
.L_x_32335:
[----:B------:R-:W-:Y:S05]  /*a470*/  BSYNC.RECONVERGENT B2 ;  /* 0x0000000000027941 */ /* 0x000fea0003800200 */
.L_x_32334:
        /* <DEDUP_REMOVED lines=61> */
.L_x_32332:
[----:B------:R-:W-:Y:S05]  /*a850*/  BSYNC.RECONVERGENT B1 ;  /* 0x0000000000017941 */ /* 0x000fea0003800200 */
.L_x_32331:
        /* <DEDUP_REMOVED lines=20> */
.L_x_32338:
        /* <DEDUP_REMOVED lines=13> */
.L_x_32340:
[----:B------:R-:W-:Y:S05]  /*aa70*/  BSYNC.RECONVERGENT B2 ;  /* 0x0000000000027941 */ /* 0x000fea0003800200 */
.L_x_32339:
        /* <DEDUP_REMOVED lines=61> */
.L_x_32337:
[----:B------:R-:W-:Y:S05]  /*ae50*/  BSYNC.RECONVERGENT B1 ;  /* 0x0000000000017941 */ /* 0x000fea0003800200 */
.L_x_32336:
        /* <DEDUP_REMOVED lines=11> */
.L_x_32320:
        /* <DEDUP_REMOVED lines=14> */
.L_x_32298:
[----:B------:R-:W-:Y:S05]  /*aff0*/  BSYNC.RECONVERGENT B0 ;  /* 0x0000000000007941 */ /* 0x000fea0003800200 */
.L_x_32297:
        /* <DEDUP_REMOVED lines=10> */
[----:B0-23--:R-:W-:Y:S02]  /*b0a0*/  @P2 IMAD.WIDE.U32 R182, R180, 0x10, R154 ;  /* 0x00000010b4b62825 */ /* 0x00dfe400078e009a */
[----:B------:R-:W5:Y:S04]  /*b0b0*/  LDG.E.128 R152, desc[UR6][R152.64] ;  /* 0x0000000698987981 */ /* 0x000f68000c1e1d00 */
        /* <DEDUP_REMOVED lines=18> */
.L_x_32346:
        /* <DEDUP_REMOVED lines=13> */
.L_x_32348:
[----:B------:R-:W-:Y:S05]  /*b2b0*/  BSYNC.RECONVERGENT B2 ;  /* 0x0000000000027941 */ /* 0x000fea0003800200 */
.L_x_32347:
        /* <DEDUP_REMOVED lines=61> */
.L_x_32345:
[----:B------:R-:W-:Y:S05]  /*b690*/  BSYNC.RECONVERGENT B1 ;  /* 0x0000000000017941 */ /* 0x000fea0003800200 */
.L_x_32344:
[----:B------:R-:W0:Y:S01]  /*b6a0*/  LDC R181, c[0x0][0x408] ;  /* 0x00010200ffb57b82 */ /* 0x000e220000000800 */
[----:B------:R-:W-:Y:S01]  /*b6b0*/  I2FP.F32.U32 R179, R184 ;  /* 0x000000b800b37245 */ /* 0x000fe20000201000 */
[----:B------:R-:W-:Y:S02]  /*b6c0*/  HFMA2 R184, -RZ, RZ, 0.1171875, 0 ;  /* 0x2f800000ffb87431 */ /* 0x000fe400000001ff */
[----:B-----5:R-:W-:Y:S01]  /*b6d0*/  FMUL.FTZ R186, R152, R0 ;  /* 0x0000000098ba7220 */ /* 0x020fe20000410000 */
[----:B------:R-:W-:Y:S01]  /*b6e0*/  ISETP.NE.AND P3, PT, R190, 0x1, PT ;  /* 0x00000001be00780c */ /* 0x000fe20003f65270 */
[----:B------:R-:W-:Y:S01]  /*b6f0*/  BSSY.RECONVERGENT B1, `(.L_x_32349) ;  /* 0x000005e000017945 */ /* 0x000fe20003800200 */
[----:B------:R-:W-:Y:S02]  /*b700*/  IMAD.MOV.U32 R191, RZ, RZ, 0x2 ;  /* 0x00000002ffbf7424 */ /* 0x000fe400078e00ff */
[----:B------:R-:W-:Y:S01]  /*b710*/  FFMA.FTZ R152, R179, R184, 1.1641532182693481445e-10 ;  /* 0x2f000000b3987423 */ /* 0x000fe200000100b8 */
[----:B------:R-:W1:Y:S01]  /*b720*/  LDC R183, c[0x0][0x404] ;  /* 0x00010100ffb77b82 */ /* 0x000e620000000800 */
[----:B------:R-:W-:Y:S01]  /*b730*/  MOV R185, R178 ;  /* 0x000000b200b97202 */ /* 0x000fe20000000f00 */
[----:B0-----:R-:W-:-:S02]  /*b740*/  FMUL.FTZ R186, R186, R181 ;  /* 0x000000b5baba7220 */ /* 0x001fc40000410000 */
        /* <DEDUP_REMOVED lines=13> */
.L_x_32351:
        /* <DEDUP_REMOVED lines=13> */
.L_x_32353:
[----:B------:R-:W-:Y:S05]  /*b8f0*/  BSYNC.RECONVERGENT B2 ;  /* 0x0000000000027941 */ /* 0x000fea0003800200 */
.L_x_32352:
        /* <DEDUP_REMOVED lines=61> */
.L_x_32350:
[----:B------:R-:W-:Y:S05]  /*bcd0*/  BSYNC.RECONVERGENT B1 ;  /* 0x0000000000017941 */ /* 0x000fea0003800200 */
.L_x_32349:
[----:B------:R-:W-:Y:S01]  /*bce0*/  I2FP.F32.U32 R179, R185 ;  /* 0x000000b900b37245 */ /* 0x000fe20000201000 */
[----:B------:R-:W-:Y:S01]  /*bcf0*/  FMUL.FTZ R190, R153, R0 ;  /* 0x0000000099be7220 */ /* 0x000fe20000410000 */
        /* <DEDUP_REMOVED lines=19> */
.L_x_32356:
        /* <DEDUP_REMOVED lines=13> */
.L_x_32358:
[----:B------:R-:W-:Y:S05]  /*bf00*/  BSYNC.RECONVERGENT B2 ;  /* 0x0000000000027941 */ /* 0x000fea0003800200 */
.L_x_32357:
        /* <DEDUP_REMOVED lines=57> */
[----:B------:R-:W-:Y:S01]  /*c2a0*/  MOV R179, R182 ;  /* 0x000000b600b37202 */ /* 0x000fe20000000f00 */
[----:B------:R-:W-:Y:S02]  /*c2b0*/  IMAD.MOV.U32 R182, RZ, RZ, R192 ;  /* 0x000000ffffb67224 */ /* 0x000fe400078e00c0 */
[----:B------:R-:W-:Y:S01]  /*c2c0*/  HFMA2 R192, -RZ, RZ, 0, 0 ;  /* 0x00000000ffc07431 */ /* 0x000fe200000001ff */
[----:B------:R-:W-:-:S07]  /*c2d0*/  LOP3.LUT R171, R171, R190, R193, 0x96, !PT ;  /* 0x000000beabab7212 */ /* 0x000fce00078e96c1 */
.L_x_32355:
[----:B------:R-:W-:Y:S05]  /*c2e0*/  BSYNC.RECONVERGENT B1 ;  /* 0x0000000000017941 */ /* 0x000fea0003800200 */
.L_x_32354:
[----:B------:R-:W-:Y:S01]  /*c2f0*/  I2FP.F32.U32 R179, R179 ;  /* 0x000000b300b37245 */ /* 0x000fe20000201000 */
[----:B------:R-:W-:Y:S01]  /*c300*/  FMUL.FTZ R186, R154, R0 ;  /* 0x000000009aba7220 */ /* 0x000fe20000410000 */
[----:B------:R-:W-:Y:S01]  /*c310*/  ISETP.NE.AND P5, PT, R192, 0x1, PT ;  /* 0x00000001c000780c */ /* 0x000fe20003fa5270 */
[----:B------:R-:W-:Y:S02]  /*c320*/  BSSY.RECONVERGENT B1, `(.L_x_32359) ;  /* 0x000005d000017945 */ /* 0x000fe40003800200 */
[----:B------:R-:W-:Y:S01]  /*c330*/  FFMA.FTZ R154, R179, R184, 1.1641532182693481445e-10 ;  /* 0x2f000000b39a7423 */ /* 0x000fe200000100b8 */
[----:B------:R-:W-:Y:S01]  /*c340*/  FMUL.FTZ R186, R186, R181 ;  /* 0x000000b5baba7220 */ /* 0x000fe20000410000 */
[----:B------:R-:W-:-:S03]  /*c350*/  IMAD.MOV.U32 R179, RZ, RZ, 0x2 ;  /* 0x00000002ffb37424 */ /* 0x000fc600078e00ff */
        /* <DEDUP_REMOVED lines=14> */
.L_x_32361:
        /* <DEDUP_REMOVED lines=13> */
.L_x_32363:
[----:B------:R-:W-:Y:S05]  /*c510*/  BSYNC.RECONVERGENT B2 ;  /* 0x0000000000027941 */ /* 0x000fea0003800200 */
.L_x_32362:
        /* <DEDUP_REMOVED lines=58> */
[----:B------:R-:W-:Y:S01]  /*c8c0*/  MOV R182, R192 ;  /* 0x000000c000b67202 */ /* 0x000fe20000000f00 */
[----:B------:R-:W-:-:S03]  /*c8d0*/  IMAD.MOV.U32 R179, RZ, RZ, RZ ;  /* 0x000000ffffb37224 */ /* 0x000fc600078e00ff */
[----:B------:R-:W-:-:S07]  /*c8e0*/  LOP3.LUT R171, R171, R190, R193, 0x96, !PT ;  /* 0x000000beabab7212 */ /* 0x000fce00078e96c1 */
.L_x_32360:
[----:B------:R-:W-:Y:S05]  /*c8f0*/  BSYNC.RECONVERGENT B1 ;  /* 0x0000000000017941 */ /* 0x000fea0003800200 */
.L_x_32359:
        /* <DEDUP_REMOVED lines=9> */
.L_x_32343:
        /* <DEDUP_REMOVED lines=16> */
.L_x_32367:
        /* <DEDUP_REMOVED lines=13> */
.L_x_32369:
[----:B------:R-:W-:Y:S05]  /*cb60*/  BSYNC.RECONVERGENT B2 ;  /* 0x0000000000027941 */ /* 0x000fea0003800200 */
.L_x_32368:
        /* <DEDUP_REMOVED lines=61> */
.L_x_32366:
[----:B------:R-:W-:Y:S05]  /*cf40*/  BSYNC.RECONVERGENT B1 ;  /* 0x0000000000017941 */ /* 0x000fea0003800200 */
.L_x_32365:
[----:B------:R-:W0:Y:S01]  /*cf50*/  LDC R181, c[0x0][0x408] ;  /* 0x00010200ffb57b82 */ /* 0x000e220000000800 */
[----:B------:R-:W-:Y:S01]  /*cf60*/  I2FP.F32.U32 R179, R184 ;  /* 0x000000b800b37245 */ /* 0x000fe20000201000 */
[----:B------:R-:W-:Y:S01]  /*cf70*/  HFMA2 R184, -RZ, RZ, 0.1171875, 0 ;  /* 0x2f800000ffb87431 */ /* 0x000fe200000001ff */
[----:B------:R-:W-:Y:S01]  /*cf80*/  ISETP.NE.AND P3, PT, R190, 0x1, PT ;  /* 0x00000001be00780c */ /* 0x000fe20003f65270 */
[----:B-----5:R-:W-:Y:S01]  /*cf90*/  FMUL.FTZ R186, R152, R0 ;  /* 0x0000000098ba7220 */ /* 0x020fe20000410000 */
        /* <DEDUP_REMOVED lines=18> */
.L_x_32372:
        /* <DEDUP_REMOVED lines=13> */
.L_x_32374:
[----:B------:R-:W-:Y:S05]  /*d190*/  BSYNC.RECONVERGENT B2 ;  /* 0x0000000000027941 */ /* 0x000fea0003800200 */
.L_x_32373:
        /* <DEDUP_REMOVED lines=61> */
.L_x_32371:
[----:B------:R-:W-:Y:S05]  /*d570*/  BSYNC.RECONVERGENT B1 ;  /* 0x0000000000017941 */ /* 0x000fea0003800200 */
.L_x_32370:
        /* <DEDUP_REMOVED lines=20> */
.L_x_32377:
        /* <DEDUP_REMOVED lines=13> */
.L_x_32379:
[----:B------:R-:W-:Y:S05]  /*d790*/  BSYNC.RECONVERGENT B2 ;  /* 0x0000000000027941 */ /* 0x000fea0003800200 */
.L_x_32378:
        /* <DEDUP_REMOVED lines=61> */
.L_x_32376:
[----:B------:R-:W-:Y:S05]  /*db70*/  BSYNC.RECONVERGENT B1 ;  /* 0x0000000000017941 */ /* 0x000fea0003800200 */
.L_x_32375:
[----:B------:R-:W-:Y:S01]  /*db80*/  I2FP.F32.U32 R153, R152 ;  /* 0x0000009800997245 */ /* 0x000fe20000201000 */
[----:B------:R-:W-:Y:S01]  /*db90*/  FMUL.FTZ R154, R154, R0 ;  /* 0x000000009a9a7220 */ /* 0x000fe20000410000 */
        /* <DEDUP_REMOVED lines=18> */
.L_x_32382:
        /* <DEDUP_REMOVED lines=13> */
.L_x_32384:
[----:B------:R-:W-:Y:S05]  /*dd90*/  BSYNC.RECONVERGENT B2 ;  /* 0x0000000000027941 */ /* 0x000fea0003800200 */
.L_x_32383:
        /* <DEDUP_REMOVED lines=61> */
.L_x_32381:
[----:B------:R-:W-:Y:S05]  /*e170*/  BSYNC.RECONVERGENT B1 ;  /* 0x0000000000017941 */ /* 0x000fea0003800200 */
.L_x_32380:
        /* <DEDUP_REMOVED lines=11> */
.L_x_32364:
        /* <DEDUP_REMOVED lines=14> */
.L_x_32342:
[----:B------:R-:W-:Y:S05]  /*e310*/  BSYNC.RECONVERGENT B0 ;  /* 0x0000000000007941 */ /* 0x000fea0003800200 */
.L_x_32341:
        /* <DEDUP_REMOVED lines=10> */
[----:B0-234-:R-:W-:Y:S02]  /*e3c0*/  @P2 IMAD.WIDE.U32 R182, R180, 0x10, R150 ;  /* 0x00000010b4b62825 */ /* 0x01dfe400078e0096 */
        /* <DEDUP_REMOVED lines=19> */
.L_x_32390:
        /* <DEDUP_REMOVED lines=13> */
.L_x_32392:
[----:B------:R-:W-:Y:S05]  /*e5d0*/  BSYNC.RECONVERGENT B2 ;  /* 0x0000000000027941 */ /* 0x000fea0003800200 */
.L_x_32391:
        /* <DEDUP_REMOVED lines=61> */
.L_x_32389:
[----:B------:R-:W-:Y:S05]  /*e9b0*/  BSYNC.RECONVERGENT B1 ;  /* 0x0000000000017941 */ /* 0x000fea0003800200 */
.L_x_32388:
[----:B------:R-:W0:Y:S01]  /*e9c0*/  LDC R181, c[0x0][0x408] ;  /* 0x00010200ffb57b82 */ /* 0x000e220000000800 */
[----:B------:R-:W-:Y:S01]  /*e9d0*/  I2FP.F32.U32 R179, R184 ;  /* 0x000000b800b37245 */ /* 0x000fe20000201000 */
[----:B------:R-:W-:Y:S02]  /*e9e0*/  IMAD.MOV.U32 R184, RZ, RZ, 0x2f800000 ;  /* 0x2f800000ffb87424 */ /* 0x000fe400078e00ff */
[----:B-----5:R-:W-:Y:S01]  /*e9f0*/  FMUL.FTZ R186, R148, R0 ;  /* 0x0000000094ba7220 */ /* 0x020fe20000410000 */
[----:B------:R-:W-:Y:S01]  /*ea00*/  ISETP.NE.AND P3, PT, R190, 0x1, PT ;  /* 0x00000001be00780c */ /* 0x000fe20003f65270 */
[----:B------:R-:W-:Y:S01]  /*ea10*/  BSSY.RECONVERGENT B1, `(.L_x_32393) ;  /* 0x000005e000017945 */ /* 0x000fe20003800200 */
[----:B------:R-:W-:Y:S01]  /*ea20*/  FFMA.FTZ R148, R179, R184, 1.1641532182693481445e-10 ;  /* 0x2f000000b3947423 */ /* 0x000fe200000100b8 */
[----:B------:R-:W-:Y:S01]  /*ea30*/  MOV R191, 0x2 ;  /* 0x0000000200bf7802 */ /* 0x000fe20000000f00 */
[----:B------:R-:W1:Y:S01]  /*ea40*/  LDC R183, c[0x0][0x404] ;  /* 0x00010100ffb77b82 */ /* 0x000e620000000800 */
[----:B------:R-:W-:-:S02]  /*ea50*/  IMAD.MOV.U32 R185, RZ, RZ, R178 ;  /* 0x000000ffffb97224 */ /* 0x000fc400078e00b2 */
        /* <DEDUP_REMOVED lines=14> */
.L_x_32395:
        /* <DEDUP_REMOVED lines=13> */
.L_x_32397:
[----:B------:R-:W-:Y:S05]  /*ec10*/  BSYNC.RECONVERGENT B2 ;  /* 0x0000000000027941 */ /* 0x000fea0003800200 */
.L_x_32396:
        /* <DEDUP_REMOVED lines=51> */
[----:B------:R-:W-:Y:S01]  /*ef50*/  LOP3.LUT R171, R171, R194, R179, 0x96, !PT ;  /* 0x000000c2abab7212 */ /* 0x000fe200078e96b3 */
[----:B------:R-:W-:Y:S01]  /*ef60*/  IMAD.WIDE.U32 R194, R185, -0x326172a9, RZ ;  /* 0xcd9e8d57b9c27825 */ /* 0x000fe200078e00ff */
[----:B------:R-:W-:-:S03]  /*ef70*/  MOV R185, R182 ;  /* 0x000000b600b97202 */ /* 0x000fc60000000f00 */
[----:B------:R-:W-:Y:S02]  /*ef80*/  VIADD R179, R2, 0x8ff34781 ;  /* 0x8ff3478102b37836 */ /* 0x000fe40000000000 */
[----:B------:R-:W-:Y:S01]  /*ef90*/  IMAD.WIDE.U32 R192, R171, -0x2daee0ad, RZ ;  /* 0xd2511f53abc07825 */ /* 0x000fe200078e00ff */
[----:B------:R-:W-:Y:S02]  /*efa0*/  IADD3 R171, PT, PT, R3, -0x695add53, RZ ;  /* 0x96a522ad03ab7810 */ /* 0x000fe40007ffe0ff */
[----:B------:R-:W-:Y:S01]  /*efb0*/  LOP3.LUT R172, R179, R178, R195, 0x96, !PT ;  /* 0x000000b2b3ac7212 */ /* 0x000fe200078e96c3 */
[----:B------:R-:W-:Y:S01]  /*efc0*/  IMAD.MOV.U32 R178, RZ, RZ, R194 ;  /* 0x000000ffffb27224 */ /* 0x000fe200078e00c2 */
[----:B------:R-:W-:Y:S01]  /*efd0*/  LOP3.LUT R171, R171, R190, R193, 0x96, !PT ;  /* 0x000000beabab7212 */ /* 0x000fe200078e96c1 */
[----:B------:R-:W-:-:S07]  /*efe0*/  IMAD.MOV.U32 R182, RZ, RZ, R192 ;  /* 0x000000ffffb67224 */ /* 0x000fce00078e00c0 */
.L_x_32394:
[----:B------:R-:W-:Y:S05]  /*eff0*/  BSYNC.RECONVERGENT B1 ;  /* 0x0000000000017941 */ /* 0x000fea0003800200 */
.L_x_32393:
        /* <DEDUP_REMOVED lines=21> */
.L_x_32400:
        /* <DEDUP_REMOVED lines=13> */
.L_x_32402:
[----:B------:R-:W-:Y:S05]  /*f220*/  BSYNC.RECONVERGENT B2 ;  /* 0x0000000000027941 */ /* 0x000fea0003800200 */
.L_x_32401:
        /* <DEDUP_REMOVED lines=61> */
.L_x_32399:
[----:B------:R-:W-:Y:S05]  /*f600*/  BSYNC.RECONVERGENT B1 ;  /* 0x0000000000017941 */ /* 0x000fea0003800200 */
.L_x_32398:
        /* <DEDUP_REMOVED lines=21> */
.L_x_32405:
        /* <DEDUP_REMOVED lines=13> */
.L_x_32407:
[----:B------:R-:W-:Y:S05]  /*f830*/  BSYNC.RECONVERGENT B2 ;  /* 0x0000000000027941 */ /* 0x000fea0003800200 */
.L_x_32406:
        /* <DEDUP_REMOVED lines=61> */
.L_x_32404:
[----:B------:R-:W-:Y:S05]  /*fc10*/  BSYNC.RECONVERGENT B1 ;  /* 0x0000000000017941 */ /* 0x000fea0003800200 */
.L_x_32403:
        /* <DEDUP_REMOVED lines=9> */
.L_x_32387:
        /* <DEDUP_REMOVED lines=16> */
.L_x_32411:
        /* <DEDUP_REMOVED lines=13> */
.L_x_32413:
[----:B------:R-:W-:Y:S05]  /*fe80*/  BSYNC.RECONVERGENT B2 ;  /* 0x0000000000027941 */ /* 0x000fea0003800200 */
.L_x_32412:
        /* <DEDUP_REMOVED lines=61> */
.L_x_32410:
[----:B------:R-:W-:Y:S05]  /*10260*/  BSYNC.RECONVERGENT B1 ;  /* 0x0000000000017941 */ /* 0x000fea0003800200 */
.L_x_32409:
[----:B------:R-:W0:Y:S01]  /*10270*/  LDC R181, c[0x0][0x408] ;  /* 0x00010200ffb57b82 */ /* 0x000e220000000800 */
[----:B------:R-:W-:Y:S01]  /*10280*/  I2FP.F32.U32 R179, R184 ;  /* 0x000000b800b37245 */ /* 0x000fe20000201000 */
[----:B------:R-:W-:Y:S01]  /*10290*/  IMAD.MOV.U32 R184, RZ, RZ, 0x2f800000 ;  /* 0x2f800000ffb87424 */ /* 0x000fe200078e00ff */
[----:B------:R-:W-:Y:S01]  /*102a0*/  ISETP.NE.AND P3, PT, R190, 0x1, PT ;  /* 0x00000001be00780c */ /* 0x000fe20003f65270 */
[----:B-----5:R-:W-:Y:S01]  /*102b0*/  FMUL.FTZ R186, R148, R0 ;  /* 0x0000000094ba7220 */ /* 0x020fe20000410000 */
        /* <DEDUP_REMOVED lines=18> */
.L_x_32416:
        /* <DEDUP_REMOVED lines=13> */
.L_x_32418:
[----:B------:R-:W-:Y:S05]  /*104b0*/  BSYNC.RECONVERGENT B2 ;  /* 0x0000000000027941 */ /* 0x000fea0003800200 */
.L_x_32417:
        /* <DEDUP_REMOVED lines=61> */
.L_x_32415:
[----:B------:R-:W-:Y:S05]  /*10890*/  BSYNC.RECONVERGENT B1 ;  /* 0x0000000000017941 */ /* 0x000fea0003800200 */
.L_x_32414:
        /* <DEDUP_REMOVED lines=20> */
.L_x_32421:
        /* <DEDUP_REMOVED lines=13> */
.L_x_32423:
[----:B------:R-:W-:Y:S05]  /*10ab0*/  BSYNC.RECONVERGENT B2 ;  /* 0x0000000000027941 */ /* 0x000fea0003800200 */
.L_x_32422:
        /* <DEDUP_REMOVED lines=61> */
.L_x_32420:
[----:B------:R-:W-:Y:S05]  /*10e90*/  BSYNC.RECONVERGENT B1 ;  /* 0x0000000000017941 */ /* 0x000fea0003800200 */
.L_x_32419:
        /* <DEDUP_REMOVED lines=20> */
.L_x_32426:
        /* <DEDUP_REMOVED lines=13> */
.L_x_32428:
[----:B------:R-:W-:Y:S05]  /*110b0*/  BSYNC.RECONVERGENT B2 ;  /* 0x0000000000027941 */ /* 0x000fea0003800200 */
.L_x_32427:
        /* <DEDUP_REMOVED lines=61> */
.L_x_32425:
[----:B------:R-:W-:Y:S05]  /*11490*/  BSYNC.RECONVERGENT B1 ;  /* 0x0000000000017941 */ /* 0x000fea0003800200 */
.L_x_32424:
        /* <DEDUP_REMOVED lines=11> */
.L_x_32408:
        /* <DEDUP_REMOVED lines=14> */
.L_x_32386:
[----:B------:R-:W-:Y:S05]  /*11630*/  BSYNC.RECONVERGENT B0 ;  /* 0x0000000000007941 */ /* 0x000fea0003800200 */
.L_x_32385:
        /* <DEDUP_REMOVED lines=30> */
.L_x_32434:
        /* <DEDUP_REMOVED lines=13> */
.L_x_32436:
[----:B------:R-:W-:Y:S05]  /*118f0*/  BSYNC.RECONVERGENT B2 ;  /* 0x0000000000027941 */ /* 0x000fea0003800200 */
.L_x_32435:
        /* <DEDUP_REMOVED lines=61> */
.L_x_32433:
[----:B------:R-:W-:Y:S05]  /*11cd0*/  BSYNC.RECONVERGENT B1 ;  /* 0x0000000000017941 */ /* 0x000fea0003800200 */
.L_x_32432:
        /* <DEDUP_REMOVED lines=24> */
.L_x_32439:
        /* <DEDUP_REMOVED lines=13> */
.L_x_32441:
[----:B------:R-:W-:Y:S05]  /*11f30*/  BSYNC.RECONVERGENT B2 ;  /* 0x0000000000027941 */ /* 0x000fea0003800200 */
.L_x_32440:
        /* <DEDUP_REMOVED lines=61> */
.L_x_32438:
[----:B------:R-:W-:Y:S05]  /*12310*/  BSYNC.RECONVERGENT B1 ;  /* 0x0000000000017941 */ /* 0x000fea0003800200 */
.L_x_32437:
        /* <DEDUP_REMOVED lines=21> */
.L_x_32444:
        /* <DEDUP_REMOVED lines=13> */
.L_x_32446:
[----:B------:R-:W-:Y:S05]  /*12540*/  BSYNC.RECONVERGENT B2 ;  /* 0x0000000000027941 */ /* 0x000fea0003800200 */
.L_x_32445:
        /* <DEDUP_REMOVED lines=61> */
.L_x_32443:
[----:B------:R-:W-:Y:S05]  /*12920*/  BSYNC.RECONVERGENT B1 ;  /* 0x0000000000017941 */ /* 0x000fea0003800200 */
.L_x_32442:
        /* <DEDUP_REMOVED lines=21> */
.L_x_32449:
        /* <DEDUP_REMOVED lines=13> */
.L_x_32451:
[----:B------:R-:W-:Y:S05]  /*12b50*/  BSYNC.RECONVERGENT B2 ;  /* 0x0000000000027941 */ /* 0x000fea0003800200 */
.L_x_32450:
        /* <DEDUP_REMOVED lines=61> */
.L_x_32448:
[----:B------:R-:W-:Y:S05]  /*12f30*/  BSYNC.RECONVERGENT B1 ;  /* 0x0000000000017941 */ /* 0x000fea0003800200 */
.L_x_32447:
        /* <DEDUP_REMOVED lines=9> */
.L_x_32431:
        /* <DEDUP_REMOVED lines=16> */
.L_x_32455:
        /* <DEDUP_REMOVED lines=13> */
.L_x_32457:
[----:B------:R-:W-:Y:S05]  /*131a0*/  BSYNC.RECONVERGENT B2 ;  /* 0x0000000000027941 */ /* 0x000fea0003800200 */
.L_x_32456:
        /* <DEDUP_REMOVED lines=61> */
.L_x_32454:
[----:B------:R-:W-:Y:S05]  /*13580*/  BSYNC.RECONVERGENT B1 ;  /* 0x0000000000017941 */ /* 0x000fea0003800200 */
.L_x_32453:
        /* <DEDUP_REMOVED lines=23> */
.L_x_32460:
        /* <DEDUP_REMOVED lines=13> */
.L_x_32462:
[----:B------:R-:W-:Y:S05]  /*137d0*/  BSYNC.RECONVERGENT B2 ;  /* 0x0000000000027941 */ /* 0x000fea0003800200 */
.L_x_32461:
        /* <DEDUP_REMOVED lines=61> */
.L_x_32459:
[----:B------:R-:W-:Y:S05]  /*13bb0*/  BSYNC.RECONVERGENT B1 ;  /* 0x0000000000017941 */ /* 0x000fea0003800200 */
.L_x_32458:
        /* <DEDUP_REMOVED lines=20> */
.L_x_32465:
        /* <DEDUP_REMOVED lines=13> */
.L_x_32467:
[----:B------:R-:W-:Y:S05]  /*13dd0*/  BSYNC.RECONVERGENT B2 ;  /* 0x0000000000027941 */ /* 0x000fea0003800200 */
.L_x_32466:
        /* <DEDUP_REMOVED lines=55> */
[----:B------:R-:W-:Y:S01]  /*14150*/  IADD3 R171, PT, PT, R3, -0x695add53, RZ ;  /* 0x96a522ad03ab7810 */ /* 0x000fe20007ffe0ff */
[----:B------:R-:W-:Y:S01]  /*14160*/  IMAD.MOV.U32 R178, RZ, RZ, R192 ;  /* 0x000000ffffb27224 */ /* 0x000fe200078e00c0 */
[----:B------:R-:W-:Y:S01]  /*14170*/  MOV R145, R182 ;  /* 0x000000b600917202 */ /* 0x000fe20000000f00 */
[----:B------:R-:W-:Y:S02]  /*14180*/  IMAD.MOV.U32 R182, RZ, RZ, R190 ;  /* 0x000000ffffb67224 */ /* 0x000fe400078e00be */
[----:B------:R-:W-:Y:S01]  /*14190*/  HFMA2 R190, -RZ, RZ, 0, 0 ;  /* 0x00000000ffbe7431 */ /* 0x000fe200000001ff */
[----:B------:R-:W-:-:S07]  /*141a0*/  LOP3.LUT R171, R171, R144, R191, 0x96, !PT ;  /* 0x00000090abab7212 */ /* 0x000fce00078e96bf */
.L_x_32464:
[----:B------:R-:W-:Y:S05]  /*141b0*/  BSYNC.RECONVERGENT B1 ;  /* 0x0000000000017941 */ /* 0x000fea0003800200 */
.L_x_32463:
        /* <DEDUP_REMOVED lines=20> */
.L_x_32470:
        /* <DEDUP_REMOVED lines=13> */
.L_x_32472:
[----:B------:R-:W-:Y:S05]  /*143d0*/  BSYNC.RECONVERGENT B2 ;  /* 0x0000000000027941 */ /* 0x000fea0003800200 */
.L_x_32471:
        /* <DEDUP_REMOVED lines=61> */
.L_x_32469:
[----:B------:R-:W-:Y:S05]  /*147b0*/  BSYNC.RECONVERGENT B1 ;  /* 0x0000000000017941 */ /* 0x000fea0003800200 */
.L_x_32468:
        /* <DEDUP_REMOVED lines=11> */
.L_x_32452:
        /* <DEDUP_REMOVED lines=14> */
.L_x_32430:
[----:B------:R-:W-:Y:S05]  /*14950*/  BSYNC.RECONVERGENT B0 ;  /* 0x0000000000007941 */ /* 0x000fea0003800200 */
.L_x_32429:
        /* <DEDUP_REMOVED lines=30> */
.L_x_32478:
        /* <DEDUP_REMOVED lines=13> */
.L_x_32480:
[----:B------:R-:W-:Y:S05]  /*14c10*/  BSYNC.RECONVERGENT B2 ;  /* 0x0000000000027941 */ /* 0x000fea0003800200 */
.L_x_32479:
        /* <DEDUP_REMOVED lines=61> */
.L_x_32477:
[----:B------:R-:W-:Y:S05]  /*14ff0*/  BSYNC.RECONVERGENT B1 ;  /* 0x0000000000017941 */ /* 0x000fea0003800200 */
.L_x_32476:
        /* <DEDUP_REMOVED lines=24> */
.L_x_32483:
        /* <DEDUP_REMOVED lines=13> */
.L_x_32485:
[----:B------:R-:W-:Y:S05]  /*15250*/  BSYNC.RECONVERGENT B2 ;  /* 0x0000000000027941 */ /* 0x000fea0003800200 */
.L_x_32484:
        /* <DEDUP_REMOVED lines=61> */
.L_x_32482:
[----:B------:R-:W-:Y:S05]  /*15630*/  BSYNC.RECONVERGENT B1 ;  /* 0x0000000000017941 */ /* 0x000fea0003800200 */
.L_x_32481:
        /* <DEDUP_REMOVED lines=21> */
.L_x_32488:
        /* <DEDUP_REMOVED lines=13> */
.L_x_32490:
[----:B------:R-:W-:Y:S05]  /*15860*/  BSYNC.RECONVERGENT B2 ;  /* 0x0000000000027941 */ /* 0x000fea0003800200 */
.L_x_32489:
        /* <DEDUP_REMOVED lines=61> */
.L_x_32487:
[----:B------:R-:W-:Y:S05]  /*15c40*/  BSYNC.RECONVERGENT B1 ;  /* 0x0000000000017941 */ /* 0x000fea0003800200 */
.L_x_32486:
        /* <DEDUP_REMOVED lines=21> */
.L_x_32493:
        /* <DEDUP_REMOVED lines=13> */
.L_x_32495:
[----:B------:R-:W-:Y:S05]  /*15e70*/  BSYNC.RECONVERGENT B2 ;  /* 0x0000000000027941 */ /* 0x000fea0003800200 */
.L_x_32494:
        /* <DEDUP_REMOVED lines=61> */
.L_x_32492:
[----:B------:R-:W-:Y:S05]  /*16250*/  BSYNC.RECONVERGENT B1 ;  /* 0x0000000000017941 */ /* 0x000fea0003800200 */
.L_x_32491:
        /* <DEDUP_REMOVED lines=9> */
.L_x_32475:
        /* <DEDUP_REMOVED lines=16> */
.L_x_32499:
        /* <DEDUP_REMOVED lines=13> */
.L_x_32501:
[----:B------:R-:W-:Y:S05]  /*164c0*/  BSYNC.RECONVERGENT B2 ;  /* 0x0000000000027941 */ /* 0x000fea0003800200 */
.L_x_32500:
        /* <DEDUP_REMOVED lines=61> */
.L_x_32498:
[----:B------:R-:W-:Y:S05]  /*168a0*/  BSYNC.RECONVERGENT B1 ;  /* 0x0000000000017941 */ /* 0x000fea0003800200 */
.L_x_32497:
        /* <DEDUP_REMOVED lines=9> */
[----:B------:R-:W-:Y:S02]  /*16940*/  IMAD.MOV.U32 R179, RZ, RZ, R178 ;  /* 0x000000ffffb37224 */ /* 0x000fe400078e00b2 */
[----:B0-----:R-:W-:Y:S01]  /*16950*/  FMUL.FTZ R185, R186, R181 ;  /* 0x000000b5bab97220 */ /* 0x001fe20000410000 */
[----:B-1----:R-:W-:-:S04]  /*16960*/  FSETP.GTU.FTZ.AND P2, PT, R128, R183, PT ;  /* 0x000000b78000720b */ /* 0x002fc80003f5c000 */
        /* <DEDUP_REMOVED lines=11> */
.L_x_32504:
        /* <DEDUP_REMOVED lines=13> */
.L_x_32506:
[----:B------:R-:W-:Y:S05]  /*16af0*/  BSYNC.RECONVERGENT B2 ;  /* 0x0000000000027941 */ /* 0x000fea0003800200 */
.L_x_32505:
        /* <DEDUP_REMOVED lines=61> */
.L_x_32503:
[----:B------:R-:W-:Y:S05]  /*16ed0*/  BSYNC.RECONVERGENT B1 ;  /* 0x0000000000017941 */ /* 0x000fea0003800200 */
.L_x_32502:
        /* <DEDUP_REMOVED lines=20> */
.L_x_32509:
        /* <DEDUP_REMOVED lines=13> */
.L_x_32511:
[----:B------:R-:W-:Y:S05]  /*170f0*/  BSYNC.RECONVERGENT B2 ;  /* 0x0000000000027941 */ /* 0x000fea0003800200 */
.L_x_32510:
        /* <DEDUP_REMOVED lines=61> */
.L_x_32508:
[----:B------:R-:W-:Y:S05]  /*174d0*/  BSYNC.RECONVERGENT B1 ;  /* 0x0000000000017941 */ /* 0x000fea0003800200 */
.L_x_32507:
        /* <DEDUP_REMOVED lines=20> */
.L_x_32514:
        /* <DEDUP_REMOVED lines=13> */
.L_x_32516:
[----:B------:R-:W-:Y:S05]  /*176f0*/  BSYNC.RECONVERGENT B2 ;  /* 0x0000000000027941 */ /* 0x000fea0003800200 */
.L_x_32515:
        /* <DEDUP_REMOVED lines=61> */
.L_x_32513:
[----:B------:R-:W-:Y:S05]  /*17ad0*/  BSYNC.RECONVERGENT B1 ;  /* 0x0000000000017941 */ /* 0x000fea0003800200 */
.L_x_32512:
        /* <DEDUP_REMOVED lines=11> */
.L_x_32496:
        /* <DEDUP_REMOVED lines=14> */
.L_x_32474:
[----:B------:R-:W-:Y:S05]  /*17c70*/  BSYNC.RECONVERGENT B0 ;  /* 0x0000000000007941 */ /* 0x000fea0003800200 */
.L_x_32473:
        /* <DEDUP_REMOVED lines=30> */
.L_x_32522:
        /* <DEDUP_REMOVED lines=13> */
.L_x_32524:
[----:B------:R-:W-:Y:S05]  /*17f30*/  BSYNC.RECONVERGENT B2 ;  /* 0x0000000000027941 */ /* 0x000fea0003800200 */
.L_x_32523:
        /* <DEDUP_REMOVED lines=61> */
.L_x_32521:
[----:B------:R-:W-:Y:S05]  /*18310*/  BSYNC.RECONVERGENT B1 ;  /* 0x0000000000017941 */ /* 0x000fea0003800200 */
.L_x_32520:
        /* <DEDUP_REMOVED lines=24> */
.L_x_32527:
        /* <DEDUP_REMOVED lines=13> */
.L_x_32529:
[----:B------:R-:W-:Y:S05]  /*18570*/  BSYNC.RECONVERGENT B2 ;  /* 0x0000000000027941 */ /* 0x000fea0003800200 */
.L_x_32528:
        /* <DEDUP_REMOVED lines=61> */
.L_x_32526:
[----:B------:R-:W-:Y:S05]  /*18950*/  BSYNC.RECONVERGENT B1 ;  /* 0x0000000000017941 */ /* 0x000fea0003800200 */
.L_x_32525:
        /* <DEDUP_REMOVED lines=21> */
.L_x_32532:
        /* <DEDUP_REMOVED lines=13> */
.L_x_32534:
[----:B------:R-:W-:Y:S05]  /*18b80*/  BSYNC.RECONVERGENT B2 ;  /* 0x0000000000027941 */ /* 0x000fea0003800200 */
.L_x_32533:
        /* <DEDUP_REMOVED lines=61> */
.L_x_32531:
[----:B------:R-:W-:Y:S05]  /*18f60*/  BSYNC.RECONVERGENT B1 ;  /* 0x0000000000017941 */ /* 0x000fea0003800200 */
.L_x_32530:
        /* <DEDUP_REMOVED lines=21> */
.L_x_32537:
        /* <DEDUP_REMOVED lines=13> */
.L_x_32539:
[----:B------:R-:W-:Y:S05]  /*19190*/  BSYNC.RECONVERGENT B2 ;  /* 0x0000000000027941 */ /* 0x000fea0003800200 */
.L_x_32538:
        /* <DEDUP_REMOVED lines=61> */
.L_x_32536:
[----:B------:R-:W-:Y:S05]  /*19570*/  BSYNC.RECONVERGENT B1 ;  /* 0x0000000000017941 */ /* 0x000fea0003800200 */
.L_x_32535:
        /* <DEDUP_REMOVED lines=9> */
.L_x_32519:
        /* <DEDUP_REMOVED lines=16> */
.L_x_32543:
        /* <DEDUP_REMOVED lines=13> */
.L_x_32545:
[----:B------:R-:W-:Y:S05]  /*197e0*/  BSYNC.RECONVERGENT B2 ;  /* 0x0000000000027941 */ /* 0x000fea0003800200 */
.L_x_32544:
        /* <DEDUP_REMOVED lines=61> */
.L_x_32542:
[----:B------:R-:W-:Y:S05]  /*19bc0*/  BSYNC.RECONVERGENT B1 ;  /* 0x0000000000017941 */ /* 0x000fea0003800200 */
.L_x_32541:
        /* <DEDUP_REMOVED lines=23> */
.L_x_32548:
        /* <DEDUP_REMOVED lines=13> */
.L_x_32550:
[----:B------:R-:W-:Y:S05]  /*19e10*/  BSYNC.RECONVERGENT B2 ;  /* 0x0000000000027941 */ /* 0x000fea0003800200 */
.L_x_32549:
        /* <DEDUP_REMOVED lines=61> */
.L_x_32547:
[----:B------:R-:W-:Y:S05]  /*1a1f0*/  BSYNC.RECONVERGENT B1 ;  /* 0x0000000000017941 */ /* 0x000fea0003800200 */
.L_x_32546:
        /* <DEDUP_REMOVED lines=20> */
.L_x_32553:
        /* <DEDUP_REMOVED lines=13> */
.L_x_32555:
[----:B------:R-:W-:Y:S05]  /*1a410*/  BSYNC.RECONVERGENT B2 ;  /* 0x0000000000027941 */ /* 0x000fea0003800200 */
.L_x_32554:
        /* <DEDUP_REMOVED lines=61> */
.L_x_32552:
[----:B------:R-:W-:Y:S05]  /*1a7f0*/  BSYNC.RECONVERGENT B1 ;  /* 0x0000000000017941 */ /* 0x000fea0003800200 */
.L_x_32551:
        /* <DEDUP_REMOVED lines=20> */
.L_x_32558:
        /* <DEDUP_REMOVED lines=13> */
.L_x_32560:
[----:B------:R-:W-:Y:S05]  /*1aa10*/  BSYNC.RECONVERGENT B2 ;  /* 0x0000000000027941 */ /* 0x000fea0003800200 */
.L_x_32559:
        /* <DEDUP_REMOVED lines=61> */
.L_x_32557:
[----:B------:R-:W-:Y:S05]  /*1adf0*/  BSYNC.RECONVERGENT B1 ;  /* 0x0000000000017941 */ /* 0x000fea0003800200 */
.L_x_32556:
        /* <DEDUP_REMOVED lines=11> */
.L_x_32540:
        /* <DEDUP_REMOVED lines=14> */
.L_x_32518:
[----:B------:R-:W-:Y:S05]  /*1af90*/  BSYNC.RECONVERGENT B0 ;  /* 0x0000000000007941 */ /* 0x000fea0003800200 */
.L_x_32517:
        /* <DEDUP_REMOVED lines=30> */
.L_x_32566:
        /* <DEDUP_REMOVED lines=13> */
.L_x_32568:
[----:B------:R-:W-:Y:S05]  /*1b250*/  BSYNC.RECONVERGENT B2 ;  /* 0x0000000000027941 */ /* 0x000fea0003800200 */
.L_x_32567:
        /* <DEDUP_REMOVED lines=61> */
.L_x_32565:
[----:B------:R-:W-:Y:S05]  /*1b630*/  BSYNC.RECONVERGENT B1 ;  /* 0x0000000000017941 */ /* 0x000fea0003800200 */
.L_x_32564:
        /* <DEDUP_REMOVED lines=24> */
.L_x_32571:
        /* <DEDUP_REMOVED lines=13> */
.L_x_32573:
[----:B------:R-:W-:Y:S05]  /*1b890*/  BSYNC.RECONVERGENT B2 ;  /* 0x0000000000027941 */ /* 0x000fea0003800200 */
.L_x_32572:
        /* <DEDUP_REMOVED lines=61> */
.L_x_32570:
[----:B------:R-:W-:Y:S05]  /*1bc70*/  BSYNC.RECONVERGENT B1 ;  /* 0x0000000000017941 */ /* 0x000fea0003800200 */
.L_x_32569:
        /* <DEDUP_REMOVED lines=21> */
.L_x_32576:
        /* <DEDUP_REMOVED lines=13> */
.L_x_32578:
[----:B------:R-:W-:Y:S05]  /*1bea0*/  BSYNC.RECONVERGENT B2 ;  /* 0x0000000000027941 */ /* 0x000fea0003800200 */
.L_x_32577:
        /* <DEDUP_REMOVED lines=61> */
.L_x_32575:
[----:B------:R-:W-:Y:S05]  /*1c280*/  BSYNC.RECONVERGENT B1 ;  /* 0x0000000000017941 */ /* 0x000fea0003800200 */
.L_x_32574:
        /* <DEDUP_REMOVED lines=21> */
.L_x_32581:
        /* <DEDUP_REMOVED lines=13> */
.L_x_32583:
[----:B------:R-:W-:Y:S05]  /*1c4b0*/  BSYNC.RECONVERGENT B2 ;  /* 0x0000000000027941 */ /* 0x000fea0003800200 */
.L_x_32582:
        /* <DEDUP_REMOVED lines=61> */
.L_x_32580:
[----:B------:R-:W-:Y:S05]  /*1c890*/  BSYNC.RECONVERGENT B1 ;  /* 0x0000000000017941 */ /* 0x000fea0003800200 */
.L_x_32579:
        /* <DEDUP_REMOVED lines=9> */
.L_x_32563:
        /* <DEDUP_REMOVED lines=16> */
.L_x_32587:
        /* <DEDUP_REMOVED lines=13> */
.L_x_32589:
[----:B------:R-:W-:Y:S05]  /*1cb00*/  BSYNC.RECONVERGENT B2 ;  /* 0x0000000000027941 */ /* 0x000fea0003800200 */
.L_x_32588:
        /* <DEDUP_REMOVED lines=61> */
.L_x_32586:
[----:B------:R-:W-:Y:S05]  /*1cee0*/  BSYNC.RECONVERGENT B1 ;  /* 0x0000000000017941 */ /* 0x000fea0003800200 */
.L_x_32585:
        /* <DEDUP_REMOVED lines=23> */
.L_x_32592:
        /* <DEDUP_REMOVED lines=13> */
.L_x_32594:
[----:B------:R-:W-:Y:S05]  /*1d130*/  BSYNC.RECONVERGENT B2 ;  /* 0x0000000000027941 */ /* 0x000fea0003800200 */
.L_x_32593:
        /* <DEDUP_REMOVED lines=61> */
.L_x_32591:
[----:B------:R-:W-:Y:S05]  /*1d510*/  BSYNC.RECONVERGENT B1 ;  /* 0x0000000000017941 */ /* 0x000fea0003800200 */
.L_x_32590:
        /* <DEDUP_REMOVED lines=20> */
.L_x_32597:
        /* <DEDUP_REMOVED lines=13> */
.L_x_32599:
[----:B------:R-:W-:Y:S05]  /*1d730*/  BSYNC.RECONVERGENT B2 ;  /* 0x0000000000027941 */ /* 0x000fea0003800200 */
.L_x_32598:
        /* <DEDUP_REMOVED lines=61> */
.L_x_32596:
[----:B------:R-:W-:Y:S05]  /*1db10*/  BSYNC.RECONVERGENT B1 ;  /* 0x0000000000017941 */ /* 0x000fea0003800200 */
.L_x_32595:
        /* <DEDUP_REMOVED lines=20> */
.L_x_32602:
        /* <DEDUP_REMOVED lines=13> */
.L_x_32604:
[----:B------:R-:W-:Y:S05]  /*1dd30*/  BSYNC.RECONVERGENT B2 ;  /* 0x0000000000027941 */ /* 0x000fea0003800200 */
.L_x_32603:
        /* <DEDUP_REMOVED lines=61> */
.L_x_32601:
[----:B------:R-:W-:Y:S05]  /*1e110*/  BSYNC.RECONVERGENT B1 ;  /* 0x0000000000017941 */ /* 0x000fea0003800200 */
.L_x_32600:
        /* <DEDUP_REMOVED lines=11> */
.L_x_32584:
        /* <DEDUP_REMOVED lines=14> */
.L_x_32562:
[----:B------:R-:W-:Y:S05]  /*1e2b0*/  BSYNC.RECONVERGENT B0 ;  /* 0x0000000000007941 */ /* 0x000fea0003800200 */
.L_x_32561:
        /* <DEDUP_REMOVED lines=8> */
[----:B0-234-:R-:W0:Y:S01]  /*1e340*/  @P2 LDC.64 R182, c[0x0][0x3a0] ;  /* 0x0000e800ffb62b82 */ /* 0x01de220000000a00 */
        /* <DEDUP_REMOVED lines=21> */
.L_x_32610:
        /* <DEDUP_REMOVED lines=13> */
.L_x_32612:
[----:B------:R-:W-:Y:S05]  /*1e570*/  BSYNC.RECONVERGENT B2 ;  /* 0x0000000000027941 */ /* 0x000fea0003800200 */
.L_x_32611:
        /* <DEDUP_REMOVED lines=61> */
.L_x_32609:
[----:B------:R-:W-:Y:S05]  /*1e950*/  BSYNC.RECONVERGENT B1 ;  /* 0x0000000000017941 */ /* 0x000fea0003800200 */
.L_x_32608:
        /* <DEDUP_REMOVED lines=24> */
.L_x_32615:
        /* <DEDUP_REMOVED lines=13> */
.L_x_32617:
[----:B------:R-:W-:Y:S05]  /*1ebb0*/  BSYNC.RECONVERGENT B2 ;  /* 0x0000000000027941 */ /* 0x000fea0003800200 */
.L_x_32616:
        /* <DEDUP_REMOVED lines=61> */
.L_x_32614:
[----:B------:R-:W-:Y:S05]  /*1ef90*/  BSYNC.RECONVERGENT B1 ;  /* 0x0000000000017941 */ /* 0x000fea0003800200 */
.L_x_32613:
        /* <DEDUP_REMOVED lines=21> */
.L_x_32620:
        /* <DEDUP_REMOVED lines=13> */
.L_x_32622:
[----:B------:R-:W-:Y:S05]  /*1f1c0*/  BSYNC.RECONVERGENT B2 ;  /* 0x0000000000027941 */ /* 0x000fea0003800200 */
.L_x_32621:
        /* <DEDUP_REMOVED lines=61> */
.L_x_32619:
[----:B------:R-:W-:Y:S05]  /*1f5a0*/  BSYNC.RECONVERGENT B1 ;  /* 0x0000000000017941 */ /* 0x000fea0003800200 */
.L_x_32618:
        /* <DEDUP_REMOVED lines=21> */
.L_x_32625:
        /* <DEDUP_REMOVED lines=13> */
.L_x_32627:
[----:B------:R-:W-:Y:S05]  /*1f7d0*/  BSYNC.RECONVERGENT B2 ;  /* 0x0000000000027941 */ /* 0x000fea0003800200 */
.L_x_32626:
        /* <DEDUP_REMOVED lines=61> */
.L_x_32624:
[----:B------:R-:W-:Y:S05]  /*1fbb0*/  BSYNC.RECONVERGENT B1 ;  /* 0x0000000000017941 */ /* 0x000fea0003800200 */
.L_x_32623:
        /* <DEDUP_REMOVED lines=9> */
.L_x_32607:
        /* <DEDUP_REMOVED lines=16> */
.L_x_32631:
        /* <DEDUP_REMOVED lines=13> */
.L_x_32633:
[----:B------:R-:W-:Y:S05]  /*1fe20*/  BSYNC.RECONVERGENT B2 ;  /* 0x0000000000027941 */ /* 0x000fea0003800200 */
.L_x_32632:
        /* <DEDUP_REMOVED lines=61> */
.L_x_32630:
[----:B------:R-:W-:Y:S05]  /*20200*/  BSYNC.RECONVERGENT B1 ;  /* 0x0000000000017941 */ /* 0x000fea0003800200 */
.L_x_32629:
        /* <DEDUP_REMOVED lines=23> */
.L_x_32636:
        /* <DEDUP_REMOVED lines=13> */
.L_x_32638:
[----:B------:R-:W-:Y:S05]  /*20450*/  BSYNC.RECONVERGENT B2 ;  /* 0x0000000000027941 */ /* 0x000fea0003800200 */
.L_x_32637:
        /* <DEDUP_REMOVED lines=61> */
.L_x_32635:
[----:B------:R-:W-:Y:S05]  /*20830*/  BSYNC.RECONVERGENT B1 ;  /* 0x0000000000017941 */ /* 0x000fea0003800200 */
.L_x_32634:
        /* <DEDUP_REMOVED lines=20> */
.L_x_32641:
        /* <DEDUP_REMOVED lines=13> */
.L_x_32643:
[----:B------:R-:W-:Y:S05]  /*20a50*/  BSYNC.RECONVERGENT B2 ;  /* 0x0000000000027941 */ /* 0x000fea0003800200 */
.L_x_32642:
        /* <DEDUP_REMOVED lines=61> */
.L_x_32640:
[----:B------:R-:W-:Y:S05]  /*20e30*/  BSYNC.RECONVERGENT B1 ;  /* 0x0000000000017941 */ /* 0x000fea0003800200 */
.L_x_32639:
        /* <DEDUP_REMOVED lines=20> */
.L_x_32646:
        /* <DEDUP_REMOVED lines=13> */
.L_x_32648:
[----:B------:R-:W-:Y:S05]  /*21050*/  BSYNC.RECONVERGENT B2 ;  /* 0x0000000000027941 */ /* 0x000fea0003800200 */
.L_x_32647:
        /* <DEDUP_REMOVED lines=61> */
.L_x_32645:
[----:B------:R-:W-:Y:S05]  /*21430*/  BSYNC.RECONVERGENT B1 ;  /* 0x0000000000017941 */ /* 0x000fea0003800200 */
.L_x_32644:
[----:B------:R-:W-:Y:S01]  /*21440*/  I2FP.F32.U32 R141, R141 ;  /* 0x0000008d008d7245 */ /* 0x000fe20000201000 */
[----:B------:R-:W-:Y:S01]  /*21450*/  FMUL.FTZ R0, R143, R0 ;  /* 0x000000008f007220 */ /* 0x000fe20000410000 */
[----:B------:R-:W-:Y:S01]  /*21460*/  FMUL.FTZ R140, R185, R16 ;  /* 0x00000010b98c7220 */ /* 0x000fe20000410000 */
[----:B------:R-:W-:Y:S02]  /*21470*/  FMUL.FTZ R142, R191, R18 ;  /* 0x00000012bf8e7220 */ /* 0x000fe40000410000 */
[----:B------:R-:W-:Y:S01]  /*21480*/  FFMA.FTZ R184, R141, R184, 1.1641532182693481445e-10 ;  /* 0x2f0000008db87423 */ /* 0x000fe200000100b8 */
[----:B------:R-:W-:Y:S01]  /*21490*/  FMUL.FTZ R0, R0, R181 ;  /* 0x000000b500007220 */ /* 0x000fe20000410000 */
[----:B------:R-:W-:-:S03]  /*214a0*/  FMUL.FTZ R141, R186, R17 ;  /* 0x00000011ba8d7220 */ /* 0x000fc60000410000 */
[----:B------:R-:W-:-:S04]  /*214b0*/  FSETP.GTU.FTZ.AND P5, PT, R184, R183, PT ;  /* 0x000000b7b800720b */ /* 0x000fc80003fbc000 */
[----:B------:R-:W-:Y:S02]  /*214c0*/  FSEL R0, R0, RZ, !P5 ;  /* 0x000000ff00007208 */ /* 0x000fe40006800000 */
[----:B------:R-:W-:-:S03]  /*214d0*/  PLOP3.LUT P5, PT, P5, PT, PT, 0x8, 0x80 ;  /* 0x000000000080781c */ /* 0x000fc60002fae170 */
[----:B------:R-:W-:-:S10]  /*214e0*/  FMUL.FTZ R143, R0, R19 ;  /* 0x00000013008f7220 */ /* 0x000fd40000410000 */
.L_x_32628:
        /* <DEDUP_REMOVED lines=13> */
.L_x_32606:
[----:B------:R-:W-:Y:S05]  /*215c0*/  BSYNC.RECONVERGENT B0 ;  /* 0x0000000000007941 */ /* 0x000fea0003800200 */
.L_x_32605:
[----:B-----5:R-:W-:Y:S01]  /*215d0*/  FADD.FTZ R0, RZ, R164 ;  /* 0x000000a4ff007221 */ /* 0x020fe20000010000 */
[C---:B------:R-:W-:Y:S01]  /*215e0*/  ISETP.GT.U32.AND P2, PT, R168.reuse, 0xff, PT ;  /* 0x000000ffa800780c */ /* 0x040fe20003f44070 */
[----:B------:R-:W-:Y:S01]  /*215f0*/  BSSY.RECONVERGENT B0, `(.L_x_32649) ;  /* 0x00000a8000007945 */ /* 0x000fe20003800200 */
[C---:B------:R-:W-:Y:S01]  /*21600*/  ISETP.GT.U32.AND P3, PT, R168.reuse, 0x17f, PT ;  /* 0x0000017fa800780c */ /* 0x040fe20003f64070 */
[----:B0-234-:R-:W-:Y:S01]  /*21610*/  FADD.FTZ R183, R165, R0 ;  /* 0x00000000a5b77221 */ /* 0x01dfe20000010000 */
        /* <DEDUP_REMOVED lines=165> */
.L_x_32650:
[----:B------:R-:W-:Y:S05]  /*22070*/  BSYNC.RECONVERGENT B0 ;  /* 0x0000000000007941 */ /* 0x000fea0003800200 */
.L_x_32649:
        /* <DEDUP_REMOVED lines=13> */
.L_x_32652:
[----:B------:R-:W-:Y:S05]  /*22150*/  BSYNC.RECONVERGENT B0 ;  /* 0x0000000000007941 */ /* 0x000fea0003800200 */
.L_x_32651:
[----:B0-----:R-:W0:Y:S01]  /*22160*/  SHFL.DOWN PT, R0, R191, 0x2, 0x1f ;  /* 0x08401f00bf007f89 */ /* 0x001e2200000e0000 */
[----:B------:R-:W-:Y:S01]  /*22170*/  I2FP.F32.S32 R193, R191 ;  /* 0x000000bf00c17245 */ /* 0x000fe20000201400 */
[----:B------:R-:W-:Y:S01]  /*22180*/  BSSY.RECONVERGENT B0, `(.L_x_32653) ;  /* 0x0000042000007945 */ /* 0x000fe20003800200 */
[----:B------:R-:W-:Y:S01]  /*22190*/  ISETP.NE.AND P2, PT, RZ, UR10, PT ;  /* 0x0000000aff007c0c */ /* 0x000fe2000bf45270 */
[----:B-1----:R-:W1:Y:S01]  /*221a0*/  SHFL.DOWN PT, R185, R182, 0x2, 0x1f ;  /* 0x08401f00b6b97f89 */ /* 0x002e6200000e0000 */
[----:B0-----:R-:W-:Y:S01]  /*221b0*/  IMAD.IADD R180, R0, 0x1, R191 ;  /* 0x0000000100b47824 */ /* 0x001fe200078e02bf */
[----:B------:R-:W-:-:S04]  /*221c0*/  I2FP.F32.S32 R190, R0 ;  /* 0x0000000000be7245 */ /* 0x000fc80000201400 */
[----:B------:R-:W-:Y:S01]  /*221d0*/  I2FP.F32.S32 R184, R180 ;  /* 0x000000b400b87245 */ /* 0x000fe20000201400 */
[----:B------:R-:W0:Y:S01]  /*221e0*/  SHFL.DOWN PT, R197, R180, 0x1, 0x1f ;  /* 0x08201f00b4c57f89 */ /* 0x000e2200000e0000 */
[----:B-1----:R-:W-:Y:S02]  /*221f0*/  FMUL.FTZ R0, R185, R190 ;  /* 0x000000beb9007220 */ /* 0x002fe40000410000 */
[----:B------:R-:W1:Y:S02]  /*22200*/  MUFU.RCP R186, R184 ;  /* 0x000000b800ba7308 */ /* 0x000e640000001000 */
        /* <DEDUP_REMOVED lines=19> */
[C---:B0-----:R-:W-:Y:S01]  /*22340*/  FMUL.FTZ R180, R201.reuse, R201 ;  /* 0x000000c9c9b47220 */ /* 0x041fe20000410000 */
[----:B------:R-:W-:-:S04]  /*22350*/  FSEL R0, R201, RZ, !P2 ;  /* 0x000000ffc9007208 */ /* 0x000fc80005000000 */
[----:B------:R-:W-:Y:S02]  /*22360*/  FSEL R199, R180, RZ, P2 ;  /* 0x000000ffb4c77208 */ /* 0x000fe40001000000 */
[----:B------:R-:W0:Y:S01]  /*22370*/  SHFL.DOWN PT, R180, R183, 0x2, 0x1f ;  /* 0x08401f00b7b47f89 */ /* 0x000e2200000e0000 */
[----:B------:R-:W-:Y:S01]  /*22380*/  ISETP.NE.AND P2, PT, R176, RZ, PT ;  /* 0x000000ffb000720c */ /* 0x000fe20003f45270 */
[----:B0-----:R-:W-:-:S04]  /*22390*/  FADD.FTZ R185, R180, R183 ;  /* 0x000000b7b4b97221 */ /* 0x001fc80000010000 */
[----:B------:R-:W-:Y:S02]  /*223a0*/  FFMA.FTZ R185, R186, R182, R185 ;  /* 0x000000b6bab97223 */ /* 0x000fe400000100b9 */
[----:B------:R-:W0:Y:S03]  /*223b0*/  LDC R186, c[0x0][0x448] ;  /* 0x00011200ffba7b82 */ /* 0x000e260000000800 */
[----:B------:R-:W1:Y:S05]  /*223c0*/  SHFL.DOWN PT, R180, R185, 0x1, 0x1f ;  /* 0x08201f00b9b47f89 */ /* 0x000e6a00000e0000 */
[----:B------:R-:W2:Y:S01]  /*223d0*/  @!P2 LDC.64 R182, c[0x0][0x3c0] ;  /* 0x0000f000ffb6ab82 */ /* 0x000ea20000000a00 */
[----:B-1----:R-:W-:-:S07]  /*223e0*/  FADD.FTZ R180, R185, R180 ;  /* 0x000000b4b9b47221 */ /* 0x002fce0000010000 */
[----:B------:R-:W1:Y:S01]  /*223f0*/  @!P2 LDC.64 R184, c[0x0][0x3c8] ;  /* 0x0000f200ffb8ab82 */ /* 0x000e620000000a00 */
[----:B------:R-:W-:Y:S01]  /*22400*/  FFMA.FTZ R180, R191, R193, R180 ;  /* 0x000000c1bfb47223 */ /* 0x000fe200000100b4 */
[----:B--2---:R-:W-:-:S04]  /*22410*/  @!P2 IMAD.WIDE R182, R170, 0x4, R182 ;  /* 0x00000004aab6a825 */ /* 0x004fc800078e02b6 */
[----:B------:R-:W0:Y:S04]  /*22420*/  SHFL.IDX PT, R191, R180, RZ, 0x1f ;  /* 0x00001fffb4bf7589 */ /* 0x000e2800000e0000 */
[----:B------:R2:W-:Y:S01]  /*22430*/  @!P2 STG.E desc[UR6][R182.64], R201 ;  /* 0x000000c9b600a986 */ /* 0x0005e2000c101906 */
[----:B-1----:R-:W-:-:S04]  /*22440*/  @!P2 IMAD.WIDE R184, R170, 0x4, R184 ;  /* 0x00000004aab8a825 */ /* 0x002fc800078e02b8 */
[----:B0-----:R-:W-:-:S04]  /*22450*/  FFMA.FTZ R176, R191, UR11, R186 ;  /* 0x0000000bbfb07c23 */ /* 0x001fc800080100ba */
[----:B------:R-:W-:-:S06]  /*22460*/  FADD.FTZ R176, R176, R199 ;  /* 0x000000c7b0b07221 */ /* 0x000fcc0000010000 */
[----:B------:R-:W0:Y:S02]  /*22470*/  MUFU.RSQ R176, R176 ;  /* 0x000000b000b07308 */ /* 0x000e240000001400 */
[----:B0-----:R2:W-:Y:S01]  /*22480*/  @!P2 STG.E desc[UR6][R184.64], R176 ;  /* 0x000000b0b800a986 */ /* 0x0015e2000c101906 */
[----:B------:R-:W-:Y:S05]  /*22490*/  @!P1 BRA `(.L_x_32654) ;  /* 0x0000000000409947 */ /* 0x000fea0003800000 */
[----:B--2---:R-:W0:Y:S01]  /*224a0*/  LDC.64 R182, c[0x0][0x428] ;  /* 0x00010a00ffb67b82 */ /* 0x004e220000000a00 */
        /* <DEDUP_REMOVED lines=12> */
[----:B0-----:R-:W-:-:S04]  /*22570*/  IMAD.WIDE.U32 R182, R175, 0x10, R182 ;  /* 0x00000010afb67825 */ /* 0x001fc800078e00b6 */
[----:B------:R-:W-:Y:S01]  /*22580*/  VIADD R175, R175, 0x80 ;  /* 0x00000080afaf7836 */ /* 0x000fe20000000000 */
[----:B------:R0:W-:Y:S06]  /*22590*/  STG.E.128 desc[UR6][R182.64], R192 ;  /* 0x000000c0b6007986 */ /* 0x0001ec000c101d06 */
.L_x_32654:
[----:B------:R-:W-:Y:S05]  /*225a0*/  BSYNC.RECONVERGENT B0 ;  /* 0x0000000000007941 */ /* 0x000fea0003800200 */
.L_x_32653:
[----:B------:R-:W-:Y:S01]  /*225b0*/  LOP3.LUT P1, RZ, R189, 0x1000, RZ, 0xc0, !PT ;  /* 0x00001000bdff7812 */ /* 0x000fe2000782c0ff */
[----:B------:R-:W-:-:S12]  /*225c0*/  BSSY.RECONVERGENT B0, `(.L_x_32655) ;  /* 0x0000012000007945 */ /* 0x000fd80003800200 */
[----:B------:R-:W-:Y:S05]  /*225d0*/  @!P1 BRA `(.L_x_32656) ;  /* 0x0000000000409947 */ /* 0x000fea0003800000 */
[----:B0-2---:R-:W0:Y:S01]  /*225e0*/  LDC.64 R182, c[0x0][0x428] ;  /* 0x00010a00ffb67b82 */ /* 0x005e220000000a00 */
        /* <DEDUP_REMOVED lines=15> */
.L_x_32656:
[----:B------:R-:W-:Y:S05]  /*226e0*/  BSYNC.RECONVERGENT B0 ;  /* 0x0000000000007941 */ /* 0x000fea0003800200 */
.L_x_32655:
        /* <DEDUP_REMOVED lines=19> */
.L_x_32658:
[----:B------:R-:W-:Y:S05]  /*22820*/  BSYNC.RECONVERGENT B0 ;  /* 0x0000000000007941 */ /* 0x000fea0003800200 */
.L_x_32657:
        /* <DEDUP_REMOVED lines=19> */
.L_x_32660:
[----:B------:R-:W-:Y:S05]  /*22960*/  BSYNC.RECONVERGENT B0 ;  /* 0x0000000000007941 */ /* 0x000fea0003800200 */
.L_x_32659:
        /* <DEDUP_REMOVED lines=19> */
.L_x_32662:
[----:B------:R-:W-:Y:S05]  /*22aa0*/  BSYNC.RECONVERGENT B0 ;  /* 0x0000000000007941 */ /* 0x000fea0003800200 */
.L_x_32661:
        /* <DEDUP_REMOVED lines=19> */
.L_x_32664:
[----:B------:R-:W-:Y:S05]  /*22be0*/  BSYNC.RECONVERGENT B0 ;  /* 0x0000000000007941 */ /* 0x000fea0003800200 */
.L_x_32663:
        /* <DEDUP_REMOVED lines=19> */
.L_x_32666:
[----:B------:R-:W-:Y:S05]  /*22d20*/  BSYNC.RECONVERGENT B0 ;  /* 0x0000000000007941 */ /* 0x000fea0003800200 */
.L_x_32665:
        /* <DEDUP_REMOVED lines=19> */
.L_x_32668:
[----:B------:R-:W-:Y:S05]  /*22e60*/  BSYNC.RECONVERGENT B0 ;  /* 0x0000000000007941 */ /* 0x000fea0003800200 */
.L_x_32667:
        /* <DEDUP_REMOVED lines=19> */
.L_x_32670:
[----:B------:R-:W-:Y:S05]  /*22fa0*/  BSYNC.RECONVERGENT B0 ;  /* 0x0000000000007941 */ /* 0x000fea0003800200 */
.L_x_32669:
        /* <DEDUP_REMOVED lines=18> */
.L_x_32672:
[----:B------:R-:W-:Y:S05]  /*230d0*/  BSYNC.RECONVERGENT B0 ;  /* 0x0000000000007941 */ /* 0x000fea0003800200 */
.L_x_32671:
[----:B01234-:R-:W0:Y:S01]  /*230e0*/  LDC.64 R182, c[0x0][0x380] ;  /* 0x0000e000ffb67b82 */ /* 0x01fe220000000a00 */
[----:B------:R-:W-:Y:S01]  /*230f0*/  UPLOP3.LUT UP1, UPT, UPT, UPT, UP1, 0x40, 0x4 ;  /* 0x000000000004789c */ /* 0x000fe20003f2e810 */
[----:B0-----:R-:W-:-:S04]  /*23100*/  IADD3 R170, PT, PT, R170, R182, RZ ;  /* 0x000000b6aaaa7210 */ /* 0x001fc80007ffe0ff */
[----:B------:R-:W-:-:S13]  /*23110*/  ISETP.GE.AND P1, PT, R170, R183, PT ;  /* 0x000000b7aa00720c */ /* 0x000fda0003f26270 */
[----:B------:R-:W-:Y:S05]  /*23120*/  @!P1 BRA `(.L_x_32673) ;  /* 0xfffffde4002c9947 */ /* 0x000fea000383ffff */
[----:B------:R-:W-:Y:S05]  /*23130*/  EXIT ;  /* 0x000000000000794d */ /* 0x000fea0003800000 */
.L_x_32674:
        /* <DEDUP_REMOVED lines=12> */
.L_x_34136:


//--------------------- .text._ZN10layer_norm13ln_fwd_kernelINS_13Kernel_traitsIfffffjLj5120ELj1ELj1ELj4ELj16ENS_18Kernel_traits_baseILj5120EfffffjLj128EEEEELb1ELb1ELb0ELb1EEEvNS_9FwdParamsE --------------------------
	.section	.text._ZN10layer_norm13ln_fwd_kernelINS_13Kernel_traitsIfffffjLj5120ELj1ELj1ELj4ELj16ENS_18Kernel_traits_baseILj5120EfffffjLj128EEEEELb1ELb1ELb0ELb1EEEvNS_9FwdParamsE,"ax",@progbits
	.align	128
        .global         _ZN10layer_norm13ln_fwd_kernelINS_13Kernel_traitsIfffffjLj5120ELj1ELj1ELj4ELj16ENS_18Kernel_traits_baseILj5120EfffffjLj128EEEEELb1ELb1ELb0ELb1EEEvNS_9FwdParamsE
        .type           _ZN10layer_norm13ln_fwd_kernelINS_13Kernel_traitsIfffffjLj5120ELj1ELj1ELj4ELj16ENS_18Kernel_traits_baseILj5120EfffffjLj128EEEEELb1ELb1ELb0ELb1EEEvNS_9FwdParamsE,@function
        .size           _ZN10layer_norm13ln_fwd_kernelINS_13Kernel_traitsIfffffjLj5120ELj1ELj1ELj4ELj16ENS_18Kernel_traits_baseILj5120EfffffjLj128EEEEELb1ELb1ELb0ELb1EEEvNS_9FwdParamsE,(.L_x_34137 - _ZN10layer_norm13ln_fwd_kernelINS_13Kernel_traitsIfffffjLj5120ELj1ELj1ELj4ELj16ENS_18Kernel_traits_baseILj5120EfffffjLj128EEEEELb1ELb1ELb0ELb1EEEvNS_9FwdParamsE)
        .other          _ZN10layer_norm13ln_fwd_kernelINS_13Kernel_traitsIfffffjLj5120ELj1ELj1ELj4ELj16ENS_18Kernel_traits_baseILj5120EfffffjLj128EEEEELb1ELb1ELb0ELb1EEEvNS_9FwdParamsE,@"STO_CUDA_ENTRY STV_DEFAULT"
_ZN10layer_norm13ln_fwd_kernelINS_13Kernel_traitsIfffffjLj5120ELj1ELj1ELj4ELj16ENS_18Kernel_traits_baseILj5120EfffffjLj128EEEEELb1ELb1ELb0ELb1EEEvNS_9FwdParamsE:
.text._ZN10layer_norm13ln_fwd_kernelINS_13Kernel_traitsIfffffjLj5120ELj1ELj1ELj4ELj16ENS_18Kernel_traits_baseILj5120EfffffjLj128EEEEELb1ELb1ELb0ELb1EEEvNS_9FwdParamsE:
        /* <DEDUP_REMOVED lines=64> */
.L_x_32675:
[----:B------:R-:W0:Y:S08]  /*0400*/  LDC.64 R2, c[0x0][0x3d0] ;  /* 0x0000f400ff027b82 */ /* 0x000e300000000a00 */
[----:B------:R-:W1:Y:S01]  /*0410*/  LDC.64 R52, c[0x0][0x3e8] ;  /* 0x0000fa00ff347b82 */ /* 0x000e620000000a00 */
[----:B0-----:R-:W-:-:S05]  /*0420*/  IMAD.WIDE.U32 R2, R129, 0x10, R2 ;  /* 0x0000001081027825 */ /* 0x001fca00078e0002 */
[----:B------:R-:W5:Y:S01]  /*0430*/  LDG.E.128 R120, desc[UR8][R2.64] ;  /* 0x0000000802787981 */ /* 0x000f62000c1e1d00 */
[----:B-1----:R-:W-:-:S03]  /*0440*/  IMAD.WIDE.U32 R52, R129, 0x10, R52 ;  /* 0x0000001081347825 */ /* 0x002fc600078e0034 */
        /* <DEDUP_REMOVED lines=37> */
[----:B------:R0:W5:Y:S02]  /*06a0*/  LDG.E.128 R4, desc[UR8][R52.64+0x4800] ;  /* 0x0048000834047981 */ /* 0x000164000c1e1d00 */
[----:B0-----:R-:W-:-:S07]  /*06b0*/  CS2R R52, SRZ ;  /* 0x0000000000347805 */ /* 0x001fce000001ff00 */
.L_x_32676:
        /* <DEDUP_REMOVED lines=10> */
[----:B------:R-:W-:Y:S01]  /*0760*/  IMAD R127, R180, -0x2daee0ad, RZ ;  /* 0xd2511f53b47f7824 */ /* 0x000fe200078e02ff */
[----:B------:R-:W3:Y:S01]  /*0770*/  LDCU UR7, c[0x0][0x408] ;  /* 0x00008100ff0777ac */ /* 0x000ee20008000800 */
[----:B------:R-:W-:Y:S02]  /*0780*/  VIADD R128, R171, 0xbb67ae85 ;  /* 0xbb67ae85ab807836 */ /* 0x000fe40000000000 */
[C---:B------:R-:W-:Y:S01]  /*0790*/  IMAD.HI.U32 R2, R3.reuse, -0x326172a9, RZ ;  /* 0xcd9e8d5703027827 */ /* 0x040fe200078e00ff */
[----:B------:R-:W4:Y:S03]  /*07a0*/  LDCU UR12, c[0x0][0x388] ;  /* 0x00007100ff0c77ac */ /* 0x000f260008000800 */
[----:B------:R-:W-:Y:S01]  /*07b0*/  IMAD R3, R3, -0x326172a9, RZ ;  /* 0xcd9e8d5703037824 */ /* 0x000fe200078e02ff */
[----:B------:R-:W0:Y:S01]  /*07c0*/  LDCU.U8 UR14, c[0x0][0x410] ;  /* 0x00008200ff0e77ac */ /* 0x000e220008000000 */
[----:B------:R-:W-:-:S02]  /*07d0*/  IMAD.MOV.U32 R175, RZ, RZ, RZ ;  /* 0x000000ffffaf7224 */ /* 0x000fc400078e00ff */
[----:B-1----:R-:W-:Y:S01]  /*07e0*/  IMAD R178, R181, UR4, R129 ;  /* 0x00000004b5b27c24 */ /* 0x002fe2000f8e0281 */
[----:B------:R-:W1:Y:S01]  /*07f0*/  LDCU UR13, c[0x0][0x400] ;  /* 0x00008000ff0d77ac */ /* 0x000e620008000800 */
[----:B------:R-:W-:Y:S02]  /*0800*/  VIADD R129, R171, 0x646e171e ;  /* 0x646e171eab817836 */ /* 0x000fe40000000000 */
[----:B------:R-:W-:Y:S01]  /*0810*/  IMAD.HI.U32 R0, R178, -0x326172a9, RZ ;  /* 0xcd9e8d57b2007827 */ /* 0x000fe200078e00ff */
[----:B------:R-:W0:Y:S02]  /*0820*/  LDCU.64 UR10, c[0x0][0x3a0] ;  /* 0x00007400ff0a77ac */ /* 0x000e240008000a00 */
[----:B0-----:R-:W-:Y:S01]  /*0830*/  ISETP.NE.U32.AND P0, PT, R130, RZ, PT ;  /* 0x000000ff8200720c */ /* 0x001fe20003f05070 */
[----:B------:R-:W-:Y:S01]  /*0840*/  IMAD R125, R178, -0x326172a9, RZ ;  /* 0xcd9e8d57b27d7824 */ /* 0x000fe200078e02ff */
[----:B------:R-:W-:Y:S01]  /*0850*/  LOP3.LUT R0, R179, R0, R170, 0x96, !PT ;  /* 0x00000000b3007212 */ /* 0x000fe200078e96aa */
[----:B------:R-:W-:Y:S01]  /*0860*/  UPLOP3.LUT UP0, UPT, UPT, UPT, UPT, 0x40, 0x4 ;  /* 0x000000000004789c */ /* 0x000fe20003f0e870 */
[----:B------:R-:W-:-:S02]  /*0870*/  ISETP.NE.AND.EX P0, PT, R131, RZ, PT, P0 ;  /* 0x000000ff8300720c */ /* 0x000fc40003f05300 */
        /* <DEDUP_REMOVED lines=66> */
[----:B-1234-:R-:W-:-:S07]  /*0ca0*/  IMAD R188, R0, -0x2daee0ad, RZ ;  /* 0xd2511f5300bc7824 */ /* 0x01efce00078e02ff */
.L_x_32940:
[----:B------:R-:W0:Y:S01]  /*0cb0*/  S2R R172, SR_TID.X ;  /* 0x0000000000ac7919 */ /* 0x000e220000002100 */
[----:B-1----:R-:W1:Y:S01]  /*0cc0*/  LDC.64 R164, c[0x0][0x390] ;  /* 0x0000e400ffa47b82 */ /* 0x002e620000000a00 */
[----:B------:R-:W-:Y:S02]  /*0cd0*/  IMAD R0, R181, UR12, RZ ;  /* 0x0000000cb5007c24 */ /* 0x000fe4000f8e02ff */
[----:B------:R-:W-:-:S03]  /*0ce0*/  IMAD.MOV.U32 R186, RZ, RZ, 0x3f800000 ;  /* 0x3f800000ffba7424 */ /* 0x000fc600078e00ff */
[----:B------:R-:W-:Y:S02]  /*0cf0*/  SHF.R.S32.HI R129, RZ, 0x1f, R0 ;  /* 0x0000001fff817819 */ /* 0x000fe40000011400 */
[----:B------:R-:W2:Y:S02]  /*0d00*/  @P0 LDC.64 R2, c[0x0][0x3e0] ;  /* 0x0000f800ff020b82 */ /* 0x000ea40000000a00 */
[----:B------:R-:W-:-:S04]  /*0d10*/  LEA.HI R129, R129, R0, RZ, 0x2 ;  /* 0x0000000081817211 */ /* 0x000fc800078f10ff */
[----:B0-----:R-:W-:Y:S01]  /*0d20*/  LEA.HI.SX32 R173, R129, R172, 0x1e ;  /* 0x000000ac81ad7211 */ /* 0x001fe200078ff2ff */
[----:B--2---:R-:W-:-:S04]  /*0d30*/  @P0 IMAD.WIDE R2, R181, 0x4, R2 ;  /* 0x00000004b5020825 */ /* 0x004fc800078e0202 */
[----:B-1----:R-:W-:Y:S01]  /*0d40*/  IMAD.WIDE.U32 R128, R173, 0x10, R164 ;  /* 0x00000010ad807825 */ /* 0x002fe200078e00a4 */
[----:B------:R0:W5:Y:S05]  /*0d50*/  @P0 LDG.E R186, desc[UR8][R2.64] ;  /* 0x0000000802ba0981 */ /* 0x00016a000c1e1900 */
[----:B------:R-:W5:Y:S01]  /*0d60*/  LDG.E.128 R128, desc[UR8][R128.64] ;  /* 0x0000000880807981 */ /* 0x000f62000c1e1d00 */
[----:B------:R-:W-:Y:S01]  /*0d70*/  ISETP.NE.U32.AND P1, PT, RZ, UR10, PT ;  /* 0x0000000aff007c0c */ /* 0x000fe2000bf25070 */
[C---:B------:R-:W-:Y:S01]  /*0d80*/  VIADD R184, R170.reuse, 0x5384540f ;  /* 0x5384540faab87836 */ /* 0x040fe20000000000 */
[----:B------:R-:W-:Y:S01]  /*0d90*/  IADD3 R185, PT, PT, R171, -0x126145ec, RZ ;  /* 0xed9eba14abb97810 */ /* 0x000fe20007ffe0ff */
[C---:B------:R-:W-:Y:S01]  /*0da0*/  VIADD R183, R170.reuse, 0x9e3779b9 ;  /* 0x9e3779b9aab77836 */ /* 0x040fe20000000000 */
[----:B------:R-:W-:Y:S01]  /*0db0*/  ISETP.NE.AND.EX P1, PT, RZ, UR11, PT, P1 ;  /* 0x0000000bff007c0c */ /* 0x000fe2000bf25310 */
[----:B------:R-:W-:Y:S01]  /*0dc0*/  IMAD.MOV.U32 R0, RZ, RZ, 0x2f800000 ;  /* 0x2f800000ff007424 */ /* 0x000fe200078e00ff */
[----:B------:R-:W-:-:S11]  /*0dd0*/  IADD3 R182, PT, PT, R170, 0x78dde6e4, RZ ;  /* 0x78dde6e4aab67810 */ /* 0x000fd60007ffe0ff */
[----:B0-----:R-:W-:Y:S05]  /*0de0*/  @!P1 BRA `(.L_x_32677) ;  /* 0x0000001400c09947 */ /* 0x001fea0003800000 */
        /* <DEDUP_REMOVED lines=13> */
.L_x_33976:
[----:B------:R-:W-:Y:S05]  /*0ec0*/  BRX R2 -0xed0                                          (*"BRANCH_TARGETS .L_x_33977,.L_x_33978,.L_x_33979"*) ;  /* 0xfffffff0024c7949 */ /* 0x000fea000383ffff */
.L_x_33979:
[----:B------:R-:W-:Y:S01]  /*0ed0*/  VIADD R2, R190, 0x1 ;  /* 0x00000001be027836 */ /* 0x000fe20000000000 */
[----:B------:R-:W-:Y:S01]  /*0ee0*/  MOV R3, R177 ;  /* 0x000000b100037202 */ /* 0x000fe20000000f00 */
[----:B------:R-:W-:Y:S01]  /*0ef0*/  IMAD.MOV.U32 R132, RZ, RZ, R188 ;  /* 0x000000ffff847224 */ /* 0x000fe200078e00bc */
[----:B------:R-:W-:Y:S06]  /*0f00*/  BRA `(.L_x_32678) ;  /* 0x0000000400207947 */ /* 0x000fec0003800000 */
.L_x_33977:
[----:B------:R-:W-:Y:S01]  /*0f10*/  IMAD.MOV.U32 R132, RZ, RZ, R188 ;  /* 0x000000ffff847224 */ /* 0x000fe200078e00bc */
[----:B------:R-:W-:Y:S01]  /*0f20*/  MOV R3, R176 ;  /* 0x000000b000037202 */ /* 0x000fe20000000f00 */
[----:B------:R-:W-:Y:S01]  /*0f30*/  IMAD.MOV.U32 R2, RZ, RZ, 0x3 ;  /* 0x00000003ff027424 */ /* 0x000fe200078e00ff */
[----:B------:R-:W-:Y:S06]  /*0f40*/  BRA `(.L_x_32678) ;  /* 0x0000000400107947 */ /* 0x000fec0003800000 */
.L_x_33978:
        /* <DEDUP_REMOVED lines=12> */
.L_x_32679:
        /* <DEDUP_REMOVED lines=56> */
.L_x_32678:
[----:B------:R-:W-:Y:S01]  /*1390*/  I2FP.F32.U32 R3, R3 ;  /* 0x0000000300037245 */ /* 0x000fe20000201000 */
[----:B-----5:R-:W-:Y:S01]  /*13a0*/  FMUL.FTZ R128, R128, R186 ;  /* 0x000000ba80807220 */ /* 0x020fe20000410000 */
[----:B------:R-:W-:Y:S01]  /*13b0*/  ISETP.NE.AND P4, PT, R2, 0x1, PT ;  /* 0x000000010200780c */ /* 0x000fe20003f85270 */
[----:B------:R-:W-:Y:S01]  /*13c0*/  UMOV UR5, UR7 ;  /* 0x0000000700057c82 */ /* 0x000fe20008000000 */
[----:B------:R-:W-:Y:S01]  /*13d0*/  UMOV UR4, UR6 ;  /* 0x0000000600047c82 */ /* 0x000fe20008000000 */
[----:B------:R-:W-:Y:S01]  /*13e0*/  FFMA.FTZ R3, R3, R0, 1.1641532182693481445e-10 ;  /* 0x2f00000003037423 */ /* 0x000fe20000010000 */
[----:B------:R-:W-:Y:S01]  /*13f0*/  FMUL.FTZ R128, R128, UR5 ;  /* 0x0000000580807c20 */ /* 0x000fe20008410000 */
[----:B------:R-:W-:Y:S02]  /*1400*/  IMAD.MOV.U32 R134, RZ, RZ, 0x2 ;  /* 0x00000002ff867424 */ /* 0x000fe400078e00ff */
[----:B------:R-:W-:Y:S01]  /*1410*/  IMAD.MOV.U32 R133, RZ, RZ, R174 ;  /* 0x000000ffff857224 */ /* 0x000fe200078e00ae */
        /* <DEDUP_REMOVED lines=13> */
.L_x_32681:
        /* <DEDUP_REMOVED lines=12> */
.L_x_32682:
        /* <DEDUP_REMOVED lines=57> */
.L_x_32680:
[----:B------:R-:W-:Y:S01]  /*1940*/  I2FP.F32.U32 R3, R133 ;  /* 0x0000008500037245 */ /* 0x000fe20000201000 */
[----:B------:R-:W-:Y:S01]  /*1950*/  FMUL.FTZ R129, R129, R186 ;  /* 0x000000ba81817220 */ /* 0x000fe20000410000 */
        /* <DEDUP_REMOVED lines=18> */
.L_x_32684:
        /* <DEDUP_REMOVED lines=12> */
.L_x_32685:
        /* <DEDUP_REMOVED lines=35> */
[----:B------:R-:W-:-:S04]  /*1d70*/  IADD3 R3, PT, PT, R171, 0x1fd5c5a3, RZ ;  /* 0x1fd5c5a3ab037810 */ /* 0x000fc80007ffe0ff */
        /* <DEDUP_REMOVED lines=21> */
.L_x_32683:
[----:B------:R-:W-:Y:S01]  /*1ed0*/  I2FP.F32.U32 R3, R3 ;  /* 0x0000000300037245 */ /* 0x000fe20000201000 */
[----:B------:R-:W-:Y:S01]  /*1ee0*/  FMUL.FTZ R130, R130, R186 ;  /* 0x000000ba82827220 */ /* 0x000fe20000410000 */
        /* <DEDUP_REMOVED lines=18> */
.L_x_32687:
        /* <DEDUP_REMOVED lines=12> */
.L_x_32688:
        /* <DEDUP_REMOVED lines=57> */
.L_x_32686:
[----:B------:R-:W-:Y:S01]  /*2460*/  I2FP.F32.U32 R3, R2 ;  /* 0x0000000200037245 */ /* 0x000fe20000201000 */
[----:B------:R-:W-:-:S04]  /*2470*/  FMUL.FTZ R131, R131, R186 ;  /* 0x000000ba83837220 */ /* 0x000fc80000410000 */
[----:B------:R-:W-:Y:S01]  /*2480*/  FFMA.FTZ R3, R3, R0, 1.1641532182693481445e-10 ;  /* 0x2f00000003037423 */ /* 0x000fe20000010000 */
[----:B------:R-:W-:-:S04]  /*2490*/  FMUL.FTZ R131, R131, UR5 ;  /* 0x0000000583837c20 */ /* 0x000fc80008410000 */
[----:B------:R-:W-:-:S04]  /*24a0*/  FSETP.GTU.FTZ.AND P6, PT, R3, UR4, PT ;  /* 0x0000000403007c0b */ /* 0x000fc8000bfdc000 */
[----:B------:R-:W-:Y:S02]  /*24b0*/  FSEL R2, R131, RZ, !P6 ;  /* 0x000000ff83027208 */ /* 0x000fe40007000000 */
[----:B------:R-:W-:-:S03]  /*24c0*/  PLOP3.LUT P5, PT, P6, PT, PT, 0x8, 0x80 ;  /* 0x000000000080781c */ /* 0x000fc600037ae170 */
[----:B------:R-:W-:Y:S01]  /*24d0*/  FFMA.FTZ R131, R2, R43, R127 ;  /* 0x0000002b02837223 */ /* 0x000fe2000001007f */
[----:B------:R-:W-:Y:S09]  /*24e0*/  BRA `(.L_x_32689) ;  /* 0x0000001400a07947 */ /* 0x000ff20003800000 */
.L_x_32677:
        /* <DEDUP_REMOVED lines=15> */
.L_x_32691:
        /* <DEDUP_REMOVED lines=12> */
.L_x_32692:
        /* <DEDUP_REMOVED lines=56> */
.L_x_32690:
[----:B------:R-:W-:Y:S01]  /*2a20*/  I2FP.F32.U32 R3, R2 ;  /* 0x0000000200037245 */ /* 0x000fe20000201000 */
[----:B-----5:R-:W-:Y:S01]  /*2a30*/  FMUL.FTZ R128, R128, R186 ;  /* 0x000000ba80807220 */ /* 0x020fe20000410000 */
[----:B------:R-:W-:Y:S01]  /*2a40*/  ISETP.NE.AND P4, PT, R133, 0x1, PT ;  /* 0x000000018500780c */ /* 0x000fe20003f85270 */
[----:B------:R-:W-:Y:S01]  /*2a50*/  UMOV UR4, UR6 ;  /* 0x0000000600047c82 */ /* 0x000fe20008000000 */
[----:B------:R-:W-:Y:S01]  /*2a60*/  UMOV UR5, UR7 ;  /* 0x0000000700057c82 */ /* 0x000fe20008000000 */
[----:B------:R-:W-:Y:S01]  /*2a70*/  FFMA.FTZ R3, R3, R0, 1.1641532182693481445e-10 ;  /* 0x2f00000003037423 */ /* 0x000fe20000010000 */
[----:B------:R-:W-:Y:S02]  /*2a80*/  IMAD.MOV.U32 R134, RZ, RZ, 0x2 ;  /* 0x00000002ff867424 */ /* 0x000fe400078e00ff */
[----:B------:R-:W-:Y:S02]  /*2a90*/  IMAD.MOV.U32 R2, RZ, RZ, R174 ;  /* 0x000000ffff027224 */ /* 0x000fe400078e00ae */
        /* <DEDUP_REMOVED lines=13> */
.L_x_32694:
        /* <DEDUP_REMOVED lines=12> */
.L_x_32695:
        /* <DEDUP_REMOVED lines=57> */
.L_x_32693:
[----:B------:R-:W-:Y:S01]  /*2fc0*/  ISETP.NE.AND P5, PT, R134, 0x1, PT ;  /* 0x000000018600780c */ /* 0x000fe20003fa5270 */
[----:B------:R-:W-:Y:S01]  /*2fd0*/  FMUL.FTZ R129, R129, R186 ;  /* 0x000000ba81817220 */ /* 0x000fe20000410000 */
[----:B------:R-:W-:Y:S01]  /*2fe0*/  I2FP.F32.U32 R133, R2 ;  /* 0x0000000200857245 */ /* 0x000fe20000201000 */
[----:B------:R-:W-:Y:S01]  /*2ff0*/  IMAD.MOV.U32 R135, RZ, RZ, 0x2 ;  /* 0x00000002ff877424 */ /* 0x000fe200078e00ff */
[----:B------:R-:W-:Y:S01]  /*3000*/  MOV R128, R174 ;  /* 0x000000ae00807202 */ /* 0x000fe20000000f00 */
[----:B------:R-:W-:Y:S02]  /*3010*/  FMUL.FTZ R2, R129, UR5 ;  /* 0x0000000581027c20 */ /* 0x000fe40008410000 */
[----:B------:R-:W-:-:S05]  /*3020*/  FFMA.FTZ R133, R133, R0, 1.1641532182693481445e-10 ;  /* 0x2f00000085857423 */ /* 0x000fca0000010000 */
        /* <DEDUP_REMOVED lines=12> */
.L_x_32697:
        /* <DEDUP_REMOVED lines=12> */
.L_x_32698:
        /* <DEDUP_REMOVED lines=51> */
[----:B------:R-:W-:Y:S01]  /*34e0*/  IMAD.MOV.U32 R174, RZ, RZ, R136 ;  /* 0x000000ffffae7224 */ /* 0x000fe200078e0088 */
[----:B------:R-:W-:Y:S01]  /*34f0*/  MOV R128, R132 ;  /* 0x0000008400807202 */ /* 0x000fe20000000f00 */
[----:B------:R-:W-:-:S04]  /*3500*/  IMAD.WIDE.U32 R134, R133, -0x2daee0ad, RZ ;  /* 0xd2511f5385867825 */ /* 0x000fc800078e00ff */
[----:B------:R-:W-:Y:S01]  /*3510*/  IMAD.MOV.U32 R132, RZ, RZ, R134 ;  /* 0x000000ffff847224 */ /* 0x000fe200078e0086 */
[----:B------:R-:W-:Y:S01]  /*3520*/  LOP3.LUT R176, R129, R176, R135, 0x96, !PT ;  /* 0x000000b081b07212 */ /* 0x000fe200078e9687 */
[----:B------:R-:W-:-:S07]  /*3530*/  IMAD.MOV.U32 R135, RZ, RZ, RZ ;  /* 0x000000ffff877224 */ /* 0x000fce00078e00ff */
.L_x_32696:
[----:B------:R-:W-:Y:S01]  /*3540*/  ISETP.NE.AND P6, PT, R135, 0x1, PT ;  /* 0x000000018700780c */ /* 0x000fe20003fc5270 */
[----:B------:R-:W-:Y:S01]  /*3550*/  FMUL.FTZ R130, R130, R186 ;  /* 0x000000ba82827220 */ /* 0x000fe20000410000 */
[----:B------:R-:W-:Y:S01]  /*3560*/  I2FP.F32.U32 R129, R128 ;  /* 0x0000008000817245 */ /* 0x000fe20000201000 */
[----:B------:R-:W-:Y:S02]  /*3570*/  HFMA2 R144, -RZ, RZ, 0, 1.1920928955078125e-07 ;  /* 0x00000002ff907431 */ /* 0x000fe400000001ff */
[----:B------:R-:W-:Y:S02]  /*3580*/  IMAD.MOV.U32 R128, RZ, RZ, R174 ;  /* 0x000000ffff807224 */ /* 0x000fe400078e00ae */
[----:B------:R-:W-:Y:S01]  /*3590*/  FMUL.FTZ R130, R130, UR5 ;  /* 0x0000000582827c20 */ /* 0x000fe20008410000 */
        /* <DEDUP_REMOVED lines=13> */
.L_x_32700:
        /* <DEDUP_REMOVED lines=12> */
.L_x_32701:
[----:B------:R-:W-:Y:S01]  /*3730*/  IMAD.WIDE.U32 R134, R178, -0x326172a9, RZ ;  /* 0xcd9e8d57b2867825 */ /* 0x000fe200078e00ff */
[----:B------:R-:W-:-:S03]  /*3740*/  LOP3.LUT R138, R175, R129, R171, 0x96, !PT ;  /* 0x00000081af8a7212 */ /* 0x000fc600078e96ab */
[----:B------:R-:W-:Y:S01]  /*3750*/  HFMA2 R144, -RZ, RZ, 0, 0 ;  /* 0x00000000ff907431 */ /* 0x000fe200000001ff */
        /* <DEDUP_REMOVED lines=54> */
.L_x_32699:
[----:B------:R-:W-:Y:S01]  /*3ac0*/  I2FP.F32.U32 R129, R128 ;  /* 0x0000008000817245 */ /* 0x000fe20000201000 */
[----:B------:R-:W-:Y:S01]  /*3ad0*/  FMUL.FTZ R131, R131, R186 ;  /* 0x000000ba83837220 */ /* 0x000fe20000410000 */
[----:B------:R-:W-:Y:S01]  /*3ae0*/  FMUL.FTZ R128, R3, R40 ;  /* 0x0000002803807220 */ /* 0x000fe20000410000 */
[----:B------:R-:W-:Y:S02]  /*3af0*/  FMUL.FTZ R130, R133, R42 ;  /* 0x0000002a85827220 */ /* 0x000fe40000410000 */
[----:B------:R-:W-:Y:S01]  /*3b00*/  FFMA.FTZ R129, R129, R0, 1.1641532182693481445e-10 ;  /* 0x2f00000081817423 */ /* 0x000fe20000010000 */
[----:B------:R-:W-:-:S04]  /*3b10*/  FMUL.FTZ R131, R131, UR5 ;  /* 0x0000000583837c20 */ /* 0x000fc80008410000 */
[----:B------:R-:W-:Y:S01]  /*3b20*/  FSETP.GTU.FTZ.AND P6, PT, R129, UR4, PT ;  /* 0x0000000481007c0b */ /* 0x000fe2000bfdc000 */
[----:B------:R-:W-:-:S03]  /*3b30*/  FMUL.FTZ R129, R2, R41 ;  /* 0x0000002902817220 */ /* 0x000fc60000410000 */
[----:B------:R-:W-:Y:S02]  /*3b40*/  FSEL R134, R131, RZ, !P6 ;  /* 0x000000ff83867208 */ /* 0x000fe40007000000 */
[----:B------:R-:W-:-:S03]  /*3b50*/  PLOP3.LUT P5, PT, P6, PT, PT, 0x8, 0x80 ;  /* 0x000000000080781c */ /* 0x000fc600037ae170 */
[----:B------:R-:W-:-:S10]  /*3b60*/  FMUL.FTZ R131, R134, R43 ;  /* 0x0000002b86837220 */ /* 0x000fd40000410000 */
.L_x_32689:
        /* <DEDUP_REMOVED lines=8> */
[----:B------:R-:W-:-:S05]  /*3bf0*/  SEL R134, RZ, 0x1, !P2 ;  /* 0x00000001ff867807 */ /* 0x000fca0005000000 */
[----:B------:R-:W2:Y:S01]  /*3c00*/  @P1 LDC.64 R142, c[0x0][0x3a0] ;  /* 0x0000e800ff8e1b82 */ /* 0x000ea20000000a00 */
[----:B------:R-:W-:Y:S02]  /*3c10*/  IMAD.IADD R133, R133, 0x1, R134 ;  /* 0x0000000185857824 */ /* 0x000fe400078e0286 */
[----:B0-----:R-:W-:-:S05]  /*3c20*/  IMAD.WIDE.U32 R134, R173, 0x10, R168 ;  /* 0x00000010ad867825 */ /* 0x001fca00078e00a8 */
[----:B------:R0:W-:Y:S01]  /*3c30*/  STG.E.128 desc[UR8][R134.64], R128 ;  /* 0x0000008086007986 */ /* 0x0001e2000c101d08 */
[----:B-1----:R-:W-:-:S05]  /*3c40*/  IMAD.WIDE.U32 R140, R173, 0x4, R2 ;  /* 0x00000004ad8c7825 */ /* 0x002fca00078e0002 */
[----:B------:R0:W-:Y:S01]  /*3c50*/  STG.E desc[UR8][R140.64], R133 ;  /* 0x000000858c007986 */ /* 0x0001e2000c101908 */
[----:B--2---:R-:W-:-:S03]  /*3c60*/  @P1 IMAD.WIDE.U32 R142, R187, 0x10, R142 ;  /* 0x00000010bb8e1825 */ /* 0x004fc600078e008e */
[----:B------:R-:W5:Y:S04]  /*3c70*/  LDG.E.128 R136, desc[UR8][R136.64] ;  /* 0x0000000888887981 */ /* 0x000f68000c1e1d00 */
[----:B------:R0:W5:Y:S01]  /*3c80*/  @P1 LDG.E.128 R124, desc[UR8][R142.64] ;  /* 0x000000088e7c1981 */ /* 0x000162000c1e1d00 */
[----:B------:R-:W-:Y:S05]  /*3c90*/  @!P1 BRA `(.L_x_32702) ;  /* 0x00000014009c9947 */ /* 0x000fea0003800000 */
        /* <DEDUP_REMOVED lines=15> */
.L_x_32704:
        /* <DEDUP_REMOVED lines=12> */
.L_x_32705:
        /* <DEDUP_REMOVED lines=53> */
[----:B------:R-:W-:-:S03]  /*41a0*/  IMAD.MOV.U32 R135, RZ, RZ, RZ ;  /* 0x000000ffff877224 */ /* 0x000fc600078e00ff */
[----:B------:R-:W-:Y:S01]  /*41b0*/  LOP3.LUT R176, R133, R176, R141, 0x96, !PT ;  /* 0x000000b085b07212 */ /* 0x000fe200078e968d */
[----:B------:R-:W-:-:S07]  /*41c0*/  IMAD.MOV.U32 R133, RZ, RZ, R132 ;  /* 0x000000ffff857224 */ /* 0x000fce00078e0084 */
.L_x_32703:
[----:B------:R-:W-:Y:S01]  /*41d0*/  I2FP.F32.U32 R133, R133 ;  /* 0x0000008500857245 */ /* 0x000fe20000201000 */
[----:B-----5:R-:W-:Y:S01]  /*41e0*/  FMUL.FTZ R136, R136, R186 ;  /* 0x000000ba88887220 */ /* 0x020fe20000410000 */
[----:B------:R-:W-:Y:S01]  /*41f0*/  ISETP.NE.AND P4, PT, R135, 0x1, PT ;  /* 0x000000018700780c */ /* 0x000fe20003f85270 */
[----:B------:R-:W-:Y:S02]  /*4200*/  IMAD.MOV.U32 R134, RZ, RZ, R174 ;  /* 0x000000ffff867224 */ /* 0x000fe400078e00ae */
[----:B------:R-:W-:Y:S01]  /*4210*/  FFMA.FTZ R133, R133, R0, 1.1641532182693481445e-10 ;  /* 0x2f00000085857423 */ /* 0x000fe20000010000 */
[----:B------:R-:W-:-:S04]  /*4220*/  FMUL.FTZ R136, R136, UR5 ;  /* 0x0000000588887c20 */ /* 0x000fc80008410000 */
[----:B------:R-:W-:-:S04]  /*4230*/  FSETP.GTU.FTZ.AND P3, PT, R133, UR4, PT ;  /* 0x0000000485007c0b */ /* 0x000fc8000bf7c000 */
        /* <DEDUP_REMOVED lines=13> */
.L_x_32707:
        /* <DEDUP_REMOVED lines=12> */
.L_x_32708:
        /* <DEDUP_REMOVED lines=57> */
.L_x_32706:
[----:B------:R-:W-:Y:S01]  /*4760*/  I2FP.F32.U32 R133, R134 ;  /* 0x0000008600857245 */ /* 0x000fe20000201000 */
[----:B------:R-:W-:Y:S01]  /*4770*/  FMUL.FTZ R137, R137, R186 ;  /* 0x000000ba89897220 */ /* 0x000fe20000410000 */
[----:B------:R-:W-:Y:S01]  /*4780*/  ISETP.NE.AND P5, PT, R136, 0x1, PT ;  /* 0x000000018800780c */ /* 0x000fe20003fa5270 */
[----:B------:R-:W-:Y:S02]  /*4790*/  IMAD.MOV.U32 R135, RZ, RZ, R174 ;  /* 0x000000ffff877224 */ /* 0x000fe400078e00ae */
[----:B------:R-:W-:Y:S01]  /*47a0*/  FFMA.FTZ R133, R133, R0, 1.1641532182693481445e-10 ;  /* 0x2f00000085857423 */ /* 0x000fe20000010000 */
[----:B------:R-:W-:-:S04]  /*47b0*/  FMUL.FTZ R137, R137, UR5 ;  /* 0x0000000589897c20 */ /* 0x000fc80008410000 */
        /* <DEDUP_REMOVED lines=14> */
.L_x_32710:
        /* <DEDUP_REMOVED lines=12> */
.L_x_32711:
        /* <DEDUP_REMOVED lines=57> */
.L_x_32709:
[----:B------:R-:W-:Y:S01]  /*4cf0*/  I2FP.F32.U32 R135, R135 ;  /* 0x0000008700877245 */ /* 0x000fe20000201000 */
[----:B------:R-:W-:Y:S01]  /*4d00*/  FMUL.FTZ R138, R138, R186 ;  /* 0x000000ba8a8a7220 */ /* 0x000fe20000410000 */
        /* <DEDUP_REMOVED lines=18> */
.L_x_32713:
        /* <DEDUP_REMOVED lines=12> */
.L_x_32714:
        /* <DEDUP_REMOVED lines=57> */
.L_x_32712:
        /* <DEDUP_REMOVED lines=9> */
.L_x_32702:
        /* <DEDUP_REMOVED lines=15> */
.L_x_32717:
        /* <DEDUP_REMOVED lines=12> */
.L_x_32718:
        /* <DEDUP_REMOVED lines=56> */
.L_x_32716:
[----:B------:R-:W-:Y:S01]  /*5840*/  I2FP.F32.U32 R133, R133 ;  /* 0x0000008500857245 */ /* 0x000fe20000201000 */
[----:B-----5:R-:W-:Y:S01]  /*5850*/  FMUL.FTZ R136, R136, R186 ;  /* 0x000000ba88887220 */ /* 0x020fe20000410000 */
[----:B------:R-:W-:Y:S01]  /*5860*/  ISETP.NE.AND P4, PT, R134, 0x1, PT ;  /* 0x000000018600780c */ /* 0x000fe20003f85270 */
[----:B------:R-:W-:Y:S02]  /*5870*/  IMAD.MOV.U32 R132, RZ, RZ, R174 ;  /* 0x000000ffff847224 */ /* 0x000fe400078e00ae */
[----:B------:R-:W-:-:S05]  /*5880*/  FFMA.FTZ R133, R133, R0, 1.1641532182693481445e-10 ;  /* 0x2f00000085857423 */ /* 0x000fca0000010000 */
[----:B------:R-:W-:Y:S01]  /*5890*/  FSETP.GTU.FTZ.AND P3, PT, R133, UR4, PT ;  /* 0x0000000485007c0b */ /* 0x000fe2000bf7c000 */
[----:B------:R-:W-:Y:S01]  /*58a0*/  FMUL.FTZ R133, R136, UR5 ;  /* 0x0000000588857c20 */ /* 0x000fe20008410000 */
[----:B------:R-:W-:Y:S02]  /*58b0*/  MOV R136, 0x2 ;  /* 0x0000000200887802 */ /* 0x000fe40000000f00 */
        /* <DEDUP_REMOVED lines=11> */
.L_x_32720:
        /* <DEDUP_REMOVED lines=12> */
.L_x_32721:
        /* <DEDUP_REMOVED lines=57> */
.L_x_32719:
[----:B------:R-:W-:Y:S01]  /*5dc0*/  ISETP.NE.AND P5, PT, R136, 0x1, PT ;  /* 0x000000018800780c */ /* 0x000fe20003fa5270 */
[----:B------:R-:W-:Y:S01]  /*5dd0*/  FMUL.FTZ R137, R137, R186 ;  /* 0x000000ba89897220 */ /* 0x000fe20000410000 */
[----:B------:R-:W-:Y:S01]  /*5de0*/  I2FP.F32.U32 R135, R132 ;  /* 0x0000008400877245 */ /* 0x000fe20000201000 */
[----:B------:R-:W-:Y:S02]  /*5df0*/  IMAD.MOV.U32 R132, RZ, RZ, R174 ;  /* 0x000000ffff847224 */ /* 0x000fe400078e00ae */
[----:B------:R-:W-:Y:S01]  /*5e00*/  FMUL.FTZ R134, R137, UR5 ;  /* 0x0000000589867c20 */ /* 0x000fe20008410000 */
[----:B------:R-:W-:Y:S02]  /*5e10*/  IMAD.MOV.U32 R137, RZ, RZ, 0x2 ;  /* 0x00000002ff897424 */ /* 0x000fe400078e00ff */
        /* <DEDUP_REMOVED lines=13> */
.L_x_32723:
        /* <DEDUP_REMOVED lines=12> */
.L_x_32724:
        /* <DEDUP_REMOVED lines=57> */
.L_x_32722:
        /* <DEDUP_REMOVED lines=19> */
.L_x_32726:
        /* <DEDUP_REMOVED lines=12> */
.L_x_32727:
        /* <DEDUP_REMOVED lines=57> */
.L_x_32725:
[----:B------:R-:W-:Y:S01]  /*68c0*/  I2FP.F32.U32 R135, R132 ;  /* 0x0000008400877245 */ /* 0x000fe20000201000 */
[----:B------:R-:W-:Y:S01]  /*68d0*/  FMUL.FTZ R139, R139, R186 ;  /* 0x000000ba8b8b7220 */ /* 0x000fe20000410000 */
[----:B------:R-:W-:Y:S01]  /*68e0*/  FMUL.FTZ R132, R133, R36 ;  /* 0x0000002485847220 */ /* 0x000fe20000410000 */
[----:B------:R-:W-:Y:S01]  /*68f0*/  FMUL.FTZ R133, R134, R37 ;  /* 0x0000002586857220 */ /* 0x000fe20000410000 */
[----:B------:R-:W-:Y:S01]  /*6900*/  FMUL.FTZ R134, R141, R38 ;  /* 0x000000268d867220 */ /* 0x000fe20000410000 */
[----:B------:R-:W-:Y:S01]  /*6910*/  FFMA.FTZ R135, R135, R0, 1.1641532182693481445e-10 ;  /* 0x2f00000087877423 */ /* 0x000fe20000010000 */
[----:B------:R-:W-:-:S04]  /*6920*/  FMUL.FTZ R136, R139, UR5 ;  /* 0x000000058b887c20 */ /* 0x000fc80008410000 */
[----:B------:R-:W-:-:S04]  /*6930*/  FSETP.GTU.FTZ.AND P6, PT, R135, UR4, PT ;  /* 0x0000000487007c0b */ /* 0x000fc8000bfdc000 */
[----:B------:R-:W-:Y:S02]  /*6940*/  FSEL R136, R136, RZ, !P6 ;  /* 0x000000ff88887208 */ /* 0x000fe40007000000 */
[----:B------:R-:W-:-:S03]  /*6950*/  PLOP3.LUT P5, PT, P6, PT, PT, 0x8, 0x80 ;  /* 0x000000000080781c */ /* 0x000fc600037ae170 */
[----:B------:R-:W-:-:S10]  /*6960*/  FMUL.FTZ R135, R136, R39 ;  /* 0x0000002788877220 */ /* 0x000fd40000410000 */
.L_x_32715:
        /* <DEDUP_REMOVED lines=14> */
[----:B0-----:R-:W-:-:S05]  /*6a50*/  @P1 IMAD.WIDE.U32 R146, R189, 0x10, R146 ;  /* 0x00000010bd921825 */ /* 0x001fca00078e0092 */
        /* <DEDUP_REMOVED lines=17> */
.L_x_32730:
        /* <DEDUP_REMOVED lines=12> */
.L_x_32731:
        /* <DEDUP_REMOVED lines=56> */
.L_x_32729:
[----:B------:R-:W-:Y:S01]  /*6fb0*/  I2FP.F32.U32 R141, R141 ;  /* 0x0000008d008d7245 */ /* 0x000fe20000201000 */
[----:B-----5:R-:W-:Y:S01]  /*6fc0*/  FMUL.FTZ R136, R136, R186 ;  /* 0x000000ba88887220 */ /* 0x020fe20000410000 */
        /* <DEDUP_REMOVED lines=18> */
.L_x_32733:
        /* <DEDUP_REMOVED lines=12> */
.L_x_32734:
        /* <DEDUP_REMOVED lines=57> */
.L_x_32732:
[----:B------:R-:W-:Y:S01]  /*7540*/  I2FP.F32.U32 R141, R140 ;  /* 0x0000008c008d7245 */ /* 0x000fe20000201000 */
[----:B------:R-:W-:Y:S01]  /*7550*/  FMUL.FTZ R137, R137, R186 ;  /* 0x000000ba89897220 */ /* 0x000fe20000410000 */
        /* <DEDUP_REMOVED lines=18> */
.L_x_32736:
        /* <DEDUP_REMOVED lines=12> */
.L_x_32737:
        /* <DEDUP_REMOVED lines=57> */
.L_x_32735:
[----:B------:R-:W-:Y:S01]  /*7ad0*/  I2FP.F32.U32 R141, R141 ;  /* 0x0000008d008d7245 */ /* 0x000fe20000201000 */
[----:B------:R-:W-:Y:S01]  /*7ae0*/  FMUL.FTZ R138, R138, R186 ;  /* 0x000000ba8a8a7220 */ /* 0x000fe20000410000 */
        /* <DEDUP_REMOVED lines=18> */
.L_x_32739:
        /* <DEDUP_REMOVED lines=12> */
.L_x_32740:
        /* <DEDUP_REMOVED lines=57> */
.L_x_32738:
        /* <DEDUP_REMOVED lines=9> */
.L_x_32728:
        /* <DEDUP_REMOVED lines=15> */
.L_x_32743:
        /* <DEDUP_REMOVED lines=12> */
.L_x_32744:
        /* <DEDUP_REMOVED lines=56> */
.L_x_32742:
[----:B------:R-:W-:Y:S01]  /*8620*/  I2FP.F32.U32 R141, R141 ;  /* 0x0000008d008d7245 */ /* 0x000fe20000201000 */
[----:B-----5:R-:W-:Y:S01]  /*8630*/  FMUL.FTZ R136, R136, R186 ;  /* 0x000000ba88887220 */ /* 0x020fe20000410000 */
[----:B------:R-:W-:Y:S01]  /*8640*/  ISETP.NE.AND P4, PT, R142, 0x1, PT ;  /* 0x000000018e00780c */ /* 0x000fe20003f85270 */
[----:B------:R-:W-:Y:S02]  /*8650*/  IMAD.MOV.U32 R145, RZ, RZ, 0x2 ;  /* 0x00000002ff917424 */ /* 0x000fe400078e00ff */
[----:B------:R-:W-:-:S05]  /*8660*/  FFMA.FTZ R141, R141, R0, 1.1641532182693481445e-10 ;  /* 0x2f0000008d8d7423 */ /* 0x000fca0000010000 */
[----:B------:R-:W-:Y:S01]  /*8670*/  FSETP.GTU.FTZ.AND P3, PT, R141, UR4, PT ;  /* 0x000000048d007c0b */ /* 0x000fe2000bf7c000 */
[----:B------:R-:W-:Y:S01]  /*8680*/  FMUL.FTZ R141, R136, UR5 ;  /* 0x00000005888d7c20 */ /* 0x000fe20008410000 */
        /* <DEDUP_REMOVED lines=12> */
.L_x_32746:
        /* <DEDUP_REMOVED lines=12> */
.L_x_32747:
        /* <DEDUP_REMOVED lines=57> */
.L_x_32745:
        /* <DEDUP_REMOVED lines=19> */
.L_x_32749:
        /* <DEDUP_REMOVED lines=12> */
.L_x_32750:
        /* <DEDUP_REMOVED lines=54> */
[----:B------:R-:W-:Y:S02]  /*90f0*/  HFMA2 R142, -RZ, RZ, 0, 0 ;  /* 0x00000000ff8e7431 */ /* 0x000fe400000001ff */
[----:B------:R-:W-:Y:S01]  /*9100*/  IMAD.MOV.U32 R174, RZ, RZ, R146 ;  /* 0x000000ffffae7224 */ /* 0x000fe200078e0092 */
[----:B------:R-:W-:-:S07]  /*9110*/  LOP3.LUT R176, R137, R176, R143, 0x96, !PT ;  /* 0x000000b089b07212 */ /* 0x000fce00078e968f */
.L_x_32748:
        /* <DEDUP_REMOVED lines=19> */
.L_x_32752:
        /* <DEDUP_REMOVED lines=12> */
.L_x_32753:
        /* <DEDUP_REMOVED lines=57> */
.L_x_32751:
        /* <DEDUP_REMOVED lines=11> */
.L_x_32741:
        /* <DEDUP_REMOVED lines=32> */
.L_x_32756:
        /* <DEDUP_REMOVED lines=12> */
.L_x_32757:
        /* <DEDUP_REMOVED lines=53> */
[----:B------:R-:W-:-:S05]  /*9d60*/  VIADD R145, R171, 0x96a522ad ;  /* 0x96a522adab917836 */ /* 0x000fca0000000000 */
[----:B------:R-:W-:Y:S01]  /*9d70*/  LOP3.LUT R176, R145, R176, R149, 0x96, !PT ;  /* 0x000000b091b07212 */ /* 0x000fe200078e9695 */
[----:B------:R-:W-:-:S07]  /*9d80*/  IMAD.MOV.U32 R145, RZ, RZ, R144 ;  /* 0x000000ffff917224 */ /* 0x000fce00078e0090 */
.L_x_32755:
        /* <DEDUP_REMOVED lines=20> */
.L_x_32759:
        /* <DEDUP_REMOVED lines=12> */
.L_x_32760:
        /* <DEDUP_REMOVED lines=57> */
.L_x_32758:
        /* <DEDUP_REMOVED lines=20> */
.L_x_32762:
        /* <DEDUP_REMOVED lines=12> */
.L_x_32763:
        /* <DEDUP_REMOVED lines=57> */
.L_x_32761:
        /* <DEDUP_REMOVED lines=20> */
.L_x_32765:
        /* <DEDUP_REMOVED lines=12> */
.L_x_32766:
[----:B------:R-:W-:Y:S01]  /*aab0*/  IMAD.WIDE.U32 R146, R178, -0x326172a9, RZ ;  /* 0xcd9e8d57b2927825 */ /* 0x000fe200078e00ff */
[----:B------:R-:W-:Y:S02]  /*aac0*/  LOP3.LUT R152, R175, R145, R171, 0x96, !PT ;  /* 0x00000091af987212 */ /* 0x000fe400078e96ab */
[----:B------:R-:W-:Y:S01]  /*aad0*/  IADD3 R149, PT, PT, R170, 0x3c6ef372, RZ ;  /* 0x3c6ef372aa957810 */ /* 0x000fe20007ffe0ff */
[----:B------:R-:W-:Y:S01]  /*aae0*/  IMAD.MOV.U32 R156, RZ, RZ, RZ ;  /* 0x000000ffff9c7224 */ /* 0x000fe200078e00ff */
        /* <DEDUP_REMOVED lines=53> */
.L_x_32764:
        /* <DEDUP_REMOVED lines=9> */
.L_x_32754:
        /* <DEDUP_REMOVED lines=15> */
.L_x_32769:
        /* <DEDUP_REMOVED lines=12> */
.L_x_32770:
        /* <DEDUP_REMOVED lines=56> */
.L_x_32768:
        /* <DEDUP_REMOVED lines=19> */
.L_x_32772:
        /* <DEDUP_REMOVED lines=12> */
.L_x_32773:
        /* <DEDUP_REMOVED lines=57> */
.L_x_32771:
        /* <DEDUP_REMOVED lines=19> */
.L_x_32775:
        /* <DEDUP_REMOVED lines=12> */
.L_x_32776:
        /* <DEDUP_REMOVED lines=57> */
.L_x_32774:
        /* <DEDUP_REMOVED lines=19> */
.L_x_32778:
        /* <DEDUP_REMOVED lines=12> */
.L_x_32779:
        /* <DEDUP_REMOVED lines=57> */
.L_x_32777:
        /* <DEDUP_REMOVED lines=11> */
.L_x_32767:
        /* <DEDUP_REMOVED lines=32> */
.L_x_32782:
        /* <DEDUP_REMOVED lines=12> */
.L_x_32783:
        /* <DEDUP_REMOVED lines=55> */
[----:B------:R-:W-:-:S07]  /*cb60*/  IMAD.MOV.U32 R149, RZ, RZ, R148 ;  /* 0x000000ffff957224 */ /* 0x000fce00078e0094 */
.L_x_32781:
        /* <DEDUP_REMOVED lines=20> */
.L_x_32785:
        /* <DEDUP_REMOVED lines=12> */
.L_x_32786:
        /* <DEDUP_REMOVED lines=57> */
.L_x_32784:
        /* <DEDUP_REMOVED lines=20> */
.L_x_32788:
        /* <DEDUP_REMOVED lines=12> */
.L_x_32789:
        /* <DEDUP_REMOVED lines=57> */
.L_x_32787:
        /* <DEDUP_REMOVED lines=20> */
.L_x_32791:
        /* <DEDUP_REMOVED lines=12> */
.L_x_32792:
        /* <DEDUP_REMOVED lines=57> */
.L_x_32790:
        /* <DEDUP_REMOVED lines=9> */
.L_x_32780:
        /* <DEDUP_REMOVED lines=15> */
.L_x_32795:
        /* <DEDUP_REMOVED lines=12> */
.L_x_32796:
        /* <DEDUP_REMOVED lines=56> */
.L_x_32794:
        /* <DEDUP_REMOVED lines=19> */
.L_x_32798:
        /* <DEDUP_REMOVED lines=12> */
.L_x_32799:
        /* <DEDUP_REMOVED lines=57> */
.L_x_32797:
        /* <DEDUP_REMOVED lines=19> */
.L_x_32801:
        /* <DEDUP_REMOVED lines=12> */
.L_x_32802:
        /* <DEDUP_REMOVED lines=57> */
.L_x_32800:
        /* <DEDUP_REMOVED lines=19> */
.L_x_32804:
        /* <DEDUP_REMOVED lines=12> */
.L_x_32805:
        /* <DEDUP_REMOVED lines=57> */
.L_x_32803:
        /* <DEDUP_REMOVED lines=11> */
.L_x_32793:
        /* <DEDUP_REMOVED lines=32> */
.L_x_32808:
        /* <DEDUP_REMOVED lines=12> */
.L_x_32809:
        /* <DEDUP_REMOVED lines=56> */
.L_x_32807:
        /* <DEDUP_REMOVED lines=20> */
.L_x_32811:
        /* <DEDUP_REMOVED lines=12> */
.L_x_32812:
        /* <DEDUP_REMOVED lines=57> */
.L_x_32810:
        /* <DEDUP_REMOVED lines=20> */
.L_x_32814:
        /* <DEDUP_REMOVED lines=12> */
.L_x_32815:
        /* <DEDUP_REMOVED lines=57> */
.L_x_32813:
        /* <DEDUP_REMOVED lines=20> */
.L_x_32817:
        /* <DEDUP_REMOVED lines=12> */
.L_x_32818:
        /* <DEDUP_REMOVED lines=57> */
.L_x_32816:
        /* <DEDUP_REMOVED lines=9> */
.L_x_32806:
        /* <DEDUP_REMOVED lines=15> */
.L_x_32821:
        /* <DEDUP_REMOVED lines=12> */
.L_x_32822:
        /* <DEDUP_REMOVED lines=56> */
.L_x_32820:
        /* <DEDUP_REMOVED lines=19> */
.L_x_32824:
        /* <DEDUP_REMOVED lines=12> */
.L_x_32825:
        /* <DEDUP_REMOVED lines=57> */
.L_x_32823:
        /* <DEDUP_REMOVED lines=19> */
.L_x_32827:
        /* <DEDUP_REMOVED lines=12> */
.L_x_32828:
        /* <DEDUP_REMOVED lines=57> */
.L_x_32826:
        /* <DEDUP_REMOVED lines=19> */
.L_x_32830:
        /* <DEDUP_REMOVED lines=12> */
.L_x_32831:
        /* <DEDUP_REMOVED lines=57> */
.L_x_32829:
        /* <DEDUP_REMOVED lines=11> */
.L_x_32819:
        /* <DEDUP_REMOVED lines=32> */
.L_x_32834:
        /* <DEDUP_REMOVED lines=12> */
.L_x_32835:
        /* <DEDUP_REMOVED lines=56> */
.L_x_32833:
        /* <DEDUP_REMOVED lines=20> */
.L_x_32837:
        /* <DEDUP_REMOVED lines=12> */
.L_x_32838:
        /* <DEDUP_REMOVED lines=57> */
.L_x_32836:
        /* <DEDUP_REMOVED lines=20> */
.L_x_32840:
        /* <DEDUP_REMOVED lines=12> */
.L_x_32841:
        /* <DEDUP_REMOVED lines=57> */
.L_x_32839:
        /* <DEDUP_REMOVED lines=20> */
.L_x_32843:
        /* <DEDUP_REMOVED lines=12> */
.L_x_32844:
        /* <DEDUP_REMOVED lines=57> */
.L_x_32842:
        /* <DEDUP_REMOVED lines=9> */
.L_x_32832:
        /* <DEDUP_REMOVED lines=15> */
.L_x_32847:
        /* <DEDUP_REMOVED lines=12> */
.L_x_32848:
        /* <DEDUP_REMOVED lines=56> */
.L_x_32846:
        /* <DEDUP_REMOVED lines=19> */
.L_x_32850:
        /* <DEDUP_REMOVED lines=12> */
.L_x_32851:
        /* <DEDUP_REMOVED lines=55> */
[----:B------:R-:W-:Y:S01]  /*14300*/  LOP3.LUT R176, R161, R158, R167, 0x96, !PT ;  /* 0x0000009ea1b07212 */ /* 0x000fe200078e96a7 */
[----:B------:R-:W-:-:S07]  /*14310*/  IMAD.MOV.U32 R161, RZ, RZ, RZ ;  /* 0x000000ffffa17224 */ /* 0x000fce00078e00ff */
.L_x_32849:
        /* <DEDUP_REMOVED lines=19> */
.L_x_32853:
        /* <DEDUP_REMOVED lines=12> */
.L_x_32854:
        /* <DEDUP_REMOVED lines=57> */
.L_x_32852:
        /* <DEDUP_REMOVED lines=19> */
.L_x_32856:
        /* <DEDUP_REMOVED lines=12> */
.L_x_32857:
        /* <DEDUP_REMOVED lines=53> */
[----:B------:R-:W-:-:S05]  /*14de0*/  VIADD R161, R171, 0x96a522ad ;  /* 0x96a522adaba17836 */ /* 0x000fca0000000000 */
[----:B------:R-:W-:Y:S01]  /*14df0*/  LOP3.LUT R176, R161, R152, R167, 0x96, !PT ;  /* 0x00000098a1b07212 */ /* 0x000fe200078e96a7 */
[----:B------:R-:W-:Y:S01]  /*14e00*/  IMAD.MOV.U32 R152, RZ, RZ, R160 ;  /* 0x000000ffff987224 */ /* 0x000fe200078e00a0 */
[----:B------:R-:W-:-:S07]  /*14e10*/  MOV R160, R166 ;  /* 0x000000a600a07202 */ /* 0x000fce0000000f00 */
.L_x_32855:
        /* <DEDUP_REMOVED lines=11> */
.L_x_32845:
        /* <DEDUP_REMOVED lines=32> */
.L_x_32860:
        /* <DEDUP_REMOVED lines=12> */
.L_x_32861:
        /* <DEDUP_REMOVED lines=57> */
.L_x_32859:
[----:B------:R-:W-:Y:S01]  /*15520*/  I2FP.F32.U32 R161, R161 ;  /* 0x000000a100a17245 */ /* 0x000fe20000201000 */
[----:B-----5:R-:W-:Y:S01]  /*15530*/  FMUL.FTZ R156, R156, R186 ;  /* 0x000000ba9c9c7220 */ /* 0x020fe20000410000 */
[----:B------:R-:W-:Y:S01]  /*15540*/  ISETP.NE.AND P4, PT, R162, 0x1, PT ;  /* 0x00000001a200780c */ /* 0x000fe20003f85270 */
[----:B------:R-:W-:Y:S01]  /*15550*/  IMAD.MOV.U32 R160, RZ, RZ, R174 ;  /* 0x000000ffffa07224 */ /* 0x000fe200078e00ae */
[----:B------:R-:W-:Y:S01]  /*15560*/  MOV R163, 0x2 ;  /* 0x0000000200a37802 */ /* 0x000fe20000000f00 */
        /* <DEDUP_REMOVED lines=15> */
.L_x_32863:
        /* <DEDUP_REMOVED lines=12> */
.L_x_32864:
        /* <DEDUP_REMOVED lines=57> */
.L_x_32862:
        /* <DEDUP_REMOVED lines=20> */
.L_x_32866:
        /* <DEDUP_REMOVED lines=12> */
.L_x_32867:
        /* <DEDUP_REMOVED lines=57> */
.L_x_32865:
        /* <DEDUP_REMOVED lines=20> */
.L_x_32869:
        /* <DEDUP_REMOVED lines=12> */
.L_x_32870:
        /* <DEDUP_REMOVED lines=57> */
.L_x_32868:
        /* <DEDUP_REMOVED lines=9> */
.L_x_32858:
        /* <DEDUP_REMOVED lines=15> */
.L_x_32873:
        /* <DEDUP_REMOVED lines=12> */
.L_x_32874:
        /* <DEDUP_REMOVED lines=57> */
.L_x_32872:
        /* <DEDUP_REMOVED lines=19> */
.L_x_32876:
        /* <DEDUP_REMOVED lines=12> */
.L_x_32877:
        /* <DEDUP_REMOVED lines=57> */
.L_x_32875:
        /* <DEDUP_REMOVED lines=19> */
.L_x_32879:
        /* <DEDUP_REMOVED lines=12> */
.L_x_32880:
        /* <DEDUP_REMOVED lines=57> */
.L_x_32878:
        /* <DEDUP_REMOVED lines=19> */
.L_x_32882:
        /* <DEDUP_REMOVED lines=12> */
.L_x_32883:
        /* <DEDUP_REMOVED lines=57> */
.L_x_32881:
        /* <DEDUP_REMOVED lines=11> */
.L_x_32871:
        /* <DEDUP_REMOVED lines=18> */
[----:B------:R-:W-:Y:S02]  /*17df0*/  HFMA2 R192, -RZ, RZ, 0, 1.1920928955078125e-07 ;  /* 0x00000002ffc07431 */ /* 0x000fe400000001ff */
[----:B-1----:R-:W-:Y:S01]  /*17e00*/  IMAD.MOV.U32 R167, RZ, RZ, R174 ;  /* 0x000000ffffa77224 */ /* 0x002fe200078e00ae */
        /* <DEDUP_REMOVED lines=12> */
.L_x_32886:
        /* <DEDUP_REMOVED lines=12> */
.L_x_32887:
        /* <DEDUP_REMOVED lines=57> */
.L_x_32885:
        /* <DEDUP_REMOVED lines=20> */
.L_x_32889:
        /* <DEDUP_REMOVED lines=12> */
.L_x_32890:
[----:B------:R-:W-:Y:S01]  /*18520*/  IMAD.WIDE.U32 R176, R178, -0x326172a9, RZ ;  /* 0xcd9e8d57b2b07825 */ /* 0x000fe200078e00ff */
[----:B------:R-:W-:-:S03]  /*18530*/  LOP3.LUT R204, R175, R167, R171, 0x96, !PT ;  /* 0x000000a7afcc7212 */ /* 0x000fc600078e96ab */
[----:B------:R-:W-:Y:S01]  /*18540*/  HFMA2 R188, -RZ, RZ, 0, 0 ;  /* 0x00000000ffbc7431 */ /* 0x000fe200000001ff */
        /* <DEDUP_REMOVED lines=54> */
.L_x_32888:
        /* <DEDUP_REMOVED lines=20> */
.L_x_32892:
        /* <DEDUP_REMOVED lines=12> */
.L_x_32893:
        /* <DEDUP_REMOVED lines=57> */
.L_x_32891:
        /* <DEDUP_REMOVED lines=20> */
.L_x_32895:
        /* <DEDUP_REMOVED lines=12> */
.L_x_32896:
        /* <DEDUP_REMOVED lines=57> */
.L_x_32894:
        /* <DEDUP_REMOVED lines=9> */
.L_x_32884:
        /* <DEDUP_REMOVED lines=15> */
.L_x_32899:
        /* <DEDUP_REMOVED lines=12> */
.L_x_32900:
        /* <DEDUP_REMOVED lines=55> */
[----:B------:R-:W-:Y:S01]  /*19980*/  IMAD.MOV.U32 R167, RZ, RZ, R166 ;  /* 0x000000ffffa77224 */ /* 0x000fe200078e00a6 */
[----:B------:R-:W-:-:S07]  /*19990*/  MOV R190, R204 ;  /* 0x000000cc00be7202 */ /* 0x000fce0000000f00 */
.L_x_32898:
        /* <DEDUP_REMOVED lines=19> */
.L_x_32902:
        /* <DEDUP_REMOVED lines=12> */
.L_x_32903:
        /* <DEDUP_REMOVED lines=57> */
.L_x_32901:
        /* <DEDUP_REMOVED lines=19> */
.L_x_32905:
        /* <DEDUP_REMOVED lines=12> */
.L_x_32906:
        /* <DEDUP_REMOVED lines=57> */
.L_x_32904:
        /* <DEDUP_REMOVED lines=19> */
.L_x_32908:
        /* <DEDUP_REMOVED lines=12> */
.L_x_32909:
        /* <DEDUP_REMOVED lines=57> */
.L_x_32907:
        /* <DEDUP_REMOVED lines=11> */
.L_x_32897:
[----:B------:R-:W0:Y:S01]  /*1aad0*/  @P1 LDC.64 R208, c[0x0][0x3a0] ;  /* 0x0000e800ffd01b82 */ /* 0x000e220000000a00 */
[----:B------:R-:W-:Y:S01]  /*1aae0*/  SEL R166, RZ, 0x1000000, !P5 ;  /* 0x01000000ffa67807 */ /* 0x000fe20006800000 */
[----:B------:R-:W-:Y:S01]  /*1aaf0*/  IMAD.WIDE.U32 R206, R201, 0x4, R2 ;  /* 0x00000004c9ce7825 */ /* 0x000fe200078e0002 */
[----:B------:R-:W-:Y:S02]  /*1ab00*/  SEL R167, RZ, 0x10000, !P4 ;  /* 0x00010000ffa77807 */ /* 0x000fe40006000000 */
[----:B------:R-:W-:Y:S02]  /*1ab10*/  SEL R188, RZ, 0x100, !P3 ;  /* 0x00000100ffbc7807 */ /* 0x000fe40005800000 */
[----:B------:R-:W-:Y:S02]  /*1ab20*/  SEL R205, RZ, 0x1, !P2 ;  /* 0x00000001ffcd7807 */ /* 0x000fe40005000000 */
[----:B------:R-:W-:Y:S02]  /*1ab30*/  IADD3 R166, PT, PT, R188, R166, R167 ;  /* 0x000000a6bca67210 */ /* 0x000fe40007ffe0a7 */
[----:B------:R-:W-:-:S03]  /*1ab40*/  IADD3 R203, PT, PT, R173, 0x480, RZ ;  /* 0x00000480adcb7810 */ /* 0x000fc60007ffe0ff */
[----:B------:R-:W-:Y:S02]  /*1ab50*/  IMAD.IADD R211, R166, 0x1, R205 ;  /* 0x00000001a6d37824 */ /* 0x000fe400078e02cd */
[----:B------:R-:W-:-:S04]  /*1ab60*/  IMAD.WIDE.U32 R204, R201, 0x10, R168 ;  /* 0x00000010c9cc7825 */ /* 0x000fc800078e00a8 */
[C---:B------:R-:W-:Y:S01]  /*1ab70*/  IMAD.WIDE.U32 R164, R203.reuse, 0x10, R164 ;  /* 0x00000010cba47825 */ /* 0x040fe200078e00a4 */
[----:B------:R1:W-:Y:S03]  /*1ab80*/  STG.E.128 desc[UR8][R204.64], R160 ;  /* 0x000000a0cc007986 */ /* 0x0003e6000c101d08 */
[----:B0-----:R-:W-:Y:S01]  /*1ab90*/  @P1 IMAD.WIDE.U32 R208, R203, 0x10, R208 ;  /* 0x00000010cbd01825 */ /* 0x001fe200078e00d0 */
[----:B------:R1:W-:Y:S04]  /*1aba0*/  STG.E desc[UR8][R206.64], R211 ;  /* 0x000000d3ce007986 */ /* 0x0003e8000c101908 */
        /* <DEDUP_REMOVED lines=18> */
.L_x_32912:
        /* <DEDUP_REMOVED lines=12> */
.L_x_32913:
[----:B-1----:R-:W-:Y:S01]  /*1ad90*/  IMAD.WIDE.U32 R204, R178, -0x326172a9, RZ ;  /* 0xcd9e8d57b2cc7825 */ /* 0x002fe200078e00ff */
[----:B------:R-:W-:Y:S02]  /*1ada0*/  LOP3.LUT R208, R175, R177, R171, 0x96, !PT ;  /* 0x000000b1afd07212 */ /* 0x000fe400078e96ab */
[----:B------:R-:W-:Y:S01]  /*1adb0*/  MOV R192, R190 ;  /* 0x000000be00c07202 */ /* 0x000fe20000000f00 */
        /* <DEDUP_REMOVED lines=54> */
.L_x_32911:
[----:B-1----:R-:W-:Y:S01]  /*1b120*/  I2FP.F32.U32 R205, R192 ;  /* 0x000000c000cd7245 */ /* 0x002fe20000201000 */
        /* <DEDUP_REMOVED lines=19> */
.L_x_32915:
        /* <DEDUP_REMOVED lines=12> */
.L_x_32916:
[----:B------:R-:W-:Y:S01]  /*1b320*/  IMAD.WIDE.U32 R204, R178, -0x326172a9, RZ ;  /* 0xcd9e8d57b2cc7825 */ /* 0x000fe200078e00ff */
[----:B------:R-:W-:-:S03]  /*1b330*/  LOP3.LUT R208, R175, R177, R171, 0x96, !PT ;  /* 0x000000b1afd07212 */ /* 0x000fc600078e96ab */
[----:B------:R-:W-:Y:S01]  /*1b340*/  HFMA2 R194, -RZ, RZ, 0, 0 ;  /* 0x00000000ffc27431 */ /* 0x000fe200000001ff */
[----:B------:R-:W-:Y:S02]  /*1b350*/  MOV R190, R188 ;  /* 0x000000bc00be7202 */ /* 0x000fe40000000f00 */
        /* <DEDUP_REMOVED lines=53> */
.L_x_32914:
        /* <DEDUP_REMOVED lines=20> */
.L_x_32918:
        /* <DEDUP_REMOVED lines=12> */
.L_x_32919:
        /* <DEDUP_REMOVED lines=57> */
.L_x_32917:
        /* <DEDUP_REMOVED lines=20> */
.L_x_32921:
        /* <DEDUP_REMOVED lines=12> */
.L_x_32922:
        /* <DEDUP_REMOVED lines=57> */
.L_x_32920:
        /* <DEDUP_REMOVED lines=9> */
.L_x_32910:
        /* <DEDUP_REMOVED lines=15> */
.L_x_32925:
        /* <DEDUP_REMOVED lines=12> */
.L_x_32926:
[----:B-1----:R-:W-:Y:S01]  /*1c410*/  IMAD.WIDE.U32 R204, R178, -0x326172a9, RZ ;  /* 0xcd9e8d57b2cc7825 */ /* 0x002fe200078e00ff */
[----:B------:R-:W-:-:S03]  /*1c420*/  LOP3.LUT R208, R175, R177, R171, 0x96, !PT ;  /* 0x000000b1afd07212 */ /* 0x000fc600078e96ab */
[----:B------:R-:W-:Y:S02]  /*1c430*/  HFMA2 R196, -RZ, RZ, 0, 0 ;  /* 0x00000000ffc47431 */ /* 0x000fe400000001ff */
        /* <DEDUP_REMOVED lines=54> */
.L_x_32924:
[----:B-1----:R-:W-:Y:S01]  /*1c7a0*/  I2FP.F32.U32 R205, R192 ;  /* 0x000000c000cd7245 */ /* 0x002fe20000201000 */
        /* <DEDUP_REMOVED lines=18> */
.L_x_32928:
        /* <DEDUP_REMOVED lines=12> */
.L_x_32929:
        /* <DEDUP_REMOVED lines=57> */
.L_x_32927:
        /* <DEDUP_REMOVED lines=19> */
.L_x_32931:
        /* <DEDUP_REMOVED lines=12> */
.L_x_32932:
        /* <DEDUP_REMOVED lines=57> */
.L_x_32930:
        /* <DEDUP_REMOVED lines=19> */
.L_x_32934:
        /* <DEDUP_REMOVED lines=12> */
.L_x_32935:
        /* <DEDUP_REMOVED lines=54> */
[----:B------:R-:W-:-:S05]  /*1d7f0*/  IMAD.WIDE.U32 R182, R183, -0x2daee0ad, RZ ;  /* 0xd2511f53b7b67825 */ /* 0x000fca00078e00ff */
[----:B------:R-:W-:Y:S02]  /*1d800*/  LOP3.LUT R176, R165, R176, R183, 0x96, !PT ;  /* 0x000000b0a5b07212 */ /* 0x000fe400078e96b7 */
[----:B------:R-:W-:-:S07]  /*1d810*/  MOV R188, R182 ;  /* 0x000000b600bc7202 */ /* 0x000fce0000000f00 */
.L_x_32933:
        /* <DEDUP_REMOVED lines=11> */
.L_x_32923:
[----:B------:R-:W-:Y:S01]  /*1d8d0*/  FADD.FTZ R0, RZ, R128 ;  /* 0x00000080ff007221 */ /* 0x000fe20000010000 */
[C---:B------:R-:W-:Y:S01]  /*1d8e0*/  IMAD.WIDE.U32 R168, R203.reuse, 0x10, R168 ;  /* 0x00000010cba87825 */ /* 0x040fe200078e00a8 */
        /* <DEDUP_REMOVED lines=135> */
[----:B------:R-:W-:Y:S02]  /*1e160*/  SEL R185, RZ, 0x1, !P1 ;  /* 0x00000001ffb97807 */ /* 0x000fe40004800000 */
[----:B------:R-:W0:Y:S01]  /*1e170*/  SHFL.BFLY PT, R183, R186, 0x1, 0x1f ;  /* 0x0c201f00bab77f89 */ /* 0x000e2200000e0000 */
[----:B------:R-:W-:Y:S01]  /*1e180*/  LOP3.LUT P1, RZ, R172, 0x1f, RZ, 0xc0, !PT ;  /* 0x0000001facff7812 */ /* 0x000fe2000782c0ff */
[----:B0-----:R-:W-:-:S05]  /*1e190*/  FADD.FTZ R192, R186, R183 ;  /* 0x000000b7bac07221 */ /* 0x001fca0000010000 */
[----:B------:R-:W0:Y:S02]  /*1e1a0*/  SHFL.BFLY PT, R183, R192, 0x2, 0x1f ;  /* 0x0c401f00c0b77f89 */ /* 0x000e2400000e0000 */
[----:B0-----:R-:W-:-:S05]  /*1e1b0*/  FADD.FTZ R194, R192, R183 ;  /* 0x000000b7c0c27221 */ /* 0x001fca0000010000 */
[----:B------:R-:W0:Y:S02]  /*1e1c0*/  SHFL.BFLY PT, R183, R194, 0x4, 0x1f ;  /* 0x0c801f00c2b77f89 */ /* 0x000e2400000e0000 */
[----:B0-----:R-:W-:Y:S01]  /*1e1d0*/  FADD.FTZ R196, R194, R183 ;  /* 0x000000b7c2c47221 */ /* 0x001fe20000010000 */
[----:B------:R-:W-:-:S04]  /*1e1e0*/  SEL R183, RZ, 0x10000, !P3 ;  /* 0x00010000ffb77807 */ /* 0x000fc80005800000 */
[----:B------:R-:W0:Y:S01]  /*1e1f0*/  SHFL.BFLY PT, R205, R196, 0x8, 0x1f ;  /* 0x0d001f00c4cd7f89 */ /* 0x000e2200000e0000 */
[----:B------:R-:W-:-:S04]  /*1e200*/  IADD3 R0, PT, PT, R184, R0, R183 ;  /* 0x00000000b8007210 */ /* 0x000fc80007ffe0b7 */
[----:B------:R-:W-:-:S05]  /*1e210*/  IADD3 R185, PT, PT, R0, R185, RZ ;  /* 0x000000b900b97210 */ /* 0x000fca0007ffe0ff */
[----:B------:R-:W-:Y:S01]  /*1e220*/  STG.E desc[UR8][R2.64], R185 ;  /* 0x000000b902007986 */ /* 0x000fe2000c101908 */
        /* <DEDUP_REMOVED lines=11> */
.L_x_32937:
[----:B------:R-:W-:Y:S05]  /*1e2e0*/  BSYNC.RECONVERGENT B0 ;  /* 0x0000000000007941 */ /* 0x000fea0003800200 */
.L_x_32936:
        /* <DEDUP_REMOVED lines=15> */
.L_x_32939:
[----:B------:R-:W-:Y:S05]  /*1e3e0*/  BSYNC.RECONVERGENT B0 ;  /* 0x0000000000007941 */ /* 0x000fea0003800200 */
.L_x_32938:
        /* <DEDUP_REMOVED lines=26> */
[----:B------:R-:W2:Y:S01]  /*1e590*/  MUFU.RCP R192, R192 ;  /* 0x000000c000c07308 */ /* 0x000ea20000001000 */
[----:B0-----:R-:W-:Y:S01]  /*1e5a0*/  FMUL.FTZ R3, R186, R207 ;  /* 0x000000cfba037220 */ /* 0x001fe20000410000 */
[----:B------:R-:W-:-:S03]  /*1e5b0*/  FADD.FTZ R186, R205, -R186 ;  /* 0x800000bacdba7221 */ /* 0x000fc60000010000 */
[----:B------:R-:W-:Y:S01]  /*1e5c0*/  FFMA.FTZ R169, R182, R205, R3 ;  /* 0x000000cdb6a97223 */ /* 0x000fe20000010003 */
[----:B------:R-:W-:Y:S01]  /*1e5d0*/  FMUL.FTZ R183, R186, R186 ;  /* 0x000000babab77220 */ /* 0x000fe20000410000 */
[----:B------:R-:W0:Y:S02]  /*1e5e0*/  SHFL.DOWN PT, R3, R2, 0x1, 0x1f ;  /* 0x08201f0002037f89 */ /* 0x000e2400000e0000 */
[----:B--2---:R-:W-:Y:S01]  /*1e5f0*/  FMUL.FTZ R169, R192, R169 ;  /* 0x000000a9c0a97220 */ /* 0x004fe20000410000 */
[----:B------:R-:W-:-:S04]  /*1e600*/  FMUL.FTZ R183, R182, R183 ;  /* 0x000000b7b6b77220 */ /* 0x000fc80000410000 */
[----:B------:R-:W-:Y:S01]  /*1e610*/  FMUL.FTZ R183, R183, R207 ;  /* 0x000000cfb7b77220 */ /* 0x000fe20000410000 */
[----:B------:R-:W2:Y:S01]  /*1e620*/  SHFL.IDX PT, R169, R169, RZ, 0x1f ;  /* 0x00001fffa9a97589 */ /* 0x000ea200000e0000 */
[----:B0-----:R-:W-:-:S04]  /*1e630*/  FADD.FTZ R3, R2, R3 ;  /* 0x0000000302037221 */ /* 0x001fc80000010000 */
[----:B------:R-:W-:Y:S01]  /*1e640*/  FFMA.FTZ R3, R192, R183, R3 ;  /* 0x000000b7c0037223 */ /* 0x000fe20000010003 */
[----:B--2---:R-:W-:-:S04]  /*1e650*/  FSEL R168, R169, RZ, !P2 ;  /* 0x000000ffa9a87208 */ /* 0x004fc80005000000 */
[----:B------:R0:W1:Y:S01]  /*1e660*/  SHFL.IDX PT, R205, R3, RZ, 0x1f ;  /* 0x00001fff03cd7589 */ /* 0x00006200000e0000 */
[C---:B------:R-:W-:Y:S01]  /*1e670*/  FADD.FTZ R183, -R168.reuse, R130 ;  /* 0x00000082a8b77221 */ /* 0x040fe20000010100 */
[----:B------:R-:W-:Y:S01]  /*1e680*/  FMUL.FTZ R130, R169, R169 ;  /* 0x000000a9a9827220 */ /* 0x000fe20000410000 */
[C---:B------:R-:W-:Y:S01]  /*1e690*/  FADD.FTZ R184, -R168.reuse, R131 ;  /* 0x00000083a8b87221 */ /* 0x040fe20000010100 */
[C---:B------:R-:W-:Y:S01]  /*1e6a0*/  FADD.FTZ R172, -R168.reuse, R128 ;  /* 0x00000080a8ac7221 */ /* 0x040fe20000010100 */
[----:B0-----:R-:W0:Y:S01]  /*1e6b0*/  @!P1 LDC.64 R2, c[0x0][0x3c0] ;  /* 0x0000f000ff029b82 */ /* 0x001e220000000a00 */
[----:B------:R-:W-:Y:S01]  /*1e6c0*/  FADD.FTZ R182, -R168, R129 ;  /* 0x00000081a8b67221 */ /* 0x000fe20000010100 */
[----:B------:R-:W-:Y:S01]  /*1e6d0*/  FSEL R131, R130, RZ, P2 ;  /* 0x000000ff82837208 */ /* 0x000fe20001000000 */
[C---:B------:R-:W-:Y:S01]  /*1e6e0*/  FADD.FTZ R142, -R168.reuse, R142 ;  /* 0x0000008ea88e7221 */ /* 0x040fe20000010100 */
[C---:B------:R-:W-:Y:S01]  /*1e6f0*/  FADD.FTZ R144, -R168.reuse, R144 ;  /* 0x00000090a8907221 */ /* 0x040fe20000010100 */
[C---:B------:R-:W-:Y:S01]  /*1e700*/  FADD.FTZ R145, -R168.reuse, R145 ;  /* 0x00000091a8917221 */ /* 0x040fe20000010100 */
[C---:B------:R-:W-:Y:S01]  /*1e710*/  FADD.FTZ R146, -R168.reuse, R146 ;  /* 0x00000092a8927221 */ /* 0x040fe20000010100 */
[C---:B------:R-:W-:Y:S01]  /*1e720*/  FADD.FTZ R147, -R168.reuse, R147 ;  /* 0x00000093a8937221 */ /* 0x040fe20000010100 */
[----:B------:R-:W2:Y:S01]  /*1e730*/  @!P1 LDC.64 R128, c[0x0][0x3c8] ;  /* 0x0000f200ff809b82 */ /* 0x000ea20000000a00 */
[C---:B------:R-:W-:Y:S01]  /*1e740*/  FADD.FTZ R200, -R168.reuse, R153 ;  /* 0x00000099a8c87221 */ /* 0x040fe20000010100 */
[C---:B------:R-:W-:Y:S01]  /*1e750*/  FADD.FTZ R152, -R168.reuse, R152 ;  /* 0x00000098a8987221 */ /* 0x040fe20000010100 */
[C---:B------:R-:W-:Y:S01]  /*1e760*/  FADD.FTZ R202, -R168.reuse, R154 ;  /* 0x0000009aa8ca7221 */ /* 0x040fe20000010100 */
[C---:B------:R-:W-:Y:S01]  /*1e770*/  FADD.FTZ R204, -R168.reuse, R155 ;  /* 0x0000009ba8cc7221 */ /* 0x040fe20000010100 */
[C---:B------:R-:W-:Y:S01]  /*1e780*/  FADD.FTZ R214, -R168.reuse, R166 ;  /* 0x000000a6a8d67221 */ /* 0x040fe20000010100 */
[C---:B------:R-:W-:Y:S01]  /*1e790*/  FADD.FTZ R216, -R168.reuse, R167 ;  /* 0x000000a7a8d87221 */ /* 0x040fe20000010100 */
        /* <DEDUP_REMOVED lines=8> */
[----:B------:R-:W-:Y:S01]  /*1e820*/  FADD.FTZ R138, -R168, R138 ;  /* 0x0000008aa88a7221 */ /* 0x000fe20000010100 */
[----:B------:R-:W1:Y:S01]  /*1e830*/  MUFU.RSQ R223, R0 ;  /* 0x0000000000df7308 */ /* 0x000e620000001400 */
[----:B0-----:R-:W-:-:S04]  /*1e840*/  @!P1 IMAD.WIDE R130, R181, 0x4, R2 ;  /* 0x00000004b5829825 */ /* 0x001fc800078e0202 */
[C---:B------:R-:W-:Y:S01]  /*1e850*/  FADD.FTZ R194, -R168.reuse, R139 ;  /* 0x0000008ba8c27221 */ /* 0x040fe20000010100 */
[----:B------:R-:W0:Y:S01]  /*1e860*/  LDC.64 R2, c[0x0][0x428] ;  /* 0x00010a00ff027b82 */ /* 0x000e220000000a00 */
[C---:B------:R-:W-:Y:S01]  /*1e870*/  FADD.FTZ R140, -R168.reuse, R140 ;  /* 0x0000008ca88c7221 */ /* 0x040fe20000010100 */
[C---:B------:R-:W-:Y:S01]  /*1e880*/  FADD.FTZ R196, -R168.reuse, R141 ;  /* 0x0000008da8c47221 */ /* 0x040fe20000010100 */
[C---:B------:R-:W-:Y:S01]  /*1e890*/  FADD.FTZ R198, -R168.reuse, R143 ;  /* 0x0000008fa8c67221 */ /* 0x040fe20000010100 */
[----:B------:R-:W-:Y:S01]  /*1e8a0*/  FADD.FTZ R150, -R168, R150 ;  /* 0x00000096a8967221 */ /* 0x000fe20000010100 */
        /* <DEDUP_REMOVED lines=8> */
[----:B------:R2:W-:Y:S01]  /*1e930*/  @!P1 STG.E desc[UR8][R130.64], R169 ;  /* 0x000000a982009986 */ /* 0x0005e2000c101908 */
[----:B------:R-:W-:Y:S01]  /*1e940*/  FADD.FTZ R156, -R168, R156 ;  /* 0x0000009ca89c7221 */ /* 0x000fe20000010100 */
[C---:B-1----:R-:W-:Y:S01]  /*1e950*/  FMUL.FTZ R153, R223.reuse, R142 ;  /* 0x0000008edf997220 */ /* 0x042fe20000410000 */
        /* <DEDUP_REMOVED lines=25> */
[C---:B------:R-:W-:Y:S01]  /*1eaf0*/  FADD.FTZ R164, -R168.reuse, R164 ;  /* 0x000000a4a8a47221 */ /* 0x040fe20000010100 */
[C---:B------:R-:W-:Y:S01]  /*1eb00*/  FADD.FTZ R165, -R168.reuse, R165 ;  /* 0x000000a5a8a57221 */ /* 0x040fe20000010100 */
[C---:B------:R-:W-:Y:S01]  /*1eb10*/  FMUL.FTZ R196, R223.reuse, R196 ;  /* 0x000000c4dfc47220 */ /* 0x040fe20000410000 */
[C---:B------:R-:W-:Y:S01]  /*1eb20*/  FMUL.FTZ R198, R223.reuse, R198 ;  /* 0x000000c6dfc67220 */ /* 0x040fe20000410000 */
[----:B------:R3:W-:Y:S01]  /*1eb30*/  @!P1 STG.E desc[UR8][R128.64], R223 ;  /* 0x000000df80009986 */ /* 0x0007e2000c101908 */
[C---:B------:R-:W-:Y:S01]  /*1eb40*/  FADD.FTZ R160, -R168.reuse, R160 ;  /* 0x000000a0a8a07221 */ /* 0x040fe20000010100 */
[----:B------:R-:W-:Y:S01]  /*1eb50*/  FADD.FTZ R161, -R168, R161 ;  /* 0x000000a1a8a17221 */ /* 0x000fe20000010100 */
[C---:B------:R-:W-:Y:S01]  /*1eb60*/  FMUL.FTZ R205, R223.reuse, R150 ;  /* 0x00000096dfcd7220 */ /* 0x040fe20000410000 */
[----:B------:R-:W-:Y:S01]  /*1eb70*/  FMUL.FTZ R172, R223, R151 ;  /* 0x00000097dfac7220 */ /* 0x000fe20000410000 */
[----:B0-----:R-:W-:-:S04]  /*1eb80*/  IMAD.WIDE.U32 R146, R173, 0x10, R2 ;  /* 0x00000010ad927825 */ /* 0x001fc800078e0002 */
[----:B--2---:R-:W-:Y:S01]  /*1eb90*/  FFMA.FTZ R130, R183, R122, R82 ;  /* 0x0000007ab7827223 */ /* 0x004fe20000010052 */
[----:B------:R-:W-:Y:S01]  /*1eba0*/  FFMA.FTZ R131, R184, R123, R83 ;  /* 0x0000007bb8837223 */ /* 0x000fe20000010053 */
[----:B------:R-:W-:Y:S01]  /*1ebb0*/  FFMA.FTZ R132, R135, R116, R76 ;  /* 0x0000007487847223 */ /* 0x000fe2000001004c */
[C---:B------:R-:W-:Y:S01]  /*1ebc0*/  FMUL.FTZ R169, R223.reuse, R148 ;  /* 0x00000094dfa97220 */ /* 0x040fe20000410000 */
[C---:B------:R-:W-:Y:S01]  /*1ebd0*/  FMUL.FTZ R168, R223.reuse, R149 ;  /* 0x00000095dfa87220 */ /* 0x040fe20000410000 */
[----:B------:R-:W-:Y:S01]  /*1ebe0*/  FMUL.FTZ R213, R223, R158 ;  /* 0x0000009edfd57220 */ /* 0x000fe20000410000 */
[----:B---3--:R-:W-:Y:S01]  /*1ebf0*/  FFMA.FTZ R128, R133, R120, R80 ;  /* 0x0000007885807223 */ /* 0x008fe20000010050 */
[----:B------:R-:W-:Y:S01]  /*1ec00*/  FFMA.FTZ R129, R182, R121, R81 ;  /* 0x00000079b6817223 */ /* 0x000fe20000010051 */
        /* <DEDUP_REMOVED lines=23> */
[C---:B------:R-:W-:Y:S01]  /*1ed80*/  FMUL.FTZ R215, R223.reuse, R160 ;  /* 0x000000a0dfd77220 */ /* 0x040fe20000410000 */
[----:B------:R-:W-:Y:S01]  /*1ed90*/  FMUL.FTZ R208, R223, R161 ;  /* 0x000000a1dfd07220 */ /* 0x000fe20000410000 */
[----:B------:R-:W-:-:S04]  /*1eda0*/  IMAD.WIDE.U32 R164, R193, 0x10, R2 ;  /* 0x00000010c1a47825 */ /* 0x000fc800078e0002 */
[C---:B------:R-:W-:Y:S01]  /*1edb0*/  FMUL.FTZ R221, R223.reuse, R214 ;  /* 0x000000d6dfdd7220 */ /* 0x040fe20000410000 */
[----:B------:R-:W-:Y:S01]  /*1edc0*/  FMUL.FTZ R216, R223, R216 ;  /* 0x000000d8dfd87220 */ /* 0x000fe20000410000 */
        /* <DEDUP_REMOVED lines=13> */
[----:B------:R3:W-:Y:S01]  /*1eea0*/  STG.E.128 desc[UR8][R158.64], R136 ;  /* 0x000000889e007986 */ /* 0x0007e2000c101d08 */
[----:B-1----:R-:W-:-:S02]  /*1eeb0*/  IADD3 R181, PT, PT, R181, R166, RZ ;  /* 0x000000a6b5b57210 */ /* 0x002fc40007ffe0ff */
[----:B------:R-:W-:Y:S01]  /*1eec0*/  IMAD.WIDE.U32 R160, R201, 0x10, R2 ;  /* 0x00000010c9a07825 */ /* 0x000fe200078e0002 */
[----:B------:R1:W-:Y:S03]  /*1eed0*/  STG.E.128 desc[UR8][R162.64], R140 ;  /* 0x0000008ca2007986 */ /* 0x0003e6000c101d08 */
[----:B0-----:R-:W-:Y:S01]  /*1eee0*/  FFMA.FTZ R128, R211, R92, R52 ;  /* 0x0000005cd3807223 */ /* 0x001fe20000010034 */
[----:B------:R-:W-:Y:S01]  /*1eef0*/  FFMA.FTZ R129, R202, R93, R53 ;  /* 0x0000005dca817223 */ /* 0x000fe20000010035 */
[----:B------:R-:W-:Y:S01]  /*1ef00*/  FFMA.FTZ R130, R213, R94, R54 ;  /* 0x0000005ed5827223 */ /* 0x000fe20000010036 */
[----:B------:R-:W-:Y:S01]  /*1ef10*/  FFMA.FTZ R131, R206, R95, R55 ;  /* 0x0000005fce837223 */ /* 0x000fe20000010037 */
[----:B------:R-:W-:Y:S01]  /*1ef20*/  IMAD.WIDE.U32 R2, R203, 0x10, R2 ;  /* 0x00000010cb027825 */ /* 0x000fe200078e0002 */
[----:B------:R1:W-:Y:S01]  /*1ef30*/  STG.E.128 desc[UR8][R164.64], R152 ;  /* 0x00000098a4007986 */ /* 0x0003e2000c101d08 */
[----:B------:R-:W-:-:S02]  /*1ef40*/  ISETP.GE.AND P1, PT, R181, R167, PT ;  /* 0x000000a7b500720c */ /* 0x000fc40003f26270 */
[----:B--2---:R-:W-:Y:S01]  /*1ef50*/  FFMA.FTZ R132, R215, R88, R48 ;  /* 0x00000058d7847223 */ /* 0x004fe20000010030 */
[----:B------:R-:W-:Y:S01]  /*1ef60*/  FFMA.FTZ R133, R208, R89, R49 ;  /* 0x00000059d0857223 */ /* 0x000fe20000010031 */
[----:B------:R-:W-:Y:S01]  /*1ef70*/  FFMA.FTZ R134, R217, R90, R50 ;  /* 0x0000005ad9867223 */ /* 0x000fe20000010032 */
[----:B------:R-:W-:Y:S01]  /*1ef80*/  FFMA.FTZ R135, R210, R91, R51 ;  /* 0x0000005bd2877223 */ /* 0x000fe20000010033 */
[----:B------:R1:W-:Y:S01]  /*1ef90*/  STG.E.128 desc[UR8][R144.64], R184 ;  /* 0x000000b890007986 */ /* 0x0003e2000c101d08 */
[----:B---3--:R-:W-:Y:S01]  /*1efa0*/  FFMA.FTZ R136, R219, R84, R44 ;  /* 0x00000054db887223 */ /* 0x008fe2000001002c */
[----:B------:R-:W-:Y:S01]  /*1efb0*/  FFMA.FTZ R137, R212, R85, R45 ;  /* 0x00000055d4897223 */ /* 0x000fe2000001002d */
[----:B------:R-:W-:Y:S01]  /*1efc0*/  FFMA.FTZ R138, R221, R86, R46 ;  /* 0x00000056dd8a7223 */ /* 0x000fe2000001002e */
[----:B------:R-:W-:Y:S01]  /*1efd0*/  FFMA.FTZ R139, R216, R87, R47 ;  /* 0x00000057d88b7223 */ /* 0x000fe2000001002f */
[----:B------:R1:W-:Y:S04]  /*1efe0*/  STG.E.128 desc[UR8][R148.64], R192 ;  /* 0x000000c094007986 */ /* 0x0003e8000c101d08 */
[----:B------:R1:W-:Y:S04]  /*1eff0*/  STG.E.128 desc[UR8][R156.64], R128 ;  /* 0x000000809c007986 */ /* 0x0003e8000c101d08 */
[----:B------:R1:W-:Y:S04]  /*1f000*/  STG.E.128 desc[UR8][R160.64], R132 ;  /* 0x00000084a0007986 */ /* 0x0003e8000c101d08 */
[----:B------:R1:W-:Y:S01]  /*1f010*/  STG.E.128 desc[UR8][R2.64], R136 ;  /* 0x0000008802007986 */ /* 0x0003e2000c101d08 */
[----:B------:R-:W-:Y:S05]  /*1f020*/  @!P1 BRA `(.L_x_32940) ;  /* 0xfffffe1c00209947 */ /* 0x000fea000383ffff */
[----:B------:R-:W-:Y:S05]  /*1f030*/  EXIT ;  /* 0x000000000000794d */ /* 0x000fea0003800000 */
.L_x_32941:
        /* <DEDUP_REMOVED lines=12> */
.L_x_34137:


//--------------------- .text._ZN10layer_norm13ln_fwd_kernelINS_13Kernel_traitsIfffffjLj5120ELj1ELj1ELj4ELj16ENS_18Kernel_traits_baseILj5120EfffffjLj128EEEEELb1ELb1ELb1ELb0EEEvNS_9FwdParamsE --------------------------
	.section	.text._ZN10layer_norm13ln_fwd_kernelINS_13Kernel_traitsIfffffjLj5120ELj1ELj1ELj4ELj16ENS_18Kernel_traits_baseILj5120EfffffjLj128EEEEELb1ELb1ELb1ELb0EEEvNS_9FwdParamsE,"ax",@progbits
	.align	128
        .global         _ZN10layer_norm13ln_fwd_kernelINS_13Kernel_traitsIfffffjLj5120ELj1ELj1ELj4ELj16ENS_18Kernel_traits_baseILj5120EfffffjLj128EEEEELb1ELb1ELb1ELb0EEEvNS_9FwdParamsE
        .type           _ZN10layer_norm13ln_fwd_kernelINS_13Kernel_traitsIfffffjLj5120ELj1ELj1ELj4ELj16ENS_18Kernel_traits_baseILj5120EfffffjLj128EEEEELb1ELb1ELb1ELb0EEEvNS_9FwdParamsE,@function
        .size           _ZN10layer_norm13ln_fwd_kernelINS_13Kernel_traitsIfffffjLj5120ELj1ELj1ELj4ELj16ENS_18Kernel_traits_baseILj5120EfffffjLj128EEEEELb1ELb1ELb1ELb0EEEvNS_9FwdParamsE,(.L_x_34138 - _ZN10layer_norm13ln_fwd_kernelINS_13Kernel_traitsIfffffjLj5120ELj1ELj1ELj4ELj16ENS_18Kernel_traits_baseILj5120EfffffjLj128EEEEELb1ELb1ELb1ELb0EEEvNS_9FwdParamsE)
        .other          _ZN10layer_norm13ln_fwd_kernelINS_13Kernel_traitsIfffffjLj5120ELj1ELj1ELj4ELj16ENS_18Kernel_traits_baseILj5120EfffffjLj128EEEEELb1ELb1ELb1ELb0EEEvNS_9FwdParamsE,@"STO_CUDA_ENTRY STV_DEFAULT"
_ZN10layer_norm13ln_fwd_kernelINS_13Kernel_traitsIfffffjLj5120ELj1ELj1ELj4ELj16ENS_18Kernel_traits_baseILj5120EfffffjLj128EEEEELb1ELb1ELb1ELb0EEEvNS_9FwdParamsE:
.text._ZN10layer_norm13ln_fwd_kernelINS_13Kernel_traitsIfffffjLj5120ELj1ELj1ELj4ELj16ENS_18Kernel_traits_baseILj5120EfffffjLj128EEEEELb1ELb1ELb1ELb0EEEvNS_9FwdParamsE:
        /* <DEDUP_REMOVED lines=71> */
[C---:B------:R-:W-:Y:S01]  /*0470*/  @P0 IMAD.WIDE.U32 R130, R126.reuse, 0x10, R130 ;  /* 0x000000107e820825 */ /* 0x040fe200078e0082 */
[----:B------:R3:W5:Y:S05]  /*0480*/  @P0 LDG.E.128 R96, desc[UR6][R128.64] ;  /* 0x0000000680600981 */ /* 0x00076a000c1e1d00 */
[----:B----4-:R-:W4:Y:S08]  /*0490*/  @P4 LDC.64 R10, c[0x0][0x3d0] ;  /* 0x0000f400ff0a4b82 */ /* 0x010f300000000a00 */
[----:B0-----:R-:W0:Y:S08]  /*04a0*/  @P4 LDC.64 R12, c[0x0][0x438] ;  /* 0x00010e00ff0c4b82 */ /* 0x001e300000000a00 */
[----:B------:R-:W0:Y:S01]  /*04b0*/  @P4 LDC.64 R140, c[0x0][0x3e8] ;  /* 0x0000fa00ff8c4b82 */ /* 0x000e220000000a00 */
[C---:B------:R-:W-:Y:S01]  /*04c0*/  @P0 IMAD.WIDE.U32 R132, R126.reuse, 0x10, R132 ;  /* 0x000000107e840825 */ /* 0x040fe200078e0084 */
[----:B------:R-:W-:Y:S01]  /*04d0*/  @P0 IADD3 R126, PT, PT, R126, 0x80, RZ ;  /* 0x000000807e7e0810 */ /* 0x000fe20007ffe0ff */
[----:B------:R1:W5:Y:S05]  /*04e0*/  @P0 LDG.E.128 R92, desc[UR6][R130.64] ;  /* 0x00000006825c0981 */ /* 0x00036a000c1e1d00 */
[----:B------:R-:W0:Y:S08]  /*04f0*/  @P3 LDC.64 R142, c[0x0][0x3d0] ;  /* 0x0000f400ff8e3b82 */ /* 0x000e300000000a00 */
[----:B------:R-:W0:Y:S08]  /*0500*/  @P3 LDC.64 R14, c[0x0][0x438] ;  /* 0x00010e00ff0e3b82 */ /* 0x000e300000000a00 */
[----:B---3--:R-:W3:Y:S01]  /*0510*/  @P3 LDC.64 R128, c[0x0][0x3e8] ;  /* 0x0000fa00ff803b82 */ /* 0x008ee20000000a00 */
[C---:B------:R-:W-:Y:S01]  /*0520*/  @P1 IMAD.WIDE.U32 R134, R126.reuse, 0x10, R134 ;  /* 0x000000107e861825 */ /* 0x040fe200078e0086 */
[----:B------:R4:W5:Y:S03]  /*0530*/  @P0 LDG.E.128 R88, desc[UR6][R132.64] ;  /* 0x0000000684580981 */ /* 0x000966000c1e1d00 */
[C---:B------:R-:W-:Y:S01]  /*0540*/  @P1 IMAD.WIDE.U32 R136, R126.reuse, 0x10, R136 ;  /* 0x000000107e881825 */ /* 0x040fe200078e0088 */
[----:B------:R0:W5:Y:S02]  /*0550*/  @P1 LDG.E.128 R84, desc[UR6][R134.64] ;  /* 0x0000000686541981 */ /* 0x000164000c1e1d00 */
[----:B-1----:R-:W1:Y:S01]  /*0560*/  @P6 LDC.64 R130, c[0x0][0x3d0] ;  /* 0x0000f400ff826b82 */ /* 0x002e620000000a00 */
[C---:B------:R-:W-:Y:S01]  /*0570*/  @P1 IMAD.WIDE.U32 R4, R126.reuse, 0x10, R4 ;  /* 0x000000107e041825 */ /* 0x040fe200078e0004 */
[----:B------:R0:W5:Y:S06]  /*0580*/  @P1 LDG.E.128 R80, desc[UR6][R136.64] ;  /* 0x0000000688501981 */ /* 0x00016c000c1e1d00 */
[----:B------:R-:W1:Y:S01]  /*0590*/  @P6 LDC.64 R144, c[0x0][0x438] ;  /* 0x00010e00ff906b82 */ /* 0x000e620000000a00 */
[----:B------:R-:W-:Y:S01]  /*05a0*/  @P1 VIADD R126, R126, 0x80 ;  /* 0x000000807e7e1836 */ /* 0x000fe20000000000 */
[----:B------:R0:W5:Y:S06]  /*05b0*/  @P1 LDG.E.128 R76, desc[UR6][R4.64] ;  /* 0x00000006044c1981 */ /* 0x00016c000c1e1d00 */
[----:B------:R-:W1:Y:S01]  /*05c0*/  @P6 LDC.64 R146, c[0x0][0x3e8] ;  /* 0x0000fa00ff926b82 */ /* 0x000e620000000a00 */
[----:B------:R-:W-:-:S04]  /*05d0*/  @P2 IMAD.WIDE.U32 R6, R126, 0x10, R6 ;  /* 0x000000107e062825 */ /* 0x000fc800078e0006 */
        /* <DEDUP_REMOVED lines=19> */
[C---:B---3--:R-:W-:Y:S01]  /*0710*/  @P3 IMAD.WIDE.U32 R128, R126.reuse, 0x10, R128 ;  /* 0x000000107e803825 */ /* 0x048fe200078e0080 */
[----:B------:R0:W5:Y:S03]  /*0720*/  @P3 LDG.E.128 R44, desc[UR6][R14.64] ;  /* 0x000000060e2c3981 */ /* 0x000166000c1e1d00 */
[----:B------:R-:W-:Y:S01]  /*0730*/  @P3 VIADD R126, R126, 0x80 ;  /* 0x000000807e7e3836 */ /* 0x000fe20000000000 */
[----:B------:R0:W5:Y:S03]  /*0740*/  @P3 LDG.E.128 R40, desc[UR6][R128.64] ;  /* 0x0000000680283981 */ /* 0x000166000c1e1d00 */
[----:B-1----:R-:W-:-:S04]  /*0750*/  @P6 IMAD.WIDE.U32 R130, R126, 0x10, R130 ;  /* 0x000000107e826825 */ /* 0x002fc800078e0082 */
        /* <DEDUP_REMOVED lines=12> */
[----:B------:R-:W-:-:S02]  /*0820*/  ISETP.GE.U32.AND P0, PT, R176, 0x500, PT ;  /* 0x00000500b000780c */ /* 0x000fc40003f06070 */
[----:B------:R-:W-:-:S11]  /*0830*/  @P5 IADD3 R126, PT, PT, R126, 0x80, RZ ;  /* 0x000000807e7e5810 */ /* 0x000fd60007ffe0ff */
        /* <DEDUP_REMOVED lines=11> */
.L_x_32943:
        /* <DEDUP_REMOVED lines=12> */
[----:B------:R-:W5:Y:S02]  /*09b0*/  @P6 LDG.E.128 R120, desc[UR6][R20.64] ;  /* 0x0000000614786981 */ /* 0x000f64000c1e1d00 */
[----:B------:R-:W0:Y:S01]  /*09c0*/  @P1 LDC.64 R44, c[0x0][0x3d0] ;  /* 0x0000f400ff2c1b82 */ /* 0x000e220000000a00 */
[C---:B-1----:R-:W-:Y:S01]  /*09d0*/  @P6 IMAD.WIDE.U32 R22, R126.reuse, 0x10, R22 ;  /* 0x000000107e166825 */ /* 0x042fe200078e0016 */
[----:B------:R-:W-:-:S04]  /*09e0*/  @P6 LOP3.LUT R126, R126, 0x80, RZ, 0xfc, !PT ;  /* 0x000000807e7e6812 */ /* 0x000fc800078efcff */
[----:B------:R1:W5:Y:S02]  /*09f0*/  @P6 LDG.E.128 R112, desc[UR6][R22.64] ;  /* 0x0000000616706981 */ /* 0x000364000c1e1d00 */
[----:B------:R-:W4:Y:S08]  /*0a00*/  @P1 LDC.64 R46, c[0x0][0x3e8] ;  /* 0x0000fa00ff2e1b82 */ /* 0x000f300000000a00 */
[----:B------:R-:W1:Y:S08]  /*0a10*/  @P2 LDC.64 R56, c[0x0][0x3d0] ;  /* 0x0000f400ff382b82 */ /* 0x000e700000000a00 */
[----:B------:R-:W1:Y:S01]  /*0a20*/  @P2 LDC.64 R58, c[0x0][0x3e8] ;  /* 0x0000fa00ff3a2b82 */ /* 0x000e620000000a00 */
[----:B--2---:R-:W-:Y:S01]  /*0a30*/  @P0 IMAD.WIDE.U32 R32, R126, 0x10, R32 ;  /* 0x000000107e200825 */ /* 0x004fe200078e0020 */
[----:B------:R-:W-:-:S03]  /*0a40*/  ISETP.GE.U32.AND P6, PT, R176, 0x400, PT ;  /* 0x00000400b000780c */ /* 0x000fc60003fc6070 */
[C---:B---3--:R-:W-:Y:S01]  /*0a50*/  @P0 IMAD.WIDE.U32 R34, R126.reuse, 0x10, R34 ;  /* 0x000000107e220825 */ /* 0x048fe200078e0022 */
[----:B------:R-:W5:Y:S02]  /*0a60*/  @P0 LDG.E.128 R108, desc[UR6][R32.64] ;  /* 0x00000006206c0981 */ /* 0x000f64000c1e1d00 */
[----:B------:R-:W2:Y:S01]  /*0a70*/  @P3 LDC.64 R68, c[0x0][0x3d0] ;  /* 0x0000f400ff443b82 */ /* 0x000ea20000000a00 */
[----:B------:R-:W-:Y:S01]  /*0a80*/  @P0 VIADD R126, R126, 0x80 ;  /* 0x000000807e7e0836 */ /* 0x000fe20000000000 */
[----:B------:R3:W5:Y:S06]  /*0a90*/  @P0 LDG.E.128 R100, desc[UR6][R34.64] ;  /* 0x0000000622640981 */ /* 0x00076c000c1e1d00 */
[----:B------:R-:W2:Y:S01]  /*0aa0*/  @P3 LDC.64 R70, c[0x0][0x3e8] ;  /* 0x0000fa00ff463b82 */ /* 0x000ea20000000a00 */
[----:B0-----:R-:W-:Y:S01]  /*0ab0*/  @P1 IMAD.WIDE.U32 R44, R126, 0x10, R44 ;  /* 0x000000107e2c1825 */ /* 0x001fe200078e002c */
[----:B------:R-:W-:-:S03]  /*0ac0*/  ISETP.GE.U32.AND P0, PT, R176, 0x480, PT ;  /* 0x00000480b000780c */ /* 0x000fc60003f06070 */
[C---:B----4-:R-:W-:Y:S01]  /*0ad0*/  @P1 IMAD.WIDE.U32 R46, R126.reuse, 0x10, R46 ;  /* 0x000000107e2e1825 */ /* 0x050fe200078e002e */
[----:B------:R0:W5:Y:S02]  /*0ae0*/  @P1 LDG.E.128 R96, desc[UR6][R44.64] ;  /* 0x000000062c601981 */ /* 0x000164000c1e1d00 */
[----:B------:R-:W4:Y:S01]  /*0af0*/  @P4 LDC.64 R80, c[0x0][0x3d0] ;  /* 0x0000f400ff504b82 */ /* 0x000f220000000a00 */
[----:B------:R-:W-:Y:S01]  /*0b00*/  @P1 VIADD R126, R126, 0x80 ;  /* 0x000000807e7e1836 */ /* 0x000fe20000000000 */
[----:B------:R4:W5:Y:S06]  /*0b10*/  @P1 LDG.E.128 R88, desc[UR6][R46.64] ;  /* 0x000000062e581981 */ /* 0x00096c000c1e1d00 */
[----:B------:R-:W4:Y:S01]  /*0b20*/  @P4 LDC.64 R82, c[0x0][0x3e8] ;  /* 0x0000fa00ff524b82 */ /* 0x000f220000000a00 */
[----:B------:R-:W-:-:S07]  /*0b30*/  ISETP.GE.U32.AND P1, PT, R176, 0x500, PT ;  /* 0x00000500b000780c */ /* 0x000fce0003f26070 */
[----:B-1----:R-:W1:Y:S08]  /*0b40*/  @P5 LDC.64 R22, c[0x0][0x3d0] ;  /* 0x0000f400ff165b82 */ /* 0x002e700000000a00 */
[----:B------:R-:W1:Y:S01]  /*0b50*/  @P5 LDC.64 R92, c[0x0][0x3e8] ;  /* 0x0000fa00ff5c5b82 */ /* 0x000e620000000a00 */
[----:B------:R-:W-:-:S04]  /*0b60*/  @P2 IMAD.WIDE.U32 R20, R126, 0x10, R56 ;  /* 0x000000107e142825 */ /* 0x000fc800078e0038 */
[----:B------:R-:W-:-:S03]  /*0b70*/  @P2 IMAD.WIDE.U32 R58, R126, 0x10, R58 ;  /* 0x000000107e3a2825 */ /* 0x000fc600078e003a */
[----:B---3--:R-:W3:Y:S01]  /*0b80*/  @P6 LDC.64 R34, c[0x0][0x3d0] ;  /* 0x0000f400ff226b82 */ /* 0x008ee20000000a00 */
[----:B------:R-:W-:Y:S01]  /*0b90*/  @P2 IADD3 R126, PT, PT, R126, 0x80, RZ ;  /* 0x000000807e7e2810 */ /* 0x000fe20007ffe0ff */
[----:B------:R3:W5:Y:S06]  /*0ba0*/  @P2 LDG.E.128 R84, desc[UR6][R20.64] ;  /* 0x0000000614542981 */ /* 0x00076c000c1e1d00 */
[----:B0-----:R-:W0:Y:S01]  /*0bb0*/  @P6 LDC.64 R44, c[0x0][0x3e8] ;  /* 0x0000fa00ff2c6b82 */ /* 0x001e220000000a00 */
[C---:B--2---:R-:W-:Y:S01]  /*0bc0*/  @P3 IMAD.WIDE.U32 R68, R126.reuse, 0x10, R68 ;  /* 0x000000107e443825 */ /* 0x044fe200078e0044 */
[----:B------:R-:W5:Y:S03]  /*0bd0*/  @P2 LDG.E.128 R76, desc[UR6][R58.64] ;  /* 0x000000063a4c2981 */ /* 0x000f66000c1e1d00 */
[C---:B------:R-:W-:Y:S01]  /*0be0*/  @P3 IMAD.WIDE.U32 R70, R126.reuse, 0x10, R70 ;  /* 0x000000107e463825 */ /* 0x040fe200078e0046 */
[----:B------:R-:W5:Y:S02]  /*0bf0*/  @P3 LDG.E.128 R72, desc[UR6][R68.64] ;  /* 0x0000000644483981 */ /* 0x000f64000c1e1d00 */
[----:B------:R-:W2:Y:S01]  /*0c00*/  @P0 LDC.64 R56, c[0x0][0x3d0] ;  /* 0x0000f400ff380b82 */ /* 0x000ea20000000a00 */
[----:B------:R-:W-:Y:S01]  /*0c10*/  @P3 VIADD R126, R126, 0x80 ;  /* 0x000000807e7e3836 */ /* 0x000fe20000000000 */
[----:B------:R-:W5:Y:S06]  /*0c20*/  @P3 LDG.E.128 R64, desc[UR6][R70.64] ;  /* 0x0000000646403981 */ /* 0x000f6c000c1e1d00 */
[----:B------:R-:W2:Y:S01]  /*0c30*/  @P0 LDC.64 R106, c[0x0][0x3e8] ;  /* 0x0000fa00ff6a0b82 */ /* 0x000ea20000000a00 */
[----:B----4-:R-:W-:-:S04]  /*0c40*/  @P4 IMAD.WIDE.U32 R80, R126, 0x10, R80 ;  /* 0x000000107e504825 */ /* 0x010fc800078e0050 */
[C---:B------:R-:W-:Y:S01]  /*0c50*/  @P4 IMAD.WIDE.U32 R82, R126.reuse, 0x10, R82 ;  /* 0x000000107e524825 */ /* 0x040fe200078e0052 */
[----:B------:R-:W5:Y:S02]  /*0c60*/  @P4 LDG.E.128 R60, desc[UR6][R80.64] ;  /* 0x00000006503c4981 */ /* 0x000f64000c1e1d00 */
[----:B------:R-:W4:Y:S01]  /*0c70*/  @P1 LDC.64 R118, c[0x0][0x3e8] ;  /* 0x0000fa00ff761b82 */ /* 0x000f220000000a00 */
[----:B------:R-:W-:Y:S01]  /*0c80*/  @P4 VIADD R126, R126, 0x80 ;  /* 0x000000807e7e4836 */ /* 0x000fe20000000000 */
[----:B------:R-:W5:Y:S06]  /*0c90*/  @P4 LDG.E.128 R52, desc[UR6][R82.64] ;  /* 0x0000000652344981 */ /* 0x000f6c000c1e1d00 */
[----:B------:R-:W4:Y:S01]  /*0ca0*/  @P1 LDC.64 R116, c[0x0][0x3d0] ;  /* 0x0000f400ff741b82 */ /* 0x000f220000000a00 */
[----:B-1----:R-:W-:-:S04]  /*0cb0*/  @P5 IMAD.WIDE.U32 R32, R126, 0x10, R22 ;  /* 0x000000107e205825 */ /* 0x002fc800078e0016 */
[C---:B------:R-:W-:Y:S01]  /*0cc0*/  @P5 IMAD.WIDE.U32 R92, R126.reuse, 0x10, R92 ;  /* 0x000000107e5c5825 */ /* 0x040fe200078e005c */
[----:B------:R-:W-:Y:S01]  /*0cd0*/  @P5 IADD3 R126, PT, PT, R126, 0x80, RZ ;  /* 0x000000807e7e5810 */ /* 0x000fe20007ffe0ff */
[----:B------:R1:W5:Y:S04]  /*0ce0*/  @P5 LDG.E.128 R48, desc[UR6][R32.64] ;  /* 0x0000000620305981 */ /* 0x000368000c1e1d00 */
[C---:B---3--:R-:W-:Y:S01]  /*0cf0*/  @P6 IMAD.WIDE.U32 R46, R126.reuse, 0x10, R34 ;  /* 0x000000107e2e6825 */ /* 0x048fe200078e0022 */
[----:B------:R-:W5:Y:S03]  /*0d00*/  @P5 LDG.E.128 R40, desc[UR6][R92.64] ;  /* 0x000000065c285981 */ /* 0x000f66000c1e1d00 */
[C---:B0-----:R-:W-:Y:S01]  /*0d10*/  @P6 IMAD.WIDE.U32 R94, R126.reuse, 0x10, R44 ;  /* 0x000000107e5e6825 */ /* 0x041fe200078e002c */
[----:B------:R0:W5:Y:S03]  /*0d20*/  @P6 LDG.E.128 R36, desc[UR6][R46.64] ;  /* 0x000000062e246981 */ /* 0x000166000c1e1d00 */
[----:B------:R-:W-:Y:S01]  /*0d30*/  @P6 VIADD R126, R126, 0x80 ;  /* 0x000000807e7e6836 */ /* 0x000fe20000000000 */
[----:B------:R-:W5:Y:S03]  /*0d40*/  @P6 LDG.E.128 R28, desc[UR6][R94.64] ;  /* 0x000000065e1c6981 */ /* 0x000f66000c1e1d00 */
[----:B--2---:R-:W-:-:S04]  /*0d50*/  @P0 IMAD.WIDE.U32 R104, R126, 0x10, R56 ;  /* 0x000000107e680825 */ /* 0x004fc800078e0038 */
[C---:B------:R-:W-:Y:S01]  /*0d60*/  @P0 IMAD.WIDE.U32 R106, R126.reuse, 0x10, R106 ;  /* 0x000000107e6a0825 */ /* 0x040fe200078e006a */
[----:B------:R-:W5:Y:S03]  /*0d70*/  @P0 LDG.E.128 R24, desc[UR6][R104.64] ;  /* 0x0000000668180981 */ /* 0x000f66000c1e1d00 */
[----:B------:R-:W-:Y:S01]  /*0d80*/  @P0 VIADD R126, R126, 0x80 ;  /* 0x000000807e7e0836 */ /* 0x000fe20000000000 */
[----:B------:R-:W5:Y:S03]  /*0d90*/  @P0 LDG.E.128 R16, desc[UR6][R106.64] ;  /* 0x000000066a100981 */ /* 0x000f66000c1e1d00 */
[----:B----4-:R-:W-:-:S04]  /*0da0*/  @P1 IMAD.WIDE.U32 R56, R126, 0x10, R118 ;  /* 0x000000107e381825 */ /* 0x010fc800078e0076 */
[----:B------:R-:W-:Y:S01]  /*0db0*/  @P1 IMAD.WIDE.U32 R44, R126, 0x10, R116 ;  /* 0x000000107e2c1825 */ /* 0x000fe200078e0074 */
[----:B------:R2:W5:Y:S01]  /*0dc0*/  @P1 LDG.E.128 R12, desc[UR6][R56.64] ;  /* 0x00000006380c1981 */ /* 0x000562000c1e1d00 */
[----:B------:R-:W-:Y:S02]  /*0dd0*/  CS2R R22, SRZ ;  /* 0x0000000000167805 */ /* 0x000fe4000001ff00 */
[----:B------:R-:W-:Y:S02]  /*0de0*/  CS2R R20, SRZ ;  /* 0x0000000000147805 */ /* 0x000fe4000001ff00 */
[----:B------:R-:W-:Y:S01]  /*0df0*/  CS2R R34, SRZ ;  /* 0x0000000000227805 */ /* 0x000fe2000001ff00 */
[----:B------:R3:W5:Y:S01]  /*0e00*/  @P1 LDG.E.128 R8, desc[UR6][R44.64] ;  /* 0x000000062c081981 */ /* 0x000762000c1e1d00 */
[----:B-1----:R-:W-:Y:S02]  /*0e10*/  CS2R R32, SRZ ;  /* 0x0000000000207805 */ /* 0x002fe4000001ff00 */
[----:B0-----:R-:W-:-:S02]  /*0e20*/  CS2R R46, SRZ ;  /* 0x00000000002e7805 */ /* 0x001fc4000001ff00 */
[----:B------:R-:W-:Y:S02]  /*0e30*/  CS2R R58, SRZ ;  /* 0x00000000003a7805 */ /* 0x000fe4000001ff00 */
[----:B------:R-:W-:Y:S02]  /*0e40*/  CS2R R70, SRZ ;  /* 0x0000000000467805 */ /* 0x000fe4000001ff00 */
[----:B------:R-:W-:Y:S02]  /*0e50*/  CS2R R68, SRZ ;  /* 0x0000000000447805 */ /* 0x000fe4000001ff00 */
[----:B--2---:R-:W-:Y:S02]  /*0e60*/  CS2R R56, SRZ ;  /* 0x0000000000387805 */ /* 0x004fe4000001ff00 */
[----:B------:R-:W-:Y:S02]  /*0e70*/  CS2R R82, SRZ ;  /* 0x0000000000527805 */ /* 0x000fe4000001ff00 */
[----:B------:R-:W-:-:S02]  /*0e80*/  CS2R R80, SRZ ;  /* 0x0000000000507805 */ /* 0x000fc4000001ff00 */
[----:B------:R-:W-:Y:S02]  /*0e90*/  CS2R R94, SRZ ;  /* 0x00000000005e7805 */ /* 0x000fe4000001ff00 */
[----:B---3--:R-:W-:Y:S02]  /*0ea0*/  CS2R R44, SRZ ;  /* 0x00000000002c7805 */ /* 0x008fe4000001ff00 */
[----:B------:R-:W-:Y:S02]  /*0eb0*/  CS2R R92, SRZ ;  /* 0x00000000005c7805 */ /* 0x000fe4000001ff00 */
[----:B------:R-:W-:Y:S02]  /*0ec0*/  CS2R R106, SRZ ;  /* 0x00000000006a7805 */ /* 0x000fe4000001ff00 */
[----:B------:R-:W-:Y:S02]  /*0ed0*/  CS2R R104, SRZ ;  /* 0x0000000000687805 */ /* 0x000fe4000001ff00 */
[----:B------:R-:W-:-:S02]  /*0ee0*/  CS2R R118, SRZ ;  /* 0x0000000000767805 */ /* 0x000fc4000001ff00 */
[----:B------:R-:W-:Y:S02]  /*0ef0*/  CS2R R116, SRZ ;  /* 0x0000000000747805 */ /* 0x000fe4000001ff00 */
[----:B------:R-:W-:Y:S02]  /*0f00*/  @P1 CS2R R6, SRZ ;  /* 0x0000000000061805 */ /* 0x000fe4000001ff00 */
[----:B------:R-:W-:-:S07]  /*0f10*/  @P1 CS2R R4, SRZ ;  /* 0x0000000000041805 */ /* 0x000fce000001ff00 */
.L_x_32944:
[----:B------:R-:W-:Y:S05]  /*0f20*/  BSYNC.RECONVERGENT B0 ;  /* 0x0000000000007941 */ /* 0x000fea0003800200 */
.L_x_32942:
[----:B------:R-:W0:Y:S02]  /*0f30*/  LDCU UR4, c[0x0][0x384] ;  /* 0x00007080ff0477ac */ /* 0x000e240008000800 */
[----:B0-----:R-:W-:-:S13]  /*0f40*/  ISETP.GE.AND P0, PT, R178, UR4, PT ;  /* 0x00000004b2007c0c */ /* 0x001fda000bf06270 */
[----:B------:R-:W-:Y:S05]  /*0f50*/  @P0 EXIT ;  /* 0x000000000000094d */ /* 0x000fea0003800000 */
[----:B------:R-:W0:Y:S01]  /*0f60*/  LDCU UR4, c[0x0][0x360] ;  /* 0x00006c00ff0477ac */ /* 0x000e220008000800 */
[----:B------:R-:W-:Y:S01]  /*0f70*/  IMAD.HI.U32 R127, R193, -0x2daee0ad, RZ ;  /* 0xd2511f53c17f7827 */ /* 0x000fe200078e00ff */
[----:B-----5:R-:W-:-:S03]  /*0f80*/  IADD3 R130, PT, PT, R2, -0x61c88647, RZ ;  /* 0x9e3779b902827810 */ /* 0x020fc60007ffe0ff */
[----:B------:R-:W-:Y:S01]  /*0f90*/  HFMA2 R185, -RZ, RZ, 0, 0 ;  /* 0x00000000ffb97431 */ /* 0x000fe200000001ff */
[----:B------:R-:W-:Y:S01]  /*0fa0*/  LOP3.LUT R134, R125, 0x60, RZ, 0xc0, !PT ;  /* 0x000000607d867812 */ /* 0x000fe200078ec0ff */
[----:B------:R-:W-:Y:S01]  /*0fb0*/  IMAD R132, R193, -0x2daee0ad, RZ ;  /* 0xd2511f53c1847824 */ /* 0x000fe200078e02ff */
[----:B------:R-:W-:Y:S01]  /*0fc0*/  LOP3.LUT R127, R127, R3, RZ, 0x3c, !PT ;  /* 0x000000037f7f7212 */ /* 0x000fe200078e3cff */
[----:B------:R-:W-:Y:S01]  /*0fd0*/  VIADD R133, R3, 0xbb67ae85 ;  /* 0xbb67ae8503857836 */ /* 0x000fe20000000000 */
[----:B------:R-:W-:Y:S01]  /*0fe0*/  LOP3.LUT R183, R0, 0x3, RZ, 0xc0, !PT ;  /* 0x0000000300b77812 */ /* 0x000fe200078ec0ff */
[----:B------:R-:W1:Y:S02]  /*0ff0*/  LDCU UR10, c[0x0][0x404] ;  /* 0x00008080ff0a77ac */ /* 0x000e640008000800 */
        /* <DEDUP_REMOVED lines=12> */
[----:B------:R-:W-:Y:S01]  /*10c0*/  IMAD.HI.U32 R131, R126, -0x2daee0ad, RZ ;  /* 0xd2511f537e837827 */ /* 0x000fe200078e00ff */
[----:B------:R-:W-:-:S03]  /*10d0*/  IADD3 R129, PT, PT, R2, 0x3c6ef372, RZ ;  /* 0x3c6ef37202817810 */ /* 0x000fc60007ffe0ff */
        /* <DEDUP_REMOVED lines=78> */
.L_x_33479:
[----:B------:R-:W0:Y:S08]  /*15c0*/  LDC.64 R196, c[0x0][0x3f0] ;  /* 0x0000fc00ffc47b82 */ /* 0x000e300000000a00 */
[----:B------:R-:W1:Y:S08]  /*15d0*/  LDC.64 R198, c[0x0][0x3f8] ;  /* 0x0000fe00ffc67b82 */ /* 0x000e700000000a00 */
[----:B------:R-:W2:Y:S01]  /*15e0*/  LDC R173, c[0x0][0x388] ;  /* 0x0000e200ffad7b82 */ /* 0x000ea20000000800 */
[----:B0-----:R-:W-:-:S05]  /*15f0*/  IMAD.WIDE R196, R178, 0x4, R196 ;  /* 0x00000004b2c47825 */ /* 0x001fca00078e02c4 */
[----:B------:R-:W3:Y:S01]  /*1600*/  LDG.E R175, desc[UR6][R196.64] ;  /* 0x00000006c4af7981 */ /* 0x000ee2000c1e1900 */
[----:B-1----:R-:W-:-:S05]  /*1610*/  IMAD.WIDE R198, R178, 0x4, R198 ;  /* 0x00000004b2c67825 */ /* 0x002fca00078e02c6 */
[----:B------:R0:W5:Y:S01]  /*1620*/  LDG.E R172, desc[UR6][R198.64] ;  /* 0x00000006c6ac7981 */ /* 0x000162000c1e1900 */
[----:B------:R-:W-:Y:S01]  /*1630*/  ISETP.GE.U32.AND P0, PT, R176, 0x80, PT ;  /* 0x00000080b000780c */ /* 0x000fe20003f06070 */
[----:B------:R-:W-:Y:S01]  /*1640*/  BSSY.RECONVERGENT B0, `(.L_x_32945) ;  /* 0x000035c000007945 */ /* 0x000fe20003800200 */
[----:B--2---:R-:W-:Y:S01]  /*1650*/  IMAD R191, R178, R173, RZ ;  /* 0x000000adb2bf7224 */ /* 0x004fe200078e02ff */
[----:B------:R-:W1:Y:S04]  /*1660*/  S2R R174, SR_TID.X ;  /* 0x0000000000ae7919 */ /* 0x000e680000002100 */
[----:B------:R-:W-:-:S04]  /*1670*/  SHF.R.S32.HI R192, RZ, 0x1f, R191 ;  /* 0x0000001fffc07819 */ /* 0x000fc800000114bf */
[----:B------:R-:W-:-:S04]  /*1680*/  LEA.HI R191, R192, R191, RZ, 0x2 ;  /* 0x000000bfc0bf7211 */ /* 0x000fc800078f10ff */
[----:B-1----:R-:W-:Y:S02]  /*1690*/  LEA.HI.SX32 R191, R191, R174, 0x1e ;  /* 0x000000aebfbf7211 */ /* 0x002fe400078ff2ff */
[----:B---3--:R-:W-:-:S13]  /*16a0*/  ISETP.GE.AND P3, PT, R175, 0x1, PT ;  /* 0x00000001af00780c */ /* 0x008fda0003f66270 */
[----:B------:R-:W-:-:S04]  /*16b0*/  @P3 VIADD R0, R175, 0xffffffff ;  /* 0xffffffffaf003836 */ /* 0x000fc80000000000 */
[----:B------:R-:W-:-:S05]  /*16c0*/  @P3 IMAD R0, R0, R173, RZ ;  /* 0x000000ad00003224 */ /* 0x000fca00078e02ff */
[----:B------:R-:W-:-:S04]  /*16d0*/  @P3 SHF.R.S32.HI R201, RZ, 0x1f, R0 ;  /* 0x0000001fffc93819 */ /* 0x000fc80000011400 */
[----:B------:R-:W-:Y:S01]  /*16e0*/  @P3 LEA.HI R201, R201, R0, RZ, 0x2 ;  /* 0x00000000c9c93211 */ /* 0x000fe200078f10ff */
[----:B------:R-:W-:-:S03]  /*16f0*/  IMAD.MOV.U32 R0, RZ, RZ, RZ ;  /* 0x000000ffff007224 */ /* 0x000fc600078e00ff */
[----:B------:R-:W-:Y:S01]  /*1700*/  @P3 LEA.HI.SX32 R0, R201, R174, 0x1e ;  /* 0x000000aec9003211 */ /* 0x000fe200078ff2ff */
[----:B0-----:R-:W-:Y:S06]  /*1710*/  @!P0 BRA `(.L_x_32946) ;  /* 0x0000003400388947 */ /* 0x001fec0003800000 */
[----:B------:R-:W-:-:S04]  /*1720*/  UISETP.NE.U32.AND UP0, UPT, UR8, URZ, UPT ;  /* 0x000000ff0800728c */ /* 0x000fc8000bf05070 */
[----:B------:R-:W-:Y:S01]  /*1730*/  UISETP.NE.AND.EX UP0, UPT, UR9, URZ, UPT, UP0 ;  /* 0x000000ff0900728c */ /* 0x000fe2000bf05300 */
[----:B------:R-:W-:Y:S10]  /*1740*/  @!P3 BRA `(.L_x_32947) ;  /* 0x00000000000cb947 */ /* 0x000ff40003800000 */
[----:B------:R-:W0:Y:S02]  /*1750*/  LDC.64 R124, c[0x0][0x390] ;  /* 0x0000e400ff7c7b82 */ /* 0x000e240000000a00 */
[----:B0-----:R-:W-:-:S06]  /*1760*/  IMAD.WIDE.U32 R124, R0, 0x10, R124 ;  /* 0x00000010007c7825 */ /* 0x001fcc00078e007c */
[----:B------:R-:W5:Y:S02]  /*1770*/  LDG.E.128 R124, desc[UR6][R124.64] ;  /* 0x000000067c7c7981 */ /* 0x000f64000c1e1d00 */
.L_x_32947:
[----:B------:R-:W-:Y:S05]  /*1780*/  BRA.U !UP0, `(.L_x_32948) ;  /* 0x0000001908747547 */ /* 0x000fea000b800000 */
[----:B------:R-:W0:Y:S02]  /*1790*/  LDC.64 R128, c[0x0][0x3a0] ;  /* 0x0000e800ff807b82 */ /* 0x000e240000000a00 */
[----:B0-----:R-:W-:-:S06]  /*17a0*/  IMAD.WIDE.U32 R128, R191, 0x10, R128 ;  /* 0x00000010bf807825 */ /* 0x001fcc00078e0080 */
[----:B------:R-:W2:Y:S01]  /*17b0*/  LDG.E.128 R128, desc[UR6][R128.64] ;  /* 0x0000000680807981 */ /* 0x000ea2000c1e1d00 */
[----:B------:R-:W-:-:S13]  /*17c0*/  ISETP.GT.AND P1, PT, R175, RZ, PT ;  /* 0x000000ffaf00720c */ /* 0x000fda0003f24270 */
[----:B------:R-:W-:Y:S01]  /*17d0*/  @!P1 MOV R134, R183 ;  /* 0x000000b700869202 */ /* 0x000fe20000000f00 */
[----:B------:R-:W-:Y:S02]  /*17e0*/  @!P1 IMAD.MOV.U32 R192, RZ, RZ, R186 ;  /* 0x000000ffffc09224 */ /* 0x000fe400078e00ba */
[----:B--2---:R-:W-:Y:S01]  /*17f0*/  @!P1 IMAD.MOV.U32 R132, RZ, RZ, R128 ;  /* 0x000000ffff849224 */ /* 0x004fe200078e0080 */
        /* <DEDUP_REMOVED lines=17> */
.L_x_32952:
        /* <DEDUP_REMOVED lines=13> */
.L_x_32954:
[----:B------:R-:W-:Y:S05]  /*19e0*/  BSYNC.RECONVERGENT B2 ;  /* 0x0000000000027941 */ /* 0x000fea0003800200 */
.L_x_32953:
        /* <DEDUP_REMOVED lines=61> */
.L_x_32951:
[----:B------:R-:W-:Y:S05]  /*1dc0*/  BSYNC.RECONVERGENT B1 ;  /* 0x0000000000017941 */ /* 0x000fea0003800200 */
.L_x_32950:
        /* <DEDUP_REMOVED lines=8> */
[----:B------:R-:W-:-:S07]  /*1e50*/  FFMA.FTZ R132, R133, R112, R128 ;  /* 0x0000007085847223 */ /* 0x000fce0000010080 */
.L_x_32949:
        /* <DEDUP_REMOVED lines=16> */
.L_x_32958:
        /* <DEDUP_REMOVED lines=13> */
.L_x_32960:
[----:B------:R-:W-:Y:S05]  /*2030*/  BSYNC.RECONVERGENT B2 ;  /* 0x0000000000027941 */ /* 0x000fea0003800200 */
.L_x_32959:
        /* <DEDUP_REMOVED lines=61> */
.L_x_32957:
[----:B------:R-:W-:Y:S05]  /*2410*/  BSYNC.RECONVERGENT B1 ;  /* 0x0000000000017941 */ /* 0x000fea0003800200 */
.L_x_32956:
        /* <DEDUP_REMOVED lines=9> */
.L_x_32955:
        /* <DEDUP_REMOVED lines=16> */
.L_x_32964:
        /* <DEDUP_REMOVED lines=13> */
.L_x_32966:
[----:B------:R-:W-:Y:S05]  /*2680*/  BSYNC.RECONVERGENT B2 ;  /* 0x0000000000027941 */ /* 0x000fea0003800200 */
.L_x_32965:
        /* <DEDUP_REMOVED lines=61> */
.L_x_32963:
[----:B------:R-:W-:Y:S05]  /*2a60*/  BSYNC.RECONVERGENT B1 ;  /* 0x0000000000017941 */ /* 0x000fea0003800200 */
.L_x_32962:
        /* <DEDUP_REMOVED lines=8> */
[----:B------:R-:W-:-:S07]  /*2af0*/  FFMA.FTZ R134, R135, R114, R130 ;  /* 0x0000007287867223 */ /* 0x000fce0000010082 */
.L_x_32961:
        /* <DEDUP_REMOVED lines=16> */
.L_x_32970:
        /* <DEDUP_REMOVED lines=13> */
.L_x_32972:
[----:B------:R-:W-:Y:S05]  /*2cd0*/  BSYNC.RECONVERGENT B2 ;  /* 0x0000000000027941 */ /* 0x000fea0003800200 */
.L_x_32971:
        /* <DEDUP_REMOVED lines=61> */
.L_x_32969:
[----:B------:R-:W-:Y:S05]  /*30b0*/  BSYNC.RECONVERGENT B1 ;  /* 0x0000000000017941 */ /* 0x000fea0003800200 */
.L_x_32968:
        /* <DEDUP_REMOVED lines=8> */
[----:B------:R-:W-:Y:S01]  /*3140*/  FFMA.FTZ R135, R186, R115, R131 ;  /* 0x00000073ba877223 */ /* 0x000fe20000010083 */
[----:B------:R-:W-:Y:S06]  /*3150*/  BRA `(.L_x_32967) ;  /* 0x0000001800607947 */ /* 0x000fec0003800000 */
.L_x_32948:
        /* <DEDUP_REMOVED lines=20> */
.L_x_32976:
        /* <DEDUP_REMOVED lines=13> */
.L_x_32978:
[----:B------:R-:W-:Y:S05]  /*3370*/  BSYNC.RECONVERGENT B2 ;  /* 0x0000000000027941 */ /* 0x000fea0003800200 */
.L_x_32977:
        /* <DEDUP_REMOVED lines=61> */
.L_x_32975:
[----:B------:R-:W-:Y:S05]  /*3750*/  BSYNC.RECONVERGENT B1 ;  /* 0x0000000000017941 */ /* 0x000fea0003800200 */
.L_x_32974:
        /* <DEDUP_REMOVED lines=8> */
[----:B------:R-:W-:-:S07]  /*37e0*/  FMUL.FTZ R132, R133, R112 ;  /* 0x0000007085847220 */ /* 0x000fce0000410000 */
.L_x_32973:
        /* <DEDUP_REMOVED lines=16> */
.L_x_32982:
        /* <DEDUP_REMOVED lines=13> */
.L_x_32984:
[----:B------:R-:W-:Y:S05]  /*39c0*/  BSYNC.RECONVERGENT B2 ;  /* 0x0000000000027941 */ /* 0x000fea0003800200 */
.L_x_32983:
        /* <DEDUP_REMOVED lines=61> */
.L_x_32981:
[----:B------:R-:W-:Y:S05]  /*3da0*/  BSYNC.RECONVERGENT B1 ;  /* 0x0000000000017941 */ /* 0x000fea0003800200 */
.L_x_32980:
        /* <DEDUP_REMOVED lines=9> */
.L_x_32979:
        /* <DEDUP_REMOVED lines=16> */
.L_x_32988:
        /* <DEDUP_REMOVED lines=13> */
.L_x_32990:
[----:B------:R-:W-:Y:S05]  /*4010*/  BSYNC.RECONVERGENT B2 ;  /* 0x0000000000027941 */ /* 0x000fea0003800200 */
.L_x_32989:
        /* <DEDUP_REMOVED lines=61> */
.L_x_32987:
[----:B------:R-:W-:Y:S05]  /*43f0*/  BSYNC.RECONVERGENT B1 ;  /* 0x0000000000017941 */ /* 0x000fea0003800200 */
.L_x_32986:
        /* <DEDUP_REMOVED lines=8> */
[----:B------:R-:W-:-:S07]  /*4480*/  FMUL.FTZ R134, R135, R114 ;  /* 0x0000007287867220 */ /* 0x000fce0000410000 */
.L_x_32985:
        /* <DEDUP_REMOVED lines=16> */
.L_x_32993:
        /* <DEDUP_REMOVED lines=13> */
.L_x_32995:
[----:B------:R-:W-:Y:S05]  /*4660*/  BSYNC.RECONVERGENT B2 ;  /* 0x0000000000027941 */ /* 0x000fea0003800200 */
.L_x_32994:
        /* <DEDUP_REMOVED lines=61> */
.L_x_32992:
[----:B------:R-:W-:Y:S05]  /*4a40*/  BSYNC.RECONVERGENT B1 ;  /* 0x0000000000017941 */ /* 0x000fea0003800200 */
.L_x_32991:
        /* <DEDUP_REMOVED lines=9> */
.L_x_32967:
[----:B------:R-:W0:Y:S01]  /*4ae0*/  LDC.64 R196, c[0x0][0x3a8] ;  /* 0x0000ea00ffc47b82 */ /* 0x000e220000000a00 */
[----:B------:R-:W-:Y:S01]  /*4af0*/  MOV R186, R192 ;  /* 0x000000c000ba7202 */ /* 0x000fe20000000f00 */
[----:B0-----:R-:W-:-:S05]  /*4b00*/  IMAD.WIDE.U32 R196, R191, 0x10, R196 ;  /* 0x00000010bfc47825 */ /* 0x001fca00078e00c4 */
[----:B------:R0:W-:Y:S01]  /*4b10*/  STG.E.128 desc[UR6][R196.64], R132 ;  /* 0x00000084c4007986 */ /* 0x0001e2000c101d06 */
        /* <DEDUP_REMOVED lines=12> */
.L_x_32996:
[----:B------:R-:W-:Y:S01]  /*4be0*/  VIADD R191, R191, 0x80 ;  /* 0x00000080bfbf7836 */ /* 0x000fe20000000000 */
[----:B------:R-:W-:-:S07]  /*4bf0*/  IADD3 R0, PT, PT, R0, 0x80, RZ ;  /* 0x0000008000007810 */ /* 0x000fce0007ffe0ff */
.L_x_32946:
[----:B------:R-:W-:Y:S05]  /*4c00*/  BSYNC.RECONVERGENT B0 ;  /* 0x0000000000007941 */ /* 0x000fea0003800200 */
.L_x_32945:
[----:B------:R-:W-:Y:S01]  /*4c10*/  ISETP.GE.U32.AND P1, PT, R176, 0x100, PT ;  /* 0x00000100b000780c */ /* 0x000fe20003f26070 */
[----:B------:R-:W-:Y:S01]  /*4c20*/  BSSY.RECONVERGENT B0, `(.L_x_32997) ;  /* 0x0000351000007945 */ /* 0x000fe20003800200 */
[----:B------:R-:W-:-:S11]  /*4c30*/  LOP3.LUT R195, R195, 0xfffffdff, RZ, 0xc0, !PT ;  /* 0xfffffdffc3c37812 */ /* 0x000fd600078ec0ff */
[----:B------:R-:W-:Y:S01]  /*4c40*/  @P1 LOP3.LUT R195, R195, 0x200, RZ, 0xfc, !PT ;  /* 0x00000200c3c31812 */ /* 0x000fe200078efcff */
[----:B------:R-:W-:Y:S06]  /*4c50*/  @!P1 BRA `(.L_x_32998) ;  /* 0x0000003400349947 */ /* 0x000fec0003800000 */
        /* <DEDUP_REMOVED lines=30> */
.L_x_33003:
        /* <DEDUP_REMOVED lines=13> */
.L_x_33005:
[----:B------:R-:W-:Y:S05]  /*4f10*/  BSYNC.RECONVERGENT B2 ;  /* 0x0000000000027941 */ /* 0x000fea0003800200 */
.L_x_33004:
[----:B------:R-:W-:Y:S01]  /*4f20*/  IMAD.WIDE.U32 R138, R194, -0x326172a9, RZ ;  /* 0xcd9e8d57c28a7825 */ /* 0x000fe200078e00ff */
[----:B------:R-:W-:-:S03]  /*4f30*/  LOP3.LUT R198, R185, R137, R3, 0x96, !PT ;  /* 0x00000089b9c67212 */ /* 0x000fc600078e9603 */
[----:B------:R-:W-:Y:S01]  /*4f40*/  VIADD R137, R2, 0x9e3779b9 ;  /* 0x9e3779b902897836 */ /* 0x000fe20000000000 */
[----:B01----:R-:W-:Y:S01]  /*4f50*/  LOP3.LUT R196, R177, R139, R2, 0x96, !PT ;  /* 0x0000008bb1c47212 */ /* 0x003fe200078e9602 */
        /* <DEDUP_REMOVED lines=13> */
[C---:B------:R-:W-:Y:S02]  /*5030*/  IADD3 R137, PT, PT, R2.reuse, -0x255992d5, RZ ;  /* 0xdaa66d2b02897810 */ /* 0x040fe40007ffe0ff */
        /* <DEDUP_REMOVED lines=36> */
[----:B------:R-:W-:-:S03]  /*5280*/  MOV R192, R196 ;  /* 0x000000c400c07202 */ /* 0x000fc60000000f00 */
[----:B------:R-:W-:Y:S01]  /*5290*/  VIADD R179, R3, 0x96a522ad ;  /* 0x96a522ad03b37836 */ /* 0x000fe20000000000 */
[----:B------:R-:W-:Y:S01]  /*52a0*/  LOP3.LUT R180, R137, R138, R199, 0x96, !PT ;  /* 0x0000008a89b47212 */ /* 0x000fe200078e96c7 */
[----:B------:R-:W-:Y:S02]  /*52b0*/  IMAD.MOV.U32 R184, RZ, RZ, R198 ;  /* 0x000000ffffb87224 */ /* 0x000fe400078e00c6 */
[----:B------:R-:W-:Y:S01]  /*52c0*/  IMAD.MOV.U32 R138, RZ, RZ, RZ ;  /* 0x000000ffff8a7224 */ /* 0x000fe200078e00ff */
[----:B------:R-:W-:Y:S01]  /*52d0*/  LOP3.LUT R179, R179, R136, R197, 0x96, !PT ;  /* 0x00000088b3b37212 */ /* 0x000fe200078e96c5 */
[----:B------:R-:W-:-:S07]  /*52e0*/  IMAD.MOV.U32 R136, RZ, RZ, R186 ;  /* 0x000000ffff887224 */ /* 0x000fce00078e00ba */
.L_x_33002:
[----:B------:R-:W-:Y:S05]  /*52f0*/  BSYNC.RECONVERGENT B1 ;  /* 0x0000000000017941 */ /* 0x000fea0003800200 */
.L_x_33001:
[----:B------:R-:W-:Y:S01]  /*5300*/  I2FP.F32.U32 R136, R136 ;  /* 0x0000008800887245 */ /* 0x000fe20000201000 */
[----:B------:R-:W-:Y:S02]  /*5310*/  HFMA2 R137, -RZ, RZ, 0.1171875, 0 ;  /* 0x2f800000ff897431 */ /* 0x000fe400000001ff */
[----:B------:R-:W-:-:S03]  /*5320*/  FMUL.FTZ R139, R124, UR13 ;  /* 0x0000000d7c8b7c20 */ /* 0x000fc60008410000 */
[----:B------:R-:W-:Y:S01]  /*5330*/  FFMA.FTZ R136, R136, R137, 1.1641532182693481445e-10 ;  /* 0x2f00000088887423 */ /* 0x000fe20000010089 */
[----:B------:R-:W-:-:S04]  /*5340*/  FMUL.FTZ R137, R139, UR12 ;  /* 0x0000000c8b897c20 */ /* 0x000fc80008410000 */
[----:B------:R-:W-:-:S04]  /*5350*/  FSETP.GTU.FTZ.AND P2, PT, R136, UR10, PT ;  /* 0x0000000a88007c0b */ /* 0x000fc8000bf5c000 */
[----:B------:R-:W-:Y:S02]  /*5360*/  FSEL R137, R137, RZ, !P2 ;  /* 0x000000ff89897208 */ /* 0x000fe40005000000 */
[----:B------:R-:W-:-:S03]  /*5370*/  SEL R187, RZ, 0x1, P2 ;  /* 0x00000001ffbb7807 */ /* 0x000fc60001000000 */
[----:B------:R-:W-:-:S07]  /*5380*/  FFMA.FTZ R136, R137, R100, R128 ;  /* 0x0000006489887223 */ /* 0x000fce0000010080 */
.L_x_33000:
        /* <DEDUP_REMOVED lines=16> */
.L_x_33009:
        /* <DEDUP_REMOVED lines=13> */
.L_x_33011:
[----:B------:R-:W-:Y:S05]  /*5560*/  BSYNC.RECONVERGENT B2 ;  /* 0x0000000000027941 */ /* 0x000fea0003800200 */
.L_x_33010:
[----:B01----:R-:W-:Y:S01]  /*5570*/  IMAD.WIDE.U32 R196, R194, -0x326172a9, RZ ;  /* 0xcd9e8d57c2c47825 */ /* 0x003fe200078e00ff */
        /* <DEDUP_REMOVED lines=60> */
.L_x_33008:
[----:B------:R-:W-:Y:S05]  /*5940*/  BSYNC.RECONVERGENT B1 ;  /* 0x0000000000017941 */ /* 0x000fea0003800200 */
.L_x_33007:
[----:B------:R-:W-:Y:S01]  /*5950*/  I2FP.F32.U32 R137, R137 ;  /* 0x0000008900897245 */ /* 0x000fe20000201000 */
[----:B------:R-:W-:Y:S02]  /*5960*/  IMAD.MOV.U32 R138, RZ, RZ, 0x2f800000 ;  /* 0x2f800000ff8a7424 */ /* 0x000fe400078e00ff */
[----:B------:R-:W-:Y:S02]  /*5970*/  FMUL.FTZ R183, R125, UR13 ;  /* 0x0000000d7db77c20 */ /* 0x000fe40008410000 */
[----:B------:R-:W-:Y:S02]  /*5980*/  FFMA.FTZ R137, R137, R138, 1.1641532182693481445e-10 ;  /* 0x2f00000089897423 */ /* 0x000fe4000001008a */
[----:B------:R-:W-:-:S03]  /*5990*/  FMUL.FTZ R138, R183, UR12 ;  /* 0x0000000cb78a7c20 */ /* 0x000fc60008410000 */
[----:B------:R-:W-:-:S04]  /*59a0*/  FSETP.GTU.FTZ.AND P2, PT, R137, UR10, PT ;  /* 0x0000000a89007c0b */ /* 0x000fc8000bf5c000 */
[----:B------:R-:W-:Y:S02]  /*59b0*/  FSEL R138, R138, RZ, !P2 ;  /* 0x000000ff8a8a7208 */ /* 0x000fe40005000000 */
[----:B------:R-:W-:-:S03]  /*59c0*/  SEL R188, RZ, 0x1, P2 ;  /* 0x00000001ffbc7807 */ /* 0x000fc60001000000 */
[----:B------:R-:W-:-:S07]  /*59d0*/  FFMA.FTZ R137, R138, R101, R129 ;  /* 0x000000658a897223 */ /* 0x000fce0000010081 */
.L_x_33006:
        /* <DEDUP_REMOVED lines=16> */
.L_x_33015:
        /* <DEDUP_REMOVED lines=13> */
.L_x_33017:
[----:B------:R-:W-:Y:S05]  /*5bb0*/  BSYNC.RECONVERGENT B2 ;  /* 0x0000000000027941 */ /* 0x000fea0003800200 */
.L_x_33016:
[----:B01----:R-:W-:Y:S01]  /*5bc0*/  IMAD.WIDE.U32 R196, R194, -0x326172a9, RZ ;  /* 0xcd9e8d57c2c47825 */ /* 0x003fe200078e00ff */
        /* <DEDUP_REMOVED lines=60> */
.L_x_33014:
[----:B------:R-:W-:Y:S05]  /*5f90*/  BSYNC.RECONVERGENT B1 ;  /* 0x0000000000017941 */ /* 0x000fea0003800200 */
.L_x_33013:
        /* <DEDUP_REMOVED lines=9> */
.L_x_33012:
        /* <DEDUP_REMOVED lines=16> */
.L_x_33021:
        /* <DEDUP_REMOVED lines=13> */
.L_x_33023:
[----:B------:R-:W-:Y:S05]  /*6200*/  BSYNC.RECONVERGENT B2 ;  /* 0x0000000000027941 */ /* 0x000fea0003800200 */
.L_x_33022:
        /* <DEDUP_REMOVED lines=57> */
[----:B------:R-:W-:-:S03]  /*65a0*/  IMAD.MOV.U32 R184, RZ, RZ, R202 ;  /* 0x000000ffffb87224 */ /* 0x000fc600078e00ca */
[----:B------:R-:W-:Y:S02]  /*65b0*/  LOP3.LUT R179, R139, R196, R201, 0x96, !PT ;  /* 0x000000c48bb37212 */ /* 0x000fe400078e96c9 */
[----:B------:R-:W-:Y:S01]  /*65c0*/  MOV R139, R192 ;  /* 0x000000c0008b7202 */ /* 0x000fe20000000f00 */
[----:B------:R-:W-:-:S07]  /*65d0*/  IMAD.MOV.U32 R192, RZ, RZ, R200 ;  /* 0x000000ffffc07224 */ /* 0x000fce00078e00c8 */
.L_x_33020:
[----:B------:R-:W-:Y:S05]  /*65e0*/  BSYNC.RECONVERGENT B1 ;  /* 0x0000000000017941 */ /* 0x000fea0003800200 */
.L_x_33019:
        /* <DEDUP_REMOVED lines=8> */
[----:B------:R-:W-:Y:S01]  /*6670*/  FFMA.FTZ R139, R186, R103, R131 ;  /* 0x00000067ba8b7223 */ /* 0x000fe20000010083 */
[----:B------:R-:W-:Y:S06]  /*6680*/  BRA `(.L_x_33018) ;  /* 0x0000001800607947 */ /* 0x000fec0003800000 */
.L_x_32999:
[----:B--2---:R-:W-:Y:S01]  /*6690*/  IMAD.MOV.U32 R138, RZ, RZ, R183 ;  /* 0x000000ffff8a7224 */ /* 0x004fe200078e00b7 */
        /* <DEDUP_REMOVED lines=19> */
.L_x_33027:
        /* <DEDUP_REMOVED lines=13> */
.L_x_33029:
[----:B------:R-:W-:Y:S05]  /*68a0*/  BSYNC.RECONVERGENT B2 ;  /* 0x0000000000027941 */ /* 0x000fea0003800200 */
.L_x_33028:
        /* <DEDUP_REMOVED lines=61> */
.L_x_33026:
[----:B------:R-:W-:Y:S05]  /*6c80*/  BSYNC.RECONVERGENT B1 ;  /* 0x0000000000017941 */ /* 0x000fea0003800200 */
.L_x_33025:
        /* <DEDUP_REMOVED lines=9> */
.L_x_33024:
        /* <DEDUP_REMOVED lines=16> */
.L_x_33033:
        /* <DEDUP_REMOVED lines=13> */
.L_x_33035:
[----:B------:R-:W-:Y:S05]  /*6ef0*/  BSYNC.RECONVERGENT B2 ;  /* 0x0000000000027941 */ /* 0x000fea0003800200 */
.L_x_33034:
        /* <DEDUP_REMOVED lines=61> */
.L_x_33032:
[----:B------:R-:W-:Y:S05]  /*72d0*/  BSYNC.RECONVERGENT B1 ;  /* 0x0000000000017941 */ /* 0x000fea0003800200 */
.L_x_33031:
        /* <DEDUP_REMOVED lines=9> */
.L_x_33030:
        /* <DEDUP_REMOVED lines=16> */
.L_x_33039:
        /* <DEDUP_REMOVED lines=13> */
.L_x_33041:
[----:B------:R-:W-:Y:S05]  /*7540*/  BSYNC.RECONVERGENT B2 ;  /* 0x0000000000027941 */ /* 0x000fea0003800200 */
.L_x_33040:
        /* <DEDUP_REMOVED lines=61> */
.L_x_33038:
[----:B------:R-:W-:Y:S05]  /*7920*/  BSYNC.RECONVERGENT B1 ;  /* 0x0000000000017941 */ /* 0x000fea0003800200 */
.L_x_33037:
        /* <DEDUP_REMOVED lines=9> */
.L_x_33036:
        /* <DEDUP_REMOVED lines=16> */
.L_x_33044:
        /* <DEDUP_REMOVED lines=13> */
.L_x_33046:
[----:B------:R-:W-:Y:S05]  /*7b90*/  BSYNC.RECONVERGENT B2 ;  /* 0x0000000000027941 */ /* 0x000fea0003800200 */
.L_x_33045:
        /* <DEDUP_REMOVED lines=61> */
.L_x_33043:
[----:B------:R-:W-:Y:S05]  /*7f70*/  BSYNC.RECONVERGENT B1 ;  /* 0x0000000000017941 */ /* 0x000fea0003800200 */
.L_x_33042:
        /* <DEDUP_REMOVED lines=9> */
.L_x_33018:
[----:B01----:R-:W0:Y:S01]  /*8010*/  LDC.64 R196, c[0x0][0x3a8] ;  /* 0x0000ea00ffc47b82 */ /* 0x003e220000000a00 */
[----:B------:R-:W-:Y:S02]  /*8020*/  IMAD.MOV.U32 R186, RZ, RZ, R192 ;  /* 0x000000ffffba7224 */ /* 0x000fe400078e00c0 */
[----:B0-----:R-:W-:-:S05]  /*8030*/  IMAD.WIDE.U32 R196, R191, 0x10, R196 ;  /* 0x00000010bfc47825 */ /* 0x001fca00078e00c4 */
[----:B------:R0:W-:Y:S01]  /*8040*/  STG.E.128 desc[UR6][R196.64], R136 ;  /* 0x00000088c4007986 */ /* 0x0001e2000c101d06 */
        /* <DEDUP_REMOVED lines=12> */
.L_x_33047:
[----:B------:R-:W-:Y:S01]  /*8110*/  IADD3 R191, PT, PT, R191, 0x80, RZ ;  /* 0x00000080bfbf7810 */ /* 0x000fe20007ffe0ff */
[----:B------:R-:W-:-:S07]  /*8120*/  VIADD R0, R0, 0x80 ;  /* 0x0000008000007836 */ /* 0x000fce0000000000 */
.L_x_32998:
[----:B------:R-:W-:Y:S05]  /*8130*/  BSYNC.RECONVERGENT B0 ;  /* 0x0000000000007941 */ /* 0x000fea0003800200 */
.L_x_32997:
        /* <DEDUP_REMOVED lines=35> */
.L_x_33054:
        /* <DEDUP_REMOVED lines=13> */
.L_x_33056:
[----:B------:R-:W-:Y:S05]  /*8440*/  BSYNC.RECONVERGENT B2 ;  /* 0x0000000000027941 */ /* 0x000fea0003800200 */
.L_x_33055:
[----:B------:R-:W-:Y:S01]  /*8450*/  IMAD.WIDE.U32 R142, R194, -0x326172a9, RZ ;  /* 0xcd9e8d57c28e7825 */ /* 0x000fe200078e00ff */
[----:B------:R-:W-:Y:S02]  /*8460*/  LOP3.LUT R198, R185, R141, R3, 0x96, !PT ;  /* 0x0000008db9c67212 */ /* 0x000fe400078e9603 */
[----:B------:R-:W-:Y:S01]  /*8470*/  IADD3 R141, PT, PT, R2, -0x61c88647, RZ ;  /* 0x9e3779b9028d7810 */ /* 0x000fe20007ffe0ff */
[----:B------:R-:W-:Y:S01]  /*8480*/  VIADD R183, R3, 0x76cf5d0a ;  /* 0x76cf5d0a03b77836 */ /* 0x000fe20000000000 */
[----:B01----:R-:W-:Y:S01]  /*8490*/  LOP3.LUT R196, R177, R143, R2, 0x96, !PT ;  /* 0x0000008fb1c47212 */ /* 0x003fe200078e9602 */
        /* <DEDUP_REMOVED lines=54> */
[----:B------:R-:W-:Y:S01]  /*8800*/  LOP3.LUT R179, R179, R140, R197, 0x96, !PT ;  /* 0x0000008cb3b37212 */ /* 0x000fe200078e96c5 */
[----:B------:R-:W-:-:S07]  /*8810*/  IMAD.MOV.U32 R140, RZ, RZ, R186 ;  /* 0x000000ffff8c7224 */ /* 0x000fce00078e00ba */
.L_x_33053:
[----:B------:R-:W-:Y:S05]  /*8820*/  BSYNC.RECONVERGENT B1 ;  /* 0x0000000000017941 */ /* 0x000fea0003800200 */
.L_x_33052:
        /* <DEDUP_REMOVED lines=9> */
.L_x_33051:
        /* <DEDUP_REMOVED lines=16> */
.L_x_33060:
        /* <DEDUP_REMOVED lines=13> */
.L_x_33062:
[----:B------:R-:W-:Y:S05]  /*8a90*/  BSYNC.RECONVERGENT B2 ;  /* 0x0000000000027941 */ /* 0x000fea0003800200 */
.L_x_33061:
        /* <DEDUP_REMOVED lines=61> */
.L_x_33059:
[----:B------:R-:W-:Y:S05]  /*8e70*/  BSYNC.RECONVERGENT B1 ;  /* 0x0000000000017941 */ /* 0x000fea0003800200 */
.L_x_33058:
        /* <DEDUP_REMOVED lines=9> */
.L_x_33057:
        /* <DEDUP_REMOVED lines=16> */
.L_x_33066:
        /* <DEDUP_REMOVED lines=13> */
.L_x_33068:
[----:B------:R-:W-:Y:S05]  /*90e0*/  BSYNC.RECONVERGENT B2 ;  /* 0x0000000000027941 */ /* 0x000fea0003800200 */
.L_x_33067:
[----:B01----:R-:W-:Y:S01]  /*90f0*/  IMAD.WIDE.U32 R196, R194, -0x326172a9, RZ ;  /* 0xcd9e8d57c2c47825 */ /* 0x003fe200078e00ff */
[----:B------:R-:W-:Y:S02]  /*9100*/  LOP3.LUT R200, R185, R143, R3, 0x96, !PT ;  /* 0x0000008fb9c87212 */ /* 0x000fe400078e9603 */
[C---:B------:R-:W-:Y:S01]  /*9110*/  IADD3 R183, PT, PT, R3.reuse, 0x76cf5d0a, RZ ;  /* 0x76cf5d0a03b77810 */ /* 0x040fe20007ffe0ff */
[----:B------:R-:W-:Y:S01]  /*9120*/  VIADD R179, R3, 0xbb67ae85 ;  /* 0xbb67ae8503b37836 */ /* 0x000fe20000000000 */
[----:B------:R-:W-:Y:S01]  /*9130*/  LOP3.LUT R198, R177, R197, R2, 0x96, !PT ;  /* 0x000000c5b1c67212 */ /* 0x000fe200078e9602 */
[----:B------:R-:W-:-:S04]  /*9140*/  IMAD.WIDE.U32 R200, R200, -0x326172a9, RZ ;  /* 0xcd9e8d57c8c87825 */ /* 0x000fc800078e00ff */
[----:B------:R-:W-:-:S04]  /*9150*/  IMAD.WIDE.U32 R198, R198, -0x2daee0ad, RZ ;  /* 0xd2511f53c6c67825 */ /* 0x000fc800078e00ff */
[----:B------:R-:W-:Y:S01]  /*9160*/  VIADD R143, R2, 0x9e3779b9 ;  /* 0x9e3779b9028f7836 */ /* 0x000fe20000000000 */
[----:B------:R-:W-:Y:S01]  /*9170*/  LOP3.LUT R179, R179, R142, R199, 0x96, !PT ;  /* 0x0000008eb3b37212 */ /* 0x000fe200078e96c7 */
[----:B------:R-:W-:-:S03]  /*9180*/  IMAD.MOV.U32 R186, RZ, RZ, RZ ;  /* 0x000000ffffba7224 */ /* 0x000fc600078e00ff */
        /* <DEDUP_REMOVED lines=51> */
.L_x_33065:
[----:B------:R-:W-:Y:S05]  /*94c0*/  BSYNC.RECONVERGENT B1 ;  /* 0x0000000000017941 */ /* 0x000fea0003800200 */
.L_x_33064:
        /* <DEDUP_REMOVED lines=9> */
.L_x_33063:
        /* <DEDUP_REMOVED lines=16> */
.L_x_33072:
        /* <DEDUP_REMOVED lines=13> */
.L_x_33074:
[----:B------:R-:W-:Y:S05]  /*9730*/  BSYNC.RECONVERGENT B2 ;  /* 0x0000000000027941 */ /* 0x000fea0003800200 */
.L_x_33073:
        /* <DEDUP_REMOVED lines=57> */
[----:B------:R-:W-:-:S05]  /*9ad0*/  VIADD R143, R3, 0x96a522ad ;  /* 0x96a522ad038f7836 */ /* 0x000fca0000000000 */
[----:B------:R-:W-:Y:S01]  /*9ae0*/  LOP3.LUT R179, R143, R196, R201, 0x96, !PT ;  /* 0x000000c48fb37212 */ /* 0x000fe200078e96c9 */
[----:B------:R-:W-:Y:S02]  /*9af0*/  IMAD.MOV.U32 R143, RZ, RZ, R192 ;  /* 0x000000ffff8f7224 */ /* 0x000fe400078e00c0 */
[----:B------:R-:W-:-:S07]  /*9b00*/  IMAD.MOV.U32 R192, RZ, RZ, R200 ;  /* 0x000000ffffc07224 */ /* 0x000fce00078e00c8 */
.L_x_33071:
[----:B------:R-:W-:Y:S05]  /*9b10*/  BSYNC.RECONVERGENT B1 ;  /* 0x0000000000017941 */ /* 0x000fea0003800200 */
.L_x_33070:
        /* <DEDUP_REMOVED lines=8> */
[----:B------:R-:W-:Y:S01]  /*9ba0*/  FFMA.FTZ R143, R186, R91, R131 ;  /* 0x0000005bba8f7223 */ /* 0x000fe20000010083 */
[----:B------:R-:W-:Y:S06]  /*9bb0*/  BRA `(.L_x_33069) ;  /* 0x0000001800607947 */ /* 0x000fec0003800000 */
.L_x_33050:
[----:B--2---:R-:W-:Y:S01]  /*9bc0*/  IMAD.MOV.U32 R142, RZ, RZ, R183 ;  /* 0x000000ffff8e7224 */ /* 0x004fe200078e00b7 */
        /* <DEDUP_REMOVED lines=19> */
.L_x_33078:
        /* <DEDUP_REMOVED lines=13> */
.L_x_33080:
[----:B------:R-:W-:Y:S05]  /*9dd0*/  BSYNC.RECONVERGENT B2 ;  /* 0x0000000000027941 */ /* 0x000fea0003800200 */
.L_x_33079:
[----:B------:R-:W-:Y:S01]  /*9de0*/  IMAD.WIDE.U32 R142, R194, -0x326172a9, RZ ;  /* 0xcd9e8d57c28e7825 */ /* 0x000fe200078e00ff */
[----:B------:R-:W-:Y:S02]  /*9df0*/  LOP3.LUT R198, R185, R141, R3, 0x96, !PT ;  /* 0x0000008db9c67212 */ /* 0x000fe400078e9603 */
[C---:B------:R-:W-:Y:S01]  /*9e00*/  IADD3 R179, PT, PT, R2.reuse, 0x3c6ef372, RZ ;  /* 0x3c6ef37202b37810 */ /* 0x040fe20007ffe0ff */
        /* <DEDUP_REMOVED lines=58> */
.L_x_33077:
[----:B------:R-:W-:Y:S05]  /*a1b0*/  BSYNC.RECONVERGENT B1 ;  /* 0x0000000000017941 */ /* 0x000fea0003800200 */
.L_x_33076:
        /* <DEDUP_REMOVED lines=9> */
.L_x_33075:
        /* <DEDUP_REMOVED lines=16> */
.L_x_33084:
        /* <DEDUP_REMOVED lines=13> */
.L_x_33086:
[----:B------:R-:W-:Y:S05]  /*a420*/  BSYNC.RECONVERGENT B2 ;  /* 0x0000000000027941 */ /* 0x000fea0003800200 */
.L_x_33085:
        /* <DEDUP_REMOVED lines=61> */
.L_x_33083:
[----:B------:R-:W-:Y:S05]  /*a800*/  BSYNC.RECONVERGENT B1 ;  /* 0x0000000000017941 */ /* 0x000fea0003800200 */
.L_x_33082:
        /* <DEDUP_REMOVED lines=9> */
.L_x_33081:
        /* <DEDUP_REMOVED lines=16> */
.L_x_33090:
        /* <DEDUP_REMOVED lines=13> */
.L_x_33092:
[----:B------:R-:W-:Y:S05]  /*aa70*/  BSYNC.RECONVERGENT B2 ;  /* 0x0000000000027941 */ /* 0x000fea0003800200 */
.L_x_33091:
        /* <DEDUP_REMOVED lines=61> */
.L_x_33089:
[----:B------:R-:W-:Y:S05]  /*ae50*/  BSYNC.RECONVERGENT B1 ;  /* 0x0000000000017941 */ /* 0x000fea0003800200 */
.L_x_33088:
        /* <DEDUP_REMOVED lines=9> */
.L_x_33087:
        /* <DEDUP_REMOVED lines=16> */
.L_x_33095:
        /* <DEDUP_REMOVED lines=13> */
.L_x_33097:
[----:B------:R-:W-:Y:S05]  /*b0c0*/  BSYNC.RECONVERGENT B2 ;  /* 0x0000000000027941 */ /* 0x000fea0003800200 */
.L_x_33096:
        /* <DEDUP_REMOVED lines=61> */
.L_x_33094:
[----:B------:R-:W-:Y:S05]  /*b4a0*/  BSYNC.RECONVERGENT B1 ;  /* 0x0000000000017941 */ /* 0x000fea0003800200 */
.L_x_33093:
        /* <DEDUP_REMOVED lines=9> */
.L_x_33069:
[----:B01----:R-:W0:Y:S01]  /*b540*/  LDC.64 R196, c[0x0][0x3a8] ;  /* 0x0000ea00ffc47b82 */ /* 0x003e220000000a00 */
        /* <DEDUP_REMOVED lines=15> */
.L_x_33098:
[----:B------:R-:W-:Y:S01]  /*b640*/  VIADD R191, R191, 0x80 ;  /* 0x00000080bfbf7836 */ /* 0x000fe20000000000 */
[----:B------:R-:W-:-:S07]  /*b650*/  IADD3 R0, PT, PT, R0, 0x80, RZ ;  /* 0x0000008000007810 */ /* 0x000fce0007ffe0ff */
.L_x_33049:
[----:B------:R-:W-:Y:S05]  /*b660*/  BSYNC.RECONVERGENT B0 ;  /* 0x0000000000007941 */ /* 0x000fea0003800200 */
.L_x_33048:
        /* <DEDUP_REMOVED lines=35> */
.L_x_33105:
        /* <DEDUP_REMOVED lines=13> */
.L_x_33107:
[----:B------:R-:W-:Y:S05]  /*b970*/  BSYNC.RECONVERGENT B2 ;  /* 0x0000000000027941 */ /* 0x000fea0003800200 */
.L_x_33106:
[----:B------:R-:W-:Y:S01]  /*b980*/  IMAD.WIDE.U32 R146, R194, -0x326172a9, RZ ;  /* 0xcd9e8d57c2927825 */ /* 0x000fe200078e00ff */
[----:B------:R-:W-:Y:S02]  /*b990*/  LOP3.LUT R198, R185, R145, R3, 0x96, !PT ;  /* 0x00000091b9c67212 */ /* 0x000fe400078e9603 */
[C---:B------:R-:W-:Y:S01]  /*b9a0*/  IADD3 R145, PT, PT, R2.reuse, -0x61c88647, RZ ;  /* 0x9e3779b902917810 */ /* 0x040fe20007ffe0ff */
[----:B------:R-:W-:Y:S01]  /*b9b0*/  VIADD R179, R2, 0x3c6ef372 ;  /* 0x3c6ef37202b37836 */ /* 0x000fe20000000000 */
[----:B01----:R-:W-:Y:S01]  /*b9c0*/  LOP3.LUT R196, R177, R147, R2, 0x96, !PT ;  /* 0x00000093b1c47212 */ /* 0x003fe200078e9602 */
        /* <DEDUP_REMOVED lines=56> */
.L_x_33104:
[----:B------:R-:W-:Y:S05]  /*bd50*/  BSYNC.RECONVERGENT B1 ;  /* 0x0000000000017941 */ /* 0x000fea0003800200 */
.L_x_33103:
        /* <DEDUP_REMOVED lines=9> */
.L_x_33102:
        /* <DEDUP_REMOVED lines=16> */
.L_x_33111:
        /* <DEDUP_REMOVED lines=13> */
.L_x_33113:
[----:B------:R-:W-:Y:S05]  /*bfc0*/  BSYNC.RECONVERGENT B2 ;  /* 0x0000000000027941 */ /* 0x000fea0003800200 */
.L_x_33112:
[----:B01----:R-:W-:Y:S01]  /*bfd0*/  IMAD.WIDE.U32 R196, R194, -0x326172a9, RZ ;  /* 0xcd9e8d57c2c47825 */ /* 0x003fe200078e00ff */
        /* <DEDUP_REMOVED lines=60> */
.L_x_33110:
[----:B------:R-:W-:Y:S05]  /*c3a0*/  BSYNC.RECONVERGENT B1 ;  /* 0x0000000000017941 */ /* 0x000fea0003800200 */
.L_x_33109:
        /* <DEDUP_REMOVED lines=9> */
.L_x_33108:
        /* <DEDUP_REMOVED lines=16> */
.L_x_33117:
        /* <DEDUP_REMOVED lines=13> */
.L_x_33119:
[----:B------:R-:W-:Y:S05]  /*c610*/  BSYNC.RECONVERGENT B2 ;  /* 0x0000000000027941 */ /* 0x000fea0003800200 */
.L_x_33118:
        /* <DEDUP_REMOVED lines=61> */
.L_x_33116:
[----:B------:R-:W-:Y:S05]  /*c9f0*/  BSYNC.RECONVERGENT B1 ;  /* 0x0000000000017941 */ /* 0x000fea0003800200 */
.L_x_33115:
        /* <DEDUP_REMOVED lines=9> */
.L_x_33114:
        /* <DEDUP_REMOVED lines=16> */
.L_x_33123:
        /* <DEDUP_REMOVED lines=13> */
.L_x_33125:
[----:B------:R-:W-:Y:S05]  /*cc60*/  BSYNC.RECONVERGENT B2 ;  /* 0x0000000000027941 */ /* 0x000fea0003800200 */
.L_x_33124:
        /* <DEDUP_REMOVED lines=61> */
.L_x_33122:
[----:B------:R-:W-:Y:S05]  /*d040*/  BSYNC.RECONVERGENT B1 ;  /* 0x0000000000017941 */ /* 0x000fea0003800200 */
.L_x_33121:
        /* <DEDUP_REMOVED lines=10> */
.L_x_33101:
        /* <DEDUP_REMOVED lines=20> */
.L_x_33129:
        /* <DEDUP_REMOVED lines=13> */
.L_x_33131:
[----:B------:R-:W-:Y:S05]  /*d300*/  BSYNC.RECONVERGENT B2 ;  /* 0x0000000000027941 */ /* 0x000fea0003800200 */
.L_x_33130:
        /* <DEDUP_REMOVED lines=61> */
.L_x_33128:
[----:B------:R-:W-:Y:S05]  /*d6e0*/  BSYNC.RECONVERGENT B1 ;  /* 0x0000000000017941 */ /* 0x000fea0003800200 */
.L_x_33127:
        /* <DEDUP_REMOVED lines=9> */
.L_x_33126:
        /* <DEDUP_REMOVED lines=16> */
.L_x_33135:
        /* <DEDUP_REMOVED lines=13> */
.L_x_33137:
[----:B------:R-:W-:Y:S05]  /*d950*/  BSYNC.RECONVERGENT B2 ;  /* 0x0000000000027941 */ /* 0x000fea0003800200 */
.L_x_33136:
        /* <DEDUP_REMOVED lines=61> */
.L_x_33134:
[----:B------:R-:W-:Y:S05]  /*dd30*/  BSYNC.RECONVERGENT B1 ;  /* 0x0000000000017941 */ /* 0x000fea0003800200 */
.L_x_33133:
        /* <DEDUP_REMOVED lines=9> */
.L_x_33132:
        /* <DEDUP_REMOVED lines=16> */
.L_x_33141:
        /* <DEDUP_REMOVED lines=13> */
.L_x_33143:
[----:B------:R-:W-:Y:S05]  /*dfa0*/  BSYNC.RECONVERGENT B2 ;  /* 0x0000000000027941 */ /* 0x000fea0003800200 */
.L_x_33142:
        /* <DEDUP_REMOVED lines=61> */
.L_x_33140:
[----:B------:R-:W-:Y:S05]  /*e380*/  BSYNC.RECONVERGENT B1 ;  /* 0x0000000000017941 */ /* 0x000fea0003800200 */
.L_x_33139:
        /* <DEDUP_REMOVED lines=9> */
.L_x_33138:
        /* <DEDUP_REMOVED lines=16> */
.L_x_33146:
        /* <DEDUP_REMOVED lines=13> */
.L_x_33148:
[----:B------:R-:W-:Y:S05]  /*e5f0*/  BSYNC.RECONVERGENT B2 ;  /* 0x0000000000027941 */ /* 0x000fea0003800200 */
.L_x_33147:
        /* <DEDUP_REMOVED lines=61> */
.L_x_33145:
[----:B------:R-:W-:Y:S05]  /*e9d0*/  BSYNC.RECONVERGENT B1 ;  /* 0x0000000000017941 */ /* 0x000fea0003800200 */
.L_x_33144:
        /* <DEDUP_REMOVED lines=9> */
.L_x_33120:
[----:B01----:R-:W0:Y:S01]  /*ea70*/  LDC.64 R196, c[0x0][0x3a8] ;  /* 0x0000ea00ffc47b82 */ /* 0x003e220000000a00 */
[----:B------:R-:W-:Y:S02]  /*ea80*/  IMAD.MOV.U32 R186, RZ, RZ, R192 ;  /* 0x000000ffffba7224 */ /* 0x000fe400078e00c0 */
[----:B0-----:R-:W-:-:S05]  /*ea90*/  IMAD.WIDE.U32 R196, R191, 0x10, R196 ;  /* 0x00000010bfc47825 */ /* 0x001fca00078e00c4 */
[----:B------:R0:W-:Y:S01]  /*eaa0*/  STG.E.128 desc[UR6][R196.64], R144 ;  /* 0x00000090c4007986 */ /* 0x0001e2000c101d06 */
[----:B------:R-:W-:Y:S05]  /*eab0*/  @!P3 BRA `(.L_x_33149) ;  /* 0x00000000002cb947 */ /* 0x000fea0003800000 */
        /* <DEDUP_REMOVED lines=11> */
.L_x_33149:
[----:B------:R-:W-:Y:S01]  /*eb70*/  IADD3 R191, PT, PT, R191, 0x80, RZ ;  /* 0x00000080bfbf7810 */ /* 0x000fe20007ffe0ff */
[----:B------:R-:W-:-:S07]  /*eb80*/  VIADD R0, R0, 0x80 ;  /* 0x0000008000007836 */ /* 0x000fce0000000000 */
.L_x_33100:
[----:B------:R-:W-:Y:S05]  /*eb90*/  BSYNC.RECONVERGENT B0 ;  /* 0x0000000000007941 */ /* 0x000fea0003800200 */
.L_x_33099:
        /* <DEDUP_REMOVED lines=35> */
.L_x_33156:
        /* <DEDUP_REMOVED lines=13> */
.L_x_33158:
[----:B------:R-:W-:Y:S05]  /*eea0*/  BSYNC.RECONVERGENT B2 ;  /* 0x0000000000027941 */ /* 0x000fea0003800200 */
.L_x_33157:
        /* <DEDUP_REMOVED lines=61> */
.L_x_33155:
[----:B------:R-:W-:Y:S05]  /*f280*/  BSYNC.RECONVERGENT B1 ;  /* 0x0000000000017941 */ /* 0x000fea0003800200 */
.L_x_33154:
        /* <DEDUP_REMOVED lines=9> */
.L_x_33153:
        /* <DEDUP_REMOVED lines=16> */
.L_x_33162:
        /* <DEDUP_REMOVED lines=13> */
.L_x_33164:
[----:B------:R-:W-:Y:S05]  /*f4f0*/  BSYNC.RECONVERGENT B2 ;  /* 0x0000000000027941 */ /* 0x000fea0003800200 */
.L_x_33163:
        /* <DEDUP_REMOVED lines=61> */
.L_x_33161:
[----:B------:R-:W-:Y:S05]  /*f8d0*/  BSYNC.RECONVERGENT B1 ;  /* 0x0000000000017941 */ /* 0x000fea0003800200 */
.L_x_33160:
        /* <DEDUP_REMOVED lines=9> */
.L_x_33159:
        /* <DEDUP_REMOVED lines=16> */
.L_x_33168:
        /* <DEDUP_REMOVED lines=13> */
.L_x_33170:
[----:B------:R-:W-:Y:S05]  /*fb40*/  BSYNC.RECONVERGENT B2 ;  /* 0x0000000000027941 */ /* 0x000fea0003800200 */
.L_x_33169:
        /* <DEDUP_REMOVED lines=61> */
.L_x_33167:
[----:B------:R-:W-:Y:S05]  /*ff20*/  BSYNC.RECONVERGENT B1 ;  /* 0x0000000000017941 */ /* 0x000fea0003800200 */
.L_x_33166:
        /* <DEDUP_REMOVED lines=9> */
.L_x_33165:
        /* <DEDUP_REMOVED lines=16> */
.L_x_33174:
        /* <DEDUP_REMOVED lines=13> */
.L_x_33176:
[----:B------:R-:W-:Y:S05]  /*10190*/  BSYNC.RECONVERGENT B2 ;  /* 0x0000000000027941 */ /* 0x000fea0003800200 */
.L_x_33175:
        /* <DEDUP_REMOVED lines=61> */
.L_x_33173:
[----:B------:R-:W-:Y:S05]  /*10570*/  BSYNC.RECONVERGENT B1 ;  /* 0x0000000000017941 */ /* 0x000fea0003800200 */
.L_x_33172:
        /* <DEDUP_REMOVED lines=10> */
.L_x_33152:
[----:B--2---:R-:W-:Y:S01]  /*10620*/  HFMA2 R148, -RZ, RZ, 0, 0 ;  /* 0x00000000ff947431 */ /* 0x004fe200000001ff */
        /* <DEDUP_REMOVED lines=19> */
.L_x_33180:
        /* <DEDUP_REMOVED lines=13> */
.L_x_33182:
[----:B------:R-:W-:Y:S05]  /*10830*/  BSYNC.RECONVERGENT B2 ;  /* 0x0000000000027941 */ /* 0x000fea0003800200 */
.L_x_33181:
        /* <DEDUP_REMOVED lines=61> */
.L_x_33179:
[----:B------:R-:W-:Y:S05]  /*10c10*/  BSYNC.RECONVERGENT B1 ;  /* 0x0000000000017941 */ /* 0x000fea0003800200 */
.L_x_33178:
        /* <DEDUP_REMOVED lines=9> */
.L_x_33177:
        /* <DEDUP_REMOVED lines=16> */
.L_x_33186:
        /* <DEDUP_REMOVED lines=13> */
.L_x_33188:
[----:B------:R-:W-:Y:S05]  /*10e80*/  BSYNC.RECONVERGENT B2 ;  /* 0x0000000000027941 */ /* 0x000fea0003800200 */
.L_x_33187:
        /* <DEDUP_REMOVED lines=61> */
.L_x_33185:
[----:B------:R-:W-:Y:S05]  /*11260*/  BSYNC.RECONVERGENT B1 ;  /* 0x0000000000017941 */ /* 0x000fea0003800200 */
.L_x_33184:
        /* <DEDUP_REMOVED lines=9> */
.L_x_33183:
        /* <DEDUP_REMOVED lines=16> */
.L_x_33192:
        /* <DEDUP_REMOVED lines=13> */
.L_x_33194:
[----:B------:R-:W-:Y:S05]  /*114d0*/  BSYNC.RECONVERGENT B2 ;  /* 0x0000000000027941 */ /* 0x000fea0003800200 */
.L_x_33193:
        /* <DEDUP_REMOVED lines=61> */
.L_x_33191:
[----:B------:R-:W-:Y:S05]  /*118b0*/  BSYNC.RECONVERGENT B1 ;  /* 0x0000000000017941 */ /* 0x000fea0003800200 */
.L_x_33190:
        /* <DEDUP_REMOVED lines=9> */
.L_x_33189:
        /* <DEDUP_REMOVED lines=16> */
.L_x_33197:
        /* <DEDUP_REMOVED lines=13> */
.L_x_33199:
[----:B------:R-:W-:Y:S05]  /*11b20*/  BSYNC.RECONVERGENT B2 ;  /* 0x0000000000027941 */ /* 0x000fea0003800200 */
.L_x_33198:
        /* <DEDUP_REMOVED lines=61> */
.L_x_33196:
[----:B------:R-:W-:Y:S05]  /*11f00*/  BSYNC.RECONVERGENT B1 ;  /* 0x0000000000017941 */ /* 0x000fea0003800200 */
.L_x_33195:
        /* <DEDUP_REMOVED lines=9> */
.L_x_33171:
        /* <DEDUP_REMOVED lines=16> */
.L_x_33200:
[----:B------:R-:W-:Y:S01]  /*120a0*/  VIADD R191, R191, 0x80 ;  /* 0x00000080bfbf7836 */ /* 0x000fe20000000000 */
[----:B------:R-:W-:-:S07]  /*120b0*/  IADD3 R0, PT, PT, R0, 0x80, RZ ;  /* 0x0000008000007810 */ /* 0x000fce0007ffe0ff */
.L_x_33151:
[----:B------:R-:W-:Y:S05]  /*120c0*/  BSYNC.RECONVERGENT B0 ;  /* 0x0000000000007941 */ /* 0x000fea0003800200 */
.L_x_33150:
        /* <DEDUP_REMOVED lines=35> */
.L_x_33207:
        /* <DEDUP_REMOVED lines=13> */
.L_x_33209:
[----:B------:R-:W-:Y:S05]  /*123d0*/  BSYNC.RECONVERGENT B2 ;  /* 0x0000000000027941 */ /* 0x000fea0003800200 */
.L_x_33208:
        /* <DEDUP_REMOVED lines=61> */
.L_x_33206:
[----:B------:R-:W-:Y:S05]  /*127b0*/  BSYNC.RECONVERGENT B1 ;  /* 0x0000000000017941 */ /* 0x000fea0003800200 */
.L_x_33205:
        /* <DEDUP_REMOVED lines=9> */
.L_x_33204:
        /* <DEDUP_REMOVED lines=16> */
.L_x_33213:
        /* <DEDUP_REMOVED lines=13> */
.L_x_33215:
[----:B------:R-:W-:Y:S05]  /*12a20*/  BSYNC.RECONVERGENT B2 ;  /* 0x0000000000027941 */ /* 0x000fea0003800200 */
.L_x_33214:
        /* <DEDUP_REMOVED lines=61> */
.L_x_33212:
[----:B------:R-:W-:Y:S05]  /*12e00*/  BSYNC.RECONVERGENT B1 ;  /* 0x0000000000017941 */ /* 0x000fea0003800200 */
.L_x_33211:
        /* <DEDUP_REMOVED lines=9> */
.L_x_33210:
        /* <DEDUP_REMOVED lines=16> */
.L_x_33219:
        /* <DEDUP_REMOVED lines=13> */
.L_x_33221:
[----:B------:R-:W-:Y:S05]  /*13070*/  BSYNC.RECONVERGENT B2 ;  /* 0x0000000000027941 */ /* 0x000fea0003800200 */
.L_x_33220:
        /* <DEDUP_REMOVED lines=61> */
.L_x_33218:
[----:B------:R-:W-:Y:S05]  /*13450*/  BSYNC.RECONVERGENT B1 ;  /* 0x0000000000017941 */ /* 0x000fea0003800200 */
.L_x_33217:
        /* <DEDUP_REMOVED lines=9> */
.L_x_33216:
        /* <DEDUP_REMOVED lines=16> */
.L_x_33225:
        /* <DEDUP_REMOVED lines=13> */
.L_x_33227:
[----:B------:R-:W-:Y:S05]  /*136c0*/  BSYNC.RECONVERGENT B2 ;  /* 0x0000000000027941 */ /* 0x000fea0003800200 */
.L_x_33226:
        /* <DEDUP_REMOVED lines=61> */
.L_x_33224:
[----:B------:R-:W-:Y:S05]  /*13aa0*/  BSYNC.RECONVERGENT B1 ;  /* 0x0000000000017941 */ /* 0x000fea0003800200 */
.L_x_33223:
        /* <DEDUP_REMOVED lines=10> */
.L_x_33203:
        /* <DEDUP_REMOVED lines=20> */
.L_x_33231:
        /* <DEDUP_REMOVED lines=13> */
.L_x_33233:
[----:B------:R-:W-:Y:S05]  /*13d60*/  BSYNC.RECONVERGENT B2 ;  /* 0x0000000000027941 */ /* 0x000fea0003800200 */
.L_x_33232:
        /* <DEDUP_REMOVED lines=61> */
.L_x_33230:
[----:B------:R-:W-:Y:S05]  /*14140*/  BSYNC.RECONVERGENT B1 ;  /* 0x0000000000017941 */ /* 0x000fea0003800200 */
.L_x_33229:
        /* <DEDUP_REMOVED lines=9> */
.L_x_33228:
        /* <DEDUP_REMOVED lines=16> */
.L_x_33237:
        /* <DEDUP_REMOVED lines=13> */
.L_x_33239:
[----:B------:R-:W-:Y:S05]  /*143b0*/  BSYNC.RECONVERGENT B2 ;  /* 0x0000000000027941 */ /* 0x000fea0003800200 */
.L_x_33238:
        /* <DEDUP_REMOVED lines=61> */
.L_x_33236:
[----:B------:R-:W-:Y:S05]  /*14790*/  BSYNC.RECONVERGENT B1 ;  /* 0x0000000000017941 */ /* 0x000fea0003800200 */
.L_x_33235:
        /* <DEDUP_REMOVED lines=9> */
.L_x_33234:
        /* <DEDUP_REMOVED lines=16> */
.L_x_33243:
        /* <DEDUP_REMOVED lines=13> */
.L_x_33245:
[----:B------:R-:W-:Y:S05]  /*14a00*/  BSYNC.RECONVERGENT B2 ;  /* 0x0000000000027941 */ /* 0x000fea0003800200 */
.L_x_33244:
        /* <DEDUP_REMOVED lines=61> */
.L_x_33242:
[----:B------:R-:W-:Y:S05]  /*14de0*/  BSYNC.RECONVERGENT B1 ;  /* 0x0000000000017941 */ /* 0x000fea0003800200 */
.L_x_33241:
        /* <DEDUP_REMOVED lines=9> */
.L_x_33240:
        /* <DEDUP_REMOVED lines=16> */
.L_x_33248:
        /* <DEDUP_REMOVED lines=13> */
.L_x_33250:
[----:B------:R-:W-:Y:S05]  /*15050*/  BSYNC.RECONVERGENT B2 ;  /* 0x0000000000027941 */ /* 0x000fea0003800200 */
.L_x_33249:
        /* <DEDUP_REMOVED lines=61> */
.L_x_33247:
[----:B------:R-:W-:Y:S05]  /*15430*/  BSYNC.RECONVERGENT B1 ;  /* 0x0000000000017941 */ /* 0x000fea0003800200 */
.L_x_33246:
        /* <DEDUP_REMOVED lines=9> */
.L_x_33222:
        /* <DEDUP_REMOVED lines=16> */
.L_x_33251:
[----:B------:R-:W-:Y:S01]  /*155d0*/  IADD3 R191, PT, PT, R191, 0x80, RZ ;  /* 0x00000080bfbf7810 */ /* 0x000fe20007ffe0ff */
[----:B------:R-:W-:-:S07]  /*155e0*/  VIADD R0, R0, 0x80 ;  /* 0x0000008000007836 */ /* 0x000fce0000000000 */
.L_x_33202:
[----:B------:R-:W-:Y:S05]  /*155f0*/  BSYNC.RECONVERGENT B0 ;  /* 0x0000000000007941 */ /* 0x000fea0003800200 */
.L_x_33201:
        /* <DEDUP_REMOVED lines=35> */
.L_x_33258:
        /* <DEDUP_REMOVED lines=13> */
.L_x_33260:
[----:B------:R-:W-:Y:S05]  /*15900*/  BSYNC.RECONVERGENT B2 ;  /* 0x0000000000027941 */ /* 0x000fea0003800200 */
.L_x_33259:
        /* <DEDUP_REMOVED lines=61> */
.L_x_33257:
[----:B------:R-:W-:Y:S05]  /*15ce0*/  BSYNC.RECONVERGENT B1 ;  /* 0x0000000000017941 */ /* 0x000fea0003800200 */
.L_x_33256:
        /* <DEDUP_REMOVED lines=9> */
.L_x_33255:
        /* <DEDUP_REMOVED lines=16> */
.L_x_33264:
        /* <DEDUP_REMOVED lines=13> */
.L_x_33266:
[----:B------:R-:W-:Y:S05]  /*15f50*/  BSYNC.RECONVERGENT B2 ;  /* 0x0000000000027941 */ /* 0x000fea0003800200 */
.L_x_33265:
        /* <DEDUP_REMOVED lines=61> */
.L_x_33263:
[----:B------:R-:W-:Y:S05]  /*16330*/  BSYNC.RECONVERGENT B1 ;  /* 0x0000000000017941 */ /* 0x000fea0003800200 */
.L_x_33262:
        /* <DEDUP_REMOVED lines=9> */
.L_x_33261:
        /* <DEDUP_REMOVED lines=16> */
.L_x_33270:
        /* <DEDUP_REMOVED lines=13> */
.L_x_33272:
[----:B------:R-:W-:Y:S05]  /*165a0*/  BSYNC.RECONVERGENT B2 ;  /* 0x0000000000027941 */ /* 0x000fea0003800200 */
.L_x_33271:
        /* <DEDUP_REMOVED lines=61> */
.L_x_33269:
[----:B------:R-:W-:Y:S05]  /*16980*/  BSYNC.RECONVERGENT B1 ;  /* 0x0000000000017941 */ /* 0x000fea0003800200 */
.L_x_33268:
        /* <DEDUP_REMOVED lines=9> */
.L_x_33267:
        /* <DEDUP_REMOVED lines=16> */
.L_x_33276:
        /* <DEDUP_REMOVED lines=13> */
.L_x_33278:
[----:B------:R-:W-:Y:S05]  /*16bf0*/  BSYNC.RECONVERGENT B2 ;  /* 0x0000000000027941 */ /* 0x000fea0003800200 */
.L_x_33277:
        /* <DEDUP_REMOVED lines=61> */
.L_x_33275:
[----:B------:R-:W-:Y:S05]  /*16fd0*/  BSYNC.RECONVERGENT B1 ;  /* 0x0000000000017941 */ /* 0x000fea0003800200 */
.L_x_33274:
        /* <DEDUP_REMOVED lines=10> */
.L_x_33254:
        /* <DEDUP_REMOVED lines=20> */
.L_x_33282:
        /* <DEDUP_REMOVED lines=13> */
.L_x_33284:
[----:B------:R-:W-:Y:S05]  /*17290*/  BSYNC.RECONVERGENT B2 ;  /* 0x0000000000027941 */ /* 0x000fea0003800200 */
.L_x_33283:
        /* <DEDUP_REMOVED lines=61> */
.L_x_33281:
[----:B------:R-:W-:Y:S05]  /*17670*/  BSYNC.RECONVERGENT B1 ;  /* 0x0000000000017941 */ /* 0x000fea0003800200 */
.L_x_33280:
        /* <DEDUP_REMOVED lines=9> */
.L_x_33279:
        /* <DEDUP_REMOVED lines=16> */
.L_x_33288:
        /* <DEDUP_REMOVED lines=13> */
.L_x_33290:
[----:B------:R-:W-:Y:S05]  /*178e0*/  BSYNC.RECONVERGENT B2 ;  /* 0x0000000000027941 */ /* 0x000fea0003800200 */
.L_x_33289:
        /* <DEDUP_REMOVED lines=61> */
.L_x_33287:
[----:B------:R-:W-:Y:S05]  /*17cc0*/  BSYNC.RECONVERGENT B1 ;  /* 0x0000000000017941 */ /* 0x000fea0003800200 */
.L_x_33286:
        /* <DEDUP_REMOVED lines=9> */
.L_x_33285:
        /* <DEDUP_REMOVED lines=16> */
.L_x_33294:
        /* <DEDUP_REMOVED lines=13> */
.L_x_33296:
[----:B------:R-:W-:Y:S05]  /*17f30*/  BSYNC.RECONVERGENT B2 ;  /* 0x0000000000027941 */ /* 0x000fea0003800200 */
.L_x_33295:
        /* <DEDUP_REMOVED lines=61> */
.L_x_33293:
[----:B------:R-:W-:Y:S05]  /*18310*/  BSYNC.RECONVERGENT B1 ;  /* 0x0000000000017941 */ /* 0x000fea0003800200 */
.L_x_33292:
        /* <DEDUP_REMOVED lines=9> */
.L_x_33291:
        /* <DEDUP_REMOVED lines=16> */
.L_x_33299:
        /* <DEDUP_REMOVED lines=13> */
.L_x_33301:
[----:B------:R-:W-:Y:S05]  /*18580*/  BSYNC.RECONVERGENT B2 ;  /* 0x0000000000027941 */ /* 0x000fea0003800200 */
.L_x_33300:
        /* <DEDUP_REMOVED lines=61> */
.L_x_33298:
[----:B------:R-:W-:Y:S05]  /*18960*/  BSYNC.RECONVERGENT B1 ;  /* 0x0000000000017941 */ /* 0x000fea0003800200 */
.L_x_33297:
        /* <DEDUP_REMOVED lines=9> */
.L_x_33273:
        /* <DEDUP_REMOVED lines=16> */
.L_x_33302:
[----:B------:R-:W-:Y:S01]  /*18b00*/  VIADD R191, R191, 0x80 ;  /* 0x00000080bfbf7836 */ /* 0x000fe20000000000 */
[----:B------:R-:W-:-:S07]  /*18b10*/  IADD3 R0, PT, PT, R0, 0x80, RZ ;  /* 0x0000008000007810 */ /* 0x000fce0007ffe0ff */
.L_x_33253:
[----:B------:R-:W-:Y:S05]  /*18b20*/  BSYNC.RECONVERGENT B0 ;  /* 0x0000000000007941 */ /* 0x000fea0003800200 */
.L_x_33252:
        /* <DEDUP_REMOVED lines=35> */
.L_x_33309:
        /* <DEDUP_REMOVED lines=13> */
.L_x_33311:
[----:B------:R-:W-:Y:S05]  /*18e30*/  BSYNC.RECONVERGENT B2 ;  /* 0x0000000000027941 */ /* 0x000fea0003800200 */
.L_x_33310:
        /* <DEDUP_REMOVED lines=61> */
.L_x_33308:
[----:B------:R-:W-:Y:S05]  /*19210*/  BSYNC.RECONVERGENT B1 ;  /* 0x0000000000017941 */ /* 0x000fea0003800200 */
.L_x_33307:
        /* <DEDUP_REMOVED lines=9> */
.L_x_33306:
        /* <DEDUP_REMOVED lines=16> */
.L_x_33315:
        /* <DEDUP_REMOVED lines=13> */
.L_x_33317:
[----:B------:R-:W-:Y:S05]  /*19480*/  BSYNC.RECONVERGENT B2 ;  /* 0x0000000000027941 */ /* 0x000fea0003800200 */
.L_x_33316:
        /* <DEDUP_REMOVED lines=61> */
.L_x_33314:
[----:B------:R-:W-:Y:S05]  /*19860*/  BSYNC.RECONVERGENT B1 ;  /* 0x0000000000017941 */ /* 0x000fea0003800200 */
.L_x_33313:
        /* <DEDUP_REMOVED lines=9> */
.L_x_33312:
        /* <DEDUP_REMOVED lines=16> */
.L_x_33321:
        /* <DEDUP_REMOVED lines=13> */
.L_x_33323:
[----:B------:R-:W-:Y:S05]  /*19ad0*/  BSYNC.RECONVERGENT B2 ;  /* 0x0000000000027941 */ /* 0x000fea0003800200 */
.L_x_33322:
        /* <DEDUP_REMOVED lines=61> */
.L_x_33320:
[----:B------:R-:W-:Y:S05]  /*19eb0*/  BSYNC.RECONVERGENT B1 ;  /* 0x0000000000017941 */ /* 0x000fea0003800200 */
.L_x_33319:
        /* <DEDUP_REMOVED lines=9> */
.L_x_33318:
        /* <DEDUP_REMOVED lines=16> */
.L_x_33327:
        /* <DEDUP_REMOVED lines=13> */
.L_x_33329:
[----:B------:R-:W-:Y:S05]  /*1a120*/  BSYNC.RECONVERGENT B2 ;  /* 0x0000000000027941 */ /* 0x000fea0003800200 */
.L_x_33328:
        /* <DEDUP_REMOVED lines=61> */
.L_x_33326:
[----:B------:R-:W-:Y:S05]  /*1a500*/  BSYNC.RECONVERGENT B1 ;  /* 0x0000000000017941 */ /* 0x000fea0003800200 */
.L_x_33325:
        /* <DEDUP_REMOVED lines=10> */
.L_x_33305:
        /* <DEDUP_REMOVED lines=20> */
.L_x_33333:
        /* <DEDUP_REMOVED lines=13> */
.L_x_33335:
[----:B------:R-:W-:Y:S05]  /*1a7c0*/  BSYNC.RECONVERGENT B2 ;  /* 0x0000000000027941 */ /* 0x000fea0003800200 */
.L_x_33334:
        /* <DEDUP_REMOVED lines=61> */
.L_x_33332:
[----:B------:R-:W-:Y:S05]  /*1aba0*/  BSYNC.RECONVERGENT B1 ;  /* 0x0000000000017941 */ /* 0x000fea0003800200 */
.L_x_33331:
        /* <DEDUP_REMOVED lines=9> */
.L_x_33330:
        /* <DEDUP_REMOVED lines=16> */
.L_x_33339:
        /* <DEDUP_REMOVED lines=13> */
.L_x_33341:
[----:B------:R-:W-:Y:S05]  /*1ae10*/  BSYNC.RECONVERGENT B2 ;  /* 0x0000000000027941 */ /* 0x000fea0003800200 */
.L_x_33340:
        /* <DEDUP_REMOVED lines=61> */
.L_x_33338:
[----:B------:R-:W-:Y:S05]  /*1b1f0*/  BSYNC.RECONVERGENT B1 ;  /* 0x0000000000017941 */ /* 0x000fea0003800200 */
.L_x_33337:
        /* <DEDUP_REMOVED lines=9> */
.L_x_33336:
        /* <DEDUP_REMOVED lines=16> */
.L_x_33345:
        /* <DEDUP_REMOVED lines=13> */
.L_x_33347:
[----:B------:R-:W-:Y:S05]  /*1b460*/  BSYNC.RECONVERGENT B2 ;  /* 0x0000000000027941 */ /* 0x000fea0003800200 */
.L_x_33346:
        /* <DEDUP_REMOVED lines=61> */
.L_x_33344:
[----:B------:R-:W-:Y:S05]  /*1b840*/  BSYNC.RECONVERGENT B1 ;  /* 0x0000000000017941 */ /* 0x000fea0003800200 */
.L_x_33343:
        /* <DEDUP_REMOVED lines=9> */
.L_x_33342:
        /* <DEDUP_REMOVED lines=16> */
.L_x_33350:
        /* <DEDUP_REMOVED lines=13> */
.L_x_33352:
[----:B------:R-:W-:Y:S05]  /*1bab0*/  BSYNC.RECONVERGENT B2 ;  /* 0x0000000000027941 */ /* 0x000fea0003800200 */
.L_x_33351:
        /* <DEDUP_REMOVED lines=61> */
.L_x_33349:
[----:B------:R-:W-:Y:S05]  /*1be90*/  BSYNC.RECONVERGENT B1 ;  /* 0x0000000000017941 */ /* 0x000fea0003800200 */
.L_x_33348:
        /* <DEDUP_REMOVED lines=9> */
.L_x_33324:
        /* <DEDUP_REMOVED lines=16> */
.L_x_33353:
[----:B------:R-:W-:Y:S01]  /*1c030*/  IADD3 R191, PT, PT, R191, 0x80, RZ ;  /* 0x00000080bfbf7810 */ /* 0x000fe20007ffe0ff */
[----:B------:R-:W-:-:S07]  /*1c040*/  VIADD R0, R0, 0x80 ;  /* 0x0000008000007836 */ /* 0x000fce0000000000 */
.L_x_33304:
[----:B------:R-:W-:Y:S05]  /*1c050*/  BSYNC.RECONVERGENT B0 ;  /* 0x0000000000007941 */ /* 0x000fea0003800200 */
.L_x_33303:
        /* <DEDUP_REMOVED lines=33> */
.L_x_33360:
        /* <DEDUP_REMOVED lines=13> */
.L_x_33362:
[----:B------:R-:W-:Y:S05]  /*1c340*/  BSYNC.RECONVERGENT B2 ;  /* 0x0000000000027941 */ /* 0x000fea0003800200 */
.L_x_33361:
        /* <DEDUP_REMOVED lines=61> */
.L_x_33359:
[----:B------:R-:W-:Y:S05]  /*1c720*/  BSYNC.RECONVERGENT B1 ;  /* 0x0000000000017941 */ /* 0x000fea0003800200 */
.L_x_33358:
        /* <DEDUP_REMOVED lines=9> */
.L_x_33357:
        /* <DEDUP_REMOVED lines=16> */
.L_x_33366:
        /* <DEDUP_REMOVED lines=13> */
.L_x_33368:
[----:B------:R-:W-:Y:S05]  /*1c990*/  BSYNC.RECONVERGENT B2 ;  /* 0x0000000000027941 */ /* 0x000fea0003800200 */
.L_x_33367:
        /* <DEDUP_REMOVED lines=61> */
.L_x_33365:
[----:B------:R-:W-:Y:S05]  /*1cd70*/  BSYNC.RECONVERGENT B1 ;  /* 0x0000000000017941 */ /* 0x000fea0003800200 */
.L_x_33364:
        /* <DEDUP_REMOVED lines=9> */
.L_x_33363:
        /* <DEDUP_REMOVED lines=16> */
.L_x_33372:
        /* <DEDUP_REMOVED lines=13> */
.L_x_33374:
[----:B------:R-:W-:Y:S05]  /*1cfe0*/  BSYNC.RECONVERGENT B2 ;  /* 0x0000000000027941 */ /* 0x000fea0003800200 */
.L_x_33373:
        /* <DEDUP_REMOVED lines=61> */
.L_x_33371:
[----:B------:R-:W-:Y:S05]  /*1d3c0*/  BSYNC.RECONVERGENT B1 ;  /* 0x0000000000017941 */ /* 0x000fea0003800200 */
.L_x_33370:
        /* <DEDUP_REMOVED lines=9> */
.L_x_33369:
        /* <DEDUP_REMOVED lines=16> */
.L_x_33378:
        /* <DEDUP_REMOVED lines=13> */
.L_x_33380:
[----:B------:R-:W-:Y:S05]  /*1d630*/  BSYNC.RECONVERGENT B2 ;  /* 0x0000000000027941 */ /* 0x000fea0003800200 */
.L_x_33379:
        /* <DEDUP_REMOVED lines=61> */
.L_x_33377:
[----:B------:R-:W-:Y:S05]  /*1da10*/  BSYNC.RECONVERGENT B1 ;  /* 0x0000000000017941 */ /* 0x000fea0003800200 */
.L_x_33376:
        /* <DEDUP_REMOVED lines=10> */
.L_x_33356:
        /* <DEDUP_REMOVED lines=20> */
.L_x_33384:
        /* <DEDUP_REMOVED lines=13> */
.L_x_33386:
[----:B------:R-:W-:Y:S05]  /*1dcd0*/  BSYNC.RECONVERGENT B2 ;  /* 0x0000000000027941 */ /* 0x000fea0003800200 */
.L_x_33385:
        /* <DEDUP_REMOVED lines=61> */
.L_x_33383:
[----:B------:R-:W-:Y:S05]  /*1e0b0*/  BSYNC.RECONVERGENT B1 ;  /* 0x0000000000017941 */ /* 0x000fea0003800200 */
.L_x_33382:
        /* <DEDUP_REMOVED lines=9> */
.L_x_33381:
        /* <DEDUP_REMOVED lines=16> */
.L_x_33390:
        /* <DEDUP_REMOVED lines=13> */
.L_x_33392:
[----:B------:R-:W-:Y:S05]  /*1e320*/  BSYNC.RECONVERGENT B2 ;  /* 0x0000000000027941 */ /* 0x000fea0003800200 */
.L_x_33391:
        /* <DEDUP_REMOVED lines=61> */
.L_x_33389:
[----:B------:R-:W-:Y:S05]  /*1e700*/  BSYNC.RECONVERGENT B1 ;  /* 0x0000000000017941 */ /* 0x000fea0003800200 */
.L_x_33388:
        /* <DEDUP_REMOVED lines=9> */
.L_x_33387:
        /* <DEDUP_REMOVED lines=16> */
.L_x_33396:
        /* <DEDUP_REMOVED lines=13> */
.L_x_33398:
[----:B------:R-:W-:Y:S05]  /*1e970*/  BSYNC.RECONVERGENT B2 ;  /* 0x0000000000027941 */ /* 0x000fea0003800200 */
.L_x_33397:
        /* <DEDUP_REMOVED lines=61> */
.L_x_33395:
[----:B------:R-:W-:Y:S05]  /*1ed50*/  BSYNC.RECONVERGENT B1 ;  /* 0x0000000000017941 */ /* 0x000fea0003800200 */
.L_x_33394:
        /* <DEDUP_REMOVED lines=9> */
.L_x_33393:
        /* <DEDUP_REMOVED lines=16> */
.L_x_33401:
        /* <DEDUP_REMOVED lines=13> */
.L_x_33403:
[----:B------:R-:W-:Y:S05]  /*1efc0*/  BSYNC.RECONVERGENT B2 ;  /* 0x0000000000027941 */ /* 0x000fea0003800200 */
.L_x_33402:
        /* <DEDUP_REMOVED lines=61> */
.L_x_33400:
[----:B------:R-:W-:Y:S05]  /*1f3a0*/  BSYNC.RECONVERGENT B1 ;  /* 0x0000000000017941 */ /* 0x000fea0003800200 */
.L_x_33399:
        /* <DEDUP_REMOVED lines=9> */
.L_x_33375:
        /* <DEDUP_REMOVED lines=16> */
.L_x_33404:
[----:B------:R-:W-:Y:S01]  /*1f540*/  VIADD R191, R191, 0x80 ;  /* 0x00000080bfbf7836 */ /* 0x000fe20000000000 */
[----:B------:R-:W-:-:S07]  /*1f550*/  IADD3 R0, PT, PT, R0, 0x80, RZ ;  /* 0x0000008000007810 */ /* 0x000fce0007ffe0ff */
.L_x_33355:
[----:B------:R-:W-:Y:S05]  /*1f560*/  BSYNC.RECONVERGENT B0 ;  /* 0x0000000000007941 */ /* 0x000fea0003800200 */
.L_x_33354:
        /* <DEDUP_REMOVED lines=33> */
.L_x_33411:
        /* <DEDUP_REMOVED lines=13> */
.L_x_33413:
[----:B------:R-:W-:Y:S05]  /*1f850*/  BSYNC.RECONVERGENT B2 ;  /* 0x0000000000027941 */ /* 0x000fea0003800200 */
.L_x_33412:
[----:B------:R-:W-:Y:S01]  /*1f860*/  IMAD.WIDE.U32 R170, R194, -0x326172a9, RZ ;  /* 0xcd9e8d57c2aa7825 */ /* 0x000fe200078e00ff */
[----:B------:R-:W-:Y:S02]  /*1f870*/  LOP3.LUT R198, R185, R169, R3, 0x96, !PT ;  /* 0x000000a9b9c67212 */ /* 0x000fe400078e9603 */
[C---:B------:R-:W-:Y:S01]  /*1f880*/  IADD3 R169, PT, PT, R2.reuse, -0x61c88647, RZ ;  /* 0x9e3779b902a97810 */ /* 0x040fe20007ffe0ff */
        /* <DEDUP_REMOVED lines=58> */
.L_x_33410:
[----:B------:R-:W-:Y:S05]  /*1fc30*/  BSYNC.RECONVERGENT B1 ;  /* 0x0000000000017941 */ /* 0x000fea0003800200 */
.L_x_33409:
        /* <DEDUP_REMOVED lines=9> */
.L_x_33408:
        /* <DEDUP_REMOVED lines=16> */
.L_x_33417:
        /* <DEDUP_REMOVED lines=13> */
.L_x_33419:
[----:B------:R-:W-:Y:S05]  /*1fea0*/  BSYNC.RECONVERGENT B2 ;  /* 0x0000000000027941 */ /* 0x000fea0003800200 */
.L_x_33418:
        /* <DEDUP_REMOVED lines=61> */
.L_x_33416:
[----:B------:R-:W-:Y:S05]  /*20280*/  BSYNC.RECONVERGENT B1 ;  /* 0x0000000000017941 */ /* 0x000fea0003800200 */
.L_x_33415:
        /* <DEDUP_REMOVED lines=9> */
.L_x_33414:
        /* <DEDUP_REMOVED lines=16> */
.L_x_33423:
        /* <DEDUP_REMOVED lines=13> */
.L_x_33425:
[----:B------:R-:W-:Y:S05]  /*204f0*/  BSYNC.RECONVERGENT B2 ;  /* 0x0000000000027941 */ /* 0x000fea0003800200 */
.L_x_33424:
        /* <DEDUP_REMOVED lines=61> */
.L_x_33422:
[----:B------:R-:W-:Y:S05]  /*208d0*/  BSYNC.RECONVERGENT B1 ;  /* 0x0000000000017941 */ /* 0x000fea0003800200 */
.L_x_33421:
        /* <DEDUP_REMOVED lines=9> */
.L_x_33420:
        /* <DEDUP_REMOVED lines=20> */
.L_x_33429:
        /* <DEDUP_REMOVED lines=13> */
.L_x_33431:
[----:B------:R-:W-:Y:S05]  /*20b80*/  BSYNC.RECONVERGENT B2 ;  /* 0x0000000000027941 */ /* 0x000fea0003800200 */
.L_x_33430:
        /* <DEDUP_REMOVED lines=58> */
[----:B------:R-:W-:Y:S01]  /*20f30*/  IMAD.MOV.U32 R186, RZ, RZ, R200 ;  /* 0x000000ffffba7224 */ /* 0x000fe200078e00c8 */
[----:B------:R-:W-:Y:S02]  /*20f40*/  LOP3.LUT R179, R179, R196, R201, 0x96, !PT ;  /* 0x000000c4b3b37212 */ /* 0x000fe400078e96c9 */
[----:B------:R-:W-:-:S07]  /*20f50*/  MOV R171, R192 ;  /* 0x000000c000ab7202 */ /* 0x000fce0000000f00 */
.L_x_33428:
[----:B------:R-:W-:Y:S05]  /*20f60*/  BSYNC.RECONVERGENT B1 ;  /* 0x0000000000017941 */ /* 0x000fea0003800200 */
.L_x_33427:
        /* <DEDUP_REMOVED lines=10> */
.L_x_33407:
        /* <DEDUP_REMOVED lines=20> */
.L_x_33435:
        /* <DEDUP_REMOVED lines=13> */
.L_x_33437:
[----:B------:R-:W-:Y:S05]  /*21220*/  BSYNC.RECONVERGENT B2 ;  /* 0x0000000000027941 */ /* 0x000fea0003800200 */
.L_x_33436:
        /* <DEDUP_REMOVED lines=61> */
.L_x_33434:
[----:B------:R-:W-:Y:S05]  /*21600*/  BSYNC.RECONVERGENT B1 ;  /* 0x0000000000017941 */ /* 0x000fea0003800200 */
.L_x_33433:
        /* <DEDUP_REMOVED lines=9> */
.L_x_33432:
        /* <DEDUP_REMOVED lines=16> */
.L_x_33441:
        /* <DEDUP_REMOVED lines=13> */
.L_x_33443:
[----:B------:R-:W-:Y:S05]  /*21870*/  BSYNC.RECONVERGENT B2 ;  /* 0x0000000000027941 */ /* 0x000fea0003800200 */
.L_x_33442:
        /* <DEDUP_REMOVED lines=61> */
.L_x_33440:
[----:B------:R-:W-:Y:S05]  /*21c50*/  BSYNC.RECONVERGENT B1 ;  /* 0x0000000000017941 */ /* 0x000fea0003800200 */
.L_x_33439:
        /* <DEDUP_REMOVED lines=9> */
.L_x_33438:
        /* <DEDUP_REMOVED lines=16> */
.L_x_33447:
        /* <DEDUP_REMOVED lines=13> */
.L_x_33449:
[----:B------:R-:W-:Y:S05]  /*21ec0*/  BSYNC.RECONVERGENT B2 ;  /* 0x0000000000027941 */ /* 0x000fea0003800200 */
.L_x_33448:
        /* <DEDUP_REMOVED lines=61> */
.L_x_33446:
[----:B------:R-:W-:Y:S05]  /*222a0*/  BSYNC.RECONVERGENT B1 ;  /* 0x0000000000017941 */ /* 0x000fea0003800200 */
.L_x_33445:
        /* <DEDUP_REMOVED lines=9> */
.L_x_33444:
        /* <DEDUP_REMOVED lines=20> */
.L_x_33452:
        /* <DEDUP_REMOVED lines=13> */
.L_x_33454:
[----:B------:R-:W-:Y:S05]  /*22550*/  BSYNC.RECONVERGENT B2 ;  /* 0x0000000000027941 */ /* 0x000fea0003800200 */
.L_x_33453:
        /* <DEDUP_REMOVED lines=61> */
.L_x_33451:
[----:B------:R-:W-:Y:S05]  /*22930*/  BSYNC.RECONVERGENT B1 ;  /* 0x0000000000017941 */ /* 0x000fea0003800200 */
.L_x_33450:
        /* <DEDUP_REMOVED lines=9> */
.L_x_33426:
[----:B01----:R-:W0:Y:S02]  /*229d0*/  LDC.64 R196, c[0x0][0x3a8] ;  /* 0x0000ea00ffc47b82 */ /* 0x003e240000000a00 */
[----:B0-----:R-:W-:-:S05]  /*229e0*/  IMAD.WIDE.U32 R196, R191, 0x10, R196 ;  /* 0x00000010bfc47825 */ /* 0x001fca00078e00c4 */
[----:B------:R2:W-:Y:S01]  /*229f0*/  STG.E.128 desc[UR6][R196.64], R168 ;  /* 0x000000a8c4007986 */ /* 0x0005e2000c101d06 */
[----:B------:R-:W-:Y:S05]  /*22a00*/  @!P3 BRA `(.L_x_33406) ;  /* 0x00000000002cb947 */ /* 0x000fea0003800000 */
[----:B--2---:R-:W0:Y:S01]  /*22a10*/  LDC.64 R196, c[0x0][0x3b0] ;  /* 0x0000ec00ffc47b82 */ /* 0x004e220000000a00 */
        /* <DEDUP_REMOVED lines=10> */
.L_x_33406:
[----:B------:R-:W-:Y:S05]  /*22ac0*/  BSYNC.RECONVERGENT B0 ;  /* 0x0000000000007941 */ /* 0x000fea0003800200 */
.L_x_33405:
[----:B------:R-:W-:Y:S01]  /*22ad0*/  FADD.FTZ R0, RZ, R132 ;  /* 0x00000084ff007221 */ /* 0x000fe20000010000 */
[C---:B------:R-:W-:Y:S01]  /*22ae0*/  ISETP.GT.U32.AND P3, PT, R176.reuse, 0xff, PT ;  /* 0x000000ffb000780c */ /* 0x040fe20003f64070 */
[----:B------:R-:W-:Y:S01]  /*22af0*/  BSSY.RECONVERGENT B0, `(.L_x_33455) ;  /* 0x00000a9000007945 */ /* 0x000fe20003800200 */
[C---:B------:R-:W-:Y:S01]  /*22b00*/  ISETP.GT.U32.AND P4, PT, R176.reuse, 0x17f, PT ;  /* 0x0000017fb000780c */ /* 0x040fe20003f84070 */
[----:B---3--:R-:W-:Y:S01]  /*22b10*/  FADD.FTZ R175, R133, R0 ;  /* 0x0000000085af7221 */ /* 0x008fe20000010000 */
[C---:B------:R-:W-:Y:S01]  /*22b20*/  ISETP.GT.U32.AND P5, PT, R176.reuse, 0x1ff, PT ;  /* 0x000001ffb000780c */ /* 0x040fe20003fa4070 */
[----:B------:R-:W-:Y:S01]  /*22b30*/  IMAD.MOV.U32 R200, RZ, RZ, RZ ;  /* 0x000000ffffc87224 */ /* 0x000fe200078e00ff */
[----:B------:R-:W-:Y:S01]  /*22b40*/  ISETP.GT.U32.AND P6, PT, R176, 0x27f, PT ;  /* 0x0000027fb000780c */ /* 0x000fe20003fc4070 */
[----:B------:R-:W-:Y:S01]  /*22b50*/  FADD.FTZ R0, R134, R175 ;  /* 0x000000af86007221 */ /* 0x000fe20000010000 */
[----:B------:R-:W-:Y:S02]  /*22b60*/  P2R R192, PR, RZ, 0x2 ;  /* 0x00000002ffc07803 */ /* 0x000fe40000000000 */
        /* <DEDUP_REMOVED lines=44> */
[----:B------:R-:W3:Y:S02]  /*22e30*/  SHFL.BFLY PT, R0, R175, 0x1, 0x1f ;  /* 0x0c201f00af007f89 */ /* 0x000ee400000e0000 */
[----:B---3--:R-:W-:-:S05]  /*22e40*/  FADD.FTZ R191, R175, R0 ;  /* 0x00000000afbf7221 */ /* 0x008fca0000010000 */
[----:B------:R-:W3:Y:S02]  /*22e50*/  SHFL.BFLY PT, R0, R191, 0x2, 0x1f ;  /* 0x0c401f00bf007f89 */ /* 0x000ee400000e0000 */
[----:B---3--:R-:W-:-:S05]  /*22e60*/  FADD.FTZ R192, R191, R0 ;  /* 0x00000000bfc07221 */ /* 0x008fca0000010000 */
[----:B012---:R-:W0:Y:S02]  /*22e70*/  SHFL.BFLY PT, R197, R192, 0x4, 0x1f ;  /* 0x0c801f00c0c57f89 */ /* 0x007e2400000e0000 */
[----:B0-----:R-:W-:-:S05]  /*22e80*/  FADD.FTZ R197, R192, R197 ;  /* 0x000000c5c0c57221 */ /* 0x001fca0000010000 */
[----:B------:R-:W0:Y:S02]  /*22e90*/  SHFL.BFLY PT, R0, R197, 0x8, 0x1f ;  /* 0x0d001f00c5007f89 */ /* 0x000e2400000e0000 */
[----:B0-----:R-:W-:-:S05]  /*22ea0*/  FADD.FTZ R198, R197, R0 ;  /* 0x00000000c5c67221 */ /* 0x001fca0000010000 */
[----:B------:R-:W0:Y:S02]  /*22eb0*/  SHFL.BFLY PT, R199, R198, 0x10, 0x1f ;  /* 0x0e001f00c6c77f89 */ /* 0x000e2400000e0000 */
[----:B0-----:R-:W-:-:S04]  /*22ec0*/  FADD.FTZ R199, R198, R199 ;  /* 0x000000c7c6c77221 */ /* 0x001fc80000010000 */
        /* <DEDUP_REMOVED lines=107> */
.L_x_33456:
[----:B------:R-:W-:Y:S05]  /*23580*/  BSYNC.RECONVERGENT B0 ;  /* 0x0000000000007941 */ /* 0x000fea0003800200 */
.L_x_33455:
        /* <DEDUP_REMOVED lines=13> */
.L_x_33458:
[----:B------:R-:W-:Y:S05]  /*23660*/  BSYNC.RECONVERGENT B0 ;  /* 0x0000000000007941 */ /* 0x000fea0003800200 */
.L_x_33457:
        /* <DEDUP_REMOVED lines=20> */
[----:B--2---:R-:W-:Y:S01]  /*237b0*/  IMAD.IADD R192, R192, 0x1, R203 ;  /* 0x00000001c0c07824 */ /* 0x004fe200078e02cb */
        /* <DEDUP_REMOVED lines=54> */
.L_x_33461:
[----:B------:R-:W-:Y:S05]  /*23b20*/  BSYNC.RECONVERGENT B0 ;  /* 0x0000000000007941 */ /* 0x000fea0003800200 */
.L_x_33460:
[----:B------:R-:W-:Y:S01]  /*23b30*/  LOP3.LUT P0, RZ, R195, 0x200, RZ, 0xc0, !PT ;  /* 0x00000200c3ff7812 */ /* 0x000fe2000780c0ff */
        /* <DEDUP_REMOVED lines=15> */
[----:B------:R-:W-:Y:S01]  /*23c30*/  FFMA.FTZ R175, R198, R111, R107 ;  /* 0x0000006fc6af7223 */ /* 0x000fe2000001006b */
[----:B------:R-:W-:-:S04]  /*23c40*/  IADD3 R192, PT, PT, R192, 0x80, RZ ;  /* 0x00000080c0c07810 */ /* 0x000fc80007ffe0ff */
[----:B------:R1:W-:Y:S03]  /*23c50*/  STG.E.128 desc[UR6][R196.64], R172 ;  /* 0x000000acc4007986 */ /* 0x0003e6000c101d06 */
.L_x_33463:
[----:B------:R-:W-:Y:S05]  /*23c60*/  BSYNC.RECONVERGENT B0 ;  /* 0x0000000000007941 */ /* 0x000fea0003800200 */
.L_x_33462:
        /* <DEDUP_REMOVED lines=17> */
[----:B------:R-:W-:-:S04]  /*23d80*/  VIADD R192, R192, 0x80 ;  /* 0x00000080c0c07836 */ /* 0x000fc80000000000 */
[----:B------:R2:W-:Y:S03]  /*23d90*/  STG.E.128 desc[UR6][R196.64], R172 ;  /* 0x000000acc4007986 */ /* 0x0005e6000c101d06 */
.L_x_33465:
[----:B------:R-:W-:Y:S05]  /*23da0*/  BSYNC.RECONVERGENT B0 ;  /* 0x0000000000007941 */ /* 0x000fea0003800200 */
.L_x_33464:
        /* <DEDUP_REMOVED lines=19> */
.L_x_33467:
[----:B------:R-:W-:Y:S05]  /*23ee0*/  BSYNC.RECONVERGENT B0 ;  /* 0x0000000000007941 */ /* 0x000fea0003800200 */
.L_x_33466:
        /* <DEDUP_REMOVED lines=19> */
.L_x_33469:
[----:B------:R-:W-:Y:S05]  /*24020*/  BSYNC.RECONVERGENT B0 ;  /* 0x0000000000007941 */ /* 0x000fea0003800200 */
.L_x_33468:
        /* <DEDUP_REMOVED lines=19> */
.L_x_33471:
[----:B------:R-:W-:Y:S05]  /*24160*/  BSYNC.RECONVERGENT B0 ;  /* 0x0000000000007941 */ /* 0x000fea0003800200 */
.L_x_33470:
        /* <DEDUP_REMOVED lines=19> */
.L_x_33473:
[----:B------:R-:W-:Y:S05]  /*242a0*/  BSYNC.RECONVERGENT B0 ;  /* 0x0000000000007941 */ /* 0x000fea0003800200 */
.L_x_33472:
        /* <DEDUP_REMOVED lines=19> */
.L_x_33475:
[----:B------:R-:W-:Y:S05]  /*243e0*/  BSYNC.RECONVERGENT B0 ;  /* 0x0000000000007941 */ /* 0x000fea0003800200 */
.L_x_33474:
        /* <DEDUP_REMOVED lines=18> */
.L_x_33477:
[----:B------:R-:W-:Y:S05]  /*24510*/  BSYNC.RECONVERGENT B0 ;  /* 0x0000000000007941 */ /* 0x000fea0003800200 */
.L_x_33476:
        /* <DEDUP_REMOVED lines=17> */
.L_x_33478:
[----:B------:R-:W-:Y:S05]  /*24630*/  BSYNC.RECONVERGENT B0 ;  /* 0x0000000000007941 */ /* 0x000fea0003800200 */
.L_x_33459:
[----:B01234-:R-:W0:Y:S01]  /*24640*/  LDC.64 R172, c[0x0][0x380] ;  /* 0x0000e000ffac7b82 */ /* 0x01fe220000000a00 */
[----:B------:R-:W-:Y:S01]  /*24650*/  UPLOP3.LUT UP1, UPT, UPT, UPT, UP1, 0x40, 0x4 ;  /* 0x000000000004789c */ /* 0x000fe20003f2e810 */
[----:B0-----:R-:W-:-:S04]  /*24660*/  IADD3 R178, PT, PT, R178, R172, RZ ;  /* 0x000000acb2b27210 */ /* 0x001fc80007ffe0ff */
[----:B------:R-:W-:-:S13]  /*24670*/  ISETP.GE.AND P0, PT, R178, R173, PT ;  /* 0x000000adb200720c */ /* 0x000fda0003f06270 */
[----:B------:R-:W-:Y:S05]  /*24680*/  @!P0 BRA `(.L_x_33479) ;  /* 0xfffffdcc00cc8947 */ /* 0x000fea000383ffff */
[----:B------:R-:W-:Y:S05]  /*24690*/  EXIT ;  /* 0x000000000000794d */ /* 0x000fea0003800000 */
.L_x_33480:
        /* <DEDUP_REMOVED lines=14> */
.L_x_34138:


//--------------------- .text._ZN10layer_norm13ln_fwd_kernelINS_13Kernel_traitsIfffffjLj5120ELj1ELj1ELj4ELj16ENS_18Kernel_traits_baseILj5120EfffffjLj128EEEEELb1ELb1ELb1ELb1EEEvNS_9FwdParamsE --------------------------
	.section	.text._ZN10layer_norm13ln_fwd_kernelINS_13Kernel_traitsIfffffjLj5120ELj1ELj1ELj4ELj16ENS_18Kernel_traits_baseILj5120EfffffjLj128EEEEELb1ELb1ELb1ELb1EEEvNS_9FwdParamsE,"ax",@progbits
	.align	128
        .global         _ZN10layer_norm13ln_fwd_kernelINS_13Kernel_traitsIfffffjLj5120ELj1ELj1ELj4ELj16ENS_18Kernel_traits_baseILj5120EfffffjLj128EEEEELb1ELb1ELb1ELb1EEEvNS_9FwdParamsE
        .type           _ZN10layer_norm13ln_fwd_kernelINS_13Kernel_traitsIfffffjLj5120ELj1ELj1ELj4ELj16ENS_18Kernel_traits_baseILj5120EfffffjLj128EEEEELb1ELb1ELb1ELb1EEEvNS_9FwdParamsE,@function
        .size           _ZN10layer_norm13ln_fwd_kernelINS_13Kernel_traitsIfffffjLj5120ELj1ELj1ELj4ELj16ENS_18Kernel_traits_baseILj5120EfffffjLj128EEEEELb1ELb1ELb1ELb1EEEvNS_9FwdParamsE,(.L_x_34139 - _ZN10layer_norm13ln_fwd_kernelINS_13Kernel_traitsIfffffjLj5120ELj1ELj1ELj4ELj16ENS_18Kernel_traits_baseILj5120EfffffjLj128EEEEELb1ELb1ELb1ELb1EEEvNS_9FwdParamsE)
        .other          _ZN10layer_norm13ln_fwd_kernelINS_13Kernel_traitsIfffffjLj5120ELj1ELj1ELj4ELj16ENS_18Kernel_traits_baseILj5120EfffffjLj128EEEEELb1ELb1ELb1ELb1EEEvNS_9FwdParamsE,@"STO_CUDA_ENTRY STV_DEFAULT"
_ZN10layer_norm13ln_fwd_kernelINS_13Kernel_traitsIfffffjLj5120ELj1ELj1ELj4ELj16ENS_18Kernel_traits_baseILj5120EfffffjLj128EEEEELb1ELb1ELb1ELb1EEEvNS_9FwdParamsE:
.text._ZN10layer_norm13ln_fwd_kernelINS_13Kernel_traitsIfffffjLj5120ELj1ELj1ELj4ELj16ENS_18Kernel_traits_baseILj5120EfffffjLj128EEEEELb1ELb1ELb1ELb1EEEvNS_9FwdParamsE:
        /* <DEDUP_REMOVED lines=62> */
.L_x_33481:
        /* <DEDUP_REMOVED lines=44> */
.L_x_33482:
        /* <DEDUP_REMOVED lines=91> */
.L_x_33818:
[----:B------:R-:W0:Y:S01]  /*0c50*/  LDC.64 R168, c[0x0][0x3f0] ;  /* 0x0000fc00ffa87b82 */ /* 0x000e220000000a00 */
[----:B------:R-:W1:Y:S07]  /*0c60*/  S2R R188, SR_TID.X ;  /* 0x0000000000bc7919 */ /* 0x000e6e0000002100 */
[----:B------:R-:W2:Y:S08]  /*0c70*/  LDC R189, c[0x0][0x388] ;  /* 0x0000e200ffbd7b82 */ /* 0x000eb00000000800 */
[----:B------:R-:W3:Y:S01]  /*0c80*/  LDC.64 R190, c[0x0][0x3f8] ;  /* 0x0000fe00ffbe7b82 */ /* 0x000ee20000000a00 */
[----:B0-----:R-:W-:-:S06]  /*0c90*/  IMAD.WIDE R168, R172, 0x4, R168 ;  /* 0x00000004aca87825 */ /* 0x001fcc00078e02a8 */
[----:B------:R-:W4:Y:S01]  /*0ca0*/  LDG.E R168, desc[UR6][R168.64] ;  /* 0x00000006a8a87981 */ /* 0x000f22000c1e1900 */
[----:B---3--:R-:W-:-:S06]  /*0cb0*/  IMAD.WIDE R190, R172, 0x4, R190 ;  /* 0x00000004acbe7825 */ /* 0x008fcc00078e02be */
[----:B-----5:R0:W5:Y:S01]  /*0cc0*/  LDG.E R190, desc[UR6][R190.64] ;  /* 0x00000006bebe7981 */ /* 0x020162000c1e1900 */
[----:B----4-:R-:W-:-:S13]  /*0cd0*/  ISETP.GE.AND P1, PT, R168, 0x1, PT ;  /* 0x00000001a800780c */ /* 0x010fda0003f26270 */
[----:B------:R-:W3:Y:S01]  /*0ce0*/  @P1 LDC.64 R132, c[0x0][0x390] ;  /* 0x0000e400ff841b82 */ /* 0x000ee20000000a00 */
[----:B------:R-:W-:-:S04]  /*0cf0*/  @P1 VIADD R0, R168, 0xffffffff ;  /* 0xffffffffa8001836 */ /* 0x000fc80000000000 */
[----:B--2---:R-:W-:-:S05]  /*0d00*/  @P1 IMAD R0, R0, R189, RZ ;  /* 0x000000bd00001224 */ /* 0x004fca00078e02ff */
[----:B------:R-:W-:-:S04]  /*0d10*/  @P1 SHF.R.S32.HI R135, RZ, 0x1f, R0 ;  /* 0x0000001fff871819 */ /* 0x000fc80000011400 */
[----:B------:R-:W-:Y:S01]  /*0d20*/  @P1 LEA.HI R135, R135, R0, RZ, 0x2 ;  /* 0x0000000087871211 */ /* 0x000fe200078f10ff */
[----:B------:R-:W-:-:S03]  /*0d30*/  HFMA2 R0, -RZ, RZ, 0, 0 ;  /* 0x00000000ff007431 */ /* 0x000fc600000001ff */
        /* <DEDUP_REMOVED lines=33> */
.L_x_33486:
        /* <DEDUP_REMOVED lines=12> */
.L_x_33487:
        /* <DEDUP_REMOVED lines=60> */
.L_x_33485:
        /* <DEDUP_REMOVED lines=9> */
.L_x_33484:
        /* <DEDUP_REMOVED lines=15> */
.L_x_33490:
        /* <DEDUP_REMOVED lines=12> */
.L_x_33491:
        /* <DEDUP_REMOVED lines=61> */
.L_x_33489:
        /* <DEDUP_REMOVED lines=9> */
.L_x_33488:
        /* <DEDUP_REMOVED lines=15> */
.L_x_33494:
        /* <DEDUP_REMOVED lines=12> */
.L_x_33495:
        /* <DEDUP_REMOVED lines=59> */
[----:B------:R-:W-:Y:S02]  /*1fd0*/  IMAD.MOV.U32 R138, RZ, RZ, R136 ;  /* 0x000000ffff8a7224 */ /* 0x000fe400078e0088 */
[----:B------:R-:W-:-:S07]  /*1fe0*/  IMAD.MOV.U32 R136, RZ, RZ, RZ ;  /* 0x000000ffff887224 */ /* 0x000fce00078e00ff */
.L_x_33493:
        /* <DEDUP_REMOVED lines=9> */
.L_x_33492:
        /* <DEDUP_REMOVED lines=15> */
.L_x_33498:
        /* <DEDUP_REMOVED lines=12> */
.L_x_33499:
        /* <DEDUP_REMOVED lines=61> */
.L_x_33497:
        /* <DEDUP_REMOVED lines=10> */
.L_x_33483:
        /* <DEDUP_REMOVED lines=19> */
.L_x_33502:
        /* <DEDUP_REMOVED lines=12> */
.L_x_33503:
        /* <DEDUP_REMOVED lines=60> */
.L_x_33501:
        /* <DEDUP_REMOVED lines=9> */
.L_x_33500:
        /* <DEDUP_REMOVED lines=15> */
.L_x_33506:
        /* <DEDUP_REMOVED lines=12> */
.L_x_33507:
        /* <DEDUP_REMOVED lines=61> */
.L_x_33505:
        /* <DEDUP_REMOVED lines=9> */
.L_x_33504:
        /* <DEDUP_REMOVED lines=15> */
.L_x_33510:
        /* <DEDUP_REMOVED lines=12> */
.L_x_33511:
        /* <DEDUP_REMOVED lines=61> */
.L_x_33509:
        /* <DEDUP_REMOVED lines=9> */
.L_x_33508:
        /* <DEDUP_REMOVED lines=15> */
.L_x_33513:
        /* <DEDUP_REMOVED lines=12> */
.L_x_33514:
        /* <DEDUP_REMOVED lines=61> */
.L_x_33512:
        /* <DEDUP_REMOVED lines=9> */
.L_x_33496:
        /* <DEDUP_REMOVED lines=21> */
.L_x_33515:
[----:B-----5:R2:W5:Y:S04]  /*4060*/  @P1 LDG.E.128 R124, desc[UR6][R140.64] ;  /* 0x000000068c7c1981 */ /* 0x020568000c1e1d00 */
[----:B------:R2:W5:Y:S01]  /*4070*/  @P0 LDG.E.128 R128, desc[UR6][R142.64] ;  /* 0x000000068e800981 */ /* 0x000562000c1e1d00 */
[----:B------:R-:W-:Y:S05]  /*4080*/  @!P0 BRA `(.L_x_33516) ;  /* 0x0000001800248947 */ /* 0x000fea0003800000 */
[----:B------:R-:W-:Y:S01]  /*4090*/  ISETP.GT.AND P2, PT, R168, RZ, PT ;  /* 0x000000ffa800720c */ /* 0x000fe20003f44270 */
[----:B--2---:R-:W-:Y:S01]  /*40a0*/  IMAD.MOV.U32 R140, RZ, RZ, R139 ;  /* 0x000000ffff8c7224 */ /* 0x004fe200078e008b */
[----:B------:R-:W-:Y:S01]  /*40b0*/  MOV R142, R138 ;  /* 0x0000008a008e7202 */ /* 0x000fe20000000f00 */
[----:B01---5:R-:W-:-:S10]  /*40c0*/  IMAD.MOV.U32 R136, RZ, RZ, R128 ;  /* 0x000000ffff887224 */ /* 0x023fd400078e0080 */
        /* <DEDUP_REMOVED lines=16> */
.L_x_33519:
        /* <DEDUP_REMOVED lines=12> */
.L_x_33520:
        /* <DEDUP_REMOVED lines=60> */
.L_x_33518:
        /* <DEDUP_REMOVED lines=9> */
.L_x_33517:
        /* <DEDUP_REMOVED lines=15> */
.L_x_33523:
        /* <DEDUP_REMOVED lines=12> */
.L_x_33524:
        /* <DEDUP_REMOVED lines=61> */
.L_x_33522:
        /* <DEDUP_REMOVED lines=9> */
.L_x_33521:
        /* <DEDUP_REMOVED lines=15> */
.L_x_33527:
        /* <DEDUP_REMOVED lines=12> */
.L_x_33528:
        /* <DEDUP_REMOVED lines=61> */
.L_x_33526:
        /* <DEDUP_REMOVED lines=9> */
.L_x_33525:
        /* <DEDUP_REMOVED lines=15> */
.L_x_33531:
        /* <DEDUP_REMOVED lines=12> */
.L_x_33532:
        /* <DEDUP_REMOVED lines=61> */
.L_x_33530:
        /* <DEDUP_REMOVED lines=10> */
.L_x_33516:
        /* <DEDUP_REMOVED lines=19> */
.L_x_33535:
        /* <DEDUP_REMOVED lines=12> */
.L_x_33536:
        /* <DEDUP_REMOVED lines=60> */
.L_x_33534:
        /* <DEDUP_REMOVED lines=9> */
.L_x_33533:
        /* <DEDUP_REMOVED lines=15> */
.L_x_33539:
        /* <DEDUP_REMOVED lines=12> */
.L_x_33540:
        /* <DEDUP_REMOVED lines=61> */
.L_x_33538:
        /* <DEDUP_REMOVED lines=9> */
.L_x_33537:
        /* <DEDUP_REMOVED lines=15> */
.L_x_33543:
        /* <DEDUP_REMOVED lines=12> */
.L_x_33544:
        /* <DEDUP_REMOVED lines=61> */
.L_x_33542:
        /* <DEDUP_REMOVED lines=9> */
.L_x_33541:
        /* <DEDUP_REMOVED lines=15> */
.L_x_33546:
        /* <DEDUP_REMOVED lines=12> */
.L_x_33547:
        /* <DEDUP_REMOVED lines=61> */
.L_x_33545:
        /* <DEDUP_REMOVED lines=9> */
.L_x_33529:
[C---:B------:R-:W-:Y:S01]  /*7190*/  IADD3 R141, PT, PT, R169.reuse, 0x80, RZ ;  /* 0x00000080a98d7810 */ /* 0x040fe20007ffe0ff */
[----:B------:R-:W0:Y:S01]  /*71a0*/  @P1 LDC.64 R144, c[0x0][0x390] ;  /* 0x0000e400ff901b82 */ /* 0x000e220000000a00 */
[----:B------:R-:W-:Y:S02]  /*71b0*/  @P1 VIADD R149, R0, 0x100 ;  /* 0x0000010000951836 */ /* 0x000fe40000000000 */
[----:B------:R-:W-:Y:S02]  /*71c0*/  @P0 VIADD R151, R169, 0x100 ;  /* 0x00000100a9970836 */ /* 0x000fe40000000000 */
[----:B------:R-:W-:-:S03]  /*71d0*/  IMAD.WIDE.U32 R140, R141, 0x10, R186 ;  /* 0x000000108d8c7825 */ /* 0x000fc600078e00ba */
[----:B------:R-:W1:Y:S02]  /*71e0*/  @P0 LDC.64 R146, c[0x0][0x3a0] ;  /* 0x0000e800ff920b82 */ /* 0x000e640000000a00 */
        /* <DEDUP_REMOVED lines=16> */
.L_x_33548:
[----:B-----5:R1:W5:Y:S04]  /*72f0*/  @P1 LDG.E.128 R124, desc[UR6][R144.64] ;  /* 0x00000006907c1981 */ /* 0x020368000c1e1d00 */
[----:B------:R1:W5:Y:S01]  /*7300*/  @P0 LDG.E.128 R128, desc[UR6][R146.64] ;  /* 0x0000000692800981 */ /* 0x000362000c1e1d00 */
[----:B------:R-:W-:Y:S05]  /*7310*/  @!P0 BRA `(.L_x_33549) ;  /* 0x0000001800248947 */ /* 0x000fea0003800000 */
[----:B------:R-:W-:Y:S01]  /*7320*/  ISETP.GT.AND P2, PT, R168, RZ, PT ;  /* 0x000000ffa800720c */ /* 0x000fe20003f44270 */
[----:B-1----:R-:W-:Y:S01]  /*7330*/  IMAD.MOV.U32 R144, RZ, RZ, R143 ;  /* 0x000000ffff907224 */ /* 0x002fe200078e008f */
[----:B------:R-:W-:Y:S01]  /*7340*/  MOV R146, R142 ;  /* 0x0000008e00927202 */ /* 0x000fe20000000f00 */
[----:B0----5:R-:W-:-:S10]  /*7350*/  IMAD.MOV.U32 R140, RZ, RZ, R128 ;  /* 0x000000ffff8c7224 */ /* 0x021fd400078e0080 */
        /* <DEDUP_REMOVED lines=16> */
.L_x_33552:
        /* <DEDUP_REMOVED lines=12> */
.L_x_33553:
        /* <DEDUP_REMOVED lines=60> */
.L_x_33551:
        /* <DEDUP_REMOVED lines=9> */
.L_x_33550:
        /* <DEDUP_REMOVED lines=15> */
.L_x_33556:
        /* <DEDUP_REMOVED lines=12> */
.L_x_33557:
        /* <DEDUP_REMOVED lines=61> */
.L_x_33555:
        /* <DEDUP_REMOVED lines=9> */
.L_x_33554:
        /* <DEDUP_REMOVED lines=15> */
.L_x_33560:
        /* <DEDUP_REMOVED lines=12> */
.L_x_33561:
        /* <DEDUP_REMOVED lines=61> */
.L_x_33559:
        /* <DEDUP_REMOVED lines=9> */
.L_x_33558:
        /* <DEDUP_REMOVED lines=15> */
.L_x_33564:
        /* <DEDUP_REMOVED lines=12> */
.L_x_33565:
        /* <DEDUP_REMOVED lines=61> */
.L_x_33563:
        /* <DEDUP_REMOVED lines=10> */
.L_x_33549:
        /* <DEDUP_REMOVED lines=19> */
.L_x_33568:
        /* <DEDUP_REMOVED lines=12> */
.L_x_33569:
        /* <DEDUP_REMOVED lines=60> */
.L_x_33567:
        /* <DEDUP_REMOVED lines=9> */
.L_x_33566:
        /* <DEDUP_REMOVED lines=15> */
.L_x_33572:
        /* <DEDUP_REMOVED lines=12> */
.L_x_33573:
        /* <DEDUP_REMOVED lines=61> */
.L_x_33571:
        /* <DEDUP_REMOVED lines=9> */
.L_x_33570:
        /* <DEDUP_REMOVED lines=15> */
.L_x_33576:
        /* <DEDUP_REMOVED lines=12> */
.L_x_33577:
        /* <DEDUP_REMOVED lines=61> */
.L_x_33575:
        /* <DEDUP_REMOVED lines=9> */
.L_x_33574:
        /* <DEDUP_REMOVED lines=15> */
.L_x_33579:
        /* <DEDUP_REMOVED lines=12> */
.L_x_33580:
        /* <DEDUP_REMOVED lines=61> */
.L_x_33578:
        /* <DEDUP_REMOVED lines=9> */
.L_x_33562:
        /* <DEDUP_REMOVED lines=22> */
.L_x_33581:
        /* <DEDUP_REMOVED lines=23> */
.L_x_33585:
        /* <DEDUP_REMOVED lines=12> */
.L_x_33586:
        /* <DEDUP_REMOVED lines=60> */
.L_x_33584:
        /* <DEDUP_REMOVED lines=9> */
.L_x_33583:
        /* <DEDUP_REMOVED lines=15> */
.L_x_33589:
        /* <DEDUP_REMOVED lines=12> */
.L_x_33590:
        /* <DEDUP_REMOVED lines=61> */
.L_x_33588:
        /* <DEDUP_REMOVED lines=9> */
.L_x_33587:
        /* <DEDUP_REMOVED lines=15> */
.L_x_33593:
        /* <DEDUP_REMOVED lines=12> */
.L_x_33594:
        /* <DEDUP_REMOVED lines=61> */
.L_x_33592:
        /* <DEDUP_REMOVED lines=9> */
.L_x_33591:
        /* <DEDUP_REMOVED lines=15> */
.L_x_33597:
        /* <DEDUP_REMOVED lines=12> */
.L_x_33598:
        /* <DEDUP_REMOVED lines=61> */
.L_x_33596:
        /* <DEDUP_REMOVED lines=10> */
.L_x_33582:
        /* <DEDUP_REMOVED lines=19> */
.L_x_33601:
        /* <DEDUP_REMOVED lines=12> */
.L_x_33602:
        /* <DEDUP_REMOVED lines=60> */
.L_x_33600:
        /* <DEDUP_REMOVED lines=9> */
.L_x_33599:
        /* <DEDUP_REMOVED lines=15> */
.L_x_33605:
        /* <DEDUP_REMOVED lines=12> */
.L_x_33606:
        /* <DEDUP_REMOVED lines=61> */
.L_x_33604:
        /* <DEDUP_REMOVED lines=9> */
.L_x_33603:
        /* <DEDUP_REMOVED lines=15> */
.L_x_33609:
        /* <DEDUP_REMOVED lines=12> */
.L_x_33610:
        /* <DEDUP_REMOVED lines=61> */
.L_x_33608:
        /* <DEDUP_REMOVED lines=9> */
.L_x_33607:
        /* <DEDUP_REMOVED lines=15> */
.L_x_33612:
        /* <DEDUP_REMOVED lines=12> */
.L_x_33613:
        /* <DEDUP_REMOVED lines=61> */
.L_x_33611:
        /* <DEDUP_REMOVED lines=9> */
.L_x_33595:
        /* <DEDUP_REMOVED lines=22> */
.L_x_33614:
        /* <DEDUP_REMOVED lines=23> */
.L_x_33618:
        /* <DEDUP_REMOVED lines=12> */
.L_x_33619:
        /* <DEDUP_REMOVED lines=60> */
.L_x_33617:
        /* <DEDUP_REMOVED lines=9> */
.L_x_33616:
        /* <DEDUP_REMOVED lines=15> */
.L_x_33622:
        /* <DEDUP_REMOVED lines=12> */
.L_x_33623:
        /* <DEDUP_REMOVED lines=61> */
.L_x_33621:
        /* <DEDUP_REMOVED lines=9> */
.L_x_33620:
        /* <DEDUP_REMOVED lines=15> */
.L_x_33626:
        /* <DEDUP_REMOVED lines=12> */
.L_x_33627:
        /* <DEDUP_REMOVED lines=61> */
.L_x_33625:
        /* <DEDUP_REMOVED lines=9> */
.L_x_33624:
        /* <DEDUP_REMOVED lines=15> */
.L_x_33630:
        /* <DEDUP_REMOVED lines=12> */
.L_x_33631:
        /* <DEDUP_REMOVED lines=61> */
.L_x_33629:
        /* <DEDUP_REMOVED lines=10> */
.L_x_33615:
        /* <DEDUP_REMOVED lines=19> */
.L_x_33634:
        /* <DEDUP_REMOVED lines=12> */
.L_x_33635:
        /* <DEDUP_REMOVED lines=60> */
.L_x_33633:
        /* <DEDUP_REMOVED lines=9> */
.L_x_33632:
        /* <DEDUP_REMOVED lines=15> */
.L_x_33638:
        /* <DEDUP_REMOVED lines=12> */
.L_x_33639:
        /* <DEDUP_REMOVED lines=61> */
.L_x_33637:
        /* <DEDUP_REMOVED lines=9> */
.L_x_33636:
        /* <DEDUP_REMOVED lines=15> */
.L_x_33642:
        /* <DEDUP_REMOVED lines=12> */
.L_x_33643:
        /* <DEDUP_REMOVED lines=61> */
.L_x_33641:
        /* <DEDUP_REMOVED lines=9> */
.L_x_33640:
        /* <DEDUP_REMOVED lines=15> */
.L_x_33645:
        /* <DEDUP_REMOVED lines=12> */
.L_x_33646:
        /* <DEDUP_REMOVED lines=61> */
.L_x_33644:
        /* <DEDUP_REMOVED lines=9> */
.L_x_33628:
        /* <DEDUP_REMOVED lines=22> */
.L_x_33647:
        /* <DEDUP_REMOVED lines=23> */
.L_x_33651:
        /* <DEDUP_REMOVED lines=12> */
.L_x_33652:
        /* <DEDUP_REMOVED lines=60> */
.L_x_33650:
        /* <DEDUP_REMOVED lines=9> */
.L_x_33649:
        /* <DEDUP_REMOVED lines=15> */
.L_x_33655:
        /* <DEDUP_REMOVED lines=12> */
.L_x_33656:
        /* <DEDUP_REMOVED lines=61> */
.L_x_33654:
        /* <DEDUP_REMOVED lines=9> */
.L_x_33653:
        /* <DEDUP_REMOVED lines=15> */
.L_x_33659:
        /* <DEDUP_REMOVED lines=12> */
.L_x_33660:
        /* <DEDUP_REMOVED lines=61> */
.L_x_33658:
        /* <DEDUP_REMOVED lines=9> */
.L_x_33657:
        /* <DEDUP_REMOVED lines=15> */
.L_x_33663:
        /* <DEDUP_REMOVED lines=12> */
.L_x_33664:
        /* <DEDUP_REMOVED lines=61> */
.L_x_33662:
        /* <DEDUP_REMOVED lines=10> */
.L_x_33648:
        /* <DEDUP_REMOVED lines=19> */
.L_x_33667:
        /* <DEDUP_REMOVED lines=12> */
.L_x_33668:
        /* <DEDUP_REMOVED lines=60> */
.L_x_33666:
        /* <DEDUP_REMOVED lines=9> */
.L_x_33665:
        /* <DEDUP_REMOVED lines=15> */
.L_x_33671:
        /* <DEDUP_REMOVED lines=12> */
.L_x_33672:
        /* <DEDUP_REMOVED lines=61> */
.L_x_33670:
        /* <DEDUP_REMOVED lines=9> */
.L_x_33669:
        /* <DEDUP_REMOVED lines=15> */
.L_x_33675:
        /* <DEDUP_REMOVED lines=12> */
.L_x_33676:
        /* <DEDUP_REMOVED lines=61> */
.L_x_33674:
        /* <DEDUP_REMOVED lines=9> */
.L_x_33673:
        /* <DEDUP_REMOVED lines=15> */
.L_x_33678:
        /* <DEDUP_REMOVED lines=12> */
.L_x_33679:
        /* <DEDUP_REMOVED lines=61> */
.L_x_33677:
        /* <DEDUP_REMOVED lines=9> */
.L_x_33661:
        /* <DEDUP_REMOVED lines=22> */
.L_x_33680:
        /* <DEDUP_REMOVED lines=23> */
.L_x_33684:
        /* <DEDUP_REMOVED lines=12> */
.L_x_33685:
        /* <DEDUP_REMOVED lines=60> */
.L_x_33683:
        /* <DEDUP_REMOVED lines=9> */
.L_x_33682:
        /* <DEDUP_REMOVED lines=15> */
.L_x_33688:
        /* <DEDUP_REMOVED lines=12> */
.L_x_33689:
        /* <DEDUP_REMOVED lines=61> */
.L_x_33687:
        /* <DEDUP_REMOVED lines=9> */
.L_x_33686:
        /* <DEDUP_REMOVED lines=15> */
.L_x_33692:
        /* <DEDUP_REMOVED lines=12> */
.L_x_33693:
        /* <DEDUP_REMOVED lines=61> */
.L_x_33691:
        /* <DEDUP_REMOVED lines=9> */
.L_x_33690:
        /* <DEDUP_REMOVED lines=15> */
.L_x_33696:
        /* <DEDUP_REMOVED lines=12> */
.L_x_33697:
        /* <DEDUP_REMOVED lines=61> */
.L_x_33695:
        /* <DEDUP_REMOVED lines=10> */
.L_x_33681:
        /* <DEDUP_REMOVED lines=19> */
.L_x_33700:
        /* <DEDUP_REMOVED lines=12> */
.L_x_33701:
        /* <DEDUP_REMOVED lines=60> */
.L_x_33699:
        /* <DEDUP_REMOVED lines=9> */
.L_x_33698:
        /* <DEDUP_REMOVED lines=15> */
.L_x_33704:
        /* <DEDUP_REMOVED lines=12> */
.L_x_33705:
        /* <DEDUP_REMOVED lines=61> */
.L_x_33703:
        /* <DEDUP_REMOVED lines=9> */
.L_x_33702:
        /* <DEDUP_REMOVED lines=15> */
.L_x_33708:
        /* <DEDUP_REMOVED lines=12> */
.L_x_33709:
        /* <DEDUP_REMOVED lines=61> */
.L_x_33707:
        /* <DEDUP_REMOVED lines=9> */
.L_x_33706:
        /* <DEDUP_REMOVED lines=15> */
.L_x_33711:
        /* <DEDUP_REMOVED lines=12> */
.L_x_33712:
        /* <DEDUP_REMOVED lines=61> */
.L_x_33710:
        /* <DEDUP_REMOVED lines=9> */
.L_x_33694:
        /* <DEDUP_REMOVED lines=22> */
.L_x_33713:
        /* <DEDUP_REMOVED lines=23> */
.L_x_33717:
        /* <DEDUP_REMOVED lines=12> */
.L_x_33718:
        /* <DEDUP_REMOVED lines=60> */
.L_x_33716:
        /* <DEDUP_REMOVED lines=9> */
.L_x_33715:
        /* <DEDUP_REMOVED lines=15> */
.L_x_33721:
        /* <DEDUP_REMOVED lines=12> */
.L_x_33722:
        /* <DEDUP_REMOVED lines=61> */
.L_x_33720:
        /* <DEDUP_REMOVED lines=9> */
.L_x_33719:
        /* <DEDUP_REMOVED lines=15> */
.L_x_33725:
        /* <DEDUP_REMOVED lines=12> */
.L_x_33726:
        /* <DEDUP_REMOVED lines=61> */
.L_x_33724:
        /* <DEDUP_REMOVED lines=9> */
.L_x_33723:
        /* <DEDUP_REMOVED lines=15> */
.L_x_33729:
        /* <DEDUP_REMOVED lines=12> */
.L_x_33730:
        /* <DEDUP_REMOVED lines=61> */
.L_x_33728:
        /* <DEDUP_REMOVED lines=10> */
.L_x_33714:
        /* <DEDUP_REMOVED lines=19> */
.L_x_33733:
        /* <DEDUP_REMOVED lines=12> */
.L_x_33734:
        /* <DEDUP_REMOVED lines=60> */
.L_x_33732:
        /* <DEDUP_REMOVED lines=9> */
.L_x_33731:
        /* <DEDUP_REMOVED lines=15> */
.L_x_33737:
        /* <DEDUP_REMOVED lines=12> */
.L_x_33738:
        /* <DEDUP_REMOVED lines=61> */
.L_x_33736:
        /* <DEDUP_REMOVED lines=9> */
.L_x_33735:
        /* <DEDUP_REMOVED lines=15> */
.L_x_33741:
        /* <DEDUP_REMOVED lines=12> */
.L_x_33742:
        /* <DEDUP_REMOVED lines=61> */
.L_x_33740:
        /* <DEDUP_REMOVED lines=9> */
.L_x_33739:
        /* <DEDUP_REMOVED lines=15> */
.L_x_33744:
        /* <DEDUP_REMOVED lines=12> */
.L_x_33745:
        /* <DEDUP_REMOVED lines=61> */
.L_x_33743:
        /* <DEDUP_REMOVED lines=9> */
.L_x_33727:
        /* <DEDUP_REMOVED lines=22> */
.L_x_33746:
        /* <DEDUP_REMOVED lines=23> */
.L_x_33750:
        /* <DEDUP_REMOVED lines=12> */
.L_x_33751:
        /* <DEDUP_REMOVED lines=61> */
.L_x_33749:
[----:B------:R-:W-:Y:S01]  /*1a850*/  I2FP.F32.U32 R164, R164 ;  /* 0x000000a400a47245 */ /* 0x000fe20000201000 */
[----:B------:R-:W-:Y:S01]  /*1a860*/  FMUL.FTZ R166, R124, UR13 ;  /* 0x0000000d7ca67c20 */ /* 0x000fe20008410000 */
[----:B------:R-:W-:-:S05]  /*1a870*/  MOV R165, 0x2f800000 ;  /* 0x2f80000000a57802 */ /* 0x000fca0000000f00 */
[----:B------:R-:W-:Y:S01]  /*1a880*/  FFMA.FTZ R164, R164, R165, 1.1641532182693481445e-10 ;  /* 0x2f000000a4a47423 */ /* 0x000fe200000100a5 */
[----:B------:R-:W-:-:S04]  /*1a890*/  FMUL.FTZ R165, R166, UR12 ;  /* 0x0000000ca6a57c20 */ /* 0x000fc80008410000 */
[----:B------:R-:W-:-:S04]  /*1a8a0*/  FSETP.GTU.FTZ.AND P3, PT, R164, UR10, PT ;  /* 0x0000000aa4007c0b */ /* 0x000fc8000bf7c000 */
[----:B------:R-:W-:Y:S02]  /*1a8b0*/  FSEL R165, R165, RZ, !P3 ;  /* 0x000000ffa5a57208 */ /* 0x000fe40005800000 */
[----:B------:R-:W-:-:S03]  /*1a8c0*/  SEL R180, RZ, 0x1, P3 ;  /* 0x00000001ffb47807 */ /* 0x000fc60001800000 */
[----:B------:R-:W-:-:S07]  /*1a8d0*/  FFMA.FTZ R164, R165, R8, R128 ;  /* 0x00000008a5a47223 */ /* 0x000fce0000010080 */
.L_x_33748:
        /* <DEDUP_REMOVED lines=15> */
.L_x_33754:
        /* <DEDUP_REMOVED lines=12> */
.L_x_33755:
        /* <DEDUP_REMOVED lines=61> */
.L_x_33753:
        /* <DEDUP_REMOVED lines=9> */
.L_x_33752:
        /* <DEDUP_REMOVED lines=15> */
.L_x_33758:
        /* <DEDUP_REMOVED lines=12> */
.L_x_33759:
        /* <DEDUP_REMOVED lines=61> */
.L_x_33757:
        /* <DEDUP_REMOVED lines=9> */
.L_x_33756:
        /* <DEDUP_REMOVED lines=15> */
.L_x_33762:
        /* <DEDUP_REMOVED lines=12> */
.L_x_33763:
        /* <DEDUP_REMOVED lines=61> */
.L_x_33761:
        /* <DEDUP_REMOVED lines=10> */
.L_x_33747:
[----:B-1----:R-:W-:Y:S01]  /*1bb20*/  IMAD.MOV.U32 R171, RZ, RZ, R167 ;  /* 0x000000ffffab7224 */ /* 0x002fe200078e00a7 */
        /* <DEDUP_REMOVED lines=18> */
.L_x_33766:
        /* <DEDUP_REMOVED lines=12> */
.L_x_33767:
        /* <DEDUP_REMOVED lines=61> */
.L_x_33765:
        /* <DEDUP_REMOVED lines=8> */
[----:B------:R-:W-:-:S07]  /*1c160*/  FMUL.FTZ R164, R165, R8 ;  /* 0x00000008a5a47220 */ /* 0x000fce0000410000 */
.L_x_33764:
        /* <DEDUP_REMOVED lines=15> */
.L_x_33770:
        /* <DEDUP_REMOVED lines=12> */
.L_x_33771:
        /* <DEDUP_REMOVED lines=61> */
.L_x_33769:
        /* <DEDUP_REMOVED lines=9> */
.L_x_33768:
        /* <DEDUP_REMOVED lines=15> */
.L_x_33774:
        /* <DEDUP_REMOVED lines=12> */
.L_x_33775:
        /* <DEDUP_REMOVED lines=61> */
.L_x_33773:
        /* <DEDUP_REMOVED lines=9> */
.L_x_33772:
        /* <DEDUP_REMOVED lines=15> */
.L_x_33777:
        /* <DEDUP_REMOVED lines=12> */
.L_x_33778:
        /* <DEDUP_REMOVED lines=61> */
.L_x_33776:
        /* <DEDUP_REMOVED lines=9> */
.L_x_33760:
[C---:B------:R-:W-:Y:S01]  /*1d3a0*/  VIADD R185, R169.reuse, 0x400 ;  /* 0x00000400a9b97836 */ /* 0x040fe20000000000 */
        /* <DEDUP_REMOVED lines=15> */
[----:B------:R-:W-:Y:S02]  /*1d4a0*/  IADD3 R169, PT, PT, R0, 0x400, RZ ;  /* 0x0000040000a97810 */ /* 0x000fe40007ffe0ff */
[----:B------:R-:W-:Y:S01]  /*1d4b0*/  LOP3.LUT R0, R180, 0xff, RZ, 0xc0, !PT ;  /* 0x000000ffb4007812 */ /* 0x000fe200078ec0ff */
[----:B------:R-:W-:-:S05]  /*1d4c0*/  IMAD R171, R171, 0x100, R198 ;  /* 0x00000100abab7824 */ /* 0x000fca00078e02c6 */
[----:B------:R-:W-:Y:S01]  /*1d4d0*/  IADD3 R171, PT, PT, R171, R0, RZ ;  /* 0x00000000abab7210 */ /* 0x000fe20007ffe0ff */
[----:B0-----:R-:W-:-:S05]  /*1d4e0*/  IMAD.WIDE.U32 R184, R169, 0x4, R184 ;  /* 0x00000004a9b87825 */ /* 0x001fca00078e00b8 */
[----:B------:R0:W-:Y:S02]  /*1d4f0*/  STG.E desc[UR6][R184.64], R171 ;  /* 0x000000abb8007986 */ /* 0x0001e4000c101906 */
.L_x_33779:
        /* <DEDUP_REMOVED lines=23> */
.L_x_33783:
        /* <DEDUP_REMOVED lines=12> */
.L_x_33784:
        /* <DEDUP_REMOVED lines=59> */
[----:B------:R-:W-:-:S07]  /*1dae0*/  IMAD.MOV.U32 R168, RZ, RZ, R170 ;  /* 0x000000ffffa87224 */ /* 0x000fce00078e00aa */
.L_x_33782:
        /* <DEDUP_REMOVED lines=9> */
.L_x_33781:
        /* <DEDUP_REMOVED lines=15> */
.L_x_33787:
        /* <DEDUP_REMOVED lines=12> */
.L_x_33788:
        /* <DEDUP_REMOVED lines=61> */
.L_x_33786:
        /* <DEDUP_REMOVED lines=9> */
.L_x_33785:
        /* <DEDUP_REMOVED lines=15> */
.L_x_33791:
        /* <DEDUP_REMOVED lines=12> */
.L_x_33792:
[----:B------:R-:W-:Y:S01]  /*1e340*/  IMAD.WIDE.U32 R176, R174, -0x326172a9, RZ ;  /* 0xcd9e8d57aeb07825 */ /* 0x000fe200078e00ff */
[----:B-1----:R-:W-:-:S03]  /*1e350*/  LOP3.LUT R196, R179, R171, R3, 0x96, !PT ;  /* 0x000000abb3c47212 */ /* 0x002fc600078e9603 */
        /* <DEDUP_REMOVED lines=59> */
.L_x_33790:
        /* <DEDUP_REMOVED lines=9> */
.L_x_33789:
        /* <DEDUP_REMOVED lines=15> */
.L_x_33795:
        /* <DEDUP_REMOVED lines=12> */
.L_x_33796:
        /* <DEDUP_REMOVED lines=61> */
.L_x_33794:
        /* <DEDUP_REMOVED lines=10> */
.L_x_33780:
        /* <DEDUP_REMOVED lines=19> */
.L_x_33799:
        /* <DEDUP_REMOVED lines=12> */
.L_x_33800:
        /* <DEDUP_REMOVED lines=60> */
.L_x_33798:
        /* <DEDUP_REMOVED lines=9> */
.L_x_33797:
        /* <DEDUP_REMOVED lines=15> */
.L_x_33803:
        /* <DEDUP_REMOVED lines=12> */
.L_x_33804:
[----:B------:R-:W-:Y:S01]  /*1f5b0*/  IMAD.WIDE.U32 R176, R174, -0x326172a9, RZ ;  /* 0xcd9e8d57aeb07825 */ /* 0x000fe200078e00ff */
[----:B-1----:R-:W-:Y:S02]  /*1f5c0*/  LOP3.LUT R196, R179, R171, R3, 0x96, !PT ;  /* 0x000000abb3c47212 */ /* 0x002fe400078e9603 */
        /* <DEDUP_REMOVED lines=59> */
.L_x_33802:
        /* <DEDUP_REMOVED lines=9> */
.L_x_33801:
        /* <DEDUP_REMOVED lines=15> */
.L_x_33807:
        /* <DEDUP_REMOVED lines=12> */
.L_x_33808:
[----:B------:R-:W-:Y:S01]  /*1fbc0*/  IMAD.WIDE.U32 R176, R174, -0x326172a9, RZ ;  /* 0xcd9e8d57aeb07825 */ /* 0x000fe200078e00ff */
[----:B-1----:R-:W-:Y:S02]  /*1fbd0*/  LOP3.LUT R196, R179, R171, R3, 0x96, !PT ;  /* 0x000000abb3c47212 */ /* 0x002fe400078e9603 */
        /* <DEDUP_REMOVED lines=59> */
.L_x_33806:
        /* <DEDUP_REMOVED lines=9> */
.L_x_33805:
        /* <DEDUP_REMOVED lines=15> */
.L_x_33810:
        /* <DEDUP_REMOVED lines=12> */
.L_x_33811:
[----:B-1----:R-:W-:Y:S01]  /*201d0*/  IMAD.WIDE.U32 R194, R174, -0x326172a9, RZ ;  /* 0xcd9e8d57aec27825 */ /* 0x002fe200078e00ff */
        /* <DEDUP_REMOVED lines=60> */
.L_x_33809:
        /* <DEDUP_REMOVED lines=9> */
.L_x_33793:
[----:B------:R-:W-:Y:S01]  /*20630*/  FADD.FTZ R0, RZ, R132 ;  /* 0x00000084ff007221 */ /* 0x000fe20000010000 */
[----:B------:R-:W-:-:S04]  /*20640*/  IMAD.WIDE.U32 R186, R193, 0x10, R186 ;  /* 0x00000010c1ba7825 */ /* 0x000fc800078e00ba */
[----:B-1----:R-:W-:Y:S01]  /*20650*/  FADD.FTZ R195, R0, R133 ;  /* 0x0000008500c37221 */ /* 0x002fe20000010000 */
        /* <DEDUP_REMOVED lines=51> */
.L_x_33812:
        /* <DEDUP_REMOVED lines=22> */
[----:B------:R-:W-:Y:S01]  /*20af0*/  ISETP.GT.U32.AND P1, PT, R195, 0x3, PT ;  /* 0x00000003c300780c */ /* 0x000fe20003f24070 */
[----:B------:R-:W-:Y:S02]  /*20b00*/  IMAD.MOV.U32 R195, RZ, RZ, RZ ;  /* 0x000000ffffc37224 */ /* 0x000fe400078e00ff */
        /* <DEDUP_REMOVED lines=90> */
.L_x_33814:
[----:B------:R-:W-:Y:S05]  /*210b0*/  BSYNC.RECONVERGENT B0 ;  /* 0x0000000000007941 */ /* 0x000fea0003800200 */
.L_x_33813:
        /* <DEDUP_REMOVED lines=12> */
.L_x_33816:
[----:B------:R-:W-:Y:S05]  /*21180*/  BSYNC.RECONVERGENT B0 ;  /* 0x0000000000007941 */ /* 0x000fea0003800200 */
.L_x_33815:
        /* <DEDUP_REMOVED lines=9> */
[----:B------:R-:W-:Y:S01]  /*21220*/  I2FP.F32.U32 R0, R195 ;  /* 0x000000c300007245 */ /* 0x000fe20000201000 */
        /* <DEDUP_REMOVED lines=10> */
[----:B0-----:R-:W-:Y:S01]  /*212d0*/  IMAD.IADD R193, R193, 0x1, R200 ;  /* 0x00000001c1c17824 */ /* 0x001fe200078e02c8 */
        /* <DEDUP_REMOVED lines=12> */
[----:B---3--:R-:W-:-:S03]  /*213a0*/  FMUL.FTZ R0, R193, R0 ;  /* 0x00000000c1007220 */ /* 0x008fc60000410000 */
[----:B------:R-:W-:Y:S02]  /*213b0*/  FMUL.FTZ R191, R191, R200 ;  /* 0x000000c8bfbf7220 */ /* 0x000fe40000410000 */
[----:B------:R-:W0:Y:S02]  /*213c0*/  SHFL.IDX PT, R197, R0, RZ, 0x1f ;  /* 0x00001fff00c57589 */ /* 0x000e2400000e0000 */
[----:B------:R-:W-:Y:S02]  /*213d0*/  FFMA.FTZ R191, R193, R191, R186 ;  /* 0x000000bfc1bf7223 */ /* 0x000fe400000100ba */
        /* <DEDUP_REMOVED lines=56> */
[----:B------:R-:W-:Y:S01]  /*21760*/  FMUL.FTZ R160, R0, R147 ;  /* 0x0000009300a07220 */ /* 0x000fe20000410000 */
[C---:B------:R-:W-:Y:S01]  /*21770*/  FADD.FTZ R201, -R186.reuse, R144 ;  /* 0x00000090bac97221 */ /* 0x040fe20000010100 */
[----:B------:R-:W-:Y:S01]  /*21780*/  FADD.FTZ R203, -R186, R146 ;  /* 0x00000092bacb7221 */ /* 0x000fe20000010100 */
[----:B------:R-:W-:Y:S01]  /*21790*/  FMUL.FTZ R156, R0, R143 ;  /* 0x0000008f009c7220 */ /* 0x000fe20000410000 */
[----:B------:R-:W-:Y:S01]  /*217a0*/  FFMA.FTZ R145, R132, R121, R81 ;  /* 0x0000007984917223 */ /* 0x000fe20000010051 */
[----:B------:R-:W-:Y:S01]  /*217b0*/  FFMA.FTZ R147, R134, R123, R83 ;  /* 0x0000007b86937223 */ /* 0x000fe20000010053 */
[C---:B------:R-:W-:Y:S01]  /*217c0*/  FADD.FTZ R209, -R186.reuse, R150 ;  /* 0x00000096bad17221 */ /* 0x040fe20000010100 */
[C---:B------:R-:W-:Y:S01]  /*217d0*/  FADD.FTZ R213, -R186.reuse, R152 ;  /* 0x00000098bad57221 */ /* 0x040fe20000010100 */
[C---:B------:R-:W-:Y:S01]  /*217e0*/  FADD.FTZ R215, -R186.reuse, R153 ;  /* 0x00000099bad77221 */ /* 0x040fe20000010100 */
[C---:B------:R-:W-:Y:S01]  /*217f0*/  FADD.FTZ R229, -R186.reuse, R164 ;  /* 0x000000a4bae57221 */ /* 0x040fe20000010100 */
[----:B------:R-:W-:Y:S01]  /*21800*/  FADD.FTZ R237, -R186, R168 ;  /* 0x000000a8baed7221 */ /* 0x000fe20000010100 */
[----:B------:R-:W-:Y:S01]  /*21810*/  FFMA.FTZ R144, R133, R120, R80 ;  /* 0x0000007885907223 */ /* 0x000fe20000010050 */
[----:B------:R-:W-:Y:S01]  /*21820*/  FFMA.FTZ R146, R191, R122, R82 ;  /* 0x0000007abf927223 */ /* 0x000fe20000010052 */
[----:B0-----:R-:W-:-:S04]  /*21830*/  IMAD.WIDE.U32 R142, R151, 0x10, R148 ;  /* 0x00000010978e7825 */ /* 0x001fc800078e0094 */
[----:B------:R-:W-:Y:S01]  /*21840*/  FFMA.FTZ R132, R193, R116, R76 ;  /* 0x00000074c1847223 */ /* 0x000fe2000001004c */
[----:B------:R-:W-:Y:S01]  /*21850*/  FFMA.FTZ R134, R195, R118, R78 ;  /* 0x00000076c3867223 */ /* 0x000fe2000001004e */
[----:B------:R-:W-:Y:S01]  /*21860*/  FFMA.FTZ R135, R138, R119, R79 ;  /* 0x000000778a877223 */ /* 0x000fe2000001004f */
[C---:B------:R-:W-:Y:S01]  /*21870*/  FADD.FTZ R217, -R186.reuse, R154 ;  /* 0x0000009abad97221 */ /* 0x040fe20000010100 */
[C---:B------:R-:W-:Y:S01]  /*21880*/  FADD.FTZ R219, -R186.reuse, R155 ;  /* 0x0000009bbadb7221 */ /* 0x040fe20000010100 */
[C---:B------:R-:W-:Y:S01]  /*21890*/  FADD.FTZ R227, -R186.reuse, R162 ;  /* 0x000000a2bae37221 */ /* 0x040fe20000010100 */
[----:B------:R-:W-:Y:S01]  /*218a0*/  FADD.FTZ R233, -R186, R166 ;  /* 0x000000a6bae97221 */ /* 0x000fe20000010100 */
[C---:B------:R-:W-:Y:S01]  /*218b0*/  FMUL.FTZ R164, R0.reuse, R159 ;  /* 0x0000009f00a47220 */ /* 0x040fe20000410000 */
[----:B------:R-:W-:Y:S01]  /*218c0*/  FMUL.FTZ R168, R0, R163 ;  /* 0x000000a300a87220 */ /* 0x000fe20000410000 */
[----:B------:R-:W-:Y:S01]  /*218d0*/  FFMA.FTZ R133, R136, R117, R77 ;  /* 0x0000007588857223 */ /* 0x000fe2000001004d */
[----:B------:R-:W-:Y:S01]  /*218e0*/  FFMA.FTZ R138, R199, R114, R74 ;  /* 0x00000072c78a7223 */ /* 0x000fe2000001004a */
[C---:B------:R-:W-:Y:S01]  /*218f0*/  VIADD R193, R151.reuse, 0x80 ;  /* 0x0000008097c17836 */ /* 0x040fe20000000000 */
[----:B------:R-:W-:Y:S01]  /*21900*/  IADD3 R195, PT, PT, R151, 0x100, RZ ;  /* 0x0000010097c37810 */ /* 0x000fe20007ffe0ff */
[C---:B------:R-:W-:Y:S01]  /*21910*/  FMUL.FTZ R140, R0.reuse, R141 ;  /* 0x0000008d008c7220 */ /* 0x040fe20000410000 */
[C---:B------:R-:W-:Y:S01]  /*21920*/  FMUL.FTZ R162, R0.reuse, R207 ;  /* 0x000000cf00a27220 */ /* 0x040fe20000410000 */
[C---:B------:R-:W-:Y:S01]  /*21930*/  FMUL.FTZ R154, R0.reuse, R157 ;  /* 0x0000009d009a7220 */ /* 0x040fe20000410000 */
[C---:B------:R-:W-:Y:S01]  /*21940*/  FMUL.FTZ R166, R0.reuse, R161 ;  /* 0x000000a100a67220 */ /* 0x040fe20000410000 */
[----:B------:R-:W-:Y:S01]  /*21950*/  FFMA.FTZ R136, R197, R112, R72 ;  /* 0x00000070c5887223 */ /* 0x000fe20000010048 */
[C---:B------:R-:W-:Y:S01]  /*21960*/  IADD3 R199, PT, PT, R151.reuse, 0x200, RZ ;  /* 0x0000020097c77810 */ /* 0x040fe20007ffe0ff */
[C---:B------:R-:W-:Y:S01]  /*21970*/  FMUL.FTZ R201, R0.reuse, R201 ;  /* 0x000000c900c97220 */ /* 0x040fe20000410000 */
[C---:B------:R-:W-:Y:S01]  /*21980*/  IADD3 R159, PT, PT, R151.reuse, 0x300, RZ ;  /* 0x00000300979f7810 */ /* 0x040fe20007ffe0ff */
[----:B------:R-:W-:Y:S01]  /*21990*/  FMUL.FTZ R203, R0, R203 ;  /* 0x000000cb00cb7220 */ /* 0x000fe20000410000 */
[C---:B------:R-:W-:Y:S01]  /*219a0*/  IADD3 R163, PT, PT, R151.reuse, 0x400, RZ ;  /* 0x0000040097a37810 */ /* 0x040fe20007ffe0ff */
[----:B------:R-:W-:-:S02]  /*219b0*/  VIADD R197, R151, 0x180 ;  /* 0x0000018097c57836 */ /* 0x000fc40000000000 */
[C---:B------:R-:W-:Y:S01]  /*219c0*/  FADD.FTZ R231, -R186.reuse, R165 ;  /* 0x000000a5bae77221 */ /* 0x040fe20000010100 */
[C---:B------:R-:W-:Y:S02]  /*219d0*/  VIADD R157, R151.reuse, 0x280 ;  /* 0x00000280979d7836 */ /* 0x040fe40000000000 */
[C---:B------:R-:W-:Y:S01]  /*219e0*/  FADD.FTZ R235, -R186.reuse, R167 ;  /* 0x000000a7baeb7221 */ /* 0x040fe20000010100 */
[C---:B------:R-:W-:Y:S02]  /*219f0*/  VIADD R161, R151.reuse, 0x380 ;  /* 0x0000038097a17836 */ /* 0x040fe40000000000 */
[C---:B------:R-:W-:Y:S01]  /*21a00*/  FADD.FTZ R239, -R186.reuse, R169 ;  /* 0x000000a9baef7221 */ /* 0x040fe20000010100 */
[----:B------:R-:W-:Y:S02]  /*21a10*/  VIADD R191, R151, 0x480 ;  /* 0x0000048097bf7836 */ /* 0x000fe40000000000 */
[----:B------:R-:W-:Y:S01]  /*21a20*/  FADD.FTZ R241, -R186, R170 ;  /* 0x000000aabaf17221 */ /* 0x000fe20000010100 */
[C---:B------:R-:W-:Y:S01]  /*21a30*/  FMUL.FTZ R205, R0.reuse, R205 ;  /* 0x000000cd00cd7220 */ /* 0x040fe20000410000 */
[C---:B------:R-:W-:Y:S01]  /*21a40*/  FMUL.FTZ R209, R0.reuse, R209 ;  /* 0x000000d100d17220 */ /* 0x040fe20000410000 */
[C---:B------:R-:W-:Y:S01]  /*21a50*/  FMUL.FTZ R188, R0.reuse, R211 ;  /* 0x000000d300bc7220 */ /* 0x040fe20000410000 */
[C---:B------:R-:W-:Y:S01]  /*21a60*/  FMUL.FTZ R153, R0.reuse, R213 ;  /* 0x000000d500997220 */ /* 0x040fe20000410000 */
[----:B------:R-:W-:Y:S01]  /*21a70*/  FMUL.FTZ R150, R0, R215 ;  /* 0x000000d700967220 */ /* 0x000fe20000410000 */
[----:B------:R-:W-:Y:S01]  /*21a80*/  FADD.FTZ R243, -R186, R171 ;  /* 0x000000abbaf37221 */ /* 0x000fe20000010100 */
[C---:B------:R-:W-:Y:S01]  /*21a90*/  FMUL.FTZ R155, R0.reuse, R217 ;  /* 0x000000d9009b7220 */ /* 0x040fe20000410000 */
[----:B------:R-:W-:Y:S01]  /*21aa0*/  FMUL.FTZ R152, R0, R219 ;  /* 0x000000db00987220 */ /* 0x000fe20000410000 */
[----:B------:R0:W-:Y:S01]  /*21ab0*/  STG.E.128 desc[UR6][R142.64], R144 ;  /* 0x000000908e007986 */ /* 0x0001e2000c101d06 */
[----:B------:R-:W-:-:S04]  /*21ac0*/  IMAD.WIDE.U32 R192, R193, 0x10, R148 ;  /* 0x00000010c1c07825 */ /* 0x000fc800078e0094 */
[C---:B------:R-:W-:Y:S01]  /*21ad0*/  FMUL.FTZ R165, R0.reuse, R221 ;  /* 0x000000dd00a57220 */ /* 0x040fe20000410000 */
[----:B------:R-:W-:Y:S01]  /*21ae0*/  FMUL.FTZ R167, R0, R223 ;  /* 0x000000df00a77220 */ /* 0x000fe20000410000 */
        /* <DEDUP_REMOVED lines=14> */
[----:B0-----:R-:W-:Y:S01]  /*21bd0*/  FFMA.FTZ R143, R160, R111, R71 ;  /* 0x0000006fa08f7223 */ /* 0x001fe20000010047 */
        /* <DEDUP_REMOVED lines=12> */
[----:B------:R0:W-:Y:S01]  /*21ca0*/  STG.E.128 desc[UR6][R192.64], R132 ;  /* 0x00000084c0007986 */ /* 0x0001e2000c101d06 */
[----:B------:R-:W-:Y:S01]  /*21cb0*/  FFMA.FTZ R152, R165, R96, R56 ;  /* 0x00000060a5987223 */ /* 0x000fe20000010038 */
[--C-:B------:R-:W-:Y:S02]  /*21cc0*/  IMAD.WIDE.U32 R162, R163, 0x10, R148.reuse ;  /* 0x00000010a3a27825 */ /* 0x100fe400078e0094 */
[----:B------:R1:W-:Y:S02]  /*21cd0*/  STG.E.128 desc[UR6][R194.64], R136 ;  /* 0x00000088c2007986 */ /* 0x0003e4000c101d06 */
[----:B------:R-:W-:-:S04]  /*21ce0*/  IMAD.WIDE.U32 R190, R191, 0x10, R148 ;  /* 0x00000010bfbe7825 */ /* 0x000fc800078e0094 */
[----:B------:R-:W-:Y:S01]  /*21cf0*/  FFMA.FTZ R148, R153, R100, R60 ;  /* 0x0000006499947223 */ /* 0x000fe2000001003c */
[----:B------:R-:W-:Y:S01]  /*21d00*/  FFMA.FTZ R149, R150, R101, R61 ;  /* 0x0000006596957223 */ /* 0x000fe2000001003d */
[----:B------:R-:W-:Y:S01]  /*21d10*/  FFMA.FTZ R150, R155, R102, R62 ;  /* 0x000000669b967223 */ /* 0x000fe2000001003e */
[----:B------:R-:W-:Y:S01]  /*21d20*/  FFMA.FTZ R153, R154, R97, R57 ;  /* 0x000000619a997223 */ /* 0x000fe20000010039 */
[----:B------:R-:W-:Y:S01]  /*21d30*/  FFMA.FTZ R154, R167, R98, R58 ;  /* 0x00000062a79a7223 */ /* 0x000fe2000001003a */
[----:B------:R-:W-:Y:S01]  /*21d40*/  FFMA.FTZ R155, R164, R99, R59 ;  /* 0x00000063a49b7223 */ /* 0x000fe2000001003b */
[----:B------:R2:W-:Y:S04]  /*21d50*/  STG.E.128 desc[UR6][R196.64], R140 ;  /* 0x0000008cc4007986 */ /* 0x0005e8000c101d06 */
[----:B------:R3:W-:Y:S01]  /*21d60*/  STG.E.128 desc[UR6][R198.64], R144 ;  /* 0x00000090c6007986 */ /* 0x0007e2000c101d06 */
[----:B0-----:R-:W-:Y:S01]  /*21d70*/  FFMA.FTZ R132, R169, R92, R52 ;  /* 0x0000005ca9847223 */ /* 0x001fe20000010034 */
[----:B------:R-:W-:Y:S01]  /*21d80*/  FFMA.FTZ R133, R166, R93, R53 ;  /* 0x0000005da6857223 */ /* 0x000fe20000010035 */
[----:B------:R-:W-:Y:S01]  /*21d90*/  FFMA.FTZ R134, R171, R94, R54 ;  /* 0x0000005eab867223 */ /* 0x000fe20000010036 */
[----:B------:R-:W-:Y:S01]  /*21da0*/  FFMA.FTZ R135, R168, R95, R55 ;  /* 0x0000005fa8877223 */ /* 0x000fe20000010037 */
[----:B-1----:R-:W-:Y:S01]  /*21db0*/  FFMA.FTZ R136, R187, R88, R48 ;  /* 0x00000058bb887223 */ /* 0x002fe20000010030 */
[----:B------:R-:W-:Y:S01]  /*21dc0*/  FFMA.FTZ R137, R170, R89, R49 ;  /* 0x00000059aa897223 */ /* 0x000fe20000010031 */
[----:B------:R-:W-:Y:S01]  /*21dd0*/  FFMA.FTZ R138, R189, R90, R50 ;  /* 0x0000005abd8a7223 */ /* 0x000fe20000010032 */
[----:B------:R-:W-:Y:S01]  /*21de0*/  FFMA.FTZ R139, R186, R91, R51 ;  /* 0x0000005bba8b7223 */ /* 0x000fe20000010033 */
[----:B------:R3:W-:Y:S04]  /*21df0*/  STG.E.128 desc[UR6][R156.64], R148 ;  /* 0x000000949c007986 */ /* 0x0007e8000c101d06 */
[----:B------:R3:W-:Y:S01]  /*21e00*/  STG.E.128 desc[UR6][R158.64], R152 ;  /* 0x000000989e007986 */ /* 0x0007e2000c101d06 */
[----:B--2---:R-:W-:Y:S01]  /*21e10*/  FFMA.FTZ R140, R237, R84, R44 ;  /* 0x00000054ed8c7223 */ /* 0x004fe2000001002c */
[----:B------:R-:W-:Y:S01]  /*21e20*/  FFMA.FTZ R141, R200, R85, R45 ;  /* 0x00000055c88d7223 */ /* 0x000fe2000001002d */
[----:B------:R-:W-:Y:S01]  /*21e30*/  FFMA.FTZ R142, R241, R86, R46 ;  /* 0x00000056f18e7223 */ /* 0x000fe2000001002e */
[----:B------:R-:W-:Y:S01]  /*21e40*/  FFMA.FTZ R143, R0, R87, R47 ;  /* 0x00000057008f7223 */ /* 0x000fe2000001002f */
[----:B------:R3:W-:Y:S04]  /*21e50*/  STG.E.128 desc[UR6][R160.64], R132 ;  /* 0x00000084a0007986 */ /* 0x0007e8000c101d06 */
[----:B------:R3:W-:Y:S04]  /*21e60*/  STG.E.128 desc[UR6][R162.64], R136 ;  /* 0x00000088a2007986 */ /* 0x0007e8000c101d06 */
[----:B------:R3:W-:Y:S02]  /*21e70*/  STG.E.128 desc[UR6][R190.64], R140 ;  /* 0x0000008cbe007986 */ /* 0x0007e4000c101d06 */
.L_x_33817:
[----:B---3--:R-:W0:Y:S01]  /*21e80*/  LDC.64 R132, c[0x0][0x380] ;  /* 0x0000e000ff847b82 */ /* 0x008e220000000a00 */
[----:B------:R-:W-:Y:S01]  /*21e90*/  UPLOP3.LUT UP0, UPT, UPT, UPT, UP0, 0x40, 0x4 ;  /* 0x000000000004789c */ /* 0x000fe20003f0e800 */
[----:B0-----:R-:W-:-:S04]  /*21ea0*/  IADD3 R172, PT, PT, R172, R132, RZ ;  /* 0x00000084acac7210 */ /* 0x001fc80007ffe0ff */
[----:B------:R-:W-:-:S13]  /*21eb0*/  ISETP.GE.AND P0, PT, R172, R133, PT ;  /* 0x00000085ac00720c */ /* 0x000fda0003f06270 */
[----:B------:R-:W-:Y:S05]  /*21ec0*/  @!P0 BRA `(.L_x_33818) ;  /* 0xfffffdec00608947 */ /* 0x000fea000383ffff */
[----:B------:R-:W-:Y:S05]  /*21ed0*/  EXIT ;  /* 0x000000000000794d */ /* 0x000fea0003800000 */
.L_x_33819:
        /* <DEDUP_REMOVED lines=10> */
.L_x_34139:


//--------------------- .nv.global.init           --------------------------
	.section	.nv.global.init,"aw",@progbits
	.align	4
.nv.global.init:
	.type		mrg32k3aM1SubSeq,@object
	.size		mrg32k3aM1SubSeq,(mrg32k3aM2SubSeq - mrg32k3aM1SubSeq)
mrg32k3aM1SubSeq:
        /*0000*/ 	.byte	0x0b, 0xcc, 0xee, 0x04, 0x73, 0x29, 0x8b, 0x6f, 0xf6, 0x53, 0x03, 0xf6, 0x23, 0xf6, 0xea, 0xda
        /* <DEDUP_REMOVED lines=125> */
	.type		mrg32k3aM2SubSeq,@object
	.size		mrg32k3aM2SubSeq,(mrg32k3aM1 - mrg32k3aM2SubSeq)
mrg32k3aM2SubSeq:
        /* <DEDUP_REMOVED lines=126> */
	.type		mrg32k3aM1,@object
	.size		mrg32k3aM1,(mrg32k3aM1Seq - mrg32k3aM1)
mrg32k3aM1:
        /* <DEDUP_REMOVED lines=144> */
	.type		mrg32k3aM1Seq,@object
	.size		mrg32k3aM1Seq,(mrg32k3aM2 - mrg32k3aM1Seq)
mrg32k3aM1Seq:
        /* <DEDUP_REMOVED lines=144> */
	.type		mrg32k3aM2,@object
	.size		mrg32k3aM2,(mrg32k3aM2Seq - mrg32k3aM2)
mrg32k3aM2:
        /* <DEDUP_REMOVED lines=144> */
	.type		mrg32k3aM2Seq,@object
	.size		mrg32k3aM2Seq,(precalc_xorwow_matrix - mrg32k3aM2Seq)
mrg32k3aM2Seq:
        /* <DEDUP_REMOVED lines=144> */
	.type		precalc_xorwow_matrix,@object
	.size		precalc_xorwow_matrix,(precalc_xorwow_offset_matrix - precalc_xorwow_matrix)
precalc_xorwow_matrix:
        /* <DEDUP_REMOVED lines=6400> */
	.type		precalc_xorwow_offset_matrix,@object
	.size		precalc_xorwow_offset_matrix,(.L_1 - precalc_xorwow_offset_matrix)
precalc_xorwow_offset_matrix:
        /* <DEDUP_REMOVED lines=6400> */
.L_1:


//--------------------- .nv.shared._ZN10layer_norm13ln_fwd_kernelINS_13Kernel_traitsI13__nv_bfloat16S2_S2_S2_fjLj5120ELj1ELj1ELj4ELj16ENS_18Kernel_traits_baseILj5120ES2_S2_S2_S2_fjLj128EEEEELb0ELb0ELb0ELb0EEEvNS_9FwdParamsE --------------------------
	.section	.nv.shared._ZN10layer_norm13ln_fwd_kernelINS_13Kernel_traitsI13__nv_bfloat16S2_S2_S2_fjLj5120ELj1ELj1ELj4ELj16ENS_18Kernel_traits_baseILj5120ES2_S2_S2_S2_fjLj128EEEEELb0ELb0ELb0ELb0EEEvNS_9FwdParamsE,"aw",@nobits
	.sectionflags	@""
	.align	16
	.zero		1024


//--------------------- .nv.shared.reserved.0     --------------------------
	.section	.nv.shared.reserved.0,"aw",@nobits
	.weak		__nv_reservedSMEM_offset_0_alias
	.size		__nv_reservedSMEM_offset_0_alias, 0, 64
	.other		__nv_reservedSMEM_offset_0_alias,@"STO_CUDA_RESERVED_SHARED STV_DEFAULT"
__nv_reservedSMEM_offset_0_alias:
	.zero		0
	.zero		64


//--------------------- .nv.shared._ZN10layer_norm13ln_fwd_kernelINS_13Kernel_traitsI13__nv_bfloat16S2_S2_S2_fjLj5120ELj1ELj1ELj4ELj16ENS_18Kernel_traits_baseILj5120ES2_S2_S2_S2_fjLj128EEEEELb0ELb0ELb0ELb1EEEvNS_9FwdParamsE --------------------------
	.section	.nv.shared._ZN10layer_norm13ln_fwd_kernelINS_13Kernel_traitsI13__nv_bfloat16S2_S2_S2_fjLj5120ELj1ELj1ELj4ELj16ENS_18Kernel_traits_baseILj5120ES2_S2_S2_S2_fjLj128EEEEELb0ELb0ELb0ELb1EEEvNS_9FwdParamsE,"aw",@nobits
	.sectionflags	@""
	.align	16
	.zero		1024


//--------------------- .nv.shared._ZN10layer_norm13ln_fwd_kernelINS_13Kernel_traitsI13__nv_bfloat16S2_S2_S2_fjLj5120ELj1ELj1ELj4ELj16ENS_18Kernel_traits_baseILj5120ES2_S2_S2_S2_fjLj128EEEEELb0ELb0ELb1ELb0EEEvNS_9FwdParamsE --------------------------
	.section	.nv.shared._ZN10layer_norm13ln_fwd_kernelINS_13Kernel_traitsI13__nv_bfloat16S2_S2_S2_fjLj5120ELj1ELj1ELj4ELj16ENS_18Kernel_traits_baseILj5120ES2_S2_S2_S2_fjLj128EEEEELb0ELb0ELb1ELb0EEEvNS_9FwdParamsE,"aw",@nobits
	.sectionflags	@""
	.align	16
	.zero		1024


//--------------------- .nv.shared._ZN10layer_norm13ln_fwd_kernelINS_13Kernel_traitsI13__nv_bfloat16S2_S2_S2_fjLj5120ELj1ELj1ELj4ELj16ENS_18Kernel_traits_baseILj5120ES2_S2_S2_S2_fjLj128EEEEELb0ELb0ELb1ELb1EEEvNS_9FwdParamsE --------------------------
	.section	.nv.shared._ZN10layer_norm13ln_fwd_kernelINS_13Kernel_traitsI13__nv_bfloat16S2_S2_S2_fjLj5120ELj1ELj1ELj4ELj16ENS_18Kernel_traits_baseILj5120ES2_S2_S2_S2_fjLj128EEEEELb0ELb0ELb1ELb1EEEvNS_9FwdParamsE,"aw",@nobits
	.sectionflags	@""
	.align	16
	.zero		1024


//--------------------- .nv.shared._ZN10layer_norm13ln_fwd_kernelINS_13Kernel_traitsI13__nv_bfloat16S2_S2_S2_fjLj5120ELj1ELj1ELj4ELj16ENS_18Kernel_traits_baseILj5120ES2_S2_S2_S2_fjLj128EEEEELb0ELb1ELb0ELb0EEEvNS_9FwdParamsE --------------------------
	.section	.nv.shared._ZN10layer_norm13ln_fwd_kernelINS_13Kernel_traitsI13__nv_bfloat16S2_S2_S2_fjLj5120ELj1ELj1ELj4ELj16ENS_18Kernel_traits_baseILj5120ES2_S2_S2_S2_fjLj128EEEEELb0ELb1ELb0ELb0EEEvNS_9FwdParamsE,"aw",@nobits
	.sectionflags	@""
	.align	16
	.zero		1024


//--------------------- .nv.shared._ZN10layer_norm13ln_fwd_kernelINS_13Kernel_traitsI13__nv_bfloat16S2_S2_S2_fjLj5120ELj1ELj1ELj4ELj16ENS_18Kernel_traits_baseILj5120ES2_S2_S2_S2_fjLj128EEEEELb0ELb1ELb0ELb1EEEvNS_9FwdParamsE --------------------------
	.section	.nv.shared._ZN10layer_norm13ln_fwd_kernelINS_13Kernel_traitsI13__nv_bfloat16S2_S2_S2_fjLj5120ELj1ELj1ELj4ELj16ENS_18Kernel_traits_baseILj5120ES2_S2_S2_S2_fjLj128EEEEELb0ELb1ELb0ELb1EEEvNS_9FwdParamsE,"aw",@nobits
	.sectionflags	@""
	.align	16
	.zero		1024


//--------------------- .nv.shared._ZN10layer_norm13ln_fwd_kernelINS_13Kernel_traitsI13__nv_bfloat16S2_S2_S2_fjLj5120ELj1ELj1ELj4ELj16ENS_18Kernel_traits_baseILj5120ES2_S2_S2_S2_fjLj128EEEEELb0ELb1ELb1ELb0EEEvNS_9FwdParamsE --------------------------
	.section	.nv.shared._ZN10layer_norm13ln_fwd_kernelINS_13Kernel_traitsI13__nv_bfloat16S2_S2_S2_fjLj5120ELj1ELj1ELj4ELj16ENS_18Kernel_traits_baseILj5120ES2_S2_S2_S2_fjLj128EEEEELb0ELb1ELb1ELb0EEEvNS_9FwdParamsE,"aw",@nobits
	.sectionflags	@""
	.align	16
	.zero		1024


//--------------------- .nv.shared._ZN10layer_norm13ln_fwd_kernelINS_13Kernel_traitsI13__nv_bfloat16S2_S2_S2_fjLj5120ELj1ELj1ELj4ELj16ENS_18Kernel_traits_baseILj5120ES2_S2_S2_S2_fjLj128EEEEELb0ELb1ELb1ELb1EEEvNS_9FwdParamsE --------------------------
	.section	.nv.shared._ZN10layer_norm13ln_fwd_kernelINS_13Kernel_traitsI13__nv_bfloat16S2_S2_S2_fjLj5120ELj1ELj1ELj4ELj16ENS_18Kernel_traits_baseILj5120ES2_S2_S2_S2_fjLj128EEEEELb0ELb1ELb1ELb1EEEvNS_9FwdParamsE,"aw",@nobits
	.sectionflags	@""
	.align	16
	.zero		1024


//--------------------- .nv.shared._ZN10layer_norm13ln_fwd_kernelINS_13Kernel_traitsI13__nv_bfloat16S2_S2_S2_fjLj5120ELj1ELj1ELj4ELj16ENS_18Kernel_traits_baseILj5120ES2_S2_S2_S2_fjLj128EEEEELb1ELb0ELb0ELb0EEEvNS_9FwdParamsE --------------------------
	.section	.nv.shared._ZN10layer_norm13ln_fwd_kernelINS_13Kernel_traitsI13__nv_bfloat16S2_S2_S2_fjLj5120ELj1ELj1ELj4ELj16ENS_18Kernel_traits_baseILj5120ES2_S2_S2_S2_fjLj128EEEEELb1ELb0ELb0ELb0EEEvNS_9FwdParamsE,"aw",@nobits
	.sectionflags	@""
	.align	16
	.zero		1024


//--------------------- .nv.shared._ZN10layer_norm13ln_fwd_kernelINS_13Kernel_traitsI13__nv_bfloat16S2_S2_S2_fjLj5120ELj1ELj1ELj4ELj16ENS_18Kernel_traits_baseILj5120ES2_S2_S2_S2_fjLj128EEEEELb1ELb0ELb0ELb1EEEvNS_9FwdParamsE --------------------------
	.section	.nv.shared._ZN10layer_norm13ln_fwd_kernelINS_13Kernel_traitsI13__nv_bfloat16S2_S2_S2_fjLj5120ELj1ELj1ELj4ELj16ENS_18Kernel_traits_baseILj5120ES2_S2_S2_S2_fjLj128EEEEELb1ELb0ELb0ELb1EEEvNS_9FwdParamsE,"aw",@nobits
	.sectionflags	@""
	.align	16
	.zero		1024


//--------------------- .nv.shared._ZN10layer_norm13ln_fwd_kernelINS_13Kernel_traitsI13__nv_bfloat16S2_S2_S2_fjLj5120ELj1ELj1ELj4ELj16ENS_18Kernel_traits_baseILj5120ES2_S2_S2_S2_fjLj128EEEEELb1ELb0ELb1ELb0EEEvNS_9FwdParamsE --------------------------
	.section	.nv.shared._ZN10layer_norm13ln_fwd_kernelINS_13Kernel_traitsI13__nv_bfloat16S2_S2_S2_fjLj5120ELj1ELj1ELj4ELj16ENS_18Kernel_traits_baseILj5120ES2_S2_S2_S2_fjLj128EEEEELb1ELb0ELb1ELb0EEEvNS_9FwdParamsE,"aw",@nobits
	.sectionflags	@""
	.align	16
	.zero		1024


//--------------------- .nv.shared._ZN10layer_norm13ln_fwd_kernelINS_13Kernel_traitsI13__nv_bfloat16S2_S2_S2_fjLj5120ELj1ELj1ELj4ELj16ENS_18Kernel_traits_baseILj5120ES2_S2_S2_S2_fjLj128EEEEELb1ELb0ELb1ELb1EEEvNS_9FwdParamsE --------------------------
	.section	.nv.shared._ZN10layer_norm13ln_fwd_kernelINS_13Kernel_traitsI13__nv_bfloat16S2_S2_S2_fjLj5120ELj1ELj1ELj4ELj16ENS_18Kernel_traits_baseILj5120ES2_S2_S2_S2_fjLj128EEEEELb1ELb0ELb1ELb1EEEvNS_9FwdParamsE,"aw",@nobits
	.sectionflags	@""
	.align	16
	.zero		1024


//--------------------- .nv.shared._ZN10layer_norm13ln_fwd_kernelINS_13Kernel_traitsI13__nv_bfloat16S2_S2_S2_fjLj5120ELj1ELj1ELj4ELj16ENS_18Kernel_traits_baseILj5120ES2_S2_S2_S2_fjLj128EEEEELb1ELb1ELb0ELb0EEEvNS_9FwdParamsE --------------------------
	.section	.nv.shared._ZN10layer_norm13ln_fwd_kernelINS_13Kernel_traitsI13__nv_bfloat16S2_S2_S2_fjLj5120ELj1ELj1ELj4ELj16ENS_18Kernel_traits_baseILj5120ES2_S2_S2_S2_fjLj128EEEEELb1ELb1ELb0ELb0EEEvNS_9FwdParamsE,"aw",@nobits
	.sectionflags	@""
	.align	16
	.zero		1024


//--------------------- .nv.shared._ZN10layer_norm13ln_fwd_kernelINS_13Kernel_traitsI13__nv_bfloat16S2_S2_S2_fjLj5120ELj1ELj1ELj4ELj16ENS_18Kernel_traits_baseILj5120ES2_S2_S2_S2_fjLj128EEEEELb1ELb1ELb0ELb1EEEvNS_9FwdParamsE --------------------------
	.section	.nv.shared._ZN10layer_norm13ln_fwd_kernelINS_13Kernel_traitsI13__nv_bfloat16S2_S2_S2_fjLj5120ELj1ELj1ELj4ELj16ENS_18Kernel_traits_baseILj5120ES2_S2_S2_S2_fjLj128EEEEELb1ELb1ELb0ELb1EEEvNS_9FwdParamsE,"aw",@nobits
	.sectionflags	@""
	.align	16
	.zero		1024


//--------------------- .nv.shared._ZN10layer_norm13ln_fwd_kernelINS_13Kernel_traitsI13__nv_bfloat16S2_S2_S2_fjLj5120ELj1ELj1ELj4ELj16ENS_18Kernel_traits_baseILj5120ES2_S2_S2_S2_fjLj128EEEEELb1ELb1ELb1ELb0EEEvNS_9FwdParamsE --------------------------
	.section	.nv.shared._ZN10layer_norm13ln_fwd_kernelINS_13Kernel_traitsI13__nv_bfloat16S2_S2_S2_fjLj5120ELj1ELj1ELj4ELj16ENS_18Kernel_traits_baseILj5120ES2_S2_S2_S2_fjLj128EEEEELb1ELb1ELb1ELb0EEEvNS_9FwdParamsE,"aw",@nobits
	.sectionflags	@""
	.align	16
	.zero		1024


//--------------------- .nv.shared._ZN10layer_norm13ln_fwd_kernelINS_13Kernel_traitsI13__nv_bfloat16S2_S2_S2_fjLj5120ELj1ELj1ELj4ELj16ENS_18Kernel_traits_baseILj5120ES2_S2_S2_S2_fjLj128EEEEELb1ELb1ELb1ELb1EEEvNS_9FwdParamsE --------------------------
	.section	.nv.shared._ZN10layer_norm13ln_fwd_kernelINS_13Kernel_traitsI13__nv_bfloat16S2_S2_S2_fjLj5120ELj1ELj1ELj4ELj16ENS_18Kernel_traits_baseILj5120ES2_S2_S2_S2_fjLj128EEEEELb1ELb1ELb1ELb1EEEvNS_9FwdParamsE,"aw",@nobits
	.sectionflags	@""
	.align	16
	.zero		1024


//--------------------- .nv.shared._ZN10layer_norm13ln_fwd_kernelINS_13Kernel_traitsI6__halfS2_S2_S2_fjLj5120ELj1ELj1ELj4ELj16ENS_18Kernel_traits_baseILj5120ES2_S2_S2_S2_fjLj128EEEEELb0ELb0ELb0ELb0EEEvNS_9FwdParamsE --------------------------
	.section	.nv.shared._ZN10layer_norm13ln_fwd_kernelINS_13Kernel_traitsI6__halfS2_S2_S2_fjLj5120ELj1ELj1ELj4ELj16ENS_18Kernel_traits_baseILj5120ES2_S2_S2_S2_fjLj128EEEEELb0ELb0ELb0ELb0EEEvNS_9FwdParamsE,"aw",@nobits
	.sectionflags	@""
	.align	16
	.zero		1024


//--------------------- .nv.shared._ZN10layer_norm13ln_fwd_kernelINS_13Kernel_traitsI6__halfS2_S2_S2_fjLj5120ELj1ELj1ELj4ELj16ENS_18Kernel_traits_baseILj5120ES2_S2_S2_S2_fjLj128EEEEELb0ELb0ELb0ELb1EEEvNS_9FwdParamsE --------------------------
	.section	.nv.shared._ZN10layer_norm13ln_fwd_kernelINS_13Kernel_traitsI6__halfS2_S2_S2_fjLj5120ELj1ELj1ELj4ELj16ENS_18Kernel_traits_baseILj5120ES2_S2_S2_S2_fjLj128EEEEELb0ELb0ELb0ELb1EEEvNS_9FwdParamsE,"aw",@nobits
	.sectionflags	@""
	.align	16
	.zero		1024


//--------------------- .nv.shared._ZN10layer_norm13ln_fwd_kernelINS_13Kernel_traitsI6__halfS2_S2_S2_fjLj5120ELj1ELj1ELj4ELj16ENS_18Kernel_traits_baseILj5120ES2_S2_S2_S2_fjLj128EEEEELb0ELb0ELb1ELb0EEEvNS_9FwdParamsE --------------------------
	.section	.nv.shared._ZN10layer_norm13ln_fwd_kernelINS_13Kernel_traitsI6__halfS2_S2_S2_fjLj5120ELj1ELj1ELj4ELj16ENS_18Kernel_traits_baseILj5120ES2_S2_S2_S2_fjLj128EEEEELb0ELb0ELb1ELb0EEEvNS_9FwdParamsE,"aw",@nobits
	.sectionflags	@""
	.align	16
	.zero		1024


//--------------------- .nv.shared._ZN10layer_norm13ln_fwd_kernelINS_13Kernel_traitsI6__halfS2_S2_S2_fjLj5120ELj1ELj1ELj4ELj16ENS_18Kernel_traits_baseILj5120ES2_S2_S2_S2_fjLj128EEEEELb0ELb0ELb1ELb1EEEvNS_9FwdParamsE --------------------------
	.section	.nv.shared._ZN10layer_norm13ln_fwd_kernelINS_13Kernel_traitsI6__halfS2_S2_S2_fjLj5120ELj1ELj1ELj4ELj16ENS_18Kernel_traits_baseILj5120ES2_S2_S2_S2_fjLj128EEEEELb0ELb0ELb1ELb1EEEvNS_9FwdParamsE,"aw",@nobits
	.sectionflags	@""
	.align	16
	.zero		1024


//--------------------- .nv.shared._ZN10layer_norm13ln_fwd_kernelINS_13Kernel_traitsI6__halfS2_S2_S2_fjLj5120ELj1ELj1ELj4ELj16ENS_18Kernel_traits_baseILj5120ES2_S2_S2_S2_fjLj128EEEEELb0ELb1ELb0ELb0EEEvNS_9FwdParamsE --------------------------
	.section	.nv.shared._ZN10layer_norm13ln_fwd_kernelINS_13Kernel_traitsI6__halfS2_S2_S2_fjLj5120ELj1ELj1ELj4ELj16ENS_18Kernel_traits_baseILj5120ES2_S2_S2_S2_fjLj128EEEEELb0ELb1ELb0ELb0EEEvNS_9FwdParamsE,"aw",@nobits
	.sectionflags	@""
	.align	16
	.zero		1024


//--------------------- .nv.shared._ZN10layer_norm13ln_fwd_kernelINS_13Kernel_traitsI6__halfS2_S2_S2_fjLj5120ELj1ELj1ELj4ELj16ENS_18Kernel_traits_baseILj5120ES2_S2_S2_S2_fjLj128EEEEELb0ELb1ELb0ELb1EEEvNS_9FwdParamsE --------------------------
	.section	.nv.shared._ZN10layer_norm13ln_fwd_kernelINS_13Kernel_traitsI6__halfS2_S2_S2_fjLj5120ELj1ELj1ELj4ELj16ENS_18Kernel_traits_baseILj5120ES2_S2_S2_S2_fjLj128EEEEELb0ELb1ELb0ELb1EEEvNS_9FwdParamsE,"aw",@nobits
	.sectionflags	@""
	.align	16
	.zero		1024


//--------------------- .nv.shared._ZN10layer_norm13ln_fwd_kernelINS_13Kernel_traitsI6__halfS2_S2_S2_fjLj5120ELj1ELj1ELj4ELj16ENS_18Kernel_traits_baseILj5120ES2_S2_S2_S2_fjLj128EEEEELb0ELb1ELb1ELb0EEEvNS_9FwdParamsE --------------------------
	.section	.nv.shared._ZN10layer_norm13ln_fwd_kernelINS_13Kernel_traitsI6__halfS2_S2_S2_fjLj5120ELj1ELj1ELj4ELj16ENS_18Kernel_traits_baseILj5120ES2_S2_S2_S2_fjLj128EEEEELb0ELb1ELb1ELb0EEEvNS_9FwdParamsE,"aw",@nobits
	.sectionflags	@""
	.align	16
	.zero		1024


//--------------------- .nv.shared._ZN10layer_norm13ln_fwd_kernelINS_13Kernel_traitsI6__halfS2_S2_S2_fjLj5120ELj1ELj1ELj4ELj16ENS_18Kernel_traits_baseILj5120ES2_S2_S2_S2_fjLj128EEEEELb0ELb1ELb1ELb1EEEvNS_9FwdParamsE --------------------------
	.section	.nv.shared._ZN10layer_norm13ln_fwd_kernelINS_13Kernel_traitsI6__halfS2_S2_S2_fjLj5120ELj1ELj1ELj4ELj16ENS_18Kernel_traits_baseILj5120ES2_S2_S2_S2_fjLj128EEEEELb0ELb1ELb1ELb1EEEvNS_9FwdParamsE,"aw",@nobits
	.sectionflags	@""
	.align	16
	.zero		1024


//--------------------- .nv.shared._ZN10layer_norm13ln_fwd_kernelINS_13Kernel_traitsI6__halfS2_S2_S2_fjLj5120ELj1ELj1ELj4ELj16ENS_18Kernel_traits_baseILj5120ES2_S2_S2_S2_fjLj128EEEEELb1ELb0ELb0ELb0EEEvNS_9FwdParamsE --------------------------
	.section	.nv.shared._ZN10layer_norm13ln_fwd_kernelINS_13Kernel_traitsI6__halfS2_S2_S2_fjLj5120ELj1ELj1ELj4ELj16ENS_18Kernel_traits_baseILj5120ES2_S2_S2_S2_fjLj128EEEEELb1ELb0ELb0ELb0EEEvNS_9FwdParamsE,"aw",@nobits
	.sectionflags	@""
	.align	16
	.zero		1024


//--------------------- .nv.shared._ZN10layer_norm13ln_fwd_kernelINS_13Kernel_traitsI6__halfS2_S2_S2_fjLj5120ELj1ELj1ELj4ELj16ENS_18Kernel_traits_baseILj5120ES2_S2_S2_S2_fjLj128EEEEELb1ELb0ELb0ELb1EEEvNS_9FwdParamsE --------------------------
	.section	.nv.shared._ZN10layer_norm13ln_fwd_kernelINS_13Kernel_traitsI6__halfS2_S2_S2_fjLj5120ELj1ELj1ELj4ELj16ENS_18Kernel_traits_baseILj5120ES2_S2_S2_S2_fjLj128EEEEELb1ELb0ELb0ELb1EEEvNS_9FwdParamsE,"aw",@nobits
	.sectionflags	@""
	.align	16
	.zero		1024


//--------------------- .nv.shared._ZN10layer_norm13ln_fwd_kernelINS_13Kernel_traitsI6__halfS2_S2_S2_fjLj5120ELj1ELj1ELj4ELj16ENS_18Kernel_traits_baseILj5120ES2_S2_S2_S2_fjLj128EEEEELb1ELb0ELb1ELb0EEEvNS_9FwdParamsE --------------------------
	.section	.nv.shared._ZN10layer_norm13ln_fwd_kernelINS_13Kernel_traitsI6__halfS2_S2_S2_fjLj5120ELj1ELj1ELj4ELj16ENS_18Kernel_traits_baseILj5120ES2_S2_S2_S2_fjLj128EEEEELb1ELb0ELb1ELb0EEEvNS_9FwdParamsE,"aw",@nobits
	.sectionflags	@""
	.align	16
	.zero		1024


//--------------------- .nv.shared._ZN10layer_norm13ln_fwd_kernelINS_13Kernel_traitsI6__halfS2_S2_S2_fjLj5120ELj1ELj1ELj4ELj16ENS_18Kernel_traits_baseILj5120ES2_S2_S2_S2_fjLj128EEEEELb1ELb0ELb1ELb1EEEvNS_9FwdParamsE --------------------------
	.section	.nv.shared._ZN10layer_norm13ln_fwd_kernelINS_13Kernel_traitsI6__halfS2_S2_S2_fjLj5120ELj1ELj1ELj4ELj16ENS_18Kernel_traits_baseILj5120ES2_S2_S2_S2_fjLj128EEEEELb1ELb0ELb1ELb1EEEvNS_9FwdParamsE,"aw",@nobits
	.sectionflags	@""
	.align	16
	.zero		1024


//--------------------- .nv.shared._ZN10layer_norm13ln_fwd_kernelINS_13Kernel_traitsI6__halfS2_S2_S2_fjLj5120ELj1ELj1ELj4ELj16ENS_18Kernel_traits_baseILj5120ES2_S2_S2_S2_fjLj128EEEEELb1ELb1ELb0ELb0EEEvNS_9FwdParamsE --------------------------
	.section	.nv.shared._ZN10layer_norm13ln_fwd_kernelINS_13Kernel_traitsI6__halfS2_S2_S2_fjLj5120ELj1ELj1ELj4ELj16ENS_18Kernel_traits_baseILj5120ES2_S2_S2_S2_fjLj128EEEEELb1ELb1ELb0ELb0EEEvNS_9FwdParamsE,"aw",@nobits
	.sectionflags	@""
	.align	16
	.zero		1024


//--------------------- .nv.shared._ZN10layer_norm13ln_fwd_kernelINS_13Kernel_traitsI6__halfS2_S2_S2_fjLj5120ELj1ELj1ELj4ELj16ENS_18Kernel_traits_baseILj5120ES2_S2_S2_S2_fjLj128EEEEELb1ELb1ELb0ELb1EEEvNS_9FwdParamsE --------------------------
	.section	.nv.shared._ZN10layer_norm13ln_fwd_kernelINS_13Kernel_traitsI6__halfS2_S2_S2_fjLj5120ELj1ELj1ELj4ELj16ENS_18Kernel_traits_baseILj5120ES2_S2_S2_S2_fjLj128EEEEELb1ELb1ELb0ELb1EEEvNS_9FwdParamsE,"aw",@nobits
	.sectionflags	@""
	.align	16
	.zero		1024


//--------------------- .nv.shared._ZN10layer_norm13ln_fwd_kernelINS_13Kernel_traitsI6__halfS2_S2_S2_fjLj5120ELj1ELj1ELj4ELj16ENS_18Kernel_traits_baseILj5120ES2_S2_S2_S2_fjLj128EEEEELb1ELb1ELb1ELb0EEEvNS_9FwdParamsE --------------------------
	.section	.nv.shared._ZN10layer_norm13ln_fwd_kernelINS_13Kernel_traitsI6__halfS2_S2_S2_fjLj5120ELj1ELj1ELj4ELj16ENS_18Kernel_traits_baseILj5120ES2_S2_S2_S2_fjLj128EEEEELb1ELb1ELb1ELb0EEEvNS_9FwdParamsE,"aw",@nobits
	.sectionflags	@""
	.align	16
	.zero		1024


//--------------------- .nv.shared._ZN10layer_norm13ln_fwd_kernelINS_13Kernel_traitsI6__halfS2_S2_S2_fjLj5120ELj1ELj1ELj4ELj16ENS_18Kernel_traits_baseILj5120ES2_S2_S2_S2_fjLj128EEEEELb1ELb1ELb1ELb1EEEvNS_9FwdParamsE --------------------------
	.section	.nv.shared._ZN10layer_norm13ln_fwd_kernelINS_13Kernel_traitsI6__halfS2_S2_S2_fjLj5120ELj1ELj1ELj4ELj16ENS_18Kernel_traits_baseILj5120ES2_S2_S2_S2_fjLj128EEEEELb1ELb1ELb1ELb1EEEvNS_9FwdParamsE,"aw",@nobits
	.sectionflags	@""
	.align	16
	.zero		1024


//--------------------- .nv.shared._ZN10layer_norm13ln_fwd_kernelINS_13Kernel_traitsIf13__nv_bfloat16S2_S2_fjLj5120ELj1ELj1ELj4ELj16ENS_18Kernel_traits_baseILj5120EfS2_S2_S2_fjLj128EEEEELb0ELb0ELb0ELb0EEEvNS_9FwdParamsE --------------------------
	.section	.nv.shared._ZN10layer_norm13ln_fwd_kernelINS_13Kernel_traitsIf13__nv_bfloat16S2_S2_fjLj5120ELj1ELj1ELj4ELj16ENS_18Kernel_traits_baseILj5120EfS2_S2_S2_fjLj128EEEEELb0ELb0ELb0ELb0EEEvNS_9FwdParamsE,"aw",@nobits
	.sectionflags	@""
	.align	16
	.zero		1024


//--------------------- .nv.shared._ZN10layer_norm13ln_fwd_kernelINS_13Kernel_traitsIf13__nv_bfloat16S2_S2_fjLj5120ELj1ELj1ELj4ELj16ENS_18Kernel_traits_baseILj5120EfS2_S2_S2_fjLj128EEEEELb0ELb0ELb0ELb1EEEvNS_9FwdParamsE --------------------------
	.section	.nv.shared._ZN10layer_norm13ln_fwd_kernelINS_13Kernel_traitsIf13__nv_bfloat16S2_S2_fjLj5120ELj1ELj1ELj4ELj16ENS_18Kernel_traits_baseILj5120EfS2_S2_S2_fjLj128EEEEELb0ELb0ELb0ELb1EEEvNS_9FwdParamsE,"aw",@nobits
	.sectionflags	@""
	.align	16
	.zero		1024


//--------------------- .nv.shared._ZN10layer_norm13ln_fwd_kernelINS_13Kernel_traitsIf13__nv_bfloat16S2_S2_fjLj5120ELj1ELj1ELj4ELj16ENS_18Kernel_traits_baseILj5120EfS2_S2_S2_fjLj128EEEEELb0ELb0ELb1ELb0EEEvNS_9FwdParamsE --------------------------
	.section	.nv.shared._ZN10layer_norm13ln_fwd_kernelINS_13Kernel_traitsIf13__nv_bfloat16S2_S2_fjLj5120ELj1ELj1ELj4ELj16ENS_18Kernel_traits_baseILj5120EfS2_S2_S2_fjLj128EEEEELb0ELb0ELb1ELb0EEEvNS_9FwdParamsE,"aw",@nobits
	.sectionflags	@""
	.align	16
	.zero		1024


//--------------------- .nv.shared._ZN10layer_norm13ln_fwd_kernelINS_13Kernel_traitsIf13__nv_bfloat16S2_S2_fjLj5120ELj1ELj1ELj4ELj16ENS_18Kernel_traits_baseILj5120EfS2_S2_S2_fjLj128EEEEELb0ELb0ELb1ELb1EEEvNS_9FwdParamsE --------------------------
	.section	.nv.shared._ZN10layer_norm13ln_fwd_kernelINS_13Kernel_traitsIf13__nv_bfloat16S2_S2_fjLj5120ELj1ELj1ELj4ELj16ENS_18Kernel_traits_baseILj5120EfS2_S2_S2_fjLj128EEEEELb0ELb0ELb1ELb1EEEvNS_9FwdParamsE,"aw",@nobits
	.sectionflags	@""
	.align	16
	.zero		1024


//--------------------- .nv.shared._ZN10layer_norm13ln_fwd_kernelINS_13Kernel_traitsIf13__nv_bfloat16S2_S2_fjLj5120ELj1ELj1ELj4ELj16ENS_18Kernel_traits_baseILj5120EfS2_S2_S2_fjLj128EEEEELb0ELb1ELb0ELb0EEEvNS_9FwdParamsE --------------------------
	.section	.nv.shared._ZN10layer_norm13ln_fwd_kernelINS_13Kernel_traitsIf13__nv_bfloat16S2_S2_fjLj5120ELj1ELj1ELj4ELj16ENS_18Kernel_traits_baseILj5120EfS2_S2_S2_fjLj128EEEEELb0ELb1ELb0ELb0EEEvNS_9FwdParamsE,"aw",@nobits
	.sectionflags	@""
	.align	16
	.zero		1024


//--------------------- .nv.shared._ZN10layer_norm13ln_fwd_kernelINS_13Kernel_traitsIf13__nv_bfloat16S2_S2_fjLj5120ELj1ELj1ELj4ELj16ENS_18Kernel_traits_baseILj5120EfS2_S2_S2_fjLj128EEEEELb0ELb1ELb0ELb1EEEvNS_9FwdParamsE --------------------------
	.section	.nv.shared._ZN10layer_norm13ln_fwd_kernelINS_13Kernel_traitsIf13__nv_bfloat16S2_S2_fjLj5120ELj1ELj1ELj4ELj16ENS_18Kernel_traits_baseILj5120EfS2_S2_S2_fjLj128EEEEELb0ELb1ELb0ELb1EEEvNS_9FwdParamsE,"aw",@nobits
	.sectionflags	@""
	.align	16
	.zero		1024


//--------------------- .nv.shared._ZN10layer_norm13ln_fwd_kernelINS_13Kernel_traitsIf13__nv_bfloat16S2_S2_fjLj5120ELj1ELj1ELj4ELj16ENS_18Kernel_traits_baseILj5120EfS2_S2_S2_fjLj128EEEEELb0ELb1ELb1ELb0EEEvNS_9FwdParamsE --------------------------
	.section	.nv.shared._ZN10layer_norm13ln_fwd_kernelINS_13Kernel_traitsIf13__nv_bfloat16S2_S2_fjLj5120ELj1ELj1ELj4ELj16ENS_18Kernel_traits_baseILj5120EfS2_S2_S2_fjLj128EEEEELb0ELb1ELb1ELb0EEEvNS_9FwdParamsE,"aw",@nobits
	.sectionflags	@""
	.align	16
	.zero		1024


//--------------------- .nv.shared._ZN10layer_norm13ln_fwd_kernelINS_13Kernel_traitsIf13__nv_bfloat16S2_S2_fjLj5120ELj1ELj1ELj4ELj16ENS_18Kernel_traits_baseILj5120EfS2_S2_S2_fjLj128EEEEELb0ELb1ELb1ELb1EEEvNS_9FwdParamsE --------------------------
	.section	.nv.shared._ZN10layer_norm13ln_fwd_kernelINS_13Kernel_traitsIf13__nv_bfloat16S2_S2_fjLj5120ELj1ELj1ELj4ELj16ENS_18Kernel_traits_baseILj5120EfS2_S2_S2_fjLj128EEEEELb0ELb1ELb1ELb1EEEvNS_9FwdParamsE,"aw",@nobits
	.sectionflags	@""
	.align	16
	.zero		1024


//--------------------- .nv.shared._ZN10layer_norm13ln_fwd_kernelINS_13Kernel_traitsIf13__nv_bfloat16S2_S2_fjLj5120ELj1ELj1ELj4ELj16ENS_18Kernel_traits_baseILj5120EfS2_S2_S2_fjLj128EEEEELb1ELb0ELb0ELb0EEEvNS_9FwdParamsE --------------------------
	.section	.nv.shared._ZN10layer_norm13ln_fwd_kernelINS_13Kernel_traitsIf13__nv_bfloat16S2_S2_fjLj5120ELj1ELj1ELj4ELj16ENS_18Kernel_traits_baseILj5120EfS2_S2_S2_fjLj128EEEEELb1ELb0ELb0ELb0EEEvNS_9FwdParamsE,"aw",@nobits
	.sectionflags	@""
	.align	16
	.zero		1024


//--------------------- .nv.shared._ZN10layer_norm13ln_fwd_kernelINS_13Kernel_traitsIf13__nv_bfloat16S2_S2_fjLj5120ELj1ELj1ELj4ELj16ENS_18Kernel_traits_baseILj5120EfS2_S2_S2_fjLj128EEEEELb1ELb0ELb0ELb1EEEvNS_9FwdParamsE --------------------------
	.section	.nv.shared._ZN10layer_norm13ln_fwd_kernelINS_13Kernel_traitsIf13__nv_bfloat16S2_S2_fjLj5120ELj1ELj1ELj4ELj16ENS_18Kernel_traits_baseILj5120EfS2_S2_S2_fjLj128EEEEELb1ELb0ELb0ELb1EEEvNS_9FwdParamsE,"aw",@nobits
	.sectionflags	@""
	.align	16
	.zero		1024


//--------------------- .nv.shared._ZN10layer_norm13ln_fwd_kernelINS_13Kernel_traitsIf13__nv_bfloat16S2_S2_fjLj5120ELj1ELj1ELj4ELj16ENS_18Kernel_traits_baseILj5120EfS2_S2_S2_fjLj128EEEEELb1ELb0ELb1ELb0EEEvNS_9FwdParamsE --------------------------
	.section	.nv.shared._ZN10layer_norm13ln_fwd_kernelINS_13Kernel_traitsIf13__nv_bfloat16S2_S2_fjLj5120ELj1ELj1ELj4ELj16ENS_18Kernel_traits_baseILj5120EfS2_S2_S2_fjLj128EEEEELb1ELb0ELb1ELb0EEEvNS_9FwdParamsE,"aw",@nobits
	.sectionflags	@""
	.align	16
	.zero		1024


//--------------------- .nv.shared._ZN10layer_norm13ln_fwd_kernelINS_13Kernel_traitsIf13__nv_bfloat16S2_S2_fjLj5120ELj1ELj1ELj4ELj16ENS_18Kernel_traits_baseILj5120EfS2_S2_S2_fjLj128EEEEELb1ELb0ELb1ELb1EEEvNS_9FwdParamsE --------------------------
	.section	.nv.shared._ZN10layer_norm13ln_fwd_kernelINS_13Kernel_traitsIf13__nv_bfloat16S2_S2_fjLj5120ELj1ELj1ELj4ELj16ENS_18Kernel_traits_baseILj5120EfS2_S2_S2_fjLj128EEEEELb1ELb0ELb1ELb1EEEvNS_9FwdParamsE,"aw",@nobits
	.sectionflags	@""
	.align	16
	.zero		1024


//--------------------- .nv.shared._ZN10layer_norm13ln_fwd_kernelINS_13Kernel_traitsIf13__nv_bfloat16S2_S2_fjLj5120ELj1ELj1ELj4ELj16ENS_18Kernel_traits_baseILj5120EfS2_S2_S2_fjLj128EEEEELb1ELb1ELb0ELb0EEEvNS_9FwdParamsE --------------------------
	.section	.nv.shared._ZN10layer_norm13ln_fwd_kernelINS_13Kernel_traitsIf13__nv_bfloat16S2_S2_fjLj5120ELj1ELj1ELj4ELj16ENS_18Kernel_traits_baseILj5120EfS2_S2_S2_fjLj128EEEEELb1ELb1ELb0ELb0EEEvNS_9FwdParamsE,"aw",@nobits
	.sectionflags	@""
	.align	16
	.zero		1024


//--------------------- .nv.shared._ZN10layer_norm13ln_fwd_kernelINS_13Kernel_traitsIf13__nv_bfloat16S2_S2_fjLj5120ELj1ELj1ELj4ELj16ENS_18Kernel_traits_baseILj5120EfS2_S2_S2_fjLj128EEEEELb1ELb1ELb0ELb1EEEvNS_9FwdParamsE --------------------------
	.section	.nv.shared._ZN10layer_norm13ln_fwd_kernelINS_13Kernel_traitsIf13__nv_bfloat16S2_S2_fjLj5120ELj1ELj1ELj4ELj16ENS_18Kernel_traits_baseILj5120EfS2_S2_S2_fjLj128EEEEELb1ELb1ELb0ELb1EEEvNS_9FwdParamsE,"aw",@nobits
	.sectionflags	@""
	.align	16
	.zero		1024


//--------------------- .nv.shared._ZN10layer_norm13ln_fwd_kernelINS_13Kernel_traitsIf13__nv_bfloat16S2_S2_fjLj5120ELj1ELj1ELj4ELj16ENS_18Kernel_traits_baseILj5120EfS2_S2_S2_fjLj128EEEEELb1ELb1ELb1ELb0EEEvNS_9FwdParamsE --------------------------
	.section	.nv.shared._ZN10layer_norm13ln_fwd_kernelINS_13Kernel_traitsIf13__nv_bfloat16S2_S2_fjLj5120ELj1ELj1ELj4ELj16ENS_18Kernel_traits_baseILj5120EfS2_S2_S2_fjLj128EEEEELb1ELb1ELb1ELb0EEEvNS_9FwdParamsE,"aw",@nobits
	.sectionflags	@""
	.align	16
	.zero		1024


//--------------------- .nv.shared._ZN10layer_norm13ln_fwd_kernelINS_13Kernel_traitsIf13__nv_bfloat16S2_S2_fjLj5120ELj1ELj1ELj4ELj16ENS_18Kernel_traits_baseILj5120EfS2_S2_S2_fjLj128EEEEELb1ELb1ELb1ELb1EEEvNS_9FwdParamsE --------------------------
	.section	.nv.shared._ZN10layer_norm13ln_fwd_kernelINS_13Kernel_traitsIf13__nv_bfloat16S2_S2_fjLj5120ELj1ELj1ELj4ELj16ENS_18Kernel_traits_baseILj5120EfS2_S2_S2_fjLj128EEEEELb1ELb1ELb1ELb1EEEvNS_9FwdParamsE,"aw",@nobits
	.sectionflags	@""
	.align	16
	.zero		1024


//--------------------- .nv.shared._ZN10layer_norm13ln_fwd_kernelINS_13Kernel_traitsI13__nv_bfloat16S2_fS2_fjLj5120ELj1ELj1ELj4ELj16ENS_18Kernel_traits_baseILj5120ES2_S2_fS2_fjLj128EEEEELb0ELb0ELb0ELb0EEEvNS_9FwdParamsE --------------------------
	.section	.nv.shared._ZN10layer_norm13ln_fwd_kernelINS_13Kernel_traitsI13__nv_bfloat16S2_fS2_fjLj5120ELj1ELj1ELj4ELj16ENS_18Kernel_traits_baseILj5120ES2_S2_fS2_fjLj128EEEEELb0ELb0ELb0ELb0EEEvNS_9FwdParamsE,"aw",@nobits
	.sectionflags	@""
	.align	16
	.zero		1024


//--------------------- .nv.shared._ZN10layer_norm13ln_fwd_kernelINS_13Kernel_traitsI13__nv_bfloat16S2_fS2_fjLj5120ELj1ELj1ELj4ELj16ENS_18Kernel_traits_baseILj5120ES2_S2_fS2_fjLj128EEEEELb0ELb0ELb0ELb1EEEvNS_9FwdParamsE --------------------------
	.section	.nv.shared._ZN10layer_norm13ln_fwd_kernelINS_13Kernel_traitsI13__nv_bfloat16S2_fS2_fjLj5120ELj1ELj1ELj4ELj16ENS_18Kernel_traits_baseILj5120ES2_S2_fS2_fjLj128EEEEELb0ELb0ELb0ELb1EEEvNS_9FwdParamsE,"aw",@nobits
	.sectionflags	@""
	.align	16
	.zero		1024


//--------------------- .nv.shared._ZN10layer_norm13ln_fwd_kernelINS_13Kernel_traitsI13__nv_bfloat16S2_fS2_fjLj5120ELj1ELj1ELj4ELj16ENS_18Kernel_traits_baseILj5120ES2_S2_fS2_fjLj128EEEEELb0ELb0ELb1ELb0EEEvNS_9FwdParamsE --------------------------
	.section	.nv.shared._ZN10layer_norm13ln_fwd_kernelINS_13Kernel_traitsI13__nv_bfloat16S2_fS2_fjLj5120ELj1ELj1ELj4ELj16ENS_18Kernel_traits_baseILj5120ES2_S2_fS2_fjLj128EEEEELb0ELb0ELb1ELb0EEEvNS_9FwdParamsE,"aw",@nobits
	.sectionflags	@""
	.align	16
	.zero		1024


//--------------------- .nv.shared._ZN10layer_norm13ln_fwd_kernelINS_13Kernel_traitsI13__nv_bfloat16S2_fS2_fjLj5120ELj1ELj1ELj4ELj16ENS_18Kernel_traits_baseILj5120ES2_S2_fS2_fjLj128EEEEELb0ELb0ELb1ELb1EEEvNS_9FwdParamsE --------------------------
	.section	.nv.shared._ZN10layer_norm13ln_fwd_kernelINS_13Kernel_traitsI13__nv_bfloat16S2_fS2_fjLj5120ELj1ELj1ELj4ELj16ENS_18Kernel_traits_baseILj5120ES2_S2_fS2_fjLj128EEEEELb0ELb0ELb1ELb1EEEvNS_9FwdParamsE,"aw",@nobits
	.sectionflags	@""
	.align	16
	.zero		1024


//--------------------- .nv.shared._ZN10layer_norm13ln_fwd_kernelINS_13Kernel_traitsI13__nv_bfloat16S2_fS2_fjLj5120ELj1ELj1ELj4ELj16ENS_18Kernel_traits_baseILj5120ES2_S2_fS2_fjLj128EEEEELb0ELb1ELb0ELb0EEEvNS_9FwdParamsE --------------------------
	.section	.nv.shared._ZN10layer_norm13ln_fwd_kernelINS_13Kernel_traitsI13__nv_bfloat16S2_fS2_fjLj5120ELj1ELj1ELj4ELj16ENS_18Kernel_traits_baseILj5120ES2_S2_fS2_fjLj128EEEEELb0ELb1ELb0ELb0EEEvNS_9FwdParamsE,"aw",@nobits
	.sectionflags	@""
	.align	16
	.zero		1024


//--------------------- .nv.shared._ZN10layer_norm13ln_fwd_kernelINS_13Kernel_traitsI13__nv_bfloat16S2_fS2_fjLj5120ELj1ELj1ELj4ELj16ENS_18Kernel_traits_baseILj5120ES2_S2_fS2_fjLj128EEEEELb0ELb1ELb0ELb1EEEvNS_9FwdParamsE --------------------------
	.section	.nv.shared._ZN10layer_norm13ln_fwd_kernelINS_13Kernel_traitsI13__nv_bfloat16S2_fS2_fjLj5120ELj1ELj1ELj4ELj16ENS_18Kernel_traits_baseILj5120ES2_S2_fS2_fjLj128EEEEELb0ELb1ELb0ELb1EEEvNS_9FwdParamsE,"aw",@nobits
	.sectionflags	@""
	.align	16
	.zero		1024


//--------------------- .nv.shared._ZN10layer_norm13ln_fwd_kernelINS_13Kernel_traitsI13__nv_bfloat16S2_fS2_fjLj5120ELj1ELj1ELj4ELj16ENS_18Kernel_traits_baseILj5120ES2_S2_fS2_fjLj128EEEEELb0ELb1ELb1ELb0EEEvNS_9FwdParamsE --------------------------
	.section	.nv.shared._ZN10layer_norm13ln_fwd_kernelINS_13Kernel_traitsI13__nv_bfloat16S2_fS2_fjLj5120ELj1ELj1ELj4ELj16ENS_18Kernel_traits_baseILj5120ES2_S2_fS2_fjLj128EEEEELb0ELb1ELb1ELb0EEEvNS_9FwdParamsE,"aw",@nobits
	.sectionflags	@""
	.align	16
	.zero		1024


//--------------------- .nv.shared._ZN10layer_norm13ln_fwd_kernelINS_13Kernel_traitsI13__nv_bfloat16S2_fS2_fjLj5120ELj1ELj1ELj4ELj16ENS_18Kernel_traits_baseILj5120ES2_S2_fS2_fjLj128EEEEELb0ELb1ELb1ELb1EEEvNS_9FwdParamsE --------------------------
	.section	.nv.shared._ZN10layer_norm13ln_fwd_kernelINS_13Kernel_traitsI13__nv_bfloat16S2_fS2_fjLj5120ELj1ELj1ELj4ELj16ENS_18Kernel_traits_baseILj5120ES2_S2_fS2_fjLj128EEEEELb0ELb1ELb1ELb1EEEvNS_9FwdParamsE,"aw",@nobits
	.sectionflags	@""
	.align	16
	.zero		1024


//--------------------- .nv.shared._ZN10layer_norm13ln_fwd_kernelINS_13Kernel_traitsI13__nv_bfloat16S2_fS2_fjLj5120ELj1ELj1ELj4ELj16ENS_18Kernel_traits_baseILj5120ES2_S2_fS2_fjLj128EEEEELb1ELb0ELb0ELb0EEEvNS_9FwdParamsE --------------------------
	.section	.nv.shared._ZN10layer_norm13ln_fwd_kernelINS_13Kernel_traitsI13__nv_bfloat16S2_fS2_fjLj5120ELj1ELj1ELj4ELj16ENS_18Kernel_traits_baseILj5120ES2_S2_fS2_fjLj128EEEEELb1ELb0ELb0ELb0EEEvNS_9FwdParamsE,"aw",@nobits
	.sectionflags	@""
	.align	16
	.zero		1024


//--------------------- .nv.shared._ZN10layer_norm13ln_fwd_kernelINS_13Kernel_traitsI13__nv_bfloat16S2_fS2_fjLj5120ELj1ELj1ELj4ELj16ENS_18Kernel_traits_baseILj5120ES2_S2_fS2_fjLj128EEEEELb1ELb0ELb0ELb1EEEvNS_9FwdParamsE --------------------------
	.section	.nv.shared._ZN10layer_norm13ln_fwd_kernelINS_13Kernel_traitsI13__nv_bfloat16S2_fS2_fjLj5120ELj1ELj1ELj4ELj16ENS_18Kernel_traits_baseILj5120ES2_S2_fS2_fjLj128EEEEELb1ELb0ELb0ELb1EEEvNS_9FwdParamsE,"aw",@nobits
	.sectionflags	@""
	.align	16
	.zero		1024


//--------------------- .nv.shared._ZN10layer_norm13ln_fwd_kernelINS_13Kernel_traitsI13__nv_bfloat16S2_fS2_fjLj5120ELj1ELj1ELj4ELj16ENS_18Kernel_traits_baseILj5120ES2_S2_fS2_fjLj128EEEEELb1ELb0ELb1ELb0EEEvNS_9FwdParamsE --------------------------
	.section	.nv.shared._ZN10layer_norm13ln_fwd_kernelINS_13Kernel_traitsI13__nv_bfloat16S2_fS2_fjLj5120ELj1ELj1ELj4ELj16ENS_18Kernel_traits_baseILj5120ES2_S2_fS2_fjLj128EEEEELb1ELb0ELb1ELb0EEEvNS_9FwdParamsE,"aw",@nobits
	.sectionflags	@""
	.align	16
	.zero		1024


//--------------------- .nv.shared._ZN10layer_norm13ln_fwd_kernelINS_13Kernel_traitsI13__nv_bfloat16S2_fS2_fjLj5120ELj1ELj1ELj4ELj16ENS_18Kernel_traits_baseILj5120ES2_S2_fS2_fjLj128EEEEELb1ELb0ELb1ELb1EEEvNS_9FwdParamsE --------------------------
	.section	.nv.shared._ZN10layer_norm13ln_fwd_kernelINS_13Kernel_traitsI13__nv_bfloat16S2_fS2_fjLj5120ELj1ELj1ELj4ELj16ENS_18Kernel_traits_baseILj5120ES2_S2_fS2_fjLj128EEEEELb1ELb0ELb1ELb1EEEvNS_9FwdParamsE,"aw",@nobits
	.sectionflags	@""
	.align	16
	.zero		1024


//--------------------- .nv.shared._ZN10layer_norm13ln_fwd_kernelINS_13Kernel_traitsI13__nv_bfloat16S2_fS2_fjLj5120ELj1ELj1ELj4ELj16ENS_18Kernel_traits_baseILj5120ES2_S2_fS2_fjLj128EEEEELb1ELb1ELb0ELb0EEEvNS_9FwdParamsE --------------------------
	.section	.nv.shared._ZN10layer_norm13ln_fwd_kernelINS_13Kernel_traitsI13__nv_bfloat16S2_fS2_fjLj5120ELj1ELj1ELj4ELj16ENS_18Kernel_traits_baseILj5120ES2_S2_fS2_fjLj128EEEEELb1ELb1ELb0ELb0EEEvNS_9FwdParamsE,"aw",@nobits
	.sectionflags	@""
	.align	16
	.zero		1024


//--------------------- .nv.shared._ZN10layer_norm13ln_fwd_kernelINS_13Kernel_traitsI13__nv_bfloat16S2_fS2_fjLj5120ELj1ELj1ELj4ELj16ENS_18Kernel_traits_baseILj5120ES2_S2_fS2_fjLj128EEEEELb1ELb1ELb0ELb1EEEvNS_9FwdParamsE --------------------------
	.section	.nv.shared._ZN10layer_norm13ln_fwd_kernelINS_13Kernel_traitsI13__nv_bfloat16S2_fS2_fjLj5120ELj1ELj1ELj4ELj16ENS_18Kernel_traits_baseILj5120ES2_S2_fS2_fjLj128EEEEELb1ELb1ELb0ELb1EEEvNS_9FwdParamsE,"aw",@nobits
	.sectionflags	@""
	.align	16
	.zero		1024


//--------------------- .nv.shared._ZN10layer_norm13ln_fwd_kernelINS_13Kernel_traitsI13__nv_bfloat16S2_fS2_fjLj5120ELj1ELj1ELj4ELj16ENS_18Kernel_traits_baseILj5120ES2_S2_fS2_fjLj128EEEEELb1ELb1ELb1ELb0EEEvNS_9FwdParamsE --------------------------
	.section	.nv.shared._ZN10layer_norm13ln_fwd_kernelINS_13Kernel_traitsI13__nv_bfloat16S2_fS2_fjLj5120ELj1ELj1ELj4ELj16ENS_18Kernel_traits_baseILj5120ES2_S2_fS2_fjLj128EEEEELb1ELb1ELb1ELb0EEEvNS_9FwdParamsE,"aw",@nobits
	.sectionflags	@""
	.align	16
	.zero		1024


//--------------------- .nv.shared._ZN10layer_norm13ln_fwd_kernelINS_13Kernel_traitsI13__nv_bfloat16S2_fS2_fjLj5120ELj1ELj1ELj4ELj16ENS_18Kernel_traits_baseILj5120ES2_S2_fS2_fjLj128EEEEELb1ELb1ELb1ELb1EEEvNS_9FwdParamsE --------------------------
	.section	.nv.shared._ZN10layer_norm13ln_fwd_kernelINS_13Kernel_traitsI13__nv_bfloat16S2_fS2_fjLj5120ELj1ELj1ELj4ELj16ENS_18Kernel_traits_baseILj5120ES2_S2_fS2_fjLj128EEEEELb1ELb1ELb1ELb1EEEvNS_9FwdParamsE,"aw",@nobits
	.sectionflags	@""
	.align	16
	.zero		1024


//--------------------- .nv.shared._ZN10layer_norm13ln_fwd_kernelINS_13Kernel_traitsIf13__nv_bfloat16fS2_fjLj5120ELj1ELj1ELj4ELj16ENS_18Kernel_traits_baseILj5120EfS2_fS2_fjLj128EEEEELb0ELb0ELb0ELb0EEEvNS_9FwdParamsE --------------------------
	.section	.nv.shared._ZN10layer_norm13ln_fwd_kernelINS_13Kernel_traitsIf13__nv_bfloat16fS2_fjLj5120ELj1ELj1ELj4ELj16ENS_18Kernel_traits_baseILj5120EfS2_fS2_fjLj128EEEEELb0ELb0ELb0ELb0EEEvNS_9FwdParamsE,"aw",@nobits
	.sectionflags	@""
	.align	16
	.zero		1024


//--------------------- .nv.shared._ZN10layer_norm13ln_fwd_kernelINS_13Kernel_traitsIf13__nv_bfloat16fS2_fjLj5120ELj1ELj1ELj4ELj16ENS_18Kernel_traits_baseILj5120EfS2_fS2_fjLj128EEEEELb0ELb0ELb0ELb1EEEvNS_9FwdParamsE --------------------------
	.section	.nv.shared._ZN10layer_norm13ln_fwd_kernelINS_13Kernel_traitsIf13__nv_bfloat16fS2_fjLj5120ELj1ELj1ELj4ELj16ENS_18Kernel_traits_baseILj5120EfS2_fS2_fjLj128EEEEELb0ELb0ELb0ELb1EEEvNS_9FwdParamsE,"aw",@nobits
	.sectionflags	@""
	.align	16
	.zero		1024


//--------------------- .nv.shared._ZN10layer_norm13ln_fwd_kernelINS_13Kernel_traitsIf13__nv_bfloat16fS2_fjLj5120ELj1ELj1ELj4ELj16ENS_18Kernel_traits_baseILj5120EfS2_fS2_fjLj128EEEEELb0ELb0ELb1ELb0EEEvNS_9FwdParamsE --------------------------
	.section	.nv.shared._ZN10layer_norm13ln_fwd_kernelINS_13Kernel_traitsIf13__nv_bfloat16fS2_fjLj5120ELj1ELj1ELj4ELj16ENS_18Kernel_traits_baseILj5120EfS2_fS2_fjLj128EEEEELb0ELb0ELb1ELb0EEEvNS_9FwdParamsE,"aw",@nobits
	.sectionflags	@""
	.align	16
	.zero		1024


//--------------------- .nv.shared._ZN10layer_norm13ln_fwd_kernelINS_13Kernel_traitsIf13__nv_bfloat16fS2_fjLj5120ELj1ELj1ELj4ELj16ENS_18Kernel_traits_baseILj5120EfS2_fS2_fjLj128EEEEELb0ELb0ELb1ELb1EEEvNS_9FwdParamsE --------------------------
	.section	.nv.shared._ZN10layer_norm13ln_fwd_kernelINS_13Kernel_traitsIf13__nv_bfloat16fS2_fjLj5120ELj1ELj1ELj4ELj16ENS_18Kernel_traits_baseILj5120EfS2_fS2_fjLj128EEEEELb0ELb0ELb1ELb1EEEvNS_9FwdParamsE,"aw",@nobits
	.sectionflags	@""
	.align	16
	.zero		1024


//--------------------- .nv.shared._ZN10layer_norm13ln_fwd_kernelINS_13Kernel_traitsIf13__nv_bfloat16fS2_fjLj5120ELj1ELj1ELj4ELj16ENS_18Kernel_traits_baseILj5120EfS2_fS2_fjLj128EEEEELb0ELb1ELb0ELb0EEEvNS_9FwdParamsE --------------------------
	.section	.nv.shared._ZN10layer_norm13ln_fwd_kernelINS_13Kernel_traitsIf13__nv_bfloat16fS2_fjLj5120ELj1ELj1ELj4ELj16ENS_18Kernel_traits_baseILj5120EfS2_fS2_fjLj128EEEEELb0ELb1ELb0ELb0EEEvNS_9FwdParamsE,"aw",@nobits
	.sectionflags	@""
	.align	16
	.zero		1024


//--------------------- .nv.shared._ZN10layer_norm13ln_fwd_kernelINS_13Kernel_traitsIf13__nv_bfloat16fS2_fjLj5120ELj1ELj1ELj4ELj16ENS_18Kernel_traits_baseILj5120EfS2_fS2_fjLj128EEEEELb0ELb1ELb0ELb1EEEvNS_9FwdParamsE --------------------------
	.section	.nv.shared._ZN10layer_norm13ln_fwd_kernelINS_13Kernel_traitsIf13__nv_bfloat16fS2_fjLj5120ELj1ELj1ELj4ELj16ENS_18Kernel_traits_baseILj5120EfS2_fS2_fjLj128EEEEELb0ELb1ELb0ELb1EEEvNS_9FwdParamsE,"aw",@nobits
	.sectionflags	@""
	.align	16
	.zero		1024


//--------------------- .nv.shared._ZN10layer_norm13ln_fwd_kernelINS_13Kernel_traitsIf13__nv_bfloat16fS2_fjLj5120ELj1ELj1ELj4ELj16ENS_18Kernel_traits_baseILj5120EfS2_fS2_fjLj128EEEEELb0ELb1ELb1ELb0EEEvNS_9FwdParamsE --------------------------
	.section	.nv.shared._ZN10layer_norm13ln_fwd_kernelINS_13Kernel_traitsIf13__nv_bfloat16fS2_fjLj5120ELj1ELj1ELj4ELj16ENS_18Kernel_traits_baseILj5120EfS2_fS2_fjLj128EEEEELb0ELb1ELb1ELb0EEEvNS_9FwdParamsE,"aw",@nobits
	.sectionflags	@""
	.align	16
	.zero		1024


//--------------------- .nv.shared._ZN10layer_norm13ln_fwd_kernelINS_13Kernel_traitsIf13__nv_bfloat16fS2_fjLj5120ELj1ELj1ELj4ELj16ENS_18Kernel_traits_baseILj5120EfS2_fS2_fjLj128EEEEELb0ELb1ELb1ELb1EEEvNS_9FwdParamsE --------------------------
	.section	.nv.shared._ZN10layer_norm13ln_fwd_kernelINS_13Kernel_traitsIf13__nv_bfloat16fS2_fjLj5120ELj1ELj1ELj4ELj16ENS_18Kernel_traits_baseILj5120EfS2_fS2_fjLj128EEEEELb0ELb1ELb1ELb1EEEvNS_9FwdParamsE,"aw",@nobits
	.sectionflags	@""
	.align	16
	.zero		1024


//--------------------- .nv.shared._ZN10layer_norm13ln_fwd_kernelINS_13Kernel_traitsIf13__nv_bfloat16fS2_fjLj5120ELj1ELj1ELj4ELj16ENS_18Kernel_traits_baseILj5120EfS2_fS2_fjLj128EEEEELb1ELb0ELb0ELb0EEEvNS_9FwdParamsE --------------------------
	.section	.nv.shared._ZN10layer_norm13ln_fwd_kernelINS_13Kernel_traitsIf13__nv_bfloat16fS2_fjLj5120ELj1ELj1ELj4ELj16ENS_18Kernel_traits_baseILj5120EfS2_fS2_fjLj128EEEEELb1ELb0ELb0ELb0EEEvNS_9FwdParamsE,"aw",@nobits
	.sectionflags	@""
	.align	16
	.zero		1024


//--------------------- .nv.shared._ZN10layer_norm13ln_fwd_kernelINS_13Kernel_traitsIf13__nv_bfloat16fS2_fjLj5120ELj1ELj1ELj4ELj16ENS_18Kernel_traits_baseILj5120EfS2_fS2_fjLj128EEEEELb1ELb0ELb0ELb1EEEvNS_9FwdParamsE --------------------------
	.section	.nv.shared._ZN10layer_norm13ln_fwd_kernelINS_13Kernel_traitsIf13__nv_bfloat16fS2_fjLj5120ELj1ELj1ELj4ELj16ENS_18Kernel_traits_baseILj5120EfS2_fS2_fjLj128EEEEELb1ELb0ELb0ELb1EEEvNS_9FwdParamsE,"aw",@nobits
	.sectionflags	@""
	.align	16
	.zero		1024


//--------------------- .nv.shared._ZN10layer_norm13ln_fwd_kernelINS_13Kernel_traitsIf13__nv_bfloat16fS2_fjLj5120ELj1ELj1ELj4ELj16ENS_18Kernel_traits_baseILj5120EfS2_fS2_fjLj128EEEEELb1ELb0ELb1ELb0EEEvNS_9FwdParamsE --------------------------
	.section	.nv.shared._ZN10layer_norm13ln_fwd_kernelINS_13Kernel_traitsIf13__nv_bfloat16fS2_fjLj5120ELj1ELj1ELj4ELj16ENS_18Kernel_traits_baseILj5120EfS2_fS2_fjLj128EEEEELb1ELb0ELb1ELb0EEEvNS_9FwdParamsE,"aw",@nobits
	.sectionflags	@""
	.align	16
	.zero		1024


//--------------------- .nv.shared._ZN10layer_norm13ln_fwd_kernelINS_13Kernel_traitsIf13__nv_bfloat16fS2_fjLj5120ELj1ELj1ELj4ELj16ENS_18Kernel_traits_baseILj5120EfS2_fS2_fjLj128EEEEELb1ELb0ELb1ELb1EEEvNS_9FwdParamsE --------------------------
	.section	.nv.shared._ZN10layer_norm13ln_fwd_kernelINS_13Kernel_traitsIf13__nv_bfloat16fS2_fjLj5120ELj1ELj1ELj4ELj16ENS_18Kernel_traits_baseILj5120EfS2_fS2_fjLj128EEEEELb1ELb0ELb1ELb1EEEvNS_9FwdParamsE,"aw",@nobits
	.sectionflags	@""
	.align	16
	.zero		1024


//--------------------- .nv.shared._ZN10layer_norm13ln_fwd_kernelINS_13Kernel_traitsIf13__nv_bfloat16fS2_fjLj5120ELj1ELj1ELj4ELj16ENS_18Kernel_traits_baseILj5120EfS2_fS2_fjLj128EEEEELb1ELb1ELb0ELb0EEEvNS_9FwdParamsE --------------------------
	.section	.nv.shared._ZN10layer_norm13ln_fwd_kernelINS_13Kernel_traitsIf13__nv_bfloat16fS2_fjLj5120ELj1ELj1ELj4ELj16ENS_18Kernel_traits_baseILj5120EfS2_fS2_fjLj128EEEEELb1ELb1ELb0ELb0EEEvNS_9FwdParamsE,"aw",@nobits
	.sectionflags	@""
	.align	16
	.zero		1024


//--------------------- .nv.shared._ZN10layer_norm13ln_fwd_kernelINS_13Kernel_traitsIf13__nv_bfloat16fS2_fjLj5120ELj1ELj1ELj4ELj16ENS_18Kernel_traits_baseILj5120EfS2_fS2_fjLj128EEEEELb1ELb1ELb0ELb1EEEvNS_9FwdParamsE --------------------------
	.section	.nv.shared._ZN10layer_norm13ln_fwd_kernelINS_13Kernel_traitsIf13__nv_bfloat16fS2_fjLj5120ELj1ELj1ELj4ELj16ENS_18Kernel_traits_baseILj5120EfS2_fS2_fjLj128EEEEELb1ELb1ELb0ELb1EEEvNS_9FwdParamsE,"aw",@nobits
	.sectionflags	@""
	.align	16
	.zero		1024


//--------------------- .nv.shared._ZN10layer_norm13ln_fwd_kernelINS_13Kernel_traitsIf13__nv_bfloat16fS2_fjLj5120ELj1ELj1ELj4ELj16ENS_18Kernel_traits_baseILj5120EfS2_fS2_fjLj128EEEEELb1ELb1ELb1ELb0EEEvNS_9FwdParamsE --------------------------
	.section	.nv.shared._ZN10layer_norm13ln_fwd_kernelINS_13Kernel_traitsIf13__nv_bfloat16fS2_fjLj5120ELj1ELj1ELj4ELj16ENS_18Kernel_traits_baseILj5120EfS2_fS2_fjLj128EEEEELb1ELb1ELb1ELb0EEEvNS_9FwdParamsE,"aw",@nobits
	.sectionflags	@""
	.align	16
	.zero		1024


//--------------------- .nv.shared._ZN10layer_norm13ln_fwd_kernelINS_13Kernel_traitsIf13__nv_bfloat16fS2_fjLj5120ELj1ELj1ELj4ELj16ENS_18Kernel_traits_baseILj5120EfS2_fS2_fjLj128EEEEELb1ELb1ELb1ELb1EEEvNS_9FwdParamsE --------------------------
	.section	.nv.shared._ZN10layer_norm13ln_fwd_kernelINS_13Kernel_traitsIf13__nv_bfloat16fS2_fjLj5120ELj1ELj1ELj4ELj16ENS_18Kernel_traits_baseILj5120EfS2_fS2_fjLj128EEEEELb1ELb1ELb1ELb1EEEvNS_9FwdParamsE,"aw",@nobits
	.sectionflags	@""
	.align	16
	.zero		1024


//--------------------- .nv.shared._ZN10layer_norm13ln_fwd_kernelINS_13Kernel_traitsIf6__halfS2_S2_fjLj5120ELj1ELj1ELj4ELj16ENS_18Kernel_traits_baseILj5120EfS2_S2_S2_fjLj128EEEEELb0ELb0ELb0ELb0EEEvNS_9FwdParamsE --------------------------
	.section	.nv.shared._ZN10layer_norm13ln_fwd_kernelINS_13Kernel_traitsIf6__halfS2_S2_fjLj5120ELj1ELj1ELj4ELj16ENS_18Kernel_traits_baseILj5120EfS2_S2_S2_fjLj128EEEEELb0ELb0ELb0ELb0EEEvNS_9FwdParamsE,"aw",@nobits
	.sectionflags	@""
	.align	16
	.zero		1024


//--------------------- .nv.shared._ZN10layer_norm13ln_fwd_kernelINS_13Kernel_traitsIf6__halfS2_S2_fjLj5120ELj1ELj1ELj4ELj16ENS_18Kernel_traits_baseILj5120EfS2_S2_S2_fjLj128EEEEELb0ELb0ELb0ELb1EEEvNS_9FwdParamsE --------------------------
	.section	.nv.shared._ZN10layer_norm13ln_fwd_kernelINS_13Kernel_traitsIf6__halfS2_S2_fjLj5120ELj1ELj1ELj4ELj16ENS_18Kernel_traits_baseILj5120EfS2_S2_S2_fjLj128EEEEELb0ELb0ELb0ELb1EEEvNS_9FwdParamsE,"aw",@nobits
	.sectionflags	@""
	.align	16
	.zero		1024


//--------------------- .nv.shared._ZN10layer_norm13ln_fwd_kernelINS_13Kernel_traitsIf6__halfS2_S2_fjLj5120ELj1ELj1ELj4ELj16ENS_18Kernel_traits_baseILj5120EfS2_S2_S2_fjLj128EEEEELb0ELb0ELb1ELb0EEEvNS_9FwdParamsE --------------------------
	.section	.nv.shared._ZN10layer_norm13ln_fwd_kernelINS_13Kernel_traitsIf6__halfS2_S2_fjLj5120ELj1ELj1ELj4ELj16ENS_18Kernel_traits_baseILj5120EfS2_S2_S2_fjLj128EEEEELb0ELb0ELb1ELb0EEEvNS_9FwdParamsE,"aw",@nobits
	.sectionflags	@""
	.align	16
	.zero		1024


//--------------------- .nv.shared._ZN10layer_norm13ln_fwd_kernelINS_13Kernel_traitsIf6__halfS2_S2_fjLj5120ELj1ELj1ELj4ELj16ENS_18Kernel_traits_baseILj5120EfS2_S2_S2_fjLj128EEEEELb0ELb0ELb1ELb1EEEvNS_9FwdParamsE --------------------------
	.section	.nv.shared._ZN10layer_norm13ln_fwd_kernelINS_13Kernel_traitsIf6__halfS2_S2_fjLj5120ELj1ELj1ELj4ELj16ENS_18Kernel_traits_baseILj5120EfS2_S2_S2_fjLj128EEEEELb0ELb0ELb1ELb1EEEvNS_9FwdParamsE,"aw",@nobits
	.sectionflags	@""
	.align	16
	.zero		1024


//--------------------- .nv.shared._ZN10layer_norm13ln_fwd_kernelINS_13Kernel_traitsIf6__halfS2_S2_fjLj5120ELj1ELj1ELj4ELj16ENS_18Kernel_traits_baseILj5120EfS2_S2_S2_fjLj128EEEEELb0ELb1ELb0ELb0EEEvNS_9FwdParamsE --------------------------
	.section	.nv.shared._ZN10layer_norm13ln_fwd_kernelINS_13Kernel_traitsIf6__halfS2_S2_fjLj5120ELj1ELj1ELj4ELj16ENS_18Kernel_traits_baseILj5120EfS2_S2_S2_fjLj128EEEEELb0ELb1ELb0ELb0EEEvNS_9FwdParamsE,"aw",@nobits
	.sectionflags	@""
	.align	16
	.zero		1024


//--------------------- .nv.shared._ZN10layer_norm13ln_fwd_kernelINS_13Kernel_traitsIf6__halfS2_S2_fjLj5120ELj1ELj1ELj4ELj16ENS_18Kernel_traits_baseILj5120EfS2_S2_S2_fjLj128EEEEELb0ELb1ELb0ELb1EEEvNS_9FwdParamsE --------------------------
	.section	.nv.shared._ZN10layer_norm13ln_fwd_kernelINS_13Kernel_traitsIf6__halfS2_S2_fjLj5120ELj1ELj1ELj4ELj16ENS_18Kernel_traits_baseILj5120EfS2_S2_S2_fjLj128EEEEELb0ELb1ELb0ELb1EEEvNS_9FwdParamsE,"aw",@nobits
	.sectionflags	@""
	.align	16
	.zero		1024


//--------------------- .nv.shared._ZN10layer_norm13ln_fwd_kernelINS_13Kernel_traitsIf6__halfS2_S2_fjLj5120ELj1ELj1ELj4ELj16ENS_18Kernel_traits_baseILj5120EfS2_S2_S2_fjLj128EEEEELb0ELb1ELb1ELb0EEEvNS_9FwdParamsE --------------------------
	.section	.nv.shared._ZN10layer_norm13ln_fwd_kernelINS_13Kernel_traitsIf6__halfS2_S2_fjLj5120ELj1ELj1ELj4ELj16ENS_18Kernel_traits_baseILj5120EfS2_S2_S2_fjLj128EEEEELb0ELb1ELb1ELb0EEEvNS_9FwdParamsE,"aw",@nobits
	.sectionflags	@""
	.align	16
	.zero		1024


//--------------------- .nv.shared._ZN10layer_norm13ln_fwd_kernelINS_13Kernel_traitsIf6__halfS2_S2_fjLj5120ELj1ELj1ELj4ELj16ENS_18Kernel_traits_baseILj5120EfS2_S2_S2_fjLj128EEEEELb0ELb1ELb1ELb1EEEvNS_9FwdParamsE --------------------------
	.section	.nv.shared._ZN10layer_norm13ln_fwd_kernelINS_13Kernel_traitsIf6__halfS2_S2_fjLj5120ELj1ELj1ELj4ELj16ENS_18Kernel_traits_baseILj5120EfS2_S2_S2_fjLj128EEEEELb0ELb1ELb1ELb1EEEvNS_9FwdParamsE,"aw",@nobits
	.sectionflags	@""
	.align	16
	.zero		1024


//--------------------- .nv.shared._ZN10layer_norm13ln_fwd_kernelINS_13Kernel_traitsIf6__halfS2_S2_fjLj5120ELj1ELj1ELj4ELj16ENS_18Kernel_traits_baseILj5120EfS2_S2_S2_fjLj128EEEEELb1ELb0ELb0ELb0EEEvNS_9FwdParamsE --------------------------
	.section	.nv.shared._ZN10layer_norm13ln_fwd_kernelINS_13Kernel_traitsIf6__halfS2_S2_fjLj5120ELj1ELj1ELj4ELj16ENS_18Kernel_traits_baseILj5120EfS2_S2_S2_fjLj128EEEEELb1ELb0ELb0ELb0EEEvNS_9FwdParamsE,"aw",@nobits
	.sectionflags	@""
	.align	16
	.zero		1024


//--------------------- .nv.shared._ZN10layer_norm13ln_fwd_kernelINS_13Kernel_traitsIf6__halfS2_S2_fjLj5120ELj1ELj1ELj4ELj16ENS_18Kernel_traits_baseILj5120EfS2_S2_S2_fjLj128EEEEELb1ELb0ELb0ELb1EEEvNS_9FwdParamsE --------------------------
	.section	.nv.shared._ZN10layer_norm13ln_fwd_kernelINS_13Kernel_traitsIf6__halfS2_S2_fjLj5120ELj1ELj1ELj4ELj16ENS_18Kernel_traits_baseILj5120EfS2_S2_S2_fjLj128EEEEELb1ELb0ELb0ELb1EEEvNS_9FwdParamsE,"aw",@nobits
	.sectionflags	@""
	.align	16
	.zero		1024


//--------------------- .nv.shared._ZN10layer_norm13ln_fwd_kernelINS_13Kernel_traitsIf6__halfS2_S2_fjLj5120ELj1ELj1ELj4ELj16ENS_18Kernel_traits_baseILj5120EfS2_S2_S2_fjLj128EEEEELb1ELb0ELb1ELb0EEEvNS_9FwdParamsE --------------------------
	.section	.nv.shared._ZN10layer_norm13ln_fwd_kernelINS_13Kernel_traitsIf6__halfS2_S2_fjLj5120ELj1ELj1ELj4ELj16ENS_18Kernel_traits_baseILj5120EfS2_S2_S2_fjLj128EEEEELb1ELb0ELb1ELb0EEEvNS_9FwdParamsE,"aw",@nobits
	.sectionflags	@""
	.align	16
	.zero		1024


//--------------------- .nv.shared._ZN10layer_norm13ln_fwd_kernelINS_13Kernel_traitsIf6__halfS2_S2_fjLj5120ELj1ELj1ELj4ELj16ENS_18Kernel_traits_baseILj5120EfS2_S2_S2_fjLj128EEEEELb1ELb0ELb1ELb1EEEvNS_9FwdParamsE --------------------------
	.section	.nv.shared._ZN10layer_norm13ln_fwd_kernelINS_13Kernel_traitsIf6__halfS2_S2_fjLj5120ELj1ELj1ELj4ELj16ENS_18Kernel_traits_baseILj5120EfS2_S2_S2_fjLj128EEEEELb1ELb0ELb1ELb1EEEvNS_9FwdParamsE,"aw",@nobits
	.sectionflags	@""
	.align	16
	.zero		1024


//--------------------- .nv.shared._ZN10layer_norm13ln_fwd_kernelINS_13Kernel_traitsIf6__halfS2_S2_fjLj5120ELj1ELj1ELj4ELj16ENS_18Kernel_traits_baseILj5120EfS2_S2_S2_fjLj128EEEEELb1ELb1ELb0ELb0EEEvNS_9FwdParamsE --------------------------
	.section	.nv.shared._ZN10layer_norm13ln_fwd_kernelINS_13Kernel_traitsIf6__halfS2_S2_fjLj5120ELj1ELj1ELj4ELj16ENS_18Kernel_traits_baseILj5120EfS2_S2_S2_fjLj128EEEEELb1ELb1ELb0ELb0EEEvNS_9FwdParamsE,"aw",@nobits
	.sectionflags	@""
	.align	16
	.zero		1024


//--------------------- .nv.shared._ZN10layer_norm13ln_fwd_kernelINS_13Kernel_traitsIf6__halfS2_S2_fjLj5120ELj1ELj1ELj4ELj16ENS_18Kernel_traits_baseILj5120EfS2_S2_S2_fjLj128EEEEELb1ELb1ELb0ELb1EEEvNS_9FwdParamsE --------------------------
	.section	.nv.shared._ZN10layer_norm13ln_fwd_kernelINS_13Kernel_traitsIf6__halfS2_S2_fjLj5120ELj1ELj1ELj4ELj16ENS_18Kernel_traits_baseILj5120EfS2_S2_S2_fjLj128EEEEELb1ELb1ELb0ELb1EEEvNS_9FwdParamsE,"aw",@nobits
	.sectionflags	@""
	.align	16
	.zero		1024


//--------------------- .nv.shared._ZN10layer_norm13ln_fwd_kernelINS_13Kernel_traitsIf6__halfS2_S2_fjLj5120ELj1ELj1ELj4ELj16ENS_18Kernel_traits_baseILj5120EfS2_S2_S2_fjLj128EEEEELb1ELb1ELb1ELb0EEEvNS_9FwdParamsE --------------------------
	.section	.nv.shared._ZN10layer_norm13ln_fwd_kernelINS_13Kernel_traitsIf6__halfS2_S2_fjLj5120ELj1ELj1ELj4ELj16ENS_18Kernel_traits_baseILj5120EfS2_S2_S2_fjLj128EEEEELb1ELb1ELb1ELb0EEEvNS_9FwdParamsE,"aw",@nobits
	.sectionflags	@""
	.align	16
	.zero		1024


//--------------------- .nv.shared._ZN10layer_norm13ln_fwd_kernelINS_13Kernel_traitsIf6__halfS2_S2_fjLj5120ELj1ELj1ELj4ELj16ENS_18Kernel_traits_baseILj5120EfS2_S2_S2_fjLj128EEEEELb1ELb1ELb1ELb1EEEvNS_9FwdParamsE --------------------------
	.section	.nv.shared._ZN10layer_norm13ln_fwd_kernelINS_13Kernel_traitsIf6__halfS2_S2_fjLj5120ELj1ELj1ELj4ELj16ENS_18Kernel_traits_baseILj5120EfS2_S2_S2_fjLj128EEEEELb1ELb1ELb1ELb1EEEvNS_9FwdParamsE,"aw",@nobits
	.sectionflags	@""
	.align	16
	.zero		1024


//--------------------- .nv.shared._ZN10layer_norm13ln_fwd_kernelINS_13Kernel_traitsI6__halfS2_fS2_fjLj5120ELj1ELj1ELj4ELj16ENS_18Kernel_traits_baseILj5120ES2_S2_fS2_fjLj128EEEEELb0ELb0ELb0ELb0EEEvNS_9FwdParamsE --------------------------
	.section	.nv.shared._ZN10layer_norm13ln_fwd_kernelINS_13Kernel_traitsI6__halfS2_fS2_fjLj5120ELj1ELj1ELj4ELj16ENS_18Kernel_traits_baseILj5120ES2_S2_fS2_fjLj128EEEEELb0ELb0ELb0ELb0EEEvNS_9FwdParamsE,"aw",@nobits
	.sectionflags	@""
	.align	16
	.zero		1024


//--------------------- .nv.shared._ZN10layer_norm13ln_fwd_kernelINS_13Kernel_traitsI6__halfS2_fS2_fjLj5120ELj1ELj1ELj4ELj16ENS_18Kernel_traits_baseILj5120ES2_S2_fS2_fjLj128EEEEELb0ELb0ELb0ELb1EEEvNS_9FwdParamsE --------------------------
	.section	.nv.shared._ZN10layer_norm13ln_fwd_kernelINS_13Kernel_traitsI6__halfS2_fS2_fjLj5120ELj1ELj1ELj4ELj16ENS_18Kernel_traits_baseILj5120ES2_S2_fS2_fjLj128EEEEELb0ELb0ELb0ELb1EEEvNS_9FwdParamsE,"aw",@nobits
	.sectionflags	@""
	.align	16
	.zero		1024


//--------------------- .nv.shared._ZN10layer_norm13ln_fwd_kernelINS_13Kernel_traitsI6__halfS2_fS2_fjLj5120ELj1ELj1ELj4ELj16ENS_18Kernel_traits_baseILj5120ES2_S2_fS2_fjLj128EEEEELb0ELb0ELb1ELb0EEEvNS_9FwdParamsE --------------------------
	.section	.nv.shared._ZN10layer_norm13ln_fwd_kernelINS_13Kernel_traitsI6__halfS2_fS2_fjLj5120ELj1ELj1ELj4ELj16ENS_18Kernel_traits_baseILj5120ES2_S2_fS2_fjLj128EEEEELb0ELb0ELb1ELb0EEEvNS_9FwdParamsE,"aw",@nobits
	.sectionflags	@""
	.align	16
	.zero		1024


//--------------------- .nv.shared._ZN10layer_norm13ln_fwd_kernelINS_13Kernel_traitsI6__halfS2_fS2_fjLj5120ELj1ELj1ELj4ELj16ENS_18Kernel_traits_baseILj5120ES2_S2_fS2_fjLj128EEEEELb0ELb0ELb1ELb1EEEvNS_9FwdParamsE --------------------------
	.section	.nv.shared._ZN10layer_norm13ln_fwd_kernelINS_13Kernel_traitsI6__halfS2_fS2_fjLj5120ELj1ELj1ELj4ELj16ENS_18Kernel_traits_baseILj5120ES2_S2_fS2_fjLj128EEEEELb0ELb0ELb1ELb1EEEvNS_9FwdParamsE,"aw",@nobits
	.sectionflags	@""
	.align	16
	.zero		1024


//--------------------- .nv.shared._ZN10layer_norm13ln_fwd_kernelINS_13Kernel_traitsI6__halfS2_fS2_fjLj5120ELj1ELj1ELj4ELj16ENS_18Kernel_traits_baseILj5120ES2_S2_fS2_fjLj128EEEEELb0ELb1ELb0ELb0EEEvNS_9FwdParamsE --------------------------
	.section	.nv.shared._ZN10layer_norm13ln_fwd_kernelINS_13Kernel_traitsI6__halfS2_fS2_fjLj5120ELj1ELj1ELj4ELj16ENS_18Kernel_traits_baseILj5120ES2_S2_fS2_fjLj128EEEEELb0ELb1ELb0ELb0EEEvNS_9FwdParamsE,"aw",@nobits
	.sectionflags	@""
	.align	16
	.zero		1024


//--------------------- .nv.shared._ZN10layer_norm13ln_fwd_kernelINS_13Kernel_traitsI6__halfS2_fS2_fjLj5120ELj1ELj1ELj4ELj16ENS_18Kernel_traits_baseILj5120ES2_S2_fS2_fjLj128EEEEELb0ELb1ELb0ELb1EEEvNS_9FwdParamsE --------------------------
	.section	.nv.shared._ZN10layer_norm13ln_fwd_kernelINS_13Kernel_traitsI6__halfS2_fS2_fjLj5120ELj1ELj1ELj4ELj16ENS_18Kernel_traits_baseILj5120ES2_S2_fS2_fjLj128EEEEELb0ELb1ELb0ELb1EEEvNS_9FwdParamsE,"aw",@nobits
	.sectionflags	@""
	.align	16
	.zero		1024


//--------------------- .nv.shared._ZN10layer_norm13ln_fwd_kernelINS_13Kernel_traitsI6__halfS2_fS2_fjLj5120ELj1ELj1ELj4ELj16ENS_18Kernel_traits_baseILj5120ES2_S2_fS2_fjLj128EEEEELb0ELb1ELb1ELb0EEEvNS_9FwdParamsE --------------------------
	.section	.nv.shared._ZN10layer_norm13ln_fwd_kernelINS_13Kernel_traitsI6__halfS2_fS2_fjLj5120ELj1ELj1ELj4ELj16ENS_18Kernel_traits_baseILj5120ES2_S2_fS2_fjLj128EEEEELb0ELb1ELb1ELb0EEEvNS_9FwdParamsE,"aw",@nobits
	.sectionflags	@""
	.align	16
	.zero		1024


//--------------------- .nv.shared._ZN10layer_norm13ln_fwd_kernelINS_13Kernel_traitsI6__halfS2_fS2_fjLj5120ELj1ELj1ELj4ELj16ENS_18Kernel_traits_baseILj5120ES2_S2_fS2_fjLj128EEEEELb0ELb1ELb1ELb1EEEvNS_9FwdParamsE --------------------------
	.section	.nv.shared._ZN10layer_norm13ln_fwd_kernelINS_13Kernel_traitsI6__halfS2_fS2_fjLj5120ELj1ELj1ELj4ELj16ENS_18Kernel_traits_baseILj5120ES2_S2_fS2_fjLj128EEEEELb0ELb1ELb1ELb1EEEvNS_9FwdParamsE,"aw",@nobits
	.sectionflags	@""
	.align	16
	.zero		1024


//--------------------- .nv.shared._ZN10layer_norm13ln_fwd_kernelINS_13Kernel_traitsI6__halfS2_fS2_fjLj5120ELj1ELj1ELj4ELj16ENS_18Kernel_traits_baseILj5120ES2_S2_fS2_fjLj128EEEEELb1ELb0ELb0ELb0EEEvNS_9FwdParamsE --------------------------
	.section	.nv.shared._ZN10layer_norm13ln_fwd_kernelINS_13Kernel_traitsI6__halfS2_fS2_fjLj5120ELj1ELj1ELj4ELj16ENS_18Kernel_traits_baseILj5120ES2_S2_fS2_fjLj128EEEEELb1ELb0ELb0ELb0EEEvNS_9FwdParamsE,"aw",@nobits
	.sectionflags	@""
	.align	16
	.zero		1024


//--------------------- .nv.shared._ZN10layer_norm13ln_fwd_kernelINS_13Kernel_traitsI6__halfS2_fS2_fjLj5120ELj1ELj1ELj4ELj16ENS_18Kernel_traits_baseILj5120ES2_S2_fS2_fjLj128EEEEELb1ELb0ELb0ELb1EEEvNS_9FwdParamsE --------------------------
	.section	.nv.shared._ZN10layer_norm13ln_fwd_kernelINS_13Kernel_traitsI6__halfS2_fS2_fjLj5120ELj1ELj1ELj4ELj16ENS_18Kernel_traits_baseILj5120ES2_S2_fS2_fjLj128EEEEELb1ELb0ELb0ELb1EEEvNS_9FwdParamsE,"aw",@nobits
	.sectionflags	@""
	.align	16
	.zero		1024


//--------------------- .nv.shared._ZN10layer_norm13ln_fwd_kernelINS_13Kernel_traitsI6__halfS2_fS2_fjLj5120ELj1ELj1ELj4ELj16ENS_18Kernel_traits_baseILj5120ES2_S2_fS2_fjLj128EEEEELb1ELb0ELb1ELb0EEEvNS_9FwdParamsE --------------------------
	.section	.nv.shared._ZN10layer_norm13ln_fwd_kernelINS_13Kernel_traitsI6__halfS2_fS2_fjLj5120ELj1ELj1ELj4ELj16ENS_18Kernel_traits_baseILj5120ES2_S2_fS2_fjLj128EEEEELb1ELb0ELb1ELb0EEEvNS_9FwdParamsE,"aw",@nobits
	.sectionflags	@""
	.align	16
	.zero		1024


//--------------------- .nv.shared._ZN10layer_norm13ln_fwd_kernelINS_13Kernel_traitsI6__halfS2_fS2_fjLj5120ELj1ELj1ELj4ELj16ENS_18Kernel_traits_baseILj5120ES2_S2_fS2_fjLj128EEEEELb1ELb0ELb1ELb1EEEvNS_9FwdParamsE --------------------------
	.section	.nv.shared._ZN10layer_norm13ln_fwd_kernelINS_13Kernel_traitsI6__halfS2_fS2_fjLj5120ELj1ELj1ELj4ELj16ENS_18Kernel_traits_baseILj5120ES2_S2_fS2_fjLj128EEEEELb1ELb0ELb1ELb1EEEvNS_9FwdParamsE,"aw",@nobits
	.sectionflags	@""
	.align	16
	.zero		1024


//--------------------- .nv.shared._ZN10layer_norm13ln_fwd_kernelINS_13Kernel_traitsI6__halfS2_fS2_fjLj5120ELj1ELj1ELj4ELj16ENS_18Kernel_traits_baseILj5120ES2_S2_fS2_fjLj128EEEEELb1ELb1ELb0ELb0EEEvNS_9FwdParamsE --------------------------
	.section	.nv.shared._ZN10layer_norm13ln_fwd_kernelINS_13Kernel_traitsI6__halfS2_fS2_fjLj5120ELj1ELj1ELj4ELj16ENS_18Kernel_traits_baseILj5120ES2_S2_fS2_fjLj128EEEEELb1ELb1ELb0ELb0EEEvNS_9FwdParamsE,"aw",@nobits
	.sectionflags	@""
	.align	16
	.zero		1024


//--------------------- .nv.shared._ZN10layer_norm13ln_fwd_kernelINS_13Kernel_traitsI6__halfS2_fS2_fjLj5120ELj1ELj1ELj4ELj16ENS_18Kernel_traits_baseILj5120ES2_S2_fS2_fjLj128EEEEELb1ELb1ELb0ELb1EEEvNS_9FwdParamsE --------------------------
	.section	.nv.shared._ZN10layer_norm13ln_fwd_kernelINS_13Kernel_traitsI6__halfS2_fS2_fjLj5120ELj1ELj1ELj4ELj16ENS_18Kernel_traits_baseILj5120ES2_S2_fS2_fjLj128EEEEELb1ELb1ELb0ELb1EEEvNS_9FwdParamsE,"aw",@nobits
	.sectionflags	@""
	.align	16
	.zero		1024


//--------------------- .nv.shared._ZN10layer_norm13ln_fwd_kernelINS_13Kernel_traitsI6__halfS2_fS2_fjLj5120ELj1ELj1ELj4ELj16ENS_18Kernel_traits_baseILj5120ES2_S2_fS2_fjLj128EEEEELb1ELb1ELb1ELb0EEEvNS_9FwdParamsE --------------------------
	.section	.nv.shared._ZN10layer_norm13ln_fwd_kernelINS_13Kernel_traitsI6__halfS2_fS2_fjLj5120ELj1ELj1ELj4ELj16ENS_18Kernel_traits_baseILj5120ES2_S2_fS2_fjLj128EEEEELb1ELb1ELb1ELb0EEEvNS_9FwdParamsE,"aw",@nobits
	.sectionflags	@""
	.align	16
	.zero		1024


//--------------------- .nv.shared._ZN10layer_norm13ln_fwd_kernelINS_13Kernel_traitsI6__halfS2_fS2_fjLj5120ELj1ELj1ELj4ELj16ENS_18Kernel_traits_baseILj5120ES2_S2_fS2_fjLj128EEEEELb1ELb1ELb1ELb1EEEvNS_9FwdParamsE --------------------------
	.section	.nv.shared._ZN10layer_norm13ln_fwd_kernelINS_13Kernel_traitsI6__halfS2_fS2_fjLj5120ELj1ELj1ELj4ELj16ENS_18Kernel_traits_baseILj5120ES2_S2_fS2_fjLj128EEEEELb1ELb1ELb1ELb1EEEvNS_9FwdParamsE,"aw",@nobits
	.sectionflags	@""
	.align	16
	.zero		1024


//--------------------- .nv.shared._ZN10layer_norm13ln_fwd_kernelINS_13Kernel_traitsIf6__halffS2_fjLj5120ELj1ELj1ELj4ELj16ENS_18Kernel_traits_baseILj5120EfS2_fS2_fjLj128EEEEELb0ELb0ELb0ELb0EEEvNS_9FwdParamsE --------------------------
	.section	.nv.shared._ZN10layer_norm13ln_fwd_kernelINS_13Kernel_traitsIf6__halffS2_fjLj5120ELj1ELj1ELj4ELj16ENS_18Kernel_traits_baseILj5120EfS2_fS2_fjLj128EEEEELb0ELb0ELb0ELb0EEEvNS_9FwdParamsE,"aw",@nobits
	.sectionflags	@""
	.align	16
	.zero		1024


//--------------------- .nv.shared._ZN10layer_norm13ln_fwd_kernelINS_13Kernel_traitsIf6__halffS2_fjLj5120ELj1ELj1ELj4ELj16ENS_18Kernel_traits_baseILj5120EfS2_fS2_fjLj128EEEEELb0ELb0ELb0ELb1EEEvNS_9FwdParamsE --------------------------
	.section	.nv.shared._ZN10layer_norm13ln_fwd_kernelINS_13Kernel_traitsIf6__halffS2_fjLj5120ELj1ELj1ELj4ELj16ENS_18Kernel_traits_baseILj5120EfS2_fS2_fjLj128EEEEELb0ELb0ELb0ELb1EEEvNS_9FwdParamsE,"aw",@nobits
	.sectionflags	@""
	.align	16
	.zero		1024


//--------------------- .nv.shared._ZN10layer_norm13ln_fwd_kernelINS_13Kernel_traitsIf6__halffS2_fjLj5120ELj1ELj1ELj4ELj16ENS_18Kernel_traits_baseILj5120EfS2_fS2_fjLj128EEEEELb0ELb0ELb1ELb0EEEvNS_9FwdParamsE --------------------------
	.section	.nv.shared._ZN10layer_norm13ln_fwd_kernelINS_13Kernel_traitsIf6__halffS2_fjLj5120ELj1ELj1ELj4ELj16ENS_18Kernel_traits_baseILj5120EfS2_fS2_fjLj128EEEEELb0ELb0ELb1ELb0EEEvNS_9FwdParamsE,"aw",@nobits
	.sectionflags	@""
	.align	16
	.zero		1024


//--------------------- .nv.shared._ZN10layer_norm13ln_fwd_kernelINS_13Kernel_traitsIf6__halffS2_fjLj5120ELj1ELj1ELj4ELj16ENS_18Kernel_traits_baseILj5120EfS2_fS2_fjLj128EEEEELb0ELb0ELb1ELb1EEEvNS_9FwdParamsE --------------------------
	.section	.nv.shared._ZN10layer_norm13ln_fwd_kernelINS_13Kernel_traitsIf6__halffS2_fjLj5120ELj1ELj1ELj4ELj16ENS_18Kernel_traits_baseILj5120EfS2_fS2_fjLj128EEEEELb0ELb0ELb1ELb1EEEvNS_9FwdParamsE,"aw",@nobits
	.sectionflags	@""
	.align	16
	.zero		1024


//--------------------- .nv.shared._ZN10layer_norm13ln_fwd_kernelINS_13Kernel_traitsIf6__halffS2_fjLj5120ELj1ELj1ELj4ELj16ENS_18Kernel_traits_baseILj5120EfS2_fS2_fjLj128EEEEELb0ELb1ELb0ELb0EEEvNS_9FwdParamsE --------------------------
	.section	.nv.shared._ZN10layer_norm13ln_fwd_kernelINS_13Kernel_traitsIf6__halffS2_fjLj5120ELj1ELj1ELj4ELj16ENS_18Kernel_traits_baseILj5120EfS2_fS2_fjLj128EEEEELb0ELb1ELb0ELb0EEEvNS_9FwdParamsE,"aw",@nobits
	.sectionflags	@""
	.align	16
	.zero		1024


//--------------------- .nv.shared._ZN10layer_norm13ln_fwd_kernelINS_13Kernel_traitsIf6__halffS2_fjLj5120ELj1ELj1ELj4ELj16ENS_18Kernel_traits_baseILj5120EfS2_fS2_fjLj128EEEEELb0ELb1ELb0ELb1EEEvNS_9FwdParamsE --------------------------
	.section	.nv.shared._ZN10layer_norm13ln_fwd_kernelINS_13Kernel_traitsIf6__halffS2_fjLj5120ELj1ELj1ELj4ELj16ENS_18Kernel_traits_baseILj5120EfS2_fS2_fjLj128EEEEELb0ELb1ELb0ELb1EEEvNS_9FwdParamsE,"aw",@nobits
	.sectionflags	@""
	.align	16
	.zero		1024


//--------------------- .nv.shared._ZN10layer_norm13ln_fwd_kernelINS_13Kernel_traitsIf6__halffS2_fjLj5120ELj1ELj1ELj4ELj16ENS_18Kernel_traits_baseILj5120EfS2_fS2_fjLj128EEEEELb0ELb1ELb1ELb0EEEvNS_9FwdParamsE --------------------------
	.section	.nv.shared._ZN10layer_norm13ln_fwd_kernelINS_13Kernel_traitsIf6__halffS2_fjLj5120ELj1ELj1ELj4ELj16ENS_18Kernel_traits_baseILj5120EfS2_fS2_fjLj128EEEEELb0ELb1ELb1ELb0EEEvNS_9FwdParamsE,"aw",@nobits
	.sectionflags	@""
	.align	16
	.zero		1024


//--------------------- .nv.shared._ZN10layer_norm13ln_fwd_kernelINS_13Kernel_traitsIf6__halffS2_fjLj5120ELj1ELj1ELj4ELj16ENS_18Kernel_traits_baseILj5120EfS2_fS2_fjLj128EEEEELb0ELb1ELb1ELb1EEEvNS_9FwdParamsE --------------------------
	.section	.nv.shared._ZN10layer_norm13ln_fwd_kernelINS_13Kernel_traitsIf6__halffS2_fjLj5120ELj1ELj1ELj4ELj16ENS_18Kernel_traits_baseILj5120EfS2_fS2_fjLj128EEEEELb0ELb1ELb1ELb1EEEvNS_9FwdParamsE,"aw",@nobits
	.sectionflags	@""
	.align	16
	.zero		1024


//--------------------- .nv.shared._ZN10layer_norm13ln_fwd_kernelINS_13Kernel_traitsIf6__halffS2_fjLj5120ELj1ELj1ELj4ELj16ENS_18Kernel_traits_baseILj5120EfS2_fS2_fjLj128EEEEELb1ELb0ELb0ELb0EEEvNS_9FwdParamsE --------------------------
	.section	.nv.shared._ZN10layer_norm13ln_fwd_kernelINS_13Kernel_traitsIf6__halffS2_fjLj5120ELj1ELj1ELj4ELj16ENS_18Kernel_traits_baseILj5120EfS2_fS2_fjLj128EEEEELb1ELb0ELb0ELb0EEEvNS_9FwdParamsE,"aw",@nobits
	.sectionflags	@""
	.align	16
	.zero		1024


//--------------------- .nv.shared._ZN10layer_norm13ln_fwd_kernelINS_13Kernel_traitsIf6__halffS2_fjLj5120ELj1ELj1ELj4ELj16ENS_18Kernel_traits_baseILj5120EfS2_fS2_fjLj128EEEEELb1ELb0ELb0ELb1EEEvNS_9FwdParamsE --------------------------
	.section	.nv.shared._ZN10layer_norm13ln_fwd_kernelINS_13Kernel_traitsIf6__halffS2_fjLj5120ELj1ELj1ELj4ELj16ENS_18Kernel_traits_baseILj5120EfS2_fS2_fjLj128EEEEELb1ELb0ELb0ELb1EEEvNS_9FwdParamsE,"aw",@nobits
	.sectionflags	@""
	.align	16
	.zero		1024


//--------------------- .nv.shared._ZN10layer_norm13ln_fwd_kernelINS_13Kernel_traitsIf6__halffS2_fjLj5120ELj1ELj1ELj4ELj16ENS_18Kernel_traits_baseILj5120EfS2_fS2_fjLj128EEEEELb1ELb0ELb1ELb0EEEvNS_9FwdParamsE --------------------------
	.section	.nv.shared._ZN10layer_norm13ln_fwd_kernelINS_13Kernel_traitsIf6__halffS2_fjLj5120ELj1ELj1ELj4ELj16ENS_18Kernel_traits_baseILj5120EfS2_fS2_fjLj128EEEEELb1ELb0ELb1ELb0EEEvNS_9FwdParamsE,"aw",@nobits
	.sectionflags	@""
	.align	16
	.zero		1024


//--------------------- .nv.shared._ZN10layer_norm13ln_fwd_kernelINS_13Kernel_traitsIf6__halffS2_fjLj5120ELj1ELj1ELj4ELj16ENS_18Kernel_traits_baseILj5120EfS2_fS2_fjLj128EEEEELb1ELb0ELb1ELb1EEEvNS_9FwdParamsE --------------------------
	.section	.nv.shared._ZN10layer_norm13ln_fwd_kernelINS_13Kernel_traitsIf6__halffS2_fjLj5120ELj1ELj1ELj4ELj16ENS_18Kernel_traits_baseILj5120EfS2_fS2_fjLj128EEEEELb1ELb0ELb1ELb1EEEvNS_9FwdParamsE,"aw",@nobits
	.sectionflags	@""
	.align	16
	.zero		1024


//--------------------- .nv.shared._ZN10layer_norm13ln_fwd_kernelINS_13Kernel_traitsIf6__halffS2_fjLj5120ELj1ELj1ELj4ELj16ENS_18Kernel_traits_baseILj5120EfS2_fS2_fjLj128EEEEELb1ELb1ELb0ELb0EEEvNS_9FwdParamsE --------------------------
	.section	.nv.shared._ZN10layer_norm13ln_fwd_kernelINS_13Kernel_traitsIf6__halffS2_fjLj5120ELj1ELj1ELj4ELj16ENS_18Kernel_traits_baseILj5120EfS2_fS2_fjLj128EEEEELb1ELb1ELb0ELb0EEEvNS_9FwdParamsE,"aw",@nobits
	.sectionflags	@""
	.align	16
	.zero		1024


//--------------------- .nv.shared._ZN10layer_norm13ln_fwd_kernelINS_13Kernel_traitsIf6__halffS2_fjLj5120ELj1ELj1ELj4ELj16ENS_18Kernel_traits_baseILj5120EfS2_fS2_fjLj128EEEEELb1ELb1ELb0ELb1EEEvNS_9FwdParamsE --------------------------
	.section	.nv.shared._ZN10layer_norm13ln_fwd_kernelINS_13Kernel_traitsIf6__halffS2_fjLj5120ELj1ELj1ELj4ELj16ENS_18Kernel_traits_baseILj5120EfS2_fS2_fjLj128EEEEELb1ELb1ELb0ELb1EEEvNS_9FwdParamsE,"aw",@nobits
	.sectionflags	@""
	.align	16
	.zero		1024


//--------------------- .nv.shared._ZN10layer_norm13ln_fwd_kernelINS_13Kernel_traitsIf6__halffS2_fjLj5120ELj1ELj1ELj4ELj16ENS_18Kernel_traits_baseILj5120EfS2_fS2_fjLj128EEEEELb1ELb1ELb1ELb0EEEvNS_9FwdParamsE --------------------------
	.section	.nv.shared._ZN10layer_norm13ln_fwd_kernelINS_13Kernel_traitsIf6__halffS2_fjLj5120ELj1ELj1ELj4ELj16ENS_18Kernel_traits_baseILj5120EfS2_fS2_fjLj128EEEEELb1ELb1ELb1ELb0EEEvNS_9FwdParamsE,"aw",@nobits
	.sectionflags	@""
	.align	16
	.zero		1024


//--------------------- .nv.shared._ZN10layer_norm13ln_fwd_kernelINS_13Kernel_traitsIf6__halffS2_fjLj5120ELj1ELj1ELj4ELj16ENS_18Kernel_traits_baseILj5120EfS2_fS2_fjLj128EEEEELb1ELb1ELb1ELb1EEEvNS_9FwdParamsE --------------------------
	.section	.nv.shared._ZN10layer_norm13ln_fwd_kernelINS_13Kernel_traitsIf6__halffS2_fjLj5120ELj1ELj1ELj4ELj16ENS_18Kernel_traits_baseILj5120EfS2_fS2_fjLj128EEEEELb1ELb1ELb1ELb1EEEvNS_9FwdParamsE,"aw",@nobits
	.sectionflags	@""
	.align	16
	.zero		1024


//--------------------- .nv.shared._ZN10layer_norm13ln_fwd_kernelINS_13Kernel_traitsI6__halfffffjLj5120ELj1ELj1ELj4ELj16ENS_18Kernel_traits_baseILj5120ES2_ffffjLj128EEEEELb0ELb0ELb0ELb0EEEvNS_9FwdParamsE --------------------------
	.section	.nv.shared._ZN10layer_norm13ln_fwd_kernelINS_13Kernel_traitsI6__halfffffjLj5120ELj1ELj1ELj4ELj16ENS_18Kernel_traits_baseILj5120ES2_ffffjLj128EEEEELb0ELb0ELb0ELb0EEEvNS_9FwdParamsE,"aw",@nobits
	.sectionflags	@""
	.align	16
	.zero		1024


//--------------------- .nv.shared._ZN10layer_norm13ln_fwd_kernelINS_13Kernel_traitsI6__halfffffjLj5120ELj1ELj1ELj4ELj16ENS_18Kernel_traits_baseILj5120ES2_ffffjLj128EEEEELb0ELb0ELb0ELb1EEEvNS_9FwdParamsE --------------------------
	.section	.nv.shared._ZN10layer_norm13ln_fwd_kernelINS_13Kernel_traitsI6__halfffffjLj5120ELj1ELj1ELj4ELj16ENS_18Kernel_traits_baseILj5120ES2_ffffjLj128EEEEELb0ELb0ELb0ELb1EEEvNS_9FwdParamsE,"aw",@nobits
	.sectionflags	@""
	.align	16
	.zero		1024


//--------------------- .nv.shared._ZN10layer_norm13ln_fwd_kernelINS_13Kernel_traitsI6__halfffffjLj5120ELj1ELj1ELj4ELj16ENS_18Kernel_traits_baseILj5120ES2_ffffjLj128EEEEELb0ELb0ELb1ELb0EEEvNS_9FwdParamsE --------------------------
	.section	.nv.shared._ZN10layer_norm13ln_fwd_kernelINS_13Kernel_traitsI6__halfffffjLj5120ELj1ELj1ELj4ELj16ENS_18Kernel_traits_baseILj5120ES2_ffffjLj128EEEEELb0ELb0ELb1ELb0EEEvNS_9FwdParamsE,"aw",@nobits
	.sectionflags	@""
	.align	16
	.zero		1024


//--------------------- .nv.shared._ZN10layer_norm13ln_fwd_kernelINS_13Kernel_traitsI6__halfffffjLj5120ELj1ELj1ELj4ELj16ENS_18Kernel_traits_baseILj5120ES2_ffffjLj128EEEEELb0ELb0ELb1ELb1EEEvNS_9FwdParamsE --------------------------
	.section	.nv.shared._ZN10layer_norm13ln_fwd_kernelINS_13Kernel_traitsI6__halfffffjLj5120ELj1ELj1ELj4ELj16ENS_18Kernel_traits_baseILj5120ES2_ffffjLj128EEEEELb0ELb0ELb1ELb1EEEvNS_9FwdParamsE,"aw",@nobits
	.sectionflags	@""
	.align	16
	.zero		1024


//--------------------- .nv.shared._ZN10layer_norm13ln_fwd_kernelINS_13Kernel_traitsI6__halfffffjLj5120ELj1ELj1ELj4ELj16ENS_18Kernel_traits_baseILj5120ES2_ffffjLj128EEEEELb0ELb1ELb0ELb0EEEvNS_9FwdParamsE --------------------------
	.section	.nv.shared._ZN10layer_norm13ln_fwd_kernelINS_13Kernel_traitsI6__halfffffjLj5120ELj1ELj1ELj4ELj16ENS_18Kernel_traits_baseILj5120ES2_ffffjLj128EEEEELb0ELb1ELb0ELb0EEEvNS_9FwdParamsE,"aw",@nobits
	.sectionflags	@""
	.align	16
	.zero		1024


//--------------------- .nv.shared._ZN10layer_norm13ln_fwd_kernelINS_13Kernel_traitsI6__halfffffjLj5120ELj1ELj1ELj4ELj16ENS_18Kernel_traits_baseILj5120ES2_ffffjLj128EEEEELb0ELb1ELb0ELb1EEEvNS_9FwdParamsE --------------------------
	.section	.nv.shared._ZN10layer_norm13ln_fwd_kernelINS_13Kernel_traitsI6__halfffffjLj5120ELj1ELj1ELj4ELj16ENS_18Kernel_traits_baseILj5120ES2_ffffjLj128EEEEELb0ELb1ELb0ELb1EEEvNS_9FwdParamsE,"aw",@nobits
	.sectionflags	@""
	.align	16
	.zero		1024


//--------------------- .nv.shared._ZN10layer_norm13ln_fwd_kernelINS_13Kernel_traitsI6__halfffffjLj5120ELj1ELj1ELj4ELj16ENS_18Kernel_traits_baseILj5120ES2_ffffjLj128EEEEELb0ELb1ELb1ELb0EEEvNS_9FwdParamsE --------------------------
	.section	.nv.shared._ZN10layer_norm13ln_fwd_kernelINS_13Kernel_traitsI6__halfffffjLj5120ELj1ELj1ELj4ELj16ENS_18Kernel_traits_baseILj5120ES2_ffffjLj128EEEEELb0ELb1ELb1ELb0EEEvNS_9FwdParamsE,"aw",@nobits
	.sectionflags	@""
	.align	16
	.zero		1024


//--------------------- .nv.shared._ZN10layer_norm13ln_fwd_kernelINS_13Kernel_traitsI6__halfffffjLj5120ELj1ELj1ELj4ELj16ENS_18Kernel_traits_baseILj5120ES2_ffffjLj128EEEEELb0ELb1ELb1ELb1EEEvNS_9FwdParamsE --------------------------
	.section	.nv.shared._ZN10layer_norm13ln_fwd_kernelINS_13Kernel_traitsI6__halfffffjLj5120ELj1ELj1ELj4ELj16ENS_18Kernel_traits_baseILj5120ES2_ffffjLj128EEEEELb0ELb1ELb1ELb1EEEvNS_9FwdParamsE,"aw",@nobits
	.sectionflags	@""
	.align	16
	.zero		1024


//--------------------- .nv.shared._ZN10layer_norm13ln_fwd_kernelINS_13Kernel_traitsI6__halfffffjLj5120ELj1ELj1ELj4ELj16ENS_18Kernel_traits_baseILj5120ES2_ffffjLj128EEEEELb1ELb0ELb0ELb0EEEvNS_9FwdParamsE --------------------------
	.section	.nv.shared._ZN10layer_norm13ln_fwd_kernelINS_13Kernel_traitsI6__halfffffjLj5120ELj1ELj1ELj4ELj16ENS_18Kernel_traits_baseILj5120ES2_ffffjLj128EEEEELb1ELb0ELb0ELb0EEEvNS_9FwdParamsE,"aw",@nobits
	.sectionflags	@""
	.align	16
	.zero		1024


//--------------------- .nv.shared._ZN10layer_norm13ln_fwd_kernelINS_13Kernel_traitsI6__halfffffjLj5120ELj1ELj1ELj4ELj16ENS_18Kernel_traits_baseILj5120ES2_ffffjLj128EEEEELb1ELb0ELb0ELb1EEEvNS_9FwdParamsE --------------------------
	.section	.nv.shared._ZN10layer_norm13ln_fwd_kernelINS_13Kernel_traitsI6__halfffffjLj5120ELj1ELj1ELj4ELj16ENS_18Kernel_traits_baseILj5120ES2_ffffjLj128EEEEELb1ELb0ELb0ELb1EEEvNS_9FwdParamsE,"aw",@nobits
	.sectionflags	@""
	.align	16
	.zero		1024


//--------------------- .nv.shared._ZN10layer_norm13ln_fwd_kernelINS_13Kernel_traitsI6__halfffffjLj5120ELj1ELj1ELj4ELj16ENS_18Kernel_traits_baseILj5120ES2_ffffjLj128EEEEELb1ELb0ELb1ELb0EEEvNS_9FwdParamsE --------------------------
	.section	.nv.shared._ZN10layer_norm13ln_fwd_kernelINS_13Kernel_traitsI6__halfffffjLj5120ELj1ELj1ELj4ELj16ENS_18Kernel_traits_baseILj5120ES2_ffffjLj128EEEEELb1ELb0ELb1ELb0EEEvNS_9FwdParamsE,"aw",@nobits
	.sectionflags	@""
	.align	16
	.zero		1024


//--------------------- .nv.shared._ZN10layer_norm13ln_fwd_kernelINS_13Kernel_traitsI6__halfffffjLj5120ELj1ELj1ELj4ELj16ENS_18Kernel_traits_baseILj5120ES2_ffffjLj128EEEEELb1ELb0ELb1ELb1EEEvNS_9FwdParamsE --------------------------
	.section	.nv.shared._ZN10layer_norm13ln_fwd_kernelINS_13Kernel_traitsI6__halfffffjLj5120ELj1ELj1ELj4ELj16ENS_18Kernel_traits_baseILj5120ES2_ffffjLj128EEEEELb1ELb0ELb1ELb1EEEvNS_9FwdParamsE,"aw",@nobits
	.sectionflags	@""
	.align	16
	.zero		1024


//--------------------- .nv.shared._ZN10layer_norm13ln_fwd_kernelINS_13Kernel_traitsI6__halfffffjLj5120ELj1ELj1ELj4ELj16ENS_18Kernel_traits_baseILj5120ES2_ffffjLj128EEEEELb1ELb1ELb0ELb0EEEvNS_9FwdParamsE --------------------------
	.section	.nv.shared._ZN10layer_norm13ln_fwd_kernelINS_13Kernel_traitsI6__halfffffjLj5120ELj1ELj1ELj4ELj16ENS_18Kernel_traits_baseILj5120ES2_ffffjLj128EEEEELb1ELb1ELb0ELb0EEEvNS_9FwdParamsE,"aw",@nobits
	.sectionflags	@""
	.align	16
	.zero		1024


//--------------------- .nv.shared._ZN10layer_norm13ln_fwd_kernelINS_13Kernel_traitsI6__halfffffjLj5120ELj1ELj1ELj4ELj16ENS_18Kernel_traits_baseILj5120ES2_ffffjLj128EEEEELb1ELb1ELb0ELb1EEEvNS_9FwdParamsE --------------------------
	.section	.nv.shared._ZN10layer_norm13ln_fwd_kernelINS_13Kernel_traitsI6__halfffffjLj5120ELj1ELj1ELj4ELj16ENS_18Kernel_traits_baseILj5120ES2_ffffjLj128EEEEELb1ELb1ELb0ELb1EEEvNS_9FwdParamsE,"aw",@nobits
	.sectionflags	@""
	.align	16
	.zero		1024


//--------------------- .nv.shared._ZN10layer_norm13ln_fwd_kernelINS_13Kernel_traitsI6__halfffffjLj5120ELj1ELj1ELj4ELj16ENS_18Kernel_traits_baseILj5120ES2_ffffjLj128EEEEELb1ELb1ELb1ELb0EEEvNS_9FwdParamsE --------------------------
	.section	.nv.shared._ZN10layer_norm13ln_fwd_kernelINS_13Kernel_traitsI6__halfffffjLj5120ELj1ELj1ELj4ELj16ENS_18Kernel_traits_baseILj5120ES2_ffffjLj128EEEEELb1ELb1ELb1ELb0EEEvNS_9FwdParamsE,"aw",@nobits
	.sectionflags	@""
	.align	16
	.zero		1024


//--------------------- .nv.shared._ZN10layer_norm13ln_fwd_kernelINS_13Kernel_traitsI6__halfffffjLj5120ELj1ELj1ELj4ELj16ENS_18Kernel_traits_baseILj5120ES2_ffffjLj128EEEEELb1ELb1ELb1ELb1EEEvNS_9FwdParamsE --------------------------
	.section	.nv.shared._ZN10layer_norm13ln_fwd_kernelINS_13Kernel_traitsI6__halfffffjLj5120ELj1ELj1ELj4ELj16ENS_18Kernel_traits_baseILj5120ES2_ffffjLj128EEEEELb1ELb1ELb1ELb1EEEvNS_9FwdParamsE,"aw",@nobits
	.sectionflags	@""
	.align	16
	.zero		1024


//--------------------- .nv.shared._ZN10layer_norm13ln_fwd_kernelINS_13Kernel_traitsIfffffjLj5120ELj1ELj1ELj4ELj16ENS_18Kernel_traits_baseILj5120EfffffjLj128EEEEELb0ELb0ELb0ELb0EEEvNS_9FwdParamsE --------------------------
	.section	.nv.shared._ZN10layer_norm13ln_fwd_kernelINS_13Kernel_traitsIfffffjLj5120ELj1ELj1ELj4ELj16ENS_18Kernel_traits_baseILj5120EfffffjLj128EEEEELb0ELb0ELb0ELb0EEEvNS_9FwdParamsE,"aw",@nobits
	.sectionflags	@""
	.align	16
	.zero		1024


//--------------------- .nv.shared._ZN10layer_norm13ln_fwd_kernelINS_13Kernel_traitsIfffffjLj5120ELj1ELj1ELj4ELj16ENS_18Kernel_traits_baseILj5120EfffffjLj128EEEEELb0ELb0ELb0ELb1EEEvNS_9FwdParamsE --------------------------
	.section	.nv.shared._ZN10layer_norm13ln_fwd_kernelINS_13Kernel_traitsIfffffjLj5120ELj1ELj1ELj4ELj16ENS_18Kernel_traits_baseILj5120EfffffjLj128EEEEELb0ELb0ELb0ELb1EEEvNS_9FwdParamsE,"aw",@nobits
	.sectionflags	@""
	.align	16
	.zero		1024


//--------------------- .nv.shared._ZN10layer_norm13ln_fwd_kernelINS_13Kernel_traitsIfffffjLj5120ELj1ELj1ELj4ELj16ENS_18Kernel_traits_baseILj5120EfffffjLj128EEEEELb0ELb0ELb1ELb0EEEvNS_9FwdParamsE --------------------------
	.section	.nv.shared._ZN10layer_norm13ln_fwd_kernelINS_13Kernel_traitsIfffffjLj5120ELj1ELj1ELj4ELj16ENS_18Kernel_traits_baseILj5120EfffffjLj128EEEEELb0ELb0ELb1ELb0EEEvNS_9FwdParamsE,"aw",@nobits
	.sectionflags	@""
	.align	16
	.zero		1024


//--------------------- .nv.shared._ZN10layer_norm13ln_fwd_kernelINS_13Kernel_traitsIfffffjLj5120ELj1ELj1ELj4ELj16ENS_18Kernel_traits_baseILj5120EfffffjLj128EEEEELb0ELb0ELb1ELb1EEEvNS_9FwdParamsE --------------------------
	.section	.nv.shared._ZN10layer_norm13ln_fwd_kernelINS_13Kernel_traitsIfffffjLj5120ELj1ELj1ELj4ELj16ENS_18Kernel_traits_baseILj5120EfffffjLj128EEEEELb0ELb0ELb1ELb1EEEvNS_9FwdParamsE,"aw",@nobits
	.sectionflags	@""
	.align	16
	.zero		1024


//--------------------- .nv.shared._ZN10layer_norm13ln_fwd_kernelINS_13Kernel_traitsIfffffjLj5120ELj1ELj1ELj4ELj16ENS_18Kernel_traits_baseILj5120EfffffjLj128EEEEELb0ELb1ELb0ELb0EEEvNS_9FwdParamsE --------------------------
	.section	.nv.shared._ZN10layer_norm13ln_fwd_kernelINS_13Kernel_traitsIfffffjLj5120ELj1ELj1ELj4ELj16ENS_18Kernel_traits_baseILj5120EfffffjLj128EEEEELb0ELb1ELb0ELb0EEEvNS_9FwdParamsE,"aw",@nobits
	.sectionflags	@""
	.align	16
	.zero		1024


//--------------------- .nv.shared._ZN10layer_norm13ln_fwd_kernelINS_13Kernel_traitsIfffffjLj5120ELj1ELj1ELj4ELj16ENS_18Kernel_traits_baseILj5120EfffffjLj128EEEEELb0ELb1ELb0ELb1EEEvNS_9FwdParamsE --------------------------
	.section	.nv.shared._ZN10layer_norm13ln_fwd_kernelINS_13Kernel_traitsIfffffjLj5120ELj1ELj1ELj4ELj16ENS_18Kernel_traits_baseILj5120EfffffjLj128EEEEELb0ELb1ELb0ELb1EEEvNS_9FwdParamsE,"aw",@nobits
	.sectionflags	@""
	.align	16
	.zero		1024


//--------------------- .nv.shared._ZN10layer_norm13ln_fwd_kernelINS_13Kernel_traitsIfffffjLj5120ELj1ELj1ELj4ELj16ENS_18Kernel_traits_baseILj5120EfffffjLj128EEEEELb0ELb1ELb1ELb0EEEvNS_9FwdParamsE --------------------------
	.section	.nv.shared._ZN10layer_norm13ln_fwd_kernelINS_13Kernel_traitsIfffffjLj5120ELj1ELj1ELj4ELj16ENS_18Kernel_traits_baseILj5120EfffffjLj128EEEEELb0ELb1ELb1ELb0EEEvNS_9FwdParamsE,"aw",@nobits
	.sectionflags	@""
	.align	16
	.zero		1024


//--------------------- .nv.shared._ZN10layer_norm13ln_fwd_kernelINS_13Kernel_traitsIfffffjLj5120ELj1ELj1ELj4ELj16ENS_18Kernel_traits_baseILj5120EfffffjLj128EEEEELb0ELb1ELb1ELb1EEEvNS_9FwdParamsE --------------------------
	.section	.nv.shared._ZN10layer_norm13ln_fwd_kernelINS_13Kernel_traitsIfffffjLj5120ELj1ELj1ELj4ELj16ENS_18Kernel_traits_baseILj5120EfffffjLj128EEEEELb0ELb1ELb1ELb1EEEvNS_9FwdParamsE,"aw",@nobits
	.sectionflags	@""
	.align	16
	.zero		1024


//--------------------- .nv.shared._ZN10layer_norm13ln_fwd_kernelINS_13Kernel_traitsIfffffjLj5120ELj1ELj1ELj4ELj16ENS_18Kernel_traits_baseILj5120EfffffjLj128EEEEELb1ELb0ELb0ELb0EEEvNS_9FwdParamsE --------------------------
	.section	.nv.shared._ZN10layer_norm13ln_fwd_kernelINS_13Kernel_traitsIfffffjLj5120ELj1ELj1ELj4ELj16ENS_18Kernel_traits_baseILj5120EfffffjLj128EEEEELb1ELb0ELb0ELb0EEEvNS_9FwdParamsE,"aw",@nobits
	.sectionflags	@""
	.align	16
	.zero		1024


//--------------------- .nv.shared._ZN10layer_norm13ln_fwd_kernelINS_13Kernel_traitsIfffffjLj5120ELj1ELj1ELj4ELj16ENS_18Kernel_traits_baseILj5120EfffffjLj128EEEEELb1ELb0ELb0ELb1EEEvNS_9FwdParamsE --------------------------
	.section	.nv.shared._ZN10layer_norm13ln_fwd_kernelINS_13Kernel_traitsIfffffjLj5120ELj1ELj1ELj4ELj16ENS_18Kernel_traits_baseILj5120EfffffjLj128EEEEELb1ELb0ELb0ELb1EEEvNS_9FwdParamsE,"aw",@nobits
	.sectionflags	@""
	.align	16
	.zero		1024


//--------------------- .nv.shared._ZN10layer_norm13ln_fwd_kernelINS_13Kernel_traitsIfffffjLj5120ELj1ELj1ELj4ELj16ENS_18Kernel_traits_baseILj5120EfffffjLj128EEEEELb1ELb0ELb1ELb0EEEvNS_9FwdParamsE --------------------------
	.section	.nv.shared._ZN10layer_norm13ln_fwd_kernelINS_13Kernel_traitsIfffffjLj5120ELj1ELj1ELj4ELj16ENS_18Kernel_traits_baseILj5120EfffffjLj128EEEEELb1ELb0ELb1ELb0EEEvNS_9FwdParamsE,"aw",@nobits
	.sectionflags	@""
	.align	16
	.zero		1024


//--------------------- .nv.shared._ZN10layer_norm13ln_fwd_kernelINS_13Kernel_traitsIfffffjLj5120ELj1ELj1ELj4ELj16ENS_18Kernel_traits_baseILj5120EfffffjLj128EEEEELb1ELb0ELb1ELb1EEEvNS_9FwdParamsE --------------------------
	.section	.nv.shared._ZN10layer_norm13ln_fwd_kernelINS_13Kernel_traitsIfffffjLj5120ELj1ELj1ELj4ELj16ENS_18Kernel_traits_baseILj5120EfffffjLj128EEEEELb1ELb0ELb1ELb1EEEvNS_9FwdParamsE,"aw",@nobits
	.sectionflags	@""
	.align	16
	.zero		1024


//--------------------- .nv.shared._ZN10layer_norm13ln_fwd_kernelINS_13Kernel_traitsIfffffjLj5120ELj1ELj1ELj4ELj16ENS_18Kernel_traits_baseILj5120EfffffjLj128EEEEELb1ELb1ELb0ELb0EEEvNS_9FwdParamsE --------------------------
	.section	.nv.shared._ZN10layer_norm13ln_fwd_kernelINS_13Kernel_traitsIfffffjLj5120ELj1ELj1ELj4ELj16ENS_18Kernel_traits_baseILj5120EfffffjLj128EEEEELb1ELb1ELb0ELb0EEEvNS_9FwdParamsE,"aw",@nobits
	.sectionflags	@""
	.align	16
	.zero		1024


//--------------------- .nv.shared._ZN10layer_norm13ln_fwd_kernelINS_13Kernel_traitsIfffffjLj5120ELj1ELj1ELj4ELj16ENS_18Kernel_traits_baseILj5120EfffffjLj128EEEEELb1ELb1ELb0ELb1EEEvNS_9FwdParamsE --------------------------
	.section	.nv.shared._ZN10layer_norm13ln_fwd_kernelINS_13Kernel_traitsIfffffjLj5120ELj1ELj1ELj4ELj16ENS_18Kernel_traits_baseILj5120EfffffjLj128EEEEELb1ELb1ELb0ELb1EEEvNS_9FwdParamsE,"aw",@nobits
	.sectionflags	@""
	.align	16
	.zero		1024


//--------------------- .nv.shared._ZN10layer_norm13ln_fwd_kernelINS_13Kernel_traitsIfffffjLj5120ELj1ELj1ELj4ELj16ENS_18Kernel_traits_baseILj5120EfffffjLj128EEEEELb1ELb1ELb1ELb0EEEvNS_9FwdParamsE --------------------------
	.section	.nv.shared._ZN10layer_norm13ln_fwd_kernelINS_13Kernel_traitsIfffffjLj5120ELj1ELj1ELj4ELj16ENS_18Kernel_traits_baseILj5120EfffffjLj128EEEEELb1ELb1ELb1ELb0EEEvNS_9FwdParamsE,"aw",@nobits
	.sectionflags	@""
	.align	16
	.zero		1024


//--------------------- .nv.shared._ZN10layer_norm13ln_fwd_kernelINS_13Kernel_traitsIfffffjLj5120ELj1ELj1ELj4ELj16ENS_18Kernel_traits_baseILj5120EfffffjLj128EEEEELb1ELb1ELb1ELb1EEEvNS_9FwdParamsE --------------------------
	.section	.nv.shared._ZN10layer_norm13ln_fwd_kernelINS_13Kernel_traitsIfffffjLj5120ELj1ELj1ELj4ELj16ENS_18Kernel_traits_baseILj5120EfffffjLj128EEEEELb1ELb1ELb1ELb1EEEvNS_9FwdParamsE,"aw",@nobits
	.sectionflags	@""
	.align	16
	.zero		1024


//--------------------- .nv.constant0._ZN10layer_norm13ln_fwd_kernelINS_13Kernel_traitsI13__nv_bfloat16S2_S2_S2_fjLj5120ELj1ELj1ELj4ELj16ENS_18Kernel_traits_baseILj5120ES2_S2_S2_S2_fjLj128EEEEELb0ELb0ELb0ELb0EEEvNS_9FwdParamsE --------------------------
	.section	.nv.constant0._ZN10layer_norm13ln_fwd_kernelINS_13Kernel_traitsI13__nv_bfloat16S2_S2_S2_fjLj5120ELj1ELj1ELj4ELj16ENS_18Kernel_traits_baseILj5120ES2_S2_S2_S2_fjLj128EEEEELb0ELb0ELb0ELb0EEEvNS_9FwdParamsE,"a",@progbits
	.sectionflags	@""
	.align	4
.nv.constant0._ZN10layer_norm13ln_fwd_kernelINS_13Kernel_traitsI13__nv_bfloat16S2_S2_S2_fjLj5120ELj1ELj1ELj4ELj16ENS_18Kernel_traits_baseILj5120ES2_S2_S2_S2_fjLj128EEEEELb0ELb0ELb0ELb0EEEvNS_9FwdParamsE:
	.zero		1128


//--------------------- .nv.constant0._ZN10layer_norm13ln_fwd_kernelINS_13Kernel_traitsI13__nv_bfloat16S2_S2_S2_fjLj5120ELj1ELj1ELj4ELj16ENS_18Kernel_traits_baseILj5120ES2_S2_S2_S2_fjLj128EEEEELb0ELb0ELb0ELb1EEEvNS_9FwdParamsE --------------------------
	.section	.nv.constant0._ZN10layer_norm13ln_fwd_kernelINS_13Kernel_traitsI13__nv_bfloat16S2_S2_S2_fjLj5120ELj1ELj1ELj4ELj16ENS_18Kernel_traits_baseILj5120ES2_S2_S2_S2_fjLj128EEEEELb0ELb0ELb0ELb1EEEvNS_9FwdParamsE,"a",@progbits
	.sectionflags	@""
	.align	4
.nv.constant0._ZN10layer_norm13ln_fwd_kernelINS_13Kernel_traitsI13__nv_bfloat16S2_S2_S2_fjLj5120ELj1ELj1ELj4ELj16ENS_18Kernel_traits_baseILj5120ES2_S2_S2_S2_fjLj128EEEEELb0ELb0ELb0ELb1EEEvNS_9FwdParamsE:
	.zero		1128


//--------------------- .nv.constant0._ZN10layer_norm13ln_fwd_kernelINS_13Kernel_traitsI13__nv_bfloat16S2_S2_S2_fjLj5120ELj1ELj1ELj4ELj16ENS_18Kernel_traits_baseILj5120ES2_S2_S2_S2_fjLj128EEEEELb0ELb0ELb1ELb0EEEvNS_9FwdParamsE --------------------------
	.section	.nv.constant0._ZN10layer_norm13ln_fwd_kernelINS_13Kernel_traitsI13__nv_bfloat16S2_S2_S2_fjLj5120ELj1ELj1ELj4ELj16ENS_18Kernel_traits_baseILj5120ES2_S2_S2_S2_fjLj128EEEEELb0ELb0ELb1ELb0EEEvNS_9FwdParamsE,"a",@progbits
	.sectionflags	@""
	.align	4
.nv.constant0._ZN10layer_norm13ln_fwd_kernelINS_13Kernel_traitsI13__nv_bfloat16S2_S2_S2_fjLj5120ELj1ELj1ELj4ELj16ENS_18Kernel_traits_baseILj5120ES2_S2_S2_S2_fjLj128EEEEELb0ELb0ELb1ELb0EEEvNS_9FwdParamsE:
	.zero		1128


//--------------------- .nv.constant0._ZN10layer_norm13ln_fwd_kernelINS_13Kernel_traitsI13__nv_bfloat16S2_S2_S2_fjLj5120ELj1ELj1ELj4ELj16ENS_18Kernel_traits_baseILj5120ES2_S2_S2_S2_fjLj128EEEEELb0ELb0ELb1ELb1EEEvNS_9FwdParamsE --------------------------
	.section	.nv.constant0._ZN10layer_norm13ln_fwd_kernelINS_13Kernel_traitsI13__nv_bfloat16S2_S2_S2_fjLj5120ELj1ELj1ELj4ELj16ENS_18Kernel_traits_baseILj5120ES2_S2_S2_S2_fjLj128EEEEELb0ELb0ELb1ELb1EEEvNS_9FwdParamsE,"a",@progbits
	.sectionflags	@""
	.align	4
.nv.constant0._ZN10layer_norm13ln_fwd_kernelINS_13Kernel_traitsI13__nv_bfloat16S2_S2_S2_fjLj5120ELj1ELj1ELj4ELj16ENS_18Kernel_traits_baseILj5120ES2_S2_S2_S2_fjLj128EEEEELb0ELb0ELb1ELb1EEEvNS_9FwdParamsE:
	.zero		1128


//--------------------- .nv.constant0._ZN10layer_norm13ln_fwd_kernelINS_13Kernel_traitsI13__nv_bfloat16S2_S2_S2_fjLj5120ELj1ELj1ELj4ELj16ENS_18Kernel_traits_baseILj5120ES2_S2_S2_S2_fjLj128EEEEELb0ELb1ELb0ELb0EEEvNS_9FwdParamsE --------------------------
	.section	.nv.constant0._ZN10layer_norm13ln_fwd_kernelINS_13Kernel_traitsI13__nv_bfloat16S2_S2_S2_fjLj5120ELj1ELj1ELj4ELj16ENS_18Kernel_traits_baseILj5120ES2_S2_S2_S2_fjLj128EEEEELb0ELb1ELb0ELb0EEEvNS_9FwdParamsE,"a",@progbits
	.sectionflags	@""
	.align	4
.nv.constant0._ZN10layer_norm13ln_fwd_kernelINS_13Kernel_traitsI13__nv_bfloat16S2_S2_S2_fjLj5120ELj1ELj1ELj4ELj16ENS_18Kernel_traits_baseILj5120ES2_S2_S2_S2_fjLj128EEEEELb0ELb1ELb0ELb0EEEvNS_9FwdParamsE:
	.zero		1128


//--------------------- .nv.constant0._ZN10layer_norm13ln_fwd_kernelINS_13Kernel_traitsI13__nv_bfloat16S2_S2_S2_fjLj5120ELj1ELj1ELj4ELj16ENS_18Kernel_traits_baseILj5120ES2_S2_S2_S2_fjLj128EEEEELb0ELb1ELb0ELb1EEEvNS_9FwdParamsE --------------------------
	.section	.nv.constant0._ZN10layer_norm13ln_fwd_kernelINS_13Kernel_traitsI13__nv_bfloat16S2_S2_S2_fjLj5120ELj1ELj1ELj4ELj16ENS_18Kernel_traits_baseILj5120ES2_S2_S2_S2_fjLj128EEEEELb0ELb1ELb0ELb1EEEvNS_9FwdParamsE,"a",@progbits
	.sectionflags	@""
	.align	4
.nv.constant0._ZN10layer_norm13ln_fwd_kernelINS_13Kernel_traitsI13__nv_bfloat16S2_S2_S2_fjLj5120ELj1ELj1ELj4ELj16ENS_18Kernel_traits_baseILj5120ES2_S2_S2_S2_fjLj128EEEEELb0ELb1ELb0ELb1EEEvNS_9FwdParamsE:
	.zero		1128


//--------------------- .nv.constant0._ZN10layer_norm13ln_fwd_kernelINS_13Kernel_traitsI13__nv_bfloat16S2_S2_S2_fjLj5120ELj1ELj1ELj4ELj16ENS_18Kernel_traits_baseILj5120ES2_S2_S2_S2_fjLj128EEEEELb0ELb1ELb1ELb0EEEvNS_9FwdParamsE --------------------------
	.section	.nv.constant0._ZN10layer_norm13ln_fwd_kernelINS_13Kernel_traitsI13__nv_bfloat16S2_S2_S2_fjLj5120ELj1ELj1ELj4ELj16ENS_18Kernel_traits_baseILj5120ES2_S2_S2_S2_fjLj128EEEEELb0ELb1ELb1ELb0EEEvNS_9FwdParamsE,"a",@progbits
	.sectionflags	@""
	.align	4
.nv.constant0._ZN10layer_norm13ln_fwd_kernelINS_13Kernel_traitsI13__nv_bfloat16S2_S2_S2_fjLj5120ELj1ELj1ELj4ELj16ENS_18Kernel_traits_baseILj5120ES2_S2_S2_S2_fjLj128EEEEELb0ELb1ELb1ELb0EEEvNS_9FwdParamsE:
	.zero		1128


//--------------------- .nv.constant0._ZN10layer_norm13ln_fwd_kernelINS_13Kernel_traitsI13__nv_bfloat16S2_S2_S2_fjLj5120ELj1ELj1ELj4ELj16ENS_18Kernel_traits_baseILj5120ES2_S2_S2_S2_fjLj128EEEEELb0ELb1ELb1ELb1EEEvNS_9FwdParamsE --------------------------
	.section	.nv.constant0._ZN10layer_norm13ln_fwd_kernelINS_13Kernel_traitsI13__nv_bfloat16S2_S2_S2_fjLj5120ELj1ELj1ELj4ELj16ENS_18Kernel_traits_baseILj5120ES2_S2_S2_S2_fjLj128EEEEELb0ELb1ELb1ELb1EEEvNS_9FwdParamsE,"a",@progbits
	.sectionflags	@""
	.align	4
.nv.constant0._ZN10layer_norm13ln_fwd_kernelINS_13Kernel_traitsI13__nv_bfloat16S2_S2_S2_fjLj5120ELj1ELj1ELj4ELj16ENS_18Kernel_traits_baseILj5120ES2_S2_S2_S2_fjLj128EEEEELb0ELb1ELb1ELb1EEEvNS_9FwdParamsE:
	.zero		1128


//--------------------- .nv.constant0._ZN10layer_norm13ln_fwd_kernelINS_13Kernel_traitsI13__nv_bfloat16S2_S2_S2_fjLj5120ELj1ELj1ELj4ELj16ENS_18Kernel_traits_baseILj5120ES2_S2_S2_S2_fjLj128EEEEELb1ELb0ELb0ELb0EEEvNS_9FwdParamsE --------------------------
	.section	.nv.constant0._ZN10layer_norm13ln_fwd_kernelINS_13Kernel_traitsI13__nv_bfloat16S2_S2_S2_fjLj5120ELj1ELj1ELj4ELj16ENS_18Kernel_traits_baseILj5120ES2_S2_S2_S2_fjLj128EEEEELb1ELb0ELb0ELb0EEEvNS_9FwdParamsE,"a",@progbits
	.sectionflags	@""
	.align	4
.nv.constant0._ZN10layer_norm13ln_fwd_kernelINS_13Kernel_traitsI13__nv_bfloat16S2_S2_S2_fjLj5120ELj1ELj1ELj4ELj16ENS_18Kernel_traits_baseILj5120ES2_S2_S2_S2_fjLj128EEEEELb1ELb0ELb0ELb0EEEvNS_9FwdParamsE:
	.zero		1128


//--------------------- .nv.constant0._ZN10layer_norm13ln_fwd_kernelINS_13Kernel_traitsI13__nv_bfloat16S2_S2_S2_fjLj5120ELj1ELj1ELj4ELj16ENS_18Kernel_traits_baseILj5120ES2_S2_S2_S2_fjLj128EEEEELb1ELb0ELb0ELb1EEEvNS_9FwdParamsE --------------------------
	.section	.nv.constant0._ZN10layer_norm13ln_fwd_kernelINS_13Kernel_traitsI13__nv_bfloat16S2_S2_S2_fjLj5120ELj1ELj1ELj4ELj16ENS_18Kernel_traits_baseILj5120ES2_S2_S2_S2_fjLj128EEEEELb1ELb0ELb0ELb1EEEvNS_9FwdParamsE,"a",@progbits
	.sectionflags	@""
	.align	4
.nv.constant0._ZN10layer_norm13ln_fwd_kernelINS_13Kernel_traitsI13__nv_bfloat16S2_S2_S2_fjLj5120ELj1ELj1ELj4ELj16ENS_18Kernel_traits_baseILj5120ES2_S2_S2_S2_fjLj128EEEEELb1ELb0ELb0ELb1EEEvNS_9FwdParamsE:
	.zero		1128


//--------------------- .nv.constant0._ZN10layer_norm13ln_fwd_kernelINS_13Kernel_traitsI13__nv_bfloat16S2_S2_S2_fjLj5120ELj1ELj1ELj4ELj16ENS_18Kernel_traits_baseILj5120ES2_S2_S2_S2_fjLj128EEEEELb1ELb0ELb1ELb0EEEvNS_9FwdParamsE --------------------------
	.section	.nv.constant0._ZN10layer_norm13ln_fwd_kernelINS_13Kernel_traitsI13__nv_bfloat16S2_S2_S2_fjLj5120ELj1ELj1ELj4ELj16ENS_18Kernel_traits_baseILj5120ES2_S2_S2_S2_fjLj128EEEEELb1ELb0ELb1ELb0EEEvNS_9FwdParamsE,"a",@progbits
	.sectionflags	@""
	.align	4
.nv.constant0._ZN10layer_norm13ln_fwd_kernelINS_13Kernel_traitsI13__nv_bfloat16S2_S2_S2_fjLj5120ELj1ELj1ELj4ELj16ENS_18Kernel_traits_baseILj5120ES2_S2_S2_S2_fjLj128EEEEELb1ELb0ELb1ELb0EEEvNS_9FwdParamsE:
	.zero		1128


//--------------------- .nv.constant0._ZN10layer_norm13ln_fwd_kernelINS_13Kernel_traitsI13__nv_bfloat16S2_S2_S2_fjLj5120ELj1ELj1ELj4ELj16ENS_18Kernel_traits_baseILj5120ES2_S2_S2_S2_fjLj128EEEEELb1ELb0ELb1ELb1EEEvNS_9FwdParamsE --------------------------
	.section	.nv.constant0._ZN10layer_norm13ln_fwd_kernelINS_13Kernel_traitsI13__nv_bfloat16S2_S2_S2_fjLj5120ELj1ELj1ELj4ELj16ENS_18Kernel_traits_baseILj5120ES2_S2_S2_S2_fjLj128EEEEELb1ELb0ELb1ELb1EEEvNS_9FwdParamsE,"a",@progbits
	.sectionflags	@""
	.align	4
.nv.constant0._ZN10layer_norm13ln_fwd_kernelINS_13Kernel_traitsI13__nv_bfloat16S2_S2_S2_fjLj5120ELj1ELj1ELj4ELj16ENS_18Kernel_traits_baseILj5120ES2_S2_S2_S2_fjLj128EEEEELb1ELb0ELb1ELb1EEEvNS_9FwdParamsE:
	.zero		1128


//--------------------- .nv.constant0._ZN10layer_norm13ln_fwd_kernelINS_13Kernel_traitsI13__nv_bfloat16S2_S2_S2_fjLj5120ELj1ELj1ELj4ELj16ENS_18Kernel_traits_baseILj5120ES2_S2_S2_S2_fjLj128EEEEELb1ELb1ELb0ELb0EEEvNS_9FwdParamsE --------------------------
	.section	.nv.constant0._ZN10layer_norm13ln_fwd_kernelINS_13Kernel_traitsI13__nv_bfloat16S2_S2_S2_fjLj5120ELj1ELj1ELj4ELj16ENS_18Kernel_traits_baseILj5120ES2_S2_S2_S2_fjLj128EEEEELb1ELb1ELb0ELb0EEEvNS_9FwdParamsE,"a",@progbits
	.sectionflags	@""
	.align	4
.nv.constant0._ZN10layer_norm13ln_fwd_kernelINS_13Kernel_traitsI13__nv_bfloat16S2_S2_S2_fjLj5120ELj1ELj1ELj4ELj16ENS_18Kernel_traits_baseILj5120ES2_S2_S2_S2_fjLj128EEEEELb1ELb1ELb0ELb0EEEvNS_9FwdParamsE:
	.zero		1128


//--------------------- .nv.constant0._ZN10layer_norm13ln_fwd_kernelINS_13Kernel_traitsI13__nv_bfloat16S2_S2_S2_fjLj5120ELj1ELj1ELj4ELj16ENS_18Kernel_traits_baseILj5120ES2_S2_S2_S2_fjLj128EEEEELb1ELb1ELb0ELb1EEEvNS_9FwdParamsE --------------------------
	.section	.nv.constant0._ZN10layer_norm13ln_fwd_kernelINS_13Kernel_traitsI13__nv_bfloat16S2_S2_S2_fjLj5120ELj1ELj1ELj4ELj16ENS_18Kernel_traits_baseILj5120ES2_S2_S2_S2_fjLj128EEEEELb1ELb1ELb0ELb1EEEvNS_9FwdParamsE,"a",@progbits
	.sectionflags	@""
	.align	4
.nv.constant0._ZN10layer_norm13ln_fwd_kernelINS_13Kernel_traitsI13__nv_bfloat16S2_S2_S2_fjLj5120ELj1ELj1ELj4ELj16ENS_18Kernel_traits_baseILj5120ES2_S2_S2_S2_fjLj128EEEEELb1ELb1ELb0ELb1EEEvNS_9FwdParamsE:
	.zero		1128


//--------------------- .nv.constant0._ZN10layer_norm13ln_fwd_kernelINS_13Kernel_traitsI13__nv_bfloat16S2_S2_S2_fjLj5120ELj1ELj1ELj4ELj16ENS_18Kernel_traits_baseILj5120ES2_S2_S2_S2_fjLj128EEEEELb1ELb1ELb1ELb0EEEvNS_9FwdParamsE --------------------------
	.section	.nv.constant0._ZN10layer_norm13ln_fwd_kernelINS_13Kernel_traitsI13__nv_bfloat16S2_S2_S2_fjLj5120ELj1ELj1ELj4ELj16ENS_18Kernel_traits_baseILj5120ES2_S2_S2_S2_fjLj128EEEEELb1ELb1ELb1ELb0EEEvNS_9FwdParamsE,"a",@progbits
	.sectionflags	@""
	.align	4
.nv.constant0._ZN10layer_norm13ln_fwd_kernelINS_13Kernel_traitsI13__nv_bfloat16S2_S2_S2_fjLj5120ELj1ELj1ELj4ELj16ENS_18Kernel_traits_baseILj5120ES2_S2_S2_S2_fjLj128EEEEELb1ELb1ELb1ELb0EEEvNS_9FwdParamsE:
	.zero		1128


//--------------------- .nv.constant0._ZN10layer_norm13ln_fwd_kernelINS_13Kernel_traitsI13__nv_bfloat16S2_S2_S2_fjLj5120ELj1ELj1ELj4ELj16ENS_18Kernel_traits_baseILj5120ES2_S2_S2_S2_fjLj128EEEEELb1ELb1ELb1ELb1EEEvNS_9FwdParamsE --------------------------
	.section	.nv.constant0._ZN10layer_norm13ln_fwd_kernelINS_13Kernel_traitsI13__nv_bfloat16S2_S2_S2_fjLj5120ELj1ELj1ELj4ELj16ENS_18Kernel_traits_baseILj5120ES2_S2_S2_S2_fjLj128EEEEELb1ELb1ELb1ELb1EEEvNS_9FwdParamsE,"a",@progbits
	.sectionflags	@""
	.align	4
.nv.constant0._ZN10layer_norm13ln_fwd_kernelINS_13Kernel_traitsI13__nv_bfloat16S2_S2_S2_fjLj5120ELj1ELj1ELj4ELj16ENS_18Kernel_traits_baseILj5120ES2_S2_S2_S2_fjLj128EEEEELb1ELb1ELb1ELb1EEEvNS_9FwdParamsE:
	.zero		1128


//--------------------- .nv.constant0._ZN10layer_norm13ln_fwd_kernelINS_13Kernel_traitsI6__halfS2_S2_S2_fjLj5120ELj1ELj1ELj4ELj16ENS_18Kernel_traits_baseILj5120ES2_S2_S2_S2_fjLj128EEEEELb0ELb0ELb0ELb0EEEvNS_9FwdParamsE --------------------------
	.section	.nv.constant0._ZN10layer_norm13ln_fwd_kernelINS_13Kernel_traitsI6__halfS2_S2_S2_fjLj5120ELj1ELj1ELj4ELj16ENS_18Kernel_traits_baseILj5120ES2_S2_S2_S2_fjLj128EEEEELb0ELb0ELb0ELb0EEEvNS_9FwdParamsE,"a",@progbits
	.sectionflags	@""
	.align	4
.nv.constant0._ZN10layer_norm13ln_fwd_kernelINS_13Kernel_traitsI6__halfS2_S2_S2_fjLj5120ELj1ELj1ELj4ELj16ENS_18Kernel_traits_baseILj5120ES2_S2_S2_S2_fjLj128EEEEELb0ELb0ELb0ELb0EEEvNS_9FwdParamsE:
	.zero		1128


//--------------------- .nv.constant0._ZN10layer_norm13ln_fwd_kernelINS_13Kernel_traitsI6__halfS2_S2_S2_fjLj5120ELj1ELj1ELj4ELj16ENS_18Kernel_traits_baseILj5120ES2_S2_S2_S2_fjLj128EEEEELb0ELb0ELb0ELb1EEEvNS_9FwdParamsE --------------------------
	.section	.nv.constant0._ZN10layer_norm13ln_fwd_kernelINS_13Kernel_traitsI6__halfS2_S2_S2_fjLj5120ELj1ELj1ELj4ELj16ENS_18Kernel_traits_baseILj5120ES2_S2_S2_S2_fjLj128EEEEELb0ELb0ELb0ELb1EEEvNS_9FwdParamsE,"a",@progbits
	.sectionflags	@""
	.align	4
.nv.constant0._ZN10layer_norm13ln_fwd_kernelINS_13Kernel_traitsI6__halfS2_S2_S2_fjLj5120ELj1ELj1ELj4ELj16ENS_18Kernel_traits_baseILj5120ES2_S2_S2_S2_fjLj128EEEEELb0ELb0ELb0ELb1EEEvNS_9FwdParamsE:
	.zero		1128


//--------------------- .nv.constant0._ZN10layer_norm13ln_fwd_kernelINS_13Kernel_traitsI6__halfS2_S2_S2_fjLj5120ELj1ELj1ELj4ELj16ENS_18Kernel_traits_baseILj5120ES2_S2_S2_S2_fjLj128EEEEELb0ELb0ELb1ELb0EEEvNS_9FwdParamsE --------------------------
	.section	.nv.constant0._ZN10layer_norm13ln_fwd_kernelINS_13Kernel_traitsI6__halfS2_S2_S2_fjLj5120ELj1ELj1ELj4ELj16ENS_18Kernel_traits_baseILj5120ES2_S2_S2_S2_fjLj128EEEEELb0ELb0ELb1ELb0EEEvNS_9FwdParamsE,"a",@progbits
	.sectionflags	@""
	.align	4
.nv.constant0._ZN10layer_norm13ln_fwd_kernelINS_13Kernel_traitsI6__halfS2_S2_S2_fjLj5120ELj1ELj1ELj4ELj16ENS_18Kernel_traits_baseILj5120ES2_S2_S2_S2_fjLj128EEEEELb0ELb0ELb1ELb0EEEvNS_9FwdParamsE:
	.zero		1128


//--------------------- .nv.constant0._ZN10layer_norm13ln_fwd_kernelINS_13Kernel_traitsI6__halfS2_S2_S2_fjLj5120ELj1ELj1ELj4ELj16ENS_18Kernel_traits_baseILj5120ES2_S2_S2_S2_fjLj128EEEEELb0ELb0ELb1ELb1EEEvNS_9FwdParamsE --------------------------
	.section	.nv.constant0._ZN10layer_norm13ln_fwd_kernelINS_13Kernel_traitsI6__halfS2_S2_S2_fjLj5120ELj1ELj1ELj4ELj16ENS_18Kernel_traits_baseILj5120ES2_S2_S2_S2_fjLj128EEEEELb0ELb0ELb1ELb1EEEvNS_9FwdParamsE,"a",@progbits
	.sectionflags	@""
	.align	4
.nv.constant0._ZN10layer_norm13ln_fwd_kernelINS_13Kernel_traitsI6__halfS2_S2_S2_fjLj5120ELj1ELj1ELj4ELj16ENS_18Kernel_traits_baseILj5120ES2_S2_S2_S2_fjLj128EEEEELb0ELb0ELb1ELb1EEEvNS_9FwdParamsE:
	.zero		1128


//--------------------- .nv.constant0._ZN10layer_norm13ln_fwd_kernelINS_13Kernel_traitsI6__halfS2_S2_S2_fjLj5120ELj1ELj1ELj4ELj16ENS_18Kernel_traits_baseILj5120ES2_S2_S2_S2_fjLj128EEEEELb0ELb1ELb0ELb0EEEvNS_9FwdParamsE --------------------------
	.section	.nv.constant0._ZN10layer_norm13ln_fwd_kernelINS_13Kernel_traitsI6__halfS2_S2_S2_fjLj5120ELj1ELj1ELj4ELj16ENS_18Kernel_traits_baseILj5120ES2_S2_S2_S2_fjLj128EEEEELb0ELb1ELb0ELb0EEEvNS_9FwdParamsE,"a",@progbits
	.sectionflags	@""
	.align	4
.nv.constant0._ZN10layer_norm13ln_fwd_kernelINS_13Kernel_traitsI6__halfS2_S2_S2_fjLj5120ELj1ELj1ELj4ELj16ENS_18Kernel_traits_baseILj5120ES2_S2_S2_S2_fjLj128EEEEELb0ELb1ELb0ELb0EEEvNS_9FwdParamsE:
	.zero		1128


//--------------------- .nv.constant0._ZN10layer_norm13ln_fwd_kernelINS_13Kernel_traitsI6__halfS2_S2_S2_fjLj5120ELj1ELj1ELj4ELj16ENS_18Kernel_traits_baseILj5120ES2_S2_S2_S2_fjLj128EEEEELb0ELb1ELb0ELb1EEEvNS_9FwdParamsE --------------------------
	.section	.nv.constant0._ZN10layer_norm13ln_fwd_kernelINS_13Kernel_traitsI6__halfS2_S2_S2_fjLj5120ELj1ELj1ELj4ELj16ENS_18Kernel_traits_baseILj5120ES2_S2_S2_S2_fjLj128EEEEELb0ELb1ELb0ELb1EEEvNS_9FwdParamsE,"a",@progbits
	.sectionflags	@""
	.align	4
.nv.constant0._ZN10layer_norm13ln_fwd_kernelINS_13Kernel_traitsI6__halfS2_S2_S2_fjLj5120ELj1ELj1ELj4ELj16ENS_18Kernel_traits_baseILj5120ES2_S2_S2_S2_fjLj128EEEEELb0ELb1ELb0ELb1EEEvNS_9FwdParamsE:
	.zero		1128


//--------------------- .nv.constant0._ZN10layer_norm13ln_fwd_kernelINS_13Kernel_traitsI6__halfS2_S2_S2_fjLj5120ELj1ELj1ELj4ELj16ENS_18Kernel_traits_baseILj5120ES2_S2_S2_S2_fjLj128EEEEELb0ELb1ELb1ELb0EEEvNS_9FwdParamsE --------------------------
	.section	.nv.constant0._ZN10layer_norm13ln_fwd_kernelINS_13Kernel_traitsI6__halfS2_S2_S2_fjLj5120ELj1ELj1ELj4ELj16ENS_18Kernel_traits_baseILj5120ES2_S2_S2_S2_fjLj128EEEEELb0ELb1ELb1ELb0EEEvNS_9FwdParamsE,"a",@progbits
	.sectionflags	@""
	.align	4
.nv.constant0._ZN10layer_norm13ln_fwd_kernelINS_13Kernel_traitsI6__halfS2_S2_S2_fjLj5120ELj1ELj1ELj4ELj16ENS_18Kernel_traits_baseILj5120ES2_S2_S2_S2_fjLj128EEEEELb0ELb1ELb1ELb0EEEvNS_9FwdParamsE:
	.zero		1128


//--------------------- .nv.constant0._ZN10layer_norm13ln_fwd_kernelINS_13Kernel_traitsI6__halfS2_S2_S2_fjLj5120ELj1ELj1ELj4ELj16ENS_18Kernel_traits_baseILj5120ES2_S2_S2_S2_fjLj128EEEEELb0ELb1ELb1ELb1EEEvNS_9FwdParamsE --------------------------
	.section	.nv.constant0._ZN10layer_norm13ln_fwd_kernelINS_13Kernel_traitsI6__halfS2_S2_S2_fjLj5120ELj1ELj1ELj4ELj16ENS_18Kernel_traits_baseILj5120ES2_S2_S2_S2_fjLj128EEEEELb0ELb1ELb1ELb1EEEvNS_9FwdParamsE,"a",@progbits
	.sectionflags	@""
	.align	4
.nv.constant0._ZN10layer_norm13ln_fwd_kernelINS_13Kernel_traitsI6__halfS2_S2_S2_fjLj5120ELj1ELj1ELj4ELj16ENS_18Kernel_traits_baseILj5120ES2_S2_S2_S2_fjLj128EEEEELb0ELb1ELb1ELb1EEEvNS_9FwdParamsE:
	.zero		1128


//--------------------- .nv.constant0._ZN10layer_norm13ln_fwd_kernelINS_13Kernel_traitsI6__halfS2_S2_S2_fjLj5120ELj1ELj1ELj4ELj16ENS_18Kernel_traits_baseILj5120ES2_S2_S2_S2_fjLj128EEEEELb1ELb0ELb0ELb0EEEvNS_9FwdParamsE --------------------------
	.section	.nv.constant0._ZN10layer_norm13ln_fwd_kernelINS_13Kernel_traitsI6__halfS2_S2_S2_fjLj5120ELj1ELj1ELj4ELj16ENS_18Kernel_traits_baseILj5120ES2_S2_S2_S2_fjLj128EEEEELb1ELb0ELb0ELb0EEEvNS_9FwdParamsE,"a",@progbits
	.sectionflags	@""
	.align	4
.nv.constant0._ZN10layer_norm13ln_fwd_kernelINS_13Kernel_traitsI6__halfS2_S2_S2_fjLj5120ELj1ELj1ELj4ELj16ENS_18Kernel_traits_baseILj5120ES2_S2_S2_S2_fjLj128EEEEELb1ELb0ELb0ELb0EEEvNS_9FwdParamsE:
	.zero		1128


//--------------------- .nv.constant0._ZN10layer_norm13ln_fwd_kernelINS_13Kernel_traitsI6__halfS2_S2_S2_fjLj5120ELj1ELj1ELj4ELj16ENS_18Kernel_traits_baseILj5120ES2_S2_S2_S2_fjLj128EEEEELb1ELb0ELb0ELb1EEEvNS_9FwdParamsE --------------------------
	.section	.nv.constant0._ZN10layer_norm13ln_fwd_kernelINS_13Kernel_traitsI6__halfS2_S2_S2_fjLj5120ELj1ELj1ELj4ELj16ENS_18Kernel_traits_baseILj5120ES2_S2_S2_S2_fjLj128EEEEELb1ELb0ELb0ELb1EEEvNS_9FwdParamsE,"a",@progbits
	.sectionflags	@""
	.align	4
.nv.constant0._ZN10layer_norm13ln_fwd_kernelINS_13Kernel_traitsI6__halfS2_S2_S2_fjLj5120ELj1ELj1ELj4ELj16ENS_18Kernel_traits_baseILj5120ES2_S2_S2_S2_fjLj128EEEEELb1ELb0ELb0ELb1EEEvNS_9FwdParamsE:
	.zero		1128


//--------------------- .nv.constant0._ZN10layer_norm13ln_fwd_kernelINS_13Kernel_traitsI6__halfS2_S2_S2_fjLj5120ELj1ELj1ELj4ELj16ENS_18Kernel_traits_baseILj5120ES2_S2_S2_S2_fjLj128EEEEELb1ELb0ELb1ELb0EEEvNS_9FwdParamsE --------------------------
	.section	.nv.constant0._ZN10layer_norm13ln_fwd_kernelINS_13Kernel_traitsI6__halfS2_S2_S2_fjLj5120ELj1ELj1ELj4ELj16ENS_18Kernel_traits_baseILj5120ES2_S2_S2_S2_fjLj128EEEEELb1ELb0ELb1ELb0EEEvNS_9FwdParamsE,"a",@progbits
	.sectionflags	@""
	.align	4
.nv.constant0._ZN10layer_norm13ln_fwd_kernelINS_13Kernel_traitsI6__halfS2_S2_S2_fjLj5120ELj1ELj1ELj4ELj16ENS_18Kernel_traits_baseILj5120ES2_S2_S2_S2_fjLj128EEEEELb1ELb0ELb1ELb0EEEvNS_9FwdParamsE:
	.zero		1128


//--------------------- .nv.constant0._ZN10layer_norm13ln_fwd_kernelINS_13Kernel_traitsI6__halfS2_S2_S2_fjLj5120ELj1ELj1ELj4ELj16ENS_18Kernel_traits_baseILj5120ES2_S2_S2_S2_fjLj128EEEEELb1ELb0ELb1ELb1EEEvNS_9FwdParamsE --------------------------
	.section	.nv.constant0._ZN10layer_norm13ln_fwd_kernelINS_13Kernel_traitsI6__halfS2_S2_S2_fjLj5120ELj1ELj1ELj4ELj16ENS_18Kernel_traits_baseILj5120ES2_S2_S2_S2_fjLj128EEEEELb1ELb0ELb1ELb1EEEvNS_9FwdParamsE,"a",@progbits
	.sectionflags	@""
	.align	4
.nv.constant0._ZN10layer_norm13ln_fwd_kernelINS_13Kernel_traitsI6__halfS2_S2_S2_fjLj5120ELj1ELj1ELj4ELj16ENS_18Kernel_traits_baseILj5120ES2_S2_S2_S2_fjLj128EEEEELb1ELb0ELb1ELb1EEEvNS_9FwdParamsE:
	.zero		1128


//--------------------- .nv.constant0._ZN10layer_norm13ln_fwd_kernelINS_13Kernel_traitsI6__halfS2_S2_S2_fjLj5120ELj1ELj1ELj4ELj16ENS_18Kernel_traits_baseILj5120ES2_S2_S2_S2_fjLj128EEEEELb1ELb1ELb0ELb0EEEvNS_9FwdParamsE --------------------------
	.section	.nv.constant0._ZN10layer_norm13ln_fwd_kernelINS_13Kernel_traitsI6__halfS2_S2_S2_fjLj5120ELj1ELj1ELj4ELj16ENS_18Kernel_traits_baseILj5120ES2_S2_S2_S2_fjLj128EEEEELb1ELb1ELb0ELb0EEEvNS_9FwdParamsE,"a",@progbits
	.sectionflags	@""
	.align	4
.nv.constant0._ZN10layer_norm13ln_fwd_kernelINS_13Kernel_traitsI6__halfS2_S2_S2_fjLj5120ELj1ELj1ELj4ELj16ENS_18Kernel_traits_baseILj5120ES2_S2_S2_S2_fjLj128EEEEELb1ELb1ELb0ELb0EEEvNS_9FwdParamsE:
	.zero		1128


//--------------------- .nv.constant0._ZN10layer_norm13ln_fwd_kernelINS_13Kernel_traitsI6__halfS2_S2_S2_fjLj5120ELj1ELj1ELj4ELj16ENS_18Kernel_traits_baseILj5120ES2_S2_S2_S2_fjLj128EEEEELb1ELb1ELb0ELb1EEEvNS_9FwdParamsE --------------------------
	.section	.nv.constant0._ZN10layer_norm13ln_fwd_kernelINS_13Kernel_traitsI6__halfS2_S2_S2_fjLj5120ELj1ELj1ELj4ELj16ENS_18Kernel_traits_baseILj5120ES2_S2_S2_S2_fjLj128EEEEELb1ELb1ELb0ELb1EEEvNS_9FwdParamsE,"a",@progbits
	.sectionflags	@""
	.align	4
.nv.constant0._ZN10layer_norm13ln_fwd_kernelINS_13Kernel_traitsI6__halfS2_S2_S2_fjLj5120ELj1ELj1ELj4ELj16ENS_18Kernel_traits_baseILj5120ES2_S2_S2_S2_fjLj128EEEEELb1ELb1ELb0ELb1EEEvNS_9FwdParamsE:
	.zero		1128


//--------------------- .nv.constant0._ZN10layer_norm13ln_fwd_kernelINS_13Kernel_traitsI6__halfS2_S2_S2_fjLj5120ELj1ELj1ELj4ELj16ENS_18Kernel_traits_baseILj5120ES2_S2_S2_S2_fjLj128EEEEELb1ELb1ELb1ELb0EEEvNS_9FwdParamsE --------------------------
	.section	.nv.constant0._ZN10layer_norm13ln_fwd_kernelINS_13Kernel_traitsI6__halfS2_S2_S2_fjLj5120ELj1ELj1ELj4ELj16ENS_18Kernel_traits_baseILj5120ES2_S2_S2_S2_fjLj128EEEEELb1ELb1ELb1ELb0EEEvNS_9FwdParamsE,"a",@progbits
	.sectionflags	@""
	.align	4
.nv.constant0._ZN10layer_norm13ln_fwd_kernelINS_13Kernel_traitsI6__halfS2_S2_S2_fjLj5120ELj1ELj1ELj4ELj16ENS_18Kernel_traits_baseILj5120ES2_S2_S2_S2_fjLj128EEEEELb1ELb1ELb1ELb0EEEvNS_9FwdParamsE:
	.zero		1128


//--------------------- .nv.constant0._ZN10layer_norm13ln_fwd_kernelINS_13Kernel_traitsI6__halfS2_S2_S2_fjLj5120ELj1ELj1ELj4ELj16ENS_18Kernel_traits_baseILj5120ES2_S2_S2_S2_fjLj128EEEEELb1ELb1ELb1ELb1EEEvNS_9FwdParamsE --------------------------
	.section	.nv.constant0._ZN10layer_norm13ln_fwd_kernelINS_13Kernel_traitsI6__halfS2_S2_S2_fjLj5120ELj1ELj1ELj4ELj16ENS_18Kernel_traits_baseILj5120ES2_S2_S2_S2_fjLj128EEEEELb1ELb1ELb1ELb1EEEvNS_9FwdParamsE,"a",@progbits
	.sectionflags	@""
	.align	4
.nv.constant0._ZN10layer_norm13ln_fwd_kernelINS_13Kernel_traitsI6__halfS2_S2_S2_fjLj5120ELj1ELj1ELj4ELj16ENS_18Kernel_traits_baseILj5120ES2_S2_S2_S2_fjLj128EEEEELb1ELb1ELb1ELb1EEEvNS_9FwdParamsE:
	.zero		1128


//--------------------- .nv.constant0._ZN10layer_norm13ln_fwd_kernelINS_13Kernel_traitsIf13__nv_bfloat16S2_S2_fjLj5120ELj1ELj1ELj4ELj16ENS_18Kernel_traits_baseILj5120EfS2_S2_S2_fjLj128EEEEELb0ELb0ELb0ELb0EEEvNS_9FwdParamsE --------------------------
	.section	.nv.constant0._ZN10layer_norm13ln_fwd_kernelINS_13Kernel_traitsIf13__nv_bfloat16S2_S2_fjLj5120ELj1ELj1ELj4ELj16ENS_18Kernel_traits_baseILj5120EfS2_S2_S2_fjLj128EEEEELb0ELb0ELb0ELb0EEEvNS_9FwdParamsE,"a",@progbits
	.sectionflags	@""
	.align	4
.nv.constant0._ZN10layer_norm13ln_fwd_kernelINS_13Kernel_traitsIf13__nv_bfloat16S2_S2_fjLj5120ELj1ELj1ELj4ELj16ENS_18Kernel_traits_baseILj5120EfS2_S2_S2_fjLj128EEEEELb0ELb0ELb0ELb0EEEvNS_9FwdParamsE:
	.zero		1128


//--------------------- .nv.constant0._ZN10layer_norm13ln_fwd_kernelINS_13Kernel_traitsIf13__nv_bfloat16S2_S2_fjLj5120ELj1ELj1ELj4ELj16ENS_18Kernel_traits_baseILj5120EfS2_S2_S2_fjLj128EEEEELb0ELb0ELb0ELb1EEEvNS_9FwdParamsE --------------------------
	.section	.nv.constant0._ZN10layer_norm13ln_fwd_kernelINS_13Kernel_traitsIf13__nv_bfloat16S2_S2_fjLj5120ELj1ELj1ELj4ELj16ENS_18Kernel_traits_baseILj5120EfS2_S2_S2_fjLj128EEEEELb0ELb0ELb0ELb1EEEvNS_9FwdParamsE,"a",@progbits
	.sectionflags	@""
	.align	4
.nv.constant0._ZN10layer_norm13ln_fwd_kernelINS_13Kernel_traitsIf13__nv_bfloat16S2_S2_fjLj5120ELj1ELj1ELj4ELj16ENS_18Kernel_traits_baseILj5120EfS2_S2_S2_fjLj128EEEEELb0ELb0ELb0ELb1EEEvNS_9FwdParamsE:
	.zero		1128


//--------------------- .nv.constant0._ZN10layer_norm13ln_fwd_kernelINS_13Kernel_traitsIf13__nv_bfloat16S2_S2_fjLj5120ELj1ELj1ELj4ELj16ENS_18Kernel_traits_baseILj5120EfS2_S2_S2_fjLj128EEEEELb0ELb0ELb1ELb0EEEvNS_9FwdParamsE --------------------------
	.section	.nv.constant0._ZN10layer_norm13ln_fwd_kernelINS_13Kernel_traitsIf13__nv_bfloat16S2_S2_fjLj5120ELj1ELj1ELj4ELj16ENS_18Kernel_traits_baseILj5120EfS2_S2_S2_fjLj128EEEEELb0ELb0ELb1ELb0EEEvNS_9FwdParamsE,"a",@progbits
	.sectionflags	@""
	.align	4
.nv.constant0._ZN10layer_norm13ln_fwd_kernelINS_13Kernel_traitsIf13__nv_bfloat16S2_S2_fjLj5120ELj1ELj1ELj4ELj16ENS_18Kernel_traits_baseILj5120EfS2_S2_S2_fjLj128EEEEELb0ELb0ELb1ELb0EEEvNS_9FwdParamsE:
	.zero		1128


//--------------------- .nv.constant0._ZN10layer_norm13ln_fwd_kernelINS_13Kernel_traitsIf13__nv_bfloat16S2_S2_fjLj5120ELj1ELj1ELj4ELj16ENS_18Kernel_traits_baseILj5120EfS2_S2_S2_fjLj128EEEEELb0ELb0ELb1ELb1EEEvNS_9FwdParamsE --------------------------
	.section	.nv.constant0._ZN10layer_norm13ln_fwd_kernelINS_13Kernel_traitsIf13__nv_bfloat16S2_S2_fjLj5120ELj1ELj1ELj4ELj16ENS_18Kernel_traits_baseILj5120EfS2_S2_S2_fjLj128EEEEELb0ELb0ELb1ELb1EEEvNS_9FwdParamsE,"a",@progbits
	.sectionflags	@""
	.align	4
.nv.constant0._ZN10layer_norm13ln_fwd_kernelINS_13Kernel_traitsIf13__nv_bfloat16S2_S2_fjLj5120ELj1ELj1ELj4ELj16ENS_18Kernel_traits_baseILj5120EfS2_S2_S2_fjLj128EEEEELb0ELb0ELb1ELb1EEEvNS_9FwdParamsE:
	.zero		1128


//--------------------- .nv.constant0._ZN10layer_norm13ln_fwd_kernelINS_13Kernel_traitsIf13__nv_bfloat16S2_S2_fjLj5120ELj1ELj1ELj4ELj16ENS_18Kernel_traits_baseILj5120EfS2_S2_S2_fjLj128EEEEELb0ELb1ELb0ELb0EEEvNS_9FwdParamsE --------------------------
	.section	.nv.constant0._ZN10layer_norm13ln_fwd_kernelINS_13Kernel_traitsIf13__nv_bfloat16S2_S2_fjLj5120ELj1ELj1ELj4ELj16ENS_18Kernel_traits_baseILj5120EfS2_S2_S2_fjLj128EEEEELb0ELb1ELb0ELb0EEEvNS_9FwdParamsE,"a",@progbits
	.sectionflags	@""
	.align	4
.nv.constant0._ZN10layer_norm13ln_fwd_kernelINS_13Kernel_traitsIf13__nv_bfloat16S2_S2_fjLj5120ELj1ELj1ELj4ELj16ENS_18Kernel_traits_baseILj5120EfS2_S2_S2_fjLj128EEEEELb0ELb1ELb0ELb0EEEvNS_9FwdParamsE:
	.zero		1128


//--------------------- .nv.constant0._ZN10layer_norm13ln_fwd_kernelINS_13Kernel_traitsIf13__nv_bfloat16S2_S2_fjLj5120ELj1ELj1ELj4ELj16ENS_18Kernel_traits_baseILj5120EfS2_S2_S2_fjLj128EEEEELb0ELb1ELb0ELb1EEEvNS_9FwdParamsE --------------------------
	.section	.nv.constant0._ZN10layer_norm13ln_fwd_kernelINS_13Kernel_traitsIf13__nv_bfloat16S2_S2_fjLj5120ELj1ELj1ELj4ELj16ENS_18Kernel_traits_baseILj5120EfS2_S2_S2_fjLj128EEEEELb0ELb1ELb0ELb1EEEvNS_9FwdParamsE,"a",@progbits
	.sectionflags	@""
	.align	4
.nv.constant0._ZN10layer_norm13ln_fwd_kernelINS_13Kernel_traitsIf13__nv_bfloat16S2_S2_fjLj5120ELj1ELj1ELj4ELj16ENS_18Kernel_traits_baseILj5120EfS2_S2_S2_fjLj128EEEEELb0ELb1ELb0ELb1EEEvNS_9FwdParamsE:
	.zero		1128


//--------------------- .nv.constant0._ZN10layer_norm13ln_fwd_kernelINS_13Kernel_traitsIf13__nv_bfloat16S2_S2_fjLj5120ELj1ELj1ELj4ELj16ENS_18Kernel_traits_baseILj5120EfS2_S2_S2_fjLj128EEEEELb0ELb1ELb1ELb0EEEvNS_9FwdParamsE --------------------------
	.section	.nv.constant0._ZN10layer_norm13ln_fwd_kernelINS_13Kernel_traitsIf13__nv_bfloat16S2_S2_fjLj5120ELj1ELj1ELj4ELj16ENS_18Kernel_traits_baseILj5120EfS2_S2_S2_fjLj128EEEEELb0ELb1ELb1ELb0EEEvNS_9FwdParamsE,"a",@progbits
	.sectionflags	@""
	.align	4
.nv.constant0._ZN10layer_norm13ln_fwd_kernelINS_13Kernel_traitsIf13__nv_bfloat16S2_S2_fjLj5120ELj1ELj1ELj4ELj16ENS_18Kernel_traits_baseILj5120EfS2_S2_S2_fjLj128EEEEELb0ELb1ELb1ELb0EEEvNS_9FwdParamsE:
	.zero		1128


//--------------------- .nv.constant0._ZN10layer_norm13ln_fwd_kernelINS_13Kernel_traitsIf13__nv_bfloat16S2_S2_fjLj5120ELj1ELj1ELj4ELj16ENS_18Kernel_traits_baseILj5120EfS2_S2_S2_fjLj128EEEEELb0ELb1ELb1ELb1EEEvNS_9FwdParamsE --------------------------
	.section	.nv.constant0._ZN10layer_norm13ln_fwd_kernelINS_13Kernel_traitsIf13__nv_bfloat16S2_S2_fjLj5120ELj1ELj1ELj4ELj16ENS_18Kernel_traits_baseILj5120EfS2_S2_S2_fjLj128EEEEELb0ELb1ELb1ELb1EEEvNS_9FwdParamsE,"a",@progbits
	.sectionflags	@""
	.align	4
.nv.constant0._ZN10layer_norm13ln_fwd_kernelINS_13Kernel_traitsIf13__nv_bfloat16S2_S2_fjLj5120ELj1ELj1ELj4ELj16ENS_18Kernel_traits_baseILj5120EfS2_S2_S2_fjLj128EEEEELb0ELb1ELb1ELb1EEEvNS_9FwdParamsE:
	.zero		1128


//--------------------- .nv.constant0._ZN10layer_norm13ln_fwd_kernelINS_13Kernel_traitsIf13__nv_bfloat16S2_S2_fjLj5120ELj1ELj1ELj4ELj16ENS_18Kernel_traits_baseILj5120EfS2_S2_S2_fjLj128EEEEELb1ELb0ELb0ELb0EEEvNS_9FwdParamsE --------------------------
	.section	.nv.constant0._ZN10layer_norm13ln_fwd_kernelINS_13Kernel_traitsIf13__nv_bfloat16S2_S2_fjLj5120ELj1ELj1ELj4ELj16ENS_18Kernel_traits_baseILj5120EfS2_S2_S2_fjLj128EEEEELb1ELb0ELb0ELb0EEEvNS_9FwdParamsE,"a",@progbits
	.sectionflags	@""
	.align	4
.nv.constant0._ZN10layer_norm13ln_fwd_kernelINS_13Kernel_traitsIf13__nv_bfloat16S2_S2_fjLj5120ELj1ELj1ELj4ELj16ENS_18Kernel_traits_baseILj5120EfS2_S2_S2_fjLj128EEEEELb1ELb0ELb0ELb0EEEvNS_9FwdParamsE:
	.zero		1128


//--------------------- .nv.constant0._ZN10layer_norm13ln_fwd_kernelINS_13Kernel_traitsIf13__nv_bfloat16S2_S2_fjLj5120ELj1ELj1ELj4ELj16ENS_18Kernel_traits_baseILj5120EfS2_S2_S2_fjLj128EEEEELb1ELb0ELb0ELb1EEEvNS_9FwdParamsE --------------------------
	.section	.nv.constant0._ZN10layer_norm13ln_fwd_kernelINS_13Kernel_traitsIf13__nv_bfloat16S2_S2_fjLj5120ELj1ELj1ELj4ELj16ENS_18Kernel_traits_baseILj5120EfS2_S2_S2_fjLj128EEEEELb1ELb0ELb0ELb1EEEvNS_9FwdParamsE,"a",@progbits
	.sectionflags	@""
	.align	4
.nv.constant0._ZN10layer_norm13ln_fwd_kernelINS_13Kernel_traitsIf13__nv_bfloat16S2_S2_fjLj5120ELj1ELj1ELj4ELj16ENS_18Kernel_traits_baseILj5120EfS2_S2_S2_fjLj128EEEEELb1ELb0ELb0ELb1EEEvNS_9FwdParamsE:
	.zero		1128


//--------------------- .nv.constant0._ZN10layer_norm13ln_fwd_kernelINS_13Kernel_traitsIf13__nv_bfloat16S2_S2_fjLj5120ELj1ELj1ELj4ELj16ENS_18Kernel_traits_baseILj5120EfS2_S2_S2_fjLj128EEEEELb1ELb0ELb1ELb0EEEvNS_9FwdParamsE --------------------------
	.section	.nv.constant0._ZN10layer_norm13ln_fwd_kernelINS_13Kernel_traitsIf13__nv_bfloat16S2_S2_fjLj5120ELj1ELj1ELj4ELj16ENS_18Kernel_traits_baseILj5120EfS2_S2_S2_fjLj128EEEEELb1ELb0ELb1ELb0EEEvNS_9FwdParamsE,"a",@progbits
	.sectionflags	@""
	.align	4
.nv.constant0._ZN10layer_norm13ln_fwd_kernelINS_13Kernel_traitsIf13__nv_bfloat16S2_S2_fjLj5120ELj1ELj1ELj4ELj16ENS_18Kernel_traits_baseILj5120EfS2_S2_S2_fjLj128EEEEELb1ELb0ELb1ELb0EEEvNS_9FwdParamsE:
	.zero		1128


//--------------------- .nv.constant0._ZN10layer_norm13ln_fwd_kernelINS_13Kernel_traitsIf13__nv_bfloat16S2_S2_fjLj5120ELj1ELj1ELj4ELj16ENS_18Kernel_traits_baseILj5120EfS2_S2_S2_fjLj128EEEEELb1ELb0ELb1ELb1EEEvNS_9FwdParamsE --------------------------
	.section	.nv.constant0._ZN10layer_norm13ln_fwd_kernelINS_13Kernel_traitsIf13__nv_bfloat16S2_S2_fjLj5120ELj1ELj1ELj4ELj16ENS_18Kernel_traits_baseILj5120EfS2_S2_S2_fjLj128EEEEELb1ELb0ELb1ELb1EEEvNS_9FwdParamsE,"a",@progbits
	.sectionflags	@""
	.align	4
.nv.constant0._ZN10layer_norm13ln_fwd_kernelINS_13Kernel_traitsIf13__nv_bfloat16S2_S2_fjLj5120ELj1ELj1ELj4ELj16ENS_18Kernel_traits_baseILj5120EfS2_S2_S2_fjLj128EEEEELb1ELb0ELb1ELb1EEEvNS_9FwdParamsE:
	.zero		1128


//--------------------- .nv.constant0._ZN10layer_norm13ln_fwd_kernelINS_13Kernel_traitsIf13__nv_bfloat16S2_S2_fjLj5120ELj1ELj1ELj4ELj16ENS_18Kernel_traits_baseILj5120EfS2_S2_S2_fjLj128EEEEELb1ELb1ELb0ELb0EEEvNS_9FwdParamsE --------------------------
	.section	.nv.constant0._ZN10layer_norm13ln_fwd_kernelINS_13Kernel_traitsIf13__nv_bfloat16S2_S2_fjLj5120ELj1ELj1ELj4ELj16ENS_18Kernel_traits_baseILj5120EfS2_S2_S2_fjLj128EEEEELb1ELb1ELb0ELb0EEEvNS_9FwdParamsE,"a",@progbits
	.sectionflags	@""
	.align	4
.nv.constant0._ZN10layer_norm13ln_fwd_kernelINS_13Kernel_traitsIf13__nv_bfloat16S2_S2_fjLj5120ELj1ELj1ELj4ELj16ENS_18Kernel_traits_baseILj5120EfS2_S2_S2_fjLj128EEEEELb1ELb1ELb0ELb0EEEvNS_9FwdParamsE:
	.zero		1128


//--------------------- .nv.constant0._ZN10layer_norm13ln_fwd_kernelINS_13Kernel_traitsIf13__nv_bfloat16S2_S2_fjLj5120ELj1ELj1ELj4ELj16ENS_18Kernel_traits_baseILj5120EfS2_S2_S2_fjLj128EEEEELb1ELb1ELb0ELb1EEEvNS_9FwdParamsE --------------------------
	.section	.nv.constant0._ZN10layer_norm13ln_fwd_kernelINS_13Kernel_traitsIf13__nv_bfloat16S2_S2_fjLj5120ELj1ELj1ELj4ELj16ENS_18Kernel_traits_baseILj5120EfS2_S2_S2_fjLj128EEEEELb1ELb1ELb0ELb1EEEvNS_9FwdParamsE,"a",@progbits
	.sectionflags	@""
	.align	4
.nv.constant0._ZN10layer_norm13ln_fwd_kernelINS_13Kernel_traitsIf13__nv_bfloat16S2_S2_fjLj5120ELj1ELj1ELj4ELj16ENS_18Kernel_traits_baseILj5120EfS2_S2_S2_fjLj128EEEEELb1ELb1ELb0ELb1EEEvNS_9FwdParamsE:
	.zero		1128


//--------------------- .nv.constant0._ZN10layer_norm13ln_fwd_kernelINS_13Kernel_traitsIf13__nv_bfloat16S2_S2_fjLj5120ELj1ELj1ELj4ELj16ENS_18Kernel_traits_baseILj5120EfS2_S2_S2_fjLj128EEEEELb1ELb1ELb1ELb0EEEvNS_9FwdParamsE --------------------------
	.section	.nv.constant0._ZN10layer_norm13ln_fwd_kernelINS_13Kernel_traitsIf13__nv_bfloat16S2_S2_fjLj5120ELj1ELj1ELj4ELj16ENS_18Kernel_traits_baseILj5120EfS2_S2_S2_fjLj128EEEEELb1ELb1ELb1ELb0EEEvNS_9FwdParamsE,"a",@progbits
	.sectionflags	@""
	.align	4
.nv.constant0._ZN10layer_norm13ln_fwd_kernelINS_13Kernel_traitsIf13__nv_bfloat16S2_S2_fjLj5120ELj1ELj1ELj4ELj16ENS_18Kernel_traits_baseILj5120EfS2_S2_S2_fjLj128EEEEELb1ELb1ELb1ELb0EEEvNS_9FwdParamsE:
	.zero		1128


//--------------------- .nv.constant0._ZN10layer_norm13ln_fwd_kernelINS_13Kernel_traitsIf13__nv_bfloat16S2_S2_fjLj5120ELj1ELj1ELj4ELj16ENS_18Kernel_traits_baseILj5120EfS2_S2_S2_fjLj128EEEEELb1ELb1ELb1ELb1EEEvNS_9FwdParamsE --------------------------
	.section	.nv.constant0._ZN10layer_norm13ln_fwd_kernelINS_13Kernel_traitsIf13__nv_bfloat16S2_S2_fjLj5120ELj1ELj1ELj4ELj16ENS_18Kernel_traits_baseILj5120EfS2_S2_S2_fjLj128EEEEELb1ELb1ELb1ELb1EEEvNS_9FwdParamsE,"a",@progbits
	.sectionflags	@""
	.align	4
.nv.constant0._ZN10layer_norm13ln_fwd_kernelINS_13Kernel_traitsIf13__nv_bfloat16S2_S2_fjLj5120ELj1ELj1ELj4ELj16ENS_18Kernel_traits_baseILj5120EfS2_S2_S2_fjLj128EEEEELb1ELb1ELb1ELb1EEEvNS_9FwdParamsE:
	.zero		1128


//--------------------- .nv.constant0._ZN10layer_norm13ln_fwd_kernelINS_13Kernel_traitsI13__nv_bfloat16S2_fS2_fjLj5120ELj1ELj1ELj4ELj16ENS_18Kernel_traits_baseILj5120ES2_S2_fS2_fjLj128EEEEELb0ELb0ELb0ELb0EEEvNS_9FwdParamsE --------------------------
	.section	.nv.constant0._ZN10layer_norm13ln_fwd_kernelINS_13Kernel_traitsI13__nv_bfloat16S2_fS2_fjLj5120ELj1ELj1ELj4ELj16ENS_18Kernel_traits_baseILj5120ES2_S2_fS2_fjLj128EEEEELb0ELb0ELb0ELb0EEEvNS_9FwdParamsE,"a",@progbits
	.sectionflags	@""
	.align	4
.nv.constant0._ZN10layer_norm13ln_fwd_kernelINS_13Kernel_traitsI13__nv_bfloat16S2_fS2_fjLj5120ELj1ELj1ELj4ELj16ENS_18Kernel_traits_baseILj5120ES2_S2_fS2_fjLj128EEEEELb0ELb0ELb0ELb0EEEvNS_9FwdParamsE:
	.zero		1128


//--------------------- .nv.constant0._ZN10layer_norm13ln_fwd_kernelINS_13Kernel_traitsI13__nv_bfloat16S2_fS2_fjLj5120ELj1ELj1ELj4ELj16ENS_18Kernel_traits_baseILj5120ES2_S2_fS2_fjLj128EEEEELb0ELb0ELb0ELb1EEEvNS_9FwdParamsE --------------------------
	.section	.nv.constant0._ZN10layer_norm13ln_fwd_kernelINS_13Kernel_traitsI13__nv_bfloat16S2_fS2_fjLj5120ELj1ELj1ELj4ELj16ENS_18Kernel_traits_baseILj5120ES2_S2_fS2_fjLj128EEEEELb0ELb0ELb0ELb1EEEvNS_9FwdParamsE,"a",@progbits
	.sectionflags	@""
	.align	4
.nv.constant0._ZN10layer_norm13ln_fwd_kernelINS_13Kernel_traitsI13__nv_bfloat16S2_fS2_fjLj5120ELj1ELj1ELj4ELj16ENS_18Kernel_traits_baseILj5120ES2_S2_fS2_fjLj128EEEEELb0ELb0ELb0ELb1EEEvNS_9FwdParamsE:
	.zero		1128


//--------------------- .nv.constant0._ZN10layer_norm13ln_fwd_kernelINS_13Kernel_traitsI13__nv_bfloat16S2_fS2_fjLj5120ELj1ELj1ELj4ELj16ENS_18Kernel_traits_baseILj5120ES2_S2_fS2_fjLj128EEEEELb0ELb0ELb1ELb0EEEvNS_9FwdParamsE --------------------------
	.section	.nv.constant0._ZN10layer_norm13ln_fwd_kernelINS_13Kernel_traitsI13__nv_bfloat16S2_fS2_fjLj5120ELj1ELj1ELj4ELj16ENS_18Kernel_traits_baseILj5120ES2_S2_fS2_fjLj128EEEEELb0ELb0ELb1ELb0EEEvNS_9FwdParamsE,"a",@progbits
	.sectionflags	@""
	.align	4
.nv.constant0._ZN10layer_norm13ln_fwd_kernelINS_13Kernel_traitsI13__nv_bfloat16S2_fS2_fjLj5120ELj1ELj1ELj4ELj16ENS_18Kernel_traits_baseILj5120ES2_S2_fS2_fjLj128EEEEELb0ELb0ELb1ELb0EEEvNS_9FwdParamsE:
	.zero		1128


//--------------------- .nv.constant0._ZN10layer_norm13ln_fwd_kernelINS_13Kernel_traitsI13__nv_bfloat16S2_fS2_fjLj5120ELj1ELj1ELj4ELj16ENS_18Kernel_traits_baseILj5120ES2_S2_fS2_fjLj128EEEEELb0ELb0ELb1ELb1EEEvNS_9FwdParamsE --------------------------
	.section	.nv.constant0._ZN10layer_norm13ln_fwd_kernelINS_13Kernel_traitsI13__nv_bfloat16S2_fS2_fjLj5120ELj1ELj1ELj4ELj16ENS_18Kernel_traits_baseILj5120ES2_S2_fS2_fjLj128EEEEELb0ELb0ELb1ELb1EEEvNS_9FwdParamsE,"a",@progbits
	.sectionflags	@""
	.align	4
.nv.constant0._ZN10layer_norm13ln_fwd_kernelINS_13Kernel_traitsI13__nv_bfloat16S2_fS2_fjLj5120ELj1ELj1ELj4ELj16ENS_18Kernel_traits_baseILj5120ES2_S2_fS2_fjLj128EEEEELb0ELb0ELb1ELb1EEEvNS_9FwdParamsE:
	.zero		1128


//--------------------- .nv.constant0._ZN10layer_norm13ln_fwd_kernelINS_13Kernel_traitsI13__nv_bfloat16S2_fS2_fjLj5120ELj1ELj1ELj4ELj16ENS_18Kernel_traits_baseILj5120ES2_S2_fS2_fjLj128EEEEELb0ELb1ELb0ELb0EEEvNS_9FwdParamsE --------------------------
	.section	.nv.constant0._ZN10layer_norm13ln_fwd_kernelINS_13Kernel_traitsI13__nv_bfloat16S2_fS2_fjLj5120ELj1ELj1ELj4ELj16ENS_18Kernel_traits_baseILj5120ES2_S2_fS2_fjLj128EEEEELb0ELb1ELb0ELb0EEEvNS_9FwdParamsE,"a",@progbits
	.sectionflags	@""
	.align	4
.nv.constant0._ZN10layer_norm13ln_fwd_kernelINS_13Kernel_traitsI13__nv_bfloat16S2_fS2_fjLj5120ELj1ELj1ELj4ELj16ENS_18Kernel_traits_baseILj5120ES2_S2_fS2_fjLj128EEEEELb0ELb1ELb0ELb0EEEvNS_9FwdParamsE:
	.zero		1128


//--------------------- .nv.constant0._ZN10layer_norm13ln_fwd_kernelINS_13Kernel_traitsI13__nv_bfloat16S2_fS2_fjLj5120ELj1ELj1ELj4ELj16ENS_18Kernel_traits_baseILj5120ES2_S2_fS2_fjLj128EEEEELb0ELb1ELb0ELb1EEEvNS_9FwdParamsE --------------------------
	.section	.nv.constant0._ZN10layer_norm13ln_fwd_kernelINS_13Kernel_traitsI13__nv_bfloat16S2_fS2_fjLj5120ELj1ELj1ELj4ELj16ENS_18Kernel_traits_baseILj5120ES2_S2_fS2_fjLj128EEEEELb0ELb1ELb0ELb1EEEvNS_9FwdParamsE,"a",@progbits
	.sectionflags	@""
	.align	4
.nv.constant0._ZN10layer_norm13ln_fwd_kernelINS_13Kernel_traitsI13__nv_bfloat16S2_fS2_fjLj5120ELj1ELj1ELj4ELj16ENS_18Kernel_traits_baseILj5120ES2_S2_fS2_fjLj128EEEEELb0ELb1ELb0ELb1EEEvNS_9FwdParamsE:
	.zero		1128


//--------------------- .nv.constant0._ZN10layer_norm13ln_fwd_kernelINS_13Kernel_traitsI13__nv_bfloat16S2_fS2_fjLj5120ELj1ELj1ELj4ELj16ENS_18Kernel_traits_baseILj5120ES2_S2_fS2_fjLj128EEEEELb0ELb1ELb1ELb0EEEvNS_9FwdParamsE --------------------------
	.section	.nv.constant0._ZN10layer_norm13ln_fwd_kernelINS_13Kernel_traitsI13__nv_bfloat16S2_fS2_fjLj5120ELj1ELj1ELj4ELj16ENS_18Kernel_traits_baseILj5120ES2_S2_fS2_fjLj128EEEEELb0ELb1ELb1ELb0EEEvNS_9FwdParamsE,"a",@progbits
	.sectionflags	@""
	.align	4
.nv.constant0._ZN10layer_norm13ln_fwd_kernelINS_13Kernel_traitsI13__nv_bfloat16S2_fS2_fjLj5120ELj1ELj1ELj4ELj16ENS_18Kernel_traits_baseILj5120ES2_S2_fS2_fjLj128EEEEELb0ELb1ELb1ELb0EEEvNS_9FwdParamsE:
	.zero		1128


//--------------------- .nv.constant0._ZN10layer_norm13ln_fwd_kernelINS_13Kernel_traitsI13__nv_bfloat16S2_fS2_fjLj5120ELj1ELj1ELj4ELj16ENS_18Kernel_traits_baseILj5120ES2_S2_fS2_fjLj128EEEEELb0ELb1ELb1ELb1EEEvNS_9FwdParamsE --------------------------
	.section	.nv.constant0._ZN10layer_norm13ln_fwd_kernelINS_13Kernel_traitsI13__nv_bfloat16S2_fS2_fjLj5120ELj1ELj1ELj4ELj16ENS_18Kernel_traits_baseILj5120ES2_S2_fS2_fjLj128EEEEELb0ELb1ELb1ELb1EEEvNS_9FwdParamsE,"a",@progbits
	.sectionflags	@""
	.align	4
.nv.constant0._ZN10layer_norm13ln_fwd_kernelINS_13Kernel_traitsI13__nv_bfloat16S2_fS2_fjLj5120ELj1ELj1ELj4ELj16ENS_18Kernel_traits_baseILj5120ES2_S2_fS2_fjLj128EEEEELb0ELb1ELb1ELb1EEEvNS_9FwdParamsE:
	.zero		1128


//--------------------- .nv.constant0._ZN10layer_norm13ln_fwd_kernelINS_13Kernel_traitsI13__nv_bfloat16S2_fS2_fjLj5120ELj1ELj1ELj4ELj16ENS_18Kernel_traits_baseILj5120ES2_S2_fS2_fjLj128EEEEELb1ELb0ELb0ELb0EEEvNS_9FwdParamsE --------------------------
	.section	.nv.constant0._ZN10layer_norm13ln_fwd_kernelINS_13Kernel_traitsI13__nv_bfloat16S2_fS2_fjLj5120ELj1ELj1ELj4ELj16ENS_18Kernel_traits_baseILj5120ES2_S2_fS2_fjLj128EEEEELb1ELb0ELb0ELb0EEEvNS_9FwdParamsE,"a",@progbits
	.sectionflags	@""
	.align	4
.nv.constant0._ZN10layer_norm13ln_fwd_kernelINS_13Kernel_traitsI13__nv_bfloat16S2_fS2_fjLj5120ELj1ELj1ELj4ELj16ENS_18Kernel_traits_baseILj5120ES2_S2_fS2_fjLj128EEEEELb1ELb0ELb0ELb0EEEvNS_9FwdParamsE:
	.zero		1128


//--------------------- .nv.constant0._ZN10layer_norm13ln_fwd_kernelINS_13Kernel_traitsI13__nv_bfloat16S2_fS2_fjLj5120ELj1ELj1ELj4ELj16ENS_18Kernel_traits_baseILj5120ES2_S2_fS2_fjLj128EEEEELb1ELb0ELb0ELb1EEEvNS_9FwdParamsE --------------------------
	.section	.nv.constant0._ZN10layer_norm13ln_fwd_kernelINS_13Kernel_traitsI13__nv_bfloat16S2_fS2_fjLj5120ELj1ELj1ELj4ELj16ENS_18Kernel_traits_baseILj5120ES2_S2_fS2_fjLj128EEEEELb1ELb0ELb0ELb1EEEvNS_9FwdParamsE,"a",@progbits
	.sectionflags	@""
	.align	4
.nv.constant0._ZN10layer_norm13ln_fwd_kernelINS_13Kernel_traitsI13__nv_bfloat16S2_fS2_fjLj5120ELj1ELj1ELj4ELj16ENS_18Kernel_traits_baseILj5120ES2_S2_fS2_fjLj128EEEEELb1ELb0ELb0ELb1EEEvNS_9FwdParamsE:
	.zero		1128


//--------------------- .nv.constant0._ZN10layer_norm13ln_fwd_kernelINS_13Kernel_traitsI13__nv_bfloat16S2_fS2_fjLj5120ELj1ELj1ELj4ELj16ENS_18Kernel_traits_baseILj5120ES2_S2_fS2_fjLj128EEEEELb1ELb0ELb1ELb0EEEvNS_9FwdParamsE --------------------------
	.section	.nv.constant0._ZN10layer_norm13ln_fwd_kernelINS_13Kernel_traitsI13__nv_bfloat16S2_fS2_fjLj5120ELj1ELj1ELj4ELj16ENS_18Kernel_traits_baseILj5120ES2_S2_fS2_fjLj128EEEEELb1ELb0ELb1ELb0EEEvNS_9FwdParamsE,"a",@progbits
	.sectionflags	@""
	.align	4
.nv.constant0._ZN10layer_norm13ln_fwd_kernelINS_13Kernel_traitsI13__nv_bfloat16S2_fS2_fjLj5120ELj1ELj1ELj4ELj16ENS_18Kernel_traits_baseILj5120ES2_S2_fS2_fjLj128EEEEELb1ELb0ELb1ELb0EEEvNS_9FwdParamsE:
	.zero		1128


//--------------------- .nv.constant0._ZN10layer_norm13ln_fwd_kernelINS_13Kernel_traitsI13__nv_bfloat16S2_fS2_fjLj5120ELj1ELj1ELj4ELj16ENS_18Kernel_traits_baseILj5120ES2_S2_fS2_fjLj128EEEEELb1ELb0ELb1ELb1EEEvNS_9FwdParamsE --------------------------
	.section	.nv.constant0._ZN10layer_norm13ln_fwd_kernelINS_13Kernel_traitsI13__nv_bfloat16S2_fS2_fjLj5120ELj1ELj1ELj4ELj16ENS_18Kernel_traits_baseILj5120ES2_S2_fS2_fjLj128EEEEELb1ELb0ELb1ELb1EEEvNS_9FwdParamsE,"a",@progbits
	.sectionflags	@""
	.align	4
.nv.constant0._ZN10layer_norm13ln_fwd_kernelINS_13Kernel_traitsI13__nv_bfloat16S2_fS2_fjLj5120ELj1ELj1ELj4ELj16ENS_18Kernel_traits_baseILj5120ES2_S2_fS2_fjLj128EEEEELb1ELb0ELb1ELb1EEEvNS_9FwdParamsE:
	.zero		1128


//--------------------- .nv.constant0._ZN10layer_norm13ln_fwd_kernelINS_13Kernel_traitsI13__nv_bfloat16S2_fS2_fjLj5120ELj1ELj1ELj4ELj16ENS_18Kernel_traits_baseILj5120ES2_S2_fS2_fjLj128EEEEELb1ELb1ELb0ELb0EEEvNS_9FwdParamsE --------------------------
	.section	.nv.constant0._ZN10layer_norm13ln_fwd_kernelINS_13Kernel_traitsI13__nv_bfloat16S2_fS2_fjLj5120ELj1ELj1ELj4ELj16ENS_18Kernel_traits_baseILj5120ES2_S2_fS2_fjLj128EEEEELb1ELb1ELb0ELb0EEEvNS_9FwdParamsE,"a",@progbits
	.sectionflags	@""
	.align	4
.nv.constant0._ZN10layer_norm13ln_fwd_kernelINS_13Kernel_traitsI13__nv_bfloat16S2_fS2_fjLj5120ELj1ELj1ELj4ELj16ENS_18Kernel_traits_baseILj5120ES2_S2_fS2_fjLj128EEEEELb1ELb1ELb0ELb0EEEvNS_9FwdParamsE:
	.zero		1128


//--------------------- .nv.constant0._ZN10layer_norm13ln_fwd_kernelINS_13Kernel_traitsI13__nv_bfloat16S2_fS2_fjLj5120ELj1ELj1ELj4ELj16ENS_18Kernel_traits_baseILj5120ES2_S2_fS2_fjLj128EEEEELb1ELb1ELb0ELb1EEEvNS_9FwdParamsE --------------------------
	.section	.nv.constant0._ZN10layer_norm13ln_fwd_kernelINS_13Kernel_traitsI13__nv_bfloat16S2_fS2_fjLj5120ELj1ELj1ELj4ELj16ENS_18Kernel_traits_baseILj5120ES2_S2_fS2_fjLj128EEEEELb1ELb1ELb0ELb1EEEvNS_9FwdParamsE,"a",@progbits
	.sectionflags	@""
	.align	4
.nv.constant0._ZN10layer_norm13ln_fwd_kernelINS_13Kernel_traitsI13__nv_bfloat16S2_fS2_fjLj5120ELj1ELj1ELj4ELj16ENS_18Kernel_traits_baseILj5120ES2_S2_fS2_fjLj128EEEEELb1ELb1ELb0ELb1EEEvNS_9FwdParamsE:
	.zero		1128


//--------------------- .nv.constant0._ZN10layer_norm13ln_fwd_kernelINS_13Kernel_traitsI13__nv_bfloat16S2_fS2_fjLj5120ELj1ELj1ELj4ELj16ENS_18Kernel_traits_baseILj5120ES2_S2_fS2_fjLj128EEEEELb1ELb1ELb1ELb0EEEvNS_9FwdParamsE --------------------------
	.section	.nv.constant0._ZN10layer_norm13ln_fwd_kernelINS_13Kernel_traitsI13__nv_bfloat16S2_fS2_fjLj5120ELj1ELj1ELj4ELj16ENS_18Kernel_traits_baseILj5120ES2_S2_fS2_fjLj128EEEEELb1ELb1ELb1ELb0EEEvNS_9FwdParamsE,"a",@progbits
	.sectionflags	@""
	.align	4
.nv.constant0._ZN10layer_norm13ln_fwd_kernelINS_13Kernel_traitsI13__nv_bfloat16S2_fS2_fjLj5120ELj1ELj1ELj4ELj16ENS_18Kernel_traits_baseILj5120ES2_S2_fS2_fjLj128EEEEELb1ELb1ELb1ELb0EEEvNS_9FwdParamsE:
	.zero		1128


//--------------------- .nv.constant0._ZN10layer_norm13ln_fwd_kernelINS_13Kernel_traitsI13__nv_bfloat16S2_fS2_fjLj5120ELj1ELj1ELj4ELj16ENS_18Kernel_traits_baseILj5120ES2_S2_fS2_fjLj128EEEEELb1ELb1ELb1ELb1EEEvNS_9FwdParamsE --------------------------
	.section	.nv.constant0._ZN10layer_norm13ln_fwd_kernelINS_13Kernel_traitsI13__nv_bfloat16S2_fS2_fjLj5120ELj1ELj1ELj4ELj16ENS_18Kernel_traits_baseILj5120ES2_S2_fS2_fjLj128EEEEELb1ELb1ELb1ELb1EEEvNS_9FwdParamsE,"a",@progbits
	.sectionflags	@""
	.align	4
.nv.constant0._ZN10layer_norm13ln_fwd_kernelINS_13Kernel_traitsI13__nv_bfloat16S2_fS2_fjLj5120ELj1ELj1ELj4ELj16ENS_18Kernel_traits_baseILj5120ES2_S2_fS2_fjLj128EEEEELb1ELb1ELb1ELb1EEEvNS_9FwdParamsE:
	.zero		1128


//--------------------- .nv.constant0._ZN10layer_norm13ln_fwd_kernelINS_13Kernel_traitsIf13__nv_bfloat16fS2_fjLj5120ELj1ELj1ELj4ELj16ENS_18Kernel_traits_baseILj5120EfS2_fS2_fjLj128EEEEELb0ELb0ELb0ELb0EEEvNS_9FwdParamsE --------------------------
	.section	.nv.constant0._ZN10layer_norm13ln_fwd_kernelINS_13Kernel_traitsIf13__nv_bfloat16fS2_fjLj5120ELj1ELj1ELj4ELj16ENS_18Kernel_traits_baseILj5120EfS2_fS2_fjLj128EEEEELb0ELb0ELb0ELb0EEEvNS_9FwdParamsE,"a",@progbits
	.sectionflags	@""
	.align	4
.nv.constant0._ZN10layer_norm13ln_fwd_kernelINS_13Kernel_traitsIf13__nv_bfloat16fS2_fjLj5120ELj1ELj1ELj4ELj16ENS_18Kernel_traits_baseILj5120EfS2_fS2_fjLj128EEEEELb0ELb0ELb0ELb0EEEvNS_9FwdParamsE:
	.zero		1128


//--------------------- .nv.constant0._ZN10layer_norm13ln_fwd_kernelINS_13Kernel_traitsIf13__nv_bfloat16fS2_fjLj5120ELj1ELj1ELj4ELj16ENS_18Kernel_traits_baseILj5120EfS2_fS2_fjLj128EEEEELb0ELb0ELb0ELb1EEEvNS_9FwdParamsE --------------------------
	.section	.nv.constant0._ZN10layer_norm13ln_fwd_kernelINS_13Kernel_traitsIf13__nv_bfloat16fS2_fjLj5120ELj1ELj1ELj4ELj16ENS_18Kernel_traits_baseILj5120EfS2_fS2_fjLj128EEEEELb0ELb0ELb0ELb1EEEvNS_9FwdParamsE,"a",@progbits
	.sectionflags	@""
	.align	4
.nv.constant0._ZN10layer_norm13ln_fwd_kernelINS_13Kernel_traitsIf13__nv_bfloat16fS2_fjLj5120ELj1ELj1ELj4ELj16ENS_18Kernel_traits_baseILj5120EfS2_fS2_fjLj128EEEEELb0ELb0ELb0ELb1EEEvNS_9FwdParamsE:
	.zero		1128


//--------------------- .nv.constant0._ZN10layer_norm13ln_fwd_kernelINS_13Kernel_traitsIf13__nv_bfloat16fS2_fjLj5120ELj1ELj1ELj4ELj16ENS_18Kernel_traits_baseILj5120EfS2_fS2_fjLj128EEEEELb0ELb0ELb1ELb0EEEvNS_9FwdParamsE --------------------------
	.section	.nv.constant0._ZN10layer_norm13ln_fwd_kernelINS_13Kernel_traitsIf13__nv_bfloat16fS2_fjLj5120ELj1ELj1ELj4ELj16ENS_18Kernel_traits_baseILj5120EfS2_fS2_fjLj128EEEEELb0ELb0ELb1ELb0EEEvNS_9FwdParamsE,"a",@progbits
	.sectionflags	@""
	.align	4
.nv.constant0._ZN10layer_norm13ln_fwd_kernelINS_13Kernel_traitsIf13__nv_bfloat16fS2_fjLj5120ELj1ELj1ELj4ELj16ENS_18Kernel_traits_baseILj5120EfS2_fS2_fjLj128EEEEELb0ELb0ELb1ELb0EEEvNS_9FwdParamsE:
	.zero		1128


//--------------------- .nv.constant0._ZN10layer_norm13ln_fwd_kernelINS_13Kernel_traitsIf13__nv_bfloat16fS2_fjLj5120ELj1ELj1ELj4ELj16ENS_18Kernel_traits_baseILj5120EfS2_fS2_fjLj128EEEEELb0ELb0ELb1ELb1EEEvNS_9FwdParamsE --------------------------
	.section	.nv.constant0._ZN10layer_norm13ln_fwd_kernelINS_13Kernel_traitsIf13__nv_bfloat16fS2_fjLj5120ELj1ELj1ELj4ELj16ENS_18Kernel_traits_baseILj5120EfS2_fS2_fjLj128EEEEELb0ELb0ELb1ELb1EEEvNS_9FwdParamsE,"a",@progbits
	.sectionflags	@""
	.align	4
.nv.constant0._ZN10layer_norm13ln_fwd_kernelINS_13Kernel_traitsIf13__nv_bfloat16fS2_fjLj5120ELj1ELj1ELj4ELj16ENS_18Kernel_traits_baseILj5120EfS2_fS2_fjLj128EEEEELb0ELb0ELb1ELb1EEEvNS_9FwdParamsE:
	.zero		1128


//--------------------- .nv.constant0._ZN10layer_norm13ln_fwd_kernelINS_13Kernel_traitsIf13__nv_bfloat16fS2_fjLj5120ELj1ELj1ELj4ELj16ENS_18Kernel_traits_baseILj5120EfS2_fS2_fjLj128EEEEELb0ELb1ELb0ELb0EEEvNS_9FwdParamsE --------------------------
	.section	.nv.constant0._ZN10layer_norm13ln_fwd_kernelINS_13Kernel_traitsIf13__nv_bfloat16fS2_fjLj5120ELj1ELj1ELj4ELj16ENS_18Kernel_traits_baseILj5120EfS2_fS2_fjLj128EEEEELb0ELb1ELb0ELb0EEEvNS_9FwdParamsE,"a",@progbits
	.sectionflags	@""
	.align	4
.nv.constant0._ZN10layer_norm13ln_fwd_kernelINS_13Kernel_traitsIf13__nv_bfloat16fS2_fjLj5120ELj1ELj1ELj4ELj16ENS_18Kernel_traits_baseILj5120EfS2_fS2_fjLj128EEEEELb0ELb1ELb0ELb0EEEvNS_9FwdParamsE:
	.zero		1128


//--------------------- .nv.constant0._ZN10layer_norm13ln_fwd_kernelINS_13Kernel_traitsIf13__nv_bfloat16fS2_fjLj5120ELj1ELj1ELj4ELj16ENS_18Kernel_traits_baseILj5120EfS2_fS2_fjLj128EEEEELb0ELb1ELb0ELb1EEEvNS_9FwdParamsE --------------------------
	.section	.nv.constant0._ZN10layer_norm13ln_fwd_kernelINS_13Kernel_traitsIf13__nv_bfloat16fS2_fjLj5120ELj1ELj1ELj4ELj16ENS_18Kernel_traits_baseILj5120EfS2_fS2_fjLj128EEEEELb0ELb1ELb0ELb1EEEvNS_9FwdParamsE,"a",@progbits
	.sectionflags	@""
	.align	4
.nv.constant0._ZN10layer_norm13ln_fwd_kernelINS_13Kernel_traitsIf13__nv_bfloat16fS2_fjLj5120ELj1ELj1ELj4ELj16ENS_18Kernel_traits_baseILj5120EfS2_fS2_fjLj128EEEEELb0ELb1ELb0ELb1EEEvNS_9FwdParamsE:
	.zero		1128


//--------------------- .nv.constant0._ZN10layer_norm13ln_fwd_kernelINS_13Kernel_traitsIf13__nv_bfloat16fS2_fjLj5120ELj1ELj1ELj4ELj16ENS_18Kernel_traits_baseILj5120EfS2_fS2_fjLj128EEEEELb0ELb1ELb1ELb0EEEvNS_9FwdParamsE --------------------------
	.section	.nv.constant0._ZN10layer_norm13ln_fwd_kernelINS_13Kernel_traitsIf13__nv_bfloat16fS2_fjLj5120ELj1ELj1ELj4ELj16ENS_18Kernel_traits_baseILj5120EfS2_fS2_fjLj128EEEEELb0ELb1ELb1ELb0EEEvNS_9FwdParamsE,"a",@progbits
	.sectionflags	@""
	.align	4
.nv.constant0._ZN10layer_norm13ln_fwd_kernelINS_13Kernel_traitsIf13__nv_bfloat16fS2_fjLj5120ELj1ELj1ELj4ELj16ENS_18Kernel_traits_baseILj5120EfS2_fS2_fjLj128EEEEELb0ELb1ELb1ELb0EEEvNS_9FwdParamsE:
	.zero		1128


//--------------------- .nv.constant0._ZN10layer_norm13ln_fwd_kernelINS_13Kernel_traitsIf13__nv_bfloat16fS2_fjLj5120ELj1ELj1ELj4ELj16ENS_18Kernel_traits_baseILj5120EfS2_fS2_fjLj128EEEEELb0ELb1ELb1ELb1EEEvNS_9FwdParamsE --------------------------
	.section	.nv.constant0._ZN10layer_norm13ln_fwd_kernelINS_13Kernel_traitsIf13__nv_bfloat16fS2_fjLj5120ELj1ELj1ELj4ELj16ENS_18Kernel_traits_baseILj5120EfS2_fS2_fjLj128EEEEELb0ELb1ELb1ELb1EEEvNS_9FwdParamsE,"a",@progbits
	.sectionflags	@""
	.align	4
.nv.constant0._ZN10layer_norm13ln_fwd_kernelINS_13Kernel_traitsIf13__nv_bfloat16fS2_fjLj5120ELj1ELj1ELj4ELj16ENS_18Kernel_traits_baseILj5120EfS2_fS2_fjLj128EEEEELb0ELb1ELb1ELb1EEEvNS_9FwdParamsE:
	.zero		1128


//--------------------- .nv.constant0._ZN10layer_norm13ln_fwd_kernelINS_13Kernel_traitsIf13__nv_bfloat16fS2_fjLj5120ELj1ELj1ELj4ELj16ENS_18Kernel_traits_baseILj5120EfS2_fS2_fjLj128EEEEELb1ELb0ELb0ELb0EEEvNS_9FwdParamsE --------------------------
	.section	.nv.constant0._ZN10layer_norm13ln_fwd_kernelINS_13Kernel_traitsIf13__nv_bfloat16fS2_fjLj5120ELj1ELj1ELj4ELj16ENS_18Kernel_traits_baseILj5120EfS2_fS2_fjLj128EEEEELb1ELb0ELb0ELb0EEEvNS_9FwdParamsE,"a",@progbits
	.sectionflags	@""
	.align	4
.nv.constant0._ZN10layer_norm13ln_fwd_kernelINS_13Kernel_traitsIf13__nv_bfloat16fS2_fjLj5120ELj1ELj1ELj4ELj16ENS_18Kernel_traits_baseILj5120EfS2_fS2_fjLj128EEEEELb1ELb0ELb0ELb0EEEvNS_9FwdParamsE:
	.zero		1128


//--------------------- .nv.constant0._ZN10layer_norm13ln_fwd_kernelINS_13Kernel_traitsIf13__nv_bfloat16fS2_fjLj5120ELj1ELj1ELj4ELj16ENS_18Kernel_traits_baseILj5120EfS2_fS2_fjLj128EEEEELb1ELb0ELb0ELb1EEEvNS_9FwdParamsE --------------------------
	.section	.nv.constant0._ZN10layer_norm13ln_fwd_kernelINS_13Kernel_traitsIf13__nv_bfloat16fS2_fjLj5120ELj1ELj1ELj4ELj16ENS_18Kernel_traits_baseILj5120EfS2_fS2_fjLj128EEEEELb1ELb0ELb0ELb1EEEvNS_9FwdParamsE,"a",@progbits
	.sectionflags	@""
	.align	4
.nv.constant0._ZN10layer_norm13ln_fwd_kernelINS_13Kernel_traitsIf13__nv_bfloat16fS2_fjLj5120ELj1ELj1ELj4ELj16ENS_18Kernel_traits_baseILj5120EfS2_fS2_fjLj128EEEEELb1ELb0ELb0ELb1EEEvNS_9FwdParamsE:
	.zero		1128


//--------------------- .nv.constant0._ZN10layer_norm13ln_fwd_kernelINS_13Kernel_traitsIf13__nv_bfloat16fS2_fjLj5120ELj1ELj1ELj4ELj16ENS_18Kernel_traits_baseILj5120EfS2_fS2_fjLj128EEEEELb1ELb0ELb1ELb0EEEvNS_9FwdParamsE --------------------------
	.section	.nv.constant0._ZN10layer_norm13ln_fwd_kernelINS_13Kernel_traitsIf13__nv_bfloat16fS2_fjLj5120ELj1ELj1ELj4ELj16ENS_18Kernel_traits_baseILj5120EfS2_fS2_fjLj128EEEEELb1ELb0ELb1ELb0EEEvNS_9FwdParamsE,"a",@progbits
	.sectionflags	@""
	.align	4
.nv.constant0._ZN10layer_norm13ln_fwd_kernelINS_13Kernel_traitsIf13__nv_bfloat16fS2_fjLj5120ELj1ELj1ELj4ELj16ENS_18Kernel_traits_baseILj5120EfS2_fS2_fjLj128EEEEELb1ELb0ELb1ELb0EEEvNS_9FwdParamsE:
	.zero		1128


//--------------------- .nv.constant0._ZN10layer_norm13ln_fwd_kernelINS_13Kernel_traitsIf13__nv_bfloat16fS2_fjLj5120ELj1ELj1ELj4ELj16ENS_18Kernel_traits_baseILj5120EfS2_fS2_fjLj128EEEEELb1ELb0ELb1ELb1EEEvNS_9FwdParamsE --------------------------
	.section	.nv.constant0._ZN10layer_norm13ln_fwd_kernelINS_13Kernel_traitsIf13__nv_bfloat16fS2_fjLj5120ELj1ELj1ELj4ELj16ENS_18Kernel_traits_baseILj5120EfS2_fS2_fjLj128EEEEELb1ELb0ELb1ELb1EEEvNS_9FwdParamsE,"a",@progbits
	.sectionflags	@""
	.align	4
.nv.constant0._ZN10layer_norm13ln_fwd_kernelINS_13Kernel_traitsIf13__nv_bfloat16fS2_fjLj5120ELj1ELj1ELj4ELj16ENS_18Kernel_traits_baseILj5120EfS2_fS2_fjLj128EEEEELb1ELb0ELb1ELb1EEEvNS_9FwdParamsE:
	.zero		1128


//--------------------- .nv.constant0._ZN10layer_norm13ln_fwd_kernelINS_13Kernel_traitsIf13__nv_bfloat16fS2_fjLj5120ELj1ELj1ELj4ELj16ENS_18Kernel_traits_baseILj5120EfS2_fS2_fjLj128EEEEELb1ELb1ELb0ELb0EEEvNS_9FwdParamsE --------------------------
	.section	.nv.constant0._ZN10layer_norm13ln_fwd_kernelINS_13Kernel_traitsIf13__nv_bfloat16fS2_fjLj5120ELj1ELj1ELj4ELj16ENS_18Kernel_traits_baseILj5120EfS2_fS2_fjLj128EEEEELb1ELb1ELb0ELb0EEEvNS_9FwdParamsE,"a",@progbits
	.sectionflags	@""
	.align	4
.nv.constant0._ZN10layer_norm13ln_fwd_kernelINS_13Kernel_traitsIf13__nv_bfloat16fS2_fjLj5120ELj1ELj1ELj4ELj16ENS_18Kernel_traits_baseILj5120EfS2_fS2_fjLj128EEEEELb1ELb1ELb0ELb0EEEvNS_9FwdParamsE:
	.zero		1128


//--------------------- .nv.constant0._ZN10layer_norm13ln_fwd_kernelINS_13Kernel_traitsIf13__nv_bfloat16fS2_fjLj5120ELj1ELj1ELj4ELj16ENS_18Kernel_traits_baseILj5120EfS2_fS2_fjLj128EEEEELb1ELb1ELb0ELb1EEEvNS_9FwdParamsE --------------------------
	.section	.nv.constant0._ZN10layer_norm13ln_fwd_kernelINS_13Kernel_traitsIf13__nv_bfloat16fS2_fjLj5120ELj1ELj1ELj4ELj16ENS_18Kernel_traits_baseILj5120EfS2_fS2_fjLj128EEEEELb1ELb1ELb0ELb1EEEvNS_9FwdParamsE,"a",@progbits
	.sectionflags	@""
	.align	4
.nv.constant0._ZN10layer_norm13ln_fwd_kernelINS_13Kernel_traitsIf13__nv_bfloat16fS2_fjLj5120ELj1ELj1ELj4ELj16ENS_18Kernel_traits_baseILj5120EfS2_fS2_fjLj128EEEEELb1ELb1ELb0ELb1EEEvNS_9FwdParamsE:
	.zero		1128


//--------------------- .nv.constant0._ZN10layer_norm13ln_fwd_kernelINS_13Kernel_traitsIf13__nv_bfloat16fS2_fjLj5120ELj1ELj1ELj4ELj16ENS_18Kernel_traits_baseILj5120EfS2_fS2_fjLj128EEEEELb1ELb1ELb1ELb0EEEvNS_9FwdParamsE --------------------------
	.section	.nv.constant0._ZN10layer_norm13ln_fwd_kernelINS_13Kernel_traitsIf13__nv_bfloat16fS2_fjLj5120ELj1ELj1ELj4ELj16ENS_18Kernel_traits_baseILj5120EfS2_fS2_fjLj128EEEEELb1ELb1ELb1ELb0EEEvNS_9FwdParamsE,"a",@progbits
	.sectionflags	@""
	.align	4
.nv.constant0._ZN10layer_norm13ln_fwd_kernelINS_13Kernel_traitsIf13__nv_bfloat16fS2_fjLj5120ELj1ELj1ELj4ELj16ENS_18Kernel_traits_baseILj5120EfS2_fS2_fjLj128EEEEELb1ELb1ELb1ELb0EEEvNS_9FwdParamsE:
	.zero		1128


//--------------------- .nv.constant0._ZN10layer_norm13ln_fwd_kernelINS_13Kernel_traitsIf13__nv_bfloat16fS2_fjLj5120ELj1ELj1ELj4ELj16ENS_18Kernel_traits_baseILj5120EfS2_fS2_fjLj128EEEEELb1ELb1ELb1ELb1EEEvNS_9FwdParamsE --------------------------
	.section	.nv.constant0._ZN10layer_norm13ln_fwd_kernelINS_13Kernel_traitsIf13__nv_bfloat16fS2_fjLj5120ELj1ELj1ELj4ELj16ENS_18Kernel_traits_baseILj5120EfS2_fS2_fjLj128EEEEELb1ELb1ELb1ELb1EEEvNS_9FwdParamsE,"a",@progbits
	.sectionflags	@""
	.align	4
.nv.constant0._ZN10layer_norm13ln_fwd_kernelINS_13Kernel_traitsIf13__nv_bfloat16fS2_fjLj5120ELj1ELj1ELj4ELj16ENS_18Kernel_traits_baseILj5120EfS2_fS2_fjLj128EEEEELb1ELb1ELb1ELb1EEEvNS_9FwdParamsE:
	.zero		1128


//--------------------- .nv.constant0._ZN10layer_norm13ln_fwd_kernelINS_13Kernel_traitsIf6__halfS2_S2_fjLj5120ELj1ELj1ELj4ELj16ENS_18Kernel_traits_baseILj5120EfS2_S2_S2_fjLj128EEEEELb0ELb0ELb0ELb0EEEvNS_9FwdParamsE --------------------------
	.section	.nv.constant0._ZN10layer_norm13ln_fwd_kernelINS_13Kernel_traitsIf6__halfS2_S2_fjLj5120ELj1ELj1ELj4ELj16ENS_18Kernel_traits_baseILj5120EfS2_S2_S2_fjLj128EEEEELb0ELb0ELb0ELb0EEEvNS_9FwdParamsE,"a",@progbits
	.sectionflags	@""
	.align	4
.nv.constant0._ZN10layer_norm13ln_fwd_kernelINS_13Kernel_traitsIf6__halfS2_S2_fjLj5120ELj1ELj1ELj4ELj16ENS_18Kernel_traits_baseILj5120EfS2_S2_S2_fjLj128EEEEELb0ELb0ELb0ELb0EEEvNS_9FwdParamsE:
	.zero		1128


//--------------------- .nv.constant0._ZN10layer_norm13ln_fwd_kernelINS_13Kernel_traitsIf6__halfS2_S2_fjLj5120ELj1ELj1ELj4ELj16ENS_18Kernel_traits_baseILj5120EfS2_S2_S2_fjLj128EEEEELb0ELb0ELb0ELb1EEEvNS_9FwdParamsE --------------------------
	.section	.nv.constant0._ZN10layer_norm13ln_fwd_kernelINS_13Kernel_traitsIf6__halfS2_S2_fjLj5120ELj1ELj1ELj4ELj16ENS_18Kernel_traits_baseILj5120EfS2_S2_S2_fjLj128EEEEELb0ELb0ELb0ELb1EEEvNS_9FwdParamsE,"a",@progbits
	.sectionflags	@""
	.align	4
.nv.constant0._ZN10layer_norm13ln_fwd_kernelINS_13Kernel_traitsIf6__halfS2_S2_fjLj5120ELj1ELj1ELj4ELj16ENS_18Kernel_traits_baseILj5120EfS2_S2_S2_fjLj128EEEEELb0ELb0ELb0ELb1EEEvNS_9FwdParamsE:
	.zero		1128


//--------------------- .nv.constant0._ZN10layer_norm13ln_fwd_kernelINS_13Kernel_traitsIf6__halfS2_S2_fjLj5120ELj1ELj1ELj4ELj16ENS_18Kernel_traits_baseILj5120EfS2_S2_S2_fjLj128EEEEELb0ELb0ELb1ELb0EEEvNS_9FwdParamsE --------------------------
	.section	.nv.constant0._ZN10layer_norm13ln_fwd_kernelINS_13Kernel_traitsIf6__halfS2_S2_fjLj5120ELj1ELj1ELj4ELj16ENS_18Kernel_traits_baseILj5120EfS2_S2_S2_fjLj128EEEEELb0ELb0ELb1ELb0EEEvNS_9FwdParamsE,"a",@progbits
	.sectionflags	@""
	.align	4
.nv.constant0._ZN10layer_norm13ln_fwd_kernelINS_13Kernel_traitsIf6__halfS2_S2_fjLj5120ELj1ELj1ELj4ELj16ENS_18Kernel_traits_baseILj5120EfS2_S2_S2_fjLj128EEEEELb0ELb0ELb1ELb0EEEvNS_9FwdParamsE:
	.zero		1128


//--------------------- .nv.constant0._ZN10layer_norm13ln_fwd_kernelINS_13Kernel_traitsIf6__halfS2_S2_fjLj5120ELj1ELj1ELj4ELj16ENS_18Kernel_traits_baseILj5120EfS2_S2_S2_fjLj128EEEEELb0ELb0ELb1ELb1EEEvNS_9FwdParamsE --------------------------
	.section	.nv.constant0._ZN10layer_norm13ln_fwd_kernelINS_13Kernel_traitsIf6__halfS2_S2_fjLj5120ELj1ELj1ELj4ELj16ENS_18Kernel_traits_baseILj5120EfS2_S2_S2_fjLj128EEEEELb0ELb0ELb1ELb1EEEvNS_9FwdParamsE,"a",@progbits
	.sectionflags	@""
	.align	4
.nv.constant0._ZN10layer_norm13ln_fwd_kernelINS_13Kernel_traitsIf6__halfS2_S2_fjLj5120ELj1ELj1ELj4ELj16ENS_18Kernel_traits_baseILj5120EfS2_S2_S2_fjLj128EEEEELb0ELb0ELb1ELb1EEEvNS_9FwdParamsE:
	.zero		1128


//--------------------- .nv.constant0._ZN10layer_norm13ln_fwd_kernelINS_13Kernel_traitsIf6__halfS2_S2_fjLj5120ELj1ELj1ELj4ELj16ENS_18Kernel_traits_baseILj5120EfS2_S2_S2_fjLj128EEEEELb0ELb1ELb0ELb0EEEvNS_9FwdParamsE --------------------------
	.section	.nv.constant0._ZN10layer_norm13ln_fwd_kernelINS_13Kernel_traitsIf6__halfS2_S2_fjLj5120ELj1ELj1ELj4ELj16ENS_18Kernel_traits_baseILj5120EfS2_S2_S2_fjLj128EEEEELb0ELb1ELb0ELb0EEEvNS_9FwdParamsE,"a",@progbits
	.sectionflags	@""
	.align	4
.nv.constant0._ZN10layer_norm13ln_fwd_kernelINS_13Kernel_traitsIf6__halfS2_S2_fjLj5120ELj1ELj1ELj4ELj16ENS_18Kernel_traits_baseILj5120EfS2_S2_S2_fjLj128EEEEELb0ELb1ELb0ELb0EEEvNS_9FwdParamsE:
	.zero		1128


//--------------------- .nv.constant0._ZN10layer_norm13ln_fwd_kernelINS_13Kernel_traitsIf6__halfS2_S2_fjLj5120ELj1ELj1ELj4ELj16ENS_18Kernel_traits_baseILj5120EfS2_S2_S2_fjLj128EEEEELb0ELb1ELb0ELb1EEEvNS_9FwdParamsE --------------------------
	.section	.nv.constant0._ZN10layer_norm13ln_fwd_kernelINS_13Kernel_traitsIf6__halfS2_S2_fjLj5120ELj1ELj1ELj4ELj16ENS_18Kernel_traits_baseILj5120EfS2_S2_S2_fjLj128EEEEELb0ELb1ELb0ELb1EEEvNS_9FwdParamsE,"a",@progbits
	.sectionflags	@""
	.align	4
.nv.constant0._ZN10layer_norm13ln_fwd_kernelINS_13Kernel_traitsIf6__halfS2_S2_fjLj5120ELj1ELj1ELj4ELj16ENS_18Kernel_traits_baseILj5120EfS2_S2_S2_fjLj128EEEEELb0ELb1ELb0ELb1EEEvNS_9FwdParamsE:
	.zero		1128


//--------------------- .nv.constant0._ZN10layer_norm13ln_fwd_kernelINS_13Kernel_traitsIf6__halfS2_S2_fjLj5120ELj1ELj1ELj4ELj16ENS_18Kernel_traits_baseILj5120EfS2_S2_S2_fjLj128EEEEELb0ELb1ELb1ELb0EEEvNS_9FwdParamsE --------------------------
	.section	.nv.constant0._ZN10layer_norm13ln_fwd_kernelINS_13Kernel_traitsIf6__halfS2_S2_fjLj5120ELj1ELj1ELj4ELj16ENS_18Kernel_traits_baseILj5120EfS2_S2_S2_fjLj128EEEEELb0ELb1ELb1ELb0EEEvNS_9FwdParamsE,"a",@progbits
	.sectionflags	@""
	.align	4
.nv.constant0._ZN10layer_norm13ln_fwd_kernelINS_13Kernel_traitsIf6__halfS2_S2_fjLj5120ELj1ELj1ELj4ELj16ENS_18Kernel_traits_baseILj5120EfS2_S2_S2_fjLj128EEEEELb0ELb1ELb1ELb0EEEvNS_9FwdParamsE:
	.zero		1128


//--------------------- .nv.constant0._ZN10layer_norm13ln_fwd_kernelINS_13Kernel_traitsIf6__halfS2_S2_fjLj5120ELj1ELj1ELj4ELj16ENS_18Kernel_traits_baseILj5120EfS2_S2_S2_fjLj128EEEEELb0ELb1ELb1ELb1EEEvNS_9FwdParamsE --------------------------
	.section	.nv.constant0._ZN10layer_norm13ln_fwd_kernelINS_13Kernel_traitsIf6__halfS2_S2_fjLj5120ELj1ELj1ELj4ELj16ENS_18Kernel_traits_baseILj5120EfS2_S2_S2_fjLj128EEEEELb0ELb1ELb1ELb1EEEvNS_9FwdParamsE,"a",@progbits
	.sectionflags	@""
	.align	4
.nv.constant0._ZN10layer_norm13ln_fwd_kernelINS_13Kernel_traitsIf6__halfS2_S2_fjLj5120ELj1ELj1ELj4ELj16ENS_18Kernel_traits_baseILj5120EfS2_S2_S2_fjLj128EEEEELb0ELb1ELb1ELb1EEEvNS_9FwdParamsE:
	.zero		1128


//--------------------- .nv.constant0._ZN10layer_norm13ln_fwd_kernelINS_13Kernel_traitsIf6__halfS2_S2_fjLj5120ELj1ELj1ELj4ELj16ENS_18Kernel_traits_baseILj5120EfS2_S2_S2_fjLj128EEEEELb1ELb0ELb0ELb0EEEvNS_9FwdParamsE --------------------------
	.section	.nv.constant0._ZN10layer_norm13ln_fwd_kernelINS_13Kernel_traitsIf6__halfS2_S2_fjLj5120ELj1ELj1ELj4ELj16ENS_18Kernel_traits_baseILj5120EfS2_S2_S2_fjLj128EEEEELb1ELb0ELb0ELb0EEEvNS_9FwdParamsE,"a",@progbits
	.sectionflags	@""
	.align	4
.nv.constant0._ZN10layer_norm13ln_fwd_kernelINS_13Kernel_traitsIf6__halfS2_S2_fjLj5120ELj1ELj1ELj4ELj16ENS_18Kernel_traits_baseILj5120EfS2_S2_S2_fjLj128EEEEELb1ELb0ELb0ELb0EEEvNS_9FwdParamsE:
	.zero		1128


//--------------------- .nv.constant0._ZN10layer_norm13ln_fwd_kernelINS_13Kernel_traitsIf6__halfS2_S2_fjLj5120ELj1ELj1ELj4ELj16ENS_18Kernel_traits_baseILj5120EfS2_S2_S2_fjLj128EEEEELb1ELb0ELb0ELb1EEEvNS_9FwdParamsE --------------------------
	.section	.nv.constant0._ZN10layer_norm13ln_fwd_kernelINS_13Kernel_traitsIf6__halfS2_S2_fjLj5120ELj1ELj1ELj4ELj16ENS_18Kernel_traits_baseILj5120EfS2_S2_S2_fjLj128EEEEELb1ELb0ELb0ELb1EEEvNS_9FwdParamsE,"a",@progbits
	.sectionflags	@""
	.align	4
.nv.constant0._ZN10layer_norm13ln_fwd_kernelINS_13Kernel_traitsIf6__halfS2_S2_fjLj5120ELj1ELj1ELj4ELj16ENS_18Kernel_traits_baseILj5120EfS2_S2_S2_fjLj128EEEEELb1ELb0ELb0ELb1EEEvNS_9FwdParamsE:
	.zero		1128


//--------------------- .nv.constant0._ZN10layer_norm13ln_fwd_kernelINS_13Kernel_traitsIf6__halfS2_S2_fjLj5120ELj1ELj1ELj4ELj16ENS_18Kernel_traits_baseILj5120EfS2_S2_S2_fjLj128EEEEELb1ELb0ELb1ELb0EEEvNS_9FwdParamsE --------------------------
	.section	.nv.constant0._ZN10layer_norm13ln_fwd_kernelINS_13Kernel_traitsIf6__halfS2_S2_fjLj5120ELj1ELj1ELj4ELj16ENS_18Kernel_traits_baseILj5120EfS2_S2_S2_fjLj128EEEEELb1ELb0ELb1ELb0EEEvNS_9FwdParamsE,"a",@progbits
	.sectionflags	@""
	.align	4
.nv.constant0._ZN10layer_norm13ln_fwd_kernelINS_13Kernel_traitsIf6__halfS2_S2_fjLj5120ELj1ELj1ELj4ELj16ENS_18Kernel_traits_baseILj5120EfS2_S2_S2_fjLj128EEEEELb1ELb0ELb1ELb0EEEvNS_9FwdParamsE:
	.zero		1128


//--------------------- .nv.constant0._ZN10layer_norm13ln_fwd_kernelINS_13Kernel_traitsIf6__halfS2_S2_fjLj5120ELj1ELj1ELj4ELj16ENS_18Kernel_traits_baseILj5120EfS2_S2_S2_fjLj128EEEEELb1ELb0ELb1ELb1EEEvNS_9FwdParamsE --------------------------
	.section	.nv.constant0._ZN10layer_norm13ln_fwd_kernelINS_13Kernel_traitsIf6__halfS2_S2_fjLj5120ELj1ELj1ELj4ELj16ENS_18Kernel_traits_baseILj5120EfS2_S2_S2_fjLj128EEEEELb1ELb0ELb1ELb1EEEvNS_9FwdParamsE,"a",@progbits
	.sectionflags	@""
	.align	4
.nv.constant0._ZN10layer_norm13ln_fwd_kernelINS_13Kernel_traitsIf6__halfS2_S2_fjLj5120ELj1ELj1ELj4ELj16ENS_18Kernel_traits_baseILj5120EfS2_S2_S2_fjLj128EEEEELb1ELb0ELb1ELb1EEEvNS_9FwdParamsE:
	.zero		1128


//--------------------- .nv.constant0._ZN10layer_norm13ln_fwd_kernelINS_13Kernel_traitsIf6__halfS2_S2_fjLj5120ELj1ELj1ELj4ELj16ENS_18Kernel_traits_baseILj5120EfS2_S2_S2_fjLj128EEEEELb1ELb1ELb0ELb0EEEvNS_9FwdParamsE --------------------------
	.section	.nv.constant0._ZN10layer_norm13ln_fwd_kernelINS_13Kernel_traitsIf6__halfS2_S2_fjLj5120ELj1ELj1ELj4ELj16ENS_18Kernel_traits_baseILj5120EfS2_S2_S2_fjLj128EEEEELb1ELb1ELb0ELb0EEEvNS_9FwdParamsE,"a",@progbits
	.sectionflags	@""
	.align	4
.nv.constant0._ZN10layer_norm13ln_fwd_kernelINS_13Kernel_traitsIf6__halfS2_S2_fjLj5120ELj1ELj1ELj4ELj16ENS_18Kernel_traits_baseILj5120EfS2_S2_S2_fjLj128EEEEELb1ELb1ELb0ELb0EEEvNS_9FwdParamsE:
	.zero		1128


//--------------------- .nv.constant0._ZN10layer_norm13ln_fwd_kernelINS_13Kernel_traitsIf6__halfS2_S2_fjLj5120ELj1ELj1ELj4ELj16ENS_18Kernel_traits_baseILj5120EfS2_S2_S2_fjLj128EEEEELb1ELb1ELb0ELb1EEEvNS_9FwdParamsE --------------------------
	.section	.nv.constant0._ZN10layer_norm13ln_fwd_kernelINS_13Kernel_traitsIf6__halfS2_S2_fjLj5120ELj1ELj1ELj4ELj16ENS_18Kernel_traits_baseILj5120EfS2_S2_S2_fjLj128EEEEELb1ELb1ELb0ELb1EEEvNS_9FwdParamsE,"a",@progbits
	.sectionflags	@""
	.align	4
.nv.constant0._ZN10layer_norm13ln_fwd_kernelINS_13Kernel_traitsIf6__halfS2_S2_fjLj5120ELj1ELj1ELj4ELj16ENS_18Kernel_traits_baseILj5120EfS2_S2_S2_fjLj128EEEEELb1ELb1ELb0ELb1EEEvNS_9FwdParamsE:
	.zero		1128


//--------------------- .nv.constant0._ZN10layer_norm13ln_fwd_kernelINS_13Kernel_traitsIf6__halfS2_S2_fjLj5120ELj1ELj1ELj4ELj16ENS_18Kernel_traits_baseILj5120EfS2_S2_S2_fjLj128EEEEELb1ELb1ELb1ELb0EEEvNS_9FwdParamsE --------------------------
	.section	.nv.constant0._ZN10layer_norm13ln_fwd_kernelINS_13Kernel_traitsIf6__halfS2_S2_fjLj5120ELj1ELj1ELj4ELj16ENS_18Kernel_traits_baseILj5120EfS2_S2_S2_fjLj128EEEEELb1ELb1ELb1ELb0EEEvNS_9FwdParamsE,"a",@progbits
	.sectionflags	@""
	.align	4
.nv.constant0._ZN10layer_norm13ln_fwd_kernelINS_13Kernel_traitsIf6__halfS2_S2_fjLj5120ELj1ELj1ELj4ELj16ENS_18Kernel_traits_baseILj5120EfS2_S2_S2_fjLj128EEEEELb1ELb1ELb1ELb0EEEvNS_9FwdParamsE:
	.zero		1128


//--------------------- .nv.constant0._ZN10layer_norm13ln_fwd_kernelINS_13Kernel_traitsIf6__halfS2_S2_fjLj5120ELj1ELj1ELj4ELj16ENS_18Kernel_traits_baseILj5120EfS2_S2_S2_fjLj128EEEEELb1ELb1ELb1ELb1EEEvNS_9FwdParamsE --------------------------
	.section	.nv.constant0._ZN10layer_norm13ln_fwd_kernelINS_13Kernel_traitsIf6__halfS2_S2_fjLj5120ELj1ELj1ELj4ELj16ENS_18Kernel_traits_baseILj5120EfS2_S2_S2_fjLj128EEEEELb1ELb1ELb1ELb1EEEvNS_9FwdParamsE,"a",@progbits
	.sectionflags	@""
	.align	4
.nv.constant0._ZN10layer_norm13ln_fwd_kernelINS_13Kernel_traitsIf6__halfS2_S2_fjLj5120ELj1ELj1ELj4ELj16ENS_18Kernel_traits_baseILj5120EfS2_S2_S2_fjLj128EEEEELb1ELb1ELb1ELb1EEEvNS_9FwdParamsE:
	.zero		1128


//--------------------- .nv.constant0._ZN10layer_norm13ln_fwd_kernelINS_13Kernel_traitsI6__halfS2_fS2_fjLj5120ELj1ELj1ELj4ELj16ENS_18Kernel_traits_baseILj5120ES2_S2_fS2_fjLj128EEEEELb0ELb0ELb0ELb0EEEvNS_9FwdParamsE --------------------------
	.section	.nv.constant0._ZN10layer_norm13ln_fwd_kernelINS_13Kernel_traitsI6__halfS2_fS2_fjLj5120ELj1ELj1ELj4ELj16ENS_18Kernel_traits_baseILj5120ES2_S2_fS2_fjLj128EEEEELb0ELb0ELb0ELb0EEEvNS_9FwdParamsE,"a",@progbits
	.sectionflags	@""
	.align	4
.nv.constant0._ZN10layer_norm13ln_fwd_kernelINS_13Kernel_traitsI6__halfS2_fS2_fjLj5120ELj1ELj1ELj4ELj16ENS_18Kernel_traits_baseILj5120ES2_S2_fS2_fjLj128EEEEELb0ELb0ELb0ELb0EEEvNS_9FwdParamsE:
	.zero		1128


//--------------------- .nv.constant0._ZN10layer_norm13ln_fwd_kernelINS_13Kernel_traitsI6__halfS2_fS2_fjLj5120ELj1ELj1ELj4ELj16ENS_18Kernel_traits_baseILj5120ES2_S2_fS2_fjLj128EEEEELb0ELb0ELb0ELb1EEEvNS_9FwdParamsE --------------------------
	.section	.nv.constant0._ZN10layer_norm13ln_fwd_kernelINS_13Kernel_traitsI6__halfS2_fS2_fjLj5120ELj1ELj1ELj4ELj16ENS_18Kernel_traits_baseILj5120ES2_S2_fS2_fjLj128EEEEELb0ELb0ELb0ELb1EEEvNS_9FwdParamsE,"a",@progbits
	.sectionflags	@""
	.align	4
.nv.constant0._ZN10layer_norm13ln_fwd_kernelINS_13Kernel_traitsI6__halfS2_fS2_fjLj5120ELj1ELj1ELj4ELj16ENS_18Kernel_traits_baseILj5120ES2_S2_fS2_fjLj128EEEEELb0ELb0ELb0ELb1EEEvNS_9FwdParamsE:
	.zero		1128


//--------------------- .nv.constant0._ZN10layer_norm13ln_fwd_kernelINS_13Kernel_traitsI6__halfS2_fS2_fjLj5120ELj1ELj1ELj4ELj16ENS_18Kernel_traits_baseILj5120ES2_S2_fS2_fjLj128EEEEELb0ELb0ELb1ELb0EEEvNS_9FwdParamsE --------------------------
	.section	.nv.constant0._ZN10layer_norm13ln_fwd_kernelINS_13Kernel_traitsI6__halfS2_fS2_fjLj5120ELj1ELj1ELj4ELj16ENS_18Kernel_traits_baseILj5120ES2_S2_fS2_fjLj128EEEEELb0ELb0ELb1ELb0EEEvNS_9FwdParamsE,"a",@progbits
	.sectionflags	@""
	.align	4
.nv.constant0._ZN10layer_norm13ln_fwd_kernelINS_13Kernel_traitsI6__halfS2_fS2_fjLj5120ELj1ELj1ELj4ELj16ENS_18Kernel_traits_baseILj5120ES2_S2_fS2_fjLj128EEEEELb0ELb0ELb1ELb0EEEvNS_9FwdParamsE:
	.zero		1128


//--------------------- .nv.constant0._ZN10layer_norm13ln_fwd_kernelINS_13Kernel_traitsI6__halfS2_fS2_fjLj5120ELj1ELj1ELj4ELj16ENS_18Kernel_traits_baseILj5120ES2_S2_fS2_fjLj128EEEEELb0ELb0ELb1ELb1EEEvNS_9FwdParamsE --------------------------
	.section	.nv.constant0._ZN10layer_norm13ln_fwd_kernelINS_13Kernel_traitsI6__halfS2_fS2_fjLj5120ELj1ELj1ELj4ELj16ENS_18Kernel_traits_baseILj5120ES2_S2_fS2_fjLj128EEEEELb0ELb0ELb1ELb1EEEvNS_9FwdParamsE,"a",@progbits
	.sectionflags	@""
	.align	4
.nv.constant0._ZN10layer_norm13ln_fwd_kernelINS_13Kernel_traitsI6__halfS2_fS2_fjLj5120ELj1ELj1ELj4ELj16ENS_18Kernel_traits_baseILj5120ES2_S2_fS2_fjLj128EEEEELb0ELb0ELb1ELb1EEEvNS_9FwdParamsE:
	.zero		1128


//--------------------- .nv.constant0._ZN10layer_norm13ln_fwd_kernelINS_13Kernel_traitsI6__halfS2_fS2_fjLj5120ELj1ELj1ELj4ELj16ENS_18Kernel_traits_baseILj5120ES2_S2_fS2_fjLj128EEEEELb0ELb1ELb0ELb0EEEvNS_9FwdParamsE --------------------------
	.section	.nv.constant0._ZN10layer_norm13ln_fwd_kernelINS_13Kernel_traitsI6__halfS2_fS2_fjLj5120ELj1ELj1ELj4ELj16ENS_18Kernel_traits_baseILj5120ES2_S2_fS2_fjLj128EEEEELb0ELb1ELb0ELb0EEEvNS_9FwdParamsE,"a",@progbits
	.sectionflags	@""
	.align	4
.nv.constant0._ZN10layer_norm13ln_fwd_kernelINS_13Kernel_traitsI6__halfS2_fS2_fjLj5120ELj1ELj1ELj4ELj16ENS_18Kernel_traits_baseILj5120ES2_S2_fS2_fjLj128EEEEELb0ELb1ELb0ELb0EEEvNS_9FwdParamsE:
	.zero		1128


//--------------------- .nv.constant0._ZN10layer_norm13ln_fwd_kernelINS_13Kernel_traitsI6__halfS2_fS2_fjLj5120ELj1ELj1ELj4ELj16ENS_18Kernel_traits_baseILj5120ES2_S2_fS2_fjLj128EEEEELb0ELb1ELb0ELb1EEEvNS_9FwdParamsE --------------------------
	.section	.nv.constant0._ZN10layer_norm13ln_fwd_kernelINS_13Kernel_traitsI6__halfS2_fS2_fjLj5120ELj1ELj1ELj4ELj16ENS_18Kernel_traits_baseILj5120ES2_S2_fS2_fjLj128EEEEELb0ELb1ELb0ELb1EEEvNS_9FwdParamsE,"a",@progbits
	.sectionflags	@""
	.align	4
.nv.constant0._ZN10layer_norm13ln_fwd_kernelINS_13Kernel_traitsI6__halfS2_fS2_fjLj5120ELj1ELj1ELj4ELj16ENS_18Kernel_traits_baseILj5120ES2_S2_fS2_fjLj128EEEEELb0ELb1ELb0ELb1EEEvNS_9FwdParamsE:
	.zero		1128


//--------------------- .nv.constant0._ZN10layer_norm13ln_fwd_kernelINS_13Kernel_traitsI6__halfS2_fS2_fjLj5120ELj1ELj1ELj4ELj16ENS_18Kernel_traits_baseILj5120ES2_S2_fS2_fjLj128EEEEELb0ELb1ELb1ELb0EEEvNS_9FwdParamsE --------------------------
	.section	.nv.constant0._ZN10layer_norm13ln_fwd_kernelINS_13Kernel_traitsI6__halfS2_fS2_fjLj5120ELj1ELj1ELj4ELj16ENS_18Kernel_traits_baseILj5120ES2_S2_fS2_fjLj128EEEEELb0ELb1ELb1ELb0EEEvNS_9FwdParamsE,"a",@progbits
	.sectionflags	@""
	.align	4
.nv.constant0._ZN10layer_norm13ln_fwd_kernelINS_13Kernel_traitsI6__halfS2_fS2_fjLj5120ELj1ELj1ELj4ELj16ENS_18Kernel_traits_baseILj5120ES2_S2_fS2_fjLj128EEEEELb0ELb1ELb1ELb0EEEvNS_9FwdParamsE:
	.zero		1128


//--------------------- .nv.constant0._ZN10layer_norm13ln_fwd_kernelINS_13Kernel_traitsI6__halfS2_fS2_fjLj5120ELj1ELj1ELj4ELj16ENS_18Kernel_traits_baseILj5120ES2_S2_fS2_fjLj128EEEEELb0ELb1ELb1ELb1EEEvNS_9FwdParamsE --------------------------
	.section	.nv.constant0._ZN10layer_norm13ln_fwd_kernelINS_13Kernel_traitsI6__halfS2_fS2_fjLj5120ELj1ELj1ELj4ELj16ENS_18Kernel_traits_baseILj5120ES2_S2_fS2_fjLj128EEEEELb0ELb1ELb1ELb1EEEvNS_9FwdParamsE,"a",@progbits
	.sectionflags	@""
	.align	4
.nv.constant0._ZN10layer_norm13ln_fwd_kernelINS_13Kernel_traitsI6__halfS2_fS2_fjLj5120ELj1ELj1ELj4ELj16ENS_18Kernel_traits_baseILj5120ES2_S2_fS2_fjLj128EEEEELb0ELb1ELb1ELb1EEEvNS_9FwdParamsE:
	.zero		1128


//--------------------- .nv.constant0._ZN10layer_norm13ln_fwd_kernelINS_13Kernel_traitsI6__halfS2_fS2_fjLj5120ELj1ELj1ELj4ELj16ENS_18Kernel_traits_baseILj5120ES2_S2_fS2_fjLj128EEEEELb1ELb0ELb0ELb0EEEvNS_9FwdParamsE --------------------------
	.section	.nv.constant0._ZN10layer_norm13ln_fwd_kernelINS_13Kernel_traitsI6__halfS2_fS2_fjLj5120ELj1ELj1ELj4ELj16ENS_18Kernel_traits_baseILj5120ES2_S2_fS2_fjLj128EEEEELb1ELb0ELb0ELb0EEEvNS_9FwdParamsE,"a",@progbits
	.sectionflags	@""
	.align	4
.nv.constant0._ZN10layer_norm13ln_fwd_kernelINS_13Kernel_traitsI6__halfS2_fS2_fjLj5120ELj1ELj1ELj4ELj16ENS_18Kernel_traits_baseILj5120ES2_S2_fS2_fjLj128EEEEELb1ELb0ELb0ELb0EEEvNS_9FwdParamsE:
	.zero		1128


//--------------------- .nv.constant0._ZN10layer_norm13ln_fwd_kernelINS_13Kernel_traitsI6__halfS2_fS2_fjLj5120ELj1ELj1ELj4ELj16ENS_18Kernel_traits_baseILj5120ES2_S2_fS2_fjLj128EEEEELb1ELb0ELb0ELb1EEEvNS_9FwdParamsE --------------------------
	.section	.nv.constant0._ZN10layer_norm13ln_fwd_kernelINS_13Kernel_traitsI6__halfS2_fS2_fjLj5120ELj1ELj1ELj4ELj16ENS_18Kernel_traits_baseILj5120ES2_S2_fS2_fjLj128EEEEELb1ELb0ELb0ELb1EEEvNS_9FwdParamsE,"a",@progbits
	.sectionflags	@""
	.align	4
.nv.constant0._ZN10layer_norm13ln_fwd_kernelINS_13Kernel_traitsI6__halfS2_fS2_fjLj5120ELj1ELj1ELj4ELj16ENS_18Kernel_traits_baseILj5120ES2_S2_fS2_fjLj128EEEEELb1ELb0ELb0ELb1EEEvNS_9FwdParamsE:
	.zero		1128


//--------------------- .nv.constant0._ZN10layer_norm13ln_fwd_kernelINS_13Kernel_traitsI6__halfS2_fS2_fjLj5120ELj1ELj1ELj4ELj16ENS_18Kernel_traits_baseILj5120ES2_S2_fS2_fjLj128EEEEELb1ELb0ELb1ELb0EEEvNS_9FwdParamsE --------------------------
	.section	.nv.constant0._ZN10layer_norm13ln_fwd_kernelINS_13Kernel_traitsI6__halfS2_fS2_fjLj5120ELj1ELj1ELj4ELj16ENS_18Kernel_traits_baseILj5120ES2_S2_fS2_fjLj128EEEEELb1ELb0ELb1ELb0EEEvNS_9FwdParamsE,"a",@progbits
	.sectionflags	@""
	.align	4
.nv.constant0._ZN10layer_norm13ln_fwd_kernelINS_13Kernel_traitsI6__halfS2_fS2_fjLj5120ELj1ELj1ELj4ELj16ENS_18Kernel_traits_baseILj5120ES2_S2_fS2_fjLj128EEEEELb1ELb0ELb1ELb0EEEvNS_9FwdParamsE:
	.zero		1128


//--------------------- .nv.constant0._ZN10layer_norm13ln_fwd_kernelINS_13Kernel_traitsI6__halfS2_fS2_fjLj5120ELj1ELj1ELj4ELj16ENS_18Kernel_traits_baseILj5120ES2_S2_fS2_fjLj128EEEEELb1ELb0ELb1ELb1EEEvNS_9FwdParamsE --------------------------
	.section	.nv.constant0._ZN10layer_norm13ln_fwd_kernelINS_13Kernel_traitsI6__halfS2_fS2_fjLj5120ELj1ELj1ELj4ELj16ENS_18Kernel_traits_baseILj5120ES2_S2_fS2_fjLj128EEEEELb1ELb0ELb1ELb1EEEvNS_9FwdParamsE,"a",@progbits
	.sectionflags	@""
	.align	4
.nv.constant0._ZN10layer_norm13ln_fwd_kernelINS_13Kernel_traitsI6__halfS2_fS2_fjLj5120ELj1ELj1ELj4ELj16ENS_18Kernel_traits_baseILj5120ES2_S2_fS2_fjLj128EEEEELb1ELb0ELb1ELb1EEEvNS_9FwdParamsE:
	.zero		1128


//--------------------- .nv.constant0._ZN10layer_norm13ln_fwd_kernelINS_13Kernel_traitsI6__halfS2_fS2_fjLj5120ELj1ELj1ELj4ELj16ENS_18Kernel_traits_baseILj5120ES2_S2_fS2_fjLj128EEEEELb1ELb1ELb0ELb0EEEvNS_9FwdParamsE --------------------------
	.section	.nv.constant0._ZN10layer_norm13ln_fwd_kernelINS_13Kernel_traitsI6__halfS2_fS2_fjLj5120ELj1ELj1ELj4ELj16ENS_18Kernel_traits_baseILj5120ES2_S2_fS2_fjLj128EEEEELb1ELb1ELb0ELb0EEEvNS_9FwdParamsE,"a",@progbits
	.sectionflags	@""
	.align	4
.nv.constant0._ZN10layer_norm13ln_fwd_kernelINS_13Kernel_traitsI6__halfS2_fS2_fjLj5120ELj1ELj1ELj4ELj16ENS_18Kernel_traits_baseILj5120ES2_S2_fS2_fjLj128EEEEELb1ELb1ELb0ELb0EEEvNS_9FwdParamsE:
	.zero		1128


//--------------------- .nv.constant0._ZN10layer_norm13ln_fwd_kernelINS_13Kernel_traitsI6__halfS2_fS2_fjLj5120ELj1ELj1ELj4ELj16ENS_18Kernel_traits_baseILj5120ES2_S2_fS2_fjLj128EEEEELb1ELb1ELb0ELb1EEEvNS_9FwdParamsE --------------------------
	.section	.nv.constant0._ZN10layer_norm13ln_fwd_kernelINS_13Kernel_traitsI6__halfS2_fS2_fjLj5120ELj1ELj1ELj4ELj16ENS_18Kernel_traits_baseILj5120ES2_S2_fS2_fjLj128EEEEELb1ELb1ELb0ELb1EEEvNS_9FwdParamsE,"a",@progbits
	.sectionflags	@""
	.align	4
.nv.constant0._ZN10layer_norm13ln_fwd_kernelINS_13Kernel_traitsI6__halfS2_fS2_fjLj5120ELj1ELj1ELj4ELj16ENS_18Kernel_traits_baseILj5120ES2_S2_fS2_fjLj128EEEEELb1ELb1ELb0ELb1EEEvNS_9FwdParamsE:
	.zero		1128


//--------------------- .nv.constant0._ZN10layer_norm13ln_fwd_kernelINS_13Kernel_traitsI6__halfS2_fS2_fjLj5120ELj1ELj1ELj4ELj16ENS_18Kernel_traits_baseILj5120ES2_S2_fS2_fjLj128EEEEELb1ELb1ELb1ELb0EEEvNS_9FwdParamsE --------------------------
	.section	.nv.constant0._ZN10layer_norm13ln_fwd_kernelINS_13Kernel_traitsI6__halfS2_fS2_fjLj5120ELj1ELj1ELj4ELj16ENS_18Kernel_traits_baseILj5120ES2_S2_fS2_fjLj128EEEEELb1ELb1ELb1ELb0EEEvNS_9FwdParamsE,"a",@progbits
	.sectionflags	@""
	.align	4
.nv.constant0._ZN10layer_norm13ln_fwd_kernelINS_13Kernel_traitsI6__halfS2_fS2_fjLj5120ELj1ELj1ELj4ELj16ENS_18Kernel_traits_baseILj5120ES2_S2_fS2_fjLj128EEEEELb1ELb1ELb1ELb0EEEvNS_9FwdParamsE:
	.zero		1128


//--------------------- .nv.constant0._ZN10layer_norm13ln_fwd_kernelINS_13Kernel_traitsI6__halfS2_fS2_fjLj5120ELj1ELj1ELj4ELj16ENS_18Kernel_traits_baseILj5120ES2_S2_fS2_fjLj128EEEEELb1ELb1ELb1ELb1EEEvNS_9FwdParamsE --------------------------
	.section	.nv.constant0._ZN10layer_norm13ln_fwd_kernelINS_13Kernel_traitsI6__halfS2_fS2_fjLj5120ELj1ELj1ELj4ELj16ENS_18Kernel_traits_baseILj5120ES2_S2_fS2_fjLj128EEEEELb1ELb1ELb1ELb1EEEvNS_9FwdParamsE,"a",@progbits
	.sectionflags	@""
	.align	4
.nv.constant0._ZN10layer_norm13ln_fwd_kernelINS_13Kernel_traitsI6__halfS2_fS2_fjLj5120ELj1ELj1ELj4ELj16ENS_18Kernel_traits_baseILj5120ES2_S2_fS2_fjLj128EEEEELb1ELb1ELb1ELb1EEEvNS_9FwdParamsE:
	.zero		1128


//--------------------- .nv.constant0._ZN10layer_norm13ln_fwd_kernelINS_13Kernel_traitsIf6__halffS2_fjLj5120ELj1ELj1ELj4ELj16ENS_18Kernel_traits_baseILj5120EfS2_fS2_fjLj128EEEEELb0ELb0ELb0ELb0EEEvNS_9FwdParamsE --------------------------
	.section	.nv.constant0._ZN10layer_norm13ln_fwd_kernelINS_13Kernel_traitsIf6__halffS2_fjLj5120ELj1ELj1ELj4ELj16ENS_18Kernel_traits_baseILj5120EfS2_fS2_fjLj128EEEEELb0ELb0ELb0ELb0EEEvNS_9FwdParamsE,"a",@progbits
	.sectionflags	@""
	.align	4
.nv.constant0._ZN10layer_norm13ln_fwd_kernelINS_13Kernel_traitsIf6__halffS2_fjLj5120ELj1ELj1ELj4ELj16ENS_18Kernel_traits_baseILj5120EfS2_fS2_fjLj128EEEEELb0ELb0ELb0ELb0EEEvNS_9FwdParamsE:
	.zero		1128


//--------------------- .nv.constant0._ZN10layer_norm13ln_fwd_kernelINS_13Kernel_traitsIf6__halffS2_fjLj5120ELj1ELj1ELj4ELj16ENS_18Kernel_traits_baseILj5120EfS2_fS2_fjLj128EEEEELb0ELb0ELb0ELb1EEEvNS_9FwdParamsE --------------------------
	.section	.nv.constant0._ZN10layer_norm13ln_fwd_kernelINS_13Kernel_traitsIf6__halffS2_fjLj5120ELj1ELj1ELj4ELj16ENS_18Kernel_traits_baseILj5120EfS2_fS2_fjLj128EEEEELb0ELb0ELb0ELb1EEEvNS_9FwdParamsE,"a",@progbits
	.sectionflags	@""
	.align	4
.nv.constant0._ZN10layer_norm13ln_fwd_kernelINS_13Kernel_traitsIf6__halffS2_fjLj5120ELj1ELj1ELj4ELj16ENS_18Kernel_traits_baseILj5120EfS2_fS2_fjLj128EEEEELb0ELb0ELb0ELb1EEEvNS_9FwdParamsE:
	.zero		1128


//--------------------- .nv.constant0._ZN10layer_norm13ln_fwd_kernelINS_13Kernel_traitsIf6__halffS2_fjLj5120ELj1ELj1ELj4ELj16ENS_18Kernel_traits_baseILj5120EfS2_fS2_fjLj128EEEEELb0ELb0ELb1ELb0EEEvNS_9FwdParamsE --------------------------
	.section	.nv.constant0._ZN10layer_norm13ln_fwd_kernelINS_13Kernel_traitsIf6__halffS2_fjLj5120ELj1ELj1ELj4ELj16ENS_18Kernel_traits_baseILj5120EfS2_fS2_fjLj128EEEEELb0ELb0ELb1ELb0EEEvNS_9FwdParamsE,"a",@progbits
	.sectionflags	@""
	.align	4
.nv.constant0._ZN10layer_norm13ln_fwd_kernelINS_13Kernel_traitsIf6__halffS2_fjLj5120ELj1ELj1ELj4ELj16ENS_18Kernel_traits_baseILj5120EfS2_fS2_fjLj128EEEEELb0ELb0ELb1ELb0EEEvNS_9FwdParamsE:
	.zero		1128


//--------------------- .nv.constant0._ZN10layer_norm13ln_fwd_kernelINS_13Kernel_traitsIf6__halffS2_fjLj5120ELj1ELj1ELj4ELj16ENS_18Kernel_traits_baseILj5120EfS2_fS2_fjLj128EEEEELb0ELb0ELb1ELb1EEEvNS_9FwdParamsE --------------------------
	.section	.nv.constant0._ZN10layer_norm13ln_fwd_kernelINS_13Kernel_traitsIf6__halffS2_fjLj5120ELj1ELj1ELj4ELj16ENS_18Kernel_traits_baseILj5120EfS2_fS2_fjLj128EEEEELb0ELb0ELb1ELb1EEEvNS_9FwdParamsE,"a",@progbits
	.sectionflags	@""
	.align	4
.nv.constant0._ZN10layer_norm13ln_fwd_kernelINS_13Kernel_traitsIf6__halffS2_fjLj5120ELj1ELj1ELj4ELj16ENS_18Kernel_traits_baseILj5120EfS2_fS2_fjLj128EEEEELb0ELb0ELb1ELb1EEEvNS_9FwdParamsE:
	.zero		1128


//--------------------- .nv.constant0._ZN10layer_norm13ln_fwd_kernelINS_13Kernel_traitsIf6__halffS2_fjLj5120ELj1ELj1ELj4ELj16ENS_18Kernel_traits_baseILj5120EfS2_fS2_fjLj128EEEEELb0ELb1ELb0ELb0EEEvNS_9FwdParamsE --------------------------
	.section	.nv.constant0._ZN10layer_norm13ln_fwd_kernelINS_13Kernel_traitsIf6__halffS2_fjLj5120ELj1ELj1ELj4ELj16ENS_18Kernel_traits_baseILj5120EfS2_fS2_fjLj128EEEEELb0ELb1ELb0ELb0EEEvNS_9FwdParamsE,"a",@progbits
	.sectionflags	@""
	.align	4
.nv.constant0._ZN10layer_norm13ln_fwd_kernelINS_13Kernel_traitsIf6__halffS2_fjLj5120ELj1ELj1ELj4ELj16ENS_18Kernel_traits_baseILj5120EfS2_fS2_fjLj128EEEEELb0ELb1ELb0ELb0EEEvNS_9FwdParamsE:
	.zero		1128


//--------------------- .nv.constant0._ZN10layer_norm13ln_fwd_kernelINS_13Kernel_traitsIf6__halffS2_fjLj5120ELj1ELj1ELj4ELj16ENS_18Kernel_traits_baseILj5120EfS2_fS2_fjLj128EEEEELb0ELb1ELb0ELb1EEEvNS_9FwdParamsE --------------------------
	.section	.nv.constant0._ZN10layer_norm13ln_fwd_kernelINS_13Kernel_traitsIf6__halffS2_fjLj5120ELj1ELj1ELj4ELj16ENS_18Kernel_traits_baseILj5120EfS2_fS2_fjLj128EEEEELb0ELb1ELb0ELb1EEEvNS_9FwdParamsE,"a",@progbits
	.sectionflags	@""
	.align	4
.nv.constant0._ZN10layer_norm13ln_fwd_kernelINS_13Kernel_traitsIf6__halffS2_fjLj5120ELj1ELj1ELj4ELj16ENS_18Kernel_traits_baseILj5120EfS2_fS2_fjLj128EEEEELb0ELb1ELb0ELb1EEEvNS_9FwdParamsE:
	.zero		1128


//--------------------- .nv.constant0._ZN10layer_norm13ln_fwd_kernelINS_13Kernel_traitsIf6__halffS2_fjLj5120ELj1ELj1ELj4ELj16ENS_18Kernel_traits_baseILj5120EfS2_fS2_fjLj128EEEEELb0ELb1ELb1ELb0EEEvNS_9FwdParamsE --------------------------
	.section	.nv.constant0._ZN10layer_norm13ln_fwd_kernelINS_13Kernel_traitsIf6__halffS2_fjLj5120ELj1ELj1ELj4ELj16ENS_18Kernel_traits_baseILj5120EfS2_fS2_fjLj128EEEEELb0ELb1ELb1ELb0EEEvNS_9FwdParamsE,"a",@progbits
	.sectionflags	@""
	.align	4
.nv.constant0._ZN10layer_norm13ln_fwd_kernelINS_13Kernel_traitsIf6__halffS2_fjLj5120ELj1ELj1ELj4ELj16ENS_18Kernel_traits_baseILj5120EfS2_fS2_fjLj128EEEEELb0ELb1ELb1ELb0EEEvNS_9FwdParamsE:
	.zero		1128


//--------------------- .nv.constant0._ZN10layer_norm13ln_fwd_kernelINS_13Kernel_traitsIf6__halffS2_fjLj5120ELj1ELj1ELj4ELj16ENS_18Kernel_traits_baseILj5120EfS2_fS2_fjLj128EEEEELb0ELb1ELb1ELb1EEEvNS_9FwdParamsE --------------------------
	.section	.nv.constant0._ZN10layer_norm13ln_fwd_kernelINS_13Kernel_traitsIf6__halffS2_fjLj5120ELj1ELj1ELj4ELj16ENS_18Kernel_traits_baseILj5120EfS2_fS2_fjLj128EEEEELb0ELb1ELb1ELb1EEEvNS_9FwdParamsE,"a",@progbits
	.sectionflags	@""
	.align	4
.nv.constant0._ZN10layer_norm13ln_fwd_kernelINS_13Kernel_traitsIf6__halffS2_fjLj5120ELj1ELj1ELj4ELj16ENS_18Kernel_traits_baseILj5120EfS2_fS2_fjLj128EEEEELb0ELb1ELb1ELb1EEEvNS_9FwdParamsE:
	.zero		1128


//--------------------- .nv.constant0._ZN10layer_norm13ln_fwd_kernelINS_13Kernel_traitsIf6__halffS2_fjLj5120ELj1ELj1ELj4ELj16ENS_18Kernel_traits_baseILj5120EfS2_fS2_fjLj128EEEEELb1ELb0ELb0ELb0EEEvNS_9FwdParamsE --------------------------
	.section	.nv.constant0._ZN10layer_norm13ln_fwd_kernelINS_13Kernel_traitsIf6__halffS2_fjLj5120ELj1ELj1ELj4ELj16ENS_18Kernel_traits_baseILj5120EfS2_fS2_fjLj128EEEEELb1ELb0ELb0ELb0EEEvNS_9FwdParamsE,"a",@progbits
	.sectionflags	@""
	.align	4
.nv.constant0._ZN10layer_norm13ln_fwd_kernelINS_13Kernel_traitsIf6__halffS2_fjLj5120ELj1ELj1ELj4ELj16ENS_18Kernel_traits_baseILj5120EfS2_fS2_fjLj128EEEEELb1ELb0ELb0ELb0EEEvNS_9FwdParamsE:
	.zero		1128


//--------------------- .nv.constant0._ZN10layer_norm13ln_fwd_kernelINS_13Kernel_traitsIf6__halffS2_fjLj5120ELj1ELj1ELj4ELj16ENS_18Kernel_traits_baseILj5120EfS2_fS2_fjLj128EEEEELb1ELb0ELb0ELb1EEEvNS_9FwdParamsE --------------------------
	.section	.nv.constant0._ZN10layer_norm13ln_fwd_kernelINS_13Kernel_traitsIf6__halffS2_fjLj5120ELj1ELj1ELj4ELj16ENS_18Kernel_traits_baseILj5120EfS2_fS2_fjLj128EEEEELb1ELb0ELb0ELb1EEEvNS_9FwdParamsE,"a",@progbits
	.sectionflags	@""
	.align	4
.nv.constant0._ZN10layer_norm13ln_fwd_kernelINS_13Kernel_traitsIf6__halffS2_fjLj5120ELj1ELj1ELj4ELj16ENS_18Kernel_traits_baseILj5120EfS2_fS2_fjLj128EEEEELb1ELb0ELb0ELb1EEEvNS_9FwdParamsE:
	.zero		1128


//--------------------- .nv.constant0._ZN10layer_norm13ln_fwd_kernelINS_13Kernel_traitsIf6__halffS2_fjLj5120ELj1ELj1ELj4ELj16ENS_18Kernel_traits_baseILj5120EfS2_fS2_fjLj128EEEEELb1ELb0ELb1ELb0EEEvNS_9FwdParamsE --------------------------
	.section	.nv.constant0._ZN10layer_norm13ln_fwd_kernelINS_13Kernel_traitsIf6__halffS2_fjLj5120ELj1ELj1ELj4ELj16ENS_18Kernel_traits_baseILj5120EfS2_fS2_fjLj128EEEEELb1ELb0ELb1ELb0EEEvNS_9FwdParamsE,"a",@progbits
	.sectionflags	@""
	.align	4
.nv.constant0._ZN10layer_norm13ln_fwd_kernelINS_13Kernel_traitsIf6__halffS2_fjLj5120ELj1ELj1ELj4ELj16ENS_18Kernel_traits_baseILj5120EfS2_fS2_fjLj128EEEEELb1ELb0ELb1ELb0EEEvNS_9FwdParamsE:
	.zero		1128


//--------------------- .nv.constant0._ZN10layer_norm13ln_fwd_kernelINS_13Kernel_traitsIf6__halffS2_fjLj5120ELj1ELj1ELj4ELj16ENS_18Kernel_traits_baseILj5120EfS2_fS2_fjLj128EEEEELb1ELb0ELb1ELb1EEEvNS_9FwdParamsE --------------------------
	.section	.nv.constant0._ZN10layer_norm13ln_fwd_kernelINS_13Kernel_traitsIf6__halffS2_fjLj5120ELj1ELj1ELj4ELj16ENS_18Kernel_traits_baseILj5120EfS2_fS2_fjLj128EEEEELb1ELb0ELb1ELb1EEEvNS_9FwdParamsE,"a",@progbits
	.sectionflags	@""
	.align	4
.nv.constant0._ZN10layer_norm13ln_fwd_kernelINS_13Kernel_traitsIf6__halffS2_fjLj5120ELj1ELj1ELj4ELj16ENS_18Kernel_traits_baseILj5120EfS2_fS2_fjLj128EEEEELb1ELb0ELb1ELb1EEEvNS_9FwdParamsE:
	.zero		1128


//--------------------- .nv.constant0._ZN10layer_norm13ln_fwd_kernelINS_13Kernel_traitsIf6__halffS2_fjLj5120ELj1ELj1ELj4ELj16ENS_18Kernel_traits_baseILj5120EfS2_fS2_fjLj128EEEEELb1ELb1ELb0ELb0EEEvNS_9FwdParamsE --------------------------
	.section	.nv.constant0._ZN10layer_norm13ln_fwd_kernelINS_13Kernel_traitsIf6__halffS2_fjLj5120ELj1ELj1ELj4ELj16ENS_18Kernel_traits_baseILj5120EfS2_fS2_fjLj128EEEEELb1ELb1ELb0ELb0EEEvNS_9FwdParamsE,"a",@progbits
	.sectionflags	@""
	.align	4
.nv.constant0._ZN10layer_norm13ln_fwd_kernelINS_13Kernel_traitsIf6__halffS2_fjLj5120ELj1ELj1ELj4ELj16ENS_18Kernel_traits_baseILj5120EfS2_fS2_fjLj128EEEEELb1ELb1ELb0ELb0EEEvNS_9FwdParamsE:
	.zero		1128


//--------------------- .nv.constant0._ZN10layer_norm13ln_fwd_kernelINS_13Kernel_traitsIf6__halffS2_fjLj5120ELj1ELj1ELj4ELj16ENS_18Kernel_traits_baseILj5120EfS2_fS2_fjLj128EEEEELb1ELb1ELb0ELb1EEEvNS_9FwdParamsE --------------------------
	.section	.nv.constant0._ZN10layer_norm13ln_fwd_kernelINS_13Kernel_traitsIf6__halffS2_fjLj5120ELj1ELj1ELj4ELj16ENS_18Kernel_traits_baseILj5120EfS2_fS2_fjLj128EEEEELb1ELb1ELb0ELb1EEEvNS_9FwdParamsE,"a",@progbits
	.sectionflags	@""
	.align	4
.nv.constant0._ZN10layer_norm13ln_fwd_kernelINS_13Kernel_traitsIf6__halffS2_fjLj5120ELj1ELj1ELj4ELj16ENS_18Kernel_traits_baseILj5120EfS2_fS2_fjLj128EEEEELb1ELb1ELb0ELb1EEEvNS_9FwdParamsE:
	.zero		1128


//--------------------- .nv.constant0._ZN10layer_norm13ln_fwd_kernelINS_13Kernel_traitsIf6__halffS2_fjLj5120ELj1ELj1ELj4ELj16ENS_18Kernel_traits_baseILj5120EfS2_fS2_fjLj128EEEEELb1ELb1ELb1ELb0EEEvNS_9FwdParamsE --------------------------
	.section	.nv.constant0._ZN10layer_norm13ln_fwd_kernelINS_13Kernel_traitsIf6__halffS2_fjLj5120ELj1ELj1ELj4ELj16ENS_18Kernel_traits_baseILj5120EfS2_fS2_fjLj128EEEEELb1ELb1ELb1ELb0EEEvNS_9FwdParamsE,"a",@progbits
	.sectionflags	@""
	.align	4
.nv.constant0._ZN10layer_norm13ln_fwd_kernelINS_13Kernel_traitsIf6__halffS2_fjLj5120ELj1ELj1ELj4ELj16ENS_18Kernel_traits_baseILj5120EfS2_fS2_fjLj128EEEEELb1ELb1ELb1ELb0EEEvNS_9FwdParamsE:
	.zero		1128


//--------------------- .nv.constant0._ZN10layer_norm13ln_fwd_kernelINS_13Kernel_traitsIf6__halffS2_fjLj5120ELj1ELj1ELj4ELj16ENS_18Kernel_traits_baseILj5120EfS2_fS2_fjLj128EEEEELb1ELb1ELb1ELb1EEEvNS_9FwdParamsE --------------------------
	.section	.nv.constant0._ZN10layer_norm13ln_fwd_kernelINS_13Kernel_traitsIf6__halffS2_fjLj5120ELj1ELj1ELj4ELj16ENS_18Kernel_traits_baseILj5120EfS2_fS2_fjLj128EEEEELb1ELb1ELb1ELb1EEEvNS_9FwdParamsE,"a",@progbits
	.sectionflags	@""
	.align	4
.nv.constant0._ZN10layer_norm13ln_fwd_kernelINS_13Kernel_traitsIf6__halffS2_fjLj5120ELj1ELj1ELj4ELj16ENS_18Kernel_traits_baseILj5120EfS2_fS2_fjLj128EEEEELb1ELb1ELb1ELb1EEEvNS_9FwdParamsE:
	.zero		1128


//--------------------- .nv.constant0._ZN10layer_norm13ln_fwd_kernelINS_13Kernel_traitsI6__halfffffjLj5120ELj1ELj1ELj4ELj16ENS_18Kernel_traits_baseILj5120ES2_ffffjLj128EEEEELb0ELb0ELb0ELb0EEEvNS_9FwdParamsE --------------------------
	.section	.nv.constant0._ZN10layer_norm13ln_fwd_kernelINS_13Kernel_traitsI6__halfffffjLj5120ELj1ELj1ELj4ELj16ENS_18Kernel_traits_baseILj5120ES2_ffffjLj128EEEEELb0ELb0ELb0ELb0EEEvNS_9FwdParamsE,"a",@progbits
	.sectionflags	@""
	.align	4
.nv.constant0._ZN10layer_norm13ln_fwd_kernelINS_13Kernel_traitsI6__halfffffjLj5120ELj1ELj1ELj4ELj16ENS_18Kernel_traits_baseILj5120ES2_ffffjLj128EEEEELb0ELb0ELb0ELb0EEEvNS_9FwdParamsE:
	.zero		1128


//--------------------- .nv.constant0._ZN10layer_norm13ln_fwd_kernelINS_13Kernel_traitsI6__halfffffjLj5120ELj1ELj1ELj4ELj16ENS_18Kernel_traits_baseILj5120ES2_ffffjLj128EEEEELb0ELb0ELb0ELb1EEEvNS_9FwdParamsE --------------------------
	.section	.nv.constant0._ZN10layer_norm13ln_fwd_kernelINS_13Kernel_traitsI6__halfffffjLj5120ELj1ELj1ELj4ELj16ENS_18Kernel_traits_baseILj5120ES2_ffffjLj128EEEEELb0ELb0ELb0ELb1EEEvNS_9FwdParamsE,"a",@progbits
	.sectionflags	@""
	.align	4
.nv.constant0._ZN10layer_norm13ln_fwd_kernelINS_13Kernel_traitsI6__halfffffjLj5120ELj1ELj1ELj4ELj16ENS_18Kernel_traits_baseILj5120ES2_ffffjLj128EEEEELb0ELb0ELb0ELb1EEEvNS_9FwdParamsE:
	.zero		1128


//--------------------- .nv.constant0._ZN10layer_norm13ln_fwd_kernelINS_13Kernel_traitsI6__halfffffjLj5120ELj1ELj1ELj4ELj16ENS_18Kernel_traits_baseILj5120ES2_ffffjLj128EEEEELb0ELb0ELb1ELb0EEEvNS_9FwdParamsE --------------------------
	.section	.nv.constant0._ZN10layer_norm13ln_fwd_kernelINS_13Kernel_traitsI6__halfffffjLj5120ELj1ELj1ELj4ELj16ENS_18Kernel_traits_baseILj5120ES2_ffffjLj128EEEEELb0ELb0ELb1ELb0EEEvNS_9FwdParamsE,"a",@progbits
	.sectionflags	@""
	.align	4
.nv.constant0._ZN10layer_norm13ln_fwd_kernelINS_13Kernel_traitsI6__halfffffjLj5120ELj1ELj1ELj4ELj16ENS_18Kernel_traits_baseILj5120ES2_ffffjLj128EEEEELb0ELb0ELb1ELb0EEEvNS_9FwdParamsE:
	.zero		1128


//--------------------- .nv.constant0._ZN10layer_norm13ln_fwd_kernelINS_13Kernel_traitsI6__halfffffjLj5120ELj1ELj1ELj4ELj16ENS_18Kernel_traits_baseILj5120ES2_ffffjLj128EEEEELb0ELb0ELb1ELb1EEEvNS_9FwdParamsE --------------------------
	.section	.nv.constant0._ZN10layer_norm13ln_fwd_kernelINS_13Kernel_traitsI6__halfffffjLj5120ELj1ELj1ELj4ELj16ENS_18Kernel_traits_baseILj5120ES2_ffffjLj128EEEEELb0ELb0ELb1ELb1EEEvNS_9FwdParamsE,"a",@progbits
	.sectionflags	@""
	.align	4
.nv.constant0._ZN10layer_norm13ln_fwd_kernelINS_13Kernel_traitsI6__halfffffjLj5120ELj1ELj1ELj4ELj16ENS_18Kernel_traits_baseILj5120ES2_ffffjLj128EEEEELb0ELb0ELb1ELb1EEEvNS_9FwdParamsE:
	.zero		1128


//--------------------- .nv.constant0._ZN10layer_norm13ln_fwd_kernelINS_13Kernel_traitsI6__halfffffjLj5120ELj1ELj1ELj4ELj16ENS_18Kernel_traits_baseILj5120ES2_ffffjLj128EEEEELb0ELb1ELb0ELb0EEEvNS_9FwdParamsE --------------------------
	.section	.nv.constant0._ZN10layer_norm13ln_fwd_kernelINS_13Kernel_traitsI6__halfffffjLj5120ELj1ELj1ELj4ELj16ENS_18Kernel_traits_baseILj5120ES2_ffffjLj128EEEEELb0ELb1ELb0ELb0EEEvNS_9FwdParamsE,"a",@progbits
	.sectionflags	@""
	.align	4
.nv.constant0._ZN10layer_norm13ln_fwd_kernelINS_13Kernel_traitsI6__halfffffjLj5120ELj1ELj1ELj4ELj16ENS_18Kernel_traits_baseILj5120ES2_ffffjLj128EEEEELb0ELb1ELb0ELb0EEEvNS_9FwdParamsE:
	.zero		1128


//--------------------- .nv.constant0._ZN10layer_norm13ln_fwd_kernelINS_13Kernel_traitsI6__halfffffjLj5120ELj1ELj1ELj4ELj16ENS_18Kernel_traits_baseILj5120ES2_ffffjLj128EEEEELb0ELb1ELb0ELb1EEEvNS_9FwdParamsE --------------------------
	.section	.nv.constant0._ZN10layer_norm13ln_fwd_kernelINS_13Kernel_traitsI6__halfffffjLj5120ELj1ELj1ELj4ELj16ENS_18Kernel_traits_baseILj5120ES2_ffffjLj128EEEEELb0ELb1ELb0ELb1EEEvNS_9FwdParamsE,"a",@progbits
	.sectionflags	@""
	.align	4
.nv.constant0._ZN10layer_norm13ln_fwd_kernelINS_13Kernel_traitsI6__halfffffjLj5120ELj1ELj1ELj4ELj16ENS_18Kernel_traits_baseILj5120ES2_ffffjLj128EEEEELb0ELb1ELb0ELb1EEEvNS_9FwdParamsE:
	.zero		1128


//--------------------- .nv.constant0._ZN10layer_norm13ln_fwd_kernelINS_13Kernel_traitsI6__halfffffjLj5120ELj1ELj1ELj4ELj16ENS_18Kernel_traits_baseILj5120ES2_ffffjLj128EEEEELb0ELb1ELb1ELb0EEEvNS_9FwdParamsE --------------------------
	.section	.nv.constant0._ZN10layer_norm13ln_fwd_kernelINS_13Kernel_traitsI6__halfffffjLj5120ELj1ELj1ELj4ELj16ENS_18Kernel_traits_baseILj5120ES2_ffffjLj128EEEEELb0ELb1ELb1ELb0EEEvNS_9FwdParamsE,"a",@progbits
	.sectionflags	@""
	.align	4
.nv.constant0._ZN10layer_norm13ln_fwd_kernelINS_13Kernel_traitsI6__halfffffjLj5120ELj1ELj1ELj4ELj16ENS_18Kernel_traits_baseILj5120ES2_ffffjLj128EEEEELb0ELb1ELb1ELb0EEEvNS_9FwdParamsE:
	.zero		1128


//--------------------- .nv.constant0._ZN10layer_norm13ln_fwd_kernelINS_13Kernel_traitsI6__halfffffjLj5120ELj1ELj1ELj4ELj16ENS_18Kernel_traits_baseILj5120ES2_ffffjLj128EEEEELb0ELb1ELb1ELb1EEEvNS_9FwdParamsE --------------------------
	.section	.nv.constant0._ZN10layer_norm13ln_fwd_kernelINS_13Kernel_traitsI6__halfffffjLj5120ELj1ELj1ELj4ELj16ENS_18Kernel_traits_baseILj5120ES2_ffffjLj128EEEEELb0ELb1ELb1ELb1EEEvNS_9FwdParamsE,"a",@progbits
	.sectionflags	@""
	.align	4
.nv.constant0._ZN10layer_norm13ln_fwd_kernelINS_13Kernel_traitsI6__halfffffjLj5120ELj1ELj1ELj4ELj16ENS_18Kernel_traits_baseILj5120ES2_ffffjLj128EEEEELb0ELb1ELb1ELb1EEEvNS_9FwdParamsE:
	.zero		1128


//--------------------- .nv.constant0._ZN10layer_norm13ln_fwd_kernelINS_13Kernel_traitsI6__halfffffjLj5120ELj1ELj1ELj4ELj16ENS_18Kernel_traits_baseILj5120ES2_ffffjLj128EEEEELb1ELb0ELb0ELb0EEEvNS_9FwdParamsE --------------------------
	.section	.nv.constant0._ZN10layer_norm13ln_fwd_kernelINS_13Kernel_traitsI6__halfffffjLj5120ELj1ELj1ELj4ELj16ENS_18Kernel_traits_baseILj5120ES2_ffffjLj128EEEEELb1ELb0ELb0ELb0EEEvNS_9FwdParamsE,"a",@progbits
	.sectionflags	@""
	.align	4
.nv.constant0._ZN10layer_norm13ln_fwd_kernelINS_13Kernel_traitsI6__halfffffjLj5120ELj1ELj1ELj4ELj16ENS_18Kernel_traits_baseILj5120ES2_ffffjLj128EEEEELb1ELb0ELb0ELb0EEEvNS_9FwdParamsE:
	.zero		1128


//--------------------- .nv.constant0._ZN10layer_norm13ln_fwd_kernelINS_13Kernel_traitsI6__halfffffjLj5120ELj1ELj1ELj4ELj16ENS_18Kernel_traits_baseILj5120ES2_ffffjLj128EEEEELb1ELb0ELb0ELb1EEEvNS_9FwdParamsE --------------------------
	.section	.nv.constant0._ZN10layer_norm13ln_fwd_kernelINS_13Kernel_traitsI6__halfffffjLj5120ELj1ELj1ELj4ELj16ENS_18Kernel_traits_baseILj5120ES2_ffffjLj128EEEEELb1ELb0ELb0ELb1EEEvNS_9FwdParamsE,"a",@progbits
	.sectionflags	@""
	.align	4
.nv.constant0._ZN10layer_norm13ln_fwd_kernelINS_13Kernel_traitsI6__halfffffjLj5120ELj1ELj1ELj4ELj16ENS_18Kernel_traits_baseILj5120ES2_ffffjLj128EEEEELb1ELb0ELb0ELb1EEEvNS_9FwdParamsE:
	.zero		1128


//--------------------- .nv.constant0._ZN10layer_norm13ln_fwd_kernelINS_13Kernel_traitsI6__halfffffjLj5120ELj1ELj1ELj4ELj16ENS_18Kernel_traits_baseILj5120ES2_ffffjLj128EEEEELb1ELb0ELb1ELb0EEEvNS_9FwdParamsE --------------------------
	.section	.nv.constant0._ZN10layer_norm13ln_fwd_kernelINS_13Kernel_traitsI6__halfffffjLj5120ELj1ELj1ELj4ELj16ENS_18Kernel_traits_baseILj5120ES2_ffffjLj128EEEEELb1ELb0ELb1ELb0EEEvNS_9FwdParamsE,"a",@progbits
	.sectionflags	@""
	.align	4
.nv.constant0._ZN10layer_norm13ln_fwd_kernelINS_13Kernel_traitsI6__halfffffjLj5120ELj1ELj1ELj4ELj16ENS_18Kernel_traits_baseILj5120ES2_ffffjLj128EEEEELb1ELb0ELb1ELb0EEEvNS_9FwdParamsE:
	.zero		1128


//--------------------- .nv.constant0._ZN10layer_norm13ln_fwd_kernelINS_13Kernel_traitsI6__halfffffjLj5120ELj1ELj1ELj4ELj16ENS_18Kernel_traits_baseILj5120ES2_ffffjLj128EEEEELb1ELb0ELb1ELb1EEEvNS_9FwdParamsE --------------------------
	.section	.nv.constant0._ZN10layer_norm13ln_fwd_kernelINS_13Kernel_traitsI6__halfffffjLj5120ELj1ELj1ELj4ELj16ENS_18Kernel_traits_baseILj5120ES2_ffffjLj128EEEEELb1ELb0ELb1ELb1EEEvNS_9FwdParamsE,"a",@progbits
	.sectionflags	@""
	.align	4
.nv.constant0._ZN10layer_norm13ln_fwd_kernelINS_13Kernel_traitsI6__halfffffjLj5120ELj1ELj1ELj4ELj16ENS_18Kernel_traits_baseILj5120ES2_ffffjLj128EEEEELb1ELb0ELb1ELb1EEEvNS_9FwdParamsE:
	.zero		1128


//--------------------- .nv.constant0._ZN10layer_norm13ln_fwd_kernelINS_13Kernel_traitsI6__halfffffjLj5120ELj1ELj1ELj4ELj16ENS_18Kernel_traits_baseILj5120ES2_ffffjLj128EEEEELb1ELb1ELb0ELb0EEEvNS_9FwdParamsE --------------------------
	.section	.nv.constant0._ZN10layer_norm13ln_fwd_kernelINS_13Kernel_traitsI6__halfffffjLj5120ELj1ELj1ELj4ELj16ENS_18Kernel_traits_baseILj5120ES2_ffffjLj128EEEEELb1ELb1ELb0ELb0EEEvNS_9FwdParamsE,"a",@progbits
	.sectionflags	@""
	.align	4
.nv.constant0._ZN10layer_norm13ln_fwd_kernelINS_13Kernel_traitsI6__halfffffjLj5120ELj1ELj1ELj4ELj16ENS_18Kernel_traits_baseILj5120ES2_ffffjLj128EEEEELb1ELb1ELb0ELb0EEEvNS_9FwdParamsE:
	.zero		1128


//--------------------- .nv.constant0._ZN10layer_norm13ln_fwd_kernelINS_13Kernel_traitsI6__halfffffjLj5120ELj1ELj1ELj4ELj16ENS_18Kernel_traits_baseILj5120ES2_ffffjLj128EEEEELb1ELb1ELb0ELb1EEEvNS_9FwdParamsE --------------------------
	.section	.nv.constant0._ZN10layer_norm13ln_fwd_kernelINS_13Kernel_traitsI6__halfffffjLj5120ELj1ELj1ELj4ELj16ENS_18Kernel_traits_baseILj5120ES2_ffffjLj128EEEEELb1ELb1ELb0ELb1EEEvNS_9FwdParamsE,"a",@progbits
	.sectionflags	@""
	.align	4
.nv.constant0._ZN10layer_norm13ln_fwd_kernelINS_13Kernel_traitsI6__halfffffjLj5120ELj1ELj1ELj4ELj16ENS_18Kernel_traits_baseILj5120ES2_ffffjLj128EEEEELb1ELb1ELb0ELb1EEEvNS_9FwdParamsE:
	.zero		1128


//--------------------- .nv.constant0._ZN10layer_norm13ln_fwd_kernelINS_13Kernel_traitsI6__halfffffjLj5120ELj1ELj1ELj4ELj16ENS_18Kernel_traits_baseILj5120ES2_ffffjLj128EEEEELb1ELb1ELb1ELb0EEEvNS_9FwdParamsE --------------------------
	.section	.nv.constant0._ZN10layer_norm13ln_fwd_kernelINS_13Kernel_traitsI6__halfffffjLj5120ELj1ELj1ELj4ELj16ENS_18Kernel_traits_baseILj5120ES2_ffffjLj128EEEEELb1ELb1ELb1ELb0EEEvNS_9FwdParamsE,"a",@progbits
	.sectionflags	@""
	.align	4
.nv.constant0._ZN10layer_norm13ln_fwd_kernelINS_13Kernel_traitsI6__halfffffjLj5120ELj1ELj1ELj4ELj16ENS_18Kernel_traits_baseILj5120ES2_ffffjLj128EEEEELb1ELb1ELb1ELb0EEEvNS_9FwdParamsE:
	.zero		1128


//--------------------- .nv.constant0._ZN10layer_norm13ln_fwd_kernelINS_13Kernel_traitsI6__halfffffjLj5120ELj1ELj1ELj4ELj16ENS_18Kernel_traits_baseILj5120ES2_ffffjLj128EEEEELb1ELb1ELb1ELb1EEEvNS_9FwdParamsE --------------------------
	.section	.nv.constant0._ZN10layer_norm13ln_fwd_kernelINS_13Kernel_traitsI6__halfffffjLj5120ELj1ELj1ELj4ELj16ENS_18Kernel_traits_baseILj5120ES2_ffffjLj128EEEEELb1ELb1ELb1ELb1EEEvNS_9FwdParamsE,"a",@progbits
	.sectionflags	@""
	.align	4
.nv.constant0._ZN10layer_norm13ln_fwd_kernelINS_13Kernel_traitsI6__halfffffjLj5120ELj1ELj1ELj4ELj16ENS_18Kernel_traits_baseILj5120ES2_ffffjLj128EEEEELb1ELb1ELb1ELb1EEEvNS_9FwdParamsE:
	.zero		1128


//--------------------- .nv.constant0._ZN10layer_norm13ln_fwd_kernelINS_13Kernel_traitsIfffffjLj5120ELj1ELj1ELj4ELj16ENS_18Kernel_traits_baseILj5120EfffffjLj128EEEEELb0ELb0ELb0ELb0EEEvNS_9FwdParamsE --------------------------
	.section	.nv.constant0._ZN10layer_norm13ln_fwd_kernelINS_13Kernel_traitsIfffffjLj5120ELj1ELj1ELj4ELj16ENS_18Kernel_traits_baseILj5120EfffffjLj128EEEEELb0ELb0ELb0ELb0EEEvNS_9FwdParamsE,"a",@progbits
	.sectionflags	@""
	.align	4
.nv.constant0._ZN10layer_norm13ln_fwd_kernelINS_13Kernel_traitsIfffffjLj5120ELj1ELj1ELj4ELj16ENS_18Kernel_traits_baseILj5120EfffffjLj128EEEEELb0ELb0ELb0ELb0EEEvNS_9FwdParamsE:
	.zero		1128


//--------------------- .nv.constant0._ZN10layer_norm13ln_fwd_kernelINS_13Kernel_traitsIfffffjLj5120ELj1ELj1ELj4ELj16ENS_18Kernel_traits_baseILj5120EfffffjLj128EEEEELb0ELb0ELb0ELb1EEEvNS_9FwdParamsE --------------------------
	.section	.nv.constant0._ZN10layer_norm13ln_fwd_kernelINS_13Kernel_traitsIfffffjLj5120ELj1ELj1ELj4ELj16ENS_18Kernel_traits_baseILj5120EfffffjLj128EEEEELb0ELb0ELb0ELb1EEEvNS_9FwdParamsE,"a",@progbits
	.sectionflags	@""
	.align	4
.nv.constant0._ZN10layer_norm13ln_fwd_kernelINS_13Kernel_traitsIfffffjLj5120ELj1ELj1ELj4ELj16ENS_18Kernel_traits_baseILj5120EfffffjLj128EEEEELb0ELb0ELb0ELb1EEEvNS_9FwdParamsE:
	.zero		1128


//--------------------- .nv.constant0._ZN10layer_norm13ln_fwd_kernelINS_13Kernel_traitsIfffffjLj5120ELj1ELj1ELj4ELj16ENS_18Kernel_traits_baseILj5120EfffffjLj128EEEEELb0ELb0ELb1ELb0EEEvNS_9FwdParamsE --------------------------
	.section	.nv.constant0._ZN10layer_norm13ln_fwd_kernelINS_13Kernel_traitsIfffffjLj5120ELj1ELj1ELj4ELj16ENS_18Kernel_traits_baseILj5120EfffffjLj128EEEEELb0ELb0ELb1ELb0EEEvNS_9FwdParamsE,"a",@progbits
	.sectionflags	@""
	.align	4
.nv.constant0._ZN10layer_norm13ln_fwd_kernelINS_13Kernel_traitsIfffffjLj5120ELj1ELj1ELj4ELj16ENS_18Kernel_traits_baseILj5120EfffffjLj128EEEEELb0ELb0ELb1ELb0EEEvNS_9FwdParamsE:
	.zero		1128


//--------------------- .nv.constant0._ZN10layer_norm13ln_fwd_kernelINS_13Kernel_traitsIfffffjLj5120ELj1ELj1ELj4ELj16ENS_18Kernel_traits_baseILj5120EfffffjLj128EEEEELb0ELb0ELb1ELb1EEEvNS_9FwdParamsE --------------------------
	.section	.nv.constant0._ZN10layer_norm13ln_fwd_kernelINS_13Kernel_traitsIfffffjLj5120ELj1ELj1ELj4ELj16ENS_18Kernel_traits_baseILj5120EfffffjLj128EEEEELb0ELb0ELb1ELb1EEEvNS_9FwdParamsE,"a",@progbits
	.sectionflags	@""
	.align	4
.nv.constant0._ZN10layer_norm13ln_fwd_kernelINS_13Kernel_traitsIfffffjLj5120ELj1ELj1ELj4ELj16ENS_18Kernel_traits_baseILj5120EfffffjLj128EEEEELb0ELb0ELb1ELb1EEEvNS_9FwdParamsE:
	.zero		1128


//--------------------- .nv.constant0._ZN10layer_norm13ln_fwd_kernelINS_13Kernel_traitsIfffffjLj5120ELj1ELj1ELj4ELj16ENS_18Kernel_traits_baseILj5120EfffffjLj128EEEEELb0ELb1ELb0ELb0EEEvNS_9FwdParamsE --------------------------
	.section	.nv.constant0._ZN10layer_norm13ln_fwd_kernelINS_13Kernel_traitsIfffffjLj5120ELj1ELj1ELj4ELj16ENS_18Kernel_traits_baseILj5120EfffffjLj128EEEEELb0ELb1ELb0ELb0EEEvNS_9FwdParamsE,"a",@progbits
	.sectionflags	@""
	.align	4
.nv.constant0._ZN10layer_norm13ln_fwd_kernelINS_13Kernel_traitsIfffffjLj5120ELj1ELj1ELj4ELj16ENS_18Kernel_traits_baseILj5120EfffffjLj128EEEEELb0ELb1ELb0ELb0EEEvNS_9FwdParamsE:
	.zero		1128


//--------------------- .nv.constant0._ZN10layer_norm13ln_fwd_kernelINS_13Kernel_traitsIfffffjLj5120ELj1ELj1ELj4ELj16ENS_18Kernel_traits_baseILj5120EfffffjLj128EEEEELb0ELb1ELb0ELb1EEEvNS_9FwdParamsE --------------------------
	.section	.nv.constant0._ZN10layer_norm13ln_fwd_kernelINS_13Kernel_traitsIfffffjLj5120ELj1ELj1ELj4ELj16ENS_18Kernel_traits_baseILj5120EfffffjLj128EEEEELb0ELb1ELb0ELb1EEEvNS_9FwdParamsE,"a",@progbits
	.sectionflags	@""
	.align	4
.nv.constant0._ZN10layer_norm13ln_fwd_kernelINS_13Kernel_traitsIfffffjLj5120ELj1ELj1ELj4ELj16ENS_18Kernel_traits_baseILj5120EfffffjLj128EEEEELb0ELb1ELb0ELb1EEEvNS_9FwdParamsE:
	.zero		1128


//--------------------- .nv.constant0._ZN10layer_norm13ln_fwd_kernelINS_13Kernel_traitsIfffffjLj5120ELj1ELj1ELj4ELj16ENS_18Kernel_traits_baseILj5120EfffffjLj128EEEEELb0ELb1ELb1ELb0EEEvNS_9FwdParamsE --------------------------
	.section	.nv.constant0._ZN10layer_norm13ln_fwd_kernelINS_13Kernel_traitsIfffffjLj5120ELj1ELj1ELj4ELj16ENS_18Kernel_traits_baseILj5120EfffffjLj128EEEEELb0ELb1ELb1ELb0EEEvNS_9FwdParamsE,"a",@progbits
	.sectionflags	@""
	.align	4
.nv.constant0._ZN10layer_norm13ln_fwd_kernelINS_13Kernel_traitsIfffffjLj5120ELj1ELj1ELj4ELj16ENS_18Kernel_traits_baseILj5120EfffffjLj128EEEEELb0ELb1ELb1ELb0EEEvNS_9FwdParamsE:
	.zero		1128


//--------------------- .nv.constant0._ZN10layer_norm13ln_fwd_kernelINS_13Kernel_traitsIfffffjLj5120ELj1ELj1ELj4ELj16ENS_18Kernel_traits_baseILj5120EfffffjLj128EEEEELb0ELb1ELb1ELb1EEEvNS_9FwdParamsE --------------------------
	.section	.nv.constant0._ZN10layer_norm13ln_fwd_kernelINS_13Kernel_traitsIfffffjLj5120ELj1ELj1ELj4ELj16ENS_18Kernel_traits_baseILj5120EfffffjLj128EEEEELb0ELb1ELb1ELb1EEEvNS_9FwdParamsE,"a",@progbits
	.sectionflags	@""
	.align	4
.nv.constant0._ZN10layer_norm13ln_fwd_kernelINS_13Kernel_traitsIfffffjLj5120ELj1ELj1ELj4ELj16ENS_18Kernel_traits_baseILj5120EfffffjLj128EEEEELb0ELb1ELb1ELb1EEEvNS_9FwdParamsE:
	.zero		1128


//--------------------- .nv.constant0._ZN10layer_norm13ln_fwd_kernelINS_13Kernel_traitsIfffffjLj5120ELj1ELj1ELj4ELj16ENS_18Kernel_traits_baseILj5120EfffffjLj128EEEEELb1ELb0ELb0ELb0EEEvNS_9FwdParamsE --------------------------
	.section	.nv.constant0._ZN10layer_norm13ln_fwd_kernelINS_13Kernel_traitsIfffffjLj5120ELj1ELj1ELj4ELj16ENS_18Kernel_traits_baseILj5120EfffffjLj128EEEEELb1ELb0ELb0ELb0EEEvNS_9FwdParamsE,"a",@progbits
	.sectionflags	@""
	.align	4
.nv.constant0._ZN10layer_norm13ln_fwd_kernelINS_13Kernel_traitsIfffffjLj5120ELj1ELj1ELj4ELj16ENS_18Kernel_traits_baseILj5120EfffffjLj128EEEEELb1ELb0ELb0ELb0EEEvNS_9FwdParamsE:
	.zero		1128


//--------------------- .nv.constant0._ZN10layer_norm13ln_fwd_kernelINS_13Kernel_traitsIfffffjLj5120ELj1ELj1ELj4ELj16ENS_18Kernel_traits_baseILj5120EfffffjLj128EEEEELb1ELb0ELb0ELb1EEEvNS_9FwdParamsE --------------------------
	.section	.nv.constant0._ZN10layer_norm13ln_fwd_kernelINS_13Kernel_traitsIfffffjLj5120ELj1ELj1ELj4ELj16ENS_18Kernel_traits_baseILj5120EfffffjLj128EEEEELb1ELb0ELb0ELb1EEEvNS_9FwdParamsE,"a",@progbits
	.sectionflags	@""
	.align	4
.nv.constant0._ZN10layer_norm13ln_fwd_kernelINS_13Kernel_traitsIfffffjLj5120ELj1ELj1ELj4ELj16ENS_18Kernel_traits_baseILj5120EfffffjLj128EEEEELb1ELb0ELb0ELb1EEEvNS_9FwdParamsE:
	.zero		1128


//--------------------- .nv.constant0._ZN10layer_norm13ln_fwd_kernelINS_13Kernel_traitsIfffffjLj5120ELj1ELj1ELj4ELj16ENS_18Kernel_traits_baseILj5120EfffffjLj128EEEEELb1ELb0ELb1ELb0EEEvNS_9FwdParamsE --------------------------
	.section	.nv.constant0._ZN10layer_norm13ln_fwd_kernelINS_13Kernel_traitsIfffffjLj5120ELj1ELj1ELj4ELj16ENS_18Kernel_traits_baseILj5120EfffffjLj128EEEEELb1ELb0ELb1ELb0EEEvNS_9FwdParamsE,"a",@progbits
	.sectionflags	@""
	.align	4
.nv.constant0._ZN10layer_norm13ln_fwd_kernelINS_13Kernel_traitsIfffffjLj5120ELj1ELj1ELj4ELj16ENS_18Kernel_traits_baseILj5120EfffffjLj128EEEEELb1ELb0ELb1ELb0EEEvNS_9FwdParamsE:
	.zero		1128


//--------------------- .nv.constant0._ZN10layer_norm13ln_fwd_kernelINS_13Kernel_traitsIfffffjLj5120ELj1ELj1ELj4ELj16ENS_18Kernel_traits_baseILj5120EfffffjLj128EEEEELb1ELb0ELb1ELb1EEEvNS_9FwdParamsE --------------------------
	.section	.nv.constant0._ZN10layer_norm13ln_fwd_kernelINS_13Kernel_traitsIfffffjLj5120ELj1ELj1ELj4ELj16ENS_18Kernel_traits_baseILj5120EfffffjLj128EEEEELb1ELb0ELb1ELb1EEEvNS_9FwdParamsE,"a",@progbits
	.sectionflags	@""
	.align	4
.nv.constant0._ZN10layer_norm13ln_fwd_kernelINS_13Kernel_traitsIfffffjLj5120ELj1ELj1ELj4ELj16ENS_18Kernel_traits_baseILj5120EfffffjLj128EEEEELb1ELb0ELb1ELb1EEEvNS_9FwdParamsE:
	.zero		1128


//--------------------- .nv.constant0._ZN10layer_norm13ln_fwd_kernelINS_13Kernel_traitsIfffffjLj5120ELj1ELj1ELj4ELj16ENS_18Kernel_traits_baseILj5120EfffffjLj128EEEEELb1ELb1ELb0ELb0EEEvNS_9FwdParamsE --------------------------
	.section	.nv.constant0._ZN10layer_norm13ln_fwd_kernelINS_13Kernel_traitsIfffffjLj5120ELj1ELj1ELj4ELj16ENS_18Kernel_traits_baseILj5120EfffffjLj128EEEEELb1ELb1ELb0ELb0EEEvNS_9FwdParamsE,"a",@progbits
	.sectionflags	@""
	.align	4
.nv.constant0._ZN10layer_norm13ln_fwd_kernelINS_13Kernel_traitsIfffffjLj5120ELj1ELj1ELj4ELj16ENS_18Kernel_traits_baseILj5120EfffffjLj128EEEEELb1ELb1ELb0ELb0EEEvNS_9FwdParamsE:
	.zero		1128


//--------------------- .nv.constant0._ZN10layer_norm13ln_fwd_kernelINS_13Kernel_traitsIfffffjLj5120ELj1ELj1ELj4ELj16ENS_18Kernel_traits_baseILj5120EfffffjLj128EEEEELb1ELb1ELb0ELb1EEEvNS_9FwdParamsE --------------------------
	.section	.nv.constant0._ZN10layer_norm13ln_fwd_kernelINS_13Kernel_traitsIfffffjLj5120ELj1ELj1ELj4ELj16ENS_18Kernel_traits_baseILj5120EfffffjLj128EEEEELb1ELb1ELb0ELb1EEEvNS_9FwdParamsE,"a",@progbits
	.sectionflags	@""
	.align	4
.nv.constant0._ZN10layer_norm13ln_fwd_kernelINS_13Kernel_traitsIfffffjLj5120ELj1ELj1ELj4ELj16ENS_18Kernel_traits_baseILj5120EfffffjLj128EEEEELb1ELb1ELb0ELb1EEEvNS_9FwdParamsE:
	.zero		1128


//--------------------- .nv.constant0._ZN10layer_norm13ln_fwd_kernelINS_13Kernel_traitsIfffffjLj5120ELj1ELj1ELj4ELj16ENS_18Kernel_traits_baseILj5120EfffffjLj128EEEEELb1ELb1ELb1ELb0EEEvNS_9FwdParamsE --------------------------
	.section	.nv.constant0._ZN10layer_norm13ln_fwd_kernelINS_13Kernel_traitsIfffffjLj5120ELj1ELj1ELj4ELj16ENS_18Kernel_traits_baseILj5120EfffffjLj128EEEEELb1ELb1ELb1ELb0EEEvNS_9FwdParamsE,"a",@progbits
	.sectionflags	@""
	.align	4
.nv.constant0._ZN10layer_norm13ln_fwd_kernelINS_13Kernel_traitsIfffffjLj5120ELj1ELj1ELj4ELj16ENS_18Kernel_traits_baseILj5120EfffffjLj128EEEEELb1ELb1ELb1ELb0EEEvNS_9FwdParamsE:
	.zero		1128


//--------------------- .nv.constant0._ZN10layer_norm13ln_fwd_kernelINS_13Kernel_traitsIfffffjLj5120ELj1ELj1ELj4ELj16ENS_18Kernel_traits_baseILj5120EfffffjLj128EEEEELb1ELb1ELb1ELb1EEEvNS_9FwdParamsE --------------------------
	.section	.nv.constant0._ZN10layer_norm13ln_fwd_kernelINS_13Kernel_traitsIfffffjLj5120ELj1ELj1ELj4ELj16ENS_18Kernel_traits_baseILj5120EfffffjLj128EEEEELb1ELb1ELb1ELb1EEEvNS_9FwdParamsE,"a",@progbits
	.sectionflags	@""
	.align	4
.nv.constant0._ZN10layer_norm13ln_fwd_kernelINS_13Kernel_traitsIfffffjLj5120ELj1ELj1ELj4ELj16ENS_18Kernel_traits_baseILj5120EfffffjLj128EEEEELb1ELb1ELb1ELb1EEEvNS_9FwdParamsE:
	.zero		1128


//--------------------- SYMBOLS --------------------------

	.type		.nv.reservedSmem.offset0,@object
	.size		.nv.reservedSmem.offset0,0x4
	.type		.nv.reservedSmem.cap,@object
	.size		.nv.reservedSmem.cap,0x4
